// Copyright (c) 2024, Jay Shah, Ganesh Bikshandi, Ying Zhang, Vijay Thakkar, Pradeep Ramani, Tri Dao.
// Splitting the different template instantiations to different files to speed up compilation.
// This file is auto-generated. See "generate_kernels.py"

#include "flash_fwd_launch_template.h"

#ifndef FLASHATTENTION_DISABLE_SM8x
#ifndef FLASHATTENTION_DISABLE_HDIM256
template void run_mha_fwd_<80, cutlass::half_t, 256, 256, false, false, true, true>(Flash_fwd_params &params, cudaStream_t stream);
template void run_mha_fwd_<86, cutlass::half_t, 256, 256, false, false, true, true>(Flash_fwd_params &params, cudaStream_t stream);
#endif
#endif


// ===== COMPILED SASS (sm_80) =====

	.target	sm_80

	.elftype	@"ET_EXEC"


//--------------------- .note.nv.tkinfo           --------------------------
	.section	.note.nv.tkinfo,"",@"SHT_NOTE"
	.sectionflags	@"SHF_NOTE_NV_TKINFO"
	.tkinfo
        /*0018*/ 	.word	0x00000002
        /*0030*/ 	.string	""
        /*0030*/ 	.string	"ptxas"
        /*0030*/ 	.string	"Cuda compilation tools, release 13.0, V13.0.88"
        /*0030*/ 	.string	"Build cuda_13.0.r13.0/compiler.36424714_0"
        /*0030*/ 	.string	"-arch sm_80 -m 64 "



//--------------------- .note.nv.cuinfo           --------------------------
	.section	.note.nv.cuinfo,"",@"SHT_NOTE"
	.sectionflags	@"SHF_NOTE_NV_CUINFO"
        /*0018*/ 	.short	0x0002
        /*001a*/ 	.short	0x0050
        /*001c*/ 	.short	0x0082
	.zero		2


//--------------------- .nv.info                  --------------------------
	.section	.nv.info,"",@"SHT_CUDA_INFO"
	.align	4


	//----- nvinfo : EIATTR_REGCOUNT
	.align		4
        /*0000*/ 	.byte	0x04, 0x2f
        /*0002*/ 	.short	(.L_12 - .L_11)
	.align		4
.L_11:
        /*0004*/ 	.word	index@(_ZN7cutlass13device_kernelIN5flash19enable_sm80_to_sm89INS1_16FlashAttnFwdSm80INS1_25CollectiveMainloopFwdSm80ILi8ELi1ELb0EN4cute5tupleIJNS5_1CILi128EEENS7_ILi48EEENS7_ILi256EEEEEELi256ENS_6half_tEfNS_4arch4Sm80ELb1ELb0ELb1ELb1ELb0ELb1ELb1ELb0EEENS1_21CollectiveEpilogueFwdINS6_IJS8_SA_S9_EEENS6_IJNS7_ILi1EEESI_SI_EEESC_SE_Li256ELb1ELb1ELb0ELb0EEENS1_19SingleTileSchedulerILb1ELb0ELb1ELi128EEEEEEEEEvNT_6ParamsE)
        /*0008*/ 	.word	0x000000fc


	//----- nvinfo : EIATTR_FRAME_SIZE
	.align		4
.L_12:
        /*000c*/ 	.byte	0x04, 0x11
        /*000e*/ 	.short	(.L_14 - .L_13)
	.align		4
.L_13:
        /*0010*/ 	.word	index@(_ZN7cutlass13device_kernelIN5flash19enable_sm80_to_sm89INS1_16FlashAttnFwdSm80INS1_25CollectiveMainloopFwdSm80ILi8ELi1ELb0EN4cute5tupleIJNS5_1CILi128EEENS7_ILi48EEENS7_ILi256EEEEEELi256ENS_6half_tEfNS_4arch4Sm80ELb1ELb0ELb1ELb1ELb0ELb1ELb1ELb0EEENS1_21CollectiveEpilogueFwdINS6_IJS8_SA_S9_EEENS6_IJNS7_ILi1EEESI_SI_EEESC_SE_Li256ELb1ELb1ELb0ELb0EEENS1_19SingleTileSchedulerILb1ELb0ELb1ELi128EEEEEEEEEvNT_6ParamsE)
        /*0014*/ 	.word	0x00000000


	//----- nvinfo : EIATTR_REGCOUNT
	.align		4
.L_14:
        /*0018*/ 	.byte	0x04, 0x2f
        /*001a*/ 	.short	(.L_16 - .L_15)
	.align		4
.L_15:
        /*001c*/ 	.word	index@(_ZN7cutlass13device_kernelIN5flash19enable_sm80_to_sm89INS1_16FlashAttnFwdSm80INS1_25CollectiveMainloopFwdSm80ILi8ELi1ELb0EN4cute5tupleIJNS5_1CILi128EEENS7_ILi96EEENS7_ILi256EEEEEELi256ENS_6half_tEfNS_4arch4Sm80ELb1ELb0ELb1ELb1ELb0ELb0ELb1ELb0EEENS1_21CollectiveEpilogueFwdINS6_IJS8_SA_S9_EEENS6_IJNS7_ILi1EEESI_SI_EEESC_SE_Li256ELb1ELb1ELb0ELb0EEENS1_19SingleTileSchedulerILb1ELb0ELb1ELi128EEEEEEEEEvNT_6ParamsE)
        /*0020*/ 	.word	0x000000ff


	//----- nvinfo : EIATTR_FRAME_SIZE
	.align		4
.L_16:
        /*0024*/ 	.byte	0x04, 0x11
        /*0026*/ 	.short	(.L_18 - .L_17)
	.align		4
.L_17:
        /*0028*/ 	.word	index@(_ZN7cutlass13device_kernelIN5flash19enable_sm80_to_sm89INS1_16FlashAttnFwdSm80INS1_25CollectiveMainloopFwdSm80ILi8ELi1ELb0EN4cute5tupleIJNS5_1CILi128EEENS7_ILi96EEENS7_ILi256EEEEEELi256ENS_6half_tEfNS_4arch4Sm80ELb1ELb0ELb1ELb1ELb0ELb0ELb1ELb0EEENS1_21CollectiveEpilogueFwdINS6_IJS8_SA_S9_EEENS6_IJNS7_ILi1EEESI_SI_EEESC_SE_Li256ELb1ELb1ELb0ELb0EEENS1_19SingleTileSchedulerILb1ELb0ELb1ELi128EEEEEEEEEvNT_6ParamsE)
        /*002c*/ 	.word	0x00000050


	//----- nvinfo : EIATTR_REGCOUNT
	.align		4
.L_18:
        /*0030*/ 	.byte	0x04, 0x2f
        /*0032*/ 	.short	(.L_20 - .L_19)
	.align		4
.L_19:
        /*0034*/ 	.word	index@(_ZN7cutlass13device_kernelIN5flash19enable_sm80_to_sm89INS1_16FlashAttnFwdSm80INS1_25CollectiveMainloopFwdSm80ILi8ELi1ELb0EN4cute5tupleIJNS5_1CILi128EEENS7_ILi96EEENS7_ILi256EEEEEELi256ENS_6half_tEfNS_4arch4Sm80ELb1ELb0ELb1ELb0ELb0ELb0ELb1ELb0EEENS1_21CollectiveEpilogueFwdINS6_IJS8_SA_S9_EEENS6_IJNS7_ILi1EEESI_SI_EEESC_SE_Li256ELb0ELb1ELb0ELb0EEENS1_30DynamicPersistentTileSchedulerILi256ELi256ELb0ELb1ELb0EEEEEEEEEvNT_6ParamsE)
        /*0038*/ 	.word	0x000000ff


	//----- nvinfo : EIATTR_FRAME_SIZE
	.align		4
.L_20:
        /*003c*/ 	.byte	0x04, 0x11
        /*003e*/ 	.short	(.L_22 - .L_21)
	.align		4
.L_21:
        /*0040*/ 	.word	index@($__internal_5_$__cuda_sm70_shflsync_idx_p)
        /*0044*/ 	.word	0x00000000


	//----- nvinfo : EIATTR_FRAME_SIZE
	.align		4
.L_22:
        /*0048*/ 	.byte	0x04, 0x11
        /*004a*/ 	.short	(.L_24 - .L_23)
	.align		4
.L_23:
        /*004c*/ 	.word	index@($__internal_4_$__cuda_sm70_shflsync_bfly_p)
        /*0050*/ 	.word	0x00000000


	//----- nvinfo : EIATTR_FRAME_SIZE
	.align		4
.L_24:
        /*0054*/ 	.byte	0x04, 0x11
        /*0056*/ 	.short	(.L_26 - .L_25)
	.align		4
.L_25:
        /*0058*/ 	.word	index@(_ZN7cutlass13device_kernelIN5flash19enable_sm80_to_sm89INS1_16FlashAttnFwdSm80INS1_25CollectiveMainloopFwdSm80ILi8ELi1ELb0EN4cute5tupleIJNS5_1CILi128EEENS7_ILi96EEENS7_ILi256EEEEEELi256ENS_6half_tEfNS_4arch4Sm80ELb1ELb0ELb1ELb0ELb0ELb0ELb1ELb0EEENS1_21CollectiveEpilogueFwdINS6_IJS8_SA_S9_EEENS6_IJNS7_ILi1EEESI_SI_EEESC_SE_Li256ELb0ELb1ELb0ELb0EEENS1_30DynamicPersistentTileSchedulerILi256ELi256ELb0ELb1ELb0EEEEEEEEEvNT_6ParamsE)
        /*005c*/ 	.word	0x000000a8


	//----- nvinfo : EIATTR_REGCOUNT
	.align		4
.L_26:
        /*0060*/ 	.byte	0x04, 0x2f
        /*0062*/ 	.short	(.L_28 - .L_27)
	.align		4
.L_27:
        /*0064*/ 	.word	index@(_ZN7cutlass13device_kernelIN5flash19enable_sm80_to_sm89INS1_16FlashAttnFwdSm80INS1_25CollectiveMainloopFwdSm80ILi8ELi1ELb0EN4cute5tupleIJNS5_1CILi128EEENS7_ILi48EEENS7_ILi256EEEEEELi256ENS_6half_tEfNS_4arch4Sm80ELb0ELb1ELb1ELb1ELb0ELb1ELb1ELb0EEENS1_21CollectiveEpilogueFwdINS6_IJS8_SA_S9_EEENS6_IJNS7_ILi1EEESI_SI_EEESC_SE_Li256ELb1ELb1ELb0ELb0EEENS1_19SingleTileSchedulerILb1ELb0ELb1ELi128EEEEEEEEEvNT_6ParamsE)
        /*0068*/ 	.word	0x000000ff


	//----- nvinfo : EIATTR_FRAME_SIZE
	.align		4
.L_28:
        /*006c*/ 	.byte	0x04, 0x11
        /*006e*/ 	.short	(.L_30 - .L_29)
	.align		4
.L_29:
        /*0070*/ 	.word	index@($__internal_3_$__cuda_sm70_shflsync_idx_p)
        /*0074*/ 	.word	0x00000000


	//----- nvinfo : EIATTR_FRAME_SIZE
	.align		4
.L_30:
        /*0078*/ 	.byte	0x04, 0x11
        /*007a*/ 	.short	(.L_32 - .L_31)
	.align		4
.L_31:
        /*007c*/ 	.word	index@($__internal_2_$__cuda_sm70_shflsync_bfly_p)
        /*0080*/ 	.word	0x00000000


	//----- nvinfo : EIATTR_FRAME_SIZE
	.align		4
.L_32:
        /*0084*/ 	.byte	0x04, 0x11
        /*0086*/ 	.short	(.L_34 - .L_33)
	.align		4
.L_33:
        /*0088*/ 	.word	index@($_ZN7cutlass13device_kernelIN5flash19enable_sm80_to_sm89INS1_16FlashAttnFwdSm80INS1_25CollectiveMainloopFwdSm80ILi8ELi1ELb0EN4cute5tupleIJNS5_1CILi128EEENS7_ILi48EEENS7_ILi256EEEEEELi256ENS_6half_tEfNS_4arch4Sm80ELb0ELb1ELb1ELb1ELb0ELb1ELb1ELb0EEENS1_21CollectiveEpilogueFwdINS6_IJS8_SA_S9_EEENS6_IJNS7_ILi1EEESI_SI_EEESC_SE_Li256ELb1ELb1ELb0ELb0EEENS1_19SingleTileSchedulerILb1ELb0ELb1ELi128EEEEEEEEEvNT_6ParamsE$_ZZN5flash25CollectiveMainloopFwdSm80ILi8ELi1ELb0EN4cute5tupleIJNS1_1CILi128EEENS3_ILi48EEENS3_ILi256EEEEEELi256EN7cutlass6half_tEfNS8_4arch4Sm80ELb0ELb1ELb1ELb1ELb0ELb1ELb1ELb0EE3mmaINS_16FlashAttnFwdSm80ISC_NS_21CollectiveEpilogueFwdINS2_IJS4_S6_S5_EEENS2_IJNS3_ILi1EEESH_SH_EEES9_SB_Li256ELb1ELb1ELb0ELb0EEENS_19SingleTileSchedulerILb1ELb0ELb1ELi128EEEE13SharedStorageENS1_6TensorINS1_11ArrayEngineIfLm128EEENS1_6LayoutINS2_IJNS2_IJNS3_ILi2EEESS_EEESH_NS3_ILi32EEEEEENS2_IJNS2_IJSH_SS_EEENS3_ILi0EEENS3_ILi4EEEEEEEEEENS_7SoftmaxILi2ELi0EEEEEbRKNSC_6ParamsERT0_RT1_iRKNS_16SeqlenInfoQKNewKILb1ELb1EEENS2_IJiiiiEEERT_ENKUlvE_clEv)
        /*008c*/ 	.word	0x00000000


	//----- nvinfo : EIATTR_FRAME_SIZE
	.align		4
.L_34:
        /*0090*/ 	.byte	0x04, 0x11
        /*0092*/ 	.short	(.L_36 - .L_35)
	.align		4
.L_35:
        /*0094*/ 	.word	index@(_ZN7cutlass13device_kernelIN5flash19enable_sm80_to_sm89INS1_16FlashAttnFwdSm80INS1_25CollectiveMainloopFwdSm80ILi8ELi1ELb0EN4cute5tupleIJNS5_1CILi128EEENS7_ILi48EEENS7_ILi256EEEEEELi256ENS_6half_tEfNS_4arch4Sm80ELb0ELb1ELb1ELb1ELb0ELb1ELb1ELb0EEENS1_21CollectiveEpilogueFwdINS6_IJS8_SA_S9_EEENS6_IJNS7_ILi1EEESI_SI_EEESC_SE_Li256ELb1ELb1ELb0ELb0EEENS1_19SingleTileSchedulerILb1ELb0ELb1ELi128EEEEEEEEEvNT_6ParamsE)
        /*0098*/ 	.word	0x00000070


	//----- nvinfo : EIATTR_REGCOUNT
	.align		4
.L_36:
        /*009c*/ 	.byte	0x04, 0x2f
        /*009e*/ 	.short	(.L_38 - .L_37)
	.align		4
.L_37:
        /*00a0*/ 	.word	index@(_ZN7cutlass13device_kernelIN5flash19enable_sm80_to_sm89INS1_16FlashAttnFwdSm80INS1_25CollectiveMainloopFwdSm80ILi8ELi1ELb0EN4cute5tupleIJNS5_1CILi128EEENS7_ILi64EEENS7_ILi256EEEEEELi256ENS_6half_tEfNS_4arch4Sm80ELb0ELb1ELb1ELb1ELb0ELb0ELb1ELb0EEENS1_21CollectiveEpilogueFwdINS6_IJS8_SA_S9_EEENS6_IJNS7_ILi1EEESI_SI_EEESC_SE_Li256ELb1ELb1ELb0ELb0EEENS1_19SingleTileSchedulerILb1ELb0ELb1ELi128EEEEEEEEEvNT_6ParamsE)
        /*00a4*/ 	.word	0x000000ff


	//----- nvinfo : EIATTR_FRAME_SIZE
	.align		4
.L_38:
        /*00a8*/ 	.byte	0x04, 0x11
        /*00aa*/ 	.short	(.L_40 - .L_39)
	.align		4
.L_39:
        /*00ac*/ 	.word	index@(_ZN7cutlass13device_kernelIN5flash19enable_sm80_to_sm89INS1_16FlashAttnFwdSm80INS1_25CollectiveMainloopFwdSm80ILi8ELi1ELb0EN4cute5tupleIJNS5_1CILi128EEENS7_ILi64EEENS7_ILi256EEEEEELi256ENS_6half_tEfNS_4arch4Sm80ELb0ELb1ELb1ELb1ELb0ELb0ELb1ELb0EEENS1_21CollectiveEpilogueFwdINS6_IJS8_SA_S9_EEENS6_IJNS7_ILi1EEESI_SI_EEESC_SE_Li256ELb1ELb1ELb0ELb0EEENS1_19SingleTileSchedulerILb1ELb0ELb1ELi128EEEEEEEEEvNT_6ParamsE)
        /*00b0*/ 	.word	0x00000090


	//----- nvinfo : EIATTR_REGCOUNT
	.align		4
.L_40:
        /*00b4*/ 	.byte	0x04, 0x2f
        /*00b6*/ 	.short	(.L_42 - .L_41)
	.align		4
.L_41:
        /*00b8*/ 	.word	index@(_ZN7cutlass13device_kernelIN5flash19enable_sm80_to_sm89INS1_16FlashAttnFwdSm80INS1_25CollectiveMainloopFwdSm80ILi8ELi1ELb0EN4cute5tupleIJNS5_1CILi128EEENS7_ILi64EEENS7_ILi256EEEEEELi256ENS_6half_tEfNS_4arch4Sm80ELb0ELb1ELb1ELb0ELb0ELb0ELb1ELb0EEENS1_21CollectiveEpilogueFwdINS6_IJS8_SA_S9_EEENS6_IJNS7_ILi1EEESI_SI_EEESC_SE_Li256ELb0ELb1ELb0ELb0EEENS1_19SingleTileSchedulerILb0ELb0ELb1ELi128EEEEEEEEEvNT_6ParamsE)
        /*00bc*/ 	.word	0x000000ff


	//----- nvinfo : EIATTR_FRAME_SIZE
	.align		4
.L_42:
        /*00c0*/ 	.byte	0x04, 0x11
        /*00c2*/ 	.short	(.L_44 - .L_43)
	.align		4
.L_43:
        /*00c4*/ 	.word	index@(_ZN7cutlass13device_kernelIN5flash19enable_sm80_to_sm89INS1_16FlashAttnFwdSm80INS1_25CollectiveMainloopFwdSm80ILi8ELi1ELb0EN4cute5tupleIJNS5_1CILi128EEENS7_ILi64EEENS7_ILi256EEEEEELi256ENS_6half_tEfNS_4arch4Sm80ELb0ELb1ELb1ELb0ELb0ELb0ELb1ELb0EEENS1_21CollectiveEpilogueFwdINS6_IJS8_SA_S9_EEENS6_IJNS7_ILi1EEESI_SI_EEESC_SE_Li256ELb0ELb1ELb0ELb0EEENS1_19SingleTileSchedulerILb0ELb0ELb1ELi128EEEEEEEEEvNT_6ParamsE)
        /*00c8*/ 	.word	0x00000078


	//----- nvinfo : EIATTR_REGCOUNT
	.align		4
.L_44:
        /*00cc*/ 	.byte	0x04, 0x2f
        /*00ce*/ 	.short	(.L_46 - .L_45)
	.align		4
.L_45:
        /*00d0*/ 	.word	index@(_ZN7cutlass13device_kernelIN5flash19enable_sm80_to_sm89INS1_16FlashAttnFwdSm80INS1_25CollectiveMainloopFwdSm80ILi8ELi1ELb0EN4cute5tupleIJNS5_1CILi128EEENS7_ILi48EEENS7_ILi256EEEEEELi256ENS_6half_tEfNS_4arch4Sm80ELb0ELb0ELb1ELb1ELb0ELb1ELb1ELb0EEENS1_21CollectiveEpilogueFwdINS6_IJS8_SA_S9_EEENS6_IJNS7_ILi1EEESI_SI_EEESC_SE_Li256ELb1ELb1ELb0ELb0EEENS1_19SingleTileSchedulerILb1ELb0ELb1ELi128EEEEEEEEEvNT_6ParamsE)
        /*00d4*/ 	.word	0x000000ff


	//----- nvinfo : EIATTR_FRAME_SIZE
	.align		4
.L_46:
        /*00d8*/ 	.byte	0x04, 0x11
        /*00da*/ 	.short	(.L_48 - .L_47)
	.align		4
.L_47:
        /*00dc*/ 	.word	index@(_ZN7cutlass13device_kernelIN5flash19enable_sm80_to_sm89INS1_16FlashAttnFwdSm80INS1_25CollectiveMainloopFwdSm80ILi8ELi1ELb0EN4cute5tupleIJNS5_1CILi128EEENS7_ILi48EEENS7_ILi256EEEEEELi256ENS_6half_tEfNS_4arch4Sm80ELb0ELb0ELb1ELb1ELb0ELb1ELb1ELb0EEENS1_21CollectiveEpilogueFwdINS6_IJS8_SA_S9_EEENS6_IJNS7_ILi1EEESI_SI_EEESC_SE_Li256ELb1ELb1ELb0ELb0EEENS1_19SingleTileSchedulerILb1ELb0ELb1ELi128EEEEEEEEEvNT_6ParamsE)
        /*00e0*/ 	.word	0x00000000


	//----- nvinfo : EIATTR_REGCOUNT
	.align		4
.L_48:
        /*00e4*/ 	.byte	0x04, 0x2f
        /*00e6*/ 	.short	(.L_50 - .L_49)
	.align		4
.L_49:
        /*00e8*/ 	.word	index@(_ZN7cutlass13device_kernelIN5flash19enable_sm80_to_sm89INS1_16FlashAttnFwdSm80INS1_25CollectiveMainloopFwdSm80ILi8ELi1ELb0EN4cute5tupleIJNS5_1CILi128EEENS7_ILi96EEENS7_ILi256EEEEEELi256ENS_6half_tEfNS_4arch4Sm80ELb0ELb0ELb1ELb1ELb0ELb0ELb1ELb0EEENS1_21CollectiveEpilogueFwdINS6_IJS8_SA_S9_EEENS6_IJNS7_ILi1EEESI_SI_EEESC_SE_Li256ELb1ELb1ELb0ELb0EEENS1_19SingleTileSchedulerILb1ELb0ELb1ELi128EEEEEEEEEvNT_6ParamsE)
        /*00ec*/ 	.word	0x000000ff


	//----- nvinfo : EIATTR_FRAME_SIZE
	.align		4
.L_50:
        /*00f0*/ 	.byte	0x04, 0x11
        /*00f2*/ 	.short	(.L_52 - .L_51)
	.align		4
.L_51:
        /*00f4*/ 	.word	index@(_ZN7cutlass13device_kernelIN5flash19enable_sm80_to_sm89INS1_16FlashAttnFwdSm80INS1_25CollectiveMainloopFwdSm80ILi8ELi1ELb0EN4cute5tupleIJNS5_1CILi128EEENS7_ILi96EEENS7_ILi256EEEEEELi256ENS_6half_tEfNS_4arch4Sm80ELb0ELb0ELb1ELb1ELb0ELb0ELb1ELb0EEENS1_21CollectiveEpilogueFwdINS6_IJS8_SA_S9_EEENS6_IJNS7_ILi1EEESI_SI_EEESC_SE_Li256ELb1ELb1ELb0ELb0EEENS1_19SingleTileSchedulerILb1ELb0ELb1ELi128EEEEEEEEEvNT_6ParamsE)
        /*00f8*/ 	.word	0x00000058


	//----- nvinfo : EIATTR_REGCOUNT
	.align		4
.L_52:
        /*00fc*/ 	.byte	0x04, 0x2f
        /*00fe*/ 	.short	(.L_54 - .L_53)
	.align		4
.L_53:
        /*0100*/ 	.word	index@(_ZN7cutlass13device_kernelIN5flash19enable_sm80_to_sm89INS1_16FlashAttnFwdSm80INS1_25CollectiveMainloopFwdSm80ILi8ELi1ELb0EN4cute5tupleIJNS5_1CILi128EEENS7_ILi96EEENS7_ILi256EEEEEELi256ENS_6half_tEfNS_4arch4Sm80ELb0ELb0ELb1ELb0ELb0ELb0ELb1ELb0EEENS1_21CollectiveEpilogueFwdINS6_IJS8_SA_S9_EEENS6_IJNS7_ILi1EEESI_SI_EEESC_SE_Li256ELb0ELb1ELb0ELb0EEENS1_19SingleTileSchedulerILb0ELb0ELb1ELi128EEEEEEEEEvNT_6ParamsE)
        /*0104*/ 	.word	0x000000ff


	//----- nvinfo : EIATTR_FRAME_SIZE
	.align		4
.L_54:
        /*0108*/ 	.byte	0x04, 0x11
        /*010a*/ 	.short	(.L_56 - .L_55)
	.align		4
.L_55:
        /*010c*/ 	.word	index@(_ZN7cutlass13device_kernelIN5flash19enable_sm80_to_sm89INS1_16FlashAttnFwdSm80INS1_25CollectiveMainloopFwdSm80ILi8ELi1ELb0EN4cute5tupleIJNS5_1CILi128EEENS7_ILi96EEENS7_ILi256EEEEEELi256ENS_6half_tEfNS_4arch4Sm80ELb0ELb0ELb1ELb0ELb0ELb0ELb1ELb0EEENS1_21CollectiveEpilogueFwdINS6_IJS8_SA_S9_EEENS6_IJNS7_ILi1EEESI_SI_EEESC_SE_Li256ELb0ELb1ELb0ELb0EEENS1_19SingleTileSchedulerILb0ELb0ELb1ELi128EEEEEEEEEvNT_6ParamsE)
        /*0110*/ 	.word	0x00000068


	//----- nvinfo : EIATTR_REGCOUNT
	.align		4
.L_56:
        /*0114*/ 	.byte	0x04, 0x2f
        /*0116*/ 	.short	(.L_58 - .L_57)
	.align		4
.L_57:
        /*0118*/ 	.word	index@(_ZN7cutlass13device_kernelIN5flash19enable_sm80_to_sm89INS1_16FlashAttnFwdSm80INS1_25CollectiveMainloopFwdSm80ILi8ELi1ELb0EN4cute5tupleIJNS5_1CILi128EEENS7_ILi32EEENS7_ILi256EEEEEELi256ENS_6half_tEfNS_4arch4Sm80ELb1ELb0ELb1ELb1ELb0ELb1ELb1ELb0EEENS1_21CollectiveEpilogueFwdINS6_IJS8_SA_S9_EEENS6_IJNS7_ILi1EEESI_SI_EEESC_SE_Li256ELb1ELb1ELb0ELb0EEENS1_19SingleTileSchedulerILb1ELb0ELb1ELi128EEEEEEEEEvNT_6ParamsE)
        /*011c*/ 	.word	0x000000fb


	//----- nvinfo : EIATTR_FRAME_SIZE
	.align		4
.L_58:
        /*0120*/ 	.byte	0x04, 0x11
        /*0122*/ 	.short	(.L_60 - .L_59)
	.align		4
.L_59:
        /*0124*/ 	.word	index@(_ZN7cutlass13device_kernelIN5flash19enable_sm80_to_sm89INS1_16FlashAttnFwdSm80INS1_25CollectiveMainloopFwdSm80ILi8ELi1ELb0EN4cute5tupleIJNS5_1CILi128EEENS7_ILi32EEENS7_ILi256EEEEEELi256ENS_6half_tEfNS_4arch4Sm80ELb1ELb0ELb1ELb1ELb0ELb1ELb1ELb0EEENS1_21CollectiveEpilogueFwdINS6_IJS8_SA_S9_EEENS6_IJNS7_ILi1EEESI_SI_EEESC_SE_Li256ELb1ELb1ELb0ELb0EEENS1_19SingleTileSchedulerILb1ELb0ELb1ELi128EEEEEEEEEvNT_6ParamsE)
        /*0128*/ 	.word	0x00000000


	//----- nvinfo : EIATTR_REGCOUNT
	.align		4
.L_60:
        /*012c*/ 	.byte	0x04, 0x2f
        /*012e*/ 	.short	(.L_62 - .L_61)
	.align		4
.L_61:
        /*0130*/ 	.word	index@(_ZN7cutlass13device_kernelIN5flash19enable_sm80_to_sm89INS1_16FlashAttnFwdSm80INS1_25CollectiveMainloopFwdSm80ILi8ELi1ELb1EN4cute5tupleIJNS5_1CILi128EEENS7_ILi64EEENS7_ILi256EEEEEELi256ENS_6half_tEfNS_4arch4Sm80ELb1ELb0ELb1ELb1ELb0ELb0ELb1ELb0EEENS1_21CollectiveEpilogueFwdINS6_IJS8_SA_S9_EEENS6_IJNS7_ILi1EEESI_SI_EEESC_SE_Li256ELb1ELb1ELb0ELb0EEENS1_19SingleTileSchedulerILb1ELb0ELb1ELi128EEEEEEEEEvNT_6ParamsE)
        /*0134*/ 	.word	0x000000ff


	//----- nvinfo : EIATTR_FRAME_SIZE
	.align		4
.L_62:
        /*0138*/ 	.byte	0x04, 0x11
        /*013a*/ 	.short	(.L_64 - .L_63)
	.align		4
.L_63:
        /*013c*/ 	.word	index@(_ZN7cutlass13device_kernelIN5flash19enable_sm80_to_sm89INS1_16FlashAttnFwdSm80INS1_25CollectiveMainloopFwdSm80ILi8ELi1ELb1EN4cute5tupleIJNS5_1CILi128EEENS7_ILi64EEENS7_ILi256EEEEEELi256ENS_6half_tEfNS_4arch4Sm80ELb1ELb0ELb1ELb1ELb0ELb0ELb1ELb0EEENS1_21CollectiveEpilogueFwdINS6_IJS8_SA_S9_EEENS6_IJNS7_ILi1EEESI_SI_EEESC_SE_Li256ELb1ELb1ELb0ELb0EEENS1_19SingleTileSchedulerILb1ELb0ELb1ELi128EEEEEEEEEvNT_6ParamsE)
        /*0140*/ 	.word	0x00000130


	//----- nvinfo : EIATTR_REGCOUNT
	.align		4
.L_64:
        /*0144*/ 	.byte	0x04, 0x2f
        /*0146*/ 	.short	(.L_66 - .L_65)
	.align		4
.L_65:
        /*0148*/ 	.word	index@(_ZN7cutlass13device_kernelIN5flash19enable_sm80_to_sm89INS1_16FlashAttnFwdSm80INS1_25CollectiveMainloopFwdSm80ILi8ELi1ELb1EN4cute5tupleIJNS5_1CILi128EEENS7_ILi64EEENS7_ILi256EEEEEELi256ENS_6half_tEfNS_4arch4Sm80ELb1ELb0ELb1ELb0ELb0ELb0ELb1ELb0EEENS1_21CollectiveEpilogueFwdINS6_IJS8_SA_S9_EEENS6_IJNS7_ILi1EEESI_SI_EEESC_SE_Li256ELb0ELb1ELb0ELb0EEENS1_30DynamicPersistentTileSchedulerILi256ELi256ELb0ELb1ELb0EEEEEEEEEvNT_6ParamsE)
        /*014c*/ 	.word	0x000000ff


	//----- nvinfo : EIATTR_FRAME_SIZE
	.align		4
.L_66:
        /*0150*/ 	.byte	0x04, 0x11
        /*0152*/ 	.short	(.L_68 - .L_67)
	.align		4
.L_67:
        /*0154*/ 	.word	index@($__internal_1_$__cuda_sm70_shflsync_idx_p)
        /*0158*/ 	.word	0x00000000


	//----- nvinfo : EIATTR_FRAME_SIZE
	.align		4
.L_68:
        /*015c*/ 	.byte	0x04, 0x11
        /*015e*/ 	.short	(.L_70 - .L_69)
	.align		4
.L_69:
        /*0160*/ 	.word	index@($__internal_0_$__cuda_sm70_shflsync_bfly_p)
        /*0164*/ 	.word	0x00000000


	//----- nvinfo : EIATTR_FRAME_SIZE
	.align		4
.L_70:
        /*0168*/ 	.byte	0x04, 0x11
        /*016a*/ 	.short	(.L_72 - .L_71)
	.align		4
.L_71:
        /*016c*/ 	.word	index@(_ZN7cutlass13device_kernelIN5flash19enable_sm80_to_sm89INS1_16FlashAttnFwdSm80INS1_25CollectiveMainloopFwdSm80ILi8ELi1ELb1EN4cute5tupleIJNS5_1CILi128EEENS7_ILi64EEENS7_ILi256EEEEEELi256ENS_6half_tEfNS_4arch4Sm80ELb1ELb0ELb1ELb0ELb0ELb0ELb1ELb0EEENS1_21CollectiveEpilogueFwdINS6_IJS8_SA_S9_EEENS6_IJNS7_ILi1EEESI_SI_EEESC_SE_Li256ELb0ELb1ELb0ELb0EEENS1_30DynamicPersistentTileSchedulerILi256ELi256ELb0ELb1ELb0EEEEEEEEEvNT_6ParamsE)
        /*0170*/ 	.word	0x00000140


	//----- nvinfo : EIATTR_REGCOUNT
	.align		4
.L_72:
        /*0174*/ 	.byte	0x04, 0x2f
        /*0176*/ 	.short	(.L_74 - .L_73)
	.align		4
.L_73:
        /*0178*/ 	.word	index@(_ZN7cutlass13device_kernelIN5flash19enable_sm80_to_sm89INS1_16FlashAttnFwdSm80INS1_25CollectiveMainloopFwdSm80ILi8ELi1ELb0EN4cute5tupleIJNS5_1CILi128EEENS7_ILi32EEENS7_ILi256EEEEEELi256ENS_6half_tEfNS_4arch4Sm80ELb0ELb1ELb1ELb1ELb0ELb1ELb1ELb0EEENS1_21CollectiveEpilogueFwdINS6_IJS8_SA_S9_EEENS6_IJNS7_ILi1EEESI_SI_EEESC_SE_Li256ELb1ELb1ELb0ELb0EEENS1_19SingleTileSchedulerILb1ELb0ELb1ELi128EEEEEEEEEvNT_6ParamsE)
        /*017c*/ 	.word	0x000000f5


	//----- nvinfo : EIATTR_FRAME_SIZE
	.align		4
.L_74:
        /*0180*/ 	.byte	0x04, 0x11
        /*0182*/ 	.short	(.L_76 - .L_75)
	.align		4
.L_75:
        /*0184*/ 	.word	index@(_ZN7cutlass13device_kernelIN5flash19enable_sm80_to_sm89INS1_16FlashAttnFwdSm80INS1_25CollectiveMainloopFwdSm80ILi8ELi1ELb0EN4cute5tupleIJNS5_1CILi128EEENS7_ILi32EEENS7_ILi256EEEEEELi256ENS_6half_tEfNS_4arch4Sm80ELb0ELb1ELb1ELb1ELb0ELb1ELb1ELb0EEENS1_21CollectiveEpilogueFwdINS6_IJS8_SA_S9_EEENS6_IJNS7_ILi1EEESI_SI_EEESC_SE_Li256ELb1ELb1ELb0ELb0EEENS1_19SingleTileSchedulerILb1ELb0ELb1ELi128EEEEEEEEEvNT_6ParamsE)
        /*0188*/ 	.word	0x00000000


	//----- nvinfo : EIATTR_REGCOUNT
	.align		4
.L_76:
        /*018c*/ 	.byte	0x04, 0x2f
        /*018e*/ 	.short	(.L_78 - .L_77)
	.align		4
.L_77:
        /*0190*/ 	.word	index@(_ZN7cutlass13device_kernelIN5flash19enable_sm80_to_sm89INS1_16FlashAttnFwdSm80INS1_25CollectiveMainloopFwdSm80ILi8ELi1ELb1EN4cute5tupleIJNS5_1CILi128EEENS7_ILi48EEENS7_ILi256EEEEEELi256ENS_6half_tEfNS_4arch4Sm80ELb0ELb1ELb1ELb1ELb0ELb0ELb1ELb0EEENS1_21CollectiveEpilogueFwdINS6_IJS8_SA_S9_EEENS6_IJNS7_ILi1EEESI_SI_EEESC_SE_Li256ELb1ELb1ELb0ELb0EEENS1_19SingleTileSchedulerILb1ELb0ELb1ELi128EEEEEEEEEvNT_6ParamsE)
        /*0194*/ 	.word	0x000000ff


	//----- nvinfo : EIATTR_FRAME_SIZE
	.align		4
.L_78:
        /*0198*/ 	.byte	0x04, 0x11
        /*019a*/ 	.short	(.L_80 - .L_79)
	.align		4
.L_79:
        /*019c*/ 	.word	index@(_ZN7cutlass13device_kernelIN5flash19enable_sm80_to_sm89INS1_16FlashAttnFwdSm80INS1_25CollectiveMainloopFwdSm80ILi8ELi1ELb1EN4cute5tupleIJNS5_1CILi128EEENS7_ILi48EEENS7_ILi256EEEEEELi256ENS_6half_tEfNS_4arch4Sm80ELb0ELb1ELb1ELb1ELb0ELb0ELb1ELb0EEENS1_21CollectiveEpilogueFwdINS6_IJS8_SA_S9_EEENS6_IJNS7_ILi1EEESI_SI_EEESC_SE_Li256ELb1ELb1ELb0ELb0EEENS1_19SingleTileSchedulerILb1ELb0ELb1ELi128EEEEEEEEEvNT_6ParamsE)
        /*01a0*/ 	.word	0x000000a0


	//----- nvinfo : EIATTR_REGCOUNT
	.align		4
.L_80:
        /*01a4*/ 	.byte	0x04, 0x2f
        /*01a6*/ 	.short	(.L_82 - .L_81)
	.align		4
.L_81:
        /*01a8*/ 	.word	index@(_ZN7cutlass13device_kernelIN5flash19enable_sm80_to_sm89INS1_16FlashAttnFwdSm80INS1_25CollectiveMainloopFwdSm80ILi8ELi1ELb1EN4cute5tupleIJNS5_1CILi128EEENS7_ILi48EEENS7_ILi256EEEEEELi256ENS_6half_tEfNS_4arch4Sm80ELb0ELb1ELb1ELb0ELb0ELb0ELb1ELb0EEENS1_21CollectiveEpilogueFwdINS6_IJS8_SA_S9_EEENS6_IJNS7_ILi1EEESI_SI_EEESC_SE_Li256ELb0ELb1ELb0ELb0EEENS1_19SingleTileSchedulerILb0ELb0ELb1ELi128EEEEEEEEEvNT_6ParamsE)
        /*01ac*/ 	.word	0x000000ff


	//----- nvinfo : EIATTR_FRAME_SIZE
	.align		4
.L_82:
        /*01b0*/ 	.byte	0x04, 0x11
        /*01b2*/ 	.short	(.L_84 - .L_83)
	.align		4
.L_83:
        /*01b4*/ 	.word	index@(_ZN7cutlass13device_kernelIN5flash19enable_sm80_to_sm89INS1_16FlashAttnFwdSm80INS1_25CollectiveMainloopFwdSm80ILi8ELi1ELb1EN4cute5tupleIJNS5_1CILi128EEENS7_ILi48EEENS7_ILi256EEEEEELi256ENS_6half_tEfNS_4arch4Sm80ELb0ELb1ELb1ELb0ELb0ELb0ELb1ELb0EEENS1_21CollectiveEpilogueFwdINS6_IJS8_SA_S9_EEENS6_IJNS7_ILi1EEESI_SI_EEESC_SE_Li256ELb0ELb1ELb0ELb0EEENS1_19SingleTileSchedulerILb0ELb0ELb1ELi128EEEEEEEEEvNT_6ParamsE)
        /*01b8*/ 	.word	0x000000a0


	//----- nvinfo : EIATTR_REGCOUNT
	.align		4
.L_84:
        /*01bc*/ 	.byte	0x04, 0x2f
        /*01be*/ 	.short	(.L_86 - .L_85)
	.align		4
.L_85:
        /*01c0*/ 	.word	index@(_ZN7cutlass13device_kernelIN5flash19enable_sm80_to_sm89INS1_16FlashAttnFwdSm80INS1_25CollectiveMainloopFwdSm80ILi8ELi1ELb0EN4cute5tupleIJNS5_1CILi128EEENS7_ILi32EEENS7_ILi256EEEEEELi256ENS_6half_tEfNS_4arch4Sm80ELb0ELb0ELb1ELb1ELb0ELb1ELb1ELb0EEENS1_21CollectiveEpilogueFwdINS6_IJS8_SA_S9_EEENS6_IJNS7_ILi1EEESI_SI_EEESC_SE_Li256ELb1ELb1ELb0ELb0EEENS1_19SingleTileSchedulerILb1ELb0ELb1ELi128EEEEEEEEEvNT_6ParamsE)
        /*01c4*/ 	.word	0x000000ff


	//----- nvinfo : EIATTR_FRAME_SIZE
	.align		4
.L_86:
        /*01c8*/ 	.byte	0x04, 0x11
        /*01ca*/ 	.short	(.L_88 - .L_87)
	.align		4
.L_87:
        /*01cc*/ 	.word	index@(_ZN7cutlass13device_kernelIN5flash19enable_sm80_to_sm89INS1_16FlashAttnFwdSm80INS1_25CollectiveMainloopFwdSm80ILi8ELi1ELb0EN4cute5tupleIJNS5_1CILi128EEENS7_ILi32EEENS7_ILi256EEEEEELi256ENS_6half_tEfNS_4arch4Sm80ELb0ELb0ELb1ELb1ELb0ELb1ELb1ELb0EEENS1_21CollectiveEpilogueFwdINS6_IJS8_SA_S9_EEENS6_IJNS7_ILi1EEESI_SI_EEESC_SE_Li256ELb1ELb1ELb0ELb0EEENS1_19SingleTileSchedulerILb1ELb0ELb1ELi128EEEEEEEEEvNT_6ParamsE)
        /*01d0*/ 	.word	0x00000000


	//----- nvinfo : EIATTR_REGCOUNT
	.align		4
.L_88:
        /*01d4*/ 	.byte	0x04, 0x2f
        /*01d6*/ 	.short	(.L_90 - .L_89)
	.align		4
.L_89:
        /*01d8*/ 	.word	index@(_ZN7cutlass13device_kernelIN5flash19enable_sm80_to_sm89INS1_16FlashAttnFwdSm80INS1_25CollectiveMainloopFwdSm80ILi8ELi1ELb1EN4cute5tupleIJNS5_1CILi128EEENS7_ILi64EEENS7_ILi256EEEEEELi256ENS_6half_tEfNS_4arch4Sm80ELb0ELb0ELb1ELb1ELb0ELb0ELb1ELb0EEENS1_21CollectiveEpilogueFwdINS6_IJS8_SA_S9_EEENS6_IJNS7_ILi1EEESI_SI_EEESC_SE_Li256ELb1ELb1ELb0ELb0EEENS1_19SingleTileSchedulerILb1ELb0ELb1ELi128EEEEEEEEEvNT_6ParamsE)
        /*01dc*/ 	.word	0x000000ff


	//----- nvinfo : EIATTR_FRAME_SIZE
	.align		4
.L_90:
        /*01e0*/ 	.byte	0x04, 0x11
        /*01e2*/ 	.short	(.L_92 - .L_91)
	.align		4
.L_91:
        /*01e4*/ 	.word	index@(_ZN7cutlass13device_kernelIN5flash19enable_sm80_to_sm89INS1_16FlashAttnFwdSm80INS1_25CollectiveMainloopFwdSm80ILi8ELi1ELb1EN4cute5tupleIJNS5_1CILi128EEENS7_ILi64EEENS7_ILi256EEEEEELi256ENS_6half_tEfNS_4arch4Sm80ELb0ELb0ELb1ELb1ELb0ELb0ELb1ELb0EEENS1_21CollectiveEpilogueFwdINS6_IJS8_SA_S9_EEENS6_IJNS7_ILi1EEESI_SI_EEESC_SE_Li256ELb1ELb1ELb0ELb0EEENS1_19SingleTileSchedulerILb1ELb0ELb1ELi128EEEEEEEEEvNT_6ParamsE)
        /*01e8*/ 	.word	0x00000110


	//----- nvinfo : EIATTR_REGCOUNT
	.align		4
.L_92:
        /*01ec*/ 	.byte	0x04, 0x2f
        /*01ee*/ 	.short	(.L_94 - .L_93)
	.align		4
.L_93:
        /*01f0*/ 	.word	index@(_ZN7cutlass13device_kernelIN5flash19enable_sm80_to_sm89INS1_16FlashAttnFwdSm80INS1_25CollectiveMainloopFwdSm80ILi8ELi1ELb1EN4cute5tupleIJNS5_1CILi128EEENS7_ILi64EEENS7_ILi256EEEEEELi256ENS_6half_tEfNS_4arch4Sm80ELb0ELb0ELb1ELb0ELb0ELb0ELb1ELb0EEENS1_21CollectiveEpilogueFwdINS6_IJS8_SA_S9_EEENS6_IJNS7_ILi1EEESI_SI_EEESC_SE_Li256ELb0ELb1ELb0ELb0EEENS1_19SingleTileSchedulerILb0ELb0ELb1ELi128EEEEEEEEEvNT_6ParamsE)
        /*01f4*/ 	.word	0x000000ff


	//----- nvinfo : EIATTR_FRAME_SIZE
	.align		4
.L_94:
        /*01f8*/ 	.byte	0x04, 0x11
        /*01fa*/ 	.short	(.L_96 - .L_95)
	.align		4
.L_95:
        /*01fc*/ 	.word	index@(_ZN7cutlass13device_kernelIN5flash19enable_sm80_to_sm89INS1_16FlashAttnFwdSm80INS1_25CollectiveMainloopFwdSm80ILi8ELi1ELb1EN4cute5tupleIJNS5_1CILi128EEENS7_ILi64EEENS7_ILi256EEEEEELi256ENS_6half_tEfNS_4arch4Sm80ELb0ELb0ELb1ELb0ELb0ELb0ELb1ELb0EEENS1_21CollectiveEpilogueFwdINS6_IJS8_SA_S9_EEENS6_IJNS7_ILi1EEESI_SI_EEESC_SE_Li256ELb0ELb1ELb0ELb0EEENS1_19SingleTileSchedulerILb0ELb0ELb1ELi128EEEEEEEEEvNT_6ParamsE)
        /*0200*/ 	.word	0x00000130


	//----- nvinfo : EIATTR_MIN_STACK_SIZE
	.align		4
.L_96:
        /*0204*/ 	.byte	0x04, 0x12
        /*0206*/ 	.short	(.L_98 - .L_97)
	.align		4
.L_97:
        /*0208*/ 	.word	index@(_ZN7cutlass13device_kernelIN5flash19enable_sm80_to_sm89INS1_16FlashAttnFwdSm80INS1_25CollectiveMainloopFwdSm80ILi8ELi1ELb1EN4cute5tupleIJNS5_1CILi128EEENS7_ILi64EEENS7_ILi256EEEEEELi256ENS_6half_tEfNS_4arch4Sm80ELb0ELb0ELb1ELb0ELb0ELb0ELb1ELb0EEENS1_21CollectiveEpilogueFwdINS6_IJS8_SA_S9_EEENS6_IJNS7_ILi1EEESI_SI_EEESC_SE_Li256ELb0ELb1ELb0ELb0EEENS1_19SingleTileSchedulerILb0ELb0ELb1ELi128EEEEEEEEEvNT_6ParamsE)
        /*020c*/ 	.word	0x00000130


	//----- nvinfo : EIATTR_MIN_STACK_SIZE
	.align		4
.L_98:
        /*0210*/ 	.byte	0x04, 0x12
        /*0212*/ 	.short	(.L_100 - .L_99)
	.align		4
.L_99:
        /*0214*/ 	.word	index@(_ZN7cutlass13device_kernelIN5flash19enable_sm80_to_sm89INS1_16FlashAttnFwdSm80INS1_25CollectiveMainloopFwdSm80ILi8ELi1ELb1EN4cute5tupleIJNS5_1CILi128EEENS7_ILi64EEENS7_ILi256EEEEEELi256ENS_6half_tEfNS_4arch4Sm80ELb0ELb0ELb1ELb1ELb0ELb0ELb1ELb0EEENS1_21CollectiveEpilogueFwdINS6_IJS8_SA_S9_EEENS6_IJNS7_ILi1EEESI_SI_EEESC_SE_Li256ELb1ELb1ELb0ELb0EEENS1_19SingleTileSchedulerILb1ELb0ELb1ELi128EEEEEEEEEvNT_6ParamsE)
        /*0218*/ 	.word	0x00000110


	//----- nvinfo : EIATTR_MIN_STACK_SIZE
	.align		4
.L_100:
        /*021c*/ 	.byte	0x04, 0x12
        /*021e*/ 	.short	(.L_102 - .L_101)
	.align		4
.L_101:
        /*0220*/ 	.word	index@(_ZN7cutlass13device_kernelIN5flash19enable_sm80_to_sm89INS1_16FlashAttnFwdSm80INS1_25CollectiveMainloopFwdSm80ILi8ELi1ELb0EN4cute5tupleIJNS5_1CILi128EEENS7_ILi32EEENS7_ILi256EEEEEELi256ENS_6half_tEfNS_4arch4Sm80ELb0ELb0ELb1ELb1ELb0ELb1ELb1ELb0EEENS1_21CollectiveEpilogueFwdINS6_IJS8_SA_S9_EEENS6_IJNS7_ILi1EEESI_SI_EEESC_SE_Li256ELb1ELb1ELb0ELb0EEENS1_19SingleTileSchedulerILb1ELb0ELb1ELi128EEEEEEEEEvNT_6ParamsE)
        /*0224*/ 	.word	0x00000000


	//----- nvinfo : EIATTR_MIN_STACK_SIZE
	.align		4
.L_102:
        /*0228*/ 	.byte	0x04, 0x12
        /*022a*/ 	.short	(.L_104 - .L_103)
	.align		4
.L_103:
        /*022c*/ 	.word	index@(_ZN7cutlass13device_kernelIN5flash19enable_sm80_to_sm89INS1_16FlashAttnFwdSm80INS1_25CollectiveMainloopFwdSm80ILi8ELi1ELb1EN4cute5tupleIJNS5_1CILi128EEENS7_ILi48EEENS7_ILi256EEEEEELi256ENS_6half_tEfNS_4arch4Sm80ELb0ELb1ELb1ELb0ELb0ELb0ELb1ELb0EEENS1_21CollectiveEpilogueFwdINS6_IJS8_SA_S9_EEENS6_IJNS7_ILi1EEESI_SI_EEESC_SE_Li256ELb0ELb1ELb0ELb0EEENS1_19SingleTileSchedulerILb0ELb0ELb1ELi128EEEEEEEEEvNT_6ParamsE)
        /*0230*/ 	.word	0x000000a0


	//----- nvinfo : EIATTR_MIN_STACK_SIZE
	.align		4
.L_104:
        /*0234*/ 	.byte	0x04, 0x12
        /*0236*/ 	.short	(.L_106 - .L_105)
	.align		4
.L_105:
        /*0238*/ 	.word	index@(_ZN7cutlass13device_kernelIN5flash19enable_sm80_to_sm89INS1_16FlashAttnFwdSm80INS1_25CollectiveMainloopFwdSm80ILi8ELi1ELb1EN4cute5tupleIJNS5_1CILi128EEENS7_ILi48EEENS7_ILi256EEEEEELi256ENS_6half_tEfNS_4arch4Sm80ELb0ELb1ELb1ELb1ELb0ELb0ELb1ELb0EEENS1_21CollectiveEpilogueFwdINS6_IJS8_SA_S9_EEENS6_IJNS7_ILi1EEESI_SI_EEESC_SE_Li256ELb1ELb1ELb0ELb0EEENS1_19SingleTileSchedulerILb1ELb0ELb1ELi128EEEEEEEEEvNT_6ParamsE)
        /*023c*/ 	.word	0x000000a0


	//----- nvinfo : EIATTR_MIN_STACK_SIZE
	.align		4
.L_106:
        /*0240*/ 	.byte	0x04, 0x12
        /*0242*/ 	.short	(.L_108 - .L_107)
	.align		4
.L_107:
        /*0244*/ 	.word	index@(_ZN7cutlass13device_kernelIN5flash19enable_sm80_to_sm89INS1_16FlashAttnFwdSm80INS1_25CollectiveMainloopFwdSm80ILi8ELi1ELb0EN4cute5tupleIJNS5_1CILi128EEENS7_ILi32EEENS7_ILi256EEEEEELi256ENS_6half_tEfNS_4arch4Sm80ELb0ELb1ELb1ELb1ELb0ELb1ELb1ELb0EEENS1_21CollectiveEpilogueFwdINS6_IJS8_SA_S9_EEENS6_IJNS7_ILi1EEESI_SI_EEESC_SE_Li256ELb1ELb1ELb0ELb0EEENS1_19SingleTileSchedulerILb1ELb0ELb1ELi128EEEEEEEEEvNT_6ParamsE)
        /*0248*/ 	.word	0x00000000


	//----- nvinfo : EIATTR_MIN_STACK_SIZE
	.align		4
.L_108:
        /*024c*/ 	.byte	0x04, 0x12
        /*024e*/ 	.short	(.L_110 - .L_109)
	.align		4
.L_109:
        /*0250*/ 	.word	index@(_ZN7cutlass13device_kernelIN5flash19enable_sm80_to_sm89INS1_16FlashAttnFwdSm80INS1_25CollectiveMainloopFwdSm80ILi8ELi1ELb1EN4cute5tupleIJNS5_1CILi128EEENS7_ILi64EEENS7_ILi256EEEEEELi256ENS_6half_tEfNS_4arch4Sm80ELb1ELb0ELb1ELb0ELb0ELb0ELb1ELb0EEENS1_21CollectiveEpilogueFwdINS6_IJS8_SA_S9_EEENS6_IJNS7_ILi1EEESI_SI_EEESC_SE_Li256ELb0ELb1ELb0ELb0EEENS1_30DynamicPersistentTileSchedulerILi256ELi256ELb0ELb1ELb0EEEEEEEEEvNT_6ParamsE)
        /*0254*/ 	.word	0x00000140


	//----- nvinfo : EIATTR_MIN_STACK_SIZE
	.align		4
.L_110:
        /*0258*/ 	.byte	0x04, 0x12
        /*025a*/ 	.short	(.L_112 - .L_111)
	.align		4
.L_111:
        /*025c*/ 	.word	index@(_ZN7cutlass13device_kernelIN5flash19enable_sm80_to_sm89INS1_16FlashAttnFwdSm80INS1_25CollectiveMainloopFwdSm80ILi8ELi1ELb1EN4cute5tupleIJNS5_1CILi128EEENS7_ILi64EEENS7_ILi256EEEEEELi256ENS_6half_tEfNS_4arch4Sm80ELb1ELb0ELb1ELb1ELb0ELb0ELb1ELb0EEENS1_21CollectiveEpilogueFwdINS6_IJS8_SA_S9_EEENS6_IJNS7_ILi1EEESI_SI_EEESC_SE_Li256ELb1ELb1ELb0ELb0EEENS1_19SingleTileSchedulerILb1ELb0ELb1ELi128EEEEEEEEEvNT_6ParamsE)
        /*0260*/ 	.word	0x00000130


	//----- nvinfo : EIATTR_MIN_STACK_SIZE
	.align		4
.L_112:
        /*0264*/ 	.byte	0x04, 0x12
        /*0266*/ 	.short	(.L_114 - .L_113)
	.align		4
.L_113:
        /*0268*/ 	.word	index@(_ZN7cutlass13device_kernelIN5flash19enable_sm80_to_sm89INS1_16FlashAttnFwdSm80INS1_25CollectiveMainloopFwdSm80ILi8ELi1ELb0EN4cute5tupleIJNS5_1CILi128EEENS7_ILi32EEENS7_ILi256EEEEEELi256ENS_6half_tEfNS_4arch4Sm80ELb1ELb0ELb1ELb1ELb0ELb1ELb1ELb0EEENS1_21CollectiveEpilogueFwdINS6_IJS8_SA_S9_EEENS6_IJNS7_ILi1EEESI_SI_EEESC_SE_Li256ELb1ELb1ELb0ELb0EEENS1_19SingleTileSchedulerILb1ELb0ELb1ELi128EEEEEEEEEvNT_6ParamsE)
        /*026c*/ 	.word	0x00000000


	//----- nvinfo : EIATTR_MIN_STACK_SIZE
	.align		4
.L_114:
        /*0270*/ 	.byte	0x04, 0x12
        /*0272*/ 	.short	(.L_116 - .L_115)
	.align		4
.L_115:
        /*0274*/ 	.word	index@(_ZN7cutlass13device_kernelIN5flash19enable_sm80_to_sm89INS1_16FlashAttnFwdSm80INS1_25CollectiveMainloopFwdSm80ILi8ELi1ELb0EN4cute5tupleIJNS5_1CILi128EEENS7_ILi96EEENS7_ILi256EEEEEELi256ENS_6half_tEfNS_4arch4Sm80ELb0ELb0ELb1ELb0ELb0ELb0ELb1ELb0EEENS1_21CollectiveEpilogueFwdINS6_IJS8_SA_S9_EEENS6_IJNS7_ILi1EEESI_SI_EEESC_SE_Li256ELb0ELb1ELb0ELb0EEENS1_19SingleTileSchedulerILb0ELb0ELb1ELi128EEEEEEEEEvNT_6ParamsE)
        /*0278*/ 	.word	0x00000068


	//----- nvinfo : EIATTR_MIN_STACK_SIZE
	.align		4
.L_116:
        /*027c*/ 	.byte	0x04, 0x12
        /*027e*/ 	.short	(.L_118 - .L_117)
	.align		4
.L_117:
        /*0280*/ 	.word	index@(_ZN7cutlass13device_kernelIN5flash19enable_sm80_to_sm89INS1_16FlashAttnFwdSm80INS1_25CollectiveMainloopFwdSm80ILi8ELi1ELb0EN4cute5tupleIJNS5_1CILi128EEENS7_ILi96EEENS7_ILi256EEEEEELi256ENS_6half_tEfNS_4arch4Sm80ELb0ELb0ELb1ELb1ELb0ELb0ELb1ELb0EEENS1_21CollectiveEpilogueFwdINS6_IJS8_SA_S9_EEENS6_IJNS7_ILi1EEESI_SI_EEESC_SE_Li256ELb1ELb1ELb0ELb0EEENS1_19SingleTileSchedulerILb1ELb0ELb1ELi128EEEEEEEEEvNT_6ParamsE)
        /*0284*/ 	.word	0x00000058


	//----- nvinfo : EIATTR_MIN_STACK_SIZE
	.align		4
.L_118:
        /*0288*/ 	.byte	0x04, 0x12
        /*028a*/ 	.short	(.L_120 - .L_119)
	.align		4
.L_119:
        /*028c*/ 	.word	index@(_ZN7cutlass13device_kernelIN5flash19enable_sm80_to_sm89INS1_16FlashAttnFwdSm80INS1_25CollectiveMainloopFwdSm80ILi8ELi1ELb0EN4cute5tupleIJNS5_1CILi128EEENS7_ILi48EEENS7_ILi256EEEEEELi256ENS_6half_tEfNS_4arch4Sm80ELb0ELb0ELb1ELb1ELb0ELb1ELb1ELb0EEENS1_21CollectiveEpilogueFwdINS6_IJS8_SA_S9_EEENS6_IJNS7_ILi1EEESI_SI_EEESC_SE_Li256ELb1ELb1ELb0ELb0EEENS1_19SingleTileSchedulerILb1ELb0ELb1ELi128EEEEEEEEEvNT_6ParamsE)
        /*0290*/ 	.word	0x00000000


	//----- nvinfo : EIATTR_MIN_STACK_SIZE
	.align		4
.L_120:
        /*0294*/ 	.byte	0x04, 0x12
        /*0296*/ 	.short	(.L_122 - .L_121)
	.align		4
.L_121:
        /*0298*/ 	.word	index@(_ZN7cutlass13device_kernelIN5flash19enable_sm80_to_sm89INS1_16FlashAttnFwdSm80INS1_25CollectiveMainloopFwdSm80ILi8ELi1ELb0EN4cute5tupleIJNS5_1CILi128EEENS7_ILi64EEENS7_ILi256EEEEEELi256ENS_6half_tEfNS_4arch4Sm80ELb0ELb1ELb1ELb0ELb0ELb0ELb1ELb0EEENS1_21CollectiveEpilogueFwdINS6_IJS8_SA_S9_EEENS6_IJNS7_ILi1EEESI_SI_EEESC_SE_Li256ELb0ELb1ELb0ELb0EEENS1_19SingleTileSchedulerILb0ELb0ELb1ELi128EEEEEEEEEvNT_6ParamsE)
        /*029c*/ 	.word	0x00000078


	//----- nvinfo : EIATTR_MIN_STACK_SIZE
	.align		4
.L_122:
        /*02a0*/ 	.byte	0x04, 0x12
        /*02a2*/ 	.short	(.L_124 - .L_123)
	.align		4
.L_123:
        /*02a4*/ 	.word	index@(_ZN7cutlass13device_kernelIN5flash19enable_sm80_to_sm89INS1_16FlashAttnFwdSm80INS1_25CollectiveMainloopFwdSm80ILi8ELi1ELb0EN4cute5tupleIJNS5_1CILi128EEENS7_ILi64EEENS7_ILi256EEEEEELi256ENS_6half_tEfNS_4arch4Sm80ELb0ELb1ELb1ELb1ELb0ELb0ELb1ELb0EEENS1_21CollectiveEpilogueFwdINS6_IJS8_SA_S9_EEENS6_IJNS7_ILi1EEESI_SI_EEESC_SE_Li256ELb1ELb1ELb0ELb0EEENS1_19SingleTileSchedulerILb1ELb0ELb1ELi128EEEEEEEEEvNT_6ParamsE)
        /*02a8*/ 	.word	0x00000090


	//----- nvinfo : EIATTR_MIN_STACK_SIZE
	.align		4
.L_124:
        /*02ac*/ 	.byte	0x04, 0x12
        /*02ae*/ 	.short	(.L_126 - .L_125)
	.align		4
.L_125:
        /*02b0*/ 	.word	index@(_ZN7cutlass13device_kernelIN5flash19enable_sm80_to_sm89INS1_16FlashAttnFwdSm80INS1_25CollectiveMainloopFwdSm80ILi8ELi1ELb0EN4cute5tupleIJNS5_1CILi128EEENS7_ILi48EEENS7_ILi256EEEEEELi256ENS_6half_tEfNS_4arch4Sm80ELb0ELb1ELb1ELb1ELb0ELb1ELb1ELb0EEENS1_21CollectiveEpilogueFwdINS6_IJS8_SA_S9_EEENS6_IJNS7_ILi1EEESI_SI_EEESC_SE_Li256ELb1ELb1ELb0ELb0EEENS1_19SingleTileSchedulerILb1ELb0ELb1ELi128EEEEEEEEEvNT_6ParamsE)
        /*02b4*/ 	.word	0x00000070


	//----- nvinfo : EIATTR_MIN_STACK_SIZE
	.align		4
.L_126:
        /*02b8*/ 	.byte	0x04, 0x12
        /*02ba*/ 	.short	(.L_128 - .L_127)
	.align		4
.L_127:
        /*02bc*/ 	.word	index@(_ZN7cutlass13device_kernelIN5flash19enable_sm80_to_sm89INS1_16FlashAttnFwdSm80INS1_25CollectiveMainloopFwdSm80ILi8ELi1ELb0EN4cute5tupleIJNS5_1CILi128EEENS7_ILi96EEENS7_ILi256EEEEEELi256ENS_6half_tEfNS_4arch4Sm80ELb1ELb0ELb1ELb0ELb0ELb0ELb1ELb0EEENS1_21CollectiveEpilogueFwdINS6_IJS8_SA_S9_EEENS6_IJNS7_ILi1EEESI_SI_EEESC_SE_Li256ELb0ELb1ELb0ELb0EEENS1_30DynamicPersistentTileSchedulerILi256ELi256ELb0ELb1ELb0EEEEEEEEEvNT_6ParamsE)
        /*02c0*/ 	.word	0x000000a8


	//----- nvinfo : EIATTR_MIN_STACK_SIZE
	.align		4
.L_128:
        /*02c4*/ 	.byte	0x04, 0x12
        /*02c6*/ 	.short	(.L_130 - .L_129)
	.align		4
.L_129:
        /*02c8*/ 	.word	index@(_ZN7cutlass13device_kernelIN5flash19enable_sm80_to_sm89INS1_16FlashAttnFwdSm80INS1_25CollectiveMainloopFwdSm80ILi8ELi1ELb0EN4cute5tupleIJNS5_1CILi128EEENS7_ILi96EEENS7_ILi256EEEEEELi256ENS_6half_tEfNS_4arch4Sm80ELb1ELb0ELb1ELb1ELb0ELb0ELb1ELb0EEENS1_21CollectiveEpilogueFwdINS6_IJS8_SA_S9_EEENS6_IJNS7_ILi1EEESI_SI_EEESC_SE_Li256ELb1ELb1ELb0ELb0EEENS1_19SingleTileSchedulerILb1ELb0ELb1ELi128EEEEEEEEEvNT_6ParamsE)
        /*02cc*/ 	.word	0x00000050


	//----- nvinfo : EIATTR_MIN_STACK_SIZE
	.align		4
.L_130:
        /*02d0*/ 	.byte	0x04, 0x12
        /*02d2*/ 	.short	(.L_132 - .L_131)
	.align		4
.L_131:
        /*02d4*/ 	.word	index@(_ZN7cutlass13device_kernelIN5flash19enable_sm80_to_sm89INS1_16FlashAttnFwdSm80INS1_25CollectiveMainloopFwdSm80ILi8ELi1ELb0EN4cute5tupleIJNS5_1CILi128EEENS7_ILi48EEENS7_ILi256EEEEEELi256ENS_6half_tEfNS_4arch4Sm80ELb1ELb0ELb1ELb1ELb0ELb1ELb1ELb0EEENS1_21CollectiveEpilogueFwdINS6_IJS8_SA_S9_EEENS6_IJNS7_ILi1EEESI_SI_EEESC_SE_Li256ELb1ELb1ELb0ELb0EEENS1_19SingleTileSchedulerILb1ELb0ELb1ELi128EEEEEEEEEvNT_6ParamsE)
        /*02d8*/ 	.word	0x00000000
.L_132:


//--------------------- .nv.info._ZN7cutlass13device_kernelIN5flash19enable_sm80_to_sm89INS1_16FlashAttnFwdSm80INS1_25CollectiveMainloopFwdSm80ILi8ELi1ELb1EN4cute5tupleIJNS5_1CILi128EEENS7_ILi64EEENS7_ILi256EEEEEELi256ENS_6half_tEfNS_4arch4Sm80ELb0ELb0ELb1ELb0ELb0ELb0ELb1ELb0EEENS1_21CollectiveEpilogueFwdINS6_IJS8_SA_S9_EEENS6_IJNS7_ILi1EEESI_SI_EEESC_SE_Li256ELb0ELb1ELb0ELb0EEENS1_19SingleTileSchedulerILb0ELb0ELb1ELi128EEEEEEEEEvNT_6ParamsE --------------------------
	.section	.nv.info._ZN7cutlass13device_kernelIN5flash19enable_sm80_to_sm89INS1_16FlashAttnFwdSm80INS1_25CollectiveMainloopFwdSm80ILi8ELi1ELb1EN4cute5tupleIJNS5_1CILi128EEENS7_ILi64EEENS7_ILi256EEEEEELi256ENS_6half_tEfNS_4arch4Sm80ELb0ELb0ELb1ELb0ELb0ELb0ELb1ELb0EEENS1_21CollectiveEpilogueFwdINS6_IJS8_SA_S9_EEENS6_IJNS7_ILi1EEESI_SI_EEESC_SE_Li256ELb0ELb1ELb0ELb0EEENS1_19SingleTileSchedulerILb0ELb0ELb1ELi128EEEEEEEEEvNT_6ParamsE,"",@"SHT_CUDA_INFO"
	.sectionflags	@""
	.align	4


	//----- nvinfo : EIATTR_CUDA_API_VERSION
	.align		4
        /*0000*/ 	.byte	0x04, 0x37
        /*0002*/ 	.short	(.L_134 - .L_133)
.L_133:
        /*0004*/ 	.word	0x00000082


	//----- nvinfo : EIATTR_SW2861232_WAR
	.align		4
.L_134:
        /*0008*/ 	.byte	0x01, 0x35
	.zero		2


	//----- nvinfo : EIATTR_PARAM_CBANK
	.align		4
        /*000c*/ 	.byte	0x04, 0x0a
        /*000e*/ 	.short	(.L_136 - .L_135)
	.align		4
.L_135:
        /*0010*/ 	.word	index@(.nv.constant0._ZN7cutlass13device_kernelIN5flash19enable_sm80_to_sm89INS1_16FlashAttnFwdSm80INS1_25CollectiveMainloopFwdSm80ILi8ELi1ELb1EN4cute5tupleIJNS5_1CILi128EEENS7_ILi64EEENS7_ILi256EEEEEELi256ENS_6half_tEfNS_4arch4Sm80ELb0ELb0ELb1ELb0ELb0ELb0ELb1ELb0EEENS1_21CollectiveEpilogueFwdINS6_IJS8_SA_S9_EEENS6_IJNS7_ILi1EEESI_SI_EEESC_SE_Li256ELb0ELb1ELb0ELb0EEENS1_19SingleTileSchedulerILb0ELb0ELb1ELi128EEEEEEEEEvNT_6ParamsE)
        /*0014*/ 	.short	0x0160
        /*0016*/ 	.short	0x0418


	//----- nvinfo : EIATTR_CBANK_PARAM_SIZE
	.align		4
.L_136:
        /*0018*/ 	.byte	0x03, 0x19
        /*001a*/ 	.short	0x0418


	//----- nvinfo : EIATTR_KPARAM_INFO
	.align		4
        /*001c*/ 	.byte	0x04, 0x17
        /*001e*/ 	.short	(.L_138 - .L_137)
.L_137:
        /*0020*/ 	.word	0x00000000
        /*0024*/ 	.short	0x0000
        /*0026*/ 	.short	0x0000
        /*0028*/ 	.byte	0x00, 0xf0, 0x61, 0x10


	//----- nvinfo : EIATTR_MAXREG_COUNT
	.align		4
.L_138:
        /*002c*/ 	.byte	0x03, 0x1b
        /*002e*/ 	.short	0x00ff


	//----- nvinfo : EIATTR_NUM_BARRIERS
	.align		4
        /*0030*/ 	.byte	0x02, 0x4c
        /*0032*/ 	.byte	0x02
	.zero		1


	//----- nvinfo : EIATTR_ANNOTATIONS
	.align		4
        /*0034*/ 	.byte	0x04, 0x55
        /*0036*/ 	.short	(.L_140 - .L_139)


	//   ....[0]....
.L_139:
        /*0038*/ 	.word	0x00000001
        /*003c*/ 	.byte	0x30, 0x02, 0x00, 0x00, 0x01, 0x00, 0x00, 0x00, 0x30, 0x04, 0x00, 0x00, 0x01, 0x00, 0x00, 0x00
        /* <DEDUP_REMOVED lines=73> */
        /*04dc*/ 	.byte	0xd0, 0xa1, 0x00, 0x00, 0x01, 0x00, 0x00, 0x00, 0xf0, 0xa1, 0x00, 0x00


	//----- nvinfo : EIATTR_MERCURY_ISA_VERSION
	.align		4
.L_140:
        /*04e8*/ 	.byte	0x03, 0x5f
        /*04ea*/ 	.short	0x0000


	//----- nvinfo : EIATTR_COOP_GROUP_MASK_REGIDS
	.align		4
        /*04ec*/ 	.byte	0x04, 0x29
        /*04ee*/ 	.short	(.L_142 - .L_141)


	//   ....[0]....
.L_141:
        /*04f0*/ 	.word	0xffffffff


	//   ....[1]....
        /*04f4*/ 	.word	0xffffffff


	//   ....[2]....
        /*04f8*/ 	.word	0xffffffff


	//   ....[3]....
        /*04fc*/ 	.word	0xffffffff


	//   ....[4]....
        /*0500*/ 	.word	0xffffffff


	//   ....[5]....
        /*0504*/ 	.word	0xffffffff


	//   ....[6]....
        /*0508*/ 	.word	0xffffffff


	//   ....[7]....
        /*050c*/ 	.word	0xffffffff


	//   ....[8]....
        /*0510*/ 	.word	0xffffffff


	//   ....[9]....
        /*0514*/ 	.word	0xffffffff


	//   ....[10]....
        /*0518*/ 	.word	0xffffffff


	//   ....[11]....
        /*051c*/ 	.word	0xffffffff


	//   ....[12]....
        /*0520*/ 	.word	0xffffffff


	//   ....[13]....
        /*0524*/ 	.word	0xffffffff


	//   ....[14]....
        /*0528*/ 	.word	0xffffffff


	//   ....[15]....
        /*052c*/ 	.word	0xffffffff


	//   ....[16]....
        /*0530*/ 	.word	0xffffffff


	//   ....[17]....
        /*0534*/ 	.word	0xffffffff


	//   ....[18]....
        /*0538*/ 	.word	0xffffffff


	//   ....[19]....
        /*053c*/ 	.word	0xffffffff


	//   ....[20]....
        /*0540*/ 	.word	0xffffffff


	//   ....[21]....
        /*0544*/ 	.word	0xffffffff


	//   ....[22]....
        /*0548*/ 	.word	0xffffffff


	//   ....[23]....
        /*054c*/ 	.word	0xffffffff


	//   ....[24]....
        /*0550*/ 	.word	0xffffffff


	//   ....[25]....
        /*0554*/ 	.word	0xffffffff


	//   ....[26]....
        /*0558*/ 	.word	0xffffffff


	//   ....[27]....
        /*055c*/ 	.word	0xffffffff


	//   ....[28]....
        /*0560*/ 	.word	0xffffffff


	//   ....[29]....
        /*0564*/ 	.word	0xffffffff


	//   ....[30]....
        /*0568*/ 	.word	0xffffffff


	//   ....[31]....
        /*056c*/ 	.word	0xffffffff


	//----- nvinfo : EIATTR_COOP_GROUP_INSTR_OFFSETS
	.align		4
.L_142:
        /*0570*/ 	.byte	0x04, 0x28
        /*0572*/ 	.short	(.L_144 - .L_143)


	//   ....[0]....
.L_143:
        /*0574*/ 	.word	0x00000480


	//   ....[1]....
        /*0578*/ 	.word	0x000004d0


	//   ....[2]....
        /*057c*/ 	.word	0x00000570


	//   ....[3]....
        /*0580*/ 	.word	0x000005a0


	//   ....[4]....
        /*0584*/ 	.word	0x000007c0


	//   ....[5]....
        /*0588*/ 	.word	0x00000850


	//   ....[6]....
        /*058c*/ 	.word	0x00000a50


	//   ....[7]....
        /*0590*/ 	.word	0x00000a60


	//   ....[8]....
        /*0594*/ 	.word	0x00003060


	//   ....[9]....
        /*0598*/ 	.word	0x000030f0


	//   ....[10]....
        /*059c*/ 	.word	0x00003100


	//   ....[11]....
        /*05a0*/ 	.word	0x00003130


	//   ....[12]....
        /*05a4*/ 	.word	0x00006650


	//   ....[13]....
        /*05a8*/ 	.word	0x00006690


	//   ....[14]....
        /*05ac*/ 	.word	0x000066c0


	//   ....[15]....
        /*05b0*/ 	.word	0x00006710


	//   ....[16]....
        /*05b4*/ 	.word	0x000089f0


	//   ....[17]....
        /*05b8*/ 	.word	0x00008a00


	//   ....[18]....
        /*05bc*/ 	.word	0x00008a50


	//   ....[19]....
        /*05c0*/ 	.word	0x00008a70


	//   ....[20]....
        /*05c4*/ 	.word	0x0000a270


	//   ....[21]....
        /*05c8*/ 	.word	0x0000a280


	//   ....[22]....
        /*05cc*/ 	.word	0x0000a2a0


	//   ....[23]....
        /*05d0*/ 	.word	0x0000a2b0


	//   ....[24]....
        /*05d4*/ 	.word	0x0000a3d0


	//   ....[25]....
        /*05d8*/ 	.word	0x0000a400


	//   ....[26]....
        /*05dc*/ 	.word	0x0000a5d0


	//   ....[27]....
        /*05e0*/ 	.word	0x0000a600


	//   ....[28]....
        /*05e4*/ 	.word	0x0000a790


	//   ....[29]....
        /*05e8*/ 	.word	0x0000a7c0


	//   ....[30]....
        /*05ec*/ 	.word	0x0000a950


	//   ....[31]....
        /*05f0*/ 	.word	0x0000a970


	//----- nvinfo : EIATTR_EXIT_INSTR_OFFSETS
	.align		4
.L_144:
        /*05f4*/ 	.byte	0x04, 0x1c
        /*05f6*/ 	.short	(.L_146 - .L_145)


	//   ....[0]....
.L_145:
        /*05f8*/ 	.word	0x00000040


	//   ....[1]....
        /*05fc*/ 	.word	0x0000a980


	//   ....[2]....
        /*0600*/ 	.word	0x0000aa90


	//   ....[3]....
        /*0604*/ 	.word	0x0000aaf0


	//----- nvinfo : EIATTR_CTAIDZ_USED
	.align		4
.L_146:
        /*0608*/ 	.byte	0x01, 0x04
	.zero		2


	//----- nvinfo : EIATTR_MAX_THREADS
	.align		4
        /*060c*/ 	.byte	0x04, 0x05
        /*060e*/ 	.short	(.L_148 - .L_147)
.L_147:
        /*0610*/ 	.word	0x00000100
        /*0614*/ 	.word	0x00000001
        /*0618*/ 	.word	0x00000001


	//----- nvinfo : EIATTR_CRS_STACK_SIZE
	.align		4
.L_148:
        /*061c*/ 	.byte	0x04, 0x1e
        /*061e*/ 	.short	(.L_150 - .L_149)
.L_149:
        /*0620*/ 	.word	0x00000000
.L_150:


//--------------------- .nv.info._ZN7cutlass13device_kernelIN5flash19enable_sm80_to_sm89INS1_16FlashAttnFwdSm80INS1_25CollectiveMainloopFwdSm80ILi8ELi1ELb1EN4cute5tupleIJNS5_1CILi128EEENS7_ILi64EEENS7_ILi256EEEEEELi256ENS_6half_tEfNS_4arch4Sm80ELb0ELb0ELb1ELb1ELb0ELb0ELb1ELb0EEENS1_21CollectiveEpilogueFwdINS6_IJS8_SA_S9_EEENS6_IJNS7_ILi1EEESI_SI_EEESC_SE_Li256ELb1ELb1ELb0ELb0EEENS1_19SingleTileSchedulerILb1ELb0ELb1ELi128EEEEEEEEEvNT_6ParamsE --------------------------
	.section	.nv.info._ZN7cutlass13device_kernelIN5flash19enable_sm80_to_sm89INS1_16FlashAttnFwdSm80INS1_25CollectiveMainloopFwdSm80ILi8ELi1ELb1EN4cute5tupleIJNS5_1CILi128EEENS7_ILi64EEENS7_ILi256EEEEEELi256ENS_6half_tEfNS_4arch4Sm80ELb0ELb0ELb1ELb1ELb0ELb0ELb1ELb0EEENS1_21CollectiveEpilogueFwdINS6_IJS8_SA_S9_EEENS6_IJNS7_ILi1EEESI_SI_EEESC_SE_Li256ELb1ELb1ELb0ELb0EEENS1_19SingleTileSchedulerILb1ELb0ELb1ELi128EEEEEEEEEvNT_6ParamsE,"",@"SHT_CUDA_INFO"
	.sectionflags	@""
	.align	4


	//----- nvinfo : EIATTR_CUDA_API_VERSION
	.align		4
        /*0000*/ 	.byte	0x04, 0x37
        /*0002*/ 	.short	(.L_152 - .L_151)
.L_151:
        /*0004*/ 	.word	0x00000082


	//----- nvinfo : EIATTR_SW2861232_WAR
	.align		4
.L_152:
        /*0008*/ 	.byte	0x01, 0x35
	.zero		2


	//----- nvinfo : EIATTR_PARAM_CBANK
	.align		4
        /*000c*/ 	.byte	0x04, 0x0a
        /*000e*/ 	.short	(.L_154 - .L_153)
	.align		4
.L_153:
        /*0010*/ 	.word	index@(.nv.constant0._ZN7cutlass13device_kernelIN5flash19enable_sm80_to_sm89INS1_16FlashAttnFwdSm80INS1_25CollectiveMainloopFwdSm80ILi8ELi1ELb1EN4cute5tupleIJNS5_1CILi128EEENS7_ILi64EEENS7_ILi256EEEEEELi256ENS_6half_tEfNS_4arch4Sm80ELb0ELb0ELb1ELb1ELb0ELb0ELb1ELb0EEENS1_21CollectiveEpilogueFwdINS6_IJS8_SA_S9_EEENS6_IJNS7_ILi1EEESI_SI_EEESC_SE_Li256ELb1ELb1ELb0ELb0EEENS1_19SingleTileSchedulerILb1ELb0ELb1ELi128EEEEEEEEEvNT_6ParamsE)
        /*0014*/ 	.short	0x0160
        /*0016*/ 	.short	0x0418


	//----- nvinfo : EIATTR_CBANK_PARAM_SIZE
	.align		4
.L_154:
        /*0018*/ 	.byte	0x03, 0x19
        /*001a*/ 	.short	0x0418


	//----- nvinfo : EIATTR_KPARAM_INFO
	.align		4
        /*001c*/ 	.byte	0x04, 0x17
        /*001e*/ 	.short	(.L_156 - .L_155)
.L_155:
        /*0020*/ 	.word	0x00000000
        /*0024*/ 	.short	0x0000
        /*0026*/ 	.short	0x0000
        /*0028*/ 	.byte	0x00, 0xf0, 0x61, 0x10


	//----- nvinfo : EIATTR_MAXREG_COUNT
	.align		4
.L_156:
        /*002c*/ 	.byte	0x03, 0x1b
        /*002e*/ 	.short	0x00ff


	//----- nvinfo : EIATTR_NUM_BARRIERS
	.align		4
        /*0030*/ 	.byte	0x02, 0x4c
        /*0032*/ 	.byte	0x02
	.zero		1


	//----- nvinfo : EIATTR_ANNOTATIONS
	.align		4
        /*0034*/ 	.byte	0x04, 0x55
        /*0036*/ 	.short	(.L_158 - .L_157)


	//   ....[0]....
.L_157:
        /* <DEDUP_REMOVED lines=72> */
        /*04ac*/ 	.byte	0x90, 0xba, 0x00, 0x00


	//----- nvinfo : EIATTR_MERCURY_ISA_VERSION
	.align		4
.L_158:
        /*04b0*/ 	.byte	0x03, 0x5f
        /*04b2*/ 	.short	0x0000


	//----- nvinfo : EIATTR_COOP_GROUP_MASK_REGIDS
	.align		4
        /*04b4*/ 	.byte	0x04, 0x29
        /*04b6*/ 	.short	(.L_160 - .L_159)


	//   ....[0]....
.L_159:
        /*04b8*/ 	.word	0xffffffff


	//   ....[1]....
        /*04bc*/ 	.word	0xffffffff


	//   ....[2]....
        /*04c0*/ 	.word	0xffffffff


	//   ....[3]....
        /*04c4*/ 	.word	0xffffffff


	//   ....[4]....
        /*04c8*/ 	.word	0xffffffff


	//   ....[5]....
        /*04cc*/ 	.word	0xffffffff


	//   ....[6]....
        /*04d0*/ 	.word	0xffffffff


	//   ....[7]....
        /*04d4*/ 	.word	0xffffffff


	//   ....[8]....
        /*04d8*/ 	.word	0xffffffff


	//   ....[9]....
        /*04dc*/ 	.word	0xffffffff


	//   ....[10]....
        /*04e0*/ 	.word	0xffffffff


	//   ....[11]....
        /*04e4*/ 	.word	0xffffffff


	//   ....[12]....
        /*04e8*/ 	.word	0xffffffff


	//   ....[13]....
        /*04ec*/ 	.word	0xffffffff


	//   ....[14]....
        /*04f0*/ 	.word	0xffffffff


	//   ....[15]....
        /*04f4*/ 	.word	0xffffffff


	//   ....[16]....
        /*04f8*/ 	.word	0xffffffff


	//   ....[17]....
        /*04fc*/ 	.word	0xffffffff


	//   ....[18]....
        /*0500*/ 	.word	0xffffffff


	//   ....[19]....
        /*0504*/ 	.word	0xffffffff


	//   ....[20]....
        /*0508*/ 	.word	0xffffffff


	//   ....[21]....
        /*050c*/ 	.word	0xffffffff


	//   ....[22]....
        /*0510*/ 	.word	0xffffffff


	//   ....[23]....
        /*0514*/ 	.word	0xffffffff


	//   ....[24]....
        /*0518*/ 	.word	0xffffffff


	//   ....[25]....
        /*051c*/ 	.word	0xffffffff


	//   ....[26]....
        /*0520*/ 	.word	0xffffffff


	//   ....[27]....
        /*0524*/ 	.word	0xffffffff


	//   ....[28]....
        /*0528*/ 	.word	0xffffffff


	//   ....[29]....
        /*052c*/ 	.word	0xffffffff


	//   ....[30]....
        /*0530*/ 	.word	0xffffffff


	//   ....[31]....
        /*0534*/ 	.word	0xffffffff


	//   ....[32]....
        /*0538*/ 	.word	0xffffffff


	//   ....[33]....
        /*053c*/ 	.word	0xffffffff


	//   ....[34]....
        /*0540*/ 	.word	0xffffffff


	//   ....[35]....
        /*0544*/ 	.word	0xffffffff


	//   ....[36]....
        /*0548*/ 	.word	0xffffffff


	//   ....[37]....
        /*054c*/ 	.word	0xffffffff


	//   ....[38]....
        /*0550*/ 	.word	0xffffffff


	//   ....[39]....
        /*0554*/ 	.word	0xffffffff


	//   ....[40]....
        /*0558*/ 	.word	0xffffffff


	//----- nvinfo : EIATTR_COOP_GROUP_INSTR_OFFSETS
	.align		4
.L_160:
        /*055c*/ 	.byte	0x04, 0x28
        /*055e*/ 	.short	(.L_162 - .L_161)


	//   ....[0]....
.L_161:
        /*0560*/ 	.word	0x00000090


	//   ....[1]....
        /*0564*/ 	.word	0x00000e90


	//   ....[2]....
        /*0568*/ 	.word	0x00000ec0


	//   ....[3]....
        /*056c*/ 	.word	0x00001010


	//   ....[4]....
        /*0570*/ 	.word	0x00001070


	//   ....[5]....
        /*0574*/ 	.word	0x00001210


	//   ....[6]....
        /*0578*/ 	.word	0x00001240


	//   ....[7]....
        /*057c*/ 	.word	0x000012a0


	//   ....[8]....
        /*0580*/ 	.word	0x000012b0


	//   ....[9]....
        /*0584*/ 	.word	0x00003630


	//   ....[10]....
        /*0588*/ 	.word	0x000036e0


	//   ....[11]....
        /*058c*/ 	.word	0x000036f0


	//   ....[12]....
        /*0590*/ 	.word	0x00003730


	//   ....[13]....
        /*0594*/ 	.word	0x00007360


	//   ....[14]....
        /*0598*/ 	.word	0x000073a0


	//   ....[15]....
        /*059c*/ 	.word	0x000073d0


	//   ....[16]....
        /*05a0*/ 	.word	0x00007420


	//   ....[17]....
        /*05a4*/ 	.word	0x00009630


	//   ....[18]....
        /*05a8*/ 	.word	0x00009640


	//   ....[19]....
        /*05ac*/ 	.word	0x00009670


	//   ....[20]....
        /*05b0*/ 	.word	0x00009690


	//   ....[21]....
        /*05b4*/ 	.word	0x0000b010


	//   ....[22]....
        /*05b8*/ 	.word	0x0000b050


	//   ....[23]....
        /*05bc*/ 	.word	0x0000b080


	//   ....[24]....
        /*05c0*/ 	.word	0x0000b0a0


	//   ....[25]....
        /*05c4*/ 	.word	0x0000b2c0


	//   ....[26]....
        /*05c8*/ 	.word	0x0000b2d0


	//   ....[27]....
        /*05cc*/ 	.word	0x0000b4d0


	//   ....[28]....
        /*05d0*/ 	.word	0x0000b500


	//   ....[29]....
        /*05d4*/ 	.word	0x0000b6c0


	//   ....[30]....
        /*05d8*/ 	.word	0x0000b6f0


	//   ....[31]....
        /*05dc*/ 	.word	0x0000b8b0


	//   ....[32]....
        /*05e0*/ 	.word	0x0000b8d0


	//   ....[33]....
        /*05e4*/ 	.word	0x0000c140


	//   ....[34]....
        /*05e8*/ 	.word	0x0000c160


	//   ....[35]....
        /*05ec*/ 	.word	0x0000c320


	//   ....[36]....
        /*05f0*/ 	.word	0x0000c350


	//   ....[37]....
        /*05f4*/ 	.word	0x0000c4e0


	//   ....[38]....
        /*05f8*/ 	.word	0x0000c510


	//   ....[39]....
        /*05fc*/ 	.word	0x0000c6a0


	//   ....[40]....
        /*0600*/ 	.word	0x0000c6c0


	//----- nvinfo : EIATTR_EXIT_INSTR_OFFSETS
	.align		4
.L_162:
        /*0604*/ 	.byte	0x04, 0x1c
        /*0606*/ 	.short	(.L_164 - .L_163)


	//   ....[0]....
.L_163:
        /*0608*/ 	.word	0x00000350


	//   ....[1]....
        /*060c*/ 	.word	0x0000b8e0


	//   ....[2]....
        /*0610*/ 	.word	0x0000ba20


	//   ....[3]....
        /*0614*/ 	.word	0x0000ba80


	//   ....[4]....
        /*0618*/ 	.word	0x0000c6d0


	//   ....[5]....
        /*061c*/ 	.word	0x0000c7e0


	//   ....[6]....
        /*0620*/ 	.word	0x0000c840


	//----- nvinfo : EIATTR_CTAIDZ_USED
	.align		4
.L_164:
        /*0624*/ 	.byte	0x01, 0x04
	.zero		2


	//----- nvinfo : EIATTR_MAX_THREADS
	.align		4
        /*0628*/ 	.byte	0x04, 0x05
        /*062a*/ 	.short	(.L_166 - .L_165)
.L_165:
        /*062c*/ 	.word	0x00000100
        /*0630*/ 	.word	0x00000001
        /*0634*/ 	.word	0x00000001


	//----- nvinfo : EIATTR_CRS_STACK_SIZE
	.align		4
.L_166:
        /*0638*/ 	.byte	0x04, 0x1e
        /*063a*/ 	.short	(.L_168 - .L_167)
.L_167:
        /*063c*/ 	.word	0x00000000
.L_168:


//--------------------- .nv.info._ZN7cutlass13device_kernelIN5flash19enable_sm80_to_sm89INS1_16FlashAttnFwdSm80INS1_25CollectiveMainloopFwdSm80ILi8ELi1ELb0EN4cute5tupleIJNS5_1CILi128EEENS7_ILi32EEENS7_ILi256EEEEEELi256ENS_6half_tEfNS_4arch4Sm80ELb0ELb0ELb1ELb1ELb0ELb1ELb1ELb0EEENS1_21CollectiveEpilogueFwdINS6_IJS8_SA_S9_EEENS6_IJNS7_ILi1EEESI_SI_EEESC_SE_Li256ELb1ELb1ELb0ELb0EEENS1_19SingleTileSchedulerILb1ELb0ELb1ELi128EEEEEEEEEvNT_6ParamsE --------------------------
	.section	.nv.info._ZN7cutlass13device_kernelIN5flash19enable_sm80_to_sm89INS1_16FlashAttnFwdSm80INS1_25CollectiveMainloopFwdSm80ILi8ELi1ELb0EN4cute5tupleIJNS5_1CILi128EEENS7_ILi32EEENS7_ILi256EEEEEELi256ENS_6half_tEfNS_4arch4Sm80ELb0ELb0ELb1ELb1ELb0ELb1ELb1ELb0EEENS1_21CollectiveEpilogueFwdINS6_IJS8_SA_S9_EEENS6_IJNS7_ILi1EEESI_SI_EEESC_SE_Li256ELb1ELb1ELb0ELb0EEENS1_19SingleTileSchedulerILb1ELb0ELb1ELi128EEEEEEEEEvNT_6ParamsE,"",@"SHT_CUDA_INFO"
	.sectionflags	@""
	.align	4


	//----- nvinfo : EIATTR_CUDA_API_VERSION
	.align		4
        /*0000*/ 	.byte	0x04, 0x37
        /*0002*/ 	.short	(.L_170 - .L_169)
.L_169:
        /*0004*/ 	.word	0x00000082


	//----- nvinfo : EIATTR_SW2861232_WAR
	.align		4
.L_170:
        /*0008*/ 	.byte	0x01, 0x35
	.zero		2


	//----- nvinfo : EIATTR_PARAM_CBANK
	.align		4
        /*000c*/ 	.byte	0x04, 0x0a
        /*000e*/ 	.short	(.L_172 - .L_171)
	.align		4
.L_171:
        /*0010*/ 	.word	index@(.nv.constant0._ZN7cutlass13device_kernelIN5flash19enable_sm80_to_sm89INS1_16FlashAttnFwdSm80INS1_25CollectiveMainloopFwdSm80ILi8ELi1ELb0EN4cute5tupleIJNS5_1CILi128EEENS7_ILi32EEENS7_ILi256EEEEEELi256ENS_6half_tEfNS_4arch4Sm80ELb0ELb0ELb1ELb1ELb0ELb1ELb1ELb0EEENS1_21CollectiveEpilogueFwdINS6_IJS8_SA_S9_EEENS6_IJNS7_ILi1EEESI_SI_EEESC_SE_Li256ELb1ELb1ELb0ELb0EEENS1_19SingleTileSchedulerILb1ELb0ELb1ELi128EEEEEEEEEvNT_6ParamsE)
        /*0014*/ 	.short	0x0160
        /*0016*/ 	.short	0x0418


	//----- nvinfo : EIATTR_CBANK_PARAM_SIZE
	.align		4
.L_172:
        /*0018*/ 	.byte	0x03, 0x19
        /*001a*/ 	.short	0x0418


	//----- nvinfo : EIATTR_KPARAM_INFO
	.align		4
        /*001c*/ 	.byte	0x04, 0x17
        /*001e*/ 	.short	(.L_174 - .L_173)
.L_173:
        /*0020*/ 	.word	0x00000000
        /*0024*/ 	.short	0x0000
        /*0026*/ 	.short	0x0000
        /*0028*/ 	.byte	0x00, 0xf0, 0x61, 0x10


	//----- nvinfo : EIATTR_MAXREG_COUNT
	.align		4
.L_174:
        /*002c*/ 	.byte	0x03, 0x1b
        /*002e*/ 	.short	0x00ff


	//----- nvinfo : EIATTR_NUM_BARRIERS
	.align		4
        /*0030*/ 	.byte	0x02, 0x4c
        /*0032*/ 	.byte	0x02
	.zero		1


	//----- nvinfo : EIATTR_MERCURY_ISA_VERSION
	.align		4
        /*0034*/ 	.byte	0x03, 0x5f
        /*0036*/ 	.short	0x0000


	//----- nvinfo : EIATTR_COOP_GROUP_MASK_REGIDS
	.align		4
        /*0038*/ 	.byte	0x04, 0x29
        /*003a*/ 	.short	(.L_176 - .L_175)


	//   ....[0]....
.L_175:
        /*003c*/ 	.word	0xffffffff


	//   ....[1]....
        /*0040*/ 	.word	0xffffffff


	//   ....[2]....
        /*0044*/ 	.word	0xffffffff


	//   ....[3]....
        /*0048*/ 	.word	0xffffffff


	//   ....[4]....
        /*004c*/ 	.word	0xffffffff


	//   ....[5]....
        /*0050*/ 	.word	0xffffffff


	//   ....[6]....
        /*0054*/ 	.word	0xffffffff


	//   ....[7]....
        /*0058*/ 	.word	0xffffffff


	//   ....[8]....
        /*005c*/ 	.word	0xffffffff


	//   ....[9]....
        /*0060*/ 	.word	0xffffffff


	//   ....[10]....
        /*0064*/ 	.word	0xffffffff


	//   ....[11]....
        /*0068*/ 	.word	0xffffffff


	//   ....[12]....
        /*006c*/ 	.word	0xffffffff


	//   ....[13]....
        /*0070*/ 	.word	0xffffffff


	//   ....[14]....
        /*0074*/ 	.word	0xffffffff


	//   ....[15]....
        /*0078*/ 	.word	0xffffffff


	//   ....[16]....
        /*007c*/ 	.word	0xffffffff


	//   ....[17]....
        /*0080*/ 	.word	0xffffffff


	//   ....[18]....
        /*0084*/ 	.word	0xffffffff


	//   ....[19]....
        /*0088*/ 	.word	0xffffffff


	//   ....[20]....
        /*008c*/ 	.word	0xffffffff


	//   ....[21]....
        /*0090*/ 	.word	0xffffffff


	//   ....[22]....
        /*0094*/ 	.word	0xffffffff


	//   ....[23]....
        /*0098*/ 	.word	0xffffffff


	//   ....[24]....
        /*009c*/ 	.word	0xffffffff


	//   ....[25]....
        /*00a0*/ 	.word	0xffffffff


	//   ....[26]....
        /*00a4*/ 	.word	0xffffffff


	//   ....[27]....
        /*00a8*/ 	.word	0xffffffff


	//   ....[28]....
        /*00ac*/ 	.word	0xffffffff


	//   ....[29]....
        /*00b0*/ 	.word	0xffffffff


	//   ....[30]....
        /*00b4*/ 	.word	0xffffffff


	//   ....[31]....
        /*00b8*/ 	.word	0xffffffff


	//   ....[32]....
        /*00bc*/ 	.word	0xffffffff


	//   ....[33]....
        /*00c0*/ 	.word	0xffffffff


	//   ....[34]....
        /*00c4*/ 	.word	0xffffffff


	//   ....[35]....
        /*00c8*/ 	.word	0xffffffff


	//   ....[36]....
        /*00cc*/ 	.word	0xffffffff


	//   ....[37]....
        /*00d0*/ 	.word	0xffffffff


	//   ....[38]....
        /*00d4*/ 	.word	0xffffffff


	//   ....[39]....
        /*00d8*/ 	.word	0xffffffff


	//   ....[40]....
        /*00dc*/ 	.word	0xffffffff


	//----- nvinfo : EIATTR_COOP_GROUP_INSTR_OFFSETS
	.align		4
.L_176:
        /*00e0*/ 	.byte	0x04, 0x28
        /*00e2*/ 	.short	(.L_178 - .L_177)


	//   ....[0]....
.L_177:
        /*00e4*/ 	.word	0x00000080


	//   ....[1]....
        /*00e8*/ 	.word	0x00004c40


	//   ....[2]....
        /*00ec*/ 	.word	0x00004c80


	//   ....[3]....
        /*00f0*/ 	.word	0x00005010


	//   ....[4]....
        /*00f4*/ 	.word	0x00005040


	//   ....[5]....
        /*00f8*/ 	.word	0x000053f0


	//   ....[6]....
        /*00fc*/ 	.word	0x00005420


	//   ....[7]....
        /*0100*/ 	.word	0x00005630


	//   ....[8]....
        /*0104*/ 	.word	0x00005660


	//   ....[9]....
        /*0108*/ 	.word	0x0000d440


	//   ....[10]....
        /*010c*/ 	.word	0x0000d4e0


	//   ....[11]....
        /*0110*/ 	.word	0x0000d4f0


	//   ....[12]....
        /*0114*/ 	.word	0x0000d590


	//   ....[13]....
        /*0118*/ 	.word	0x0000ec30


	//   ....[14]....
        /*011c*/ 	.word	0x0000ec40


	//   ....[15]....
        /*0120*/ 	.word	0x0000ec80


	//   ....[16]....
        /*0124*/ 	.word	0x0000ecc0


	//   ....[17]....
        /*0128*/ 	.word	0x0000ffc0


	//   ....[18]....
        /*012c*/ 	.word	0x0000fff0


	//   ....[19]....
        /*0130*/ 	.word	0x00010050


	//   ....[20]....
        /*0134*/ 	.word	0x00010060


	//   ....[21]....
        /*0138*/ 	.word	0x00011970


	//   ....[22]....
        /*013c*/ 	.word	0x000119b0


	//   ....[23]....
        /*0140*/ 	.word	0x000119f0


	//   ....[24]....
        /*0144*/ 	.word	0x00011a30


	//   ....[25]....
        /*0148*/ 	.word	0x00011c50


	//   ....[26]....
        /*014c*/ 	.word	0x00011c60


	//   ....[27]....
        /*0150*/ 	.word	0x00011e60


	//   ....[28]....
        /*0154*/ 	.word	0x00011e90


	//   ....[29]....
        /*0158*/ 	.word	0x00012050


	//   ....[30]....
        /*015c*/ 	.word	0x00012080


	//   ....[31]....
        /*0160*/ 	.word	0x00012240


	//   ....[32]....
        /*0164*/ 	.word	0x00012260


	//   ....[33]....
        /*0168*/ 	.word	0x00012ad0


	//   ....[34]....
        /*016c*/ 	.word	0x00012af0


	//   ....[35]....
        /*0170*/ 	.word	0x00012c80


	//   ....[36]....
        /*0174*/ 	.word	0x00012cb0


	//   ....[37]....
        /*0178*/ 	.word	0x00012e40


	//   ....[38]....
        /*017c*/ 	.word	0x00012e70


	//   ....[39]....
        /*0180*/ 	.word	0x00013000


	//   ....[40]....
        /*0184*/ 	.word	0x00013020


	//----- nvinfo : EIATTR_EXIT_INSTR_OFFSETS
	.align		4
.L_178:
        /*0188*/ 	.byte	0x04, 0x1c
        /*018a*/ 	.short	(.L_180 - .L_179)


	//   ....[0]....
.L_179:
        /*018c*/ 	.word	0x00000310


	//   ....[1]....
        /*0190*/ 	.word	0x00012270


	//   ....[2]....
        /*0194*/ 	.word	0x000123b0


	//   ....[3]....
        /*0198*/ 	.word	0x00012410


	//   ....[4]....
        /*019c*/ 	.word	0x00013030


	//   ....[5]....
        /*01a0*/ 	.word	0x00013140


	//   ....[6]....
        /*01a4*/ 	.word	0x000131a0


	//----- nvinfo : EIATTR_CTAIDZ_USED
	.align		4
.L_180:
        /*01a8*/ 	.byte	0x01, 0x04
	.zero		2


	//----- nvinfo : EIATTR_MAX_THREADS
	.align		4
        /*01ac*/ 	.byte	0x04, 0x05
        /*01ae*/ 	.short	(.L_182 - .L_181)
.L_181:
        /*01b0*/ 	.word	0x00000100
        /*01b4*/ 	.word	0x00000001
        /*01b8*/ 	.word	0x00000001


	//----- nvinfo : EIATTR_CRS_STACK_SIZE
	.align		4
.L_182:
        /*01bc*/ 	.byte	0x04, 0x1e
        /*01be*/ 	.short	(.L_184 - .L_183)
.L_183:
        /*01c0*/ 	.word	0x00000000
.L_184:


//--------------------- .nv.info._ZN7cutlass13device_kernelIN5flash19enable_sm80_to_sm89INS1_16FlashAttnFwdSm80INS1_25CollectiveMainloopFwdSm80ILi8ELi1ELb1EN4cute5tupleIJNS5_1CILi128EEENS7_ILi48EEENS7_ILi256EEEEEELi256ENS_6half_tEfNS_4arch4Sm80ELb0ELb1ELb1ELb0ELb0ELb0ELb1ELb0EEENS1_21CollectiveEpilogueFwdINS6_IJS8_SA_S9_EEENS6_IJNS7_ILi1EEESI_SI_EEESC_SE_Li256ELb0ELb1ELb0ELb0EEENS1_19SingleTileSchedulerILb0ELb0ELb1ELi128EEEEEEEEEvNT_6ParamsE --------------------------
	.section	.nv.info._ZN7cutlass13device_kernelIN5flash19enable_sm80_to_sm89INS1_16FlashAttnFwdSm80INS1_25CollectiveMainloopFwdSm80ILi8ELi1ELb1EN4cute5tupleIJNS5_1CILi128EEENS7_ILi48EEENS7_ILi256EEEEEELi256ENS_6half_tEfNS_4arch4Sm80ELb0ELb1ELb1ELb0ELb0ELb0ELb1ELb0EEENS1_21CollectiveEpilogueFwdINS6_IJS8_SA_S9_EEENS6_IJNS7_ILi1EEESI_SI_EEESC_SE_Li256ELb0ELb1ELb0ELb0EEENS1_19SingleTileSchedulerILb0ELb0ELb1ELi128EEEEEEEEEvNT_6ParamsE,"",@"SHT_CUDA_INFO"
	.sectionflags	@""
	.align	4


	//----- nvinfo : EIATTR_CUDA_API_VERSION
	.align		4
        /*0000*/ 	.byte	0x04, 0x37
        /*0002*/ 	.short	(.L_186 - .L_185)
.L_185:
        /*0004*/ 	.word	0x00000082


	//----- nvinfo : EIATTR_SW2861232_WAR
	.align		4
.L_186:
        /*0008*/ 	.byte	0x01, 0x35
	.zero		2


	//----- nvinfo : EIATTR_PARAM_CBANK
	.align		4
        /*000c*/ 	.byte	0x04, 0x0a
        /*000e*/ 	.short	(.L_188 - .L_187)
	.align		4
.L_187:
        /*0010*/ 	.word	index@(.nv.constant0._ZN7cutlass13device_kernelIN5flash19enable_sm80_to_sm89INS1_16FlashAttnFwdSm80INS1_25CollectiveMainloopFwdSm80ILi8ELi1ELb1EN4cute5tupleIJNS5_1CILi128EEENS7_ILi48EEENS7_ILi256EEEEEELi256ENS_6half_tEfNS_4arch4Sm80ELb0ELb1ELb1ELb0ELb0ELb0ELb1ELb0EEENS1_21CollectiveEpilogueFwdINS6_IJS8_SA_S9_EEENS6_IJNS7_ILi1EEESI_SI_EEESC_SE_Li256ELb0ELb1ELb0ELb0EEENS1_19SingleTileSchedulerILb0ELb0ELb1ELi128EEEEEEEEEvNT_6ParamsE)
        /*0014*/ 	.short	0x0160
        /*0016*/ 	.short	0x0418


	//----- nvinfo : EIATTR_CBANK_PARAM_SIZE
	.align		4
.L_188:
        /*0018*/ 	.byte	0x03, 0x19
        /*001a*/ 	.short	0x0418


	//----- nvinfo : EIATTR_KPARAM_INFO
	.align		4
        /*001c*/ 	.byte	0x04, 0x17
        /*001e*/ 	.short	(.L_190 - .L_189)
.L_189:
        /*0020*/ 	.word	0x00000000
        /*0024*/ 	.short	0x0000
        /*0026*/ 	.short	0x0000
        /*0028*/ 	.byte	0x00, 0xf0, 0x61, 0x10


	//----- nvinfo : EIATTR_MAXREG_COUNT
	.align		4
.L_190:
        /*002c*/ 	.byte	0x03, 0x1b
        /*002e*/ 	.short	0x00ff


	//----- nvinfo : EIATTR_NUM_BARRIERS
	.align		4
        /*0030*/ 	.byte	0x02, 0x4c
        /*0032*/ 	.byte	0x02
	.zero		1


	//----- nvinfo : EIATTR_ANNOTATIONS
	.align		4
        /*0034*/ 	.byte	0x04, 0x55
        /*0036*/ 	.short	(.L_192 - .L_191)


	//   ....[0]....
.L_191:
        /* <DEDUP_REMOVED lines=82> */


	//----- nvinfo : EIATTR_MERCURY_ISA_VERSION
	.align		4
.L_192:
        /*0548*/ 	.byte	0x03, 0x5f
        /*054a*/ 	.short	0x0000


	//----- nvinfo : EIATTR_INT_WARP_WIDE_INSTR_OFFSETS
	.align		4
        /*054c*/ 	.byte	0x04, 0x31
        /*054e*/ 	.short	(.L_194 - .L_193)


	//   ....[0]....
.L_193:
        /*0550*/ 	.word	0x00006eb0


	//   ....[1]....
        /*0554*/ 	.word	0x0000b0e0


	//   ....[2]....
        /*0558*/ 	.word	0x0000e4b0


	//----- nvinfo : EIATTR_COOP_GROUP_MASK_REGIDS
	.align		4
.L_194:
        /*055c*/ 	.byte	0x04, 0x29
        /*055e*/ 	.short	(.L_196 - .L_195)


	//   ....[0]....
.L_195:
        /*0560*/ 	.word	0xffffffff


	//   ....[1]....
        /*0564*/ 	.word	0xffffffff


	//   ....[2]....
        /*0568*/ 	.word	0xffffffff


	//   ....[3]....
        /*056c*/ 	.word	0xffffffff


	//   ....[4]....
        /*0570*/ 	.word	0xffffffff


	//   ....[5]....
        /*0574*/ 	.word	0xffffffff


	//   ....[6]....
        /*0578*/ 	.word	0xffffffff


	//   ....[7]....
        /*057c*/ 	.word	0xffffffff


	//   ....[8]....
        /*0580*/ 	.word	0xffffffff


	//   ....[9]....
        /*0584*/ 	.word	0xffffffff


	//   ....[10]....
        /*0588*/ 	.word	0xffffffff


	//   ....[11]....
        /*058c*/ 	.word	0xffffffff


	//   ....[12]....
        /*0590*/ 	.word	0xffffffff


	//   ....[13]....
        /*0594*/ 	.word	0xffffffff


	//   ....[14]....
        /*0598*/ 	.word	0xffffffff


	//   ....[15]....
        /*059c*/ 	.word	0xffffffff


	//   ....[16]....
        /*05a0*/ 	.word	0xffffffff


	//   ....[17]....
        /*05a4*/ 	.word	0xffffffff


	//   ....[18]....
        /*05a8*/ 	.word	0xffffffff


	//   ....[19]....
        /*05ac*/ 	.word	0xffffffff


	//   ....[20]....
        /*05b0*/ 	.word	0xffffffff


	//   ....[21]....
        /*05b4*/ 	.word	0xffffffff


	//   ....[22]....
        /*05b8*/ 	.word	0xffffffff


	//   ....[23]....
        /*05bc*/ 	.word	0xffffffff


	//   ....[24]....
        /*05c0*/ 	.word	0xffffffff


	//   ....[25]....
        /*05c4*/ 	.word	0xffffffff


	//   ....[26]....
        /*05c8*/ 	.word	0xffffffff


	//   ....[27]....
        /*05cc*/ 	.word	0xffffffff


	//   ....[28]....
        /*05d0*/ 	.word	0xffffffff


	//   ....[29]....
        /*05d4*/ 	.word	0xffffffff


	//   ....[30]....
        /*05d8*/ 	.word	0xffffffff


	//   ....[31]....
        /*05dc*/ 	.word	0xffffffff


	//   ....[32]....
        /*05e0*/ 	.word	0xffffffff


	//   ....[33]....
        /*05e4*/ 	.word	0xffffffff


	//   ....[34]....
        /*05e8*/ 	.word	0xffffffff


	//   ....[35]....
        /*05ec*/ 	.word	0xffffffff


	//   ....[36]....
        /*05f0*/ 	.word	0xffffffff


	//   ....[37]....
        /*05f4*/ 	.word	0xffffffff


	//   ....[38]....
        /*05f8*/ 	.word	0xffffffff


	//   ....[39]....
        /*05fc*/ 	.word	0xffffffff


	//   ....[40]....
        /*0600*/ 	.word	0xffffffff


	//   ....[41]....
        /*0604*/ 	.word	0xffffffff


	//   ....[42]....
        /*0608*/ 	.word	0xffffffff


	//   ....[43]....
        /*060c*/ 	.word	0xffffffff


	//   ....[44]....
        /*0610*/ 	.word	0xffffffff


	//   ....[45]....
        /*0614*/ 	.word	0xffffffff


	//   ....[46]....
        /*0618*/ 	.word	0xffffffff


	//   ....[47]....
        /*061c*/ 	.word	0xffffffff


	//   ....[48]....
        /*0620*/ 	.word	0xffffffff


	//   ....[49]....
        /*0624*/ 	.word	0xffffffff


	//   ....[50]....
        /*0628*/ 	.word	0xffffffff


	//   ....[51]....
        /*062c*/ 	.word	0xffffffff


	//   ....[52]....
        /*0630*/ 	.word	0xffffffff


	//   ....[53]....
        /*0634*/ 	.word	0xffffffff


	//----- nvinfo : EIATTR_COOP_GROUP_INSTR_OFFSETS
	.align		4
.L_196:
        /*0638*/ 	.byte	0x04, 0x28
        /*063a*/ 	.short	(.L_198 - .L_197)


	//   ....[0]....
.L_197:
        /*063c*/ 	.word	0x00000f60


	//   ....[1]....
        /*0640*/ 	.word	0x00000f90


	//   ....[2]....
        /*0644*/ 	.word	0x00001190


	//   ....[3]....
        /*0648*/ 	.word	0x000011f0


	//   ....[4]....
        /*064c*/ 	.word	0x00001290


	//   ....[5]....
        /*0650*/ 	.word	0x00001300


	//   ....[6]....
        /*0654*/ 	.word	0x00001330


	//   ....[7]....
        /*0658*/ 	.word	0x000013d0


	//   ....[8]....
        /*065c*/ 	.word	0x00003130


	//   ....[9]....
        /*0660*/ 	.word	0x00003940


	//   ....[10]....
        /*0664*/ 	.word	0x00004120


	//   ....[11]....
        /*0668*/ 	.word	0x000041a0


	//   ....[12]....
        /*066c*/ 	.word	0x000041e0


	//   ....[13]....
        /*0670*/ 	.word	0x00004210


	//   ....[14]....
        /*0674*/ 	.word	0x00007290


	//   ....[15]....
        /*0678*/ 	.word	0x000074c0


	//   ....[16]....
        /*067c*/ 	.word	0x00007c80


	//   ....[17]....
        /*0680*/ 	.word	0x00007ca0


	//   ....[18]....
        /*0684*/ 	.word	0x000086c0


	//   ....[19]....
        /*0688*/ 	.word	0x000086e0


	//   ....[20]....
        /*068c*/ 	.word	0x0000b4f0


	//   ....[21]....
        /*0690*/ 	.word	0x0000b510


	//   ....[22]....
        /*0694*/ 	.word	0x0000bb60


	//   ....[23]....
        /*0698*/ 	.word	0x0000bb80


	//   ....[24]....
        /*069c*/ 	.word	0x0000e700


	//   ....[25]....
        /*06a0*/ 	.word	0x0000e920


	//   ....[26]....
        /*06a4*/ 	.word	0x0000f0d0


	//   ....[27]....
        /*06a8*/ 	.word	0x0000f0f0


	//   ....[28]....
        /*06ac*/ 	.word	0x0000fb50


	//   ....[29]....
        /*06b0*/ 	.word	0x0000fb70


	//   ....[30]....
        /*06b4*/ 	.word	0x00010e00


	//   ....[31]....
        /*06b8*/ 	.word	0x00010e10


	//   ....[32]....
        /*06bc*/ 	.word	0x00010e40


	//   ....[33]....
        /*06c0*/ 	.word	0x00010e50


	//   ....[34]....
        /*06c4*/ 	.word	0x000127f0


	//   ....[35]....
        /*06c8*/ 	.word	0x00012800


	//   ....[36]....
        /*06cc*/ 	.word	0x00012820


	//   ....[37]....
        /*06d0*/ 	.word	0x00012830


	//   ....[38]....
        /*06d4*/ 	.word	0x00012840


	//   ....[39]....
        /*06d8*/ 	.word	0x00012850


	//   ....[40]....
        /*06dc*/ 	.word	0x00012b30


	//   ....[41]....
        /*06e0*/ 	.word	0x00012b60


	//   ....[42]....
        /*06e4*/ 	.word	0x00012d20


	//   ....[43]....
        /*06e8*/ 	.word	0x00012d50


	//   ....[44]....
        /*06ec*/ 	.word	0x00012f10


	//   ....[45]....
        /*06f0*/ 	.word	0x00012f30


	//   ....[46]....
        /*06f4*/ 	.word	0x00013630


	//   ....[47]....
        /*06f8*/ 	.word	0x00013650


	//   ....[48]....
        /*06fc*/ 	.word	0x00013800


	//   ....[49]....
        /*0700*/ 	.word	0x00013830


	//   ....[50]....
        /*0704*/ 	.word	0x000139c0


	//   ....[51]....
        /*0708*/ 	.word	0x000139f0


	//   ....[52]....
        /*070c*/ 	.word	0x00013b80


	//   ....[53]....
        /*0710*/ 	.word	0x00013ba0


	//----- nvinfo : EIATTR_EXIT_INSTR_OFFSETS
	.align		4
.L_198:
        /*0714*/ 	.byte	0x04, 0x1c
        /*0716*/ 	.short	(.L_200 - .L_199)


	//   ....[0]....
.L_199:
        /*0718*/ 	.word	0x00000040


	//   ....[1]....
        /*071c*/ 	.word	0x00012f40


	//   ....[2]....
        /*0720*/ 	.word	0x00013080


	//   ....[3]....
        /*0724*/ 	.word	0x000130e0


	//   ....[4]....
        /*0728*/ 	.word	0x00013bb0


	//   ....[5]....
        /*072c*/ 	.word	0x00013cc0


	//   ....[6]....
        /*0730*/ 	.word	0x00013d20


	//----- nvinfo : EIATTR_CTAIDZ_USED
	.align		4
.L_200:
        /*0734*/ 	.byte	0x01, 0x04
	.zero		2


	//----- nvinfo : EIATTR_MAX_THREADS
	.align		4
        /*0738*/ 	.byte	0x04, 0x05
        /*073a*/ 	.short	(.L_202 - .L_201)
.L_201:
        /*073c*/ 	.word	0x00000100
        /*0740*/ 	.word	0x00000001
        /*0744*/ 	.word	0x00000001


	//----- nvinfo : EIATTR_CRS_STACK_SIZE
	.align		4
.L_202:
        /*0748*/ 	.byte	0x04, 0x1e
        /*074a*/ 	.short	(.L_204 - .L_203)
.L_203:
        /*074c*/ 	.word	0x00000000
.L_204:


//--------------------- .nv.info._ZN7cutlass13device_kernelIN5flash19enable_sm80_to_sm89INS1_16FlashAttnFwdSm80INS1_25CollectiveMainloopFwdSm80ILi8ELi1ELb1EN4cute5tupleIJNS5_1CILi128EEENS7_ILi48EEENS7_ILi256EEEEEELi256ENS_6half_tEfNS_4arch4Sm80ELb0ELb1ELb1ELb1ELb0ELb0ELb1ELb0EEENS1_21CollectiveEpilogueFwdINS6_IJS8_SA_S9_EEENS6_IJNS7_ILi1EEESI_SI_EEESC_SE_Li256ELb1ELb1ELb0ELb0EEENS1_19SingleTileSchedulerILb1ELb0ELb1ELi128EEEEEEEEEvNT_6ParamsE --------------------------
	.section	.nv.info._ZN7cutlass13device_kernelIN5flash19enable_sm80_to_sm89INS1_16FlashAttnFwdSm80INS1_25CollectiveMainloopFwdSm80ILi8ELi1ELb1EN4cute5tupleIJNS5_1CILi128EEENS7_ILi48EEENS7_ILi256EEEEEELi256ENS_6half_tEfNS_4arch4Sm80ELb0ELb1ELb1ELb1ELb0ELb0ELb1ELb0EEENS1_21CollectiveEpilogueFwdINS6_IJS8_SA_S9_EEENS6_IJNS7_ILi1EEESI_SI_EEESC_SE_Li256ELb1ELb1ELb0ELb0EEENS1_19SingleTileSchedulerILb1ELb0ELb1ELi128EEEEEEEEEvNT_6ParamsE,"",@"SHT_CUDA_INFO"
	.sectionflags	@""
	.align	4


	//----- nvinfo : EIATTR_CUDA_API_VERSION
	.align		4
        /*0000*/ 	.byte	0x04, 0x37
        /*0002*/ 	.short	(.L_206 - .L_205)
.L_205:
        /*0004*/ 	.word	0x00000082


	//----- nvinfo : EIATTR_SW2861232_WAR
	.align		4
.L_206:
        /*0008*/ 	.byte	0x01, 0x35
	.zero		2


	//----- nvinfo : EIATTR_PARAM_CBANK
	.align		4
        /*000c*/ 	.byte	0x04, 0x0a
        /*000e*/ 	.short	(.L_208 - .L_207)
	.align		4
.L_207:
        /*0010*/ 	.word	index@(.nv.constant0._ZN7cutlass13device_kernelIN5flash19enable_sm80_to_sm89INS1_16FlashAttnFwdSm80INS1_25CollectiveMainloopFwdSm80ILi8ELi1ELb1EN4cute5tupleIJNS5_1CILi128EEENS7_ILi48EEENS7_ILi256EEEEEELi256ENS_6half_tEfNS_4arch4Sm80ELb0ELb1ELb1ELb1ELb0ELb0ELb1ELb0EEENS1_21CollectiveEpilogueFwdINS6_IJS8_SA_S9_EEENS6_IJNS7_ILi1EEESI_SI_EEESC_SE_Li256ELb1ELb1ELb0ELb0EEENS1_19SingleTileSchedulerILb1ELb0ELb1ELi128EEEEEEEEEvNT_6ParamsE)
        /*0014*/ 	.short	0x0160
        /*0016*/ 	.short	0x0418


	//----- nvinfo : EIATTR_CBANK_PARAM_SIZE
	.align		4
.L_208:
        /*0018*/ 	.byte	0x03, 0x19
        /*001a*/ 	.short	0x0418


	//----- nvinfo : EIATTR_KPARAM_INFO
	.align		4
        /*001c*/ 	.byte	0x04, 0x17
        /*001e*/ 	.short	(.L_210 - .L_209)
.L_209:
        /*0020*/ 	.word	0x00000000
        /*0024*/ 	.short	0x0000
        /*0026*/ 	.short	0x0000
        /*0028*/ 	.byte	0x00, 0xf0, 0x61, 0x10


	//----- nvinfo : EIATTR_MAXREG_COUNT
	.align		4
.L_210:
        /*002c*/ 	.byte	0x03, 0x1b
        /*002e*/ 	.short	0x00ff


	//----- nvinfo : EIATTR_NUM_BARRIERS
	.align		4
        /*0030*/ 	.byte	0x02, 0x4c
        /*0032*/ 	.byte	0x02
	.zero		1


	//----- nvinfo : EIATTR_ANNOTATIONS
	.align		4
        /*0034*/ 	.byte	0x04, 0x55
        /*0036*/ 	.short	(.L_212 - .L_211)


	//   ....[0]....
.L_211:
        /* <DEDUP_REMOVED lines=82> */


	//----- nvinfo : EIATTR_MERCURY_ISA_VERSION
	.align		4
.L_212:
        /*0548*/ 	.byte	0x03, 0x5f
        /*054a*/ 	.short	0x0000


	//----- nvinfo : EIATTR_INT_WARP_WIDE_INSTR_OFFSETS
	.align		4
        /*054c*/ 	.byte	0x04, 0x31
        /*054e*/ 	.short	(.L_214 - .L_213)


	//   ....[0]....
.L_213:
        /*0550*/ 	.word	0x000078f0


	//   ....[1]....
        /*0554*/ 	.word	0x0000bb00


	//   ....[2]....
        /*0558*/ 	.word	0x0000eed0


	//----- nvinfo : EIATTR_COOP_GROUP_MASK_REGIDS
	.align		4
.L_214:
        /*055c*/ 	.byte	0x04, 0x29
        /*055e*/ 	.short	(.L_216 - .L_215)


	//   ....[0]....
.L_215:
        /*0560*/ 	.word	0xffffffff


	//   ....[1]....
        /*0564*/ 	.word	0xffffffff


	//   ....[2]....
        /*0568*/ 	.word	0xffffffff


	//   ....[3]....
        /*056c*/ 	.word	0xffffffff


	//   ....[4]....
        /*0570*/ 	.word	0xffffffff


	//   ....[5]....
        /*0574*/ 	.word	0xffffffff


	//   ....[6]....
        /*0578*/ 	.word	0xffffffff


	//   ....[7]....
        /*057c*/ 	.word	0xffffffff


	//   ....[8]....
        /*0580*/ 	.word	0xffffffff


	//   ....[9]....
        /*0584*/ 	.word	0xffffffff


	//   ....[10]....
        /*0588*/ 	.word	0xffffffff


	//   ....[11]....
        /*058c*/ 	.word	0xffffffff


	//   ....[12]....
        /*0590*/ 	.word	0xffffffff


	//   ....[13]....
        /*0594*/ 	.word	0xffffffff


	//   ....[14]....
        /*0598*/ 	.word	0xffffffff


	//   ....[15]....
        /*059c*/ 	.word	0xffffffff


	//   ....[16]....
        /*05a0*/ 	.word	0xffffffff


	//   ....[17]....
        /*05a4*/ 	.word	0xffffffff


	//   ....[18]....
        /*05a8*/ 	.word	0xffffffff


	//   ....[19]....
        /*05ac*/ 	.word	0xffffffff


	//   ....[20]....
        /*05b0*/ 	.word	0xffffffff


	//   ....[21]....
        /*05b4*/ 	.word	0xffffffff


	//   ....[22]....
        /*05b8*/ 	.word	0xffffffff


	//   ....[23]....
        /*05bc*/ 	.word	0xffffffff


	//   ....[24]....
        /*05c0*/ 	.word	0xffffffff


	//   ....[25]....
        /*05c4*/ 	.word	0xffffffff


	//   ....[26]....
        /*05c8*/ 	.word	0xffffffff


	//   ....[27]....
        /*05cc*/ 	.word	0xffffffff


	//   ....[28]....
        /*05d0*/ 	.word	0xffffffff


	//   ....[29]....
        /*05d4*/ 	.word	0xffffffff


	//   ....[30]....
        /*05d8*/ 	.word	0xffffffff


	//   ....[31]....
        /*05dc*/ 	.word	0xffffffff


	//   ....[32]....
        /*05e0*/ 	.word	0xffffffff


	//   ....[33]....
        /*05e4*/ 	.word	0xffffffff


	//   ....[34]....
        /*05e8*/ 	.word	0xffffffff


	//   ....[35]....
        /*05ec*/ 	.word	0xffffffff


	//   ....[36]....
        /*05f0*/ 	.word	0xffffffff


	//   ....[37]....
        /*05f4*/ 	.word	0xffffffff


	//   ....[38]....
        /*05f8*/ 	.word	0xffffffff


	//   ....[39]....
        /*05fc*/ 	.word	0xffffffff


	//   ....[40]....
        /*0600*/ 	.word	0xffffffff


	//   ....[41]....
        /*0604*/ 	.word	0xffffffff


	//   ....[42]....
        /*0608*/ 	.word	0xffffffff


	//   ....[43]....
        /*060c*/ 	.word	0xffffffff


	//   ....[44]....
        /*0610*/ 	.word	0xffffffff


	//   ....[45]....
        /*0614*/ 	.word	0xffffffff


	//   ....[46]....
        /*0618*/ 	.word	0xffffffff


	//   ....[47]....
        /*061c*/ 	.word	0xffffffff


	//   ....[48]....
        /*0620*/ 	.word	0xffffffff


	//   ....[49]....
        /*0624*/ 	.word	0xffffffff


	//   ....[50]....
        /*0628*/ 	.word	0xffffffff


	//   ....[51]....
        /*062c*/ 	.word	0xffffffff


	//   ....[52]....
        /*0630*/ 	.word	0xffffffff


	//   ....[53]....
        /*0634*/ 	.word	0xffffffff


	//   ....[54]....
        /*0638*/ 	.word	0xffffffff


	//----- nvinfo : EIATTR_COOP_GROUP_INSTR_OFFSETS
	.align		4
.L_216:
        /*063c*/ 	.byte	0x04, 0x28
        /*063e*/ 	.short	(.L_218 - .L_217)


	//   ....[0]....
.L_217:
        /*0640*/ 	.word	0x000000a0


	//   ....[1]....
        /*0644*/ 	.word	0x00001830


	//   ....[2]....
        /*0648*/ 	.word	0x00001860


	//   ....[3]....
        /*064c*/ 	.word	0x000018b0


	//   ....[4]....
        /*0650*/ 	.word	0x00001910


	//   ....[5]....
        /*0654*/ 	.word	0x00001d00


	//   ....[6]....
        /*0658*/ 	.word	0x00001d40


	//   ....[7]....
        /*065c*/ 	.word	0x00001e70


	//   ....[8]....
        /*0660*/ 	.word	0x00001ea0


	//   ....[9]....
        /*0664*/ 	.word	0x00003ae0


	//   ....[10]....
        /*0668*/ 	.word	0x00004310


	//   ....[11]....
        /*066c*/ 	.word	0x00004b40


	//   ....[12]....
        /*0670*/ 	.word	0x00004bc0


	//   ....[13]....
        /*0674*/ 	.word	0x00004c00


	//   ....[14]....
        /*0678*/ 	.word	0x00004c30


	//   ....[15]....
        /*067c*/ 	.word	0x00007ce0


	//   ....[16]....
        /*0680*/ 	.word	0x00007f00


	//   ....[17]....
        /*0684*/ 	.word	0x000086c0


	//   ....[18]....
        /*0688*/ 	.word	0x000086e0


	//   ....[19]....
        /*068c*/ 	.word	0x00009100


	//   ....[20]....
        /*0690*/ 	.word	0x00009120


	//   ....[21]....
        /*0694*/ 	.word	0x0000bf10


	//   ....[22]....
        /*0698*/ 	.word	0x0000bf30


	//   ....[23]....
        /*069c*/ 	.word	0x0000c580


	//   ....[24]....
        /*06a0*/ 	.word	0x0000c5a0


	//   ....[25]....
        /*06a4*/ 	.word	0x0000f130


	//   ....[26]....
        /*06a8*/ 	.word	0x0000f340


	//   ....[27]....
        /*06ac*/ 	.word	0x0000faf0


	//   ....[28]....
        /*06b0*/ 	.word	0x0000fb10


	//   ....[29]....
        /*06b4*/ 	.word	0x00010570


	//   ....[30]....
        /*06b8*/ 	.word	0x00010590


	//   ....[31]....
        /*06bc*/ 	.word	0x00011830


	//   ....[32]....
        /*06c0*/ 	.word	0x00011840


	//   ....[33]....
        /*06c4*/ 	.word	0x00011870


	//   ....[34]....
        /*06c8*/ 	.word	0x00011880


	//   ....[35]....
        /*06cc*/ 	.word	0x00013310


	//   ....[36]....
        /*06d0*/ 	.word	0x00013370


	//   ....[37]....
        /*06d4*/ 	.word	0x000133a0


	//   ....[38]....
        /*06d8*/ 	.word	0x000133d0


	//   ....[39]....
        /*06dc*/ 	.word	0x00013600


	//   ....[40]....
        /*06e0*/ 	.word	0x00013610


	//   ....[41]....
        /*06e4*/ 	.word	0x00013810


	//   ....[42]....
        /*06e8*/ 	.word	0x00013840


	//   ....[43]....
        /*06ec*/ 	.word	0x00013a00


	//   ....[44]....
        /*06f0*/ 	.word	0x00013a30


	//   ....[45]....
        /*06f4*/ 	.word	0x00013bf0


	//   ....[46]....
        /*06f8*/ 	.word	0x00013c10


	//   ....[47]....
        /*06fc*/ 	.word	0x000145e0


	//   ....[48]....
        /*0700*/ 	.word	0x00014600


	//   ....[49]....
        /*0704*/ 	.word	0x000147c0


	//   ....[50]....
        /*0708*/ 	.word	0x000147f0


	//   ....[51]....
        /*070c*/ 	.word	0x00014980


	//   ....[52]....
        /*0710*/ 	.word	0x000149b0


	//   ....[53]....
        /*0714*/ 	.word	0x00014b40


	//   ....[54]....
        /*0718*/ 	.word	0x00014b60


	//----- nvinfo : EIATTR_EXIT_INSTR_OFFSETS
	.align		4
.L_218:
        /*071c*/ 	.byte	0x04, 0x1c
        /*071e*/ 	.short	(.L_220 - .L_219)


	//   ....[0]....
.L_219:
        /*0720*/ 	.word	0x00000450


	//   ....[1]....
        /*0724*/ 	.word	0x00013c20


	//   ....[2]....
        /*0728*/ 	.word	0x00013d60


	//   ....[3]....
        /*072c*/ 	.word	0x00013dc0


	//   ....[4]....
        /*0730*/ 	.word	0x00014b70


	//   ....[5]....
        /*0734*/ 	.word	0x00014c80


	//   ....[6]....
        /*0738*/ 	.word	0x00014ce0


	//----- nvinfo : EIATTR_CTAIDZ_USED
	.align		4
.L_220:
        /*073c*/ 	.byte	0x01, 0x04
	.zero		2


	//----- nvinfo : EIATTR_MAX_THREADS
	.align		4
        /*0740*/ 	.byte	0x04, 0x05
        /*0742*/ 	.short	(.L_222 - .L_221)
.L_221:
        /*0744*/ 	.word	0x00000100
        /*0748*/ 	.word	0x00000001
        /*074c*/ 	.word	0x00000001


	//----- nvinfo : EIATTR_CRS_STACK_SIZE
	.align		4
.L_222:
        /*0750*/ 	.byte	0x04, 0x1e
        /*0752*/ 	.short	(.L_224 - .L_223)
.L_223:
        /*0754*/ 	.word	0x00000000
.L_224:


//--------------------- .nv.info._ZN7cutlass13device_kernelIN5flash19enable_sm80_to_sm89INS1_16FlashAttnFwdSm80INS1_25CollectiveMainloopFwdSm80ILi8ELi1ELb0EN4cute5tupleIJNS5_1CILi128EEENS7_ILi32EEENS7_ILi256EEEEEELi256ENS_6half_tEfNS_4arch4Sm80ELb0ELb1ELb1ELb1ELb0ELb1ELb1ELb0EEENS1_21CollectiveEpilogueFwdINS6_IJS8_SA_S9_EEENS6_IJNS7_ILi1EEESI_SI_EEESC_SE_Li256ELb1ELb1ELb0ELb0EEENS1_19SingleTileSchedulerILb1ELb0ELb1ELi128EEEEEEEEEvNT_6ParamsE --------------------------
	.section	.nv.info._ZN7cutlass13device_kernelIN5flash19enable_sm80_to_sm89INS1_16FlashAttnFwdSm80INS1_25CollectiveMainloopFwdSm80ILi8ELi1ELb0EN4cute5tupleIJNS5_1CILi128EEENS7_ILi32EEENS7_ILi256EEEEEELi256ENS_6half_tEfNS_4arch4Sm80ELb0ELb1ELb1ELb1ELb0ELb1ELb1ELb0EEENS1_21CollectiveEpilogueFwdINS6_IJS8_SA_S9_EEENS6_IJNS7_ILi1EEESI_SI_EEESC_SE_Li256ELb1ELb1ELb0ELb0EEENS1_19SingleTileSchedulerILb1ELb0ELb1ELi128EEEEEEEEEvNT_6ParamsE,"",@"SHT_CUDA_INFO"
	.sectionflags	@""
	.align	4


	//----- nvinfo : EIATTR_CUDA_API_VERSION
	.align		4
        /*0000*/ 	.byte	0x04, 0x37
        /*0002*/ 	.short	(.L_226 - .L_225)
.L_225:
        /*0004*/ 	.word	0x00000082


	//----- nvinfo : EIATTR_SW2861232_WAR
	.align		4
.L_226:
        /*0008*/ 	.byte	0x01, 0x35
	.zero		2


	//----- nvinfo : EIATTR_PARAM_CBANK
	.align		4
        /*000c*/ 	.byte	0x04, 0x0a
        /*000e*/ 	.short	(.L_228 - .L_227)
	.align		4
.L_227:
        /*0010*/ 	.word	index@(.nv.constant0._ZN7cutlass13device_kernelIN5flash19enable_sm80_to_sm89INS1_16FlashAttnFwdSm80INS1_25CollectiveMainloopFwdSm80ILi8ELi1ELb0EN4cute5tupleIJNS5_1CILi128EEENS7_ILi32EEENS7_ILi256EEEEEELi256ENS_6half_tEfNS_4arch4Sm80ELb0ELb1ELb1ELb1ELb0ELb1ELb1ELb0EEENS1_21CollectiveEpilogueFwdINS6_IJS8_SA_S9_EEENS6_IJNS7_ILi1EEESI_SI_EEESC_SE_Li256ELb1ELb1ELb0ELb0EEENS1_19SingleTileSchedulerILb1ELb0ELb1ELi128EEEEEEEEEvNT_6ParamsE)
        /*0014*/ 	.short	0x0160
        /*0016*/ 	.short	0x0418


	//----- nvinfo : EIATTR_CBANK_PARAM_SIZE
	.align		4
.L_228:
        /*0018*/ 	.byte	0x03, 0x19
        /*001a*/ 	.short	0x0418


	//----- nvinfo : EIATTR_KPARAM_INFO
	.align		4
        /*001c*/ 	.byte	0x04, 0x17
        /*001e*/ 	.short	(.L_230 - .L_229)
.L_229:
        /*0020*/ 	.word	0x00000000
        /*0024*/ 	.short	0x0000
        /*0026*/ 	.short	0x0000
        /*0028*/ 	.byte	0x00, 0xf0, 0x61, 0x10


	//----- nvinfo : EIATTR_MAXREG_COUNT
	.align		4
.L_230:
        /*002c*/ 	.byte	0x03, 0x1b
        /*002e*/ 	.short	0x00ff


	//----- nvinfo : EIATTR_NUM_BARRIERS
	.align		4
        /*0030*/ 	.byte	0x02, 0x4c
        /*0032*/ 	.byte	0x02
	.zero		1


	//----- nvinfo : EIATTR_MERCURY_ISA_VERSION
	.align		4
        /*0034*/ 	.byte	0x03, 0x5f
        /*0036*/ 	.short	0x0000


	//----- nvinfo : EIATTR_INT_WARP_WIDE_INSTR_OFFSETS
	.align		4
        /*0038*/ 	.byte	0x04, 0x31
        /*003a*/ 	.short	(.L_232 - .L_231)


	//   ....[0]....
.L_231:
        /*003c*/ 	.word	0x00006820


	//----- nvinfo : EIATTR_COOP_GROUP_MASK_REGIDS
	.align		4
.L_232:
        /*0040*/ 	.byte	0x04, 0x29
        /*0042*/ 	.short	(.L_234 - .L_233)


	//   ....[0]....
.L_233:
        /*0044*/ 	.word	0xffffffff


	//   ....[1]....
        /*0048*/ 	.word	0xffffffff


	//   ....[2]....
        /*004c*/ 	.word	0xffffffff


	//   ....[3]....
        /*0050*/ 	.word	0xffffffff


	//   ....[4]....
        /*0054*/ 	.word	0xffffffff


	//   ....[5]....
        /*0058*/ 	.word	0xffffffff


	//   ....[6]....
        /*005c*/ 	.word	0xffffffff


	//   ....[7]....
        /*0060*/ 	.word	0xffffffff


	//   ....[8]....
        /*0064*/ 	.word	0xffffffff


	//   ....[9]....
        /*0068*/ 	.word	0xffffffff


	//   ....[10]....
        /*006c*/ 	.word	0xffffffff


	//   ....[11]....
        /*0070*/ 	.word	0xffffffff


	//   ....[12]....
        /*0074*/ 	.word	0xffffffff


	//   ....[13]....
        /*0078*/ 	.word	0xffffffff


	//   ....[14]....
        /*007c*/ 	.word	0xffffffff


	//   ....[15]....
        /*0080*/ 	.word	0xffffffff


	//   ....[16]....
        /*0084*/ 	.word	0xffffffff


	//   ....[17]....
        /*0088*/ 	.word	0xffffffff


	//   ....[18]....
        /*008c*/ 	.word	0xffffffff


	//   ....[19]....
        /*0090*/ 	.word	0xffffffff


	//   ....[20]....
        /*0094*/ 	.word	0xffffffff


	//   ....[21]....
        /*0098*/ 	.word	0xffffffff


	//   ....[22]....
        /*009c*/ 	.word	0xffffffff


	//   ....[23]....
        /*00a0*/ 	.word	0xffffffff


	//   ....[24]....
        /*00a4*/ 	.word	0xffffffff


	//   ....[25]....
        /*00a8*/ 	.word	0xffffffff


	//   ....[26]....
        /*00ac*/ 	.word	0xffffffff


	//   ....[27]....
        /*00b0*/ 	.word	0xffffffff


	//   ....[28]....
        /*00b4*/ 	.word	0xffffffff


	//   ....[29]....
        /*00b8*/ 	.word	0xffffffff


	//   ....[30]....
        /*00bc*/ 	.word	0xffffffff


	//   ....[31]....
        /*00c0*/ 	.word	0xffffffff


	//   ....[32]....
        /*00c4*/ 	.word	0xffffffff


	//   ....[33]....
        /*00c8*/ 	.word	0xffffffff


	//   ....[34]....
        /*00cc*/ 	.word	0xffffffff


	//   ....[35]....
        /*00d0*/ 	.word	0xffffffff


	//   ....[36]....
        /*00d4*/ 	.word	0xffffffff


	//   ....[37]....
        /*00d8*/ 	.word	0xffffffff


	//   ....[38]....
        /*00dc*/ 	.word	0xffffffff


	//   ....[39]....
        /*00e0*/ 	.word	0xffffffff


	//   ....[40]....
        /*00e4*/ 	.word	0xffffffff


	//   ....[41]....
        /*00e8*/ 	.word	0xffffffff


	//   ....[42]....
        /*00ec*/ 	.word	0xffffffff


	//   ....[43]....
        /*00f0*/ 	.word	0xffffffff


	//   ....[44]....
        /*00f4*/ 	.word	0xffffffff


	//   ....[45]....
        /*00f8*/ 	.word	0xffffffff


	//   ....[46]....
        /*00fc*/ 	.word	0xffffffff


	//   ....[47]....
        /*0100*/ 	.word	0xffffffff


	//   ....[48]....
        /*0104*/ 	.word	0xffffffff


	//   ....[49]....
        /*0108*/ 	.word	0xffffffff


	//   ....[50]....
        /*010c*/ 	.word	0xffffffff


	//   ....[51]....
        /*0110*/ 	.word	0xffffffff


	//   ....[52]....
        /*0114*/ 	.word	0xffffffff


	//   ....[53]....
        /*0118*/ 	.word	0xffffffff


	//   ....[54]....
        /*011c*/ 	.word	0xffffffff


	//   ....[55]....
        /*0120*/ 	.word	0xffffffff


	//   ....[56]....
        /*0124*/ 	.word	0xffffffff


	//   ....[57]....
        /*0128*/ 	.word	0xffffffff


	//   ....[58]....
        /*012c*/ 	.word	0xffffffff


	//   ....[59]....
        /*0130*/ 	.word	0xffffffff


	//   ....[60]....
        /*0134*/ 	.word	0xffffffff


	//   ....[61]....
        /*0138*/ 	.word	0xffffffff


	//   ....[62]....
        /*013c*/ 	.word	0xffffffff


	//   ....[63]....
        /*0140*/ 	.word	0xffffffff


	//   ....[64]....
        /*0144*/ 	.word	0xffffffff


	//   ....[65]....
        /*0148*/ 	.word	0xffffffff


	//   ....[66]....
        /*014c*/ 	.word	0xffffffff


	//   ....[67]....
        /*0150*/ 	.word	0xffffffff


	//   ....[68]....
        /*0154*/ 	.word	0xffffffff


	//   ....[69]....
        /*0158*/ 	.word	0xffffffff


	//   ....[70]....
        /*015c*/ 	.word	0xffffffff


	//   ....[71]....
        /*0160*/ 	.word	0xffffffff


	//   ....[72]....
        /*0164*/ 	.word	0xffffffff


	//   ....[73]....
        /*0168*/ 	.word	0xffffffff


	//   ....[74]....
        /*016c*/ 	.word	0xffffffff


	//   ....[75]....
        /*0170*/ 	.word	0xffffffff


	//   ....[76]....
        /*0174*/ 	.word	0xffffffff


	//   ....[77]....
        /*0178*/ 	.word	0xffffffff


	//   ....[78]....
        /*017c*/ 	.word	0xffffffff


	//   ....[79]....
        /*0180*/ 	.word	0xffffffff


	//   ....[80]....
        /*0184*/ 	.word	0xffffffff


	//   ....[81]....
        /*0188*/ 	.word	0xffffffff


	//   ....[82]....
        /*018c*/ 	.word	0xffffffff


	//   ....[83]....
        /*0190*/ 	.word	0xffffffff


	//   ....[84]....
        /*0194*/ 	.word	0xffffffff


	//   ....[85]....
        /*0198*/ 	.word	0xffffffff


	//   ....[86]....
        /*019c*/ 	.word	0xffffffff


	//----- nvinfo : EIATTR_COOP_GROUP_INSTR_OFFSETS
	.align		4
.L_234:
        /*01a0*/ 	.byte	0x04, 0x28
        /*01a2*/ 	.short	(.L_236 - .L_235)


	//   ....[0]....
.L_235:
        /*01a4*/ 	.word	0x00000090


	//   ....[1]....
        /*01a8*/ 	.word	0x00005d00


	//   ....[2]....
        /*01ac*/ 	.word	0x00005d40


	//   ....[3]....
        /*01b0*/ 	.word	0x00005f50


	//   ....[4]....
        /*01b4*/ 	.word	0x00005f60


	//   ....[5]....
        /*01b8*/ 	.word	0x00006340


	//   ....[6]....
        /*01bc*/ 	.word	0x00006370


	//   ....[7]....
        /*01c0*/ 	.word	0x00006520


	//   ....[8]....
        /*01c4*/ 	.word	0x00006560


	//   ....[9]....
        /*01c8*/ 	.word	0x00006bb0


	//   ....[10]....
        /*01cc*/ 	.word	0x00006c00


	//   ....[11]....
        /*01d0*/ 	.word	0x00006c60


	//   ....[12]....
        /*01d4*/ 	.word	0x00006c70


	//   ....[13]....
        /*01d8*/ 	.word	0x00007040


	//   ....[14]....
        /*01dc*/ 	.word	0x00007090


	//   ....[15]....
        /*01e0*/ 	.word	0x000070d0


	//   ....[16]....
        /*01e4*/ 	.word	0x00007110


	//   ....[17]....
        /*01e8*/ 	.word	0x00007450


	//   ....[18]....
        /*01ec*/ 	.word	0x000074f0


	//   ....[19]....
        /*01f0*/ 	.word	0x00007570


	//   ....[20]....
        /*01f4*/ 	.word	0x000075e0


	//   ....[21]....
        /*01f8*/ 	.word	0x00007960


	//   ....[22]....
        /*01fc*/ 	.word	0x00007a00


	//   ....[23]....
        /*0200*/ 	.word	0x00007a80


	//   ....[24]....
        /*0204*/ 	.word	0x00007af0


	//   ....[25]....
        /*0208*/ 	.word	0x0000b0c0


	//   ....[26]....
        /*020c*/ 	.word	0x0000b120


	//   ....[27]....
        /*0210*/ 	.word	0x0000b160


	//   ....[28]....
        /*0214*/ 	.word	0x0000b170


	//   ....[29]....
        /*0218*/ 	.word	0x0000b370


	//   ....[30]....
        /*021c*/ 	.word	0x0000b410


	//   ....[31]....
        /*0220*/ 	.word	0x0000b460


	//   ....[32]....
        /*0224*/ 	.word	0x0000b4d0


	//   ....[33]....
        /*0228*/ 	.word	0x0000b770


	//   ....[34]....
        /*022c*/ 	.word	0x0000b810


	//   ....[35]....
        /*0230*/ 	.word	0x0000b890


	//   ....[36]....
        /*0234*/ 	.word	0x0000b900


	//   ....[37]....
        /*0238*/ 	.word	0x0000bb90


	//   ....[38]....
        /*023c*/ 	.word	0x0000bc30


	//   ....[39]....
        /*0240*/ 	.word	0x0000bc80


	//   ....[40]....
        /*0244*/ 	.word	0x0000bcf0


	//   ....[41]....
        /*0248*/ 	.word	0x000106e0


	//   ....[42]....
        /*024c*/ 	.word	0x00010b10


	//   ....[43]....
        /*0250*/ 	.word	0x000110c0


	//   ....[44]....
        /*0254*/ 	.word	0x00011260


	//   ....[45]....
        /*0258*/ 	.word	0x00011270


	//   ....[46]....
        /*025c*/ 	.word	0x00011330


	//   ....[47]....
        /*0260*/ 	.word	0x00012390


	//   ....[48]....
        /*0264*/ 	.word	0x00012dd0


	//   ....[49]....
        /*0268*/ 	.word	0x00013300


	//   ....[50]....
        /*026c*/ 	.word	0x00013540


	//   ....[51]....
        /*0270*/ 	.word	0x00013560


	//   ....[52]....
        /*0274*/ 	.word	0x000135d0


	//   ....[53]....
        /*0278*/ 	.word	0x000157d0


	//   ....[54]....
        /*027c*/ 	.word	0x00015800


	//   ....[55]....
        /*0280*/ 	.word	0x00015820


	//   ....[56]....
        /*0284*/ 	.word	0x00015850


	//   ....[57]....
        /*0288*/ 	.word	0x000178f0


	//   ....[58]....
        /*028c*/ 	.word	0x00017bc0


	//   ....[59]....
        /*0290*/ 	.word	0x000180f0


	//   ....[60]....
        /*0294*/ 	.word	0x00018330


	//   ....[61]....
        /*0298*/ 	.word	0x00018360


	//   ....[62]....
        /*029c*/ 	.word	0x000183d0


	//   ....[63]....
        /*02a0*/ 	.word	0x000195e0


	//   ....[64]....
        /*02a4*/ 	.word	0x00019610


	//   ....[65]....
        /*02a8*/ 	.word	0x00019660


	//   ....[66]....
        /*02ac*/ 	.word	0x00019670


	//   ....[67]....
        /*02b0*/ 	.word	0x0001b0e0


	//   ....[68]....
        /*02b4*/ 	.word	0x0001b120


	//   ....[69]....
        /*02b8*/ 	.word	0x0001b160


	//   ....[70]....
        /*02bc*/ 	.word	0x0001b1a0


	//   ....[71]....
        /*02c0*/ 	.word	0x0001b3c0


	//   ....[72]....
        /*02c4*/ 	.word	0x0001b3d0


	//   ....[73]....
        /*02c8*/ 	.word	0x0001b5d0


	//   ....[74]....
        /*02cc*/ 	.word	0x0001b600


	//   ....[75]....
        /*02d0*/ 	.word	0x0001b7c0


	//   ....[76]....
        /*02d4*/ 	.word	0x0001b7f0


	//   ....[77]....
        /*02d8*/ 	.word	0x0001b9b0


	//   ....[78]....
        /*02dc*/ 	.word	0x0001b9d0


	//   ....[79]....
        /*02e0*/ 	.word	0x0001c380


	//   ....[80]....
        /*02e4*/ 	.word	0x0001c3a0


	//   ....[81]....
        /*02e8*/ 	.word	0x0001c530


	//   ....[82]....
        /*02ec*/ 	.word	0x0001c560


	//   ....[83]....
        /*02f0*/ 	.word	0x0001c6f0


	//   ....[84]....
        /*02f4*/ 	.word	0x0001c720


	//   ....[85]....
        /*02f8*/ 	.word	0x0001c8b0


	//   ....[86]....
        /*02fc*/ 	.word	0x0001c8d0


	//----- nvinfo : EIATTR_EXIT_INSTR_OFFSETS
	.align		4
.L_236:
        /*0300*/ 	.byte	0x04, 0x1c
        /*0302*/ 	.short	(.L_238 - .L_237)


	//   ....[0]....
.L_237:
        /*0304*/ 	.word	0x00000440


	//   ....[1]....
        /*0308*/ 	.word	0x0001b9e0


	//   ....[2]....
        /*030c*/ 	.word	0x0001bb20


	//   ....[3]....
        /*0310*/ 	.word	0x0001bb80


	//   ....[4]....
        /*0314*/ 	.word	0x0001c8e0


	//   ....[5]....
        /*0318*/ 	.word	0x0001c9f0


	//   ....[6]....
        /*031c*/ 	.word	0x0001ca50


	//----- nvinfo : EIATTR_CTAIDZ_USED
	.align		4
.L_238:
        /*0320*/ 	.byte	0x01, 0x04
	.zero		2


	//----- nvinfo : EIATTR_MAX_THREADS
	.align		4
        /*0324*/ 	.byte	0x04, 0x05
        /*0326*/ 	.short	(.L_240 - .L_239)
.L_239:
        /*0328*/ 	.word	0x00000100
        /*032c*/ 	.word	0x00000001
        /*0330*/ 	.word	0x00000001


	//----- nvinfo : EIATTR_CRS_STACK_SIZE
	.align		4
.L_240:
        /*0334*/ 	.byte	0x04, 0x1e
        /*0336*/ 	.short	(.L_242 - .L_241)
.L_241:
        /*0338*/ 	.word	0x00000000
.L_242:


//--------------------- .nv.info._ZN7cutlass13device_kernelIN5flash19enable_sm80_to_sm89INS1_16FlashAttnFwdSm80INS1_25CollectiveMainloopFwdSm80ILi8ELi1ELb1EN4cute5tupleIJNS5_1CILi128EEENS7_ILi64EEENS7_ILi256EEEEEELi256ENS_6half_tEfNS_4arch4Sm80ELb1ELb0ELb1ELb0ELb0ELb0ELb1ELb0EEENS1_21CollectiveEpilogueFwdINS6_IJS8_SA_S9_EEENS6_IJNS7_ILi1EEESI_SI_EEESC_SE_Li256ELb0ELb1ELb0ELb0EEENS1_30DynamicPersistentTileSchedulerILi256ELi256ELb0ELb1ELb0EEEEEEEEEvNT_6ParamsE --------------------------
	.section	.nv.info._ZN7cutlass13device_kernelIN5flash19enable_sm80_to_sm89INS1_16FlashAttnFwdSm80INS1_25CollectiveMainloopFwdSm80ILi8ELi1ELb1EN4cute5tupleIJNS5_1CILi128EEENS7_ILi64EEENS7_ILi256EEEEEELi256ENS_6half_tEfNS_4arch4Sm80ELb1ELb0ELb1ELb0ELb0ELb0ELb1ELb0EEENS1_21CollectiveEpilogueFwdINS6_IJS8_SA_S9_EEENS6_IJNS7_ILi1EEESI_SI_EEESC_SE_Li256ELb0ELb1ELb0ELb0EEENS1_30DynamicPersistentTileSchedulerILi256ELi256ELb0ELb1ELb0EEEEEEEEEvNT_6ParamsE,"",@"SHT_CUDA_INFO"
	.sectionflags	@""
	.align	4


	//----- nvinfo : EIATTR_CUDA_API_VERSION
	.align		4
        /*0000*/ 	.byte	0x04, 0x37
        /*0002*/ 	.short	(.L_244 - .L_243)
.L_243:
        /*0004*/ 	.word	0x00000082


	//----- nvinfo : EIATTR_SW2861232_WAR
	.align		4
.L_244:
        /*0008*/ 	.byte	0x01, 0x35
	.zero		2


	//----- nvinfo : EIATTR_PARAM_CBANK
	.align		4
        /*000c*/ 	.byte	0x04, 0x0a
        /*000e*/ 	.short	(.L_246 - .L_245)
	.align		4
.L_245:
        /*0010*/ 	.word	index@(.nv.constant0._ZN7cutlass13device_kernelIN5flash19enable_sm80_to_sm89INS1_16FlashAttnFwdSm80INS1_25CollectiveMainloopFwdSm80ILi8ELi1ELb1EN4cute5tupleIJNS5_1CILi128EEENS7_ILi64EEENS7_ILi256EEEEEELi256ENS_6half_tEfNS_4arch4Sm80ELb1ELb0ELb1ELb0ELb0ELb0ELb1ELb0EEENS1_21CollectiveEpilogueFwdINS6_IJS8_SA_S9_EEENS6_IJNS7_ILi1EEESI_SI_EEESC_SE_Li256ELb0ELb1ELb0ELb0EEENS1_30DynamicPersistentTileSchedulerILi256ELi256ELb0ELb1ELb0EEEEEEEEEvNT_6ParamsE)
        /*0014*/ 	.short	0x0160
        /*0016*/ 	.short	0x0428


	//----- nvinfo : EIATTR_CBANK_PARAM_SIZE
	.align		4
.L_246:
        /*0018*/ 	.byte	0x03, 0x19
        /*001a*/ 	.short	0x0428


	//----- nvinfo : EIATTR_KPARAM_INFO
	.align		4
        /*001c*/ 	.byte	0x04, 0x17
        /*001e*/ 	.short	(.L_248 - .L_247)
.L_247:
        /*0020*/ 	.word	0x00000000
        /*0024*/ 	.short	0x0000
        /*0026*/ 	.short	0x0000
        /*0028*/ 	.byte	0x00, 0xf0, 0xa1, 0x10


	//----- nvinfo : EIATTR_MAXREG_COUNT
	.align		4
.L_248:
        /*002c*/ 	.byte	0x03, 0x1b
        /*002e*/ 	.short	0x00ff


	//----- nvinfo : EIATTR_NUM_BARRIERS
	.align		4
        /*0030*/ 	.byte	0x02, 0x4c
        /*0032*/ 	.byte	0x06
	.zero		1


	//----- nvinfo : EIATTR_ANNOTATIONS
	.align		4
        /*0034*/ 	.byte	0x04, 0x55
        /*0036*/ 	.short	(.L_250 - .L_249)


	//   ....[0]....
.L_249:
        /* <DEDUP_REMOVED lines=143> */


	//----- nvinfo : EIATTR_MERCURY_ISA_VERSION
	.align		4
.L_250:
        /*0910*/ 	.byte	0x03, 0x5f
        /*0912*/ 	.short	0x0000


	//----- nvinfo : EIATTR_INT_WARP_WIDE_INSTR_OFFSETS
	.align		4
        /*0914*/ 	.byte	0x04, 0x31
        /*0916*/ 	.short	(.L_252 - .L_251)


	//   ....[0]....
.L_251:
        /*0918*/ 	.word	0x0000e6d0


	//   ....[1]....
        /*091c*/ 	.word	0x0000e750


	//----- nvinfo : EIATTR_COOP_GROUP_MASK_REGIDS
	.align		4
.L_252:
        /*0920*/ 	.byte	0x04, 0x29
        /*0922*/ 	.short	(.L_254 - .L_253)


	//   ....[0]....
.L_253:
        /*0924*/ 	.word	0xffffffff


	//   ....[1]....
        /*0928*/ 	.word	0xffffffff


	//   ....[2]....
        /*092c*/ 	.word	0xffffffff


	//   ....[3]....
        /*0930*/ 	.word	0xffffffff


	//   ....[4]....
        /*0934*/ 	.word	0xffffffff


	//   ....[5]....
        /*0938*/ 	.word	0xffffffff


	//   ....[6]....
        /*093c*/ 	.word	0xffffffff


	//   ....[7]....
        /*0940*/ 	.word	0xffffffff


	//   ....[8]....
        /*0944*/ 	.word	0xffffffff


	//   ....[9]....
        /*0948*/ 	.word	0xffffffff


	//   ....[10]....
        /*094c*/ 	.word	0xffffffff


	//   ....[11]....
        /*0950*/ 	.word	0xffffffff


	//   ....[12]....
        /*0954*/ 	.word	0xffffffff


	//   ....[13]....
        /*0958*/ 	.word	0xffffffff


	//   ....[14]....
        /*095c*/ 	.word	0xffffffff


	//   ....[15]....
        /*0960*/ 	.word	0xffffffff


	//   ....[16]....
        /*0964*/ 	.word	0xffffffff


	//   ....[17]....
        /*0968*/ 	.word	0xffffffff


	//   ....[18]....
        /*096c*/ 	.word	0xffffffff


	//   ....[19]....
        /*0970*/ 	.word	0xffffffff


	//   ....[20]....
        /*0974*/ 	.word	0xffffffff


	//   ....[21]....
        /*0978*/ 	.word	0xffffffff


	//   ....[22]....
        /*097c*/ 	.word	0xffffffff


	//   ....[23]....
        /*0980*/ 	.word	0xffffffff


	//   ....[24]....
        /*0984*/ 	.word	0xffffffff


	//   ....[25]....
        /*0988*/ 	.word	0xffffffff


	//   ....[26]....
        /*098c*/ 	.word	0xffffffff


	//   ....[27]....
        /*0990*/ 	.word	0xffffffff


	//   ....[28]....
        /*0994*/ 	.word	0xffffffff


	//   ....[29]....
        /*0998*/ 	.word	0xffffffff


	//   ....[30]....
        /*099c*/ 	.word	0xffffffff


	//   ....[31]....
        /*09a0*/ 	.word	0xffffffff


	//   ....[32]....
        /*09a4*/ 	.word	0xffffffff


	//   ....[33]....
        /*09a8*/ 	.word	0xffffffff


	//   ....[34]....
        /*09ac*/ 	.word	0xffffffff


	//   ....[35]....
        /*09b0*/ 	.word	0xffffffff


	//   ....[36]....
        /*09b4*/ 	.word	0xffffffff


	//   ....[37]....
        /*09b8*/ 	.word	0xffffffff


	//   ....[38]....
        /*09bc*/ 	.word	0xffffffff


	//   ....[39]....
        /*09c0*/ 	.word	0xffffffff


	//   ....[40]....
        /*09c4*/ 	.word	0xffffffff


	//   ....[41]....
        /*09c8*/ 	.word	0xffffffff


	//   ....[42]....
        /*09cc*/ 	.word	0xffffffff


	//   ....[43]....
        /*09d0*/ 	.word	0xffffffff


	//   ....[44]....
        /*09d4*/ 	.word	0xffffffff


	//   ....[45]....
        /*09d8*/ 	.word	0xffffffff


	//   ....[46]....
        /*09dc*/ 	.word	0xffffffff


	//   ....[47]....
        /*09e0*/ 	.word	0xffffffff


	//   ....[48]....
        /*09e4*/ 	.word	0xffffffff


	//   ....[49]....
        /*09e8*/ 	.word	0xffffffff


	//   ....[50]....
        /*09ec*/ 	.word	0xffffffff


	//   ....[51]....
        /*09f0*/ 	.word	0xffffffff


	//   ....[52]....
        /*09f4*/ 	.word	0xffffffff


	//   ....[53]....
        /*09f8*/ 	.word	0xffffffff


	//   ....[54]....
        /*09fc*/ 	.word	0xffffffff


	//   ....[55]....
        /*0a00*/ 	.word	0xffffffff


	//   ....[56]....
        /*0a04*/ 	.word	0xffffffff


	//   ....[57]....
        /*0a08*/ 	.word	0xffffffff


	//   ....[58]....
        /*0a0c*/ 	.word	0xffffffff


	//   ....[59]....
        /*0a10*/ 	.word	0xffffffff


	//   ....[60]....
        /*0a14*/ 	.word	0xffffffff


	//   ....[61]....
        /*0a18*/ 	.word	0xffffffff


	//   ....[62]....
        /*0a1c*/ 	.word	0xffffffff


	//   ....[63]....
        /*0a20*/ 	.word	0xffffffff


	//----- nvinfo : EIATTR_COOP_GROUP_INSTR_OFFSETS
	.align		4
.L_254:
        /*0a24*/ 	.byte	0x04, 0x28
        /*0a26*/ 	.short	(.L_256 - .L_255)


	//   ....[0]....
.L_255:
        /*0a28*/ 	.word	0x00000050


	//   ....[1]....
        /*0a2c*/ 	.word	0x00001bc0


	//   ....[2]....
        /*0a30*/ 	.word	0x00001be0


	//   ....[3]....
        /*0a34*/ 	.word	0x00001c00


	//   ....[4]....
        /*0a38*/ 	.word	0x00001c40


	//   ....[5]....
        /*0a3c*/ 	.word	0x00001dd0


	//   ....[6]....
        /*0a40*/ 	.word	0x00001df0


	//   ....[7]....
        /*0a44*/ 	.word	0x00001ec0


	//   ....[8]....
        /*0a48*/ 	.word	0x00001ee0


	//   ....[9]....
        /*0a4c*/ 	.word	0x00003aa0


	//   ....[10]....
        /*0a50*/ 	.word	0x00003ab0


	//   ....[11]....
        /*0a54*/ 	.word	0x00004050


	//   ....[12]....
        /*0a58*/ 	.word	0x000041c0


	//   ....[13]....
        /*0a5c*/ 	.word	0x000041d0


	//   ....[14]....
        /*0a60*/ 	.word	0x00004200


	//   ....[15]....
        /*0a64*/ 	.word	0x00007300


	//   ....[16]....
        /*0a68*/ 	.word	0x00007320


	//   ....[17]....
        /*0a6c*/ 	.word	0x00007a50


	//   ....[18]....
        /*0a70*/ 	.word	0x00007bd0


	//   ....[19]....
        /*0a74*/ 	.word	0x00007c10


	//   ....[20]....
        /*0a78*/ 	.word	0x00007d20


	//   ....[21]....
        /*0a7c*/ 	.word	0x0000b7b0


	//   ....[22]....
        /*0a80*/ 	.word	0x0000b7f0


	//   ....[23]....
        /*0a84*/ 	.word	0x0000b810


	//   ....[24]....
        /*0a88*/ 	.word	0x0000b830


	//   ....[25]....
        /*0a8c*/ 	.word	0x0000dc80


	//   ....[26]....
        /*0a90*/ 	.word	0x0000dcd0


	//   ....[27]....
        /*0a94*/ 	.word	0x0000dcf0


	//   ....[28]....
        /*0a98*/ 	.word	0x0000dd10


	//   ....[29]....
        /*0a9c*/ 	.word	0x0000f130


	//   ....[30]....
        /*0aa0*/ 	.word	0x0000f520


	//   ....[31]....
        /*0aa4*/ 	.word	0x0000f540


	//   ....[32]....
        /*0aa8*/ 	.word	0x0000f560


	//   ....[33]....
        /*0aac*/ 	.word	0x0000f570


	//   ....[34]....
        /*0ab0*/ 	.word	0x0000f710


	//   ....[35]....
        /*0ab4*/ 	.word	0x0000f730


	//   ....[36]....
        /*0ab8*/ 	.word	0x0000f970


	//   ....[37]....
        /*0abc*/ 	.word	0x0000f9a0


	//   ....[38]....
        /*0ac0*/ 	.word	0x0000fae0


	//   ....[39]....
        /*0ac4*/ 	.word	0x0000fb10


	//   ....[40]....
        /*0ac8*/ 	.word	0x0000fc40


	//   ....[41]....
        /*0acc*/ 	.word	0x0000fc50


	//   ....[42]....
        /*0ad0*/ 	.word	0x00010260


	//   ....[43]....
        /*0ad4*/ 	.word	0x00010280


	//   ....[44]....
        /*0ad8*/ 	.word	0x00010470


	//   ....[45]....
        /*0adc*/ 	.word	0x00010480


	//   ....[46]....
        /*0ae0*/ 	.word	0x00010660


	//   ....[47]....
        /*0ae4*/ 	.word	0x00010680


	//   ....[48]....
        /*0ae8*/ 	.word	0x00010860


	//   ....[49]....
        /*0aec*/ 	.word	0x00010870


	//   ....[50]....
        /*0af0*/ 	.word	0x00010ac0


	//   ....[51]....
        /*0af4*/ 	.word	0x00010bc0


	//   ....[52]....
        /*0af8*/ 	.word	0x00010c20


	//   ....[53]....
        /*0afc*/ 	.word	0x00010c70


	//   ....[54]....
        /*0b00*/ 	.word	0x00010cc0


	//   ....[55]....
        /*0b04*/ 	.word	0x00010d30


	//   ....[56]....
        /*0b08*/ 	.word	0x00010da0


	//   ....[57]....
        /*0b0c*/ 	.word	0x00010e00


	//   ....[58]....
        /*0b10*/ 	.word	0x00010e60


	//   ....[59]....
        /*0b14*/ 	.word	0x00010ec0


	//   ....[60]....
        /*0b18*/ 	.word	0x00010f30


	//   ....[61]....
        /*0b1c*/ 	.word	0x00010f90


	//   ....[62]....
        /*0b20*/ 	.word	0x00010ff0


	//   ....[63]....
        /*0b24*/ 	.word	0x00011050


	//----- nvinfo : EIATTR_EXIT_INSTR_OFFSETS
	.align		4
.L_256:
        /*0b28*/ 	.byte	0x04, 0x1c
        /*0b2a*/ 	.short	(.L_258 - .L_257)


	//   ....[0]....
.L_257:
        /*0b2c*/ 	.word	0x000000a0


	//   ....[1]....
        /*0b30*/ 	.word	0x00010b80


	//----- nvinfo : EIATTR_MAX_THREADS
	.align		4
.L_258:
        /*0b34*/ 	.byte	0x04, 0x05
        /*0b36*/ 	.short	(.L_260 - .L_259)
.L_259:
        /*0b38*/ 	.word	0x00000100
        /*0b3c*/ 	.word	0x00000001
        /*0b40*/ 	.word	0x00000001


	//----- nvinfo : EIATTR_CRS_STACK_SIZE
	.align		4
.L_260:
        /*0b44*/ 	.byte	0x04, 0x1e
        /*0b46*/ 	.short	(.L_262 - .L_261)
.L_261:
        /*0b48*/ 	.word	0x00000000
.L_262:


//--------------------- .nv.info._ZN7cutlass13device_kernelIN5flash19enable_sm80_to_sm89INS1_16FlashAttnFwdSm80INS1_25CollectiveMainloopFwdSm80ILi8ELi1ELb1EN4cute5tupleIJNS5_1CILi128EEENS7_ILi64EEENS7_ILi256EEEEEELi256ENS_6half_tEfNS_4arch4Sm80ELb1ELb0ELb1ELb1ELb0ELb0ELb1ELb0EEENS1_21CollectiveEpilogueFwdINS6_IJS8_SA_S9_EEENS6_IJNS7_ILi1EEESI_SI_EEESC_SE_Li256ELb1ELb1ELb0ELb0EEENS1_19SingleTileSchedulerILb1ELb0ELb1ELi128EEEEEEEEEvNT_6ParamsE --------------------------
	.section	.nv.info._ZN7cutlass13device_kernelIN5flash19enable_sm80_to_sm89INS1_16FlashAttnFwdSm80INS1_25CollectiveMainloopFwdSm80ILi8ELi1ELb1EN4cute5tupleIJNS5_1CILi128EEENS7_ILi64EEENS7_ILi256EEEEEELi256ENS_6half_tEfNS_4arch4Sm80ELb1ELb0ELb1ELb1ELb0ELb0ELb1ELb0EEENS1_21CollectiveEpilogueFwdINS6_IJS8_SA_S9_EEENS6_IJNS7_ILi1EEESI_SI_EEESC_SE_Li256ELb1ELb1ELb0ELb0EEENS1_19SingleTileSchedulerILb1ELb0ELb1ELi128EEEEEEEEEvNT_6ParamsE,"",@"SHT_CUDA_INFO"
	.sectionflags	@""
	.align	4


	//----- nvinfo : EIATTR_CUDA_API_VERSION
	.align		4
        /*0000*/ 	.byte	0x04, 0x37
        /*0002*/ 	.short	(.L_264 - .L_263)
.L_263:
        /*0004*/ 	.word	0x00000082


	//----- nvinfo : EIATTR_SW2861232_WAR
	.align		4
.L_264:
        /*0008*/ 	.byte	0x01, 0x35
	.zero		2


	//----- nvinfo : EIATTR_PARAM_CBANK
	.align		4
        /*000c*/ 	.byte	0x04, 0x0a
        /*000e*/ 	.short	(.L_266 - .L_265)
	.align		4
.L_265:
        /*0010*/ 	.word	index@(.nv.constant0._ZN7cutlass13device_kernelIN5flash19enable_sm80_to_sm89INS1_16FlashAttnFwdSm80INS1_25CollectiveMainloopFwdSm80ILi8ELi1ELb1EN4cute5tupleIJNS5_1CILi128EEENS7_ILi64EEENS7_ILi256EEEEEELi256ENS_6half_tEfNS_4arch4Sm80ELb1ELb0ELb1ELb1ELb0ELb0ELb1ELb0EEENS1_21CollectiveEpilogueFwdINS6_IJS8_SA_S9_EEENS6_IJNS7_ILi1EEESI_SI_EEESC_SE_Li256ELb1ELb1ELb0ELb0EEENS1_19SingleTileSchedulerILb1ELb0ELb1ELi128EEEEEEEEEvNT_6ParamsE)
        /*0014*/ 	.short	0x0160
        /*0016*/ 	.short	0x0418


	//----- nvinfo : EIATTR_CBANK_PARAM_SIZE
	.align		4
.L_266:
        /*0018*/ 	.byte	0x03, 0x19
        /*001a*/ 	.short	0x0418


	//----- nvinfo : EIATTR_KPARAM_INFO
	.align		4
        /*001c*/ 	.byte	0x04, 0x17
        /*001e*/ 	.short	(.L_268 - .L_267)
.L_267:
        /*0020*/ 	.word	0x00000000
        /*0024*/ 	.short	0x0000
        /*0026*/ 	.short	0x0000
        /*0028*/ 	.byte	0x00, 0xf0, 0x61, 0x10


	//----- nvinfo : EIATTR_MAXREG_COUNT
	.align		4
.L_268:
        /*002c*/ 	.byte	0x03, 0x1b
        /*002e*/ 	.short	0x00ff


	//----- nvinfo : EIATTR_NUM_BARRIERS
	.align		4
        /*0030*/ 	.byte	0x02, 0x4c
        /*0032*/ 	.byte	0x02
	.zero		1


	//----- nvinfo : EIATTR_ANNOTATIONS
	.align		4
        /*0034*/ 	.byte	0x04, 0x55
        /*0036*/ 	.short	(.L_270 - .L_269)


	//   ....[0]....
.L_269:
        /* <DEDUP_REMOVED lines=96> */


	//----- nvinfo : EIATTR_MERCURY_ISA_VERSION
	.align		4
.L_270:
        /*0628*/ 	.byte	0x03, 0x5f
        /*062a*/ 	.short	0x0000


	//----- nvinfo : EIATTR_COOP_GROUP_MASK_REGIDS
	.align		4
        /*062c*/ 	.byte	0x04, 0x29
        /*062e*/ 	.short	(.L_272 - .L_271)


	//   ....[0]....
.L_271:
        /*0630*/ 	.word	0xffffffff


	//   ....[1]....
        /*0634*/ 	.word	0xffffffff


	//   ....[2]....
        /*0638*/ 	.word	0xffffffff


	//   ....[3]....
        /*063c*/ 	.word	0xffffffff


	//   ....[4]....
        /*0640*/ 	.word	0xffffffff


	//   ....[5]....
        /*0644*/ 	.word	0xffffffff


	//   ....[6]....
        /*0648*/ 	.word	0xffffffff


	//   ....[7]....
        /*064c*/ 	.word	0xffffffff


	//   ....[8]....
        /*0650*/ 	.word	0xffffffff


	//   ....[9]....
        /*0654*/ 	.word	0xffffffff


	//   ....[10]....
        /*0658*/ 	.word	0xffffffff


	//   ....[11]....
        /*065c*/ 	.word	0xffffffff


	//   ....[12]....
        /*0660*/ 	.word	0xffffffff


	//   ....[13]....
        /*0664*/ 	.word	0xffffffff


	//   ....[14]....
        /*0668*/ 	.word	0xffffffff


	//   ....[15]....
        /*066c*/ 	.word	0xffffffff


	//   ....[16]....
        /*0670*/ 	.word	0xffffffff


	//   ....[17]....
        /*0674*/ 	.word	0xffffffff


	//   ....[18]....
        /*0678*/ 	.word	0xffffffff


	//   ....[19]....
        /*067c*/ 	.word	0xffffffff


	//   ....[20]....
        /*0680*/ 	.word	0xffffffff


	//   ....[21]....
        /*0684*/ 	.word	0xffffffff


	//   ....[22]....
        /*0688*/ 	.word	0xffffffff


	//   ....[23]....
        /*068c*/ 	.word	0xffffffff


	//   ....[24]....
        /*0690*/ 	.word	0xffffffff


	//   ....[25]....
        /*0694*/ 	.word	0xffffffff


	//   ....[26]....
        /*0698*/ 	.word	0xffffffff


	//   ....[27]....
        /*069c*/ 	.word	0xffffffff


	//   ....[28]....
        /*06a0*/ 	.word	0xffffffff


	//   ....[29]....
        /*06a4*/ 	.word	0xffffffff


	//   ....[30]....
        /*06a8*/ 	.word	0xffffffff


	//   ....[31]....
        /*06ac*/ 	.word	0xffffffff


	//   ....[32]....
        /*06b0*/ 	.word	0xffffffff


	//   ....[33]....
        /*06b4*/ 	.word	0xffffffff


	//   ....[34]....
        /*06b8*/ 	.word	0xffffffff


	//   ....[35]....
        /*06bc*/ 	.word	0xffffffff


	//   ....[36]....
        /*06c0*/ 	.word	0xffffffff


	//   ....[37]....
        /*06c4*/ 	.word	0xffffffff


	//   ....[38]....
        /*06c8*/ 	.word	0xffffffff


	//   ....[39]....
        /*06cc*/ 	.word	0xffffffff


	//   ....[40]....
        /*06d0*/ 	.word	0xffffffff


	//   ....[41]....
        /*06d4*/ 	.word	0xffffffff


	//   ....[42]....
        /*06d8*/ 	.word	0xffffffff


	//   ....[43]....
        /*06dc*/ 	.word	0xffffffff


	//   ....[44]....
        /*06e0*/ 	.word	0xffffffff


	//   ....[45]....
        /*06e4*/ 	.word	0xffffffff


	//   ....[46]....
        /*06e8*/ 	.word	0xffffffff


	//   ....[47]....
        /*06ec*/ 	.word	0xffffffff


	//   ....[48]....
        /*06f0*/ 	.word	0xffffffff


	//----- nvinfo : EIATTR_COOP_GROUP_INSTR_OFFSETS
	.align		4
.L_272:
        /*06f4*/ 	.byte	0x04, 0x28
        /*06f6*/ 	.short	(.L_274 - .L_273)


	//   ....[0]....
.L_273:
        /*06f8*/ 	.word	0x00000090


	//   ....[1]....
        /*06fc*/ 	.word	0x00001160


	//   ....[2]....
        /*0700*/ 	.word	0x000011a0


	//   ....[3]....
        /*0704*/ 	.word	0x000012f0


	//   ....[4]....
        /*0708*/ 	.word	0x00001320


	//   ....[5]....
        /*070c*/ 	.word	0x00001470


	//   ....[6]....
        /*0710*/ 	.word	0x000014a0


	//   ....[7]....
        /*0714*/ 	.word	0x00001610


	//   ....[8]....
        /*0718*/ 	.word	0x00001670


	//   ....[9]....
        /*071c*/ 	.word	0x000031f0


	//   ....[10]....
        /*0720*/ 	.word	0x00003220


	//   ....[11]....
        /*0724*/ 	.word	0x00003a80


	//   ....[12]....
        /*0728*/ 	.word	0x00003be0


	//   ....[13]....
        /*072c*/ 	.word	0x00003c00


	//   ....[14]....
        /*0730*/ 	.word	0x00003c60


	//   ....[15]....
        /*0734*/ 	.word	0x000077d0


	//   ....[16]....
        /*0738*/ 	.word	0x000077f0


	//   ....[17]....
        /*073c*/ 	.word	0x00007dc0


	//   ....[18]....
        /*0740*/ 	.word	0x00007ef0


	//   ....[19]....
        /*0744*/ 	.word	0x00007fa0


	//   ....[20]....
        /*0748*/ 	.word	0x00007fc0


	//   ....[21]....
        /*074c*/ 	.word	0x0000bae0


	//   ....[22]....
        /*0750*/ 	.word	0x0000bb30


	//   ....[23]....
        /*0754*/ 	.word	0x0000c320


	//   ....[24]....
        /*0758*/ 	.word	0x0000c340


	//   ....[25]....
        /*075c*/ 	.word	0x0000de00


	//   ....[26]....
        /*0760*/ 	.word	0x0000de10


	//   ....[27]....
        /*0764*/ 	.word	0x0000de40


	//   ....[28]....
        /*0768*/ 	.word	0x0000de60


	//   ....[29]....
        /*076c*/ 	.word	0x0000f7e0


	//   ....[30]....
        /*0770*/ 	.word	0x0000f820


	//   ....[31]....
        /*0774*/ 	.word	0x0000f850


	//   ....[32]....
        /*0778*/ 	.word	0x0000f870


	//   ....[33]....
        /*077c*/ 	.word	0x0000fa90


	//   ....[34]....
        /*0780*/ 	.word	0x0000faa0


	//   ....[35]....
        /*0784*/ 	.word	0x0000fca0


	//   ....[36]....
        /*0788*/ 	.word	0x0000fcd0


	//   ....[37]....
        /*078c*/ 	.word	0x0000fe90


	//   ....[38]....
        /*0790*/ 	.word	0x0000fec0


	//   ....[39]....
        /*0794*/ 	.word	0x00010080


	//   ....[40]....
        /*0798*/ 	.word	0x000100a0


	//   ....[41]....
        /*079c*/ 	.word	0x00010910


	//   ....[42]....
        /*07a0*/ 	.word	0x00010930


	//   ....[43]....
        /*07a4*/ 	.word	0x00010af0


	//   ....[44]....
        /*07a8*/ 	.word	0x00010b20


	//   ....[45]....
        /*07ac*/ 	.word	0x00010cb0


	//   ....[46]....
        /*07b0*/ 	.word	0x00010ce0


	//   ....[47]....
        /*07b4*/ 	.word	0x00010e70


	//   ....[48]....
        /*07b8*/ 	.word	0x00010e90


	//----- nvinfo : EIATTR_EXIT_INSTR_OFFSETS
	.align		4
.L_274:
        /*07bc*/ 	.byte	0x04, 0x1c
        /*07be*/ 	.short	(.L_276 - .L_275)


	//   ....[0]....
.L_275:
        /*07c0*/ 	.word	0x00000350


	//   ....[1]....
        /*07c4*/ 	.word	0x000100b0


	//   ....[2]....
        /*07c8*/ 	.word	0x000101f0


	//   ....[3]....
        /*07cc*/ 	.word	0x00010250


	//   ....[4]....
        /*07d0*/ 	.word	0x00010ea0


	//   ....[5]....
        /*07d4*/ 	.word	0x00010fb0


	//   ....[6]....
        /*07d8*/ 	.word	0x00011010


	//----- nvinfo : EIATTR_CTAIDZ_USED
	.align		4
.L_276:
        /*07dc*/ 	.byte	0x01, 0x04
	.zero		2


	//----- nvinfo : EIATTR_MAX_THREADS
	.align		4
        /*07e0*/ 	.byte	0x04, 0x05
        /*07e2*/ 	.short	(.L_278 - .L_277)
.L_277:
        /*07e4*/ 	.word	0x00000100
        /*07e8*/ 	.word	0x00000001
        /*07ec*/ 	.word	0x00000001


	//----- nvinfo : EIATTR_CRS_STACK_SIZE
	.align		4
.L_278:
        /*07f0*/ 	.byte	0x04, 0x1e
        /*07f2*/ 	.short	(.L_280 - .L_279)
.L_279:
        /*07f4*/ 	.word	0x00000000
.L_280:


//--------------------- .nv.info._ZN7cutlass13device_kernelIN5flash19enable_sm80_to_sm89INS1_16FlashAttnFwdSm80INS1_25CollectiveMainloopFwdSm80ILi8ELi1ELb0EN4cute5tupleIJNS5_1CILi128EEENS7_ILi32EEENS7_ILi256EEEEEELi256ENS_6half_tEfNS_4arch4Sm80ELb1ELb0ELb1ELb1ELb0ELb1ELb1ELb0EEENS1_21CollectiveEpilogueFwdINS6_IJS8_SA_S9_EEENS6_IJNS7_ILi1EEESI_SI_EEESC_SE_Li256ELb1ELb1ELb0ELb0EEENS1_19SingleTileSchedulerILb1ELb0ELb1ELi128EEEEEEEEEvNT_6ParamsE --------------------------
	.section	.nv.info._ZN7cutlass13device_kernelIN5flash19enable_sm80_to_sm89INS1_16FlashAttnFwdSm80INS1_25CollectiveMainloopFwdSm80ILi8ELi1ELb0EN4cute5tupleIJNS5_1CILi128EEENS7_ILi32EEENS7_ILi256EEEEEELi256ENS_6half_tEfNS_4arch4Sm80ELb1ELb0ELb1ELb1ELb0ELb1ELb1ELb0EEENS1_21CollectiveEpilogueFwdINS6_IJS8_SA_S9_EEENS6_IJNS7_ILi1EEESI_SI_EEESC_SE_Li256ELb1ELb1ELb0ELb0EEENS1_19SingleTileSchedulerILb1ELb0ELb1ELi128EEEEEEEEEvNT_6ParamsE,"",@"SHT_CUDA_INFO"
	.sectionflags	@""
	.align	4


	//----- nvinfo : EIATTR_CUDA_API_VERSION
	.align		4
        /*0000*/ 	.byte	0x04, 0x37
        /*0002*/ 	.short	(.L_282 - .L_281)
.L_281:
        /*0004*/ 	.word	0x00000082


	//----- nvinfo : EIATTR_SW2861232_WAR
	.align		4
.L_282:
        /*0008*/ 	.byte	0x01, 0x35
	.zero		2


	//----- nvinfo : EIATTR_PARAM_CBANK
	.align		4
        /*000c*/ 	.byte	0x04, 0x0a
        /*000e*/ 	.short	(.L_284 - .L_283)
	.align		4
.L_283:
        /*0010*/ 	.word	index@(.nv.constant0._ZN7cutlass13device_kernelIN5flash19enable_sm80_to_sm89INS1_16FlashAttnFwdSm80INS1_25CollectiveMainloopFwdSm80ILi8ELi1ELb0EN4cute5tupleIJNS5_1CILi128EEENS7_ILi32EEENS7_ILi256EEEEEELi256ENS_6half_tEfNS_4arch4Sm80ELb1ELb0ELb1ELb1ELb0ELb1ELb1ELb0EEENS1_21CollectiveEpilogueFwdINS6_IJS8_SA_S9_EEENS6_IJNS7_ILi1EEESI_SI_EEESC_SE_Li256ELb1ELb1ELb0ELb0EEENS1_19SingleTileSchedulerILb1ELb0ELb1ELi128EEEEEEEEEvNT_6ParamsE)
        /*0014*/ 	.short	0x0160
        /*0016*/ 	.short	0x0418


	//----- nvinfo : EIATTR_CBANK_PARAM_SIZE
	.align		4
.L_284:
        /*0018*/ 	.byte	0x03, 0x19
        /*001a*/ 	.short	0x0418


	//----- nvinfo : EIATTR_KPARAM_INFO
	.align		4
        /*001c*/ 	.byte	0x04, 0x17
        /*001e*/ 	.short	(.L_286 - .L_285)
.L_285:
        /*0020*/ 	.word	0x00000000
        /*0024*/ 	.short	0x0000
        /*0026*/ 	.short	0x0000
        /*0028*/ 	.byte	0x00, 0xf0, 0x61, 0x10


	//----- nvinfo : EIATTR_MAXREG_COUNT
	.align		4
.L_286:
        /*002c*/ 	.byte	0x03, 0x1b
        /*002e*/ 	.short	0x00ff


	//----- nvinfo : EIATTR_NUM_BARRIERS
	.align		4
        /*0030*/ 	.byte	0x02, 0x4c
        /*0032*/ 	.byte	0x02
	.zero		1


	//----- nvinfo : EIATTR_MERCURY_ISA_VERSION
	.align		4
        /*0034*/ 	.byte	0x03, 0x5f
        /*0036*/ 	.short	0x0000


	//----- nvinfo : EIATTR_COOP_GROUP_MASK_REGIDS
	.align		4
        /*0038*/ 	.byte	0x04, 0x29
        /*003a*/ 	.short	(.L_288 - .L_287)


	//   ....[0]....
.L_287:
        /*003c*/ 	.word	0xffffffff


	//   ....[1]....
        /*0040*/ 	.word	0xffffffff


	//   ....[2]....
        /*0044*/ 	.word	0xffffffff


	//   ....[3]....
        /*0048*/ 	.word	0xffffffff


	//   ....[4]....
        /*004c*/ 	.word	0xffffffff


	//   ....[5]....
        /*0050*/ 	.word	0xffffffff


	//   ....[6]....
        /*0054*/ 	.word	0xffffffff


	//   ....[7]....
        /*0058*/ 	.word	0xffffffff


	//   ....[8]....
        /*005c*/ 	.word	0xffffffff


	//   ....[9]....
        /*0060*/ 	.word	0xffffffff


	//   ....[10]....
        /*0064*/ 	.word	0xffffffff


	//   ....[11]....
        /*0068*/ 	.word	0xffffffff


	//   ....[12]....
        /*006c*/ 	.word	0xffffffff


	//   ....[13]....
        /*0070*/ 	.word	0xffffffff


	//   ....[14]....
        /*0074*/ 	.word	0xffffffff


	//   ....[15]....
        /*0078*/ 	.word	0xffffffff


	//   ....[16]....
        /*007c*/ 	.word	0xffffffff


	//   ....[17]....
        /*0080*/ 	.word	0xffffffff


	//   ....[18]....
        /*0084*/ 	.word	0xffffffff


	//   ....[19]....
        /*0088*/ 	.word	0xffffffff


	//   ....[20]....
        /*008c*/ 	.word	0xffffffff


	//   ....[21]....
        /*0090*/ 	.word	0xffffffff


	//   ....[22]....
        /*0094*/ 	.word	0xffffffff


	//   ....[23]....
        /*0098*/ 	.word	0xffffffff


	//   ....[24]....
        /*009c*/ 	.word	0xffffffff


	//   ....[25]....
        /*00a0*/ 	.word	0xffffffff


	//   ....[26]....
        /*00a4*/ 	.word	0xffffffff


	//   ....[27]....
        /*00a8*/ 	.word	0xffffffff


	//   ....[28]....
        /*00ac*/ 	.word	0xffffffff


	//   ....[29]....
        /*00b0*/ 	.word	0xffffffff


	//   ....[30]....
        /*00b4*/ 	.word	0xffffffff


	//   ....[31]....
        /*00b8*/ 	.word	0xffffffff


	//   ....[32]....
        /*00bc*/ 	.word	0xffffffff


	//   ....[33]....
        /*00c0*/ 	.word	0xffffffff


	//   ....[34]....
        /*00c4*/ 	.word	0xffffffff


	//   ....[35]....
        /*00c8*/ 	.word	0xffffffff


	//   ....[36]....
        /*00cc*/ 	.word	0xffffffff


	//   ....[37]....
        /*00d0*/ 	.word	0xffffffff


	//   ....[38]....
        /*00d4*/ 	.word	0xffffffff


	//   ....[39]....
        /*00d8*/ 	.word	0xffffffff


	//   ....[40]....
        /*00dc*/ 	.word	0xffffffff


	//   ....[41]....
        /*00e0*/ 	.word	0xffffffff


	//   ....[42]....
        /*00e4*/ 	.word	0xffffffff


	//   ....[43]....
        /*00e8*/ 	.word	0xffffffff


	//   ....[44]....
        /*00ec*/ 	.word	0xffffffff


	//   ....[45]....
        /*00f0*/ 	.word	0xffffffff


	//   ....[46]....
        /*00f4*/ 	.word	0xffffffff


	//   ....[47]....
        /*00f8*/ 	.word	0xffffffff


	//   ....[48]....
        /*00fc*/ 	.word	0xffffffff


	//   ....[49]....
        /*0100*/ 	.word	0xffffffff


	//   ....[50]....
        /*0104*/ 	.word	0xffffffff


	//   ....[51]....
        /*0108*/ 	.word	0xffffffff


	//   ....[52]....
        /*010c*/ 	.word	0xffffffff


	//   ....[53]....
        /*0110*/ 	.word	0xffffffff


	//   ....[54]....
        /*0114*/ 	.word	0xffffffff


	//   ....[55]....
        /*0118*/ 	.word	0xffffffff


	//   ....[56]....
        /*011c*/ 	.word	0xffffffff


	//   ....[57]....
        /*0120*/ 	.word	0xffffffff


	//   ....[58]....
        /*0124*/ 	.word	0xffffffff


	//   ....[59]....
        /*0128*/ 	.word	0xffffffff


	//   ....[60]....
        /*012c*/ 	.word	0xffffffff


	//   ....[61]....
        /*0130*/ 	.word	0xffffffff


	//   ....[62]....
        /*0134*/ 	.word	0xffffffff


	//   ....[63]....
        /*0138*/ 	.word	0xffffffff


	//   ....[64]....
        /*013c*/ 	.word	0xffffffff


	//   ....[65]....
        /*0140*/ 	.word	0xffffffff


	//   ....[66]....
        /*0144*/ 	.word	0xffffffff


	//   ....[67]....
        /*0148*/ 	.word	0xffffffff


	//   ....[68]....
        /*014c*/ 	.word	0xffffffff


	//   ....[69]....
        /*0150*/ 	.word	0xffffffff


	//   ....[70]....
        /*0154*/ 	.word	0xffffffff


	//   ....[71]....
        /*0158*/ 	.word	0xffffffff


	//   ....[72]....
        /*015c*/ 	.word	0xffffffff


	//   ....[73]....
        /*0160*/ 	.word	0xffffffff


	//   ....[74]....
        /*0164*/ 	.word	0xffffffff


	//   ....[75]....
        /*0168*/ 	.word	0xffffffff


	//   ....[76]....
        /*016c*/ 	.word	0xffffffff


	//   ....[77]....
        /*0170*/ 	.word	0xffffffff


	//   ....[78]....
        /*0174*/ 	.word	0xffffffff


	//   ....[79]....
        /*0178*/ 	.word	0xffffffff


	//   ....[80]....
        /*017c*/ 	.word	0xffffffff


	//----- nvinfo : EIATTR_COOP_GROUP_INSTR_OFFSETS
	.align		4
.L_288:
        /*0180*/ 	.byte	0x04, 0x28
        /*0182*/ 	.short	(.L_290 - .L_289)


	//   ....[0]....
.L_289:
        /*0184*/ 	.word	0x00000060


	//   ....[1]....
        /*0188*/ 	.word	0x00004d70


	//   ....[2]....
        /*018c*/ 	.word	0x00004db0


	//   ....[3]....
        /*0190*/ 	.word	0x00005330


	//   ....[4]....
        /*0194*/ 	.word	0x00005340


	//   ....[5]....
        /*0198*/ 	.word	0x00005540


	//   ....[6]....
        /*019c*/ 	.word	0x00005570


	//   ....[7]....
        /*01a0*/ 	.word	0x00005780


	//   ....[8]....
        /*01a4*/ 	.word	0x000057a0


	//   ....[9]....
        /*01a8*/ 	.word	0x00005e50


	//   ....[10]....
        /*01ac*/ 	.word	0x00005e70


	//   ....[11]....
        /*01b0*/ 	.word	0x00005e90


	//   ....[12]....
        /*01b4*/ 	.word	0x00005ea0


	//   ....[13]....
        /*01b8*/ 	.word	0x00006270


	//   ....[14]....
        /*01bc*/ 	.word	0x000062c0


	//   ....[15]....
        /*01c0*/ 	.word	0x00006300


	//   ....[16]....
        /*01c4*/ 	.word	0x00006340


	//   ....[17]....
        /*01c8*/ 	.word	0x00006680


	//   ....[18]....
        /*01cc*/ 	.word	0x00006720


	//   ....[19]....
        /*01d0*/ 	.word	0x000067a0


	//   ....[20]....
        /*01d4*/ 	.word	0x00006810


	//   ....[21]....
        /*01d8*/ 	.word	0x00006b80


	//   ....[22]....
        /*01dc*/ 	.word	0x00006be0


	//   ....[23]....
        /*01e0*/ 	.word	0x00006c20


	//   ....[24]....
        /*01e4*/ 	.word	0x00006c60


	//   ....[25]....
        /*01e8*/ 	.word	0x0000a330


	//   ....[26]....
        /*01ec*/ 	.word	0x0000a350


	//   ....[27]....
        /*01f0*/ 	.word	0x0000a370


	//   ....[28]....
        /*01f4*/ 	.word	0x0000a380


	//   ....[29]....
        /*01f8*/ 	.word	0x0000a580


	//   ....[30]....
        /*01fc*/ 	.word	0x0000a620


	//   ....[31]....
        /*0200*/ 	.word	0x0000a670


	//   ....[32]....
        /*0204*/ 	.word	0x0000a6e0


	//   ....[33]....
        /*0208*/ 	.word	0x0000a980


	//   ....[34]....
        /*020c*/ 	.word	0x0000aa20


	//   ....[35]....
        /*0210*/ 	.word	0x0000aaa0


	//   ....[36]....
        /*0214*/ 	.word	0x0000ab10


	//   ....[37]....
        /*0218*/ 	.word	0x0000ada0


	//   ....[38]....
        /*021c*/ 	.word	0x0000ae40


	//   ....[39]....
        /*0220*/ 	.word	0x0000ae90


	//   ....[40]....
        /*0224*/ 	.word	0x0000aee0


	//   ....[41]....
        /*0228*/ 	.word	0x0000f6f0


	//   ....[42]....
        /*022c*/ 	.word	0x0000f710


	//   ....[43]....
        /*0230*/ 	.word	0x0000fac0


	//   ....[44]....
        /*0234*/ 	.word	0x0000fbe0


	//   ....[45]....
        /*0238*/ 	.word	0x0000fc00


	//   ....[46]....
        /*023c*/ 	.word	0x0000fc80


	//   ....[47]....
        /*0240*/ 	.word	0x000111e0


	//   ....[48]....
        /*0244*/ 	.word	0x00011230


	//   ....[49]....
        /*0248*/ 	.word	0x00011540


	//   ....[50]....
        /*024c*/ 	.word	0x00011690


	//   ....[51]....
        /*0250*/ 	.word	0x000116c0


	//   ....[52]....
        /*0254*/ 	.word	0x00011750


	//   ....[53]....
        /*0258*/ 	.word	0x00013660


	//   ....[54]....
        /*025c*/ 	.word	0x00013690


	//   ....[55]....
        /*0260*/ 	.word	0x000136b0


	//   ....[56]....
        /*0264*/ 	.word	0x000136d0


	//   ....[57]....
        /*0268*/ 	.word	0x00014a10


	//   ....[58]....
        /*026c*/ 	.word	0x00014a40


	//   ....[59]....
        /*0270*/ 	.word	0x00014a90


	//   ....[60]....
        /*0274*/ 	.word	0x00014aa0


	//   ....[61]....
        /*0278*/ 	.word	0x00016380


	//   ....[62]....
        /*027c*/ 	.word	0x000163e0


	//   ....[63]....
        /*0280*/ 	.word	0x00016430


	//   ....[64]....
        /*0284*/ 	.word	0x00016470


	//   ....[65]....
        /*0288*/ 	.word	0x00016690


	//   ....[66]....
        /*028c*/ 	.word	0x000166a0


	//   ....[67]....
        /*0290*/ 	.word	0x000168a0


	//   ....[68]....
        /*0294*/ 	.word	0x000168d0


	//   ....[69]....
        /*0298*/ 	.word	0x00016a90


	//   ....[70]....
        /*029c*/ 	.word	0x00016ac0


	//   ....[71]....
        /*02a0*/ 	.word	0x00016c80


	//   ....[72]....
        /*02a4*/ 	.word	0x00016ca0


	//   ....[73]....
        /*02a8*/ 	.word	0x00017500


	//   ....[74]....
        /*02ac*/ 	.word	0x00017520


	//   ....[75]....
        /*02b0*/ 	.word	0x000176b0


	//   ....[76]....
        /*02b4*/ 	.word	0x000176e0


	//   ....[77]....
        /*02b8*/ 	.word	0x00017870


	//   ....[78]....
        /*02bc*/ 	.word	0x000178a0


	//   ....[79]....
        /*02c0*/ 	.word	0x00017a30


	//   ....[80]....
        /*02c4*/ 	.word	0x00017a50


	//----- nvinfo : EIATTR_EXIT_INSTR_OFFSETS
	.align		4
.L_290:
        /*02c8*/ 	.byte	0x04, 0x1c
        /*02ca*/ 	.short	(.L_292 - .L_291)


	//   ....[0]....
.L_291:
        /*02cc*/ 	.word	0x00000330


	//   ....[1]....
        /*02d0*/ 	.word	0x00016cb0


	//   ....[2]....
        /*02d4*/ 	.word	0x00016df0


	//   ....[3]....
        /*02d8*/ 	.word	0x00016e50


	//   ....[4]....
        /*02dc*/ 	.word	0x00017a60


	//   ....[5]....
        /*02e0*/ 	.word	0x00017b70


	//   ....[6]....
        /*02e4*/ 	.word	0x00017bd0


	//----- nvinfo : EIATTR_CTAIDZ_USED
	.align		4
.L_292:
        /*02e8*/ 	.byte	0x01, 0x04
	.zero		2


	//----- nvinfo : EIATTR_MAX_THREADS
	.align		4
        /*02ec*/ 	.byte	0x04, 0x05
        /*02ee*/ 	.short	(.L_294 - .L_293)
.L_293:
        /*02f0*/ 	.word	0x00000100
        /*02f4*/ 	.word	0x00000001
        /*02f8*/ 	.word	0x00000001


	//----- nvinfo : EIATTR_CRS_STACK_SIZE
	.align		4
.L_294:
        /*02fc*/ 	.byte	0x04, 0x1e
        /*02fe*/ 	.short	(.L_296 - .L_295)
.L_295:
        /*0300*/ 	.word	0x00000000
.L_296:


//--------------------- .nv.info._ZN7cutlass13device_kernelIN5flash19enable_sm80_to_sm89INS1_16FlashAttnFwdSm80INS1_25CollectiveMainloopFwdSm80ILi8ELi1ELb0EN4cute5tupleIJNS5_1CILi128EEENS7_ILi96EEENS7_ILi256EEEEEELi256ENS_6half_tEfNS_4arch4Sm80ELb0ELb0ELb1ELb0ELb0ELb0ELb1ELb0EEENS1_21CollectiveEpilogueFwdINS6_IJS8_SA_S9_EEENS6_IJNS7_ILi1EEESI_SI_EEESC_SE_Li256ELb0ELb1ELb0ELb0EEENS1_19SingleTileSchedulerILb0ELb0ELb1ELi128EEEEEEEEEvNT_6ParamsE --------------------------
	.section	.nv.info._ZN7cutlass13device_kernelIN5flash19enable_sm80_to_sm89INS1_16FlashAttnFwdSm80INS1_25CollectiveMainloopFwdSm80ILi8ELi1ELb0EN4cute5tupleIJNS5_1CILi128EEENS7_ILi96EEENS7_ILi256EEEEEELi256ENS_6half_tEfNS_4arch4Sm80ELb0ELb0ELb1ELb0ELb0ELb0ELb1ELb0EEENS1_21CollectiveEpilogueFwdINS6_IJS8_SA_S9_EEENS6_IJNS7_ILi1EEESI_SI_EEESC_SE_Li256ELb0ELb1ELb0ELb0EEENS1_19SingleTileSchedulerILb0ELb0ELb1ELi128EEEEEEEEEvNT_6ParamsE,"",@"SHT_CUDA_INFO"
	.sectionflags	@""
	.align	4


	//----- nvinfo : EIATTR_CUDA_API_VERSION
	.align		4
        /*0000*/ 	.byte	0x04, 0x37
        /*0002*/ 	.short	(.L_298 - .L_297)
.L_297:
        /*0004*/ 	.word	0x00000082


	//----- nvinfo : EIATTR_SW2861232_WAR
	.align		4
.L_298:
        /*0008*/ 	.byte	0x01, 0x35
	.zero		2


	//----- nvinfo : EIATTR_PARAM_CBANK
	.align		4
        /*000c*/ 	.byte	0x04, 0x0a
        /*000e*/ 	.short	(.L_300 - .L_299)
	.align		4
.L_299:
        /*0010*/ 	.word	index@(.nv.constant0._ZN7cutlass13device_kernelIN5flash19enable_sm80_to_sm89INS1_16FlashAttnFwdSm80INS1_25CollectiveMainloopFwdSm80ILi8ELi1ELb0EN4cute5tupleIJNS5_1CILi128EEENS7_ILi96EEENS7_ILi256EEEEEELi256ENS_6half_tEfNS_4arch4Sm80ELb0ELb0ELb1ELb0ELb0ELb0ELb1ELb0EEENS1_21CollectiveEpilogueFwdINS6_IJS8_SA_S9_EEENS6_IJNS7_ILi1EEESI_SI_EEESC_SE_Li256ELb0ELb1ELb0ELb0EEENS1_19SingleTileSchedulerILb0ELb0ELb1ELi128EEEEEEEEEvNT_6ParamsE)
        /*0014*/ 	.short	0x0160
        /*0016*/ 	.short	0x0418


	//----- nvinfo : EIATTR_CBANK_PARAM_SIZE
	.align		4
.L_300:
        /*0018*/ 	.byte	0x03, 0x19
        /*001a*/ 	.short	0x0418


	//----- nvinfo : EIATTR_KPARAM_INFO
	.align		4
        /*001c*/ 	.byte	0x04, 0x17
        /*001e*/ 	.short	(.L_302 - .L_301)
.L_301:
        /*0020*/ 	.word	0x00000000
        /*0024*/ 	.short	0x0000
        /*0026*/ 	.short	0x0000
        /*0028*/ 	.byte	0x00, 0xf0, 0x61, 0x10


	//----- nvinfo : EIATTR_MAXREG_COUNT
	.align		4
.L_302:
        /*002c*/ 	.byte	0x03, 0x1b
        /*002e*/ 	.short	0x00ff


	//----- nvinfo : EIATTR_NUM_BARRIERS
	.align		4
        /*0030*/ 	.byte	0x02, 0x4c
        /*0032*/ 	.byte	0x02
	.zero		1


	//----- nvinfo : EIATTR_ANNOTATIONS
	.align		4
        /*0034*/ 	.byte	0x04, 0x55
        /*0036*/ 	.short	(.L_304 - .L_303)


	//   ....[0]....
.L_303:
        /* <DEDUP_REMOVED lines=26> */


	//----- nvinfo : EIATTR_MERCURY_ISA_VERSION
	.align		4
.L_304:
        /*01c8*/ 	.byte	0x03, 0x5f
        /*01ca*/ 	.short	0x0000


	//----- nvinfo : EIATTR_COOP_GROUP_MASK_REGIDS
	.align		4
        /*01cc*/ 	.byte	0x04, 0x29
        /*01ce*/ 	.short	(.L_306 - .L_305)


	//   ....[0]....
.L_305:
        /*01d0*/ 	.word	0xffffffff


	//   ....[1]....
        /*01d4*/ 	.word	0xffffffff


	//   ....[2]....
        /*01d8*/ 	.word	0xffffffff


	//   ....[3]....
        /*01dc*/ 	.word	0xffffffff


	//   ....[4]....
        /*01e0*/ 	.word	0xffffffff


	//   ....[5]....
        /*01e4*/ 	.word	0xffffffff


	//   ....[6]....
        /*01e8*/ 	.word	0xffffffff


	//   ....[7]....
        /*01ec*/ 	.word	0xffffffff


	//   ....[8]....
        /*01f0*/ 	.word	0xffffffff


	//   ....[9]....
        /*01f4*/ 	.word	0xffffffff


	//   ....[10]....
        /*01f8*/ 	.word	0xffffffff


	//   ....[11]....
        /*01fc*/ 	.word	0xffffffff


	//   ....[12]....
        /*0200*/ 	.word	0xffffffff


	//   ....[13]....
        /*0204*/ 	.word	0xffffffff


	//   ....[14]....
        /*0208*/ 	.word	0xffffffff


	//   ....[15]....
        /*020c*/ 	.word	0xffffffff


	//   ....[16]....
        /*0210*/ 	.word	0xffffffff


	//   ....[17]....
        /*0214*/ 	.word	0xffffffff


	//   ....[18]....
        /*0218*/ 	.word	0xffffffff


	//   ....[19]....
        /*021c*/ 	.word	0xffffffff


	//   ....[20]....
        /*0220*/ 	.word	0xffffffff


	//   ....[21]....
        /*0224*/ 	.word	0xffffffff


	//   ....[22]....
        /*0228*/ 	.word	0xffffffff


	//   ....[23]....
        /*022c*/ 	.word	0xffffffff


	//   ....[24]....
        /*0230*/ 	.word	0xffffffff


	//   ....[25]....
        /*0234*/ 	.word	0xffffffff


	//   ....[26]....
        /*0238*/ 	.word	0xffffffff


	//   ....[27]....
        /*023c*/ 	.word	0xffffffff


	//   ....[28]....
        /*0240*/ 	.word	0xffffffff


	//   ....[29]....
        /*0244*/ 	.word	0xffffffff


	//   ....[30]....
        /*0248*/ 	.word	0xffffffff


	//   ....[31]....
        /*024c*/ 	.word	0xffffffff


	//----- nvinfo : EIATTR_COOP_GROUP_INSTR_OFFSETS
	.align		4
.L_306:
        /*0250*/ 	.byte	0x04, 0x28
        /*0252*/ 	.short	(.L_308 - .L_307)


	//   ....[0]....
.L_307:
        /*0254*/ 	.word	0x000003f0


	//   ....[1]....
        /*0258*/ 	.word	0x00000420


	//   ....[2]....
        /*025c*/ 	.word	0x00000450


	//   ....[3]....
        /*0260*/ 	.word	0x00000480


	//   ....[4]....
        /*0264*/ 	.word	0x00000730


	//   ....[5]....
        /*0268*/ 	.word	0x00000770


	//   ....[6]....
        /*026c*/ 	.word	0x00000940


	//   ....[7]....
        /*0270*/ 	.word	0x00000a10


	//   ....[8]....
        /*0274*/ 	.word	0x00003db0


	//   ....[9]....
        /*0278*/ 	.word	0x00003e70


	//   ....[10]....
        /*027c*/ 	.word	0x00003ec0


	//   ....[11]....
        /*0280*/ 	.word	0x00003f40


	//   ....[12]....
        /*0284*/ 	.word	0x00009060


	//   ....[13]....
        /*0288*/ 	.word	0x000090e0


	//   ....[14]....
        /*028c*/ 	.word	0x00009110


	//   ....[15]....
        /*0290*/ 	.word	0x000091f0


	//   ....[16]....
        /*0294*/ 	.word	0x0000bf70


	//   ....[17]....
        /*0298*/ 	.word	0x0000bf80


	//   ....[18]....
        /*029c*/ 	.word	0x0000bfd0


	//   ....[19]....
        /*02a0*/ 	.word	0x0000bff0


	//   ....[20]....
        /*02a4*/ 	.word	0x0000d7f0


	//   ....[21]....
        /*02a8*/ 	.word	0x0000d800


	//   ....[22]....
        /*02ac*/ 	.word	0x0000d820


	//   ....[23]....
        /*02b0*/ 	.word	0x0000d830


	//   ....[24]....
        /*02b4*/ 	.word	0x0000d950


	//   ....[25]....
        /*02b8*/ 	.word	0x0000d980


	//   ....[26]....
        /*02bc*/ 	.word	0x0000db50


	//   ....[27]....
        /*02c0*/ 	.word	0x0000db80


	//   ....[28]....
        /*02c4*/ 	.word	0x0000dd10


	//   ....[29]....
        /*02c8*/ 	.word	0x0000dd40


	//   ....[30]....
        /*02cc*/ 	.word	0x0000ded0


	//   ....[31]....
        /*02d0*/ 	.word	0x0000def0


	//----- nvinfo : EIATTR_EXIT_INSTR_OFFSETS
	.align		4
.L_308:
        /*02d4*/ 	.byte	0x04, 0x1c
        /*02d6*/ 	.short	(.L_310 - .L_309)


	//   ....[0]....
.L_309:
        /*02d8*/ 	.word	0x00000040


	//   ....[1]....
        /*02dc*/ 	.word	0x0000df00


	//   ....[2]....
        /*02e0*/ 	.word	0x0000e010


	//   ....[3]....
        /*02e4*/ 	.word	0x0000e070


	//----- nvinfo : EIATTR_CTAIDZ_USED
	.align		4
.L_310:
        /*02e8*/ 	.byte	0x01, 0x04
	.zero		2


	//----- nvinfo : EIATTR_MAX_THREADS
	.align		4
        /*02ec*/ 	.byte	0x04, 0x05
        /*02ee*/ 	.short	(.L_312 - .L_311)
.L_311:
        /*02f0*/ 	.word	0x00000100
        /*02f4*/ 	.word	0x00000001
        /*02f8*/ 	.word	0x00000001


	//----- nvinfo : EIATTR_CRS_STACK_SIZE
	.align		4
.L_312:
        /*02fc*/ 	.byte	0x04, 0x1e
        /*02fe*/ 	.short	(.L_314 - .L_313)
.L_313:
        /*0300*/ 	.word	0x00000000
.L_314:


//--------------------- .nv.info._ZN7cutlass13device_kernelIN5flash19enable_sm80_to_sm89INS1_16FlashAttnFwdSm80INS1_25CollectiveMainloopFwdSm80ILi8ELi1ELb0EN4cute5tupleIJNS5_1CILi128EEENS7_ILi96EEENS7_ILi256EEEEEELi256ENS_6half_tEfNS_4arch4Sm80ELb0ELb0ELb1ELb1ELb0ELb0ELb1ELb0EEENS1_21CollectiveEpilogueFwdINS6_IJS8_SA_S9_EEENS6_IJNS7_ILi1EEESI_SI_EEESC_SE_Li256ELb1ELb1ELb0ELb0EEENS1_19SingleTileSchedulerILb1ELb0ELb1ELi128EEEEEEEEEvNT_6ParamsE --------------------------
	.section	.nv.info._ZN7cutlass13device_kernelIN5flash19enable_sm80_to_sm89INS1_16FlashAttnFwdSm80INS1_25CollectiveMainloopFwdSm80ILi8ELi1ELb0EN4cute5tupleIJNS5_1CILi128EEENS7_ILi96EEENS7_ILi256EEEEEELi256ENS_6half_tEfNS_4arch4Sm80ELb0ELb0ELb1ELb1ELb0ELb0ELb1ELb0EEENS1_21CollectiveEpilogueFwdINS6_IJS8_SA_S9_EEENS6_IJNS7_ILi1EEESI_SI_EEESC_SE_Li256ELb1ELb1ELb0ELb0EEENS1_19SingleTileSchedulerILb1ELb0ELb1ELi128EEEEEEEEEvNT_6ParamsE,"",@"SHT_CUDA_INFO"
	.sectionflags	@""
	.align	4


	//----- nvinfo : EIATTR_CUDA_API_VERSION
	.align		4
        /*0000*/ 	.byte	0x04, 0x37
        /*0002*/ 	.short	(.L_316 - .L_315)
.L_315:
        /*0004*/ 	.word	0x00000082


	//----- nvinfo : EIATTR_SW2861232_WAR
	.align		4
.L_316:
        /*0008*/ 	.byte	0x01, 0x35
	.zero		2


	//----- nvinfo : EIATTR_PARAM_CBANK
	.align		4
        /*000c*/ 	.byte	0x04, 0x0a
        /*000e*/ 	.short	(.L_318 - .L_317)
	.align		4
.L_317:
        /*0010*/ 	.word	index@(.nv.constant0._ZN7cutlass13device_kernelIN5flash19enable_sm80_to_sm89INS1_16FlashAttnFwdSm80INS1_25CollectiveMainloopFwdSm80ILi8ELi1ELb0EN4cute5tupleIJNS5_1CILi128EEENS7_ILi96EEENS7_ILi256EEEEEELi256ENS_6half_tEfNS_4arch4Sm80ELb0ELb0ELb1ELb1ELb0ELb0ELb1ELb0EEENS1_21CollectiveEpilogueFwdINS6_IJS8_SA_S9_EEENS6_IJNS7_ILi1EEESI_SI_EEESC_SE_Li256ELb1ELb1ELb0ELb0EEENS1_19SingleTileSchedulerILb1ELb0ELb1ELi128EEEEEEEEEvNT_6ParamsE)
        /*0014*/ 	.short	0x0160
        /*0016*/ 	.short	0x0418


	//----- nvinfo : EIATTR_CBANK_PARAM_SIZE
	.align		4
.L_318:
        /*0018*/ 	.byte	0x03, 0x19
        /*001a*/ 	.short	0x0418


	//----- nvinfo : EIATTR_KPARAM_INFO
	.align		4
        /*001c*/ 	.byte	0x04, 0x17
        /*001e*/ 	.short	(.L_320 - .L_319)
.L_319:
        /*0020*/ 	.word	0x00000000
        /*0024*/ 	.short	0x0000
        /*0026*/ 	.short	0x0000
        /*0028*/ 	.byte	0x00, 0xf0, 0x61, 0x10


	//----- nvinfo : EIATTR_MAXREG_COUNT
	.align		4
.L_320:
        /*002c*/ 	.byte	0x03, 0x1b
        /*002e*/ 	.short	0x00ff


	//----- nvinfo : EIATTR_NUM_BARRIERS
	.align		4
        /*0030*/ 	.byte	0x02, 0x4c
        /*0032*/ 	.byte	0x02
	.zero		1


	//----- nvinfo : EIATTR_ANNOTATIONS
	.align		4
        /*0034*/ 	.byte	0x04, 0x55
        /*0036*/ 	.short	(.L_322 - .L_321)


	//   ....[0]....
.L_321:
        /* <DEDUP_REMOVED lines=22> */


	//----- nvinfo : EIATTR_MERCURY_ISA_VERSION
	.align		4
.L_322:
        /*0180*/ 	.byte	0x03, 0x5f
        /*0182*/ 	.short	0x0000


	//----- nvinfo : EIATTR_COOP_GROUP_MASK_REGIDS
	.align		4
        /*0184*/ 	.byte	0x04, 0x29
        /*0186*/ 	.short	(.L_324 - .L_323)


	//   ....[0]....
.L_323:
        /*0188*/ 	.word	0xffffffff


	//   ....[1]....
        /*018c*/ 	.word	0xffffffff


	//   ....[2]....
        /*0190*/ 	.word	0xffffffff


	//   ....[3]....
        /*0194*/ 	.word	0xffffffff


	//   ....[4]....
        /*0198*/ 	.word	0xffffffff


	//   ....[5]....
        /*019c*/ 	.word	0xffffffff


	//   ....[6]....
        /*01a0*/ 	.word	0xffffffff


	//   ....[7]....
        /*01a4*/ 	.word	0xffffffff


	//   ....[8]....
        /*01a8*/ 	.word	0xffffffff


	//   ....[9]....
        /*01ac*/ 	.word	0xffffffff


	//   ....[10]....
        /*01b0*/ 	.word	0xffffffff


	//   ....[11]....
        /*01b4*/ 	.word	0xffffffff


	//   ....[12]....
        /*01b8*/ 	.word	0xffffffff


	//   ....[13]....
        /*01bc*/ 	.word	0xffffffff


	//   ....[14]....
        /*01c0*/ 	.word	0xffffffff


	//   ....[15]....
        /*01c4*/ 	.word	0xffffffff


	//   ....[16]....
        /*01c8*/ 	.word	0xffffffff


	//   ....[17]....
        /*01cc*/ 	.word	0xffffffff


	//   ....[18]....
        /*01d0*/ 	.word	0xffffffff


	//   ....[19]....
        /*01d4*/ 	.word	0xffffffff


	//   ....[20]....
        /*01d8*/ 	.word	0xffffffff


	//   ....[21]....
        /*01dc*/ 	.word	0xffffffff


	//   ....[22]....
        /*01e0*/ 	.word	0xffffffff


	//   ....[23]....
        /*01e4*/ 	.word	0xffffffff


	//   ....[24]....
        /*01e8*/ 	.word	0xffffffff


	//   ....[25]....
        /*01ec*/ 	.word	0xffffffff


	//   ....[26]....
        /*01f0*/ 	.word	0xffffffff


	//   ....[27]....
        /*01f4*/ 	.word	0xffffffff


	//   ....[28]....
        /*01f8*/ 	.word	0xffffffff


	//   ....[29]....
        /*01fc*/ 	.word	0xffffffff


	//   ....[30]....
        /*0200*/ 	.word	0xffffffff


	//   ....[31]....
        /*0204*/ 	.word	0xffffffff


	//   ....[32]....
        /*0208*/ 	.word	0xffffffff


	//   ....[33]....
        /*020c*/ 	.word	0xffffffff


	//   ....[34]....
        /*0210*/ 	.word	0xffffffff


	//   ....[35]....
        /*0214*/ 	.word	0xffffffff


	//   ....[36]....
        /*0218*/ 	.word	0xffffffff


	//   ....[37]....
        /*021c*/ 	.word	0xffffffff


	//   ....[38]....
        /*0220*/ 	.word	0xffffffff


	//   ....[39]....
        /*0224*/ 	.word	0xffffffff


	//   ....[40]....
        /*0228*/ 	.word	0xffffffff


	//----- nvinfo : EIATTR_COOP_GROUP_INSTR_OFFSETS
	.align		4
.L_324:
        /*022c*/ 	.byte	0x04, 0x28
        /*022e*/ 	.short	(.L_326 - .L_325)


	//   ....[0]....
.L_325:
        /*0230*/ 	.word	0x00000090


	//   ....[1]....
        /*0234*/ 	.word	0x000010a0


	//   ....[2]....
        /*0238*/ 	.word	0x000010e0


	//   ....[3]....
        /*023c*/ 	.word	0x00001500


	//   ....[4]....
        /*0240*/ 	.word	0x00001530


	//   ....[5]....
        /*0244*/ 	.word	0x000017d0


	//   ....[6]....
        /*0248*/ 	.word	0x00001800


	//   ....[7]....
        /*024c*/ 	.word	0x000019e0


	//   ....[8]....
        /*0250*/ 	.word	0x00001a20


	//   ....[9]....
        /*0254*/ 	.word	0x00004ad0


	//   ....[10]....
        /*0258*/ 	.word	0x00004ba0


	//   ....[11]....
        /*025c*/ 	.word	0x00004bb0


	//   ....[12]....
        /*0260*/ 	.word	0x00004c00


	//   ....[13]....
        /*0264*/ 	.word	0x00009ed0


	//   ....[14]....
        /*0268*/ 	.word	0x00009f50


	//   ....[15]....
        /*026c*/ 	.word	0x00009f80


	//   ....[16]....
        /*0270*/ 	.word	0x0000a060


	//   ....[17]....
        /*0274*/ 	.word	0x0000cd30


	//   ....[18]....
        /*0278*/ 	.word	0x0000cd40


	//   ....[19]....
        /*027c*/ 	.word	0x0000cd70


	//   ....[20]....
        /*0280*/ 	.word	0x0000cd90


	//   ....[21]....
        /*0284*/ 	.word	0x0000e720


	//   ....[22]....
        /*0288*/ 	.word	0x0000e750


	//   ....[23]....
        /*028c*/ 	.word	0x0000e770


	//   ....[24]....
        /*0290*/ 	.word	0x0000e780


	//   ....[25]....
        /*0294*/ 	.word	0x0000e9a0


	//   ....[26]....
        /*0298*/ 	.word	0x0000e9b0


	//   ....[27]....
        /*029c*/ 	.word	0x0000ebb0


	//   ....[28]....
        /*02a0*/ 	.word	0x0000ebe0


	//   ....[29]....
        /*02a4*/ 	.word	0x0000eda0


	//   ....[30]....
        /*02a8*/ 	.word	0x0000edd0


	//   ....[31]....
        /*02ac*/ 	.word	0x0000ef90


	//   ....[32]....
        /*02b0*/ 	.word	0x0000efb0


	//   ....[33]....
        /*02b4*/ 	.word	0x0000f820


	//   ....[34]....
        /*02b8*/ 	.word	0x0000f840


	//   ....[35]....
        /*02bc*/ 	.word	0x0000fa00


	//   ....[36]....
        /*02c0*/ 	.word	0x0000fa30


	//   ....[37]....
        /*02c4*/ 	.word	0x0000fbc0


	//   ....[38]....
        /*02c8*/ 	.word	0x0000fbf0


	//   ....[39]....
        /*02cc*/ 	.word	0x0000fd80


	//   ....[40]....
        /*02d0*/ 	.word	0x0000fda0


	//----- nvinfo : EIATTR_EXIT_INSTR_OFFSETS
	.align		4
.L_326:
        /*02d4*/ 	.byte	0x04, 0x1c
        /*02d6*/ 	.short	(.L_328 - .L_327)


	//   ....[0]....
.L_327:
        /*02d8*/ 	.word	0x00000350


	//   ....[1]....
        /*02dc*/ 	.word	0x0000efc0


	//   ....[2]....
        /*02e0*/ 	.word	0x0000f100


	//   ....[3]....
        /*02e4*/ 	.word	0x0000f160


	//   ....[4]....
        /*02e8*/ 	.word	0x0000fdb0


	//   ....[5]....
        /*02ec*/ 	.word	0x0000fec0


	//   ....[6]....
        /*02f0*/ 	.word	0x0000ff20


	//----- nvinfo : EIATTR_CTAIDZ_USED
	.align		4
.L_328:
        /*02f4*/ 	.byte	0x01, 0x04
	.zero		2


	//----- nvinfo : EIATTR_MAX_THREADS
	.align		4
        /*02f8*/ 	.byte	0x04, 0x05
        /*02fa*/ 	.short	(.L_330 - .L_329)
.L_329:
        /*02fc*/ 	.word	0x00000100
        /*0300*/ 	.word	0x00000001
        /*0304*/ 	.word	0x00000001


	//----- nvinfo : EIATTR_CRS_STACK_SIZE
	.align		4
.L_330:
        /*0308*/ 	.byte	0x04, 0x1e
        /*030a*/ 	.short	(.L_332 - .L_331)
.L_331:
        /*030c*/ 	.word	0x00000000
.L_332:


//--------------------- .nv.info._ZN7cutlass13device_kernelIN5flash19enable_sm80_to_sm89INS1_16FlashAttnFwdSm80INS1_25CollectiveMainloopFwdSm80ILi8ELi1ELb0EN4cute5tupleIJNS5_1CILi128EEENS7_ILi48EEENS7_ILi256EEEEEELi256ENS_6half_tEfNS_4arch4Sm80ELb0ELb0ELb1ELb1ELb0ELb1ELb1ELb0EEENS1_21CollectiveEpilogueFwdINS6_IJS8_SA_S9_EEENS6_IJNS7_ILi1EEESI_SI_EEESC_SE_Li256ELb1ELb1ELb0ELb0EEENS1_19SingleTileSchedulerILb1ELb0ELb1ELi128EEEEEEEEEvNT_6ParamsE --------------------------
	.section	.nv.info._ZN7cutlass13device_kernelIN5flash19enable_sm80_to_sm89INS1_16FlashAttnFwdSm80INS1_25CollectiveMainloopFwdSm80ILi8ELi1ELb0EN4cute5tupleIJNS5_1CILi128EEENS7_ILi48EEENS7_ILi256EEEEEELi256ENS_6half_tEfNS_4arch4Sm80ELb0ELb0ELb1ELb1ELb0ELb1ELb1ELb0EEENS1_21CollectiveEpilogueFwdINS6_IJS8_SA_S9_EEENS6_IJNS7_ILi1EEESI_SI_EEESC_SE_Li256ELb1ELb1ELb0ELb0EEENS1_19SingleTileSchedulerILb1ELb0ELb1ELi128EEEEEEEEEvNT_6ParamsE,"",@"SHT_CUDA_INFO"
	.sectionflags	@""
	.align	4


	//----- nvinfo : EIATTR_CUDA_API_VERSION
	.align		4
        /*0000*/ 	.byte	0x04, 0x37
        /*0002*/ 	.short	(.L_334 - .L_333)
.L_333:
        /*0004*/ 	.word	0x00000082


	//----- nvinfo : EIATTR_SW2861232_WAR
	.align		4
.L_334:
        /*0008*/ 	.byte	0x01, 0x35
	.zero		2


	//----- nvinfo : EIATTR_PARAM_CBANK
	.align		4
        /*000c*/ 	.byte	0x04, 0x0a
        /*000e*/ 	.short	(.L_336 - .L_335)
	.align		4
.L_335:
        /*0010*/ 	.word	index@(.nv.constant0._ZN7cutlass13device_kernelIN5flash19enable_sm80_to_sm89INS1_16FlashAttnFwdSm80INS1_25CollectiveMainloopFwdSm80ILi8ELi1ELb0EN4cute5tupleIJNS5_1CILi128EEENS7_ILi48EEENS7_ILi256EEEEEELi256ENS_6half_tEfNS_4arch4Sm80ELb0ELb0ELb1ELb1ELb0ELb1ELb1ELb0EEENS1_21CollectiveEpilogueFwdINS6_IJS8_SA_S9_EEENS6_IJNS7_ILi1EEESI_SI_EEESC_SE_Li256ELb1ELb1ELb0ELb0EEENS1_19SingleTileSchedulerILb1ELb0ELb1ELi128EEEEEEEEEvNT_6ParamsE)
        /*0014*/ 	.short	0x0160
        /*0016*/ 	.short	0x0418


	//----- nvinfo : EIATTR_CBANK_PARAM_SIZE
	.align		4
.L_336:
        /*0018*/ 	.byte	0x03, 0x19
        /*001a*/ 	.short	0x0418


	//----- nvinfo : EIATTR_KPARAM_INFO
	.align		4
        /*001c*/ 	.byte	0x04, 0x17
        /*001e*/ 	.short	(.L_338 - .L_337)
.L_337:
        /*0020*/ 	.word	0x00000000
        /*0024*/ 	.short	0x0000
        /*0026*/ 	.short	0x0000
        /*0028*/ 	.byte	0x00, 0xf0, 0x61, 0x10


	//----- nvinfo : EIATTR_MAXREG_COUNT
	.align		4
.L_338:
        /*002c*/ 	.byte	0x03, 0x1b
        /*002e*/ 	.short	0x00ff


	//----- nvinfo : EIATTR_NUM_BARRIERS
	.align		4
        /*0030*/ 	.byte	0x02, 0x4c
        /*0032*/ 	.byte	0x02
	.zero		1


	//----- nvinfo : EIATTR_MERCURY_ISA_VERSION
	.align		4
        /*0034*/ 	.byte	0x03, 0x5f
        /*0036*/ 	.short	0x0000


	//----- nvinfo : EIATTR_INT_WARP_WIDE_INSTR_OFFSETS
	.align		4
        /*0038*/ 	.byte	0x04, 0x31
        /*003a*/ 	.short	(.L_340 - .L_339)


	//   ....[0]....
.L_339:
        /*003c*/ 	.word	0x00011ee0


	//----- nvinfo : EIATTR_COOP_GROUP_MASK_REGIDS
	.align		4
.L_340:
        /*0040*/ 	.byte	0x04, 0x29
        /*0042*/ 	.short	(.L_342 - .L_341)


	//   ....[0]....
.L_341:
        /*0044*/ 	.word	0xffffffff


	//   ....[1]....
        /*0048*/ 	.word	0xffffffff


	//   ....[2]....
        /*004c*/ 	.word	0xffffffff


	//   ....[3]....
        /*0050*/ 	.word	0xffffffff


	//   ....[4]....
        /*0054*/ 	.word	0xffffffff


	//   ....[5]....
        /*0058*/ 	.word	0xffffffff


	//   ....[6]....
        /*005c*/ 	.word	0xffffffff


	//   ....[7]....
        /*0060*/ 	.word	0xffffffff


	//   ....[8]....
        /*0064*/ 	.word	0xffffffff


	//   ....[9]....
        /*0068*/ 	.word	0xffffffff


	//   ....[10]....
        /*006c*/ 	.word	0xffffffff


	//   ....[11]....
        /*0070*/ 	.word	0xffffffff


	//   ....[12]....
        /*0074*/ 	.word	0xffffffff


	//   ....[13]....
        /*0078*/ 	.word	0xffffffff


	//   ....[14]....
        /*007c*/ 	.word	0xffffffff


	//   ....[15]....
        /*0080*/ 	.word	0xffffffff


	//   ....[16]....
        /*0084*/ 	.word	0xffffffff


	//   ....[17]....
        /*0088*/ 	.word	0xffffffff


	//   ....[18]....
        /*008c*/ 	.word	0xffffffff


	//   ....[19]....
        /*0090*/ 	.word	0xffffffff


	//   ....[20]....
        /*0094*/ 	.word	0xffffffff


	//   ....[21]....
        /*0098*/ 	.word	0xffffffff


	//   ....[22]....
        /*009c*/ 	.word	0xffffffff


	//   ....[23]....
        /*00a0*/ 	.word	0xffffffff


	//   ....[24]....
        /*00a4*/ 	.word	0xffffffff


	//   ....[25]....
        /*00a8*/ 	.word	0xffffffff


	//   ....[26]....
        /*00ac*/ 	.word	0xffffffff


	//   ....[27]....
        /*00b0*/ 	.word	0xffffffff


	//   ....[28]....
        /*00b4*/ 	.word	0xffffffff


	//   ....[29]....
        /*00b8*/ 	.word	0xffffffff


	//   ....[30]....
        /*00bc*/ 	.word	0xffffffff


	//   ....[31]....
        /*00c0*/ 	.word	0xffffffff


	//   ....[32]....
        /*00c4*/ 	.word	0xffffffff


	//   ....[33]....
        /*00c8*/ 	.word	0xffffffff


	//   ....[34]....
        /*00cc*/ 	.word	0xffffffff


	//   ....[35]....
        /*00d0*/ 	.word	0xffffffff


	//   ....[36]....
        /*00d4*/ 	.word	0xffffffff


	//   ....[37]....
        /*00d8*/ 	.word	0xffffffff


	//   ....[38]....
        /*00dc*/ 	.word	0xffffffff


	//   ....[39]....
        /*00e0*/ 	.word	0xffffffff


	//   ....[40]....
        /*00e4*/ 	.word	0xffffffff


	//----- nvinfo : EIATTR_COOP_GROUP_INSTR_OFFSETS
	.align		4
.L_342:
        /*00e8*/ 	.byte	0x04, 0x28
        /*00ea*/ 	.short	(.L_344 - .L_343)


	//   ....[0]....
.L_343:
        /*00ec*/ 	.word	0x00000080


	//   ....[1]....
        /*00f0*/ 	.word	0x00007960


	//   ....[2]....
        /*00f4*/ 	.word	0x000079a0


	//   ....[3]....
        /*00f8*/ 	.word	0x00007f40


	//   ....[4]....
        /*00fc*/ 	.word	0x00007f70


	//   ....[5]....
        /*0100*/ 	.word	0x00008170


	//   ....[6]....
        /*0104*/ 	.word	0x000081a0


	//   ....[7]....
        /*0108*/ 	.word	0x00008350


	//   ....[8]....
        /*010c*/ 	.word	0x00008390


	//   ....[9]....
        /*0110*/ 	.word	0x00010d00


	//   ....[10]....
        /*0114*/ 	.word	0x00010d40


	//   ....[11]....
        /*0118*/ 	.word	0x00010d60


	//   ....[12]....
        /*011c*/ 	.word	0x00010d80


	//   ....[13]....
        /*0120*/ 	.word	0x000133a0


	//   ....[14]....
        /*0124*/ 	.word	0x000133b0


	//   ....[15]....
        /*0128*/ 	.word	0x000133e0


	//   ....[16]....
        /*012c*/ 	.word	0x000133f0


	//   ....[17]....
        /*0130*/ 	.word	0x00014ad0


	//   ....[18]....
        /*0134*/ 	.word	0x00014b00


	//   ....[19]....
        /*0138*/ 	.word	0x00014b60


	//   ....[20]....
        /*013c*/ 	.word	0x00014b70


	//   ....[21]....
        /*0140*/ 	.word	0x000164b0


	//   ....[22]....
        /*0144*/ 	.word	0x000164f0


	//   ....[23]....
        /*0148*/ 	.word	0x00016530


	//   ....[24]....
        /*014c*/ 	.word	0x00016570


	//   ....[25]....
        /*0150*/ 	.word	0x00016760


	//   ....[26]....
        /*0154*/ 	.word	0x00016770


	//   ....[27]....
        /*0158*/ 	.word	0x00016970


	//   ....[28]....
        /*015c*/ 	.word	0x000169a0


	//   ....[29]....
        /*0160*/ 	.word	0x00016b60


	//   ....[30]....
        /*0164*/ 	.word	0x00016b90


	//   ....[31]....
        /*0168*/ 	.word	0x00016d50


	//   ....[32]....
        /*016c*/ 	.word	0x00016d70


	//   ....[33]....
        /*0170*/ 	.word	0x000175e0


	//   ....[34]....
        /*0174*/ 	.word	0x00017600


	//   ....[35]....
        /*0178*/ 	.word	0x00017790


	//   ....[36]....
        /*017c*/ 	.word	0x000177c0


	//   ....[37]....
        /*0180*/ 	.word	0x00017950


	//   ....[38]....
        /*0184*/ 	.word	0x00017980


	//   ....[39]....
        /*0188*/ 	.word	0x00017b10


	//   ....[40]....
        /*018c*/ 	.word	0x00017b30


	//----- nvinfo : EIATTR_EXIT_INSTR_OFFSETS
	.align		4
.L_344:
        /*0190*/ 	.byte	0x04, 0x1c
        /*0192*/ 	.short	(.L_346 - .L_345)


	//   ....[0]....
.L_345:
        /*0194*/ 	.word	0x00000310


	//   ....[1]....
        /*0198*/ 	.word	0x00016d80


	//   ....[2]....
        /*019c*/ 	.word	0x00016ec0


	//   ....[3]....
        /*01a0*/ 	.word	0x00016f20


	//   ....[4]....
        /*01a4*/ 	.word	0x00017b40


	//   ....[5]....
        /*01a8*/ 	.word	0x00017c50


	//   ....[6]....
        /*01ac*/ 	.word	0x00017cb0


	//----- nvinfo : EIATTR_CTAIDZ_USED
	.align		4
.L_346:
        /*01b0*/ 	.byte	0x01, 0x04
	.zero		2


	//----- nvinfo : EIATTR_MAX_THREADS
	.align		4
        /*01b4*/ 	.byte	0x04, 0x05
        /*01b6*/ 	.short	(.L_348 - .L_347)
.L_347:
        /*01b8*/ 	.word	0x00000100
        /*01bc*/ 	.word	0x00000001
        /*01c0*/ 	.word	0x00000001


	//----- nvinfo : EIATTR_CRS_STACK_SIZE
	.align		4
.L_348:
        /*01c4*/ 	.byte	0x04, 0x1e
        /*01c6*/ 	.short	(.L_350 - .L_349)
.L_349:
        /*01c8*/ 	.word	0x00000000
.L_350:


//--------------------- .nv.info._ZN7cutlass13device_kernelIN5flash19enable_sm80_to_sm89INS1_16FlashAttnFwdSm80INS1_25CollectiveMainloopFwdSm80ILi8ELi1ELb0EN4cute5tupleIJNS5_1CILi128EEENS7_ILi64EEENS7_ILi256EEEEEELi256ENS_6half_tEfNS_4arch4Sm80ELb0ELb1ELb1ELb0ELb0ELb0ELb1ELb0EEENS1_21CollectiveEpilogueFwdINS6_IJS8_SA_S9_EEENS6_IJNS7_ILi1EEESI_SI_EEESC_SE_Li256ELb0ELb1ELb0ELb0EEENS1_19SingleTileSchedulerILb0ELb0ELb1ELi128EEEEEEEEEvNT_6ParamsE --------------------------
	.section	.nv.info._ZN7cutlass13device_kernelIN5flash19enable_sm80_to_sm89INS1_16FlashAttnFwdSm80INS1_25CollectiveMainloopFwdSm80ILi8ELi1ELb0EN4cute5tupleIJNS5_1CILi128EEENS7_ILi64EEENS7_ILi256EEEEEELi256ENS_6half_tEfNS_4arch4Sm80ELb0ELb1ELb1ELb0ELb0ELb0ELb1ELb0EEENS1_21CollectiveEpilogueFwdINS6_IJS8_SA_S9_EEENS6_IJNS7_ILi1EEESI_SI_EEESC_SE_Li256ELb0ELb1ELb0ELb0EEENS1_19SingleTileSchedulerILb0ELb0ELb1ELi128EEEEEEEEEvNT_6ParamsE,"",@"SHT_CUDA_INFO"
	.sectionflags	@""
	.align	4


	//----- nvinfo : EIATTR_CUDA_API_VERSION
	.align		4
        /*0000*/ 	.byte	0x04, 0x37
        /*0002*/ 	.short	(.L_352 - .L_351)
.L_351:
        /*0004*/ 	.word	0x00000082


	//----- nvinfo : EIATTR_SW2861232_WAR
	.align		4
.L_352:
        /*0008*/ 	.byte	0x01, 0x35
	.zero		2


	//----- nvinfo : EIATTR_PARAM_CBANK
	.align		4
        /*000c*/ 	.byte	0x04, 0x0a
        /*000e*/ 	.short	(.L_354 - .L_353)
	.align		4
.L_353:
        /*0010*/ 	.word	index@(.nv.constant0._ZN7cutlass13device_kernelIN5flash19enable_sm80_to_sm89INS1_16FlashAttnFwdSm80INS1_25CollectiveMainloopFwdSm80ILi8ELi1ELb0EN4cute5tupleIJNS5_1CILi128EEENS7_ILi64EEENS7_ILi256EEEEEELi256ENS_6half_tEfNS_4arch4Sm80ELb0ELb1ELb1ELb0ELb0ELb0ELb1ELb0EEENS1_21CollectiveEpilogueFwdINS6_IJS8_SA_S9_EEENS6_IJNS7_ILi1EEESI_SI_EEESC_SE_Li256ELb0ELb1ELb0ELb0EEENS1_19SingleTileSchedulerILb0ELb0ELb1ELi128EEEEEEEEEvNT_6ParamsE)
        /*0014*/ 	.short	0x0160
        /*0016*/ 	.short	0x0418


	//----- nvinfo : EIATTR_CBANK_PARAM_SIZE
	.align		4
.L_354:
        /*0018*/ 	.byte	0x03, 0x19
        /*001a*/ 	.short	0x0418


	//----- nvinfo : EIATTR_KPARAM_INFO
	.align		4
        /*001c*/ 	.byte	0x04, 0x17
        /*001e*/ 	.short	(.L_356 - .L_355)
.L_355:
        /*0020*/ 	.word	0x00000000
        /*0024*/ 	.short	0x0000
        /*0026*/ 	.short	0x0000
        /*0028*/ 	.byte	0x00, 0xf0, 0x61, 0x10


	//----- nvinfo : EIATTR_MAXREG_COUNT
	.align		4
.L_356:
        /*002c*/ 	.byte	0x03, 0x1b
        /*002e*/ 	.short	0x00ff


	//----- nvinfo : EIATTR_NUM_BARRIERS
	.align		4
        /*0030*/ 	.byte	0x02, 0x4c
        /*0032*/ 	.byte	0x02
	.zero		1


	//----- nvinfo : EIATTR_ANNOTATIONS
	.align		4
        /*0034*/ 	.byte	0x04, 0x55
        /*0036*/ 	.short	(.L_358 - .L_357)


	//   ....[0]....
.L_357:
        /* <DEDUP_REMOVED lines=44> */


	//----- nvinfo : EIATTR_MERCURY_ISA_VERSION
	.align		4
.L_358:
        /*02e0*/ 	.byte	0x03, 0x5f
        /*02e2*/ 	.short	0x0000


	//----- nvinfo : EIATTR_COOP_GROUP_MASK_REGIDS
	.align		4
        /*02e4*/ 	.byte	0x04, 0x29
        /*02e6*/ 	.short	(.L_360 - .L_359)


	//   ....[0]....
.L_359:
        /*02e8*/ 	.word	0xffffffff


	//   ....[1]....
        /*02ec*/ 	.word	0xffffffff


	//   ....[2]....
        /*02f0*/ 	.word	0xffffffff


	//   ....[3]....
        /*02f4*/ 	.word	0xffffffff


	//   ....[4]....
        /*02f8*/ 	.word	0xffffffff


	//   ....[5]....
        /*02fc*/ 	.word	0xffffffff


	//   ....[6]....
        /*0300*/ 	.word	0xffffffff


	//   ....[7]....
        /*0304*/ 	.word	0xffffffff


	//   ....[8]....
        /*0308*/ 	.word	0xffffffff


	//   ....[9]....
        /*030c*/ 	.word	0xffffffff


	//   ....[10]....
        /*0310*/ 	.word	0xffffffff


	//   ....[11]....
        /*0314*/ 	.word	0xffffffff


	//   ....[12]....
        /*0318*/ 	.word	0xffffffff


	//   ....[13]....
        /*031c*/ 	.word	0xffffffff


	//   ....[14]....
        /*0320*/ 	.word	0xffffffff


	//   ....[15]....
        /*0324*/ 	.word	0xffffffff


	//   ....[16]....
        /*0328*/ 	.word	0xffffffff


	//   ....[17]....
        /*032c*/ 	.word	0xffffffff


	//   ....[18]....
        /*0330*/ 	.word	0xffffffff


	//   ....[19]....
        /*0334*/ 	.word	0xffffffff


	//   ....[20]....
        /*0338*/ 	.word	0xffffffff


	//   ....[21]....
        /*033c*/ 	.word	0xffffffff


	//   ....[22]....
        /*0340*/ 	.word	0xffffffff


	//   ....[23]....
        /*0344*/ 	.word	0xffffffff


	//   ....[24]....
        /*0348*/ 	.word	0xffffffff


	//   ....[25]....
        /*034c*/ 	.word	0xffffffff


	//   ....[26]....
        /*0350*/ 	.word	0xffffffff


	//   ....[27]....
        /*0354*/ 	.word	0xffffffff


	//   ....[28]....
        /*0358*/ 	.word	0xffffffff


	//   ....[29]....
        /*035c*/ 	.word	0xffffffff


	//   ....[30]....
        /*0360*/ 	.word	0xffffffff


	//   ....[31]....
        /*0364*/ 	.word	0xffffffff


	//   ....[32]....
        /*0368*/ 	.word	0xffffffff


	//   ....[33]....
        /*036c*/ 	.word	0xffffffff


	//   ....[34]....
        /*0370*/ 	.word	0xffffffff


	//   ....[35]....
        /*0374*/ 	.word	0xffffffff


	//   ....[36]....
        /*0378*/ 	.word	0xffffffff


	//   ....[37]....
        /*037c*/ 	.word	0xffffffff


	//   ....[38]....
        /*0380*/ 	.word	0xffffffff


	//   ....[39]....
        /*0384*/ 	.word	0xffffffff


	//   ....[40]....
        /*0388*/ 	.word	0xffffffff


	//   ....[41]....
        /*038c*/ 	.word	0xffffffff


	//   ....[42]....
        /*0390*/ 	.word	0xffffffff


	//   ....[43]....
        /*0394*/ 	.word	0xffffffff


	//   ....[44]....
        /*0398*/ 	.word	0xffffffff


	//   ....[45]....
        /*039c*/ 	.word	0xffffffff


	//   ....[46]....
        /*03a0*/ 	.word	0xffffffff


	//   ....[47]....
        /*03a4*/ 	.word	0xffffffff


	//   ....[48]....
        /*03a8*/ 	.word	0xffffffff


	//   ....[49]....
        /*03ac*/ 	.word	0xffffffff


	//   ....[50]....
        /*03b0*/ 	.word	0xffffffff


	//   ....[51]....
        /*03b4*/ 	.word	0xffffffff


	//   ....[52]....
        /*03b8*/ 	.word	0xffffffff


	//   ....[53]....
        /*03bc*/ 	.word	0xffffffff


	//----- nvinfo : EIATTR_COOP_GROUP_INSTR_OFFSETS
	.align		4
.L_360:
        /*03c0*/ 	.byte	0x04, 0x28
        /*03c2*/ 	.short	(.L_362 - .L_361)


	//   ....[0]....
.L_361:
        /*03c4*/ 	.word	0x00000c00


	//   ....[1]....
        /*03c8*/ 	.word	0x00000c30


	//   ....[2]....
        /*03cc*/ 	.word	0x00000c60


	//   ....[3]....
        /*03d0*/ 	.word	0x00000ca0


	//   ....[4]....
        /*03d4*/ 	.word	0x00000cc0


	//   ....[5]....
        /*03d8*/ 	.word	0x00000cf0


	//   ....[6]....
        /*03dc*/ 	.word	0x00000f10


	//   ....[7]....
        /*03e0*/ 	.word	0x00000f20


	//   ....[8]....
        /*03e4*/ 	.word	0x000030c0


	//   ....[9]....
        /*03e8*/ 	.word	0x00003350


	//   ....[10]....
        /*03ec*/ 	.word	0x00003c70


	//   ....[11]....
        /*03f0*/ 	.word	0x00003f10


	//   ....[12]....
        /*03f4*/ 	.word	0x00003f50


	//   ....[13]....
        /*03f8*/ 	.word	0x00003ff0


	//   ....[14]....
        /*03fc*/ 	.word	0x00007990


	//   ....[15]....
        /*0400*/ 	.word	0x00007b80


	//   ....[16]....
        /*0404*/ 	.word	0x00008480


	//   ....[17]....
        /*0408*/ 	.word	0x000085a0


	//   ....[18]....
        /*040c*/ 	.word	0x000085b0


	//   ....[19]....
        /*0410*/ 	.word	0x000085e0


	//   ....[20]....
        /*0414*/ 	.word	0x0000c210


	//   ....[21]....
        /*0418*/ 	.word	0x0000c280


	//   ....[22]....
        /*041c*/ 	.word	0x0000c2c0


	//   ....[23]....
        /*0420*/ 	.word	0x0000c330


	//   ....[24]....
        /*0424*/ 	.word	0x0000fa20


	//   ....[25]....
        /*0428*/ 	.word	0x0000fc00


	//   ....[26]....
        /*042c*/ 	.word	0x000104e0


	//   ....[27]....
        /*0430*/ 	.word	0x00010600


	//   ....[28]....
        /*0434*/ 	.word	0x00010640


	//   ....[29]....
        /*0438*/ 	.word	0x00010660


	//   ....[30]....
        /*043c*/ 	.word	0x00012300


	//   ....[31]....
        /*0440*/ 	.word	0x00012310


	//   ....[32]....
        /*0444*/ 	.word	0x00012340


	//   ....[33]....
        /*0448*/ 	.word	0x00012350


	//   ....[34]....
        /*044c*/ 	.word	0x00013cf0


	//   ....[35]....
        /*0450*/ 	.word	0x00013d00


	//   ....[36]....
        /*0454*/ 	.word	0x00013d20


	//   ....[37]....
        /*0458*/ 	.word	0x00013d30


	//   ....[38]....
        /*045c*/ 	.word	0x00013d40


	//   ....[39]....
        /*0460*/ 	.word	0x00013d50


	//   ....[40]....
        /*0464*/ 	.word	0x00014030


	//   ....[41]....
        /*0468*/ 	.word	0x00014060


	//   ....[42]....
        /*046c*/ 	.word	0x00014220


	//   ....[43]....
        /*0470*/ 	.word	0x00014250


	//   ....[44]....
        /*0474*/ 	.word	0x00014410


	//   ....[45]....
        /*0478*/ 	.word	0x00014430


	//   ....[46]....
        /*047c*/ 	.word	0x00014b30


	//   ....[47]....
        /*0480*/ 	.word	0x00014b50


	//   ....[48]....
        /*0484*/ 	.word	0x00014d00


	//   ....[49]....
        /*0488*/ 	.word	0x00014d30


	//   ....[50]....
        /*048c*/ 	.word	0x00014ec0


	//   ....[51]....
        /*0490*/ 	.word	0x00014ef0


	//   ....[52]....
        /*0494*/ 	.word	0x00015080


	//   ....[53]....
        /*0498*/ 	.word	0x000150a0


	//----- nvinfo : EIATTR_EXIT_INSTR_OFFSETS
	.align		4
.L_362:
        /*049c*/ 	.byte	0x04, 0x1c
        /*049e*/ 	.short	(.L_364 - .L_363)


	//   ....[0]....
.L_363:
        /*04a0*/ 	.word	0x00000040


	//   ....[1]....
        /*04a4*/ 	.word	0x00014440


	//   ....[2]....
        /*04a8*/ 	.word	0x00014580


	//   ....[3]....
        /*04ac*/ 	.word	0x000145e0


	//   ....[4]....
        /*04b0*/ 	.word	0x000150b0


	//   ....[5]....
        /*04b4*/ 	.word	0x000151c0


	//   ....[6]....
        /*04b8*/ 	.word	0x00015220


	//----- nvinfo : EIATTR_CTAIDZ_USED
	.align		4
.L_364:
        /*04bc*/ 	.byte	0x01, 0x04
	.zero		2


	//----- nvinfo : EIATTR_MAX_THREADS
	.align		4
        /*04c0*/ 	.byte	0x04, 0x05
        /*04c2*/ 	.short	(.L_366 - .L_365)
.L_365:
        /*04c4*/ 	.word	0x00000100
        /*04c8*/ 	.word	0x00000001
        /*04cc*/ 	.word	0x00000001


	//----- nvinfo : EIATTR_CRS_STACK_SIZE
	.align		4
.L_366:
        /*04d0*/ 	.byte	0x04, 0x1e
        /*04d2*/ 	.short	(.L_368 - .L_367)
.L_367:
        /*04d4*/ 	.word	0x00000000
.L_368:


//--------------------- .nv.info._ZN7cutlass13device_kernelIN5flash19enable_sm80_to_sm89INS1_16FlashAttnFwdSm80INS1_25CollectiveMainloopFwdSm80ILi8ELi1ELb0EN4cute5tupleIJNS5_1CILi128EEENS7_ILi64EEENS7_ILi256EEEEEELi256ENS_6half_tEfNS_4arch4Sm80ELb0ELb1ELb1ELb1ELb0ELb0ELb1ELb0EEENS1_21CollectiveEpilogueFwdINS6_IJS8_SA_S9_EEENS6_IJNS7_ILi1EEESI_SI_EEESC_SE_Li256ELb1ELb1ELb0ELb0EEENS1_19SingleTileSchedulerILb1ELb0ELb1ELi128EEEEEEEEEvNT_6ParamsE --------------------------
	.section	.nv.info._ZN7cutlass13device_kernelIN5flash19enable_sm80_to_sm89INS1_16FlashAttnFwdSm80INS1_25CollectiveMainloopFwdSm80ILi8ELi1ELb0EN4cute5tupleIJNS5_1CILi128EEENS7_ILi64EEENS7_ILi256EEEEEELi256ENS_6half_tEfNS_4arch4Sm80ELb0ELb1ELb1ELb1ELb0ELb0ELb1ELb0EEENS1_21CollectiveEpilogueFwdINS6_IJS8_SA_S9_EEENS6_IJNS7_ILi1EEESI_SI_EEESC_SE_Li256ELb1ELb1ELb0ELb0EEENS1_19SingleTileSchedulerILb1ELb0ELb1ELi128EEEEEEEEEvNT_6ParamsE,"",@"SHT_CUDA_INFO"
	.sectionflags	@""
	.align	4


	//----- nvinfo : EIATTR_CUDA_API_VERSION
	.align		4
        /*0000*/ 	.byte	0x04, 0x37
        /*0002*/ 	.short	(.L_370 - .L_369)
.L_369:
        /*0004*/ 	.word	0x00000082


	//----- nvinfo : EIATTR_SW2861232_WAR
	.align		4
.L_370:
        /*0008*/ 	.byte	0x01, 0x35
	.zero		2


	//----- nvinfo : EIATTR_PARAM_CBANK
	.align		4
        /*000c*/ 	.byte	0x04, 0x0a
        /*000e*/ 	.short	(.L_372 - .L_371)
	.align		4
.L_371:
        /*0010*/ 	.word	index@(.nv.constant0._ZN7cutlass13device_kernelIN5flash19enable_sm80_to_sm89INS1_16FlashAttnFwdSm80INS1_25CollectiveMainloopFwdSm80ILi8ELi1ELb0EN4cute5tupleIJNS5_1CILi128EEENS7_ILi64EEENS7_ILi256EEEEEELi256ENS_6half_tEfNS_4arch4Sm80ELb0ELb1ELb1ELb1ELb0ELb0ELb1ELb0EEENS1_21CollectiveEpilogueFwdINS6_IJS8_SA_S9_EEENS6_IJNS7_ILi1EEESI_SI_EEESC_SE_Li256ELb1ELb1ELb0ELb0EEENS1_19SingleTileSchedulerILb1ELb0ELb1ELi128EEEEEEEEEvNT_6ParamsE)
        /*0014*/ 	.short	0x0160
        /*0016*/ 	.short	0x0418


	//----- nvinfo : EIATTR_CBANK_PARAM_SIZE
	.align		4
.L_372:
        /*0018*/ 	.byte	0x03, 0x19
        /*001a*/ 	.short	0x0418


	//----- nvinfo : EIATTR_KPARAM_INFO
	.align		4
        /*001c*/ 	.byte	0x04, 0x17
        /*001e*/ 	.short	(.L_374 - .L_373)
.L_373:
        /*0020*/ 	.word	0x00000000
        /*0024*/ 	.short	0x0000
        /*0026*/ 	.short	0x0000
        /*0028*/ 	.byte	0x00, 0xf0, 0x61, 0x10


	//----- nvinfo : EIATTR_MAXREG_COUNT
	.align		4
.L_374:
        /*002c*/ 	.byte	0x03, 0x1b
        /*002e*/ 	.short	0x00ff


	//----- nvinfo : EIATTR_NUM_BARRIERS
	.align		4
        /*0030*/ 	.byte	0x02, 0x4c
        /*0032*/ 	.byte	0x02
	.zero		1


	//----- nvinfo : EIATTR_ANNOTATIONS
	.align		4
        /*0034*/ 	.byte	0x04, 0x55
        /*0036*/ 	.short	(.L_376 - .L_375)


	//   ....[0]....
.L_375:
        /* <DEDUP_REMOVED lines=53> */


	//----- nvinfo : EIATTR_MERCURY_ISA_VERSION
	.align		4
.L_376:
        /*0378*/ 	.byte	0x03, 0x5f
        /*037a*/ 	.short	0x0000


	//----- nvinfo : EIATTR_COOP_GROUP_MASK_REGIDS
	.align		4
        /*037c*/ 	.byte	0x04, 0x29
        /*037e*/ 	.short	(.L_378 - .L_377)


	//   ....[0]....
.L_377:
        /*0380*/ 	.word	0xffffffff


	//   ....[1]....
        /*0384*/ 	.word	0xffffffff


	//   ....[2]....
        /*0388*/ 	.word	0xffffffff


	//   ....[3]....
        /*038c*/ 	.word	0xffffffff


	//   ....[4]....
        /*0390*/ 	.word	0xffffffff


	//   ....[5]....
        /*0394*/ 	.word	0xffffffff


	//   ....[6]....
        /*0398*/ 	.word	0xffffffff


	//   ....[7]....
        /*039c*/ 	.word	0xffffffff


	//   ....[8]....
        /*03a0*/ 	.word	0xffffffff


	//   ....[9]....
        /*03a4*/ 	.word	0xffffffff


	//   ....[10]....
        /*03a8*/ 	.word	0xffffffff


	//   ....[11]....
        /*03ac*/ 	.word	0xffffffff


	//   ....[12]....
        /*03b0*/ 	.word	0xffffffff


	//   ....[13]....
        /*03b4*/ 	.word	0xffffffff


	//   ....[14]....
        /*03b8*/ 	.word	0xffffffff


	//   ....[15]....
        /*03bc*/ 	.word	0xffffffff


	//   ....[16]....
        /*03c0*/ 	.word	0xffffffff


	//   ....[17]....
        /*03c4*/ 	.word	0xffffffff


	//   ....[18]....
        /*03c8*/ 	.word	0xffffffff


	//   ....[19]....
        /*03cc*/ 	.word	0xffffffff


	//   ....[20]....
        /*03d0*/ 	.word	0xffffffff


	//   ....[21]....
        /*03d4*/ 	.word	0xffffffff


	//   ....[22]....
        /*03d8*/ 	.word	0xffffffff


	//   ....[23]....
        /*03dc*/ 	.word	0xffffffff


	//   ....[24]....
        /*03e0*/ 	.word	0xffffffff


	//   ....[25]....
        /*03e4*/ 	.word	0xffffffff


	//   ....[26]....
        /*03e8*/ 	.word	0xffffffff


	//   ....[27]....
        /*03ec*/ 	.word	0xffffffff


	//   ....[28]....
        /*03f0*/ 	.word	0xffffffff


	//   ....[29]....
        /*03f4*/ 	.word	0xffffffff


	//   ....[30]....
        /*03f8*/ 	.word	0xffffffff


	//   ....[31]....
        /*03fc*/ 	.word	0xffffffff


	//   ....[32]....
        /*0400*/ 	.word	0xffffffff


	//   ....[33]....
        /*0404*/ 	.word	0xffffffff


	//   ....[34]....
        /*0408*/ 	.word	0xffffffff


	//   ....[35]....
        /*040c*/ 	.word	0xffffffff


	//   ....[36]....
        /*0410*/ 	.word	0xffffffff


	//   ....[37]....
        /*0414*/ 	.word	0xffffffff


	//   ....[38]....
        /*0418*/ 	.word	0xffffffff


	//   ....[39]....
        /*041c*/ 	.word	0xffffffff


	//   ....[40]....
        /*0420*/ 	.word	0xffffffff


	//   ....[41]....
        /*0424*/ 	.word	0xffffffff


	//   ....[42]....
        /*0428*/ 	.word	0xffffffff


	//   ....[43]....
        /*042c*/ 	.word	0xffffffff


	//   ....[44]....
        /*0430*/ 	.word	0xffffffff


	//   ....[45]....
        /*0434*/ 	.word	0xffffffff


	//   ....[46]....
        /*0438*/ 	.word	0xffffffff


	//   ....[47]....
        /*043c*/ 	.word	0xffffffff


	//   ....[48]....
        /*0440*/ 	.word	0xffffffff


	//   ....[49]....
        /*0444*/ 	.word	0xffffffff


	//   ....[50]....
        /*0448*/ 	.word	0xffffffff


	//   ....[51]....
        /*044c*/ 	.word	0xffffffff


	//   ....[52]....
        /*0450*/ 	.word	0xffffffff


	//   ....[53]....
        /*0454*/ 	.word	0xffffffff


	//   ....[54]....
        /*0458*/ 	.word	0xffffffff


	//----- nvinfo : EIATTR_COOP_GROUP_INSTR_OFFSETS
	.align		4
.L_378:
        /*045c*/ 	.byte	0x04, 0x28
        /*045e*/ 	.short	(.L_380 - .L_379)


	//   ....[0]....
.L_379:
        /*0460*/ 	.word	0x00000090


	//   ....[1]....
        /*0464*/ 	.word	0x00001560


	//   ....[2]....
        /*0468*/ 	.word	0x000015d0


	//   ....[3]....
        /*046c*/ 	.word	0x000019a0


	//   ....[4]....
        /*0470*/ 	.word	0x000019e0


	//   ....[5]....
        /*0474*/ 	.word	0x00001c20


	//   ....[6]....
        /*0478*/ 	.word	0x00001c50


	//   ....[7]....
        /*047c*/ 	.word	0x00001e40


	//   ....[8]....
        /*0480*/ 	.word	0x00001e80


	//   ....[9]....
        /*0484*/ 	.word	0x00003cc0


	//   ....[10]....
        /*0488*/ 	.word	0x000043b0


	//   ....[11]....
        /*048c*/ 	.word	0x00004a80


	//   ....[12]....
        /*0490*/ 	.word	0x00004bd0


	//   ....[13]....
        /*0494*/ 	.word	0x00004be0


	//   ....[14]....
        /*0498*/ 	.word	0x00004c70


	//   ....[15]....
        /*049c*/ 	.word	0x00009910


	//   ....[16]....
        /*04a0*/ 	.word	0x00009af0


	//   ....[17]....
        /*04a4*/ 	.word	0x0000a570


	//   ....[18]....
        /*04a8*/ 	.word	0x0000a720


	//   ....[19]....
        /*04ac*/ 	.word	0x0000a760


	//   ....[20]....
        /*04b0*/ 	.word	0x0000a780


	//   ....[21]....
        /*04b4*/ 	.word	0x0000e770


	//   ....[22]....
        /*04b8*/ 	.word	0x0000e7e0


	//   ....[23]....
        /*04bc*/ 	.word	0x0000e830


	//   ....[24]....
        /*04c0*/ 	.word	0x0000e890


	//   ....[25]....
        /*04c4*/ 	.word	0x00012530


	//   ....[26]....
        /*04c8*/ 	.word	0x00012760


	//   ....[27]....
        /*04cc*/ 	.word	0x000131e0


	//   ....[28]....
        /*04d0*/ 	.word	0x00013390


	//   ....[29]....
        /*04d4*/ 	.word	0x000133d0


	//   ....[30]....
        /*04d8*/ 	.word	0x000133f0


	//   ....[31]....
        /*04dc*/ 	.word	0x00015000


	//   ....[32]....
        /*04e0*/ 	.word	0x00015030


	//   ....[33]....
        /*04e4*/ 	.word	0x00015060


	//   ....[34]....
        /*04e8*/ 	.word	0x00015070


	//   ....[35]....
        /*04ec*/ 	.word	0x00016a20


	//   ....[36]....
        /*04f0*/ 	.word	0x00016a50


	//   ....[37]....
        /*04f4*/ 	.word	0x00016a70


	//   ....[38]....
        /*04f8*/ 	.word	0x00016a80


	//   ....[39]....
        /*04fc*/ 	.word	0x00016ca0


	//   ....[40]....
        /*0500*/ 	.word	0x00016cb0


	//   ....[41]....
        /*0504*/ 	.word	0x00016eb0


	//   ....[42]....
        /*0508*/ 	.word	0x00016ee0


	//   ....[43]....
        /*050c*/ 	.word	0x000170a0


	//   ....[44]....
        /*0510*/ 	.word	0x000170d0


	//   ....[45]....
        /*0514*/ 	.word	0x00017290


	//   ....[46]....
        /*0518*/ 	.word	0x000172b0


	//   ....[47]....
        /*051c*/ 	.word	0x00017b20


	//   ....[48]....
        /*0520*/ 	.word	0x00017b40


	//   ....[49]....
        /*0524*/ 	.word	0x00017d00


	//   ....[50]....
        /*0528*/ 	.word	0x00017d30


	//   ....[51]....
        /*052c*/ 	.word	0x00017ec0


	//   ....[52]....
        /*0530*/ 	.word	0x00017ef0


	//   ....[53]....
        /*0534*/ 	.word	0x00018080


	//   ....[54]....
        /*0538*/ 	.word	0x000180a0


	//----- nvinfo : EIATTR_EXIT_INSTR_OFFSETS
	.align		4
.L_380:
        /*053c*/ 	.byte	0x04, 0x1c
        /*053e*/ 	.short	(.L_382 - .L_381)


	//   ....[0]....
.L_381:
        /*0540*/ 	.word	0x00000350


	//   ....[1]....
        /*0544*/ 	.word	0x000172c0


	//   ....[2]....
        /*0548*/ 	.word	0x00017400


	//   ....[3]....
        /*054c*/ 	.word	0x00017460


	//   ....[4]....
        /*0550*/ 	.word	0x000180b0


	//   ....[5]....
        /*0554*/ 	.word	0x000181c0


	//   ....[6]....
        /*0558*/ 	.word	0x00018220


	//----- nvinfo : EIATTR_CTAIDZ_USED
	.align		4
.L_382:
        /*055c*/ 	.byte	0x01, 0x04
	.zero		2


	//----- nvinfo : EIATTR_MAX_THREADS
	.align		4
        /*0560*/ 	.byte	0x04, 0x05
        /*0562*/ 	.short	(.L_384 - .L_383)
.L_383:
        /*0564*/ 	.word	0x00000100
        /*0568*/ 	.word	0x00000001
        /*056c*/ 	.word	0x00000001


	//----- nvinfo : EIATTR_CRS_STACK_SIZE
	.align		4
.L_384:
        /*0570*/ 	.byte	0x04, 0x1e
        /*0572*/ 	.short	(.L_386 - .L_385)
.L_385:
        /*0574*/ 	.word	0x00000000
.L_386:


//--------------------- .nv.info._ZN7cutlass13device_kernelIN5flash19enable_sm80_to_sm89INS1_16FlashAttnFwdSm80INS1_25CollectiveMainloopFwdSm80ILi8ELi1ELb0EN4cute5tupleIJNS5_1CILi128EEENS7_ILi48EEENS7_ILi256EEEEEELi256ENS_6half_tEfNS_4arch4Sm80ELb0ELb1ELb1ELb1ELb0ELb1ELb1ELb0EEENS1_21CollectiveEpilogueFwdINS6_IJS8_SA_S9_EEENS6_IJNS7_ILi1EEESI_SI_EEESC_SE_Li256ELb1ELb1ELb0ELb0EEENS1_19SingleTileSchedulerILb1ELb0ELb1ELi128EEEEEEEEEvNT_6ParamsE --------------------------
	.section	.nv.info._ZN7cutlass13device_kernelIN5flash19enable_sm80_to_sm89INS1_16FlashAttnFwdSm80INS1_25CollectiveMainloopFwdSm80ILi8ELi1ELb0EN4cute5tupleIJNS5_1CILi128EEENS7_ILi48EEENS7_ILi256EEEEEELi256ENS_6half_tEfNS_4arch4Sm80ELb0ELb1ELb1ELb1ELb0ELb1ELb1ELb0EEENS1_21CollectiveEpilogueFwdINS6_IJS8_SA_S9_EEENS6_IJNS7_ILi1EEESI_SI_EEESC_SE_Li256ELb1ELb1ELb0ELb0EEENS1_19SingleTileSchedulerILb1ELb0ELb1ELi128EEEEEEEEEvNT_6ParamsE,"",@"SHT_CUDA_INFO"
	.sectionflags	@""
	.align	4


	//----- nvinfo : EIATTR_CUDA_API_VERSION
	.align		4
        /*0000*/ 	.byte	0x04, 0x37
        /*0002*/ 	.short	(.L_388 - .L_387)
.L_387:
        /*0004*/ 	.word	0x00000082


	//----- nvinfo : EIATTR_SW2861232_WAR
	.align		4
.L_388:
        /*0008*/ 	.byte	0x01, 0x35
	.zero		2


	//----- nvinfo : EIATTR_PARAM_CBANK
	.align		4
        /*000c*/ 	.byte	0x04, 0x0a
        /*000e*/ 	.short	(.L_390 - .L_389)
	.align		4
.L_389:
        /*0010*/ 	.word	index@(.nv.constant0._ZN7cutlass13device_kernelIN5flash19enable_sm80_to_sm89INS1_16FlashAttnFwdSm80INS1_25CollectiveMainloopFwdSm80ILi8ELi1ELb0EN4cute5tupleIJNS5_1CILi128EEENS7_ILi48EEENS7_ILi256EEEEEELi256ENS_6half_tEfNS_4arch4Sm80ELb0ELb1ELb1ELb1ELb0ELb1ELb1ELb0EEENS1_21CollectiveEpilogueFwdINS6_IJS8_SA_S9_EEENS6_IJNS7_ILi1EEESI_SI_EEESC_SE_Li256ELb1ELb1ELb0ELb0EEENS1_19SingleTileSchedulerILb1ELb0ELb1ELi128EEEEEEEEEvNT_6ParamsE)
        /*0014*/ 	.short	0x0160
        /*0016*/ 	.short	0x0418


	//----- nvinfo : EIATTR_CBANK_PARAM_SIZE
	.align		4
.L_390:
        /*0018*/ 	.byte	0x03, 0x19
        /*001a*/ 	.short	0x0418


	//----- nvinfo : EIATTR_KPARAM_INFO
	.align		4
        /*001c*/ 	.byte	0x04, 0x17
        /*001e*/ 	.short	(.L_392 - .L_391)
.L_391:
        /*0020*/ 	.word	0x00000000
        /*0024*/ 	.short	0x0000
        /*0026*/ 	.short	0x0000
        /*0028*/ 	.byte	0x00, 0xf0, 0x61, 0x10


	//----- nvinfo : EIATTR_MAXREG_COUNT
	.align		4
.L_392:
        /*002c*/ 	.byte	0x03, 0x1b
        /*002e*/ 	.short	0x00ff


	//----- nvinfo : EIATTR_NUM_BARRIERS
	.align		4
        /*0030*/ 	.byte	0x02, 0x4c
        /*0032*/ 	.byte	0x02
	.zero		1


	//----- nvinfo : EIATTR_MERCURY_ISA_VERSION
	.align		4
        /*0034*/ 	.byte	0x03, 0x5f
        /*0036*/ 	.short	0x0000


	//----- nvinfo : EIATTR_COOP_GROUP_MASK_REGIDS
	.align		4
        /*0038*/ 	.byte	0x04, 0x29
        /*003a*/ 	.short	(.L_394 - .L_393)


	//   ....[0]....
.L_393:
        /*003c*/ 	.word	0xffffffff


	//   ....[1]....
        /*0040*/ 	.word	0xffffffff


	//   ....[2]....
        /*0044*/ 	.word	0xffffffff


	//   ....[3]....
        /*0048*/ 	.word	0xffffffff


	//   ....[4]....
        /*004c*/ 	.word	0xffffffff


	//   ....[5]....
        /*0050*/ 	.word	0xffffffff


	//   ....[6]....
        /*0054*/ 	.word	0xffffffff


	//   ....[7]....
        /*0058*/ 	.word	0xffffffff


	//   ....[8]....
        /*005c*/ 	.word	0xffffffff


	//   ....[9]....
        /*0060*/ 	.word	0xffffffff


	//   ....[10]....
        /*0064*/ 	.word	0xffffffff


	//   ....[11]....
        /*0068*/ 	.word	0xffffffff


	//   ....[12]....
        /*006c*/ 	.word	0xffffffff


	//   ....[13]....
        /*0070*/ 	.word	0xffffffff


	//   ....[14]....
        /*0074*/ 	.word	0xffffffff


	//   ....[15]....
        /*0078*/ 	.word	0xffffffff


	//   ....[16]....
        /*007c*/ 	.word	0xffffffff


	//   ....[17]....
        /*0080*/ 	.word	0xffffffff


	//   ....[18]....
        /*0084*/ 	.word	0xffffffff


	//   ....[19]....
        /*0088*/ 	.word	0xffffffff


	//   ....[20]....
        /*008c*/ 	.word	0xffffffff


	//   ....[21]....
        /*0090*/ 	.word	0xffffffff


	//   ....[22]....
        /*0094*/ 	.word	0xffffffff


	//   ....[23]....
        /*0098*/ 	.word	0xffffffff


	//   ....[24]....
        /*009c*/ 	.word	0xffffffff


	//   ....[25]....
        /*00a0*/ 	.word	0xffffffff


	//   ....[26]....
        /*00a4*/ 	.word	0xffffffff


	//   ....[27]....
        /*00a8*/ 	.word	0xffffffff


	//   ....[28]....
        /*00ac*/ 	.word	0xffffffff


	//   ....[29]....
        /*00b0*/ 	.word	0xffffffff


	//   ....[30]....
        /*00b4*/ 	.word	0xffffffff


	//   ....[31]....
        /*00b8*/ 	.word	0xffffffff


	//   ....[32]....
        /*00bc*/ 	.word	0xffffffff


	//   ....[33]....
        /*00c0*/ 	.word	0xffffffff


	//   ....[34]....
        /*00c4*/ 	.word	0xffffffff


	//   ....[35]....
        /*00c8*/ 	.word	0xffffffff


	//   ....[36]....
        /*00cc*/ 	.word	0xffffffff


	//   ....[37]....
        /*00d0*/ 	.word	0xffffffff


	//   ....[38]....
        /*00d4*/ 	.word	0xffffffff


	//   ....[39]....
        /*00d8*/ 	.word	0xffffffff


	//   ....[40]....
        /*00dc*/ 	.word	0xffffffff


	//   ....[41]....
        /*00e0*/ 	.word	0xffffffff


	//   ....[42]....
        /*00e4*/ 	.word	0xffffffff


	//   ....[43]....
        /*00e8*/ 	.word	0xffffffff


	//   ....[44]....
        /*00ec*/ 	.word	0xffffffff


	//   ....[45]....
        /*00f0*/ 	.word	0xffffffff


	//   ....[46]....
        /*00f4*/ 	.word	0xffffffff


	//   ....[47]....
        /*00f8*/ 	.word	0xffffffff


	//   ....[48]....
        /*00fc*/ 	.word	0xffffffff


	//   ....[49]....
        /*0100*/ 	.word	0xffffffff


	//   ....[50]....
        /*0104*/ 	.word	0xffffffff


	//   ....[51]....
        /*0108*/ 	.word	0xffffffff


	//   ....[52]....
        /*010c*/ 	.word	0xffffffff


	//   ....[53]....
        /*0110*/ 	.word	0xffffffff


	//   ....[54]....
        /*0114*/ 	.word	0xffffffff


	//   ....[55]....
        /*0118*/ 	.word	0xffffffff


	//   ....[56]....
        /*011c*/ 	.word	0xffffffff


	//   ....[57]....
        /*0120*/ 	.word	0xffffffff


	//   ....[58]....
        /*0124*/ 	.word	0xffffffff


	//   ....[59]....
        /*0128*/ 	.word	0xffffffff


	//   ....[60]....
        /*012c*/ 	.word	0xffffffff


	//   ....[61]....
        /*0130*/ 	.word	0xffffffff


	//   ....[62]....
        /*0134*/ 	.word	0xffffffff


	//   ....[63]....
        /*0138*/ 	.word	0xffffffff


	//   ....[64]....
        /*013c*/ 	.word	0xffffffff


	//   ....[65]....
        /*0140*/ 	.word	0xffffffff


	//   ....[66]....
        /*0144*/ 	.word	0xffffffff


	//   ....[67]....
        /*0148*/ 	.word	0xffffffff


	//   ....[68]....
        /*014c*/ 	.word	0xffffffff


	//   ....[69]....
        /*0150*/ 	.word	0xffffffff


	//   ....[70]....
        /*0154*/ 	.word	0xffffffff


	//   ....[71]....
        /*0158*/ 	.word	0xffffffff


	//   ....[72]....
        /*015c*/ 	.word	0xffffffff


	//   ....[73]....
        /*0160*/ 	.word	0xffffffff


	//   ....[74]....
        /*0164*/ 	.word	0xffffffff


	//   ....[75]....
        /*0168*/ 	.word	0xffffffff


	//   ....[76]....
        /*016c*/ 	.word	0xffffffff


	//   ....[77]....
        /*0170*/ 	.word	0xffffffff


	//   ....[78]....
        /*0174*/ 	.word	0xffffffff


	//   ....[79]....
        /*0178*/ 	.word	0xffffffff


	//   ....[80]....
        /*017c*/ 	.word	0xffffffff


	//   ....[81]....
        /*0180*/ 	.word	0xffffffff


	//   ....[82]....
        /*0184*/ 	.word	0xffffffff


	//   ....[83]....
        /*0188*/ 	.word	0xffffffff


	//   ....[84]....
        /*018c*/ 	.word	0xffffffff


	//   ....[85]....
        /*0190*/ 	.word	0xffffffff


	//   ....[86]....
        /*0194*/ 	.word	0xffffffff


	//   ....[87]....
        /*0198*/ 	.word	0xffffffff


	//   ....[88]....
        /*019c*/ 	.word	0xffffffff


	//   ....[89]....
        /*01a0*/ 	.word	0xffffffff


	//   ....[90]....
        /*01a4*/ 	.word	0xffffffff


	//   ....[91]....
        /*01a8*/ 	.word	0xffffffff


	//   ....[92]....
        /*01ac*/ 	.word	0xffffffff


	//   ....[93]....
        /*01b0*/ 	.word	0xffffffff


	//   ....[94]....
        /*01b4*/ 	.word	0xffffffff


	//   ....[95]....
        /*01b8*/ 	.word	0xffffffff


	//   ....[96]....
        /*01bc*/ 	.word	0xffffffff


	//   ....[97]....
        /*01c0*/ 	.word	0xffffffff


	//   ....[98]....
        /*01c4*/ 	.word	0xffffffff


	//   ....[99]....
        /*01c8*/ 	.word	0xffffffff


	//   ....[100]....
        /*01cc*/ 	.word	0xffffffff


	//   ....[101]....
        /*01d0*/ 	.word	0xffffffff


	//   ....[102]....
        /*01d4*/ 	.word	0xffffffff


	//   ....[103]....
        /*01d8*/ 	.word	0xffffffff


	//   ....[104]....
        /*01dc*/ 	.word	0xffffffff


	//   ....[105]....
        /*01e0*/ 	.word	0xffffffff


	//   ....[106]....
        /*01e4*/ 	.word	0xffffffff


	//   ....[107]....
        /*01e8*/ 	.word	0xffffffff


	//   ....[108]....
        /*01ec*/ 	.word	0xffffffff


	//   ....[109]....
        /*01f0*/ 	.word	0xffffffff


	//   ....[110]....
        /*01f4*/ 	.word	0xffffffff


	//   ....[111]....
        /*01f8*/ 	.word	0xffffffff


	//   ....[112]....
        /*01fc*/ 	.word	0xffffffff


	//   ....[113]....
        /*0200*/ 	.word	0xffffffff


	//   ....[114]....
        /*0204*/ 	.word	0xffffffff


	//   ....[115]....
        /*0208*/ 	.word	0xffffffff


	//   ....[116]....
        /*020c*/ 	.word	0xffffffff


	//   ....[117]....
        /*0210*/ 	.word	0xffffffff


	//   ....[118]....
        /*0214*/ 	.word	0xffffffff


	//   ....[119]....
        /*0218*/ 	.word	0xffffffff


	//   ....[120]....
        /*021c*/ 	.word	0xffffffff


	//   ....[121]....
        /*0220*/ 	.word	0xffffffff


	//   ....[122]....
        /*0224*/ 	.word	0xffffffff


	//   ....[123]....
        /*0228*/ 	.word	0xffffffff


	//   ....[124]....
        /*022c*/ 	.word	0xffffffff


	//   ....[125]....
        /*0230*/ 	.word	0xffffffff


	//   ....[126]....
        /*0234*/ 	.word	0xffffffff


	//   ....[127]....
        /*0238*/ 	.word	0xffffffff


	//   ....[128]....
        /*023c*/ 	.word	0xffffffff


	//   ....[129]....
        /*0240*/ 	.word	0xffffffff


	//   ....[130]....
        /*0244*/ 	.word	0xffffffff


	//   ....[131]....
        /*0248*/ 	.word	0xffffffff


	//   ....[132]....
        /*024c*/ 	.word	0xffffffff


	//   ....[133]....
        /*0250*/ 	.word	0xffffffff


	//   ....[134]....
        /*0254*/ 	.word	0xffffffff


	//   ....[135]....
        /*0258*/ 	.word	0xffffffff


	//   ....[136]....
        /*025c*/ 	.word	0xffffffff


	//   ....[137]....
        /*0260*/ 	.word	0xffffffff


	//   ....[138]....
        /*0264*/ 	.word	0xffffffff


	//----- nvinfo : EIATTR_COOP_GROUP_INSTR_OFFSETS
	.align		4
.L_394:
        /*0268*/ 	.byte	0x04, 0x28
        /*026a*/ 	.short	(.L_396 - .L_395)


	//   ....[0]....
.L_395:
        /*026c*/ 	.word	0x00000090


	//   ....[1]....
        /*0270*/ 	.word	0x00008890


	//   ....[2]....
        /*0274*/ 	.word	0x000088b0


	//   ....[3]....
        /*0278*/ 	.word	0x00008ad0


	//   ....[4]....
        /*027c*/ 	.word	0x00008ae0


	//   ....[5]....
        /*0280*/ 	.word	0x00008cd0


	//   ....[6]....
        /*0284*/ 	.word	0x00008cf0


	//   ....[7]....
        /*0288*/ 	.word	0x00008ee0


	//   ....[8]....
        /*028c*/ 	.word	0x00008ef0


	//   ....[9]....
        /*0290*/ 	.word	0x0000ac00


	//   ....[10]....
        /*0294*/ 	.word	0x0000adb0


	//   ....[11]....
        /*0298*/ 	.word	0x0000b660


	//   ....[12]....
        /*029c*/ 	.word	0x0000b8a0


	//   ....[13]....
        /*02a0*/ 	.word	0x0000b9c0


	//   ....[14]....
        /*02a4*/ 	.word	0x0000bab0


	//   ....[15]....
        /*02a8*/ 	.word	0x0000dc20


	//   ....[16]....
        /*02ac*/ 	.word	0x0000dde0


	//   ....[17]....
        /*02b0*/ 	.word	0x0000e4f0


	//   ....[18]....
        /*02b4*/ 	.word	0x0000e5a0


	//   ....[19]....
        /*02b8*/ 	.word	0x0000e790


	//   ....[20]....
        /*02bc*/ 	.word	0x0000e8b0


	//   ....[21]....
        /*02c0*/ 	.word	0x000115c0


	//   ....[22]....
        /*02c4*/ 	.word	0x000115e0


	//   ....[23]....
        /*02c8*/ 	.word	0x00011620


	//   ....[24]....
        /*02cc*/ 	.word	0x00011630


	//   ....[25]....
        /*02d0*/ 	.word	0x00014420


	//   ....[26]....
        /*02d4*/ 	.word	0x000145e0


	//   ....[27]....
        /*02d8*/ 	.word	0x00014da0


	//   ....[28]....
        /*02dc*/ 	.word	0x00014f60


	//   ....[29]....
        /*02e0*/ 	.word	0x00014f70


	//   ....[30]....
        /*02e4*/ 	.word	0x00014fe0


	//   ....[31]....
        /*02e8*/ 	.word	0x00016760


	//   ....[32]....
        /*02ec*/ 	.word	0x00016790


	//   ....[33]....
        /*02f0*/ 	.word	0x000167a0


	//   ....[34]....
        /*02f4*/ 	.word	0x000167d0


	//   ....[35]....
        /*02f8*/ 	.word	0x00018120


	//   ....[36]....
        /*02fc*/ 	.word	0x00018160


	//   ....[37]....
        /*0300*/ 	.word	0x000181a0


	//   ....[38]....
        /*0304*/ 	.word	0x000181e0


	//   ....[39]....
        /*0308*/ 	.word	0x00018400


	//   ....[40]....
        /*030c*/ 	.word	0x00018410


	//   ....[41]....
        /*0310*/ 	.word	0x00018610


	//   ....[42]....
        /*0314*/ 	.word	0x00018640


	//   ....[43]....
        /*0318*/ 	.word	0x00018800


	//   ....[44]....
        /*031c*/ 	.word	0x00018830


	//   ....[45]....
        /*0320*/ 	.word	0x000189f0


	//   ....[46]....
        /*0324*/ 	.word	0x00018a10


	//   ....[47]....
        /*0328*/ 	.word	0x00019260


	//   ....[48]....
        /*032c*/ 	.word	0x00019280


	//   ....[49]....
        /*0330*/ 	.word	0x00019450


	//   ....[50]....
        /*0334*/ 	.word	0x00019460


	//   ....[51]....
        /*0338*/ 	.word	0x00019630


	//   ....[52]....
        /*033c*/ 	.word	0x00019650


	//   ....[53]....
        /*0340*/ 	.word	0x00019820


	//   ....[54]....
        /*0344*/ 	.word	0x00019830


	//   ....[55]....
        /*0348*/ 	.word	0x00019a40


	//   ....[56]....
        /*034c*/ 	.word	0x00019ac0


	//   ....[57]....
        /*0350*/ 	.word	0x00019b30


	//   ....[58]....
        /*0354*/ 	.word	0x00019ba0


	//   ....[59]....
        /*0358*/ 	.word	0x00019c10


	//   ....[60]....
        /*035c*/ 	.word	0x00019c90


	//   ....[61]....
        /*0360*/ 	.word	0x00019d00


	//   ....[62]....
        /*0364*/ 	.word	0x00019d70


	//   ....[63]....
        /*0368*/ 	.word	0x00019db0


	//   ....[64]....
        /*036c*/ 	.word	0x00019df0


	//   ....[65]....
        /*0370*/ 	.word	0x00019e40


	//   ....[66]....
        /*0374*/ 	.word	0x00019e90


	//   ....[67]....
        /*0378*/ 	.word	0x00019f00


	//   ....[68]....
        /*037c*/ 	.word	0x00019f80


	//   ....[69]....
        /*0380*/ 	.word	0x0001a000


	//   ....[70]....
        /*0384*/ 	.word	0x0001a070


	//   ....[71]....
        /*0388*/ 	.word	0x0001a0f0


	//   ....[72]....
        /*038c*/ 	.word	0x0001a170


	//   ....[73]....
        /*0390*/ 	.word	0x0001a1f0


	//   ....[74]....
        /*0394*/ 	.word	0x0001a260


	//   ....[75]....
        /*0398*/ 	.word	0x0001a650


	//   ....[76]....
        /*039c*/ 	.word	0x0001a670


	//   ....[77]....
        /*03a0*/ 	.word	0x0001a680


	//   ....[78]....
        /*03a4*/ 	.word	0x0001a690


	//   ....[79]....
        /*03a8*/ 	.word	0x0001ac00


	//   ....[80]....
        /*03ac*/ 	.word	0x0001ac10


	//   ....[81]....
        /*03b0*/ 	.word	0x0001ac20


	//   ....[82]....
        /*03b4*/ 	.word	0x0001ac30


	//   ....[83]....
        /*03b8*/ 	.word	0x0001b130


	//   ....[84]....
        /*03bc*/ 	.word	0x0001b150


	//   ....[85]....
        /*03c0*/ 	.word	0x0001b160


	//   ....[86]....
        /*03c4*/ 	.word	0x0001b170


	//   ....[87]....
        /*03c8*/ 	.word	0x0001b690


	//   ....[88]....
        /*03cc*/ 	.word	0x0001b6f0


	//   ....[89]....
        /*03d0*/ 	.word	0x0001b710


	//   ....[90]....
        /*03d4*/ 	.word	0x0001b720


	//   ....[91]....
        /*03d8*/ 	.word	0x0001ef20


	//   ....[92]....
        /*03dc*/ 	.word	0x0001ef40


	//   ....[93]....
        /*03e0*/ 	.word	0x0001ef50


	//   ....[94]....
        /*03e4*/ 	.word	0x0001ef60


	//   ....[95]....
        /*03e8*/ 	.word	0x0001f3b0


	//   ....[96]....
        /*03ec*/ 	.word	0x0001f3c0


	//   ....[97]....
        /*03f0*/ 	.word	0x0001f3d0


	//   ....[98]....
        /*03f4*/ 	.word	0x0001f3e0


	//   ....[99]....
        /*03f8*/ 	.word	0x0001f7c0


	//   ....[100]....
        /*03fc*/ 	.word	0x0001f7e0


	//   ....[101]....
        /*0400*/ 	.word	0x0001f7f0


	//   ....[102]....
        /*0404*/ 	.word	0x0001f800


	//   ....[103]....
        /*0408*/ 	.word	0x0001fbf0


	//   ....[104]....
        /*040c*/ 	.word	0x0001fc50


	//   ....[105]....
        /*0410*/ 	.word	0x0001fc70


	//   ....[106]....
        /*0414*/ 	.word	0x0001fc80


	//   ....[107]....
        /*0418*/ 	.word	0x000238b0


	//   ....[108]....
        /*041c*/ 	.word	0x00023930


	//   ....[109]....
        /*0420*/ 	.word	0x000239a0


	//   ....[110]....
        /*0424*/ 	.word	0x00023a10


	//   ....[111]....
        /*0428*/ 	.word	0x00023a80


	//   ....[112]....
        /*042c*/ 	.word	0x00023af0


	//   ....[113]....
        /*0430*/ 	.word	0x00023b70


	//   ....[114]....
        /*0434*/ 	.word	0x00023be0


	//   ....[115]....
        /*0438*/ 	.word	0x00023c50


	//   ....[116]....
        /*043c*/ 	.word	0x00023cd0


	//   ....[117]....
        /*0440*/ 	.word	0x00023d40


	//   ....[118]....
        /*0444*/ 	.word	0x00023db0


	//   ....[119]....
        /*0448*/ 	.word	0x00023e20


	//   ....[120]....
        /*044c*/ 	.word	0x00023ea0


	//   ....[121]....
        /*0450*/ 	.word	0x00023f20


	//   ....[122]....
        /*0454*/ 	.word	0x00023f90


	//   ....[123]....
        /*0458*/ 	.word	0x00024000


	//   ....[124]....
        /*045c*/ 	.word	0x00024080


	//   ....[125]....
        /*0460*/ 	.word	0x000240f0


	//   ....[126]....
        /*0464*/ 	.word	0x00024160


	//   ....[127]....
        /*0468*/ 	.word	0x000241d0


	//   ....[128]....
        /*046c*/ 	.word	0x00024240


	//   ....[129]....
        /*0470*/ 	.word	0x000242c0


	//   ....[130]....
        /*0474*/ 	.word	0x00024330


	//   ....[131]....
        /*0478*/ 	.word	0x000243a0


	//   ....[132]....
        /*047c*/ 	.word	0x00024420


	//   ....[133]....
        /*0480*/ 	.word	0x00024490


	//   ....[134]....
        /*0484*/ 	.word	0x00024500


	//   ....[135]....
        /*0488*/ 	.word	0x00024570


	//   ....[136]....
        /*048c*/ 	.word	0x000245f0


	//   ....[137]....
        /*0490*/ 	.word	0x00024670


	//   ....[138]....
        /*0494*/ 	.word	0x000246e0


	//----- nvinfo : EIATTR_EXIT_INSTR_OFFSETS
	.align		4
.L_396:
        /*0498*/ 	.byte	0x04, 0x1c
        /*049a*/ 	.short	(.L_398 - .L_397)


	//   ....[0]....
.L_397:
        /*049c*/ 	.word	0x00000320


	//   ....[1]....
        /*04a0*/ 	.word	0x00018a20


	//   ....[2]....
        /*04a4*/ 	.word	0x00018b60


	//   ....[3]....
        /*04a8*/ 	.word	0x00018bc0


	//   ....[4]....
        /*04ac*/ 	.word	0x00019870


	//   ....[5]....
        /*04b0*/ 	.word	0x00019980


	//   ....[6]....
        /*04b4*/ 	.word	0x000199e0


	//----- nvinfo : EIATTR_CTAIDZ_USED
	.align		4
.L_398:
        /*04b8*/ 	.byte	0x01, 0x04
	.zero		2


	//----- nvinfo : EIATTR_MAX_THREADS
	.align		4
        /*04bc*/ 	.byte	0x04, 0x05
        /*04be*/ 	.short	(.L_400 - .L_399)
.L_399:
        /*04c0*/ 	.word	0x00000100
        /*04c4*/ 	.word	0x00000001
        /*04c8*/ 	.word	0x00000001


	//----- nvinfo : EIATTR_CRS_STACK_SIZE
	.align		4
.L_400:
        /*04cc*/ 	.byte	0x04, 0x1e
        /*04ce*/ 	.short	(.L_402 - .L_401)
.L_401:
        /*04d0*/ 	.word	0x00000000
.L_402:


//--------------------- .nv.info._ZN7cutlass13device_kernelIN5flash19enable_sm80_to_sm89INS1_16FlashAttnFwdSm80INS1_25CollectiveMainloopFwdSm80ILi8ELi1ELb0EN4cute5tupleIJNS5_1CILi128EEENS7_ILi96EEENS7_ILi256EEEEEELi256ENS_6half_tEfNS_4arch4Sm80ELb1ELb0ELb1ELb0ELb0ELb0ELb1ELb0EEENS1_21CollectiveEpilogueFwdINS6_IJS8_SA_S9_EEENS6_IJNS7_ILi1EEESI_SI_EEESC_SE_Li256ELb0ELb1ELb0ELb0EEENS1_30DynamicPersistentTileSchedulerILi256ELi256ELb0ELb1ELb0EEEEEEEEEvNT_6ParamsE --------------------------
	.section	.nv.info._ZN7cutlass13device_kernelIN5flash19enable_sm80_to_sm89INS1_16FlashAttnFwdSm80INS1_25CollectiveMainloopFwdSm80ILi8ELi1ELb0EN4cute5tupleIJNS5_1CILi128EEENS7_ILi96EEENS7_ILi256EEEEEELi256ENS_6half_tEfNS_4arch4Sm80ELb1ELb0ELb1ELb0ELb0ELb0ELb1ELb0EEENS1_21CollectiveEpilogueFwdINS6_IJS8_SA_S9_EEENS6_IJNS7_ILi1EEESI_SI_EEESC_SE_Li256ELb0ELb1ELb0ELb0EEENS1_30DynamicPersistentTileSchedulerILi256ELi256ELb0ELb1ELb0EEEEEEEEEvNT_6ParamsE,"",@"SHT_CUDA_INFO"
	.sectionflags	@""
	.align	4


	//----- nvinfo : EIATTR_CUDA_API_VERSION
	.align		4
        /*0000*/ 	.byte	0x04, 0x37
        /*0002*/ 	.short	(.L_404 - .L_403)
.L_403:
        /*0004*/ 	.word	0x00000082


	//----- nvinfo : EIATTR_SW2861232_WAR
	.align		4
.L_404:
        /*0008*/ 	.byte	0x01, 0x35
	.zero		2


	//----- nvinfo : EIATTR_PARAM_CBANK
	.align		4
        /*000c*/ 	.byte	0x04, 0x0a
        /*000e*/ 	.short	(.L_406 - .L_405)
	.align		4
.L_405:
        /*0010*/ 	.word	index@(.nv.constant0._ZN7cutlass13device_kernelIN5flash19enable_sm80_to_sm89INS1_16FlashAttnFwdSm80INS1_25CollectiveMainloopFwdSm80ILi8ELi1ELb0EN4cute5tupleIJNS5_1CILi128EEENS7_ILi96EEENS7_ILi256EEEEEELi256ENS_6half_tEfNS_4arch4Sm80ELb1ELb0ELb1ELb0ELb0ELb0ELb1ELb0EEENS1_21CollectiveEpilogueFwdINS6_IJS8_SA_S9_EEENS6_IJNS7_ILi1EEESI_SI_EEESC_SE_Li256ELb0ELb1ELb0ELb0EEENS1_30DynamicPersistentTileSchedulerILi256ELi256ELb0ELb1ELb0EEEEEEEEEvNT_6ParamsE)
        /*0014*/ 	.short	0x0160
        /*0016*/ 	.short	0x0428


	//----- nvinfo : EIATTR_CBANK_PARAM_SIZE
	.align		4
.L_406:
        /*0018*/ 	.byte	0x03, 0x19
        /*001a*/ 	.short	0x0428


	//----- nvinfo : EIATTR_KPARAM_INFO
	.align		4
        /*001c*/ 	.byte	0x04, 0x17
        /*001e*/ 	.short	(.L_408 - .L_407)
.L_407:
        /*0020*/ 	.word	0x00000000
        /*0024*/ 	.short	0x0000
        /*0026*/ 	.short	0x0000
        /*0028*/ 	.byte	0x00, 0xf0, 0xa1, 0x10


	//----- nvinfo : EIATTR_MAXREG_COUNT
	.align		4
.L_408:
        /*002c*/ 	.byte	0x03, 0x1b
        /*002e*/ 	.short	0x00ff


	//----- nvinfo : EIATTR_NUM_BARRIERS
	.align		4
        /*0030*/ 	.byte	0x02, 0x4c
        /*0032*/ 	.byte	0x06
	.zero		1


	//----- nvinfo : EIATTR_ANNOTATIONS
	.align		4
        /*0034*/ 	.byte	0x04, 0x55
        /*0036*/ 	.short	(.L_410 - .L_409)


	//   ....[0]....
.L_409:
        /* <DEDUP_REMOVED lines=90> */


	//----- nvinfo : EIATTR_MERCURY_ISA_VERSION
	.align		4
.L_410:
        /*05c0*/ 	.byte	0x03, 0x5f
        /*05c2*/ 	.short	0x0000


	//----- nvinfo : EIATTR_INT_WARP_WIDE_INSTR_OFFSETS
	.align		4
        /*05c4*/ 	.byte	0x04, 0x31
        /*05c6*/ 	.short	(.L_412 - .L_411)


	//   ....[0]....
.L_411:
        /*05c8*/ 	.word	0x00012c90


	//   ....[1]....
        /*05cc*/ 	.word	0x00012d10


	//----- nvinfo : EIATTR_COOP_GROUP_MASK_REGIDS
	.align		4
.L_412:
        /*05d0*/ 	.byte	0x04, 0x29
        /*05d2*/ 	.short	(.L_414 - .L_413)


	//   ....[0]....
.L_413:
        /*05d4*/ 	.word	0xffffffff


	//   ....[1]....
        /*05d8*/ 	.word	0xffffffff


	//   ....[2]....
        /*05dc*/ 	.word	0xffffffff


	//   ....[3]....
        /*05e0*/ 	.word	0xffffffff


	//   ....[4]....
        /*05e4*/ 	.word	0xffffffff


	//   ....[5]....
        /*05e8*/ 	.word	0xffffffff


	//   ....[6]....
        /*05ec*/ 	.word	0xffffffff


	//   ....[7]....
        /*05f0*/ 	.word	0xffffffff


	//   ....[8]....
        /*05f4*/ 	.word	0xffffffff


	//   ....[9]....
        /*05f8*/ 	.word	0xffffffff


	//   ....[10]....
        /*05fc*/ 	.word	0xffffffff


	//   ....[11]....
        /*0600*/ 	.word	0xffffffff


	//   ....[12]....
        /*0604*/ 	.word	0xffffffff


	//   ....[13]....
        /*0608*/ 	.word	0xffffffff


	//   ....[14]....
        /*060c*/ 	.word	0xffffffff


	//   ....[15]....
        /*0610*/ 	.word	0xffffffff


	//   ....[16]....
        /*0614*/ 	.word	0xffffffff


	//   ....[17]....
        /*0618*/ 	.word	0xffffffff


	//   ....[18]....
        /*061c*/ 	.word	0xffffffff


	//   ....[19]....
        /*0620*/ 	.word	0xffffffff


	//   ....[20]....
        /*0624*/ 	.word	0xffffffff


	//   ....[21]....
        /*0628*/ 	.word	0xffffffff


	//   ....[22]....
        /*062c*/ 	.word	0xffffffff


	//   ....[23]....
        /*0630*/ 	.word	0xffffffff


	//   ....[24]....
        /*0634*/ 	.word	0xffffffff


	//   ....[25]....
        /*0638*/ 	.word	0xffffffff


	//   ....[26]....
        /*063c*/ 	.word	0xffffffff


	//   ....[27]....
        /*0640*/ 	.word	0xffffffff


	//   ....[28]....
        /*0644*/ 	.word	0xffffffff


	//   ....[29]....
        /*0648*/ 	.word	0xffffffff


	//   ....[30]....
        /*064c*/ 	.word	0xffffffff


	//   ....[31]....
        /*0650*/ 	.word	0xffffffff


	//   ....[32]....
        /*0654*/ 	.word	0xffffffff


	//   ....[33]....
        /*0658*/ 	.word	0xffffffff


	//   ....[34]....
        /*065c*/ 	.word	0xffffffff


	//   ....[35]....
        /*0660*/ 	.word	0xffffffff


	//   ....[36]....
        /*0664*/ 	.word	0xffffffff


	//   ....[37]....
        /*0668*/ 	.word	0xffffffff


	//   ....[38]....
        /*066c*/ 	.word	0xffffffff


	//   ....[39]....
        /*0670*/ 	.word	0xffffffff


	//   ....[40]....
        /*0674*/ 	.word	0xffffffff


	//   ....[41]....
        /*0678*/ 	.word	0xffffffff


	//   ....[42]....
        /*067c*/ 	.word	0xffffffff


	//   ....[43]....
        /*0680*/ 	.word	0xffffffff


	//   ....[44]....
        /*0684*/ 	.word	0xffffffff


	//   ....[45]....
        /*0688*/ 	.word	0xffffffff


	//   ....[46]....
        /*068c*/ 	.word	0xffffffff


	//   ....[47]....
        /*0690*/ 	.word	0xffffffff


	//   ....[48]....
        /*0694*/ 	.word	0xffffffff


	//   ....[49]....
        /*0698*/ 	.word	0xffffffff


	//   ....[50]....
        /*069c*/ 	.word	0xffffffff


	//   ....[51]....
        /*06a0*/ 	.word	0xffffffff


	//   ....[52]....
        /*06a4*/ 	.word	0xffffffff


	//   ....[53]....
        /*06a8*/ 	.word	0xffffffff


	//   ....[54]....
        /*06ac*/ 	.word	0xffffffff


	//   ....[55]....
        /*06b0*/ 	.word	0xffffffff


	//   ....[56]....
        /*06b4*/ 	.word	0xffffffff


	//   ....[57]....
        /*06b8*/ 	.word	0xffffffff


	//   ....[58]....
        /*06bc*/ 	.word	0xffffffff


	//   ....[59]....
        /*06c0*/ 	.word	0xffffffff


	//   ....[60]....
        /*06c4*/ 	.word	0xffffffff


	//   ....[61]....
        /*06c8*/ 	.word	0xffffffff


	//   ....[62]....
        /*06cc*/ 	.word	0xffffffff


	//   ....[63]....
        /*06d0*/ 	.word	0xffffffff


	//   ....[64]....
        /*06d4*/ 	.word	0xffffffff


	//   ....[65]....
        /*06d8*/ 	.word	0xffffffff


	//   ....[66]....
        /*06dc*/ 	.word	0xffffffff


	//   ....[67]....
        /*06e0*/ 	.word	0xffffffff


	//   ....[68]....
        /*06e4*/ 	.word	0xffffffff


	//   ....[69]....
        /*06e8*/ 	.word	0xffffffff


	//   ....[70]....
        /*06ec*/ 	.word	0xffffffff


	//   ....[71]....
        /*06f0*/ 	.word	0xffffffff


	//   ....[72]....
        /*06f4*/ 	.word	0xffffffff


	//----- nvinfo : EIATTR_COOP_GROUP_INSTR_OFFSETS
	.align		4
.L_414:
        /*06f8*/ 	.byte	0x04, 0x28
        /*06fa*/ 	.short	(.L_416 - .L_415)


	//   ....[0]....
.L_415:
        /*06fc*/ 	.word	0x00000050


	//   ....[1]....
        /*0700*/ 	.word	0x00000060


	//   ....[2]....
        /*0704*/ 	.word	0x00001ac0


	//   ....[3]....
        /*0708*/ 	.word	0x00001ae0


	//   ....[4]....
        /*070c*/ 	.word	0x00001cd0


	//   ....[5]....
        /*0710*/ 	.word	0x00001ce0


	//   ....[6]....
        /*0714*/ 	.word	0x00001ec0


	//   ....[7]....
        /*0718*/ 	.word	0x00001ee0


	//   ....[8]....
        /*071c*/ 	.word	0x000020c0


	//   ....[9]....
        /*0720*/ 	.word	0x000020d0


	//   ....[10]....
        /*0724*/ 	.word	0x00004710


	//   ....[11]....
        /*0728*/ 	.word	0x00004740


	//   ....[12]....
        /*072c*/ 	.word	0x00004fe0


	//   ....[13]....
        /*0730*/ 	.word	0x00005110


	//   ....[14]....
        /*0734*/ 	.word	0x00005120


	//   ....[15]....
        /*0738*/ 	.word	0x00005170


	//   ....[16]....
        /*073c*/ 	.word	0x00008870


	//   ....[17]....
        /*0740*/ 	.word	0x000097f0


	//   ....[18]....
        /*0744*/ 	.word	0x0000a790


	//   ....[19]....
        /*0748*/ 	.word	0x0000a7a0


	//   ....[20]....
        /*074c*/ 	.word	0x0000a800


	//   ....[21]....
        /*0750*/ 	.word	0x0000a810


	//   ....[22]....
        /*0754*/ 	.word	0x0000f360


	//   ....[23]....
        /*0758*/ 	.word	0x0000f3b0


	//   ....[24]....
        /*075c*/ 	.word	0x0000f3d0


	//   ....[25]....
        /*0760*/ 	.word	0x0000f3f0


	//   ....[26]....
        /*0764*/ 	.word	0x00012240


	//   ....[27]....
        /*0768*/ 	.word	0x00012290


	//   ....[28]....
        /*076c*/ 	.word	0x000122b0


	//   ....[29]....
        /*0770*/ 	.word	0x000122d0


	//   ....[30]....
        /*0774*/ 	.word	0x000136e0


	//   ....[31]....
        /*0778*/ 	.word	0x00013a70


	//   ....[32]....
        /*077c*/ 	.word	0x00013aa0


	//   ....[33]....
        /*0780*/ 	.word	0x00013ac0


	//   ....[34]....
        /*0784*/ 	.word	0x00013af0


	//   ....[35]....
        /*0788*/ 	.word	0x00013d70


	//   ....[36]....
        /*078c*/ 	.word	0x00013d90


	//   ....[37]....
        /*0790*/ 	.word	0x00013f10


	//   ....[38]....
        /*0794*/ 	.word	0x00013f40


	//   ....[39]....
        /*0798*/ 	.word	0x00014080


	//   ....[40]....
        /*079c*/ 	.word	0x000140b0


	//   ....[41]....
        /*07a0*/ 	.word	0x000141e0


	//   ....[42]....
        /*07a4*/ 	.word	0x000141f0


	//   ....[43]....
        /*07a8*/ 	.word	0x00014800


	//   ....[44]....
        /*07ac*/ 	.word	0x00014820


	//   ....[45]....
        /*07b0*/ 	.word	0x00014a10


	//   ....[46]....
        /*07b4*/ 	.word	0x00014a20


	//   ....[47]....
        /*07b8*/ 	.word	0x00014c00


	//   ....[48]....
        /*07bc*/ 	.word	0x00014c20


	//   ....[49]....
        /*07c0*/ 	.word	0x00014e00


	//   ....[50]....
        /*07c4*/ 	.word	0x00014e10


	//   ....[51]....
        /*07c8*/ 	.word	0x00015050


	//   ....[52]....
        /*07cc*/ 	.word	0x00015160


	//   ....[53]....
        /*07d0*/ 	.word	0x000151d0


	//   ....[54]....
        /*07d4*/ 	.word	0x00015230


	//   ....[55]....
        /*07d8*/ 	.word	0x00015290


	//   ....[56]....
        /*07dc*/ 	.word	0x000152f0


	//   ....[57]....
        /*07e0*/ 	.word	0x00015360


	//   ....[58]....
        /*07e4*/ 	.word	0x000153c0


	//   ....[59]....
        /*07e8*/ 	.word	0x00015420


	//   ....[60]....
        /*07ec*/ 	.word	0x00015470


	//   ....[61]....
        /*07f0*/ 	.word	0x000154d0


	//   ....[62]....
        /*07f4*/ 	.word	0x00015520


	//   ....[63]....
        /*07f8*/ 	.word	0x00015570


	//   ....[64]....
        /*07fc*/ 	.word	0x000155e0


	//   ....[65]....
        /*0800*/ 	.word	0x00015650


	//   ....[66]....
        /*0804*/ 	.word	0x000156b0


	//   ....[67]....
        /*0808*/ 	.word	0x00015710


	//   ....[68]....
        /*080c*/ 	.word	0x00015770


	//   ....[69]....
        /*0810*/ 	.word	0x000157e0


	//   ....[70]....
        /*0814*/ 	.word	0x00015840


	//   ....[71]....
        /*0818*/ 	.word	0x000158a0


	//   ....[72]....
        /*081c*/ 	.word	0x00015900


	//----- nvinfo : EIATTR_EXIT_INSTR_OFFSETS
	.align		4
.L_416:
        /*0820*/ 	.byte	0x04, 0x1c
        /*0822*/ 	.short	(.L_418 - .L_417)


	//   ....[0]....
.L_417:
        /*0824*/ 	.word	0x000000b0


	//   ....[1]....
        /*0828*/ 	.word	0x00015110


	//----- nvinfo : EIATTR_MAX_THREADS
	.align		4
.L_418:
        /*082c*/ 	.byte	0x04, 0x05
        /*082e*/ 	.short	(.L_420 - .L_419)
.L_419:
        /*0830*/ 	.word	0x00000100
        /*0834*/ 	.word	0x00000001
        /*0838*/ 	.word	0x00000001


	//----- nvinfo : EIATTR_CRS_STACK_SIZE
	.align		4
.L_420:
        /*083c*/ 	.byte	0x04, 0x1e
        /*083e*/ 	.short	(.L_422 - .L_421)
.L_421:
        /*0840*/ 	.word	0x00000000
.L_422:


//--------------------- .nv.info._ZN7cutlass13device_kernelIN5flash19enable_sm80_to_sm89INS1_16FlashAttnFwdSm80INS1_25CollectiveMainloopFwdSm80ILi8ELi1ELb0EN4cute5tupleIJNS5_1CILi128EEENS7_ILi96EEENS7_ILi256EEEEEELi256ENS_6half_tEfNS_4arch4Sm80ELb1ELb0ELb1ELb1ELb0ELb0ELb1ELb0EEENS1_21CollectiveEpilogueFwdINS6_IJS8_SA_S9_EEENS6_IJNS7_ILi1EEESI_SI_EEESC_SE_Li256ELb1ELb1ELb0ELb0EEENS1_19SingleTileSchedulerILb1ELb0ELb1ELi128EEEEEEEEEvNT_6ParamsE --------------------------
	.section	.nv.info._ZN7cutlass13device_kernelIN5flash19enable_sm80_to_sm89INS1_16FlashAttnFwdSm80INS1_25CollectiveMainloopFwdSm80ILi8ELi1ELb0EN4cute5tupleIJNS5_1CILi128EEENS7_ILi96EEENS7_ILi256EEEEEELi256ENS_6half_tEfNS_4arch4Sm80ELb1ELb0ELb1ELb1ELb0ELb0ELb1ELb0EEENS1_21CollectiveEpilogueFwdINS6_IJS8_SA_S9_EEENS6_IJNS7_ILi1EEESI_SI_EEESC_SE_Li256ELb1ELb1ELb0ELb0EEENS1_19SingleTileSchedulerILb1ELb0ELb1ELi128EEEEEEEEEvNT_6ParamsE,"",@"SHT_CUDA_INFO"
	.sectionflags	@""
	.align	4


	//----- nvinfo : EIATTR_CUDA_API_VERSION
	.align		4
        /*0000*/ 	.byte	0x04, 0x37
        /*0002*/ 	.short	(.L_424 - .L_423)
.L_423:
        /*0004*/ 	.word	0x00000082


	//----- nvinfo : EIATTR_SW2861232_WAR
	.align		4
.L_424:
        /*0008*/ 	.byte	0x01, 0x35
	.zero		2


	//----- nvinfo : EIATTR_PARAM_CBANK
	.align		4
        /*000c*/ 	.byte	0x04, 0x0a
        /*000e*/ 	.short	(.L_426 - .L_425)
	.align		4
.L_425:
        /*0010*/ 	.word	index@(.nv.constant0._ZN7cutlass13device_kernelIN5flash19enable_sm80_to_sm89INS1_16FlashAttnFwdSm80INS1_25CollectiveMainloopFwdSm80ILi8ELi1ELb0EN4cute5tupleIJNS5_1CILi128EEENS7_ILi96EEENS7_ILi256EEEEEELi256ENS_6half_tEfNS_4arch4Sm80ELb1ELb0ELb1ELb1ELb0ELb0ELb1ELb0EEENS1_21CollectiveEpilogueFwdINS6_IJS8_SA_S9_EEENS6_IJNS7_ILi1EEESI_SI_EEESC_SE_Li256ELb1ELb1ELb0ELb0EEENS1_19SingleTileSchedulerILb1ELb0ELb1ELi128EEEEEEEEEvNT_6ParamsE)
        /*0014*/ 	.short	0x0160
        /*0016*/ 	.short	0x0418


	//----- nvinfo : EIATTR_CBANK_PARAM_SIZE
	.align		4
.L_426:
        /*0018*/ 	.byte	0x03, 0x19
        /*001a*/ 	.short	0x0418


	//----- nvinfo : EIATTR_KPARAM_INFO
	.align		4
        /*001c*/ 	.byte	0x04, 0x17
        /*001e*/ 	.short	(.L_428 - .L_427)
.L_427:
        /*0020*/ 	.word	0x00000000
        /*0024*/ 	.short	0x0000
        /*0026*/ 	.short	0x0000
        /*0028*/ 	.byte	0x00, 0xf0, 0x61, 0x10


	//----- nvinfo : EIATTR_MAXREG_COUNT
	.align		4
.L_428:
        /*002c*/ 	.byte	0x03, 0x1b
        /*002e*/ 	.short	0x00ff


	//----- nvinfo : EIATTR_NUM_BARRIERS
	.align		4
        /*0030*/ 	.byte	0x02, 0x4c
        /*0032*/ 	.byte	0x02
	.zero		1


	//----- nvinfo : EIATTR_ANNOTATIONS
	.align		4
        /*0034*/ 	.byte	0x04, 0x55
        /*0036*/ 	.short	(.L_430 - .L_429)


	//   ....[0]....
.L_429:
        /* <DEDUP_REMOVED lines=27> */


	//----- nvinfo : EIATTR_MERCURY_ISA_VERSION
	.align		4
.L_430:
        /*01d8*/ 	.byte	0x03, 0x5f
        /*01da*/ 	.short	0x0000


	//----- nvinfo : EIATTR_COOP_GROUP_MASK_REGIDS
	.align		4
        /*01dc*/ 	.byte	0x04, 0x29
        /*01de*/ 	.short	(.L_432 - .L_431)


	//   ....[0]....
.L_431:
        /*01e0*/ 	.word	0xffffffff


	//   ....[1]....
        /*01e4*/ 	.word	0xffffffff


	//   ....[2]....
        /*01e8*/ 	.word	0xffffffff


	//   ....[3]....
        /*01ec*/ 	.word	0xffffffff


	//   ....[4]....
        /*01f0*/ 	.word	0xffffffff


	//   ....[5]....
        /*01f4*/ 	.word	0xffffffff


	//   ....[6]....
        /*01f8*/ 	.word	0xffffffff


	//   ....[7]....
        /*01fc*/ 	.word	0xffffffff


	//   ....[8]....
        /*0200*/ 	.word	0xffffffff


	//   ....[9]....
        /*0204*/ 	.word	0xffffffff


	//   ....[10]....
        /*0208*/ 	.word	0xffffffff


	//   ....[11]....
        /*020c*/ 	.word	0xffffffff


	//   ....[12]....
        /*0210*/ 	.word	0xffffffff


	//   ....[13]....
        /*0214*/ 	.word	0xffffffff


	//   ....[14]....
        /*0218*/ 	.word	0xffffffff


	//   ....[15]....
        /*021c*/ 	.word	0xffffffff


	//   ....[16]....
        /*0220*/ 	.word	0xffffffff


	//   ....[17]....
        /*0224*/ 	.word	0xffffffff


	//   ....[18]....
        /*0228*/ 	.word	0xffffffff


	//   ....[19]....
        /*022c*/ 	.word	0xffffffff


	//   ....[20]....
        /*0230*/ 	.word	0xffffffff


	//   ....[21]....
        /*0234*/ 	.word	0xffffffff


	//   ....[22]....
        /*0238*/ 	.word	0xffffffff


	//   ....[23]....
        /*023c*/ 	.word	0xffffffff


	//   ....[24]....
        /*0240*/ 	.word	0xffffffff


	//   ....[25]....
        /*0244*/ 	.word	0xffffffff


	//   ....[26]....
        /*0248*/ 	.word	0xffffffff


	//   ....[27]....
        /*024c*/ 	.word	0xffffffff


	//   ....[28]....
        /*0250*/ 	.word	0xffffffff


	//   ....[29]....
        /*0254*/ 	.word	0xffffffff


	//   ....[30]....
        /*0258*/ 	.word	0xffffffff


	//   ....[31]....
        /*025c*/ 	.word	0xffffffff


	//   ....[32]....
        /*0260*/ 	.word	0xffffffff


	//   ....[33]....
        /*0264*/ 	.word	0xffffffff


	//   ....[34]....
        /*0268*/ 	.word	0xffffffff


	//   ....[35]....
        /*026c*/ 	.word	0xffffffff


	//   ....[36]....
        /*0270*/ 	.word	0xffffffff


	//   ....[37]....
        /*0274*/ 	.word	0xffffffff


	//   ....[38]....
        /*0278*/ 	.word	0xffffffff


	//   ....[39]....
        /*027c*/ 	.word	0xffffffff


	//   ....[40]....
        /*0280*/ 	.word	0xffffffff


	//   ....[41]....
        /*0284*/ 	.word	0xffffffff


	//   ....[42]....
        /*0288*/ 	.word	0xffffffff


	//   ....[43]....
        /*028c*/ 	.word	0xffffffff


	//   ....[44]....
        /*0290*/ 	.word	0xffffffff


	//   ....[45]....
        /*0294*/ 	.word	0xffffffff


	//   ....[46]....
        /*0298*/ 	.word	0xffffffff


	//   ....[47]....
        /*029c*/ 	.word	0xffffffff


	//   ....[48]....
        /*02a0*/ 	.word	0xffffffff


	//----- nvinfo : EIATTR_COOP_GROUP_INSTR_OFFSETS
	.align		4
.L_432:
        /*02a4*/ 	.byte	0x04, 0x28
        /*02a6*/ 	.short	(.L_434 - .L_433)


	//   ....[0]....
.L_433:
        /*02a8*/ 	.word	0x00000090


	//   ....[1]....
        /*02ac*/ 	.word	0x00001270


	//   ....[2]....
        /*02b0*/ 	.word	0x000012e0


	//   ....[3]....
        /*02b4*/ 	.word	0x000015e0


	//   ....[4]....
        /*02b8*/ 	.word	0x00001660


	//   ....[5]....
        /*02bc*/ 	.word	0x00001930


	//   ....[6]....
        /*02c0*/ 	.word	0x00001960


	//   ....[7]....
        /*02c4*/ 	.word	0x00001b50


	//   ....[8]....
        /*02c8*/ 	.word	0x00001b90


	//   ....[9]....
        /*02cc*/ 	.word	0x00004600


	//   ....[10]....
        /*02d0*/ 	.word	0x00004620


	//   ....[11]....
        /*02d4*/ 	.word	0x00004fc0


	//   ....[12]....
        /*02d8*/ 	.word	0x00005110


	//   ....[13]....
        /*02dc*/ 	.word	0x00005120


	//   ....[14]....
        /*02e0*/ 	.word	0x00005170


	//   ....[15]....
        /*02e4*/ 	.word	0x0000a270


	//   ....[16]....
        /*02e8*/ 	.word	0x0000a290


	//   ....[17]....
        /*02ec*/ 	.word	0x0000aed0


	//   ....[18]....
        /*02f0*/ 	.word	0x0000af70


	//   ....[19]....
        /*02f4*/ 	.word	0x0000afa0


	//   ....[20]....
        /*02f8*/ 	.word	0x0000afc0


	//   ....[21]....
        /*02fc*/ 	.word	0x0000ff00


	//   ....[22]....
        /*0300*/ 	.word	0x0000ff30


	//   ....[23]....
        /*0304*/ 	.word	0x0000ff50


	//   ....[24]....
        /*0308*/ 	.word	0x0000ff80


	//   ....[25]....
        /*030c*/ 	.word	0x00012ba0


	//   ....[26]....
        /*0310*/ 	.word	0x00012bb0


	//   ....[27]....
        /*0314*/ 	.word	0x00012be0


	//   ....[28]....
        /*0318*/ 	.word	0x00012c00


	//   ....[29]....
        /*031c*/ 	.word	0x00014590


	//   ....[30]....
        /*0320*/ 	.word	0x000145c0


	//   ....[31]....
        /*0324*/ 	.word	0x000145e0


	//   ....[32]....
        /*0328*/ 	.word	0x000145f0


	//   ....[33]....
        /*032c*/ 	.word	0x00014810


	//   ....[34]....
        /*0330*/ 	.word	0x00014820


	//   ....[35]....
        /*0334*/ 	.word	0x00014a20


	//   ....[36]....
        /*0338*/ 	.word	0x00014a50


	//   ....[37]....
        /*033c*/ 	.word	0x00014c10


	//   ....[38]....
        /*0340*/ 	.word	0x00014c40


	//   ....[39]....
        /*0344*/ 	.word	0x00014e00


	//   ....[40]....
        /*0348*/ 	.word	0x00014e20


	//   ....[41]....
        /*034c*/ 	.word	0x00015690


	//   ....[42]....
        /*0350*/ 	.word	0x000156b0


	//   ....[43]....
        /*0354*/ 	.word	0x00015870


	//   ....[44]....
        /*0358*/ 	.word	0x000158a0


	//   ....[45]....
        /*035c*/ 	.word	0x00015a30


	//   ....[46]....
        /*0360*/ 	.word	0x00015a60


	//   ....[47]....
        /*0364*/ 	.word	0x00015bf0


	//   ....[48]....
        /*0368*/ 	.word	0x00015c10


	//----- nvinfo : EIATTR_EXIT_INSTR_OFFSETS
	.align		4
.L_434:
        /*036c*/ 	.byte	0x04, 0x1c
        /*036e*/ 	.short	(.L_436 - .L_435)


	//   ....[0]....
.L_435:
        /*0370*/ 	.word	0x00000350


	//   ....[1]....
        /*0374*/ 	.word	0x00014e30


	//   ....[2]....
        /*0378*/ 	.word	0x00014f70


	//   ....[3]....
        /*037c*/ 	.word	0x00014fd0


	//   ....[4]....
        /*0380*/ 	.word	0x00015c20


	//   ....[5]....
        /*0384*/ 	.word	0x00015d30


	//   ....[6]....
        /*0388*/ 	.word	0x00015d90


	//----- nvinfo : EIATTR_CTAIDZ_USED
	.align		4
.L_436:
        /*038c*/ 	.byte	0x01, 0x04
	.zero		2


	//----- nvinfo : EIATTR_MAX_THREADS
	.align		4
        /*0390*/ 	.byte	0x04, 0x05
        /*0392*/ 	.short	(.L_438 - .L_437)
.L_437:
        /*0394*/ 	.word	0x00000100
        /*0398*/ 	.word	0x00000001
        /*039c*/ 	.word	0x00000001


	//----- nvinfo : EIATTR_CRS_STACK_SIZE
	.align		4
.L_438:
        /*03a0*/ 	.byte	0x04, 0x1e
        /*03a2*/ 	.short	(.L_440 - .L_439)
.L_439:
        /*03a4*/ 	.word	0x00000000
.L_440:


//--------------------- .nv.info._ZN7cutlass13device_kernelIN5flash19enable_sm80_to_sm89INS1_16FlashAttnFwdSm80INS1_25CollectiveMainloopFwdSm80ILi8ELi1ELb0EN4cute5tupleIJNS5_1CILi128EEENS7_ILi48EEENS7_ILi256EEEEEELi256ENS_6half_tEfNS_4arch4Sm80ELb1ELb0ELb1ELb1ELb0ELb1ELb1ELb0EEENS1_21CollectiveEpilogueFwdINS6_IJS8_SA_S9_EEENS6_IJNS7_ILi1EEESI_SI_EEESC_SE_Li256ELb1ELb1ELb0ELb0EEENS1_19SingleTileSchedulerILb1ELb0ELb1ELi128EEEEEEEEEvNT_6ParamsE --------------------------
	.section	.nv.info._ZN7cutlass13device_kernelIN5flash19enable_sm80_to_sm89INS1_16FlashAttnFwdSm80INS1_25CollectiveMainloopFwdSm80ILi8ELi1ELb0EN4cute5tupleIJNS5_1CILi128EEENS7_ILi48EEENS7_ILi256EEEEEELi256ENS_6half_tEfNS_4arch4Sm80ELb1ELb0ELb1ELb1ELb0ELb1ELb1ELb0EEENS1_21CollectiveEpilogueFwdINS6_IJS8_SA_S9_EEENS6_IJNS7_ILi1EEESI_SI_EEESC_SE_Li256ELb1ELb1ELb0ELb0EEENS1_19SingleTileSchedulerILb1ELb0ELb1ELi128EEEEEEEEEvNT_6ParamsE,"",@"SHT_CUDA_INFO"
	.sectionflags	@""
	.align	4


	//----- nvinfo : EIATTR_CUDA_API_VERSION
	.align		4
        /*0000*/ 	.byte	0x04, 0x37
        /*0002*/ 	.short	(.L_442 - .L_441)
.L_441:
        /*0004*/ 	.word	0x00000082


	//----- nvinfo : EIATTR_SW2861232_WAR
	.align		4
.L_442:
        /*0008*/ 	.byte	0x01, 0x35
	.zero		2


	//----- nvinfo : EIATTR_PARAM_CBANK
	.align		4
        /*000c*/ 	.byte	0x04, 0x0a
        /*000e*/ 	.short	(.L_444 - .L_443)
	.align		4
.L_443:
        /*0010*/ 	.word	index@(.nv.constant0._ZN7cutlass13device_kernelIN5flash19enable_sm80_to_sm89INS1_16FlashAttnFwdSm80INS1_25CollectiveMainloopFwdSm80ILi8ELi1ELb0EN4cute5tupleIJNS5_1CILi128EEENS7_ILi48EEENS7_ILi256EEEEEELi256ENS_6half_tEfNS_4arch4Sm80ELb1ELb0ELb1ELb1ELb0ELb1ELb1ELb0EEENS1_21CollectiveEpilogueFwdINS6_IJS8_SA_S9_EEENS6_IJNS7_ILi1EEESI_SI_EEESC_SE_Li256ELb1ELb1ELb0ELb0EEENS1_19SingleTileSchedulerILb1ELb0ELb1ELi128EEEEEEEEEvNT_6ParamsE)
        /*0014*/ 	.short	0x0160
        /*0016*/ 	.short	0x0418


	//----- nvinfo : EIATTR_CBANK_PARAM_SIZE
	.align		4
.L_444:
        /*0018*/ 	.byte	0x03, 0x19
        /*001a*/ 	.short	0x0418


	//----- nvinfo : EIATTR_KPARAM_INFO
	.align		4
        /*001c*/ 	.byte	0x04, 0x17
        /*001e*/ 	.short	(.L_446 - .L_445)
.L_445:
        /*0020*/ 	.word	0x00000000
        /*0024*/ 	.short	0x0000
        /*0026*/ 	.short	0x0000
        /*0028*/ 	.byte	0x00, 0xf0, 0x61, 0x10


	//----- nvinfo : EIATTR_MAXREG_COUNT
	.align		4
.L_446:
        /*002c*/ 	.byte	0x03, 0x1b
        /*002e*/ 	.short	0x00ff


	//----- nvinfo : EIATTR_NUM_BARRIERS
	.align		4
        /*0030*/ 	.byte	0x02, 0x4c
        /*0032*/ 	.byte	0x02
	.zero		1


	//----- nvinfo : EIATTR_MERCURY_ISA_VERSION
	.align		4
        /*0034*/ 	.byte	0x03, 0x5f
        /*0036*/ 	.short	0x0000


	//----- nvinfo : EIATTR_INT_WARP_WIDE_INSTR_OFFSETS
	.align		4
        /*0038*/ 	.byte	0x04, 0x31
        /*003a*/ 	.short	(.L_448 - .L_447)


	//   ....[0]....
.L_447:
        /*003c*/ 	.word	0x00015e20


	//   ....[1]....
        /*0040*/ 	.word	0x00018100


	//----- nvinfo : EIATTR_COOP_GROUP_MASK_REGIDS
	.align		4
.L_448:
        /*0044*/ 	.byte	0x04, 0x29
        /*0046*/ 	.short	(.L_450 - .L_449)


	//   ....[0]....
.L_449:
        /*0048*/ 	.word	0xffffffff


	//   ....[1]....
        /*004c*/ 	.word	0xffffffff


	//   ....[2]....
        /*0050*/ 	.word	0xffffffff


	//   ....[3]....
        /*0054*/ 	.word	0xffffffff


	//   ....[4]....
        /*0058*/ 	.word	0xffffffff


	//   ....[5]....
        /*005c*/ 	.word	0xffffffff


	//   ....[6]....
        /*0060*/ 	.word	0xffffffff


	//   ....[7]....
        /*0064*/ 	.word	0xffffffff


	//   ....[8]....
        /*0068*/ 	.word	0xffffffff


	//   ....[9]....
        /*006c*/ 	.word	0xffffffff


	//   ....[10]....
        /*0070*/ 	.word	0xffffffff


	//   ....[11]....
        /*0074*/ 	.word	0xffffffff


	//   ....[12]....
        /*0078*/ 	.word	0xffffffff


	//   ....[13]....
        /*007c*/ 	.word	0xffffffff


	//   ....[14]....
        /*0080*/ 	.word	0xffffffff


	//   ....[15]....
        /*0084*/ 	.word	0xffffffff


	//   ....[16]....
        /*0088*/ 	.word	0xffffffff


	//   ....[17]....
        /*008c*/ 	.word	0xffffffff


	//   ....[18]....
        /*0090*/ 	.word	0xffffffff


	//   ....[19]....
        /*0094*/ 	.word	0xffffffff


	//   ....[20]....
        /*0098*/ 	.word	0xffffffff


	//   ....[21]....
        /*009c*/ 	.word	0xffffffff


	//   ....[22]....
        /*00a0*/ 	.word	0xffffffff


	//   ....[23]....
        /*00a4*/ 	.word	0xffffffff


	//   ....[24]....
        /*00a8*/ 	.word	0xffffffff


	//   ....[25]....
        /*00ac*/ 	.word	0xffffffff


	//   ....[26]....
        /*00b0*/ 	.word	0xffffffff


	//   ....[27]....
        /*00b4*/ 	.word	0xffffffff


	//   ....[28]....
        /*00b8*/ 	.word	0xffffffff


	//   ....[29]....
        /*00bc*/ 	.word	0xffffffff


	//   ....[30]....
        /*00c0*/ 	.word	0xffffffff


	//   ....[31]....
        /*00c4*/ 	.word	0xffffffff


	//   ....[32]....
        /*00c8*/ 	.word	0xffffffff


	//   ....[33]....
        /*00cc*/ 	.word	0xffffffff


	//   ....[34]....
        /*00d0*/ 	.word	0xffffffff


	//   ....[35]....
        /*00d4*/ 	.word	0xffffffff


	//   ....[36]....
        /*00d8*/ 	.word	0xffffffff


	//   ....[37]....
        /*00dc*/ 	.word	0xffffffff


	//   ....[38]....
        /*00e0*/ 	.word	0xffffffff


	//   ....[39]....
        /*00e4*/ 	.word	0xffffffff


	//   ....[40]....
        /*00e8*/ 	.word	0xffffffff


	//   ....[41]....
        /*00ec*/ 	.word	0xffffffff


	//   ....[42]....
        /*00f0*/ 	.word	0xffffffff


	//   ....[43]....
        /*00f4*/ 	.word	0xffffffff


	//   ....[44]....
        /*00f8*/ 	.word	0xffffffff


	//   ....[45]....
        /*00fc*/ 	.word	0xffffffff


	//   ....[46]....
        /*0100*/ 	.word	0xffffffff


	//   ....[47]....
        /*0104*/ 	.word	0xffffffff


	//   ....[48]....
        /*0108*/ 	.word	0xffffffff


	//   ....[49]....
        /*010c*/ 	.word	0xffffffff


	//   ....[50]....
        /*0110*/ 	.word	0xffffffff


	//   ....[51]....
        /*0114*/ 	.word	0xffffffff


	//   ....[52]....
        /*0118*/ 	.word	0xffffffff


	//   ....[53]....
        /*011c*/ 	.word	0xffffffff


	//   ....[54]....
        /*0120*/ 	.word	0xffffffff


	//   ....[55]....
        /*0124*/ 	.word	0xffffffff


	//   ....[56]....
        /*0128*/ 	.word	0xffffffff


	//   ....[57]....
        /*012c*/ 	.word	0xffffffff


	//   ....[58]....
        /*0130*/ 	.word	0xffffffff


	//   ....[59]....
        /*0134*/ 	.word	0xffffffff


	//   ....[60]....
        /*0138*/ 	.word	0xffffffff


	//   ....[61]....
        /*013c*/ 	.word	0xffffffff


	//   ....[62]....
        /*0140*/ 	.word	0xffffffff


	//   ....[63]....
        /*0144*/ 	.word	0xffffffff


	//   ....[64]....
        /*0148*/ 	.word	0xffffffff


	//   ....[65]....
        /*014c*/ 	.word	0xffffffff


	//   ....[66]....
        /*0150*/ 	.word	0xffffffff


	//   ....[67]....
        /*0154*/ 	.word	0xffffffff


	//   ....[68]....
        /*0158*/ 	.word	0xffffffff


	//   ....[69]....
        /*015c*/ 	.word	0xffffffff


	//   ....[70]....
        /*0160*/ 	.word	0xffffffff


	//   ....[71]....
        /*0164*/ 	.word	0xffffffff


	//   ....[72]....
        /*0168*/ 	.word	0xffffffff


	//   ....[73]....
        /*016c*/ 	.word	0xffffffff


	//   ....[74]....
        /*0170*/ 	.word	0xffffffff


	//   ....[75]....
        /*0174*/ 	.word	0xffffffff


	//   ....[76]....
        /*0178*/ 	.word	0xffffffff


	//   ....[77]....
        /*017c*/ 	.word	0xffffffff


	//   ....[78]....
        /*0180*/ 	.word	0xffffffff


	//   ....[79]....
        /*0184*/ 	.word	0xffffffff


	//   ....[80]....
        /*0188*/ 	.word	0xffffffff


	//----- nvinfo : EIATTR_COOP_GROUP_INSTR_OFFSETS
	.align		4
.L_450:
        /*018c*/ 	.byte	0x04, 0x28
        /*018e*/ 	.short	(.L_452 - .L_451)


	//   ....[0]....
.L_451:
        /*0190*/ 	.word	0x00000070


	//   ....[1]....
        /*0194*/ 	.word	0x000080c0


	//   ....[2]....
        /*0198*/ 	.word	0x00008100


	//   ....[3]....
        /*019c*/ 	.word	0x00008550


	//   ....[4]....
        /*01a0*/ 	.word	0x00008670


	//   ....[5]....
        /*01a4*/ 	.word	0x000088a0


	//   ....[6]....
        /*01a8*/ 	.word	0x000088d0


	//   ....[7]....
        /*01ac*/ 	.word	0x00008ad0


	//   ....[8]....
        /*01b0*/ 	.word	0x00008b10


	//   ....[9]....
        /*01b4*/ 	.word	0x00009290


	//   ....[10]....
        /*01b8*/ 	.word	0x000092f0


	//   ....[11]....
        /*01bc*/ 	.word	0x00009310


	//   ....[12]....
        /*01c0*/ 	.word	0x00009320


	//   ....[13]....
        /*01c4*/ 	.word	0x000096f0


	//   ....[14]....
        /*01c8*/ 	.word	0x00009740


	//   ....[15]....
        /*01cc*/ 	.word	0x00009780


	//   ....[16]....
        /*01d0*/ 	.word	0x000097c0


	//   ....[17]....
        /*01d4*/ 	.word	0x00009b00


	//   ....[18]....
        /*01d8*/ 	.word	0x00009ba0


	//   ....[19]....
        /*01dc*/ 	.word	0x00009c20


	//   ....[20]....
        /*01e0*/ 	.word	0x00009c90


	//   ....[21]....
        /*01e4*/ 	.word	0x0000a010


	//   ....[22]....
        /*01e8*/ 	.word	0x0000a0b0


	//   ....[23]....
        /*01ec*/ 	.word	0x0000a130


	//   ....[24]....
        /*01f0*/ 	.word	0x0000a1a0


	//   ....[25]....
        /*01f4*/ 	.word	0x0000d7c0


	//   ....[26]....
        /*01f8*/ 	.word	0x0000d7e0


	//   ....[27]....
        /*01fc*/ 	.word	0x0000d800


	//   ....[28]....
        /*0200*/ 	.word	0x0000d810


	//   ....[29]....
        /*0204*/ 	.word	0x0000da10


	//   ....[30]....
        /*0208*/ 	.word	0x0000dab0


	//   ....[31]....
        /*020c*/ 	.word	0x0000db00


	//   ....[32]....
        /*0210*/ 	.word	0x0000db70


	//   ....[33]....
        /*0214*/ 	.word	0x0000de10


	//   ....[34]....
        /*0218*/ 	.word	0x0000deb0


	//   ....[35]....
        /*021c*/ 	.word	0x0000df30


	//   ....[36]....
        /*0220*/ 	.word	0x0000dfa0


	//   ....[37]....
        /*0224*/ 	.word	0x0000e230


	//   ....[38]....
        /*0228*/ 	.word	0x0000e2d0


	//   ....[39]....
        /*022c*/ 	.word	0x0000e320


	//   ....[40]....
        /*0230*/ 	.word	0x0000e390


	//   ....[41]....
        /*0234*/ 	.word	0x000133a0


	//   ....[42]....
        /*0238*/ 	.word	0x000133d0


	//   ....[43]....
        /*023c*/ 	.word	0x00013bc0


	//   ....[44]....
        /*0240*/ 	.word	0x00013bf0


	//   ....[45]....
        /*0244*/ 	.word	0x00013c10


	//   ....[46]....
        /*0248*/ 	.word	0x00013c30


	//   ....[47]....
        /*024c*/ 	.word	0x000160c0


	//   ....[48]....
        /*0250*/ 	.word	0x000160d0


	//   ....[49]....
        /*0254*/ 	.word	0x00016590


	//   ....[50]....
        /*0258*/ 	.word	0x000165a0


	//   ....[51]....
        /*025c*/ 	.word	0x000165c0


	//   ....[52]....
        /*0260*/ 	.word	0x000165e0


	//   ....[53]....
        /*0264*/ 	.word	0x00019590


	//   ....[54]....
        /*0268*/ 	.word	0x000195a0


	//   ....[55]....
        /*026c*/ 	.word	0x000195d0


	//   ....[56]....
        /*0270*/ 	.word	0x000195e0


	//   ....[57]....
        /*0274*/ 	.word	0x0001ace0


	//   ....[58]....
        /*0278*/ 	.word	0x0001ad10


	//   ....[59]....
        /*027c*/ 	.word	0x0001ad60


	//   ....[60]....
        /*0280*/ 	.word	0x0001ad70


	//   ....[61]....
        /*0284*/ 	.word	0x0001c820


	//   ....[62]....
        /*0288*/ 	.word	0x0001c870


	//   ....[63]....
        /*028c*/ 	.word	0x0001c8a0


	//   ....[64]....
        /*0290*/ 	.word	0x0001c8d0


	//   ....[65]....
        /*0294*/ 	.word	0x0001cb10


	//   ....[66]....
        /*0298*/ 	.word	0x0001cb20


	//   ....[67]....
        /*029c*/ 	.word	0x0001cd20


	//   ....[68]....
        /*02a0*/ 	.word	0x0001cd50


	//   ....[69]....
        /*02a4*/ 	.word	0x0001cf10


	//   ....[70]....
        /*02a8*/ 	.word	0x0001cf40


	//   ....[71]....
        /*02ac*/ 	.word	0x0001d100


	//   ....[72]....
        /*02b0*/ 	.word	0x0001d120


	//   ....[73]....
        /*02b4*/ 	.word	0x0001db30


	//   ....[74]....
        /*02b8*/ 	.word	0x0001db50


	//   ....[75]....
        /*02bc*/ 	.word	0x0001dce0


	//   ....[76]....
        /*02c0*/ 	.word	0x0001dd10


	//   ....[77]....
        /*02c4*/ 	.word	0x0001dea0


	//   ....[78]....
        /*02c8*/ 	.word	0x0001ded0


	//   ....[79]....
        /*02cc*/ 	.word	0x0001e060


	//   ....[80]....
        /*02d0*/ 	.word	0x0001e080


	//----- nvinfo : EIATTR_EXIT_INSTR_OFFSETS
	.align		4
.L_452:
        /*02d4*/ 	.byte	0x04, 0x1c
        /*02d6*/ 	.short	(.L_454 - .L_453)


	//   ....[0]....
.L_453:
        /*02d8*/ 	.word	0x000003a0


	//   ....[1]....
        /*02dc*/ 	.word	0x0001d130


	//   ....[2]....
        /*02e0*/ 	.word	0x0001d270


	//   ....[3]....
        /*02e4*/ 	.word	0x0001d2d0


	//   ....[4]....
        /*02e8*/ 	.word	0x0001e090


	//   ....[5]....
        /*02ec*/ 	.word	0x0001e1a0


	//   ....[6]....
        /*02f0*/ 	.word	0x0001e200


	//----- nvinfo : EIATTR_CTAIDZ_USED
	.align		4
.L_454:
        /*02f4*/ 	.byte	0x01, 0x04
	.zero		2


	//----- nvinfo : EIATTR_MAX_THREADS
	.align		4
        /*02f8*/ 	.byte	0x04, 0x05
        /*02fa*/ 	.short	(.L_456 - .L_455)
.L_455:
        /*02fc*/ 	.word	0x00000100
        /*0300*/ 	.word	0x00000001
        /*0304*/ 	.word	0x00000001


	//----- nvinfo : EIATTR_CRS_STACK_SIZE
	.align		4
.L_456:
        /*0308*/ 	.byte	0x04, 0x1e
        /*030a*/ 	.short	(.L_458 - .L_457)
.L_457:
        /*030c*/ 	.word	0x00000000
.L_458:


//--------------------- .nv.callgraph             --------------------------
	.section	.nv.callgraph,"",@"SHT_CUDA_CALLGRAPH"
	.align	4
	.sectionentsize	8
	.align		4
        /*0000*/ 	.word	0x00000000
	.align		4
        /*0004*/ 	.word	0xffffffff
	.align		4
        /*0008*/ 	.word	0x00000000
	.align		4
        /*000c*/ 	.word	0xfffffffe
	.align		4
        /*0010*/ 	.word	0x00000000
	.align		4
        /*0014*/ 	.word	0xfffffffd
	.align		4
        /*0018*/ 	.word	0x00000000
	.align		4
        /*001c*/ 	.word	0xfffffffc


//--------------------- .nv.rel.action            --------------------------
	.section	.nv.rel.action,"",@"SHT_CUDA_RELOCINFO"
	.align	8
	.sectionentsize	8
        /*0000*/ 	.byte	0x73, 0x00, 0x00, 0x00, 0x00, 0x00, 0x00, 0x00, 0x00, 0x00, 0x00, 0x11, 0x25, 0x00, 0x05, 0x36


//--------------------- .nv.constant4             --------------------------
	.section	.nv.constant4,"a",@progbits
	.align	8
	.align		8
.nv.constant4:
        /*0000*/ 	.dword	_ZN74_INTERNAL_365d0264_38_flash_fwd_hdim256_fp16_softcap_sm80_cu_0106449f_36634cuda3std3__45__cpo5beginE
	.align		8
        /*0008*/ 	.dword	_ZN74_INTERNAL_365d0264_38_flash_fwd_hdim256_fp16_softcap_sm80_cu_0106449f_36634cuda3std3__45__cpo3endE
	.align		8
        /*0010*/ 	.dword	_ZN74_INTERNAL_365d0264_38_flash_fwd_hdim256_fp16_softcap_sm80_cu_0106449f_36634cuda3std3__45__cpo6cbeginE
	.align		8
        /*0018*/ 	.dword	_ZN74_INTERNAL_365d0264_38_flash_fwd_hdim256_fp16_softcap_sm80_cu_0106449f_36634cuda3std3__45__cpo4cendE
	.align		8
        /*0020*/ 	.dword	_ZN74_INTERNAL_365d0264_38_flash_fwd_hdim256_fp16_softcap_sm80_cu_0106449f_36634cuda3std3__476_GLOBAL__N__365d0264_38_flash_fwd_hdim256_fp16_softcap_sm80_cu_0106449f_36636ignoreE
	.align		8
        /*0028*/ 	.dword	_ZN74_INTERNAL_365d0264_38_flash_fwd_hdim256_fp16_softcap_sm80_cu_0106449f_36634cuda3std3__419piecewise_constructE
	.align		8
        /*0030*/ 	.dword	_ZN74_INTERNAL_365d0264_38_flash_fwd_hdim256_fp16_softcap_sm80_cu_0106449f_36634cuda3std3__48in_placeE
	.align		8
        /*0038*/ 	.dword	_ZN74_INTERNAL_365d0264_38_flash_fwd_hdim256_fp16_softcap_sm80_cu_0106449f_36634cuda3std6ranges3__45__cpo4swapE
	.align		8
        /*0040*/ 	.dword	_ZN74_INTERNAL_365d0264_38_flash_fwd_hdim256_fp16_softcap_sm80_cu_0106449f_36634cuda3std6ranges3__45__cpo9iter_moveE
	.align		8
        /*0048*/ 	.dword	_ZN74_INTERNAL_365d0264_38_flash_fwd_hdim256_fp16_softcap_sm80_cu_0106449f_36634cute7productE
	.align		8
        /*0050*/ 	.dword	_ZN74_INTERNAL_365d0264_38_flash_fwd_hdim256_fp16_softcap_sm80_cu_0106449f_36634cute1_E


//--------------------- .nv.constant0._ZN7cutlass13device_kernelIN5flash19enable_sm80_to_sm89INS1_16FlashAttnFwdSm80INS1_25CollectiveMainloopFwdSm80ILi8ELi1ELb1EN4cute5tupleIJNS5_1CILi128EEENS7_ILi64EEENS7_ILi256EEEEEELi256ENS_6half_tEfNS_4arch4Sm80ELb0ELb0ELb1ELb0ELb0ELb0ELb1ELb0EEENS1_21CollectiveEpilogueFwdINS6_IJS8_SA_S9_EEENS6_IJNS7_ILi1EEESI_SI_EEESC_SE_Li256ELb0ELb1ELb0ELb0EEENS1_19SingleTileSchedulerILb0ELb0ELb1ELi128EEEEEEEEEvNT_6ParamsE --------------------------
	.section	.nv.constant0._ZN7cutlass13device_kernelIN5flash19enable_sm80_to_sm89INS1_16FlashAttnFwdSm80INS1_25CollectiveMainloopFwdSm80ILi8ELi1ELb1EN4cute5tupleIJNS5_1CILi128EEENS7_ILi64EEENS7_ILi256EEEEEELi256ENS_6half_tEfNS_4arch4Sm80ELb0ELb0ELb1ELb0ELb0ELb0ELb1ELb0EEENS1_21CollectiveEpilogueFwdINS6_IJS8_SA_S9_EEENS6_IJNS7_ILi1EEESI_SI_EEESC_SE_Li256ELb0ELb1ELb0ELb0EEENS1_19SingleTileSchedulerILb0ELb0ELb1ELi128EEEEEEEEEvNT_6ParamsE,"a",@progbits
	.sectionflags	@""
	.align	4
.nv.constant0._ZN7cutlass13device_kernelIN5flash19enable_sm80_to_sm89INS1_16FlashAttnFwdSm80INS1_25CollectiveMainloopFwdSm80ILi8ELi1ELb1EN4cute5tupleIJNS5_1CILi128EEENS7_ILi64EEENS7_ILi256EEEEEELi256ENS_6half_tEfNS_4arch4Sm80ELb0ELb0ELb1ELb0ELb0ELb0ELb1ELb0EEENS1_21CollectiveEpilogueFwdINS6_IJS8_SA_S9_EEENS6_IJNS7_ILi1EEESI_SI_EEESC_SE_Li256ELb0ELb1ELb0ELb0EEENS1_19SingleTileSchedulerILb0ELb0ELb1ELi128EEEEEEEEEvNT_6ParamsE:
	.zero		1400


//--------------------- .nv.constant0._ZN7cutlass13device_kernelIN5flash19enable_sm80_to_sm89INS1_16FlashAttnFwdSm80INS1_25CollectiveMainloopFwdSm80ILi8ELi1ELb1EN4cute5tupleIJNS5_1CILi128EEENS7_ILi64EEENS7_ILi256EEEEEELi256ENS_6half_tEfNS_4arch4Sm80ELb0ELb0ELb1ELb1ELb0ELb0ELb1ELb0EEENS1_21CollectiveEpilogueFwdINS6_IJS8_SA_S9_EEENS6_IJNS7_ILi1EEESI_SI_EEESC_SE_Li256ELb1ELb1ELb0ELb0EEENS1_19SingleTileSchedulerILb1ELb0ELb1ELi128EEEEEEEEEvNT_6ParamsE --------------------------
	.section	.nv.constant0._ZN7cutlass13device_kernelIN5flash19enable_sm80_to_sm89INS1_16FlashAttnFwdSm80INS1_25CollectiveMainloopFwdSm80ILi8ELi1ELb1EN4cute5tupleIJNS5_1CILi128EEENS7_ILi64EEENS7_ILi256EEEEEELi256ENS_6half_tEfNS_4arch4Sm80ELb0ELb0ELb1ELb1ELb0ELb0ELb1ELb0EEENS1_21CollectiveEpilogueFwdINS6_IJS8_SA_S9_EEENS6_IJNS7_ILi1EEESI_SI_EEESC_SE_Li256ELb1ELb1ELb0ELb0EEENS1_19SingleTileSchedulerILb1ELb0ELb1ELi128EEEEEEEEEvNT_6ParamsE,"a",@progbits
	.sectionflags	@""
	.align	4
.nv.constant0._ZN7cutlass13device_kernelIN5flash19enable_sm80_to_sm89INS1_16FlashAttnFwdSm80INS1_25CollectiveMainloopFwdSm80ILi8ELi1ELb1EN4cute5tupleIJNS5_1CILi128EEENS7_ILi64EEENS7_ILi256EEEEEELi256ENS_6half_tEfNS_4arch4Sm80ELb0ELb0ELb1ELb1ELb0ELb0ELb1ELb0EEENS1_21CollectiveEpilogueFwdINS6_IJS8_SA_S9_EEENS6_IJNS7_ILi1EEESI_SI_EEESC_SE_Li256ELb1ELb1ELb0ELb0EEENS1_19SingleTileSchedulerILb1ELb0ELb1ELi128EEEEEEEEEvNT_6ParamsE:
	.zero		1400


//--------------------- .nv.constant0._ZN7cutlass13device_kernelIN5flash19enable_sm80_to_sm89INS1_16FlashAttnFwdSm80INS1_25CollectiveMainloopFwdSm80ILi8ELi1ELb0EN4cute5tupleIJNS5_1CILi128EEENS7_ILi32EEENS7_ILi256EEEEEELi256ENS_6half_tEfNS_4arch4Sm80ELb0ELb0ELb1ELb1ELb0ELb1ELb1ELb0EEENS1_21CollectiveEpilogueFwdINS6_IJS8_SA_S9_EEENS6_IJNS7_ILi1EEESI_SI_EEESC_SE_Li256ELb1ELb1ELb0ELb0EEENS1_19SingleTileSchedulerILb1ELb0ELb1ELi128EEEEEEEEEvNT_6ParamsE --------------------------
	.section	.nv.constant0._ZN7cutlass13device_kernelIN5flash19enable_sm80_to_sm89INS1_16FlashAttnFwdSm80INS1_25CollectiveMainloopFwdSm80ILi8ELi1ELb0EN4cute5tupleIJNS5_1CILi128EEENS7_ILi32EEENS7_ILi256EEEEEELi256ENS_6half_tEfNS_4arch4Sm80ELb0ELb0ELb1ELb1ELb0ELb1ELb1ELb0EEENS1_21CollectiveEpilogueFwdINS6_IJS8_SA_S9_EEENS6_IJNS7_ILi1EEESI_SI_EEESC_SE_Li256ELb1ELb1ELb0ELb0EEENS1_19SingleTileSchedulerILb1ELb0ELb1ELi128EEEEEEEEEvNT_6ParamsE,"a",@progbits
	.sectionflags	@""
	.align	4
.nv.constant0._ZN7cutlass13device_kernelIN5flash19enable_sm80_to_sm89INS1_16FlashAttnFwdSm80INS1_25CollectiveMainloopFwdSm80ILi8ELi1ELb0EN4cute5tupleIJNS5_1CILi128EEENS7_ILi32EEENS7_ILi256EEEEEELi256ENS_6half_tEfNS_4arch4Sm80ELb0ELb0ELb1ELb1ELb0ELb1ELb1ELb0EEENS1_21CollectiveEpilogueFwdINS6_IJS8_SA_S9_EEENS6_IJNS7_ILi1EEESI_SI_EEESC_SE_Li256ELb1ELb1ELb0ELb0EEENS1_19SingleTileSchedulerILb1ELb0ELb1ELi128EEEEEEEEEvNT_6ParamsE:
	.zero		1400


//--------------------- .nv.constant0._ZN7cutlass13device_kernelIN5flash19enable_sm80_to_sm89INS1_16FlashAttnFwdSm80INS1_25CollectiveMainloopFwdSm80ILi8ELi1ELb1EN4cute5tupleIJNS5_1CILi128EEENS7_ILi48EEENS7_ILi256EEEEEELi256ENS_6half_tEfNS_4arch4Sm80ELb0ELb1ELb1ELb0ELb0ELb0ELb1ELb0EEENS1_21CollectiveEpilogueFwdINS6_IJS8_SA_S9_EEENS6_IJNS7_ILi1EEESI_SI_EEESC_SE_Li256ELb0ELb1ELb0ELb0EEENS1_19SingleTileSchedulerILb0ELb0ELb1ELi128EEEEEEEEEvNT_6ParamsE --------------------------
	.section	.nv.constant0._ZN7cutlass13device_kernelIN5flash19enable_sm80_to_sm89INS1_16FlashAttnFwdSm80INS1_25CollectiveMainloopFwdSm80ILi8ELi1ELb1EN4cute5tupleIJNS5_1CILi128EEENS7_ILi48EEENS7_ILi256EEEEEELi256ENS_6half_tEfNS_4arch4Sm80ELb0ELb1ELb1ELb0ELb0ELb0ELb1ELb0EEENS1_21CollectiveEpilogueFwdINS6_IJS8_SA_S9_EEENS6_IJNS7_ILi1EEESI_SI_EEESC_SE_Li256ELb0ELb1ELb0ELb0EEENS1_19SingleTileSchedulerILb0ELb0ELb1ELi128EEEEEEEEEvNT_6ParamsE,"a",@progbits
	.sectionflags	@""
	.align	4
.nv.constant0._ZN7cutlass13device_kernelIN5flash19enable_sm80_to_sm89INS1_16FlashAttnFwdSm80INS1_25CollectiveMainloopFwdSm80ILi8ELi1ELb1EN4cute5tupleIJNS5_1CILi128EEENS7_ILi48EEENS7_ILi256EEEEEELi256ENS_6half_tEfNS_4arch4Sm80ELb0ELb1ELb1ELb0ELb0ELb0ELb1ELb0EEENS1_21CollectiveEpilogueFwdINS6_IJS8_SA_S9_EEENS6_IJNS7_ILi1EEESI_SI_EEESC_SE_Li256ELb0ELb1ELb0ELb0EEENS1_19SingleTileSchedulerILb0ELb0ELb1ELi128EEEEEEEEEvNT_6ParamsE:
	.zero		1400


//--------------------- .nv.constant0._ZN7cutlass13device_kernelIN5flash19enable_sm80_to_sm89INS1_16FlashAttnFwdSm80INS1_25CollectiveMainloopFwdSm80ILi8ELi1ELb1EN4cute5tupleIJNS5_1CILi128EEENS7_ILi48EEENS7_ILi256EEEEEELi256ENS_6half_tEfNS_4arch4Sm80ELb0ELb1ELb1ELb1ELb0ELb0ELb1ELb0EEENS1_21CollectiveEpilogueFwdINS6_IJS8_SA_S9_EEENS6_IJNS7_ILi1EEESI_SI_EEESC_SE_Li256ELb1ELb1ELb0ELb0EEENS1_19SingleTileSchedulerILb1ELb0ELb1ELi128EEEEEEEEEvNT_6ParamsE --------------------------
	.section	.nv.constant0._ZN7cutlass13device_kernelIN5flash19enable_sm80_to_sm89INS1_16FlashAttnFwdSm80INS1_25CollectiveMainloopFwdSm80ILi8ELi1ELb1EN4cute5tupleIJNS5_1CILi128EEENS7_ILi48EEENS7_ILi256EEEEEELi256ENS_6half_tEfNS_4arch4Sm80ELb0ELb1ELb1ELb1ELb0ELb0ELb1ELb0EEENS1_21CollectiveEpilogueFwdINS6_IJS8_SA_S9_EEENS6_IJNS7_ILi1EEESI_SI_EEESC_SE_Li256ELb1ELb1ELb0ELb0EEENS1_19SingleTileSchedulerILb1ELb0ELb1ELi128EEEEEEEEEvNT_6ParamsE,"a",@progbits
	.sectionflags	@""
	.align	4
.nv.constant0._ZN7cutlass13device_kernelIN5flash19enable_sm80_to_sm89INS1_16FlashAttnFwdSm80INS1_25CollectiveMainloopFwdSm80ILi8ELi1ELb1EN4cute5tupleIJNS5_1CILi128EEENS7_ILi48EEENS7_ILi256EEEEEELi256ENS_6half_tEfNS_4arch4Sm80ELb0ELb1ELb1ELb1ELb0ELb0ELb1ELb0EEENS1_21CollectiveEpilogueFwdINS6_IJS8_SA_S9_EEENS6_IJNS7_ILi1EEESI_SI_EEESC_SE_Li256ELb1ELb1ELb0ELb0EEENS1_19SingleTileSchedulerILb1ELb0ELb1ELi128EEEEEEEEEvNT_6ParamsE:
	.zero		1400


//--------------------- .nv.constant0._ZN7cutlass13device_kernelIN5flash19enable_sm80_to_sm89INS1_16FlashAttnFwdSm80INS1_25CollectiveMainloopFwdSm80ILi8ELi1ELb0EN4cute5tupleIJNS5_1CILi128EEENS7_ILi32EEENS7_ILi256EEEEEELi256ENS_6half_tEfNS_4arch4Sm80ELb0ELb1ELb1ELb1ELb0ELb1ELb1ELb0EEENS1_21CollectiveEpilogueFwdINS6_IJS8_SA_S9_EEENS6_IJNS7_ILi1EEESI_SI_EEESC_SE_Li256ELb1ELb1ELb0ELb0EEENS1_19SingleTileSchedulerILb1ELb0ELb1ELi128EEEEEEEEEvNT_6ParamsE --------------------------
	.section	.nv.constant0._ZN7cutlass13device_kernelIN5flash19enable_sm80_to_sm89INS1_16FlashAttnFwdSm80INS1_25CollectiveMainloopFwdSm80ILi8ELi1ELb0EN4cute5tupleIJNS5_1CILi128EEENS7_ILi32EEENS7_ILi256EEEEEELi256ENS_6half_tEfNS_4arch4Sm80ELb0ELb1ELb1ELb1ELb0ELb1ELb1ELb0EEENS1_21CollectiveEpilogueFwdINS6_IJS8_SA_S9_EEENS6_IJNS7_ILi1EEESI_SI_EEESC_SE_Li256ELb1ELb1ELb0ELb0EEENS1_19SingleTileSchedulerILb1ELb0ELb1ELi128EEEEEEEEEvNT_6ParamsE,"a",@progbits
	.sectionflags	@""
	.align	4
.nv.constant0._ZN7cutlass13device_kernelIN5flash19enable_sm80_to_sm89INS1_16FlashAttnFwdSm80INS1_25CollectiveMainloopFwdSm80ILi8ELi1ELb0EN4cute5tupleIJNS5_1CILi128EEENS7_ILi32EEENS7_ILi256EEEEEELi256ENS_6half_tEfNS_4arch4Sm80ELb0ELb1ELb1ELb1ELb0ELb1ELb1ELb0EEENS1_21CollectiveEpilogueFwdINS6_IJS8_SA_S9_EEENS6_IJNS7_ILi1EEESI_SI_EEESC_SE_Li256ELb1ELb1ELb0ELb0EEENS1_19SingleTileSchedulerILb1ELb0ELb1ELi128EEEEEEEEEvNT_6ParamsE:
	.zero		1400


//--------------------- .nv.constant0._ZN7cutlass13device_kernelIN5flash19enable_sm80_to_sm89INS1_16FlashAttnFwdSm80INS1_25CollectiveMainloopFwdSm80ILi8ELi1ELb1EN4cute5tupleIJNS5_1CILi128EEENS7_ILi64EEENS7_ILi256EEEEEELi256ENS_6half_tEfNS_4arch4Sm80ELb1ELb0ELb1ELb0ELb0ELb0ELb1ELb0EEENS1_21CollectiveEpilogueFwdINS6_IJS8_SA_S9_EEENS6_IJNS7_ILi1EEESI_SI_EEESC_SE_Li256ELb0ELb1ELb0ELb0EEENS1_30DynamicPersistentTileSchedulerILi256ELi256ELb0ELb1ELb0EEEEEEEEEvNT_6ParamsE --------------------------
	.section	.nv.constant0._ZN7cutlass13device_kernelIN5flash19enable_sm80_to_sm89INS1_16FlashAttnFwdSm80INS1_25CollectiveMainloopFwdSm80ILi8ELi1ELb1EN4cute5tupleIJNS5_1CILi128EEENS7_ILi64EEENS7_ILi256EEEEEELi256ENS_6half_tEfNS_4arch4Sm80ELb1ELb0ELb1ELb0ELb0ELb0ELb1ELb0EEENS1_21CollectiveEpilogueFwdINS6_IJS8_SA_S9_EEENS6_IJNS7_ILi1EEESI_SI_EEESC_SE_Li256ELb0ELb1ELb0ELb0EEENS1_30DynamicPersistentTileSchedulerILi256ELi256ELb0ELb1ELb0EEEEEEEEEvNT_6ParamsE,"a",@progbits
	.sectionflags	@""
	.align	4
.nv.constant0._ZN7cutlass13device_kernelIN5flash19enable_sm80_to_sm89INS1_16FlashAttnFwdSm80INS1_25CollectiveMainloopFwdSm80ILi8ELi1ELb1EN4cute5tupleIJNS5_1CILi128EEENS7_ILi64EEENS7_ILi256EEEEEELi256ENS_6half_tEfNS_4arch4Sm80ELb1ELb0ELb1ELb0ELb0ELb0ELb1ELb0EEENS1_21CollectiveEpilogueFwdINS6_IJS8_SA_S9_EEENS6_IJNS7_ILi1EEESI_SI_EEESC_SE_Li256ELb0ELb1ELb0ELb0EEENS1_30DynamicPersistentTileSchedulerILi256ELi256ELb0ELb1ELb0EEEEEEEEEvNT_6ParamsE:
	.zero		1416


//--------------------- .nv.constant0._ZN7cutlass13device_kernelIN5flash19enable_sm80_to_sm89INS1_16FlashAttnFwdSm80INS1_25CollectiveMainloopFwdSm80ILi8ELi1ELb1EN4cute5tupleIJNS5_1CILi128EEENS7_ILi64EEENS7_ILi256EEEEEELi256ENS_6half_tEfNS_4arch4Sm80ELb1ELb0ELb1ELb1ELb0ELb0ELb1ELb0EEENS1_21CollectiveEpilogueFwdINS6_IJS8_SA_S9_EEENS6_IJNS7_ILi1EEESI_SI_EEESC_SE_Li256ELb1ELb1ELb0ELb0EEENS1_19SingleTileSchedulerILb1ELb0ELb1ELi128EEEEEEEEEvNT_6ParamsE --------------------------
	.section	.nv.constant0._ZN7cutlass13device_kernelIN5flash19enable_sm80_to_sm89INS1_16FlashAttnFwdSm80INS1_25CollectiveMainloopFwdSm80ILi8ELi1ELb1EN4cute5tupleIJNS5_1CILi128EEENS7_ILi64EEENS7_ILi256EEEEEELi256ENS_6half_tEfNS_4arch4Sm80ELb1ELb0ELb1ELb1ELb0ELb0ELb1ELb0EEENS1_21CollectiveEpilogueFwdINS6_IJS8_SA_S9_EEENS6_IJNS7_ILi1EEESI_SI_EEESC_SE_Li256ELb1ELb1ELb0ELb0EEENS1_19SingleTileSchedulerILb1ELb0ELb1ELi128EEEEEEEEEvNT_6ParamsE,"a",@progbits
	.sectionflags	@""
	.align	4
.nv.constant0._ZN7cutlass13device_kernelIN5flash19enable_sm80_to_sm89INS1_16FlashAttnFwdSm80INS1_25CollectiveMainloopFwdSm80ILi8ELi1ELb1EN4cute5tupleIJNS5_1CILi128EEENS7_ILi64EEENS7_ILi256EEEEEELi256ENS_6half_tEfNS_4arch4Sm80ELb1ELb0ELb1ELb1ELb0ELb0ELb1ELb0EEENS1_21CollectiveEpilogueFwdINS6_IJS8_SA_S9_EEENS6_IJNS7_ILi1EEESI_SI_EEESC_SE_Li256ELb1ELb1ELb0ELb0EEENS1_19SingleTileSchedulerILb1ELb0ELb1ELi128EEEEEEEEEvNT_6ParamsE:
	.zero		1400


//--------------------- .nv.constant0._ZN7cutlass13device_kernelIN5flash19enable_sm80_to_sm89INS1_16FlashAttnFwdSm80INS1_25CollectiveMainloopFwdSm80ILi8ELi1ELb0EN4cute5tupleIJNS5_1CILi128EEENS7_ILi32EEENS7_ILi256EEEEEELi256ENS_6half_tEfNS_4arch4Sm80ELb1ELb0ELb1ELb1ELb0ELb1ELb1ELb0EEENS1_21CollectiveEpilogueFwdINS6_IJS8_SA_S9_EEENS6_IJNS7_ILi1EEESI_SI_EEESC_SE_Li256ELb1ELb1ELb0ELb0EEENS1_19SingleTileSchedulerILb1ELb0ELb1ELi128EEEEEEEEEvNT_6ParamsE --------------------------
	.section	.nv.constant0._ZN7cutlass13device_kernelIN5flash19enable_sm80_to_sm89INS1_16FlashAttnFwdSm80INS1_25CollectiveMainloopFwdSm80ILi8ELi1ELb0EN4cute5tupleIJNS5_1CILi128EEENS7_ILi32EEENS7_ILi256EEEEEELi256ENS_6half_tEfNS_4arch4Sm80ELb1ELb0ELb1ELb1ELb0ELb1ELb1ELb0EEENS1_21CollectiveEpilogueFwdINS6_IJS8_SA_S9_EEENS6_IJNS7_ILi1EEESI_SI_EEESC_SE_Li256ELb1ELb1ELb0ELb0EEENS1_19SingleTileSchedulerILb1ELb0ELb1ELi128EEEEEEEEEvNT_6ParamsE,"a",@progbits
	.sectionflags	@""
	.align	4
.nv.constant0._ZN7cutlass13device_kernelIN5flash19enable_sm80_to_sm89INS1_16FlashAttnFwdSm80INS1_25CollectiveMainloopFwdSm80ILi8ELi1ELb0EN4cute5tupleIJNS5_1CILi128EEENS7_ILi32EEENS7_ILi256EEEEEELi256ENS_6half_tEfNS_4arch4Sm80ELb1ELb0ELb1ELb1ELb0ELb1ELb1ELb0EEENS1_21CollectiveEpilogueFwdINS6_IJS8_SA_S9_EEENS6_IJNS7_ILi1EEESI_SI_EEESC_SE_Li256ELb1ELb1ELb0ELb0EEENS1_19SingleTileSchedulerILb1ELb0ELb1ELi128EEEEEEEEEvNT_6ParamsE:
	.zero		1400


//--------------------- .nv.constant0._ZN7cutlass13device_kernelIN5flash19enable_sm80_to_sm89INS1_16FlashAttnFwdSm80INS1_25CollectiveMainloopFwdSm80ILi8ELi1ELb0EN4cute5tupleIJNS5_1CILi128EEENS7_ILi96EEENS7_ILi256EEEEEELi256ENS_6half_tEfNS_4arch4Sm80ELb0ELb0ELb1ELb0ELb0ELb0ELb1ELb0EEENS1_21CollectiveEpilogueFwdINS6_IJS8_SA_S9_EEENS6_IJNS7_ILi1EEESI_SI_EEESC_SE_Li256ELb0ELb1ELb0ELb0EEENS1_19SingleTileSchedulerILb0ELb0ELb1ELi128EEEEEEEEEvNT_6ParamsE --------------------------
	.section	.nv.constant0._ZN7cutlass13device_kernelIN5flash19enable_sm80_to_sm89INS1_16FlashAttnFwdSm80INS1_25CollectiveMainloopFwdSm80ILi8ELi1ELb0EN4cute5tupleIJNS5_1CILi128EEENS7_ILi96EEENS7_ILi256EEEEEELi256ENS_6half_tEfNS_4arch4Sm80ELb0ELb0ELb1ELb0ELb0ELb0ELb1ELb0EEENS1_21CollectiveEpilogueFwdINS6_IJS8_SA_S9_EEENS6_IJNS7_ILi1EEESI_SI_EEESC_SE_Li256ELb0ELb1ELb0ELb0EEENS1_19SingleTileSchedulerILb0ELb0ELb1ELi128EEEEEEEEEvNT_6ParamsE,"a",@progbits
	.sectionflags	@""
	.align	4
.nv.constant0._ZN7cutlass13device_kernelIN5flash19enable_sm80_to_sm89INS1_16FlashAttnFwdSm80INS1_25CollectiveMainloopFwdSm80ILi8ELi1ELb0EN4cute5tupleIJNS5_1CILi128EEENS7_ILi96EEENS7_ILi256EEEEEELi256ENS_6half_tEfNS_4arch4Sm80ELb0ELb0ELb1ELb0ELb0ELb0ELb1ELb0EEENS1_21CollectiveEpilogueFwdINS6_IJS8_SA_S9_EEENS6_IJNS7_ILi1EEESI_SI_EEESC_SE_Li256ELb0ELb1ELb0ELb0EEENS1_19SingleTileSchedulerILb0ELb0ELb1ELi128EEEEEEEEEvNT_6ParamsE:
	.zero		1400


//--------------------- .nv.constant0._ZN7cutlass13device_kernelIN5flash19enable_sm80_to_sm89INS1_16FlashAttnFwdSm80INS1_25CollectiveMainloopFwdSm80ILi8ELi1ELb0EN4cute5tupleIJNS5_1CILi128EEENS7_ILi96EEENS7_ILi256EEEEEELi256ENS_6half_tEfNS_4arch4Sm80ELb0ELb0ELb1ELb1ELb0ELb0ELb1ELb0EEENS1_21CollectiveEpilogueFwdINS6_IJS8_SA_S9_EEENS6_IJNS7_ILi1EEESI_SI_EEESC_SE_Li256ELb1ELb1ELb0ELb0EEENS1_19SingleTileSchedulerILb1ELb0ELb1ELi128EEEEEEEEEvNT_6ParamsE --------------------------
	.section	.nv.constant0._ZN7cutlass13device_kernelIN5flash19enable_sm80_to_sm89INS1_16FlashAttnFwdSm80INS1_25CollectiveMainloopFwdSm80ILi8ELi1ELb0EN4cute5tupleIJNS5_1CILi128EEENS7_ILi96EEENS7_ILi256EEEEEELi256ENS_6half_tEfNS_4arch4Sm80ELb0ELb0ELb1ELb1ELb0ELb0ELb1ELb0EEENS1_21CollectiveEpilogueFwdINS6_IJS8_SA_S9_EEENS6_IJNS7_ILi1EEESI_SI_EEESC_SE_Li256ELb1ELb1ELb0ELb0EEENS1_19SingleTileSchedulerILb1ELb0ELb1ELi128EEEEEEEEEvNT_6ParamsE,"a",@progbits
	.sectionflags	@""
	.align	4
.nv.constant0._ZN7cutlass13device_kernelIN5flash19enable_sm80_to_sm89INS1_16FlashAttnFwdSm80INS1_25CollectiveMainloopFwdSm80ILi8ELi1ELb0EN4cute5tupleIJNS5_1CILi128EEENS7_ILi96EEENS7_ILi256EEEEEELi256ENS_6half_tEfNS_4arch4Sm80ELb0ELb0ELb1ELb1ELb0ELb0ELb1ELb0EEENS1_21CollectiveEpilogueFwdINS6_IJS8_SA_S9_EEENS6_IJNS7_ILi1EEESI_SI_EEESC_SE_Li256ELb1ELb1ELb0ELb0EEENS1_19SingleTileSchedulerILb1ELb0ELb1ELi128EEEEEEEEEvNT_6ParamsE:
	.zero		1400


//--------------------- .nv.constant0._ZN7cutlass13device_kernelIN5flash19enable_sm80_to_sm89INS1_16FlashAttnFwdSm80INS1_25CollectiveMainloopFwdSm80ILi8ELi1ELb0EN4cute5tupleIJNS5_1CILi128EEENS7_ILi48EEENS7_ILi256EEEEEELi256ENS_6half_tEfNS_4arch4Sm80ELb0ELb0ELb1ELb1ELb0ELb1ELb1ELb0EEENS1_21CollectiveEpilogueFwdINS6_IJS8_SA_S9_EEENS6_IJNS7_ILi1EEESI_SI_EEESC_SE_Li256ELb1ELb1ELb0ELb0EEENS1_19SingleTileSchedulerILb1ELb0ELb1ELi128EEEEEEEEEvNT_6ParamsE --------------------------
	.section	.nv.constant0._ZN7cutlass13device_kernelIN5flash19enable_sm80_to_sm89INS1_16FlashAttnFwdSm80INS1_25CollectiveMainloopFwdSm80ILi8ELi1ELb0EN4cute5tupleIJNS5_1CILi128EEENS7_ILi48EEENS7_ILi256EEEEEELi256ENS_6half_tEfNS_4arch4Sm80ELb0ELb0ELb1ELb1ELb0ELb1ELb1ELb0EEENS1_21CollectiveEpilogueFwdINS6_IJS8_SA_S9_EEENS6_IJNS7_ILi1EEESI_SI_EEESC_SE_Li256ELb1ELb1ELb0ELb0EEENS1_19SingleTileSchedulerILb1ELb0ELb1ELi128EEEEEEEEEvNT_6ParamsE,"a",@progbits
	.sectionflags	@""
	.align	4
.nv.constant0._ZN7cutlass13device_kernelIN5flash19enable_sm80_to_sm89INS1_16FlashAttnFwdSm80INS1_25CollectiveMainloopFwdSm80ILi8ELi1ELb0EN4cute5tupleIJNS5_1CILi128EEENS7_ILi48EEENS7_ILi256EEEEEELi256ENS_6half_tEfNS_4arch4Sm80ELb0ELb0ELb1ELb1ELb0ELb1ELb1ELb0EEENS1_21CollectiveEpilogueFwdINS6_IJS8_SA_S9_EEENS6_IJNS7_ILi1EEESI_SI_EEESC_SE_Li256ELb1ELb1ELb0ELb0EEENS1_19SingleTileSchedulerILb1ELb0ELb1ELi128EEEEEEEEEvNT_6ParamsE:
	.zero		1400


//--------------------- .nv.constant0._ZN7cutlass13device_kernelIN5flash19enable_sm80_to_sm89INS1_16FlashAttnFwdSm80INS1_25CollectiveMainloopFwdSm80ILi8ELi1ELb0EN4cute5tupleIJNS5_1CILi128EEENS7_ILi64EEENS7_ILi256EEEEEELi256ENS_6half_tEfNS_4arch4Sm80ELb0ELb1ELb1ELb0ELb0ELb0ELb1ELb0EEENS1_21CollectiveEpilogueFwdINS6_IJS8_SA_S9_EEENS6_IJNS7_ILi1EEESI_SI_EEESC_SE_Li256ELb0ELb1ELb0ELb0EEENS1_19SingleTileSchedulerILb0ELb0ELb1ELi128EEEEEEEEEvNT_6ParamsE --------------------------
	.section	.nv.constant0._ZN7cutlass13device_kernelIN5flash19enable_sm80_to_sm89INS1_16FlashAttnFwdSm80INS1_25CollectiveMainloopFwdSm80ILi8ELi1ELb0EN4cute5tupleIJNS5_1CILi128EEENS7_ILi64EEENS7_ILi256EEEEEELi256ENS_6half_tEfNS_4arch4Sm80ELb0ELb1ELb1ELb0ELb0ELb0ELb1ELb0EEENS1_21CollectiveEpilogueFwdINS6_IJS8_SA_S9_EEENS6_IJNS7_ILi1EEESI_SI_EEESC_SE_Li256ELb0ELb1ELb0ELb0EEENS1_19SingleTileSchedulerILb0ELb0ELb1ELi128EEEEEEEEEvNT_6ParamsE,"a",@progbits
	.sectionflags	@""
	.align	4
.nv.constant0._ZN7cutlass13device_kernelIN5flash19enable_sm80_to_sm89INS1_16FlashAttnFwdSm80INS1_25CollectiveMainloopFwdSm80ILi8ELi1ELb0EN4cute5tupleIJNS5_1CILi128EEENS7_ILi64EEENS7_ILi256EEEEEELi256ENS_6half_tEfNS_4arch4Sm80ELb0ELb1ELb1ELb0ELb0ELb0ELb1ELb0EEENS1_21CollectiveEpilogueFwdINS6_IJS8_SA_S9_EEENS6_IJNS7_ILi1EEESI_SI_EEESC_SE_Li256ELb0ELb1ELb0ELb0EEENS1_19SingleTileSchedulerILb0ELb0ELb1ELi128EEEEEEEEEvNT_6ParamsE:
	.zero		1400


//--------------------- .nv.constant0._ZN7cutlass13device_kernelIN5flash19enable_sm80_to_sm89INS1_16FlashAttnFwdSm80INS1_25CollectiveMainloopFwdSm80ILi8ELi1ELb0EN4cute5tupleIJNS5_1CILi128EEENS7_ILi64EEENS7_ILi256EEEEEELi256ENS_6half_tEfNS_4arch4Sm80ELb0ELb1ELb1ELb1ELb0ELb0ELb1ELb0EEENS1_21CollectiveEpilogueFwdINS6_IJS8_SA_S9_EEENS6_IJNS7_ILi1EEESI_SI_EEESC_SE_Li256ELb1ELb1ELb0ELb0EEENS1_19SingleTileSchedulerILb1ELb0ELb1ELi128EEEEEEEEEvNT_6ParamsE --------------------------
	.section	.nv.constant0._ZN7cutlass13device_kernelIN5flash19enable_sm80_to_sm89INS1_16FlashAttnFwdSm80INS1_25CollectiveMainloopFwdSm80ILi8ELi1ELb0EN4cute5tupleIJNS5_1CILi128EEENS7_ILi64EEENS7_ILi256EEEEEELi256ENS_6half_tEfNS_4arch4Sm80ELb0ELb1ELb1ELb1ELb0ELb0ELb1ELb0EEENS1_21CollectiveEpilogueFwdINS6_IJS8_SA_S9_EEENS6_IJNS7_ILi1EEESI_SI_EEESC_SE_Li256ELb1ELb1ELb0ELb0EEENS1_19SingleTileSchedulerILb1ELb0ELb1ELi128EEEEEEEEEvNT_6ParamsE,"a",@progbits
	.sectionflags	@""
	.align	4
.nv.constant0._ZN7cutlass13device_kernelIN5flash19enable_sm80_to_sm89INS1_16FlashAttnFwdSm80INS1_25CollectiveMainloopFwdSm80ILi8ELi1ELb0EN4cute5tupleIJNS5_1CILi128EEENS7_ILi64EEENS7_ILi256EEEEEELi256ENS_6half_tEfNS_4arch4Sm80ELb0ELb1ELb1ELb1ELb0ELb0ELb1ELb0EEENS1_21CollectiveEpilogueFwdINS6_IJS8_SA_S9_EEENS6_IJNS7_ILi1EEESI_SI_EEESC_SE_Li256ELb1ELb1ELb0ELb0EEENS1_19SingleTileSchedulerILb1ELb0ELb1ELi128EEEEEEEEEvNT_6ParamsE:
	.zero		1400


//--------------------- .nv.constant0._ZN7cutlass13device_kernelIN5flash19enable_sm80_to_sm89INS1_16FlashAttnFwdSm80INS1_25CollectiveMainloopFwdSm80ILi8ELi1ELb0EN4cute5tupleIJNS5_1CILi128EEENS7_ILi48EEENS7_ILi256EEEEEELi256ENS_6half_tEfNS_4arch4Sm80ELb0ELb1ELb1ELb1ELb0ELb1ELb1ELb0EEENS1_21CollectiveEpilogueFwdINS6_IJS8_SA_S9_EEENS6_IJNS7_ILi1EEESI_SI_EEESC_SE_Li256ELb1ELb1ELb0ELb0EEENS1_19SingleTileSchedulerILb1ELb0ELb1ELi128EEEEEEEEEvNT_6ParamsE --------------------------
	.section	.nv.constant0._ZN7cutlass13device_kernelIN5flash19enable_sm80_to_sm89INS1_16FlashAttnFwdSm80INS1_25CollectiveMainloopFwdSm80ILi8ELi1ELb0EN4cute5tupleIJNS5_1CILi128EEENS7_ILi48EEENS7_ILi256EEEEEELi256ENS_6half_tEfNS_4arch4Sm80ELb0ELb1ELb1ELb1ELb0ELb1ELb1ELb0EEENS1_21CollectiveEpilogueFwdINS6_IJS8_SA_S9_EEENS6_IJNS7_ILi1EEESI_SI_EEESC_SE_Li256ELb1ELb1ELb0ELb0EEENS1_19SingleTileSchedulerILb1ELb0ELb1ELi128EEEEEEEEEvNT_6ParamsE,"a",@progbits
	.sectionflags	@""
	.align	4
.nv.constant0._ZN7cutlass13device_kernelIN5flash19enable_sm80_to_sm89INS1_16FlashAttnFwdSm80INS1_25CollectiveMainloopFwdSm80ILi8ELi1ELb0EN4cute5tupleIJNS5_1CILi128EEENS7_ILi48EEENS7_ILi256EEEEEELi256ENS_6half_tEfNS_4arch4Sm80ELb0ELb1ELb1ELb1ELb0ELb1ELb1ELb0EEENS1_21CollectiveEpilogueFwdINS6_IJS8_SA_S9_EEENS6_IJNS7_ILi1EEESI_SI_EEESC_SE_Li256ELb1ELb1ELb0ELb0EEENS1_19SingleTileSchedulerILb1ELb0ELb1ELi128EEEEEEEEEvNT_6ParamsE:
	.zero		1400


//--------------------- .nv.constant0._ZN7cutlass13device_kernelIN5flash19enable_sm80_to_sm89INS1_16FlashAttnFwdSm80INS1_25CollectiveMainloopFwdSm80ILi8ELi1ELb0EN4cute5tupleIJNS5_1CILi128EEENS7_ILi96EEENS7_ILi256EEEEEELi256ENS_6half_tEfNS_4arch4Sm80ELb1ELb0ELb1ELb0ELb0ELb0ELb1ELb0EEENS1_21CollectiveEpilogueFwdINS6_IJS8_SA_S9_EEENS6_IJNS7_ILi1EEESI_SI_EEESC_SE_Li256ELb0ELb1ELb0ELb0EEENS1_30DynamicPersistentTileSchedulerILi256ELi256ELb0ELb1ELb0EEEEEEEEEvNT_6ParamsE --------------------------
	.section	.nv.constant0._ZN7cutlass13device_kernelIN5flash19enable_sm80_to_sm89INS1_16FlashAttnFwdSm80INS1_25CollectiveMainloopFwdSm80ILi8ELi1ELb0EN4cute5tupleIJNS5_1CILi128EEENS7_ILi96EEENS7_ILi256EEEEEELi256ENS_6half_tEfNS_4arch4Sm80ELb1ELb0ELb1ELb0ELb0ELb0ELb1ELb0EEENS1_21CollectiveEpilogueFwdINS6_IJS8_SA_S9_EEENS6_IJNS7_ILi1EEESI_SI_EEESC_SE_Li256ELb0ELb1ELb0ELb0EEENS1_30DynamicPersistentTileSchedulerILi256ELi256ELb0ELb1ELb0EEEEEEEEEvNT_6ParamsE,"a",@progbits
	.sectionflags	@""
	.align	4
.nv.constant0._ZN7cutlass13device_kernelIN5flash19enable_sm80_to_sm89INS1_16FlashAttnFwdSm80INS1_25CollectiveMainloopFwdSm80ILi8ELi1ELb0EN4cute5tupleIJNS5_1CILi128EEENS7_ILi96EEENS7_ILi256EEEEEELi256ENS_6half_tEfNS_4arch4Sm80ELb1ELb0ELb1ELb0ELb0ELb0ELb1ELb0EEENS1_21CollectiveEpilogueFwdINS6_IJS8_SA_S9_EEENS6_IJNS7_ILi1EEESI_SI_EEESC_SE_Li256ELb0ELb1ELb0ELb0EEENS1_30DynamicPersistentTileSchedulerILi256ELi256ELb0ELb1ELb0EEEEEEEEEvNT_6ParamsE:
	.zero		1416


//--------------------- .nv.constant0._ZN7cutlass13device_kernelIN5flash19enable_sm80_to_sm89INS1_16FlashAttnFwdSm80INS1_25CollectiveMainloopFwdSm80ILi8ELi1ELb0EN4cute5tupleIJNS5_1CILi128EEENS7_ILi96EEENS7_ILi256EEEEEELi256ENS_6half_tEfNS_4arch4Sm80ELb1ELb0ELb1ELb1ELb0ELb0ELb1ELb0EEENS1_21CollectiveEpilogueFwdINS6_IJS8_SA_S9_EEENS6_IJNS7_ILi1EEESI_SI_EEESC_SE_Li256ELb1ELb1ELb0ELb0EEENS1_19SingleTileSchedulerILb1ELb0ELb1ELi128EEEEEEEEEvNT_6ParamsE --------------------------
	.section	.nv.constant0._ZN7cutlass13device_kernelIN5flash19enable_sm80_to_sm89INS1_16FlashAttnFwdSm80INS1_25CollectiveMainloopFwdSm80ILi8ELi1ELb0EN4cute5tupleIJNS5_1CILi128EEENS7_ILi96EEENS7_ILi256EEEEEELi256ENS_6half_tEfNS_4arch4Sm80ELb1ELb0ELb1ELb1ELb0ELb0ELb1ELb0EEENS1_21CollectiveEpilogueFwdINS6_IJS8_SA_S9_EEENS6_IJNS7_ILi1EEESI_SI_EEESC_SE_Li256ELb1ELb1ELb0ELb0EEENS1_19SingleTileSchedulerILb1ELb0ELb1ELi128EEEEEEEEEvNT_6ParamsE,"a",@progbits
	.sectionflags	@""
	.align	4
.nv.constant0._ZN7cutlass13device_kernelIN5flash19enable_sm80_to_sm89INS1_16FlashAttnFwdSm80INS1_25CollectiveMainloopFwdSm80ILi8ELi1ELb0EN4cute5tupleIJNS5_1CILi128EEENS7_ILi96EEENS7_ILi256EEEEEELi256ENS_6half_tEfNS_4arch4Sm80ELb1ELb0ELb1ELb1ELb0ELb0ELb1ELb0EEENS1_21CollectiveEpilogueFwdINS6_IJS8_SA_S9_EEENS6_IJNS7_ILi1EEESI_SI_EEESC_SE_Li256ELb1ELb1ELb0ELb0EEENS1_19SingleTileSchedulerILb1ELb0ELb1ELi128EEEEEEEEEvNT_6ParamsE:
	.zero		1400


//--------------------- .nv.constant0._ZN7cutlass13device_kernelIN5flash19enable_sm80_to_sm89INS1_16FlashAttnFwdSm80INS1_25CollectiveMainloopFwdSm80ILi8ELi1ELb0EN4cute5tupleIJNS5_1CILi128EEENS7_ILi48EEENS7_ILi256EEEEEELi256ENS_6half_tEfNS_4arch4Sm80ELb1ELb0ELb1ELb1ELb0ELb1ELb1ELb0EEENS1_21CollectiveEpilogueFwdINS6_IJS8_SA_S9_EEENS6_IJNS7_ILi1EEESI_SI_EEESC_SE_Li256ELb1ELb1ELb0ELb0EEENS1_19SingleTileSchedulerILb1ELb0ELb1ELi128EEEEEEEEEvNT_6ParamsE --------------------------
	.section	.nv.constant0._ZN7cutlass13device_kernelIN5flash19enable_sm80_to_sm89INS1_16FlashAttnFwdSm80INS1_25CollectiveMainloopFwdSm80ILi8ELi1ELb0EN4cute5tupleIJNS5_1CILi128EEENS7_ILi48EEENS7_ILi256EEEEEELi256ENS_6half_tEfNS_4arch4Sm80ELb1ELb0ELb1ELb1ELb0ELb1ELb1ELb0EEENS1_21CollectiveEpilogueFwdINS6_IJS8_SA_S9_EEENS6_IJNS7_ILi1EEESI_SI_EEESC_SE_Li256ELb1ELb1ELb0ELb0EEENS1_19SingleTileSchedulerILb1ELb0ELb1ELi128EEEEEEEEEvNT_6ParamsE,"a",@progbits
	.sectionflags	@""
	.align	4
.nv.constant0._ZN7cutlass13device_kernelIN5flash19enable_sm80_to_sm89INS1_16FlashAttnFwdSm80INS1_25CollectiveMainloopFwdSm80ILi8ELi1ELb0EN4cute5tupleIJNS5_1CILi128EEENS7_ILi48EEENS7_ILi256EEEEEELi256ENS_6half_tEfNS_4arch4Sm80ELb1ELb0ELb1ELb1ELb0ELb1ELb1ELb0EEENS1_21CollectiveEpilogueFwdINS6_IJS8_SA_S9_EEENS6_IJNS7_ILi1EEESI_SI_EEESC_SE_Li256ELb1ELb1ELb0ELb0EEENS1_19SingleTileSchedulerILb1ELb0ELb1ELi128EEEEEEEEEvNT_6ParamsE:
	.zero		1400


//--------------------- .text._ZN7cutlass13device_kernelIN5flash19enable_sm80_to_sm89INS1_16FlashAttnFwdSm80INS1_25CollectiveMainloopFwdSm80ILi8ELi1ELb1EN4cute5tupleIJNS5_1CILi128EEENS7_ILi64EEENS7_ILi256EEEEEELi256ENS_6half_tEfNS_4arch4Sm80ELb0ELb0ELb1ELb0ELb0ELb0ELb1ELb0EEENS1_21CollectiveEpilogueFwdINS6_IJS8_SA_S9_EEENS6_IJNS7_ILi1EEESI_SI_EEESC_SE_Li256ELb0ELb1ELb0ELb0EEENS1_19SingleTileSchedulerILb0ELb0ELb1ELi128EEEEEEEEEvNT_6ParamsE --------------------------
	.section	.text._ZN7cutlass13device_kernelIN5flash19enable_sm80_to_sm89INS1_16FlashAttnFwdSm80INS1_25CollectiveMainloopFwdSm80ILi8ELi1ELb1EN4cute5tupleIJNS5_1CILi128EEENS7_ILi64EEENS7_ILi256EEEEEELi256ENS_6half_tEfNS_4arch4Sm80ELb0ELb0ELb1ELb0ELb0ELb0ELb1ELb0EEENS1_21CollectiveEpilogueFwdINS6_IJS8_SA_S9_EEENS6_IJNS7_ILi1EEESI_SI_EEESC_SE_Li256ELb0ELb1ELb0ELb0EEENS1_19SingleTileSchedulerILb0ELb0ELb1ELi128EEEEEEEEEvNT_6ParamsE,"ax",@progbits
	.sectioninfo	@"SHI_REGISTERS=255"
	.align	128
.text._ZN7cutlass13device_kernelIN5flash19enable_sm80_to_sm89INS1_16FlashAttnFwdSm80INS1_25CollectiveMainloopFwdSm80ILi8ELi1ELb1EN4cute5tupleIJNS5_1CILi128EEENS7_ILi64EEENS7_ILi256EEEEEELi256ENS_6half_tEfNS_4arch4Sm80ELb0ELb0ELb1ELb0ELb0ELb0ELb1ELb0EEENS1_21CollectiveEpilogueFwdINS6_IJS8_SA_S9_EEENS6_IJNS7_ILi1EEESI_SI_EEESC_SE_Li256ELb0ELb1ELb0ELb0EEENS1_19SingleTileSchedulerILb0ELb0ELb1ELi128EEEEEEEEEvNT_6ParamsE:
        .type           _ZN7cutlass13device_kernelIN5flash19enable_sm80_to_sm89INS1_16FlashAttnFwdSm80INS1_25CollectiveMainloopFwdSm80ILi8ELi1ELb1EN4cute5tupleIJNS5_1CILi128EEENS7_ILi64EEENS7_ILi256EEEEEELi256ENS_6half_tEfNS_4arch4Sm80ELb0ELb0ELb1ELb0ELb0ELb0ELb1ELb0EEENS1_21CollectiveEpilogueFwdINS6_IJS8_SA_S9_EEENS6_IJNS7_ILi1EEESI_SI_EEESC_SE_Li256ELb0ELb1ELb0ELb0EEENS1_19SingleTileSchedulerILb0ELb0ELb1ELi128EEEEEEEEEvNT_6ParamsE,@function
        .size           _ZN7cutlass13device_kernelIN5flash19enable_sm80_to_sm89INS1_16FlashAttnFwdSm80INS1_25CollectiveMainloopFwdSm80ILi8ELi1ELb1EN4cute5tupleIJNS5_1CILi128EEENS7_ILi64EEENS7_ILi256EEEEEELi256ENS_6half_tEfNS_4arch4Sm80ELb0ELb0ELb1ELb0ELb0ELb0ELb1ELb0EEENS1_21CollectiveEpilogueFwdINS6_IJS8_SA_S9_EEENS6_IJNS7_ILi1EEESI_SI_EEESC_SE_Li256ELb0ELb1ELb0ELb0EEENS1_19SingleTileSchedulerILb0ELb0ELb1ELi128EEEEEEEEEvNT_6ParamsE,(.L_x_1528 - _ZN7cutlass13device_kernelIN5flash19enable_sm80_to_sm89INS1_16FlashAttnFwdSm80INS1_25CollectiveMainloopFwdSm80ILi8ELi1ELb1EN4cute5tupleIJNS5_1CILi128EEENS7_ILi64EEENS7_ILi256EEEEEELi256ENS_6half_tEfNS_4arch4Sm80ELb0ELb0ELb1ELb0ELb0ELb0ELb1ELb0EEENS1_21CollectiveEpilogueFwdINS6_IJS8_SA_S9_EEENS6_IJNS7_ILi1EEESI_SI_EEESC_SE_Li256ELb0ELb1ELb0ELb0EEENS1_19SingleTileSchedulerILb0ELb0ELb1ELi128EEEEEEEEEvNT_6ParamsE)
        .other          _ZN7cutlass13device_kernelIN5flash19enable_sm80_to_sm89INS1_16FlashAttnFwdSm80INS1_25CollectiveMainloopFwdSm80ILi8ELi1ELb1EN4cute5tupleIJNS5_1CILi128EEENS7_ILi64EEENS7_ILi256EEEEEELi256ENS_6half_tEfNS_4arch4Sm80ELb0ELb0ELb1ELb0ELb0ELb0ELb1ELb0EEENS1_21CollectiveEpilogueFwdINS6_IJS8_SA_S9_EEENS6_IJNS7_ILi1EEESI_SI_EEESC_SE_Li256ELb0ELb1ELb0ELb0EEENS1_19SingleTileSchedulerILb0ELb0ELb1ELi128EEEEEEEEEvNT_6ParamsE,@"STO_CUDA_ENTRY STV_DEFAULT"
_ZN7cutlass13device_kernelIN5flash19enable_sm80_to_sm89INS1_16FlashAttnFwdSm80INS1_25CollectiveMainloopFwdSm80ILi8ELi1ELb1EN4cute5tupleIJNS5_1CILi128EEENS7_ILi64EEENS7_ILi256EEEEEELi256ENS_6half_tEfNS_4arch4Sm80ELb0ELb0ELb1ELb0ELb0ELb0ELb1ELb0EEENS1_21CollectiveEpilogueFwdINS6_IJS8_SA_S9_EEENS6_IJNS7_ILi1EEESI_SI_EEESC_SE_Li256ELb0ELb1ELb0ELb0EEENS1_19SingleTileSchedulerILb0ELb0ELb1ELi128EEEEEEEEEvNT_6ParamsE:
[----:B------:R-:W-:-:S03]  /*0000*/  MOV R1, c[0x0][0x28] ;  /* 0x00000a0000017a02 */ /* 0x000fc60000000f00 */
[----:B------:R-:W1:Y:S01]  /*0010*/  S2R R10, SR_CTAID.Z ;  /* 0x00000000000a7919 */ /* 0x000e620000002700 */
[----:B------:R-:W-:Y:S02]  /*0020*/  IADD3 R1, R1, -0x130, RZ ;  /* 0xfffffed001017810 */ /* 0x000fe40007ffe0ff */
[----:B-1----:R-:W-:-:S13]  /*0030*/  ISETP.GE.AND P0, PT, R10, RZ, PT ;  /* 0x000000ff0a00720c */ /* 0x002fda0003f06270 */
[----:B------:R-:W-:Y:S05]  /*0040*/  @!P0 EXIT ;  /* 0x000000000000894d */ /* 0x000fea0003800000 */
[----:B------:R-:W-:Y:S01]  /*0050*/  ISETP.NE.U32.AND P0, PT, RZ, c[0x0][0x340], PT ;  /* 0x0000d000ff007a0c */ /* 0x000fe20003f05070 */
[----:B------:R-:W-:-:S03]  /*0060*/  ULDC.64 UR8, c[0x0][0x118] ;  /* 0x0000460000087ab9 */ /* 0x000fc60000000a00 */
[----:B------:R-:W-:-:S13]  /*0070*/  ISETP.NE.AND.EX P0, PT, RZ, c[0x0][0x344], PT, P0 ;  /* 0x0000d100ff007a0c */ /* 0x000fda0003f05300 */
[----:B------:R-:W-:-:S04]  /*0080*/  @P0 IMAD.MOV.U32 R2, RZ, RZ, 0x4 ;  /* 0x00000004ff020424 */ /* 0x000fc800078e00ff */
[----:B------:R-:W-:-:S05]  /*0090*/  @P0 IMAD.WIDE R2, R10, R2, c[0x0][0x340] ;  /* 0x0000d0000a020625 */ /* 0x000fca00078e0202 */
[----:B------:R1:W2:Y:S01]  /*00a0*/  @P0 LDG.E R7, [R2.64] ;  /* 0x0000000802070981 */ /* 0x0002a2000c1e1900 */
[----:B------:R-:W-:Y:S01]  /*00b0*/  IMAD.MOV.U32 R13, RZ, RZ, c[0x0][0x2c4] ;  /* 0x0000b100ff0d7624 */ /* 0x000fe200078e00ff */
[----:B------:R-:W-:Y:S01]  /*00c0*/  SHF.R.S32.HI R11, RZ, 0x1f, R10 ;  /* 0x0000001fff0b7819 */ /* 0x000fe2000001140a */
[----:B------:R-:W-:Y:S01]  /*00d0*/  IMAD.MOV.U32 R87, RZ, RZ, c[0x0][0x1d0] ;  /* 0x00007400ff577624 */ /* 0x000fe200078e00ff */
[----:B------:R-:W3:Y:S01]  /*00e0*/  S2R R85, SR_TID.X ;  /* 0x0000000000557919 */ /* 0x000ee20000002100 */
[----:B------:R-:W-:-:S03]  /*00f0*/  IMAD.MOV.U32 R86, RZ, RZ, 0x6 ;  /* 0x00000006ff567424 */ /* 0x000fc600078e00ff */
[----:B------:R-:W-:Y:S01]  /*0100*/  BAR.SYNC.DEFER_BLOCKING 0x0 ;  /* 0x0000000000007b1d */ /* 0x000fe20000010000 */
[----:B------:R-:W-:Y:S01]  /*0110*/  ISETP.NE.AND P1, PT, R13, 0x1, PT ;  /* 0x000000010d00780c */ /* 0x000fe20003f25270 */
[----:B------:R-:W-:-:S04]  /*0120*/  IMAD R5, R11, c[0x0][0x1c0], RZ ;  /* 0x000070000b057a24 */ /* 0x000fc800078e02ff */
[----:B------:R-:W4:Y:S04]  /*0130*/  S2R R40, SR_CTAID.Y ;  /* 0x0000000000287919 */ /* 0x000f280000002600 */
[----:B------:R-:W5:Y:S01]  /*0140*/  S2R R12, SR_CTAID.X ;  /* 0x00000000000c7919 */ /* 0x000f620000002500 */
[----:B---3--:R-:W-:-:S04]  /*0150*/  SHF.R.S32.HI R24, RZ, 0x1f, R85 ;  /* 0x0000001fff187819 */ /* 0x008fc80000011455 */
[----:B-1----:R-:W-:-:S04]  /*0160*/  LEA.HI R2, R24, R85, RZ, 0x3 ;  /* 0x0000005518027211 */ /* 0x002fc800078f18ff */
[----:B------:R-:W-:Y:S02]  /*0170*/  LOP3.LUT R0, R2, 0xfffffff8, RZ, 0xc0, !PT ;  /* 0xfffffff802007812 */ /* 0x000fe400078ec0ff */
[----:B------:R-:W-:Y:S01]  /*0180*/  SHF.R.S32.HI R18, RZ, 0x3, R2 ;  /* 0x00000003ff127819 */ /* 0x000fe20000011402 */
[----:B----4-:R-:W-:Y:S01]  /*0190*/  IMAD.WIDE.U32 R8, R40, c[0x0][0x1b8], RZ ;  /* 0x00006e0028087a25 */ /* 0x010fe200078e00ff */
[----:B------:R-:W-:Y:S02]  /*01a0*/  SHF.R.S32.HI R41, RZ, 0x1f, R40 ;  /* 0x0000001fff297819 */ /* 0x000fe40000011428 */
[----:B------:R-:W-:Y:S01]  /*01b0*/  SHF.R.S32.HI R22, RZ, 0x1f, R18 ;  /* 0x0000001fff167819 */ /* 0x000fe20000011412 */
[----:B------:R-:W-:Y:S02]  /*01c0*/  IMAD.IADD R19, R85, 0x1, -R0 ;  /* 0x0000000155137824 */ /* 0x000fe400078e0a00 */
[----:B------:R-:W-:Y:S02]  /*01d0*/  IMAD R2, R41, c[0x0][0x1b8], RZ ;  /* 0x00006e0029027a24 */ /* 0x000fe400078e02ff */
[----:B------:R-:W-:-:S02]  /*01e0*/  IMAD R0, R19, 0x20, R18 ;  /* 0x0000002013007824 */ /* 0x000fc400078e0212 */
[----:B------:R-:W-:Y:S02]  /*01f0*/  IMAD R2, R40, c[0x0][0x1bc], R2 ;  /* 0x00006f0028027a24 */ /* 0x000fe400078e0202 */
[----:B-----5:R-:W-:Y:S02]  /*0200*/  IMAD R14, R12, 0x80, R0 ;  /* 0x000000800c0e7824 */ /* 0x020fe400078e0200 */
[----:B------:R-:W-:Y:S02]  /*0210*/  IMAD.IADD R3, R9, 0x1, R2 ;  /* 0x0000000109037824 */ /* 0x000fe400078e0202 */
[----:B------:R-:W-:Y:S01]  /*0220*/  @P1 IMAD.HI.U32 R4, R14, c[0x0][0x2c8], RZ ;  /* 0x0000b2000e041a27 */ /* 0x000fe200078e00ff */
[----:B------:R1:W-:Y:S03]  /*0230*/  STL [R1+0xc4], R14 ;  /* 0x0000c40e01007387 */ /* 0x0003e60000100800 */
[----:B------:R-:W-:Y:S01]  /*0240*/  IMAD.MOV.U32 R0, RZ, RZ, R14 ;  /* 0x000000ffff007224 */ /* 0x000fe200078e000e */
[----:B------:R-:W-:Y:S01]  /*0250*/  @P1 SHF.R.U32.HI R0, RZ, c[0x0][0x2cc], R4 ;  /* 0x0000b300ff001a19 */ /* 0x000fe20000011604 */
[----:B------:R-:W-:Y:S01]  /*0260*/  IMAD.MOV.U32 R2, RZ, RZ, R8 ;  /* 0x000000ffff027224 */ /* 0x000fe200078e0008 */
[----:B------:R-:W-:Y:S01]  /*0270*/  IADD3 R8, R87, 0x3f, RZ ;  /* 0x0000003f57087810 */ /* 0x000fe20007ffe0ff */
[C---:B------:R-:W-:Y:S01]  /*0280*/  IMAD R4, R10.reuse, c[0x0][0x1c4], R5 ;  /* 0x000071000a047a24 */ /* 0x040fe200078e0205 */
[----:B------:R-:W-:Y:S01]  /*0290*/  SHF.R.S32.HI R5, RZ, 0x1f, R0 ;  /* 0x0000001fff057819 */ /* 0x000fe20000011400 */
[----:B------:R-:W-:-:S04]  /*02a0*/  IMAD.WIDE.U32 R2, R10, c[0x0][0x1c0], R2 ;  /* 0x000070000a027a25 */ /* 0x000fc800078e0002 */
[----:B------:R-:W-:Y:S02]  /*02b0*/  IMAD.IADD R3, R3, 0x1, R4 ;  /* 0x0000000103037824 */ /* 0x000fe400078e0204 */
[----:B------:R-:W-:Y:S02]  /*02c0*/  IMAD R4, R5, c[0x0][0x1b0], RZ ;  /* 0x00006c0005047a24 */ /* 0x000fe400078e02ff */
[----:B------:R-:W-:Y:S02]  /*02d0*/  IMAD.MOV R6, RZ, RZ, -R0 ;  /* 0x000000ffff067224 */ /* 0x000fe400078e0a00 */
[----:B------:R-:W-:-:S04]  /*02e0*/  IMAD.WIDE.U32 R2, R0, c[0x0][0x1b0], R2 ;  /* 0x00006c0000027a25 */ /* 0x000fc800078e0002 */
[----:B------:R-:W-:Y:S02]  /*02f0*/  IMAD R4, R0, c[0x0][0x1b4], R4 ;  /* 0x00006d0000047a24 */ /* 0x000fe400078e0204 */
[----:B------:R-:W-:Y:S02]  /*0300*/  IMAD R0, R6, c[0x0][0x2c4], R14 ;  /* 0x0000b10006007a24 */ /* 0x000fe400078e020e */
[----:B------:R-:W-:Y:S02]  /*0310*/  IMAD.IADD R3, R3, 0x1, R4 ;  /* 0x0000000103037824 */ /* 0x000fe400078e0204 */
[----:B------:R-:W-:Y:S01]  /*0320*/  IMAD.SHL.U32 R4, R18, 0x40, RZ ;  /* 0x0000004012047824 */ /* 0x000fe200078e00ff */
[----:B------:R-:W-:Y:S01]  /*0330*/  SHF.R.S32.HI R5, RZ, 0x1f, R0 ;  /* 0x0000001fff057819 */ /* 0x000fe20000011400 */
[----:B------:R-:W-:-:S03]  /*0340*/  IMAD.WIDE.U32 R2, R0, c[0x0][0x1a8], R2 ;  /* 0x00006a0000027a25 */ /* 0x000fc600078e0002 */
[----:B------:R-:W-:Y:S01]  /*0350*/  LOP3.LUT R4, R4, 0x1c0, RZ, 0xc0, !PT ;  /* 0x000001c004047812 */ /* 0x000fe200078ec0ff */
[----:B------:R-:W-:Y:S01]  /*0360*/  IMAD R5, R5, c[0x0][0x1a8], RZ ;  /* 0x00006a0005057a24 */ /* 0x000fe200078e02ff */
[----:B------:R-:W-:Y:S01]  /*0370*/  LEA R17, P1, R2, c[0x0][0x160], 0x1 ;  /* 0x0000580002117a11 */ /* 0x000fe200078208ff */
[----:B------:R-:W-:Y:S02]  /*0380*/  IMAD.SHL.U32 R42, R19, 0x8, RZ ;  /* 0x00000008132a7824 */ /* 0x000fe400078e00ff */
[----:B------:R-:W-:Y:S01]  /*0390*/  IMAD R6, R0, c[0x0][0x1ac], R5 ;  /* 0x00006b0000067a24 */ /* 0x000fe200078e0205 */
[----:B------:R-:W-:Y:S01]  /*03a0*/  SHF.R.S32.HI R0, RZ, 0x1f, R8 ;  /* 0x0000001fff007819 */ /* 0x000fe20000011408 */
[----:B------:R-:W-:Y:S01]  /*03b0*/  IMAD R23, R12, 0x80, R18 ;  /* 0x000000800c177824 */ /* 0x000fe200078e0212 */
[----:B------:R-:W-:Y:S01]  /*03c0*/  LOP3.LUT R5, R4, 0x38, R42, 0xf8, !PT ;  /* 0x0000003804057812 */ /* 0x000fe200078ef82a */
[----:B------:R-:W-:Y:S01]  /*03d0*/  IMAD R9, R22, c[0x0][0x1e0], RZ ;  /* 0x0000780016097a24 */ /* 0x000fe200078e02ff */
[----:B------:R-:W-:Y:S01]  /*03e0*/  LEA.HI R133, R0, R8, RZ, 0x6 ;  /* 0x0000000800857211 */ /* 0x000fe200078f30ff */
[----:B------:R-:W-:Y:S01]  /*03f0*/  IMAD.IADD R0, R3, 0x1, R6 ;  /* 0x0000000103007824 */ /* 0x000fe200078e0206 */
[----:B------:R-:W-:Y:S01]  /*0400*/  LEA.HI R3, R24, R85, RZ, 0x6 ;  /* 0x0000005518037211 */ /* 0x000fe200078f30ff */
[----:B------:R-:W-:Y:S01]  /*0410*/  IMAD R9, R18, c[0x0][0x1e4], R9 ;  /* 0x0000790012097a24 */ /* 0x000fe200078e0209 */
[----:B------:R-:W-:Y:S01]  /*0420*/  SHF.R.U32.HI R4, RZ, 0x3, R4 ;  /* 0x00000003ff047819 */ /* 0x000fe20000011604 */
[----:B------:R-:W-:Y:S01]  /*0430*/  STL [R1+0xc0], R23 ;  /* 0x0000c01701007387 */ /* 0x000fe20000100800 */
[----:B------:R-:W-:Y:S01]  /*0440*/  LEA.HI.X R16, R2, c[0x0][0x164], R0, 0x1, P1 ;  /* 0x0000590002107a11 */ /* 0x000fe200008f0c00 */
[----:B------:R-:W-:Y:S01]  /*0450*/  IMAD R0, R13, c[0x0][0x168], RZ ;  /* 0x00005a000d007a24 */ /* 0x000fe200078e02ff */
[----:B------:R-:W-:Y:S01]  /*0460*/  LOP3.LUT R4, R5, R4, RZ, 0x3c, !PT ;  /* 0x0000000405047212 */ /* 0x000fe200078e3cff */
[----:B------:R-:W-:Y:S01]  /*0470*/  IMAD.SHL.U32 R3, R3, 0x8, RZ ;  /* 0x0000000803037824 */ /* 0x000fe200078e00ff */
[----:B------:R-:W-:Y:S01]  /*0480*/  SHFL.IDX PT, R2, R17, RZ, 0x181f ;  /* 0x00181fff11027589 */ /* 0x000fe200000e0000 */
[----:B------:R-:W-:-:S02]  /*0490*/  IADD3 R5, R23, 0x20, RZ ;  /* 0x0000002017057810 */ /* 0x000fc40007ffe0ff */
[-C--:B------:R-:W-:Y:S02]  /*04a0*/  ISETP.GE.AND P4, PT, R23, R0.reuse, PT ;  /* 0x000000001700720c */ /* 0x080fe40003f86270 */
[----:B------:R-:W-:Y:S02]  /*04b0*/  LOP3.LUT R135, R4, 0xfffffe00, R3, 0xf8, !PT ;  /* 0xfffffe0004877812 */ /* 0x000fe400078ef803 */
[C---:B------:R-:W-:Y:S01]  /*04c0*/  IADD3 R27, R42.reuse, 0x40, RZ ;  /* 0x000000402a1b7810 */ /* 0x040fe20007ffe0ff */
[----:B------:R-:W3:Y:S01]  /*04d0*/  SHFL.IDX PT, R3, R16, RZ, 0x181f ;  /* 0x00181fff10037589 */ /* 0x000ee200000e0000 */
[C---:B------:R-:W-:Y:S02]  /*04e0*/  IADD3 R26, R42.reuse, 0x80, RZ ;  /* 0x000000802a1a7810 */ /* 0x040fe40007ffe0ff */
[----:B------:R-:W-:Y:S01]  /*04f0*/  ISETP.GE.AND P1, PT, R5, R0, PT ;  /* 0x000000000500720c */ /* 0x000fe20003f26270 */
[----:B------:R-:W-:Y:S01]  /*0500*/  STL [R1+0xbc], R135 ;  /* 0x0000bc8701007387 */ /* 0x000fe20000100800 */
[----:B------:R-:W-:-:S02]  /*0510*/  IADD3 R25, R42, 0xc0, RZ ;  /* 0x000000c02a197810 */ /* 0x000fc40007ffe0ff */
[----:B------:R-:W-:Y:S02]  /*0520*/  ISETP.GE.AND P3, PT, R42, c[0x0][0x198], PT ;  /* 0x000066002a007a0c */ /* 0x000fe40003f66270 */
[----:B------:R-:W-:Y:S02]  /*0530*/  @!P4 SHF.R.S32.HI R5, RZ, 0x1f, R27 ;  /* 0x0000001fff05c819 */ /* 0x000fe4000001141b */
[----:B------:R-:W-:Y:S02]  /*0540*/  @!P4 SHF.R.S32.HI R4, RZ, 0x1f, R26 ;  /* 0x0000001fff04c819 */ /* 0x000fe4000001141a */
[----:B------:R-:W-:Y:S02]  /*0550*/  @!P4 LEA.HI R5, R5, R27, RZ, 0x3 ;  /* 0x0000001b0505c211 */ /* 0x000fe400078f18ff */
[----:B------:R-:W-:Y:S02]  /*0560*/  @!P4 LEA.HI R8, R4, R26, RZ, 0x3 ;  /* 0x0000001a0408c211 */ /* 0x000fe400078f18ff */
[----:B------:R-:W4:Y:S01]  /*0570*/  SHFL.IDX PT, R4, R17, 0x1, 0x181f ;  /* 0x00381f0011047f89 */ /* 0x000f2200000e0000 */
[----:B-1----:R-:W-:-:S02]  /*0580*/  @!P4 LOP3.LUT R14, R5, 0xfffffff8, RZ, 0xc0, !PT ;  /* 0xfffffff8050ec812 */ /* 0x002fc400078ec0ff */
[----:B------:R-:W-:Y:S01]  /*0590*/  ISETP.GE.AND P6, PT, R26, c[0x0][0x198], PT ;  /* 0x000066001a007a0c */ /* 0x000fe20003fc6270 */
[----:B------:R-:W1:Y:S01]  /*05a0*/  SHFL.IDX PT, R5, R16, 0x1, 0x181f ;  /* 0x00381f0010057f89 */ /* 0x000e6200000e0000 */
[----:B------:R-:W-:Y:S02]  /*05b0*/  ISETP.GE.AND P5, PT, R25, c[0x0][0x198], PT ;  /* 0x0000660019007a0c */ /* 0x000fe40003fa6270 */
[----:B------:R-:W-:Y:S01]  /*05c0*/  SHF.R.S32.HI R43, RZ, 0x1f, R42 ;  /* 0x0000001fff2b7819 */ /* 0x000fe2000001142a */
[--C-:B---3--:R-:W-:Y:S01]  /*05d0*/  @!P4 IMAD.WIDE R14, R14, 0x2, R2.reuse ;  /* 0x000000020e0ec825 */ /* 0x108fe200078e0202 */
[----:B------:R-:W-:Y:S02]  /*05e0*/  @!P4 LEA R6, P2, R42, R2, 0x1 ;  /* 0x000000022a06c211 */ /* 0x000fe400078408ff */
[----:B------:R-:W-:Y:S01]  /*05f0*/  @!P4 LOP3.LUT R12, R8, 0xfffffff8, RZ, 0xc0, !PT ;  /* 0xfffffff8080cc812 */ /* 0x000fe200078ec0ff */
[----:B------:R-:W-:Y:S01]  /*0600*/  @!P4 IMAD.SHL.U32 R8, R135, 0x2, RZ ;  /* 0x000000028708c824 */ /* 0x000fe200078e00ff */
[----:B------:R-:W-:Y:S01]  /*0610*/  LEA.HI.SX32 R84, R133, 0xffffffff, 0x1a ;  /* 0xffffffff85547811 */ /* 0x000fe200078fd2ff */
[----:B------:R-:W-:Y:S02]  /*0620*/  STL.64 [R1+0xa8], R42 ;  /* 0x0000a82a01007387 */ /* 0x000fe40000100a00 */
[----:B------:R-:W-:-:S02]  /*0630*/  @!P4 IMAD.WIDE R12, R12, 0x2, R2 ;  /* 0x000000020c0cc825 */ /* 0x000fc400078e0202 */
[----:B------:R-:W-:Y:S04]  /*0640*/  STL [R1+0xb4], R27 ;  /* 0x0000b41b01007387 */ /* 0x000fe80000100800 */
[----:B------:R-:W-:Y:S04]  /*0650*/  STL [R1+0xb8], R26 ;  /* 0x0000b81a01007387 */ /* 0x000fe80000100800 */
[----:B------:R-:W-:Y:S01]  /*0660*/  STL [R1+0xb0], R25 ;  /* 0x0000b01901007387 */ /* 0x000fe20000100800 */
[--C-:B--2---:R-:W-:Y:S01]  /*0670*/  @P0 SHF.R.S32.HI R21, RZ, 0x1f, R7.reuse ;  /* 0x0000001fff150819 */ /* 0x104fe20000011407 */
[----:B------:R-:W-:Y:S01]  /*0680*/  @P0 IMAD.MOV.U32 R20, RZ, RZ, R7 ;  /* 0x000000ffff140224 */ /* 0x000fe200078e0007 */
[----:B------:R-:W-:Y:S01]  /*0690*/  @!P4 SHF.R.S32.HI R7, RZ, 0x1f, R25 ;  /* 0x0000001fff07c819 */ /* 0x000fe20000011419 */
[----:B------:R-:W-:-:S02]  /*06a0*/  @!P0 IMAD.MOV.U32 R20, RZ, RZ, R10 ;  /* 0x000000ffff148224 */ /* 0x000fc400078e000a */
[----:B------:R-:W-:Y:S01]  /*06b0*/  @!P0 IMAD.MOV.U32 R21, RZ, RZ, R11 ;  /* 0x000000ffff158224 */ /* 0x000fe200078e000b */
[----:B------:R-:W-:Y:S02]  /*06c0*/  ISETP.GE.AND P0, PT, R27, c[0x0][0x198], PT ;  /* 0x000066001b007a0c */ /* 0x000fe40003f06270 */
[----:B------:R-:W-:-:S04]  /*06d0*/  @!P4 LEA.HI R7, R7, R25, RZ, 0x3 ;  /* 0x000000190707c211 */ /* 0x000fc800078f18ff */
[----:B------:R-:W-:Y:S02]  /*06e0*/  @!P4 LOP3.LUT R10, R7, 0xfffffff8, RZ, 0xc0, !PT ;  /* 0xfffffff8070ac812 */ /* 0x000fe400078ec0ff */
[----:B------:R-:W-:-:S03]  /*06f0*/  @!P4 LEA.HI.X R7, R42, R3, R43, 0x1, P2 ;  /* 0x000000032a07c211 */ /* 0x000fc600010f0c2b */
[----:B------:R-:W-:Y:S02]  /*0700*/  @!P4 IMAD.WIDE R10, R10, 0x2, R2 ;  /* 0x000000020a0ac825 */ /* 0x000fe400078e0202 */
[----:B------:R2:W-:Y:S02]  /*0710*/  @!P4 LDGSTS.E.BYPASS.LTC128B.128 [R8+0x100], [R6.64], !P3 ;  /* 0x001000000608cfae */ /* 0x0005e4000d901d48 */
[----:B------:R-:W-:Y:S02]  /*0720*/  IMAD.WIDE.U32 R2, R18, c[0x0][0x1e0], R42 ;  /* 0x0000780012027a25 */ /* 0x000fe400078e002a */
[----:B------:R3:W-:Y:S04]  /*0730*/  @!P4 LDGSTS.E.BYPASS.LTC128B.128 [R8+0x4100], [R14.64], !P0 ;  /* 0x041000000e08cfae */ /* 0x0007e8000c101d48 */
[----:B------:R4:W-:Y:S04]  /*0740*/  @!P4 LDGSTS.E.BYPASS.LTC128B.128 [R8+0x8100], [R12.64], !P6 ;  /* 0x081000000c08cfae */ /* 0x0009e8000f101d48 */
[----:B------:R5:W-:Y:S01]  /*0750*/  @!P4 LDGSTS.E.BYPASS.LTC128B.128 [R8+0xc100], [R10.64], !P5 ;  /* 0x0c1000000a08cfae */ /* 0x000be2000e901d48 */
[----:B--2---:R-:W-:-:S02]  /*0760*/  IADD3 R7, R23, 0x40, RZ ;  /* 0x0000004017077810 */ /* 0x004fc40007ffe0ff */
[----:B------:R-:W-:Y:S01]  /*0770*/  IADD3 R6, R23, 0x60, RZ ;  /* 0x0000006017067810 */ /* 0x000fe20007ffe0ff */
[----:B---3--:R-:W-:Y:S01]  /*0780*/  IMAD.IADD R15, R3, 0x1, R9 ;  /* 0x00000001030f7824 */ /* 0x008fe200078e0209 */
[----:B------:R-:W-:Y:S01]  /*0790*/  @!P1 SHF.R.S32.HI R3, RZ, 0x1f, R27 ;  /* 0x0000001fff039819 */ /* 0x000fe2000001141b */
[----:B------:R-:W-:Y:S01]  /*07a0*/  IMAD.MOV.U32 R14, RZ, RZ, R2 ;  /* 0x000000ffff0e7224 */ /* 0x000fe200078e0002 */
[----:B------:R-:W-:Y:S01]  /*07b0*/  ISETP.GE.AND P2, PT, R7, R0, PT ;  /* 0x000000000700720c */ /* 0x000fe20003f46270 */
[----:B------:R-:W-:Y:S01]  /*07c0*/  SHFL.IDX PT, R2, R17, 0x2, 0x181f ;  /* 0x00581f0011027f89 */ /* 0x000fe200000e0000 */
[C---:B----4-:R-:W-:Y:S02]  /*07d0*/  @!P1 LEA R12, P4, R42.reuse, R4, 0x1 ;  /* 0x000000042a0c9211 */ /* 0x050fe400078808ff */
[----:B------:R-:W-:Y:S02]  /*07e0*/  @!P1 LEA.HI R3, R3, R27, RZ, 0x3 ;  /* 0x0000001b03039211 */ /* 0x000fe400078f18ff */
[----:B-1----:R-:W-:-:S02]  /*07f0*/  @!P1 LEA.HI.X R13, R42, R5, R43, 0x1, P4 ;  /* 0x000000052a0d9211 */ /* 0x002fc400020f0c2b */
[----:B------:R-:W-:Y:S02]  /*0800*/  ISETP.GE.AND P4, PT, R6, R0, PT ;  /* 0x000000000600720c */ /* 0x000fe40003f86270 */
[----:B------:R-:W-:Y:S02]  /*0810*/  @!P1 SHF.R.S32.HI R0, RZ, 0x1f, R26 ;  /* 0x0000001fff009819 */ /* 0x000fe4000001141a */
[----:B------:R-:W-:Y:S02]  /*0820*/  @!P1 SHF.R.S32.HI R7, RZ, 0x1f, R25 ;  /* 0x0000001fff079819 */ /* 0x000fe40000011419 */
[----:B-----5:R-:W-:Y:S02]  /*0830*/  @!P1 LOP3.LUT R8, R3, 0xfffffff8, RZ, 0xc0, !PT ;  /* 0xfffffff803089812 */ /* 0x020fe400078ec0ff */
[----:B------:R-:W-:Y:S01]  /*0840*/  @!P1 LEA.HI R6, R0, R26, RZ, 0x3 ;  /* 0x0000001a00069211 */ /* 0x000fe200078f18ff */
[----:B------:R-:W1:Y:S01]  /*0850*/  SHFL.IDX PT, R3, R16, 0x2, 0x181f ;  /* 0x00581f0010037f89 */ /* 0x000e6200000e0000 */
[----:B------:R-:W-:Y:S01]  /*0860*/  @!P1 LEA.HI R0, R7, R25, RZ, 0x3 ;  /* 0x0000001907009211 */ /* 0x000fe200078f18ff */
[----:B------:R-:W-:Y:S01]  /*0870*/  @!P1 IMAD.WIDE R8, R8, 0x2, R4 ;  /* 0x0000000208089825 */ /* 0x000fe200078e0204 */
[----:B------:R-:W-:-:S02]  /*0880*/  @!P1 LOP3.LUT R6, R6, 0xfffffff8, RZ, 0xc0, !PT ;  /* 0xfffffff806069812 */ /* 0x000fc400078ec0ff */
[----:B------:R-:W-:Y:S01]  /*0890*/  @!P1 LOP3.LUT R10, R0, 0xfffffff8, RZ, 0xc0, !PT ;  /* 0xfffffff8000a9812 */ /* 0x000fe200078ec0ff */
[----:B------:R-:W-:Y:S01]  /*08a0*/  @!P1 IMAD.SHL.U32 R0, R135, 0x2, RZ ;  /* 0x0000000287009824 */ /* 0x000fe200078e00ff */
[----:B------:R-:W-:Y:S01]  /*08b0*/  SHF.R.S32.HI R23, RZ, 0x1f, R84 ;  /* 0x0000001fff177819 */ /* 0x000fe20000011454 */
[----:B------:R-:W-:-:S03]  /*08c0*/  @!P1 IMAD.WIDE R6, R6, 0x2, R4 ;  /* 0x0000000206069825 */ /* 0x000fc600078e0204 */
[----:B------:R2:W-:Y:S01]  /*08d0*/  @!P1 LDGSTS.E.BYPASS.LTC128B.128 [R0+0x1100], [R12.64], !P3 ;  /* 0x011000000c009fae */ /* 0x0005e2000d901d48 */
[----:B------:R-:W-:Y:S01]  /*08e0*/  @!P1 IMAD.WIDE R4, R10, 0x2, R4 ;  /* 0x000000020a049825 */ /* 0x000fe200078e0204 */
[----:B------:R-:W-:Y:S02]  /*08f0*/  @!P2 SHF.R.S32.HI R10, RZ, 0x1f, R27 ;  /* 0x0000001fff0aa819 */ /* 0x000fe4000001141b */
[----:B------:R3:W-:Y:S02]  /*0900*/  @!P1 LDGSTS.E.BYPASS.LTC128B.128 [R0+0x5100], [R8.64], !P0 ;  /* 0x0510000008009fae */ /* 0x0007e4000c101d48 */
[----:B------:R-:W-:Y:S02]  /*0910*/  @!P2 LEA.HI R10, R10, R27, RZ, 0x3 ;  /* 0x0000001b0a0aa211 */ /* 0x000fe400078f18ff */
[----:B------:R4:W-:Y:S02]  /*0920*/  @!P1 LDGSTS.E.BYPASS.LTC128B.128 [R0+0x9100], [R6.64], !P6 ;  /* 0x0910000006009fae */ /* 0x0009e4000f101d48 */
[----:B------:R-:W-:-:S02]  /*0930*/  @!P2 LOP3.LUT R10, R10, 0xfffffff8, RZ, 0xc0, !PT ;  /* 0xfffffff80a0aa812 */ /* 0x000fc400078ec0ff */
[----:B------:R5:W-:Y:S03]  /*0940*/  @!P1 LDGSTS.E.BYPASS.LTC128B.128 [R0+0xd100], [R4.64], !P5 ;  /* 0x0d10000004009fae */ /* 0x000be6000e901d48 */
[----:B-1----:R-:W-:-:S04]  /*0950*/  @!P2 IMAD.WIDE R10, R10, 0x2, R2 ;  /* 0x000000020a0aa825 */ /* 0x002fc800078e0202 */
[----:B--2---:R-:W-:Y:S01]  /*0960*/  IMAD.SHL.U32 R12, R18, 0x8, RZ ;  /* 0x00000008120c7824 */ /* 0x004fe200078e00ff */
[----:B----4-:R-:W-:Y:S02]  /*0970*/  @!P2 SHF.R.S32.HI R6, RZ, 0x1f, R26 ;  /* 0x0000001fff06a819 */ /* 0x010fe4000001141a */
[----:B------:R-:W-:Y:S02]  /*0980*/  @!P2 SHF.R.S32.HI R7, RZ, 0x1f, R25 ;  /* 0x0000001fff07a819 */ /* 0x000fe40000011419 */
[----:B-----5:R-:W-:Y:S02]  /*0990*/  @!P2 LEA.HI R5, R6, R26, RZ, 0x3 ;  /* 0x0000001a0605a211 */ /* 0x020fe400078f18ff */
[----:B---3--:R-:W-:Y:S02]  /*09a0*/  @!P2 LEA.HI R0, R7, R25, RZ, 0x3 ;  /* 0x000000190700a211 */ /* 0x008fe400078f18ff */
[----:B------:R-:W-:Y:S02]  /*09b0*/  @!P2 LEA R4, P1, R42, R2, 0x1 ;  /* 0x000000022a04a211 */ /* 0x000fe400078208ff */
[----:B------:R-:W-:-:S02]  /*09c0*/  @!P2 LOP3.LUT R8, R5, 0xfffffff8, RZ, 0xc0, !PT ;  /* 0xfffffff80508a812 */ /* 0x000fc400078ec0ff */
[----:B------:R-:W-:Y:S01]  /*09d0*/  @!P2 LOP3.LUT R6, R0, 0xfffffff8, RZ, 0xc0, !PT ;  /* 0xfffffff80006a812 */ /* 0x000fe200078ec0ff */
[----:B------:R-:W-:Y:S01]  /*09e0*/  @!P2 IMAD.SHL.U32 R0, R135, 0x2, RZ ;  /* 0x000000028700a824 */ /* 0x000fe200078e00ff */
[----:B------:R-:W-:Y:S01]  /*09f0*/  @!P2 LEA.HI.X R5, R42, R3, R43, 0x1, P1 ;  /* 0x000000032a05a211 */ /* 0x000fe200008f0c2b */
[----:B------:R-:W-:-:S04]  /*0a00*/  @!P2 IMAD.WIDE R8, R8, 0x2, R2 ;  /* 0x000000020808a825 */ /* 0x000fc800078e0202 */
[----:B------:R1:W-:Y:S01]  /*0a10*/  @!P2 LDGSTS.E.BYPASS.LTC128B.128 [R0+0x2100], [R4.64], !P3 ;  /* 0x021000000400afae */ /* 0x0003e2000d901d48 */
[----:B------:R-:W-:-:S03]  /*0a20*/  @!P2 IMAD.WIDE R6, R6, 0x2, R2 ;  /* 0x000000020606a825 */ /* 0x000fc600078e0202 */
[----:B------:R2:W-:Y:S04]  /*0a30*/  @!P2 LDGSTS.E.BYPASS.LTC128B.128 [R0+0x6100], [R10.64], !P0 ;  /* 0x061000000a00afae */ /* 0x0005e8000c101d48 */
[----:B------:R3:W-:Y:S04]  /*0a40*/  @!P2 LDGSTS.E.BYPASS.LTC128B.128 [R0+0xa100], [R8.64], !P6 ;  /* 0x0a1000000800afae */ /* 0x0007e8000f101d48 */
[----:B------:R-:W4:Y:S04]  /*0a50*/  SHFL.IDX PT, R2, R17, 0x3, 0x181f ;  /* 0x00781f0011027f89 */ /* 0x000f2800000e0000 */
[----:B------:R5:W4:Y:S04]  /*0a60*/  SHFL.IDX PT, R3, R16, 0x3, 0x181f ;  /* 0x00781f0010037f89 */ /* 0x000b2800000e0000 */
[----:B------:R4:W-:Y:S01]  /*0a70*/  @!P2 LDGSTS.E.BYPASS.LTC128B.128 [R0+0xe100], [R6.64], !P5 ;  /* 0x0e1000000600afae */ /* 0x0009e2000e901d48 */
[----:B-1----:R-:W-:Y:S01]  /*0a80*/  LEA.HI R4, R24, R85, RZ, 0x4 ;  /* 0x0000005518047211 */ /* 0x002fe200078f20ff */
[----:B------:R-:W-:-:S03]  /*0a90*/  IMAD R5, R41, c[0x0][0x1e8], RZ ;  /* 0x00007a0029057a24 */ /* 0x000fc600078e02ff */
[----:B--2---:R-:W-:Y:S02]  /*0aa0*/  SHF.R.S32.HI R10, RZ, 0x4, R4 ;  /* 0x00000004ff0a7819 */ /* 0x004fe40000011404 */
[----:B---3--:R-:W-:Y:S02]  /*0ab0*/  LOP3.LUT R8, R4, 0xfffffff0, RZ, 0xc0, !PT ;  /* 0xfffffff004087812 */ /* 0x008fe400078ec0ff */
[----:B------:R-:W-:-:S03]  /*0ac0*/  IADD3 R9, -R18, c[0x0][0x1d0], RZ ;  /* 0x0000740012097a10 */ /* 0x000fc60007ffe1ff */
[----:B------:R-:W-:Y:S02]  /*0ad0*/  IMAD.IADD R8, R85, 0x1, -R8 ;  /* 0x0000000155087824 */ /* 0x000fe400078e0a08 */
[----:B------:R-:W-:Y:S01]  /*0ae0*/  IMAD R9, R84, -0x40, R9 ;  /* 0xffffffc054097824 */ /* 0x000fe200078e0209 */
[----:B----4-:R-:W-:Y:S01]  /*0af0*/  LEA.HI R0, R4, R10, RZ, 0x1 ;  /* 0x0000000a04007211 */ /* 0x010fe200078f08ff */
[----:B------:R-:W-:Y:S01]  /*0b00*/  IMAD R7, R40, c[0x0][0x1ec], R5 ;  /* 0x00007b0028077a24 */ /* 0x000fe200078e0205 */
[----:B------:R-:W-:Y:S01]  /*0b10*/  SHF.R.S32.HI R5, RZ, 0x1f, R8 ;  /* 0x0000001fff057819 */ /* 0x000fe20000011408 */
[----:B------:R-:W-:Y:S01]  /*0b20*/  IMAD.SHL.U32 R4, R19, 0x40, RZ ;  /* 0x0000004013047824 */ /* 0x000fe200078e00ff */
[----:B------:R-:W-:Y:S02]  /*0b30*/  LOP3.LUT R13, R0, 0xfffffffe, RZ, 0xc0, !PT ;  /* 0xfffffffe000d7812 */ /* 0x000fe400078ec0ff */
[----:B-----5:R-:W-:Y:S02]  /*0b40*/  LEA.HI R16, R5, R8, RZ, 0x3 ;  /* 0x0000000805107211 */ /* 0x020fe400078f18ff */
[----:B------:R-:W-:Y:S01]  /*0b50*/  LOP3.LUT R0, R4, 0x1c0, RZ, 0xc0, !PT ;  /* 0x000001c004007812 */ /* 0x000fe200078ec0ff */
[----:B------:R-:W-:Y:S01]  /*0b60*/  IMAD.WIDE.U32 R4, R40, c[0x0][0x1e8], R14 ;  /* 0x00007a0028047a25 */ /* 0x000fe200078e000e */
[----:B------:R-:W-:-:S02]  /*0b70*/  LOP3.LUT R11, R16, 0xfffffff8, RZ, 0xc0, !PT ;  /* 0xfffffff8100b7812 */ /* 0x000fc400078ec0ff */
[----:B------:R-:W-:Y:S01]  /*0b80*/  LOP3.LUT R12, R0, 0x8, R12, 0xf8, !PT ;  /* 0x00000008000c7812 */ /* 0x000fe200078ef80c */
[----:B------:R-:W-:Y:S01]  /*0b90*/  IMAD.IADD R5, R5, 0x1, R7 ;  /* 0x0000000105057824 */ /* 0x000fe200078e0207 */
[----:B------:R-:W-:Y:S01]  /*0ba0*/  SHF.R.U32.HI R0, RZ, 0x3, R0 ;  /* 0x00000003ff007819 */ /* 0x000fe20000011600 */
[----:B------:R-:W-:Y:S01]  /*0bb0*/  IMAD.IADD R14, R8, 0x1, -R11 ;  /* 0x00000001080e7824 */ /* 0x000fe200078e0a0b */
[----:B------:R-:W-:Y:S01]  /*0bc0*/  @!P4 LEA R6, P1, R42, R2, 0x1 ;  /* 0x000000022a06c211 */ /* 0x000fe200078208ff */
[----:B------:R-:W-:Y:S01]  /*0bd0*/  IMAD.MOV.U32 R8, RZ, RZ, c[0x0][0x1e0] ;  /* 0x00007800ff087624 */ /* 0x000fe200078e00ff */
[----:B------:R-:W-:Y:S01]  /*0be0*/  LOP3.LUT R17, R12, R0, RZ, 0x3c, !PT ;  /* 0x000000000c117212 */ /* 0x000fe200078e3cff */
[----:B------:R-:W-:Y:S01]  /*0bf0*/  IMAD.MOV.U32 R0, RZ, RZ, 0x5 ;  /* 0x00000005ff007424 */ /* 0x000fe200078e00ff */
[----:B------:R-:W-:Y:S01]  /*0c00*/  @!P4 LEA.HI.X R7, R42, R3, R43, 0x1, P1 ;  /* 0x000000032a07c211 */ /* 0x000fe200008f0c2b */
[----:B------:R-:W-:Y:S01]  /*0c10*/  @!P4 IMAD.SHL.U32 R12, R135, 0x2, RZ ;  /* 0x00000002870cc824 */ /* 0x000fe200078e00ff */
[----:B------:R-:W-:Y:S01]  /*0c20*/  SHF.L.U64.HI R86, R8, R86, c[0x0][0x1e4] ;  /* 0x0000790008567619 */ /* 0x000fe20000010256 */
[----:B------:R-:W-:Y:S01]  /*0c30*/  IMAD.WIDE.U32 R28, R20, c[0x0][0x1f0], R4 ;  /* 0x00007c00141c7a25 */ /* 0x000fe200078e0004 */
[----:B------:R-:W-:-:S02]  /*0c40*/  SHF.L.U64.HI R90, R8, R0, c[0x0][0x1e4] ;  /* 0x00007900085a7619 */ /* 0x000fc40000010200 */
[----:B------:R1:W-:Y:S01]  /*0c50*/  @!P4 LDGSTS.E.BYPASS.LTC128B.128 [R12+0x3100], [R6.64], !P3 ;  /* 0x03100000060ccfae */ /* 0x0003e2000d901d48 */
[----:B------:R-:W-:Y:S01]  /*0c60*/  IMAD R0, R21, c[0x0][0x1f0], RZ ;  /* 0x00007c0015007a24 */ /* 0x000fe200078e02ff */
[----:B------:R-:W-:Y:S01]  /*0c70*/  @!P4 SHF.R.S32.HI R4, RZ, 0x1f, R26 ;  /* 0x0000001fff04c819 */ /* 0x000fe2000001141a */
[----:B------:R-:W-:Y:S01]  /*0c80*/  IMAD.SHL.U32 R88, R8, 0x40, RZ ;  /* 0x0000004008587824 */ /* 0x000fe200078e00ff */
[C---:B------:R-:W-:Y:S01]  /*0c90*/  ISETP.GE.AND P2, PT, R9.reuse, 0x1, PT ;  /* 0x000000010900780c */ /* 0x040fe20003f46270 */
[----:B------:R-:W-:Y:S01]  /*0ca0*/  IMAD R5, R86, R84, RZ ;  /* 0x0000005456057224 */ /* 0x000fe200078e02ff */
[----:B------:R-:W-:Y:S01]  /*0cb0*/  ISETP.GE.AND P1, PT, R9, 0x21, PT ;  /* 0x000000210900780c */ /* 0x000fe20003f26270 */
[----:B------:R-:W-:Y:S01]  /*0cc0*/  IMAD.IADD R15, R10, 0x1, -R13 ;  /* 0x000000010a0f7824 */ /* 0x000fe200078e0a0d */
[----:B------:R-:W-:Y:S01]  /*0cd0*/  STL.64 [R1+0xa0], R28 ;  /* 0x0000a01c01007387 */ /* 0x000fe20000100a00 */
[----:B------:R-:W-:Y:S02]  /*0ce0*/  IMAD.MOV.U32 R92, RZ, RZ, R28 ;  /* 0x000000ffff5c7224 */ /* 0x000fe400078e001c */
[----:B------:R-:W-:-:S02]  /*0cf0*/  IMAD.SHL.U32 R89, R8, 0x20, RZ ;  /* 0x0000002008597824 */ /* 0x000fc400078e00ff */
[----:B------:R-:W-:Y:S01]  /*0d00*/  IMAD R13, R23, R88, R5 ;  /* 0x00000058170d7224 */ /* 0x000fe200078e0205 */
[----:B-1----:R-:W-:Y:S01]  /*0d10*/  @!P4 SHF.R.S32.HI R6, RZ, 0x1f, R27 ;  /* 0x0000001fff06c819 */ /* 0x002fe2000001141b */
[----:B------:R-:W-:Y:S01]  /*0d20*/  IMAD R7, R20, c[0x0][0x1f4], R0 ;  /* 0x00007d0014077a24 */ /* 0x000fe200078e0200 */
[----:B------:R-:W-:Y:S02]  /*0d30*/  @!P4 SHF.R.S32.HI R0, RZ, 0x1f, R25 ;  /* 0x0000001fff00c819 */ /* 0x000fe40000011419 */
[----:B------:R-:W-:Y:S01]  /*0d40*/  @!P4 LEA.HI R6, R6, R27, RZ, 0x3 ;  /* 0x0000001b0606c211 */ /* 0x000fe200078f18ff */
[----:B------:R-:W-:Y:S01]  /*0d50*/  IMAD.IADD R93, R29, 0x1, R7 ;  /* 0x000000011d5d7824 */ /* 0x000fe200078e0207 */
[----:B------:R-:W-:Y:S02]  /*0d60*/  @!P4 LEA.HI R7, R4, R26, RZ, 0x3 ;  /* 0x0000001a0407c211 */ /* 0x000fe400078f18ff */
[----:B------:R-:W-:Y:S01]  /*0d70*/  @!P4 LEA.HI R0, R0, R25, RZ, 0x3 ;  /* 0x000000190000c211 */ /* 0x000fe200078f18ff */
[----:B------:R-:W-:Y:S01]  /*0d80*/  IMAD.WIDE.U32 R4, R84, R88, R92 ;  /* 0x0000005854047225 */ /* 0x000fe200078e005c */
[----:B------:R-:W-:Y:S01]  /*0d90*/  @!P4 LOP3.LUT R6, R6, 0xfffffff8, RZ, 0xc0, !PT ;  /* 0xfffffff80606c812 */ /* 0x000fe200078ec0ff */
[----:B------:R-:W-:Y:S01]  /*0da0*/  STL.64 [R1+0x90], R92 ;  /* 0x0000905c01007387 */ /* 0x000fe20000100a00 */
[----:B------:R-:W-:Y:S01]  /*0db0*/  @!P4 LOP3.LUT R7, R7, 0xfffffff8, RZ, 0xc0, !PT ;  /* 0xfffffff80707c812 */ /* 0x000fe200078ec0ff */
[----:B------:R-:W-:Y:S01]  /*0dc0*/  IMAD.IADD R13, R5, 0x1, R13 ;  /* 0x00000001050d7824 */ /* 0x000fe200078e020d */
[----:B------:R-:W-:Y:S01]  /*0dd0*/  @!P4 LOP3.LUT R0, R0, 0xfffffff8, RZ, 0xc0, !PT ;  /* 0xfffffff80000c812 */ /* 0x000fe200078ec0ff */
[----:B------:R-:W-:Y:S01]  /*0de0*/  @!P4 IMAD.WIDE R10, R6, 0x2, R2 ;  /* 0x00000002060ac825 */ /* 0x000fe200078e0202 */
[----:B------:R-:W-:-:S03]  /*0df0*/  @P2 LEA R6, P3, R4, c[0x0][0x1c8], 0x1 ;  /* 0x0000720004062a11 */ /* 0x000fc600078608ff */
[----:B------:R-:W-:Y:S01]  /*0e00*/  @!P4 IMAD.WIDE R8, R7, 0x2, R2 ;  /* 0x000000020708c825 */ /* 0x000fe200078e0202 */
[----:B------:R1:W-:Y:S01]  /*0e10*/  @!P4 LDGSTS.E.BYPASS.LTC128B.128 [R12+0x7100], [R10.64], !P0 ;  /* 0x071000000a0ccfae */ /* 0x0003e2000c101d48 */
[----:B------:R-:W-:Y:S02]  /*0e20*/  @P2 LEA.HI.X R7, R4, c[0x0][0x1cc], R13, 0x1, P3 ;  /* 0x0000730004072a11 */ /* 0x000fe400018f0c0d */
[----:B------:R-:W-:Y:S01]  /*0e30*/  @!P4 IMAD.WIDE R2, R0, 0x2, R2 ;  /* 0x000000020002c825 */ /* 0x000fe200078e0202 */
[----:B------:R2:W-:Y:S01]  /*0e40*/  @!P4 LDGSTS.E.BYPASS.LTC128B.128 [R12+0xb100], [R8.64], !P6 ;  /* 0x0b100000080ccfae */ /* 0x0005e2000f101d48 */
[----:B------:R-:W-:Y:S02]  /*0e50*/  ISETP.GE.AND P6, PT, R42, c[0x0][0x1d4], PT ;  /* 0x000075002a007a0c */ /* 0x000fe40003fc6270 */
[----:B------:R-:W-:Y:S01]  /*0e60*/  IMAD.SHL.U32 R0, R14, 0x40, RZ ;  /* 0x000000400e007824 */ /* 0x000fe200078e00ff */
[----:B------:R3:W-:Y:S01]  /*0e70*/  @!P4 LDGSTS.E.BYPASS.LTC128B.128 [R12+0xf100], [R2.64], !P5 ;  /* 0x0f100000020ccfae */ /* 0x0007e2000e901d48 */
[----:B------:R-:W-:-:S02]  /*0e80*/  ISETP.GE.AND P5, PT, R27, c[0x0][0x1d4], PT ;  /* 0x000075001b007a0c */ /* 0x000fc40003fa6270 */
[----:B------:R-:W-:Y:S01]  /*0e90*/  ISETP.GE.AND P4, PT, R26, c[0x0][0x1d4], PT ;  /* 0x000075001a007a0c */ /* 0x000fe20003f86270 */
[----:B------:R-:W0:Y:S01]  /*0ea0*/  LDGDEPBAR ;  /* 0x00000000000079af */ /* 0x000e220000000000 */
[----:B------:R-:W-:Y:S02]  /*0eb0*/  LOP3.LUT R0, R0, 0x1c0, RZ, 0xc0, !PT ;  /* 0x000001c000007812 */ /* 0x000fe400078ec0ff */
[----:B------:R-:W-:Y:S02]  /*0ec0*/  ISETP.GE.AND P3, PT, R25, c[0x0][0x1d4], PT ;  /* 0x0000750019007a0c */ /* 0x000fe40003f66270 */
[----:B-1----:R-:W-:Y:S02]  /*0ed0*/  @P1 IADD3 R10, P0, R89, R4, RZ ;  /* 0x00000004590a1210 */ /* 0x002fe40007f1e0ff */
[----:B--2---:R-:W-:-:S03]  /*0ee0*/  LEA.HI R9, R24, R85, RZ, 0x5 ;  /* 0x0000005518097211 */ /* 0x004fc600078f28ff */
[----:B------:R-:W-:Y:S02]  /*0ef0*/  @P1 IMAD.X R4, R90, 0x1, R13, P0 ;  /* 0x000000015a041824 */ /* 0x000fe400000e060d */
[C---:B---3--:R-:W-:Y:S01]  /*0f00*/  IMAD.SHL.U32 R2, R15.reuse, 0x8, RZ ;  /* 0x000000080f027824 */ /* 0x048fe200078e00ff */
[----:B------:R-:W-:Y:S02]  /*0f10*/  SHF.R.U32.HI R3, RZ, 0x3, R0 ;  /* 0x00000003ff037819 */ /* 0x000fe40000011600 */
[----:B------:R-:W-:Y:S02]  /*0f20*/  SHF.R.S32.HI R232, RZ, 0x5, R9 ;  /* 0x00000005ffe87819 */ /* 0x000fe40000011409 */
[----:B------:R-:W-:Y:S01]  /*0f30*/  LOP3.LUT R5, R0, 0x8, R2, 0xf8, !PT ;  /* 0x0000000800057812 */ /* 0x000fe200078ef802 */
[----:B------:R-:W-:Y:S01]  /*0f40*/  IMAD R0, R15, 0x200, R17 ;  /* 0x000002000f007824 */ /* 0x000fe200078e0211 */
[C---:B------:R-:W-:Y:S02]  /*0f50*/  @P1 LEA R2, P0, R10.reuse, c[0x0][0x1c8], 0x1 ;  /* 0x000072000a021a11 */ /* 0x040fe400078008ff */
[----:B------:R-:W-:Y:S01]  /*0f60*/  LOP3.LUT R8, R5, R3, RZ, 0x3c, !PT ;  /* 0x0000000305087212 */ /* 0x000fe200078e3cff */
[C---:B------:R-:W-:Y:S01]  /*0f70*/  @P2 IMAD.SHL.U32 R5, R135.reuse, 0x2, RZ ;  /* 0x0000000287052824 */ /* 0x040fe200078e00ff */
[----:B------:R-:W-:Y:S01]  /*0f80*/  @P1 LEA.HI.X R3, R10, c[0x0][0x1cc], R4, 0x1, P0 ;  /* 0x000073000a031a11 */ /* 0x000fe200000f0c04 */
[----:B------:R-:W-:Y:S01]  /*0f90*/  @P1 IMAD.SHL.U32 R4, R135, 0x2, RZ ;  /* 0x0000000287041824 */ /* 0x000fe200078e00ff */
[----:B------:R-:W-:Y:S01]  /*0fa0*/  LOP3.LUT P0, RZ, R19, 0x2, RZ, 0xc0, !PT ;  /* 0x0000000213ff7812 */ /* 0x000fe2000780c0ff */
[----:B------:R-:W-:Y:S01]  /*0fb0*/  IMAD.SHL.U32 R248, R0, 0x2, RZ ;  /* 0x0000000200f87824 */ /* 0x000fe200078e00ff */
[----:B------:R1:W-:Y:S01]  /*0fc0*/  @P2 LDGSTS.E.BYPASS.LTC128B.128 [R5+0x10100], [R6.64], !P6 ;  /* 0x1010000006052fae */ /* 0x0003e2000f101d48 */
[----:B------:R-:W-:-:S03]  /*0fd0*/  IMAD.MOV.U32 R0, RZ, RZ, 0x20 ;  /* 0x00000020ff007424 */ /* 0x000fc600078e00ff */
[----:B------:R1:W-:Y:S01]  /*0fe0*/  @P2 LDGSTS.E.BYPASS.LTC128B.128 [R5+0x12100], [R6.64+0x80], !P5 ;  /* 0x1210008006052fae */ /* 0x0003e2000e901d48 */
[----:B------:R-:W-:-:S03]  /*0ff0*/  IADD3 R91, R248, 0x10120, RZ ;  /* 0x00010120f85b7810 */ /* 0x000fc60007ffe0ff */
[----:B------:R1:W-:Y:S04]  /*1000*/  @P2 LDGSTS.E.BYPASS.LTC128B.128 [R5+0x14100], [R6.64+0x100], !P4 ;  /* 0x1410010006052fae */ /* 0x0003e8000e101d48 */
[----:B------:R1:W-:Y:S01]  /*1010*/  @P2 LDGSTS.E.BYPASS.LTC128B.128 [R5+0x16100], [R6.64+0x180], !P3 ;  /* 0x1610018006052fae */ /* 0x0003e2000d901d48 */
[----:B------:R-:W-:-:S03]  /*1020*/  LOP3.LUT P2, RZ, R14, 0x4, RZ, 0xc0, !PT ;  /* 0x000000040eff7812 */ /* 0x000fc6000784c0ff */
[----:B------:R2:W-:Y:S01]  /*1030*/  @P1 LDGSTS.E.BYPASS.LTC128B.128 [R4+0x11100], [R2.64], !P6 ;  /* 0x1110000002041fae */ /* 0x0005e2000f101d48 */
[----:B------:R-:W-:-:S03]  /*1040*/  SEL R0, R0, 0xffffffe0, !P2 ;  /* 0xffffffe000007807 */ /* 0x000fc60005000000 */
[----:B------:R2:W-:Y:S04]  /*1050*/  @P1 LDGSTS.E.BYPASS.LTC128B.128 [R4+0x13100], [R2.64+0x80], !P5 ;  /* 0x1310008002041fae */ /* 0x0005e8000e901d48 */
[----:B------:R2:W-:Y:S04]  /*1060*/  @P1 LDGSTS.E.BYPASS.LTC128B.128 [R4+0x15100], [R2.64+0x100], !P4 ;  /* 0x1510010002041fae */ /* 0x0005e8000e101d48 */
[----:B------:R2:W-:Y:S01]  /*1070*/  @P1 LDGSTS.E.BYPASS.LTC128B.128 [R4+0x17100], [R2.64+0x180], !P3 ;  /* 0x1710018002041fae */ /* 0x0005e2000d901d48 */
[----:B------:R-:W-:-:S03]  /*1080*/  LOP3.LUT P1, RZ, R14, 0x2, RZ, 0xc0, !PT ;  /* 0x000000020eff7812 */ /* 0x000fc6000782c0ff */
[----:B------:R-:W0:Y:S01]  /*1090*/  LDGDEPBAR ;  /* 0x00000000000079af */ /* 0x000e220000000000 */
[----:B-1----:R-:W-:Y:S02]  /*10a0*/  IMAD.SHL.U32 R5, R16, 0x40, RZ ;  /* 0x0000004010057824 */ /* 0x002fe400078e00ff */
[----:B------:R-:W-:-:S03]  /*10b0*/  IMAD R7, R21, c[0x0][0x218], RZ ;  /* 0x0000860015077a24 */ /* 0x000fc600078e02ff */
[----:B------:R-:W-:Y:S01]  /*10c0*/  LOP3.LUT R5, R8, 0xfffffe00, R5, 0xf8, !PT ;  /* 0xfffffe0008057812 */ /* 0x000fe200078ef805 */
[----:B------:R-:W-:-:S04]  /*10d0*/  IMAD R7, R20, c[0x0][0x21c], R7 ;  /* 0x0000870014077a24 */ /* 0x000fc800078e0207 */
[----:B------:R-:W-:-:S04]  /*10e0*/  IMAD R232, R232, 0x400, R5 ;  /* 0x00000400e8e87824 */ /* 0x000fc800078e0205 */
[----:B------:R-:W-:Y:S02]  /*10f0*/  IMAD.SHL.U32 R232, R232, 0x2, RZ ;  /* 0x00000002e8e87824 */ /* 0x000fe400078e00ff */
[----:B--2---:R-:W-:Y:S01]  /*1100*/  IMAD.MOV.U32 R4, RZ, RZ, 0x10 ;  /* 0x00000010ff047424 */ /* 0x004fe200078e00ff */
[----:B------:R-:W-:-:S04]  /*1110*/  DEPBAR.LE SB0, 0x1 ;  /* 0x000080400000791a */ /* 0x000fc80000000000 */
[----:B------:R-:W-:Y:S01]  /*1120*/  BAR.SYNC.DEFER_BLOCKING 0x0 ;  /* 0x0000000000007b1d */ /* 0x000fe20000010000 */
[----:B------:R-:W-:Y:S01]  /*1130*/  SEL R4, R4, 0xfffffff0, !P1 ;  /* 0xfffffff004047807 */ /* 0x000fe20004800000 */
[----:B------:R-:W-:Y:S01]  /*1140*/  IMAD R240, R0, 0x2, R232 ;  /* 0x0000000200f07824 */ /* 0x000fe200078e02e8 */
[----:B------:R-:W-:-:S03]  /*1150*/  IADD3 R2, R248, 0x10100, RZ ;  /* 0x00010100f8027810 */ /* 0x000fc60007ffe0ff */
[----:B------:R-:W-:Y:S01]  /*1160*/  IMAD R236, R4, 0x2, R232 ;  /* 0x0000000204ec7824 */ /* 0x000fe200078e02e8 */
[----:B------:R-:W-:Y:S01]  /*1170*/  @P0 IADD3 R91, R2, -0x20, RZ ;  /* 0xffffffe0025b0810 */ /* 0x000fe20007ffe0ff */
[----:B------:R-:W-:Y:S01]  /*1180*/  IMAD R2, R22, c[0x0][0x208], RZ ;  /* 0x0000820016027a24 */ /* 0x000fe200078e02ff */
[----:B------:R-:W-:Y:S01]  /*1190*/  ISETP.GE.AND P0, PT, R87, 0x1, PT ;  /* 0x000000015700780c */ /* 0x000fe20003f06270 */
[----:B------:R-:W-:Y:S02]  /*11a0*/  IMAD R244, R0, 0x2, R236 ;  /* 0x0000000200f47824 */ /* 0x000fe400078e02ec */
[C---:B------:R-:W-:Y:S01]  /*11b0*/  IMAD R6, R18.reuse, c[0x0][0x20c], R2 ;  /* 0x0000830012067a24 */ /* 0x040fe200078e0202 */
[----:B------:R-:W-:Y:S01]  /*11c0*/  STL [R1+0x8], R91 ;  /* 0x0000085b01007387 */ /* 0x000fe20000100800 */
[----:B------:R-:W-:-:S04]  /*11d0*/  IMAD.WIDE.U32 R2, R18, c[0x0][0x208], R42 ;  /* 0x0000820012027a25 */ /* 0x000fc800078e002a */
[----:B------:R-:W-:Y:S02]  /*11e0*/  IMAD.IADD R3, R3, 0x1, R6 ;  /* 0x0000000103037824 */ /* 0x000fe400078e0206 */
[----:B------:R-:W-:Y:S02]  /*11f0*/  IMAD R6, R41, c[0x0][0x210], RZ ;  /* 0x0000840029067a24 */ /* 0x000fe400078e02ff */
[C---:B------:R-:W-:Y:S01]  /*1200*/  IMAD.WIDE.U32 R2, R40.reuse, c[0x0][0x210], R2 ;  /* 0x0000840028027a25 */ /* 0x040fe200078e0002 */
[----:B------:R-:W1:Y:S03]  /*1210*/  LDSM.16.M88.4 R172, [R232+0x100] ;  /* 0x00010000e8ac783b */ /* 0x000e660000000200 */
[----:B------:R-:W-:Y:S01]  /*1220*/  IMAD R6, R40, c[0x0][0x214], R6 ;  /* 0x0000850028067a24 */ /* 0x000fe200078e0206 */
[----:B------:R-:W2:Y:S03]  /*1230*/  LDSM.16.M88.4 R200, [R232+0x4100] ;  /* 0x00410000e8c8783b */ /* 0x000ea60000000200 */
[----:B------:R-:W-:Y:S01]  /*1240*/  IMAD.IADD R3, R3, 0x1, R6 ;  /* 0x0000000103037824 */ /* 0x000fe200078e0206 */
[----:B------:R-:W-:Y:S01]  /*1250*/  LOP3.LUT R6, R9, 0xffffffe0, RZ, 0xc0, !PT ;  /* 0xffffffe009067812 */ /* 0x000fe200078ec0ff */
[----:B------:R-:W3:Y:S02]  /*1260*/  LDSM.16.M88.4 R216, [R232+0x8100] ;  /* 0x00810000e8d8783b */ /* 0x000ee40000000200 */
[----:B------:R-:W-:Y:S01]  /*1270*/  IMAD.WIDE.U32 R14, R20, c[0x0][0x218], R2 ;  /* 0x00008600140e7a25 */ /* 0x000fe200078e0002 */
[C---:B------:R-:W-:Y:S01]  /*1280*/  IADD3 R2, R91.reuse, 0x800, RZ ;  /* 0x000008005b027810 */ /* 0x040fe20007ffe0ff */
[----:B------:R-:W4:Y:S01]  /*1290*/  LDSM.16.M88.4 R176, [R236+0x100] ;  /* 0x00010000ecb0783b */ /* 0x000f220000000200 */
[----:B------:R-:W-:Y:S01]  /*12a0*/  IADD3 R3, R91, 0x1000, RZ ;  /* 0x000010005b037810 */ /* 0x000fe20007ffe0ff */
[----:B------:R-:W-:-:S02]  /*12b0*/  IMAD.IADD R134, R15, 0x1, R7 ;  /* 0x000000010f867824 */ /* 0x000fc400078e0207 */
[----:B------:R-:W1:Y:S01]  /*12c0*/  LDSM.16.M88.4 R204, [R236+0x4100] ;  /* 0x00410000eccc783b */ /* 0x000e620000000200 */
[----:B------:R-:W-:-:S03]  /*12d0*/  IMAD.IADD R85, R85, 0x1, -R6 ;  /* 0x0000000155557824 */ /* 0x000fc600078e0a06 */
[----:B------:R-:W1:Y:S04]  /*12e0*/  LDSM.16.M88.4 R220, [R236+0x8100] ;  /* 0x00810000ecdc783b */ /* 0x000e680000000200 */
        /* <DEDUP_REMOVED lines=10> */
[----:B------:R-:W-:Y:S06]  /*1390*/  BAR.SYNC.DEFER_BLOCKING 0x0 ;  /* 0x0000000000007b1d */ /* 0x000fec0000010000 */
[----:B------:R-:W-:Y:S04]  /*13a0*/  STL.64 [R1+0x98], R14 ;  /* 0x0000980e01007387 */ /* 0x000fe80000100a00 */
[----:B------:R5:W-:Y:S04]  /*13b0*/  STL [R1+0x44], R2 ;  /* 0x0000440201007387 */ /* 0x000be80000100800 */
[----:B------:R1:W-:Y:S04]  /*13c0*/  STL [R1+0x40], R3 ;  /* 0x0000400301007387 */ /* 0x0003e80000100800 */
[----:B------:R1:W-:Y:S01]  /*13d0*/  STL [R1+0x88], R134 ;  /* 0x0000888601007387 */ /* 0x0003e20000100800 */
[----:B------:R-:W-:-:S04]  /*13e0*/  DEPBAR.LE SB0, 0x0 ;  /* 0x000080000000791a */ /* 0x000fc80000000000 */
[----:B------:R-:W-:Y:S01]  /*13f0*/  BAR.SYNC.DEFER_BLOCKING 0x0 ;  /* 0x0000000000007b1d */ /* 0x000fe20000010000 */
[----:B-----5:R-:W-:-:S05]  /*1400*/  IADD3 R2, R91, 0x1800, RZ ;  /* 0x000018005b027810 */ /* 0x020fca0007ffe0ff */
[----:B------:R1:W-:Y:S04]  /*1410*/  STL [R1+0x3c], R2 ;  /* 0x00003c0201007387 */ /* 0x0003e80000100800 */
[----:B------:R1:W1:Y:S04]  /*1420*/  LDSM.16.M88.4 R24, [R248+0x10100] ;  /* 0x01010000f818783b */ /* 0x0002680000000200 */
[----:B------:R1:W1:Y:S04]  /*1430*/  LDSM.16.M88.4 R28, [R248+0x10900] ;  /* 0x01090000f81c783b */ /* 0x0002680000000200 */
[----:B------:R1:W1:Y:S04]  /*1440*/  LDSM.16.M88.4 R36, [R248+0x11100] ;  /* 0x01110000f824783b */ /* 0x0002680000000200 */
[----:B------:R1:W1:Y:S04]  /*1450*/  LDSM.16.M88.4 R56, [R248+0x11900] ;  /* 0x01190000f838783b */ /* 0x0002680000000200 */
[----:B------:R1:W1:Y:S04]  /*1460*/  LDSM.16.M88.4 R32, [R91] ;  /* 0x000000005b20783b */ /* 0x0002680000000200 */
[----:B------:R1:W1:Y:S04]  /*1470*/  LDSM.16.M88.4 R60, [R91+0x800] ;  /* 0x000800005b3c783b */ /* 0x0002680000000200 */
[----:B------:R1:W1:Y:S04]  /*1480*/  LDSM.16.M88.4 R68, [R91+0x1000] ;  /* 0x001000005b44783b */ /* 0x0002680000000200 */
[----:B------:R1:W1:Y:S01]  /*1490*/  LDSM.16.M88.4 R76, [R91+0x1800] ;  /* 0x001800005b4c783b */ /* 0x0002620000000200 */
[----:B------:R-:W-:Y:S05]  /*14a0*/  @!P0 BRA `(.L_x_0) ;  /* 0x000002d000008947 */ /* 0x000fea0003800000 */
[----:B-1234-:R-:W-:Y:S01]  /*14b0*/  IMAD R2, R23, c[0x0][0x208], RZ ;  /* 0x0000820017027a24 */ /* 0x01efe200078e02ff */
[----:B------:R-:W-:Y:S01]  /*14c0*/  SEL R3, RZ, 0x1, P6 ;  /* 0x00000001ff037807 */ /* 0x000fe20003000000 */
[----:B------:R-:W-:Y:S01]  /*14d0*/  IMAD.WIDE.U32 R12, R84, c[0x0][0x208], RZ ;  /* 0x00008200540c7a25 */ /* 0x000fe200078e00ff */
[----:B------:R-:W-:-:S02]  /*14e0*/  SEL R8, RZ, 0x2, P5 ;  /* 0x00000002ff087807 */ /* 0x000fc40002800000 */
[----:B------:R-:W-:Y:S01]  /*14f0*/  SEL R6, RZ, 0x4, P4 ;  /* 0x00000004ff067807 */ /* 0x000fe20002000000 */
[----:B------:R-:W-:Y:S01]  /*1500*/  IMAD R2, R84, c[0x0][0x20c], R2 ;  /* 0x0000830054027a24 */ /* 0x000fe200078e0202 */
[----:B------:R-:W-:Y:S01]  /*1510*/  LEA R7, P0, R12, R14, 0x6 ;  /* 0x0000000e0c077211 */ /* 0x000fe200078030ff */
[----:B------:R-:W-:Y:S01]  /*1520*/  IMAD R10, R84, -0x40, R87 ;  /* 0xffffffc0540a7824 */ /* 0x000fe200078e0257 */
[----:B------:R-:W-:Y:S01]  /*1530*/  IADD3 R9, R6, R8, R3 ;  /* 0x0000000806097210 */ /* 0x000fe20007ffe003 */
[----:B------:R-:W-:Y:S01]  /*1540*/  IMAD.IADD R2, R13, 0x1, R2 ;  /* 0x000000010d027824 */ /* 0x000fe200078e0202 */
[----:B------:R-:W-:Y:S02]  /*1550*/  SEL R3, RZ, 0x8, P3 ;  /* 0x00000008ff037807 */ /* 0x000fe40001800000 */
[----:B------:R-:W-:Y:S02]  /*1560*/  P2R R11, PR, RZ, 0x20 ;  /* 0x00000020ff0b7803 */ /* 0x000fe40000000000 */
[----:B------:R-:W-:Y:S01]  /*1570*/  LEA.HI.X R8, R12, R134, R2, 0x6, P0 ;  /* 0x000000860c087211 */ /* 0x000fe200000f3402 */
[----:B------:R-:W-:Y:S01]  /*1580*/  IMAD.IADD R3, R9, 0x1, R3 ;  /* 0x0000000109037824 */ /* 0x000fe200078e0203 */
[----:B------:R-:W-:Y:S01]  /*1590*/  LEA R6, P0, R7, c[0x0][0x1f8], 0x1 ;  /* 0x00007e0007067a11 */ /* 0x000fe200078008ff */
[----:B------:R-:W-:-:S02]  /*15a0*/  IMAD.MOV.U32 R9, RZ, RZ, c[0x0][0x208] ;  /* 0x00008200ff097624 */ /* 0x000fc400078e00ff */
[----:B------:R-:W-:Y:S01]  /*15b0*/  IMAD.IADD R2, R10, 0x1, -R18 ;  /* 0x000000010a027824 */ /* 0x000fe200078e0a12 */
[----:B------:R-:W-:Y:S01]  /*15c0*/  LEA.HI.X R7, R7, c[0x0][0x1fc], R8, 0x1, P0 ;  /* 0x00007f0007077a11 */ /* 0x000fe200000f0c08 */
[----:B------:R-:W-:Y:S01]  /*15d0*/  IMAD.MOV.U32 R10, RZ, RZ, c[0x0][0x20c] ;  /* 0x00008300ff0a7624 */ /* 0x000fe200078e00ff */
[----:B------:R-:W-:Y:S02]  /*15e0*/  LEA R8, P0, R9, R6, 0x6 ;  /* 0x0000000609087211 */ /* 0x000fe400078030ff */
[C---:B------:R-:W-:Y:S02]  /*15f0*/  ISETP.LT.OR P1, PT, R2.reuse, 0x1, P6 ;  /* 0x000000010200780c */ /* 0x040fe40003721670 */
[----:B------:R-:W-:Y:S02]  /*1600*/  LOP3.LUT P2, RZ, R3, 0x2, RZ, 0xc0, !PT ;  /* 0x0000000203ff7812 */ /* 0x000fe4000784c0ff */
[----:B------:R-:W-:Y:S01]  /*1610*/  LEA.HI.X R9, R9, R7, R10, 0x6, P0 ;  /* 0x0000000709097211 */ /* 0x000fe200000f340a */
[----:B------:R-:W-:Y:S01]  /*1620*/  IMAD.SHL.U32 R10, R135, 0x2, RZ ;  /* 0x00000002870a7824 */ /* 0x000fe200078e00ff */
[----:B------:R-:W-:-:S02]  /*1630*/  ISETP.LT.OR P0, PT, R2, 0x1, !P2 ;  /* 0x000000010200780c */ /* 0x000fc40005701670 */
[----:B------:R-:W-:-:S05]  /*1640*/  ISETP.LT.OR P2, PT, R2, 0x21, !P2 ;  /* 0x000000210200780c */ /* 0x000fca0005741670 */
[----:B------:R-:W-:Y:S01]  /*1650*/  @!PT LDS RZ, [RZ] ;  /* 0x00000000fffff984 */ /* 0x000fe20000000800 */
[----:B------:R-:W-:Y:S01]  /*1660*/  @!PT LDS RZ, [RZ] ;  /* 0x00000000fffff984 */ /* 0x000fe20000000800 */
[----:B------:R-:W-:Y:S01]  /*1670*/  @!PT LDS RZ, [RZ] ;  /* 0x00000000fffff984 */ /* 0x000fe20000000800 */
[----:B------:R1:W-:Y:S01]  /*1680*/  LDGSTS.E.BYPASS.LTC128B.128 [R10+0x100], [R6.64], !P1 ;  /* 0x00100000060a7fae */ /* 0x0003e2000c901d48 */
[----:B------:R-:W-:-:S05]  /*1690*/  LOP3.LUT P1, RZ, R3, 0x4, RZ, 0xc0, !PT ;  /* 0x0000000403ff7812 */ /* 0x000fca000782c0ff */
[----:B------:R1:W-:Y:S01]  /*16a0*/  LDGSTS.E.BYPASS.LTC128B.128 [R10+0x2100], [R6.64+0x80], !P0 ;  /* 0x02100080060a7fae */ /* 0x0003e2000c101d48 */
[C---:B------:R-:W-:Y:S02]  /*16b0*/  ISETP.LT.OR P0, PT, R2.reuse, 0x1, !P1 ;  /* 0x000000010200780c */ /* 0x040fe40004f01670 */
[----:B------:R-:W-:-:S11]  /*16c0*/  ISETP.LT.OR P1, PT, R2, 0x21, !P1 ;  /* 0x000000210200780c */ /* 0x000fd60004f21670 */
[----:B------:R1:W-:Y:S01]  /*16d0*/  LDGSTS.E.BYPASS.LTC128B.128 [R10+0x4100], [R6.64+0x100], !P0 ;  /* 0x04100100060a7fae */ /* 0x0003e2000c101d48 */
[----:B------:R-:W-:-:S04]  /*16e0*/  LOP3.LUT P0, RZ, R3, 0x8, RZ, 0xc0, !PT ;  /* 0x0000000803ff7812 */ /* 0x000fc8000780c0ff */
[C---:B------:R-:W-:Y:S02]  /*16f0*/  ISETP.LT.OR P5, PT, R2.reuse, 0x1, !P0 ;  /* 0x000000010200780c */ /* 0x040fe400047a1670 */
[----:B------:R-:W-:-:S11]  /*1700*/  ISETP.LT.OR P0, PT, R2, 0x21, !P0 ;  /* 0x000000210200780c */ /* 0x000fd60004701670 */
[----:B------:R1:W-:Y:S01]  /*1710*/  LDGSTS.E.BYPASS.LTC128B.128 [R10+0x6100], [R6.64+0x180], !P5 ;  /* 0x06100180060a7fae */ /* 0x0003e2000e901d48 */
[----:B------:R-:W-:-:S13]  /*1720*/  ISETP.LT.OR P5, PT, R2, 0x21, P6 ;  /* 0x000000210200780c */ /* 0x000fda00037a1670 */
[----:B------:R1:W-:Y:S01]  /*1730*/  LDGSTS.E.BYPASS.LTC128B.128 [R10+0x1100], [R8.64], !P5 ;  /* 0x01100000080a7fae */ /* 0x0003e2000e901d48 */
[----:B------:R-:W-:-:S03]  /*1740*/  ISETP.NE.AND P5, PT, R11, RZ, PT ;  /* 0x000000ff0b00720c */ /* 0x000fc60003fa5270 */
[----:B------:R1:W-:Y:S04]  /*1750*/  LDGSTS.E.BYPASS.LTC128B.128 [R10+0x3100], [R8.64+0x80], !P2 ;  /* 0x03100080080a7fae */ /* 0x0003e8000d101d48 */
[----:B------:R1:W-:Y:S04]  /*1760*/  LDGSTS.E.BYPASS.LTC128B.128 [R10+0x5100], [R8.64+0x100], !P1 ;  /* 0x05100100080a7fae */ /* 0x0003e8000c901d48 */
[----:B------:R1:W-:Y:S02]  /*1770*/  LDGSTS.E.BYPASS.LTC128B.128 [R10+0x7100], [R8.64+0x180], !P0 ;  /* 0x07100180080a7fae */ /* 0x0003e4000c101d48 */
.L_x_0:
[----:B-1234-:R-:W-:Y:S01]  /*1780*/  HMMA.16816.F32 R12, R172, R24, RZ ;  /* 0x00000018ac0c723c */ /* 0x01efe200000018ff */
[----:B------:R-:W-:Y:S01]  /*1790*/  LOP3.LUT P0, RZ, R19, 0x4, RZ, 0xc0, !PT ;  /* 0x0000000413ff7812 */ /* 0x000fe2000780c0ff */
[----:B------:R-:W0:Y:S01]  /*17a0*/  LDGDEPBAR ;  /* 0x00000000000079af */ /* 0x000e220000000000 */
[----:B------:R-:W-:-:S02]  /*17b0*/  MOV R2, 0x40 ;  /* 0x0000004000027802 */ /* 0x000fc40000000f00 */
[----:B------:R-:W-:Y:S02]  /*17c0*/  IADD3 R6, R91, 0x2000, RZ ;  /* 0x000020005b067810 */ /* 0x000fe40007ffe0ff */
[----:B------:R-:W-:Y:S01]  /*17d0*/  SEL R2, R2, 0xffffffc0, !P0 ;  /* 0xffffffc002027807 */ /* 0x000fe20004000000 */
[C---:B------:R-:W-:Y:S01]  /*17e0*/  HMMA.16816.F32 R8, R172.reuse, R26, RZ ;  /* 0x0000001aac08723c */ /* 0x040fe200000018ff */
[----:B------:R-:W-:Y:S02]  /*17f0*/  ISETP.GE.AND P2, PT, R87, 0x41, PT ;  /* 0x000000415700780c */ /* 0x000fe40003f46270 */
[-C--:B------:R-:W-:Y:S02]  /*1800*/  IADD3 R3, R248, R2.reuse, RZ ;  /* 0x00000002f8037210 */ /* 0x080fe40007ffe0ff */
[C---:B------:R-:W-:Y:S02]  /*1810*/  IADD3 R251, R91.reuse, R2, RZ ;  /* 0x000000025bfb7210 */ /* 0x040fe40007ffe0ff */
[C---:B------:R-:W-:Y:S01]  /*1820*/  IADD3 R2, R91.reuse, 0x3000, RZ ;  /* 0x000030005b027810 */ /* 0x040fe20007ffe0ff */
[----:B------:R-:W-:Y:S01]  /*1830*/  HMMA.16816.F32 R20, R172, R28, RZ ;  /* 0x0000001cac14723c */ /* 0x000fe200000018ff */
[----:B------:R-:W1:Y:S04]  /*1840*/  LDSM.16.M88.4 R24, [R3+0x10100] ;  /* 0x010100000318783b */ /* 0x000e680000000200 */
[----:B------:R-:W2:Y:S03]  /*1850*/  LDSM.16.M88.4 R44, [R3+0x10900] ;  /* 0x01090000032c783b */ /* 0x000ea60000000200 */
[----:B------:R-:W-:Y:S01]  /*1860*/  HMMA.16816.F32 R48, R176, R32, R12 ;  /* 0x00000020b030723c */ /* 0x000fe2000000180c */
[----:B------:R-:W3:Y:S04]  /*1870*/  LDSM.16.M88.4 R52, [R3+0x11100] ;  /* 0x011100000334783b */ /* 0x000ee80000000200 */
[----:B------:R-:W4:Y:S03]  /*1880*/  LDSM.16.M88.4 R64, [R3+0x11900] ;  /* 0x011900000340783b */ /* 0x000f260000000200 */
[----:B------:R-:W-:Y:S01]  /*1890*/  HMMA.16816.F32 R12, R172, R30, RZ ;  /* 0x0000001eac0c723c */ /* 0x000fe200000018ff */
[----:B------:R-:W-:Y:S04]  /*18a0*/  LDSM.16.M88.4 R72, [R251+0x1000] ;  /* 0x00100000fb48783b */ /* 0x000fe80000000200 */
[----:B------:R-:W-:Y:S03]  /*18b0*/  LDSM.16.M88.4 R80, [R251+0x1800] ;  /* 0x00180000fb50783b */ /* 0x000fe60000000200 */
[----:B------:R-:W-:Y:S01]  /*18c0*/  HMMA.16816.F32 R40, R176, R34, R8 ;  /* 0x00000022b028723c */ /* 0x000fe20000001808 */
[----:B------:R-:W-:Y:S04]  /*18d0*/  STL [R1+0x4], R3 ;  /* 0x0000040301007387 */ /* 0x000fe80000100800 */
[----:B------:R5:W-:Y:S03]  /*18e0*/  STL [R1+0x38], R6 ;  /* 0x0000380601007387 */ /* 0x000be60000100800 */
[C---:B------:R-:W-:Y:S08]  /*18f0*/  HMMA.16816.F32 R8, R172.reuse, R36, RZ ;  /* 0x00000024ac08723c */ /* 0x040ff000000018ff */
[C---:B------:R-:W-:Y:S08]  /*1900*/  HMMA.16816.F32 R16, R172.reuse, R38, RZ ;  /* 0x00000026ac10723c */ /* 0x040ff000000018ff */
[----:B------:R-:W-:Y:S01]  /*1910*/  HMMA.16816.F32 R28, R172, R56, RZ ;  /* 0x00000038ac1c723c */ /* 0x000fe200000018ff */
[----:B-----5:R-:W-:-:S07]  /*1920*/  IADD3 R6, R91, 0x3800, RZ ;  /* 0x000038005b067810 */ /* 0x020fce0007ffe0ff */
[----:B------:R-:W-:Y:S01]  /*1930*/  HMMA.16816.F32 R32, R172, R58, RZ ;  /* 0x0000003aac20723c */ /* 0x000fe200000018ff */
[----:B------:R-:W5:Y:S07]  /*1940*/  LDSM.16.M88.4 R56, [R251] ;  /* 0x00000000fb38783b */ /* 0x000f6e0000000200 */
[C---:B------:R-:W-:Y:S08]  /*1950*/  HMMA.16816.F32 R20, R176.reuse, R60, R20 ;  /* 0x0000003cb014723c */ /* 0x040ff00000001814 */
[C---:B------:R-:W-:Y:S01]  /*1960*/  HMMA.16816.F32 R12, R176.reuse, R62, R12 ;  /* 0x0000003eb00c723c */ /* 0x040fe2000000180c */
[----:B------:R-:W2:Y:S07]  /*1970*/  LDSM.16.M88.4 R60, [R251+0x800] ;  /* 0x00080000fb3c783b */ /* 0x000eae0000000200 */
[C---:B------:R-:W-:Y:S08]  /*1980*/  HMMA.16816.F32 R8, R176.reuse, R68, R8 ;  /* 0x00000044b008723c */ /* 0x040ff00000001808 */
[C---:B------:R-:W-:Y:S01]  /*1990*/  HMMA.16816.F32 R16, R176.reuse, R70, R16 ;  /* 0x00000046b010723c */ /* 0x040fe20000001810 */
[----:B------:R-:W-:Y:S07]  /*19a0*/  LDSM.16.M88.4 R68, [R248+0x13100] ;  /* 0x01310000f844783b */ /* 0x000fee0000000200 */
[C---:B------:R-:W-:Y:S08]  /*19b0*/  HMMA.16816.F32 R28, R176.reuse, R76, R28 ;  /* 0x0000004cb01c723c */ /* 0x040ff0000000181c */
[----:B------:R-:W-:Y:S01]  /*19c0*/  HMMA.16816.F32 R32, R176, R78, R32 ;  /* 0x0000004eb020723c */ /* 0x000fe20000001820 */
[----:B------:R-:W-:Y:S07]  /*19d0*/  LDSM.16.M88.4 R76, [R248+0x13900] ;  /* 0x01390000f84c783b */ /* 0x000fee0000000200 */
[C---:B-1----:R-:W-:Y:S01]  /*19e0*/  HMMA.16816.F32 R36, R192.reuse, R24, R48 ;  /* 0x00000018c024723c */ /* 0x042fe20000001830 */
[----:B------:R-:W-:Y:S07]  /*19f0*/  LDSM.16.M88.4 R48, [R91+0x2000] ;  /* 0x002000005b30783b */ /* 0x000fee0000000200 */
[C---:B------:R-:W-:Y:S08]  /*1a00*/  HMMA.16816.F32 R40, R192.reuse, R26, R40 ;  /* 0x0000001ac028723c */ /* 0x040ff00000001828 */
[C---:B--2---:R-:W-:Y:S08]  /*1a10*/  HMMA.16816.F32 R24, R192.reuse, R44, R20 ;  /* 0x0000002cc018723c */ /* 0x044ff00000001814 */
[C---:B------:R-:W-:Y:S01]  /*1a20*/  HMMA.16816.F32 R20, R192.reuse, R46, R12 ;  /* 0x0000002ec014723c */ /* 0x040fe2000000180c */
[----:B------:R-:W1:Y:S04]  /*1a30*/  LDSM.16.M88.4 R12, [R248+0x12100] ;  /* 0x01210000f80c783b */ /* 0x000e680000000200 */
[----:B------:R-:W2:Y:S03]  /*1a40*/  LDSM.16.M88.4 R44, [R248+0x12900] ;  /* 0x01290000f82c783b */ /* 0x000ea60000000200 */
[C---:B---3--:R-:W-:Y:S08]  /*1a50*/  HMMA.16816.F32 R8, R192.reuse, R52, R8 ;  /* 0x00000034c008723c */ /* 0x048ff00000001808 */
[C---:B------:R-:W-:Y:S01]  /*1a60*/  HMMA.16816.F32 R16, R192.reuse, R54, R16 ;  /* 0x00000036c010723c */ /* 0x040fe20000001810 */
[----:B------:R-:W3:Y:S07]  /*1a70*/  LDSM.16.M88.4 R52, [R91+0x2800] ;  /* 0x002800005b34783b */ /* 0x000eee0000000200 */
[C---:B----4-:R-:W-:Y:S08]  /*1a80*/  HMMA.16816.F32 R28, R192.reuse, R64, R28 ;  /* 0x00000040c01c723c */ /* 0x050ff0000000181c */
[----:B------:R-:W-:Y:S01]  /*1a90*/  HMMA.16816.F32 R32, R192, R66, R32 ;  /* 0x00000042c020723c */ /* 0x000fe20000001820 */
[----:B------:R-:W-:Y:S07]  /*1aa0*/  LDSM.16.M88.4 R64, [R3+0x13100] ;  /* 0x013100000340783b */ /* 0x000fee0000000200 */
[C---:B-----5:R-:W-:Y:S08]  /*1ab0*/  HMMA.16816.F32 R36, R196.reuse, R56, R36 ;  /* 0x00000038c424723c */ /* 0x060ff00000001824 */
[C---:B------:R-:W-:Y:S01]  /*1ac0*/  HMMA.16816.F32 R40, R196.reuse, R58, R40 ;  /* 0x0000003ac428723c */ /* 0x040fe20000001828 */
[----:B------:R-:W-:Y:S07]  /*1ad0*/  LDSM.16.M88.4 R56, [R3+0x12900] ;  /* 0x012900000338783b */ /* 0x000fee0000000200 */
[C---:B------:R-:W-:Y:S08]  /*1ae0*/  HMMA.16816.F32 R24, R196.reuse, R60, R24 ;  /* 0x0000003cc418723c */ /* 0x040ff00000001818 */
[C---:B------:R-:W-:Y:S01]  /*1af0*/  HMMA.16816.F32 R20, R196.reuse, R62, R20 ;  /* 0x0000003ec414723c */ /* 0x040fe20000001814 */
[----:B------:R-:W4:Y:S07]  /*1b00*/  LDSM.16.M88.4 R60, [R91+0x3000] ;  /* 0x003000005b3c783b */ /* 0x000f2e0000000200 */
[C---:B------:R-:W-:Y:S08]  /*1b10*/  HMMA.16816.F32 R8, R196.reuse, R72, R8 ;  /* 0x00000048c408723c */ /* 0x040ff00000001808 */
[C---:B------:R-:W-:Y:S01]  /*1b20*/  HMMA.16816.F32 R16, R196.reuse, R74, R16 ;  /* 0x0000004ac410723c */ /* 0x040fe20000001810 */
[----:B------:R-:W-:Y:S07]  /*1b30*/  LDSM.16.M88.4 R72, [R3+0x13900] ;  /* 0x013900000348783b */ /* 0x000fee0000000200 */
[C---:B------:R-:W-:Y:S08]  /*1b40*/  HMMA.16816.F32 R28, R196.reuse, R80, R28 ;  /* 0x00000050c41c723c */ /* 0x040ff0000000181c */
[----:B------:R-:W-:Y:S01]  /*1b50*/  HMMA.16816.F32 R32, R196, R82, R32 ;  /* 0x00000052c420723c */ /* 0x000fe20000001820 */
[----:B------:R-:W5:Y:S07]  /*1b60*/  LDSM.16.M88.4 R80, [R91+0x3800] ;  /* 0x003800005b50783b */ /* 0x000f6e0000000200 */
[C---:B-1----:R-:W-:Y:S08]  /*1b70*/  HMMA.16816.F32 R36, R200.reuse, R12, R36 ;  /* 0x0000000cc824723c */ /* 0x042ff00000001824 */
[C---:B------:R-:W-:Y:S08]  /*1b80*/  HMMA.16816.F32 R40, R200.reuse, R14, R40 ;  /* 0x0000000ec828723c */ /* 0x040ff00000001828 */
[C---:B--2---:R-:W-:Y:S08]  /*1b90*/  HMMA.16816.F32 R24, R200.reuse, R44, R24 ;  /* 0x0000002cc818723c */ /* 0x044ff00000001818 */
[C---:B------:R-:W-:Y:S01]  /*1ba0*/  HMMA.16816.F32 R20, R200.reuse, R46, R20 ;  /* 0x0000002ec814723c */ /* 0x040fe20000001814 */
[----:B------:R-:W1:Y:S07]  /*1bb0*/  LDSM.16.M88.4 R44, [R3+0x12100] ;  /* 0x01210000032c783b */ /* 0x000e6e0000000200 */
[C---:B------:R-:W-:Y:S08]  /*1bc0*/  HMMA.16816.F32 R12, R200.reuse, R68, R8 ;  /* 0x00000044c80c723c */ /* 0x040ff00000001808 */
[C---:B------:R-:W-:Y:S01]  /*1bd0*/  HMMA.16816.F32 R8, R200.reuse, R70, R16 ;  /* 0x00000046c808723c */ /* 0x040fe20000001810 */
[----:B------:R-:W-:Y:S07]  /*1be0*/  LDSM.16.M88.4 R68, [R251+0x3000] ;  /* 0x00300000fb44783b */ /* 0x000fee0000000200 */
[C---:B------:R-:W-:Y:S08]  /*1bf0*/  HMMA.16816.F32 R28, R200.reuse, R76, R28 ;  /* 0x0000004cc81c723c */ /* 0x040ff0000000181c */
[----:B------:R-:W-:Y:S01]  /*1c00*/  HMMA.16816.F32 R32, R200, R78, R32 ;  /* 0x0000004ec820723c */ /* 0x000fe20000001820 */
[----:B------:R-:W-:Y:S07]  /*1c10*/  LDSM.16.M88.4 R76, [R248+0x15900] ;  /* 0x01590000f84c783b */ /* 0x000fee0000000200 */
[C---:B------:R-:W-:Y:S08]  /*1c20*/  HMMA.16816.F32 R36, R204.reuse, R48, R36 ;  /* 0x00000030cc24723c */ /* 0x040ff00000001824 */
[C---:B------:R-:W-:Y:S01]  /*1c30*/  HMMA.16816.F32 R40, R204.reuse, R50, R40 ;  /* 0x00000032cc28723c */ /* 0x040fe20000001828 */
[----:B------:R-:W-:Y:S07]  /*1c40*/  LDSM.16.M88.4 R48, [R248+0x14100] ;  /* 0x01410000f830783b */ /* 0x000fee0000000200 */
[C---:B---3--:R-:W-:Y:S08]  /*1c50*/  HMMA.16816.F32 R24, R204.reuse, R52, R24 ;  /* 0x00000034cc18723c */ /* 0x048ff00000001818 */
[C---:B------:R-:W-:Y:S01]  /*1c60*/  HMMA.16816.F32 R20, R204.reuse, R54, R20 ;  /* 0x00000036cc14723c */ /* 0x040fe20000001814 */
[----:B------:R-:W2:Y:S07]  /*1c70*/  LDSM.16.M88.4 R52, [R251+0x2000] ;  /* 0x00200000fb34783b */ /* 0x000eae0000000200 */
[C---:B----4-:R-:W-:Y:S08]  /*1c80*/  HMMA.16816.F32 R16, R204.reuse, R60, R12 ;  /* 0x0000003ccc10723c */ /* 0x050ff0000000180c */
[C---:B------:R-:W-:Y:S01]  /*1c90*/  HMMA.16816.F32 R12, R204.reuse, R62, R8 ;  /* 0x0000003ecc0c723c */ /* 0x040fe20000001808 */
[----:B------:R-:W3:Y:S07]  /*1ca0*/  LDSM.16.M88.4 R60, [R251+0x2800] ;  /* 0x00280000fb3c783b */ /* 0x000eee0000000200 */
[C---:B-----5:R-:W-:Y:S08]  /*1cb0*/  HMMA.16816.F32 R8, R204.reuse, R80, R28 ;  /* 0x00000050cc08723c */ /* 0x060ff0000000181c */
[----:B------:R-:W-:Y:S01]  /*1cc0*/  HMMA.16816.F32 R32, R204, R82, R32 ;  /* 0x00000052cc20723c */ /* 0x000fe20000001820 */
[----:B------:R-:W4:Y:S07]  /*1cd0*/  LDSM.16.M88.4 R80, [R251+0x3800] ;  /* 0x00380000fb50783b */ /* 0x000f2e0000000200 */
[C---:B-1----:R-:W-:Y:S08]  /*1ce0*/  HMMA.16816.F32 R36, R208.reuse, R44, R36 ;  /* 0x0000002cd024723c */ /* 0x042ff00000001824 */
[C---:B------:R-:W-:Y:S01]  /*1cf0*/  HMMA.16816.F32 R40, R208.reuse, R46, R40 ;  /* 0x0000002ed028723c */ /* 0x040fe20000001828 */
[----:B------:R-:W-:Y:S07]  /*1d00*/  LDSM.16.M88.4 R44, [R91+0x4000] ;  /* 0x004000005b2c783b */ /* 0x000fee0000000200 */
[C---:B------:R-:W-:Y:S08]  /*1d10*/  HMMA.16816.F32 R28, R208.reuse, R56, R24 ;  /* 0x00000038d01c723c */ /* 0x040ff00000001818 */
[C---:B------:R-:W-:Y:S01]  /*1d20*/  HMMA.16816.F32 R24, R208.reuse, R58, R20 ;  /* 0x0000003ad018723c */ /* 0x040fe20000001814 */
[----:B------:R-:W1:Y:S07]  /*1d30*/  LDSM.16.M88.4 R56, [R248+0x14900] ;  /* 0x01490000f838783b */ /* 0x000e6e0000000200 */
[C---:B------:R-:W-:Y:S08]  /*1d40*/  HMMA.16816.F32 R20, R208.reuse, R64, R16 ;  /* 0x00000040d014723c */ /* 0x040ff00000001810 */
[C---:B------:R-:W-:Y:S01]  /*1d50*/  HMMA.16816.F32 R16, R208.reuse, R66, R12 ;  /* 0x00000042d010723c */ /* 0x040fe2000000180c */
[----:B------:R-:W5:Y:S07]  /*1d60*/  LDSM.16.M88.4 R64, [R248+0x15100] ;  /* 0x01510000f840783b */ /* 0x000f6e0000000200 */
[C---:B------:R-:W-:Y:S08]  /*1d70*/  HMMA.16816.F32 R12, R208.reuse, R72, R8 ;  /* 0x00000048d00c723c */ /* 0x040ff00000001808 */
[----:B------:R-:W-:Y:S01]  /*1d80*/  HMMA.16816.F32 R8, R208, R74, R32 ;  /* 0x0000004ad008723c */ /* 0x000fe20000001820 */
[----:B------:R-:W-:Y:S07]  /*1d90*/  LDSM.16.M88.4 R72, [R91+0x5800] ;  /* 0x005800005b48783b */ /* 0x000fee0000000200 */
[C---:B--2---:R-:W-:Y:S08]  /*1da0*/  HMMA.16816.F32 R36, R212.reuse, R52, R36 ;  /* 0x00000034d424723c */ /* 0x044ff00000001824 */
[C---:B------:R-:W-:Y:S01]  /*1db0*/  HMMA.16816.F32 R40, R212.reuse, R54, R40 ;  /* 0x00000036d428723c */ /* 0x040fe20000001828 */
[----:B------:R-:W-:Y:S07]  /*1dc0*/  LDSM.16.M88.4 R52, [R91+0x4800] ;  /* 0x004800005b34783b */ /* 0x000fee0000000200 */
[C---:B---3--:R-:W-:Y:S08]  /*1dd0*/  HMMA.16816.F32 R32, R212.reuse, R60, R28 ;  /* 0x0000003cd420723c */ /* 0x048ff0000000181c */
[C---:B------:R-:W-:Y:S01]  /*1de0*/  HMMA.16816.F32 R28, R212.reuse, R62, R24 ;  /* 0x0000003ed41c723c */ /* 0x040fe20000001818 */
[----:B------:R-:W2:Y:S07]  /*1df0*/  LDSM.16.M88.4 R60, [R91+0x5000] ;  /* 0x005000005b3c783b */ /* 0x000eae0000000200 */
[C---:B------:R-:W-:Y:S08]  /*1e00*/  HMMA.16816.F32 R24, R212.reuse, R68, R20 ;  /* 0x00000044d418723c */ /* 0x040ff00000001814 */
[C---:B------:R-:W-:Y:S01]  /*1e10*/  HMMA.16816.F32 R20, R212.reuse, R70, R16 ;  /* 0x00000046d414723c */ /* 0x040fe20000001810 */
[----:B------:R-:W-:Y:S07]  /*1e20*/  LDSM.16.M88.4 R68, [R3+0x14900] ;  /* 0x014900000344783b */ /* 0x000fee0000000200 */
[C---:B----4-:R-:W-:Y:S08]  /*1e30*/  HMMA.16816.F32 R16, R212.reuse, R80, R12 ;  /* 0x00000050d410723c */ /* 0x050ff0000000180c */
[----:B------:R-:W-:Y:S08]  /*1e40*/  HMMA.16816.F32 R12, R212, R82, R8 ;  /* 0x00000052d40c723c */ /* 0x000ff00000001808 */
[C---:B------:R-:W-:Y:S08]  /*1e50*/  HMMA.16816.F32 R8, R216.reuse, R48, R36 ;  /* 0x00000030d808723c */ /* 0x040ff00000001824 */
[C---:B------:R-:W-:Y:S01]  /*1e60*/  HMMA.16816.F32 R40, R216.reuse, R50, R40 ;  /* 0x00000032d828723c */ /* 0x040fe20000001828 */
[----:B------:R-:W3:Y:S07]  /*1e70*/  LDSM.16.M88.4 R48, [R3+0x14100] ;  /* 0x014100000330783b */ /* 0x000eee0000000200 */
[C---:B-1----:R-:W-:Y:S08]  /*1e80*/  HMMA.16816.F32 R36, R216.reuse, R56, R32 ;  /* 0x00000038d824723c */ /* 0x042ff00000001820 */
[C---:B------:R-:W-:Y:S01]  /*1e90*/  HMMA.16816.F32 R32, R216.reuse, R58, R28 ;  /* 0x0000003ad820723c */ /* 0x040fe2000000181c */
[----:B------:R-:W-:Y:S07]  /*1ea0*/  LDSM.16.M88.4 R56, [R3+0x15900] ;  /* 0x015900000338783b */ /* 0x000fee0000000200 */
[C---:B-----5:R-:W-:Y:S08]  /*1eb0*/  HMMA.16816.F32 R28, R216.reuse, R64, R24 ;  /* 0x00000040d81c723c */ /* 0x060ff00000001818 */
[C---:B------:R-:W-:Y:S08]  /*1ec0*/  HMMA.16816.F32 R24, R216.reuse, R66, R20 ;  /* 0x00000042d818723c */ /* 0x040ff00000001814 */
[C---:B------:R-:W-:Y:S08]  /*1ed0*/  HMMA.16816.F32 R20, R216.reuse, R76, R16 ;  /* 0x0000004cd814723c */ /* 0x040ff00000001810 */
[----:B------:R-:W-:Y:S08]  /*1ee0*/  HMMA.16816.F32 R16, R216, R78, R12 ;  /* 0x0000004ed810723c */ /* 0x000ff0000000180c */
[C---:B------:R-:W-:Y:S08]  /*1ef0*/  HMMA.16816.F32 R12, R220.reuse, R44, R8 ;  /* 0x0000002cdc0c723c */ /* 0x040ff00000001808 */
[C---:B--2---:R-:W-:Y:S08]  /*1f00*/  HMMA.16816.F32 R28, R220.reuse, R60, R28 ;  /* 0x0000003cdc1c723c */ /* 0x044ff0000000181c */
[C---:B------:R-:W-:Y:S08]  /*1f10*/  HMMA.16816.F32 R24, R220.reuse, R62, R24 ;  /* 0x0000003edc18723c */ /* 0x040ff00000001818 */
[C---:B------:R-:W-:Y:S08]  /*1f20*/  HMMA.16816.F32 R60, R220.reuse, R74, R16 ;  /* 0x0000004adc3c723c */ /* 0x040ff00000001810 */
[----:B------:R-:W-:Y:S08]  /*1f30*/  HMMA.16816.F32 R32, R220, R54, R32 ;  /* 0x00000036dc20723c */ /* 0x000ff00000001820 */
[----:B---3--:R-:W-:Y:S01]  /*1f40*/  HMMA.16816.F32 R16, R224, R48, R12 ;  /* 0x00000030e010723c */ /* 0x008fe2000000180c */
[----:B------:R-:W1:Y:S07]  /*1f50*/  LDSM.16.M88.4 R12, [R251+0x4000] ;  /* 0x00400000fb0c783b */ /* 0x000e6e0000000200 */
[C---:B------:R-:W-:Y:S08]  /*1f60*/  HMMA.16816.F32 R8, R220.reuse, R46, R40 ;  /* 0x0000002edc08723c */ /* 0x040ff00000001828 */
[C---:B------:R-:W-:Y:S01]  /*1f70*/  HMMA.16816.F32 R64, R220.reuse, R72, R20 ;  /* 0x00000048dc40723c */ /* 0x040fe20000001814 */
[----:B------:R-:W2:Y:S04]  /*1f80*/  LDSM.16.M88.4 R20, [R3+0x15100] ;  /* 0x015100000314783b */ /* 0x000ea80000000200 */
[----:B------:R-:W-:Y:S03]  /*1f90*/  LDSM.16.M88.4 R72, [R251+0x5800] ;  /* 0x00580000fb48783b */ /* 0x000fe60000000200 */
[----:B------:R-:W-:Y:S01]  /*1fa0*/  HMMA.16816.F32 R36, R220, R52, R36 ;  /* 0x00000034dc24723c */ /* 0x000fe20000001824 */
[----:B------:R-:W-:Y:S07]  /*1fb0*/  LDSM.16.M88.4 R52, [R251+0x4800] ;  /* 0x00480000fb34783b */ /* 0x000fee0000000200 */
[C---:B------:R-:W-:Y:S01]  /*1fc0*/  HMMA.16816.F32 R44, R224.reuse, R70, R32 ;  /* 0x00000046e02c723c */ /* 0x040fe20000001820 */
[----:B------:R-:W3:Y:S07]  /*1fd0*/  LDSM.16.M88.4 R32, [R248+0x16100] ;  /* 0x01610000f820783b */ /* 0x000eee0000000200 */
[----:B------:R-:W-:Y:S08]  /*1fe0*/  HMMA.16816.F32 R8, R224, R50, R8 ;  /* 0x00000032e008723c */ /* 0x000ff00000001808 */
[----:B-1----:R-:W-:Y:S08]  /*1ff0*/  HMMA.16816.F32 R16, R228, R12, R16 ;  /* 0x0000000ce410723c */ /* 0x002ff00000001810 */
[C---:B------:R-:W-:Y:S01]  /*2000*/  HMMA.16816.F32 R48, R224.reuse, R68, R36 ;  /* 0x00000044e030723c */ /* 0x040fe20000001824 */
[----:B------:R-:W-:Y:S07]  /*2010*/  LDSM.16.M88.4 R68, [R251+0x5000] ;  /* 0x00500000fb44783b */ /* 0x000fee0000000200 */
[C---:B--2---:R-:W-:Y:S08]  /*2020*/  HMMA.16816.F32 R40, R224.reuse, R20, R28 ;  /* 0x00000014e028723c */ /* 0x044ff0000000181c */
[C---:B------:R-:W-:Y:S01]  /*2030*/  HMMA.16816.F32 R28, R224.reuse, R22, R24 ;  /* 0x00000016e01c723c */ /* 0x040fe20000001818 */
[----:B------:R-:W1:Y:S07]  /*2040*/  LDSM.16.M88.4 R20, [R91+0x6000] ;  /* 0x006000005b14783b */ /* 0x000e6e0000000200 */
[----:B------:R-:W-:Y:S01]  /*2050*/  HMMA.16816.F32 R36, R224, R56, R64 ;  /* 0x00000038e024723c */ /* 0x000fe20000001840 */
[----:B------:R-:W-:Y:S07]  /*2060*/  LDSM.16.M88.4 R64, [R248+0x17900] ;  /* 0x01790000f840783b */ /* 0x000fee0000000200 */
[----:B------:R-:W-:Y:S08]  /*2070*/  HMMA.16816.F32 R8, R228, R14, R8 ;  /* 0x0000000ee408723c */ /* 0x000ff00000001808 */
[----:B---3--:R-:W-:Y:S08]  /*2080*/  HMMA.16816.F32 R12, R232, R32, R16 ;  /* 0x00000020e80c723c */ /* 0x008ff00000001810 */
[C---:B------:R-:W-:Y:S01]  /*2090*/  HMMA.16816.F32 R24, R228.reuse, R52, R48 ;  /* 0x00000034e418723c */ /* 0x040fe20000001830 */
[----:B------:R-:W-:Y:S07]  /*20a0*/  LDSM.16.M88.4 R48, [R91+0x6800] ;  /* 0x006800005b30783b */ /* 0x000fee0000000200 */
[C---:B------:R-:W-:Y:S01]  /*20b0*/  HMMA.16816.F32 R76, R228.reuse, R72, R36 ;  /* 0x00000048e44c723c */ /* 0x040fe20000001824 */
[----:B------:R-:W2:Y:S07]  /*20c0*/  LDSM.16.M88.4 R36, [R3+0x16100] ;  /* 0x016100000324783b */ /* 0x000eae0000000200 */
[----:B------:R-:W-:Y:S01]  /*20d0*/  HMMA.16816.F32 R52, R228, R54, R44 ;  /* 0x00000036e434723c */ /* 0x000fe2000000182c */
[----:B------:R-:W3:Y:S07]  /*20e0*/  LDSM.16.M88.4 R44, [R248+0x16900] ;  /* 0x01690000f82c783b */ /* 0x000eee0000000200 */
[----:B------:R-:W-:Y:S08]  /*20f0*/  HMMA.16816.F32 R8, R232, R34, R8 ;  /* 0x00000022e808723c */ /* 0x000ff00000001808 */
[----:B-1----:R-:W-:Y:S08]  /*2100*/  HMMA.16816.F32 R12, R236, R20, R12 ;  /* 0x00000014ec0c723c */ /* 0x002ff0000000180c */
[----:B------:R-:W-:Y:S08]  /*2110*/  HMMA.16816.F32 R80, R224, R58, R60 ;  /* 0x0000003ae050723c */ /* 0x000ff0000000183c */
[C---:B------:R-:W-:Y:S01]  /*2120*/  HMMA.16816.F32 R60, R228.reuse, R68, R40 ;  /* 0x00000044e43c723c */ /* 0x040fe20000001828 */
[----:B------:R-:W1:Y:S07]  /*2130*/  LDSM.16.M88.4 R40, [R251+0x6000] ;  /* 0x00600000fb28783b */ /* 0x000e6e0000000200 */
[----:B------:R-:W-:Y:S01]  /*2140*/  HMMA.16816.F32 R56, R228, R70, R28 ;  /* 0x00000046e438723c */ /* 0x000fe2000000181c */
[----:B------:R-:W4:Y:S07]  /*2150*/  LDSM.16.M88.4 R28, [R248+0x17100] ;  /* 0x01710000f81c783b */ /* 0x000f2e0000000200 */
[----:B------:R-:W-:Y:S08]  /*2160*/  HMMA.16816.F32 R8, R236, R22, R8 ;  /* 0x00000016ec08723c */ /* 0x000ff00000001808 */
[----:B--2---:R-:W-:Y:S08]  /*2170*/  HMMA.16816.F32 R12, R240, R36, R12 ;  /* 0x00000024f00c723c */ /* 0x004ff0000000180c */
[C---:B---3--:R-:W-:Y:S08]  /*2180*/  HMMA.16816.F32 R16, R232.reuse, R44, R24 ;  /* 0x0000002ce810723c */ /* 0x048ff00000001818 */
[----:B------:R-:W-:Y:S01]  /*2190*/  HMMA.16816.F32 R24, R232, R46, R52 ;  /* 0x0000002ee818723c */ /* 0x000fe20000001834 */
[----:B------:R-:W2:Y:S04]  /*21a0*/  LDSM.16.M88.4 R52, [R91+0x7000] ;  /* 0x007000005b34783b */ /* 0x000ea80000000200 */
[----:B------:R-:W3:Y:S03]  /*21b0*/  LDSM.16.M88.4 R44, [R3+0x16900] ;  /* 0x01690000032c783b */ /* 0x000ee60000000200 */
[----:B------:R-:W-:Y:S08]  /*21c0*/  HMMA.16816.F32 R8, R240, R38, R8 ;  /* 0x00000026f008723c */ /* 0x000ff00000001808 */
[----:B-1----:R-:W-:Y:S08]  /*21d0*/  HMMA.16816.F32 R32, R244, R40, R12 ;  /* 0x00000028f420723c */ /* 0x002ff0000000180c */
[----:B------:R-:W-:Y:S08]  /*21e0*/  HMMA.16816.F32 R20, R236, R48, R16 ;  /* 0x00000030ec14723c */ /* 0x000ff00000001810 */
[----:B----4-:R-:W-:Y:S08]  /*21f0*/  HMMA.16816.F32 R12, R232, R28, R60 ;  /* 0x0000001ce80c723c */ /* 0x010ff0000000183c */
[----:B------:R-:W-:Y:S01]  /*2200*/  HMMA.16816.F32 R16, R236, R50, R24 ;  /* 0x00000032ec10723c */ /* 0x000fe20000001818 */
[----:B------:R-:W-:Y:S01]  /*2210*/  LDSM.16.M88.4 R48, [R91+0x7800] ;  /* 0x007800005b30783b */ /* 0x000fe20000000200 */
[----:B------:R-:W-:-:S02]  /*2220*/  FMUL.FTZ R32, R32, c[0x0][0x320] ;  /* 0x0000c80020207a20 */ /* 0x000fc40000410000 */
[----:B------:R-:W-:Y:S02]  /*2230*/  FMUL.FTZ R33, R33, c[0x0][0x320] ;  /* 0x0000c80021217a20 */ /* 0x000fe40000410000 */
[----:B------:R-:W-:Y:S01]  /*2240*/  FMUL.FTZ R34, R34, c[0x0][0x320] ;  /* 0x0000c80022227a20 */ /* 0x000fe20000410000 */
[----:B------:R-:W1:Y:S01]  /*2250*/  MUFU.TANH R73, R32 ;  /* 0x0000002000497308 */ /* 0x000e620000002400 */
[----:B------:R-:W-:Y:S01]  /*2260*/  HMMA.16816.F32 R36, R232, R30, R56 ;  /* 0x0000001ee824723c */ /* 0x000fe20000001838 */
[----:B------:R-:W-:Y:S01]  /*2270*/  LDSM.16.M88.4 R56, [R251+0x6800] ;  /* 0x00680000fb38783b */ /* 0x000fe20000000200 */
[----:B------:R-:W-:-:S05]  /*2280*/  FMUL.FTZ R35, R35, c[0x0][0x320] ;  /* 0x0000c80023237a20 */ /* 0x000fca0000410000 */
[----:B------:R-:W4:Y:S01]  /*2290*/  MUFU.TANH R72, R33 ;  /* 0x0000002100487308 */ /* 0x000f220000002400 */
[----:B------:R-:W-:Y:S01]  /*22a0*/  HMMA.16816.F32 R28, R244, R42, R8 ;  /* 0x0000002af41c723c */ /* 0x000fe20000001808 */
[----:B------:R-:W5:Y:S07]  /*22b0*/  LDSM.16.M88.4 R40, [R3+0x17100] ;  /* 0x017100000328783b */ /* 0x000f6e0000000200 */
[----:B--2---:R-:W-:Y:S08]  /*22c0*/  HMMA.16816.F32 R12, R236, R52, R12 ;  /* 0x00000034ec0c723c */ /* 0x004ff0000000180c */
[----:B---3--:R-:W-:Y:S08]  /*22d0*/  HMMA.16816.F32 R8, R240, R46, R16 ;  /* 0x0000002ef008723c */ /* 0x008ff00000001810 */
[----:B------:R-:W-:Y:S01]  /*22e0*/  HMMA.16816.F32 R68, R228, R74, R80 ;  /* 0x0000004ae444723c */ /* 0x000fe20000001850 */
[----:B------:R-:W-:-:S02]  /*22f0*/  FMUL.FTZ R28, R28, c[0x0][0x320] ;  /* 0x0000c8001c1c7a20 */ /* 0x000fc40000410000 */
[----:B------:R-:W-:Y:S02]  /*2300*/  FMUL.FTZ R29, R29, c[0x0][0x320] ;  /* 0x0000c8001d1d7a20 */ /* 0x000fe40000410000 */
[----:B------:R-:W-:Y:S02]  /*2310*/  FMUL.FTZ R30, R30, c[0x0][0x320] ;  /* 0x0000c8001e1e7a20 */ /* 0x000fe40000410000 */
[----:B------:R-:W-:Y:S01]  /*2320*/  FMUL.FTZ R31, R31, c[0x0][0x320] ;  /* 0x0000c8001f1f7a20 */ /* 0x000fe20000410000 */
[----:B------:R-:W-:Y:S01]  /*2330*/  HMMA.16816.F32 R20, R240, R44, R20 ;  /* 0x0000002cf014723c */ /* 0x000fe20000001814 */
[----:B------:R-:W-:Y:S07]  /*2340*/  LDSM.16.M88.4 R44, [R251+0x7000] ;  /* 0x00700000fb2c783b */ /* 0x000fee0000000200 */
[----:B------:R-:W-:Y:S01]  /*2350*/  HMMA.16816.F32 R60, R232, R64, R76 ;  /* 0x00000040e83c723c */ /* 0x000fe2000000184c */
[----:B------:R-:W2:Y:S07]  /*2360*/  MUFU.TANH R65, R34 ;  /* 0x0000002200417308 */ /* 0x000eae0000002400 */
[----:B-----5:R-:W-:Y:S01]  /*2370*/  HMMA.16816.F32 R16, R240, R40, R12 ;  /* 0x00000028f010723c */ /* 0x020fe2000000180c */
[----:B------:R3:W1:Y:S07]  /*2380*/  MUFU.TANH R64, R35 ;  /* 0x0000002300407308 */ /* 0x00066e0000002400 */
[----:B------:R-:W-:Y:S08]  /*2390*/  HMMA.16816.F32 R12, R244, R58, R8 ;  /* 0x0000003af40c723c */ /* 0x000ff00000001808 */
[----:B------:R-:W-:Y:S08]  /*23a0*/  HMMA.16816.F32 R8, R232, R66, R68 ;  /* 0x00000042e808723c */ /* 0x000ff00000001844 */
[----:B---3--:R-:W-:Y:S01]  /*23b0*/  HMMA.16816.F32 R32, R236, R54, R36 ;  /* 0x00000036ec20723c */ /* 0x008fe20000001824 */
[----:B------:R3:W5:Y:S01]  /*23c0*/  LDSM.16.M88.4 R36, [R3+0x17900] ;  /* 0x017900000324783b */ /* 0x0007620000000200 */
[----:B------:R-:W1:Y:S06]  /*23d0*/  MUFU.TANH R55, R30 ;  /* 0x0000001e00377308 */ /* 0x000e6c0000002400 */
[----:B------:R-:W-:Y:S01]  /*23e0*/  HMMA.16816.F32 R24, R244, R56, R20 ;  /* 0x00000038f418723c */ /* 0x000fe20000001814 */
[----:B------:R-:W-:Y:S01]  /*23f0*/  FMUL.FTZ R12, R12, c[0x0][0x320] ;  /* 0x0000c8000c0c7a20 */ /* 0x000fe20000410000 */
[----:B------:R-:W1:Y:S01]  /*2400*/  MUFU.TANH R57, R28 ;  /* 0x0000001c00397308 */ /* 0x000e620000002400 */
[----:B------:R-:W-:-:S02]  /*2410*/  FMUL.FTZ R13, R13, c[0x0][0x320] ;  /* 0x0000c8000d0d7a20 */ /* 0x000fc40000410000 */
[----:B------:R-:W-:Y:S02]  /*2420*/  FMUL.FTZ R14, R14, c[0x0][0x320] ;  /* 0x0000c8000e0e7a20 */ /* 0x000fe40000410000 */
[----:B------:R-:W-:Y:S01]  /*2430*/  FMUL.FTZ R15, R15, c[0x0][0x320] ;  /* 0x0000c8000f0f7a20 */ /* 0x000fe20000410000 */
[C---:B------:R-:W-:Y:S02]  /*2440*/  HMMA.16816.F32 R20, R236.reuse, R48, R60 ;  /* 0x00000030ec14723c */ /* 0x040fe4000000183c */
[----:B------:R-:W1:Y:S06]  /*2450*/  MUFU.TANH R56, R29 ;  /* 0x0000001d00387308 */ /* 0x000e6c0000002400 */
[----:B------:R-:W-:Y:S01]  /*2460*/  HMMA.16816.F32 R8, R236, R50, R8 ;  /* 0x00000032ec08723c */ /* 0x000fe20000001808 */
[----:B---3--:R-:W-:Y:S01]  /*2470*/  IADD3 R3, R91, 0x2800, RZ ;  /* 0x000028005b037810 */ /* 0x008fe20007ffe0ff */
[----:B------:R3:W1:Y:S04]  /*2480*/  MUFU.TANH R54, R31 ;  /* 0x0000001f00367308 */ /* 0x0006680000002400 */
[----:B------:R1:W-:Y:S02]  /*2490*/  STL [R1+0x34], R3 ;  /* 0x0000340301007387 */ /* 0x0003e40000100800 */
[----:B------:R-:W-:-:S02]  /*24a0*/  FMUL.FTZ R24, R24, c[0x0][0x320] ;  /* 0x0000c80018187a20 */ /* 0x000fc40000410000 */
[----:B------:R-:W-:Y:S01]  /*24b0*/  FMUL.FTZ R25, R25, c[0x0][0x320] ;  /* 0x0000c80019197a20 */ /* 0x000fe20000410000 */
[----:B------:R2:W-:Y:S01]  /*24c0*/  STL [R1+0x30], R2 ;  /* 0x0000300201007387 */ /* 0x0005e20000100800 */
[----:B------:R-:W-:Y:S01]  /*24d0*/  FMUL.FTZ R26, R26, c[0x0][0x320] ;  /* 0x0000c8001a1a7a20 */ /* 0x000fe20000410000 */
[----:B------:R-:W1:Y:S01]  /*24e0*/  MUFU.TANH R53, R24 ;  /* 0x0000001800357308 */ /* 0x000e620000002400 */
[----:B------:R-:W-:Y:S01]  /*24f0*/  FMUL.FTZ R27, R27, c[0x0][0x320] ;  /* 0x0000c8001b1b7a20 */ /* 0x000fe20000410000 */
[----:B------:R4:W-:Y:S01]  /*2500*/  STL [R1+0x2c], R6 ;  /* 0x00002c0601007387 */ /* 0x0009e20000100800 */
[----:B---3--:R-:W-:Y:S03]  /*2510*/  HMMA.16816.F32 R28, R240, R42, R32 ;  /* 0x0000002af01c723c */ /* 0x008fe60000001820 */
[----:B------:R-:W3:Y:S01]  /*2520*/  LDSM.16.M88.4 R32, [R251+0x7800] ;  /* 0x00780000fb20783b */ /* 0x000ee20000000200 */
[----:B------:R-:W-:-:S04]  /*2530*/  DEPBAR.LE SB0, 0x0 ;  /* 0x000080000000791a */ /* 0x000fc80000000000 */
[----:B------:R-:W3:Y:S01]  /*2540*/  MUFU.TANH R52, R25 ;  /* 0x0000001900347308 */ /* 0x000ee20000002400 */
[----:B-----5:R-:W-:Y:S01]  /*2550*/  HMMA.16816.F32 R8, R240, R38, R8 ;  /* 0x00000026f008723c */ /* 0x020fe20000001808 */
[----:B-1----:R-:W-:-:S06]  /*2560*/  IADD3 R3, R91, 0x4000, RZ ;  /* 0x000040005b037810 */ /* 0x002fcc0007ffe0ff */
[----:B------:R-:W1:Y:S01]  /*2570*/  MUFU.TANH R49, R26 ;  /* 0x0000001a00317308 */ /* 0x000e620000002400 */
[C---:B--2---:R-:W-:Y:S01]  /*2580*/  IADD3 R2, R91.reuse, 0x4800, RZ ;  /* 0x000048005b027810 */ /* 0x044fe20007ffe0ff */
[----:B------:R2:W-:Y:S06]  /*2590*/  STL [R1+0x28], R3 ;  /* 0x0000280301007387 */ /* 0x0005ec0000100800 */
[----:B------:R5:W1:Y:S01]  /*25a0*/  MUFU.TANH R48, R27 ;  /* 0x0000001b00307308 */ /* 0x000a620000002400 */
[C---:B----4-:R-:W-:Y:S01]  /*25b0*/  IADD3 R6, R91.reuse, 0x5000, RZ ;  /* 0x000050005b067810 */ /* 0x050fe20007ffe0ff */
[----:B------:R4:W-:Y:S04]  /*25c0*/  STL [R1+0x24], R2 ;  /* 0x0000240201007387 */ /* 0x0009e80000100800 */
[----:B------:R1:W-:Y:S02]  /*25d0*/  STL [R1+0x20], R6 ;  /* 0x0000200601007387 */ /* 0x0003e40000100800 */
[----:B------:R-:W1:Y:S01]  /*25e0*/  MUFU.TANH R43, R14 ;  /* 0x0000000e002b7308 */ /* 0x000e620000002400 */
[----:B-----5:R-:W-:Y:S07]  /*25f0*/  HMMA.16816.F32 R24, R244, R44, R16 ;  /* 0x0000002cf418723c */ /* 0x020fee0000001810 */
[----:B------:R-:W3:Y:S01]  /*2600*/  MUFU.TANH R44, R12 ;  /* 0x0000000c002c7308 */ /* 0x000ee20000002400 */
[C---:B--2---:R-:W-:Y:S01]  /*2610*/  IADD3 R3, R91.reuse, 0x5800, RZ ;  /* 0x000058005b037810 */ /* 0x044fe20007ffe0ff */
[----:B------:R-:W-:Y:S06]  /*2620*/  HMMA.16816.F32 R16, R240, R36, R20 ;  /* 0x00000024f010723c */ /* 0x000fec0000001814 */
[----:B------:R-:W2:Y:S01]  /*2630*/  MUFU.TANH R45, R13 ;  /* 0x0000000d002d7308 */ /* 0x000ea20000002400 */
[C---:B----4-:R-:W-:Y:S01]  /*2640*/  IADD3 R2, R91.reuse, 0x6000, RZ ;  /* 0x000060005b027810 */ /* 0x050fe20007ffe0ff */
[----:B------:R4:W-:Y:S01]  /*2650*/  STL [R1+0x1c], R3 ;  /* 0x00001c0301007387 */ /* 0x0009e20000100800 */
[----:B-1----:R-:W-:Y:S01]  /*2660*/  IADD3 R6, R91, 0x6800, RZ ;  /* 0x000068005b067810 */ /* 0x002fe20007ffe0ff */
[C---:B------:R-:W-:Y:S04]  /*2670*/  HMMA.16816.F32 R20, R244.reuse, R46, R28 ;  /* 0x0000002ef414723c */ /* 0x040fe8000000181c */
[----:B------:R1:W1:Y:S01]  /*2680*/  MUFU.TANH R42, R15 ;  /* 0x0000000f002a7308 */ /* 0x0002620000002400 */
[----:B------:R5:W-:Y:S04]  /*2690*/  STL [R1+0x18], R2 ;  /* 0x0000180201007387 */ /* 0x000be80000100800 */
[----:B------:R2:W-:Y:S01]  /*26a0*/  STL [R1+0x14], R6 ;  /* 0x0000140601007387 */ /* 0x0005e20000100800 */
[----:B---3--:R-:W-:Y:S01]  /*26b0*/  HMMA.16816.F32 R8, R244, R34, R8 ;  /* 0x00000022f408723c */ /* 0x008fe20000001808 */
[----:B------:R-:W-:-:S02]  /*26c0*/  FMUL.FTZ R24, R24, c[0x0][0x320] ;  /* 0x0000c80018187a20 */ /* 0x000fc40000410000 */
[----:B------:R-:W-:Y:S02]  /*26d0*/  FMUL.FTZ R25, R25, c[0x0][0x320] ;  /* 0x0000c80019197a20 */ /* 0x000fe40000410000 */
[----:B------:R-:W-:Y:S01]  /*26e0*/  FMUL.FTZ R26, R26, c[0x0][0x320] ;  /* 0x0000c8001a1a7a20 */ /* 0x000fe20000410000 */
[----:B------:R3:W2:Y:S01]  /*26f0*/  MUFU.TANH R41, R24 ;  /* 0x0000001800297308 */ /* 0x0006a20000002400 */
[----:B------:R-:W-:Y:S01]  /*2700*/  FMUL.FTZ R27, R27, c[0x0][0x320] ;  /* 0x0000c8001b1b7a20 */ /* 0x000fe20000410000 */
[----:B-1----:R-:W-:Y:S01]  /*2710*/  HMMA.16816.F32 R12, R244, R32, R16 ;  /* 0x00000020f40c723c */ /* 0x002fe20000001810 */
[----:B----4-:R-:W-:-:S05]  /*2720*/  IADD3 R3, R91, 0x7000, RZ ;  /* 0x000070005b037810 */ /* 0x010fca0007ffe0ff */
[----:B------:R3:W1:Y:S01]  /*2730*/  MUFU.TANH R40, R25 ;  /* 0x0000001900287308 */ /* 0x0006620000002400 */
[----:B------:R-:W-:Y:S02]  /*2740*/  FMUL.FTZ R23, R23, c[0x0][0x320] ;  /* 0x0000c80017177a20 */ /* 0x000fe40000410000 */
[----:B------:R-:W-:Y:S01]  /*2750*/  FMUL.FTZ R20, R20, c[0x0][0x320] ;  /* 0x0000c80014147a20 */ /* 0x000fe20000410000 */
[----:B-----5:R-:W-:Y:S01]  /*2760*/  IADD3 R2, R91, 0x7800, RZ ;  /* 0x000078005b027810 */ /* 0x020fe20007ffe0ff */
[----:B------:R-:W-:Y:S02]  /*2770*/  FMUL.FTZ R21, R21, c[0x0][0x320] ;  /* 0x0000c80015157a20 */ /* 0x000fe40000410000 */
[----:B------:R-:W-:Y:S01]  /*2780*/  FMUL.FTZ R22, R22, c[0x0][0x320] ;  /* 0x0000c80016167a20 */ /* 0x000fe20000410000 */
[----:B------:R3:W4:Y:S01]  /*2790*/  MUFU.TANH R37, R26 ;  /* 0x0000001a00257308 */ /* 0x0007220000002400 */
[----:B------:R3:W-:Y:S01]  /*27a0*/  STL [R1+0xc], R2 ;  /* 0x00000c0201007387 */ /* 0x0007e20000100800 */
[----:B------:R-:W-:-:S02]  /*27b0*/  FMUL.FTZ R8, R8, c[0x0][0x320] ;  /* 0x0000c80008087a20 */ /* 0x000fc40000410000 */
[----:B------:R-:W-:Y:S01]  /*27c0*/  FMUL.FTZ R9, R9, c[0x0][0x320] ;  /* 0x0000c80009097a20 */ /* 0x000fe20000410000 */
[----:B------:R3:W-:Y:S01]  /*27d0*/  STL [R1+0x10], R3 ;  /* 0x0000100301007387 */ /* 0x0007e20000100800 */
[----:B------:R-:W-:Y:S02]  /*27e0*/  FMUL.FTZ R10, R10, c[0x0][0x320] ;  /* 0x0000c8000a0a7a20 */ /* 0x000fe40000410000 */
[----:B------:R-:W-:Y:S01]  /*27f0*/  FMUL.FTZ R11, R11, c[0x0][0x320] ;  /* 0x0000c8000b0b7a20 */ /* 0x000fe20000410000 */
[----:B------:R3:W1:Y:S01]  /*2800*/  MUFU.TANH R36, R27 ;  /* 0x0000001b00247308 */ /* 0x0006620000002400 */
[----:B------:R-:W-:Y:S02]  /*2810*/  FMUL.FTZ R12, R12, c[0x0][0x320] ;  /* 0x0000c8000c0c7a20 */ /* 0x000fe40000410000 */
[----:B------:R-:W-:Y:S02]  /*2820*/  FMUL.FTZ R13, R13, c[0x0][0x320] ;  /* 0x0000c8000d0d7a20 */ /* 0x000fe40000410000 */
[----:B------:R-:W-:-:S02]  /*2830*/  FMUL.FTZ R14, R14, c[0x0][0x320] ;  /* 0x0000c8000e0e7a20 */ /* 0x000fc40000410000 */
[----:B------:R-:W-:Y:S01]  /*2840*/  FMUL.FTZ R15, R15, c[0x0][0x320] ;  /* 0x0000c8000f0f7a20 */ /* 0x000fe20000410000 */
[----:B------:R3:W1:Y:S08]  /*2850*/  MUFU.TANH R31, R23 ;  /* 0x00000017001f7308 */ /* 0x0006700000002400 */
        /* <DEDUP_REMOVED lines=10> */
[----:B------:R3:W1:Y:S01]  /*2900*/  MUFU.TANH R28, R11 ;  /* 0x0000000b001c7308 */ /* 0x0006620000002400 */
[----:B------:R-:W-:Y:S06]  /*2910*/  BAR.SYNC.DEFER_BLOCKING 0x0 ;  /* 0x0000000000007b1d */ /* 0x000fec0000010000 */
[----:B------:R-:W-:Y:S05]  /*2920*/  @!P2 BRA `(.L_x_1) ;  /* 0x000001600000a947 */ /* 0x000fea0003800000 */
[----:B--234-:R-:W-:-:S04]  /*2930*/  LEA.HI.SX32 R8, R133, 0xfffffffe, 0x1a ;  /* 0xfffffffe85087811 */ /* 0x01cfc800078fd2ff */
[----:B------:R-:W-:Y:S01]  /*2940*/  SHF.R.S32.HI R3, RZ, 0x1f, R8 ;  /* 0x0000001fff037819 */ /* 0x000fe20000011408 */
[----:B------:R-:W-:Y:S02]  /*2950*/  IMAD R2, R86, R8, RZ ;  /* 0x0000000856027224 */ /* 0x000fe400078e02ff */
[----:B------:R-:W-:-:S04]  /*2960*/  IMAD.WIDE.U32 R8, R8, R88, R92 ;  /* 0x0000005808087225 */ /* 0x000fc800078e005c */
[----:B------:R-:W-:Y:S01]  /*2970*/  IMAD R3, R3, R88, R2 ;  /* 0x0000005803037224 */ /* 0x000fe200078e0202 */
[----:B------:R-:W-:-:S03]  /*2980*/  LEA R2, P1, R8, c[0x0][0x1c8], 0x1 ;  /* 0x0000720008027a11 */ /* 0x000fc600078208ff */
[----:B------:R-:W-:Y:S01]  /*2990*/  IMAD.IADD R3, R9, 0x1, R3 ;  /* 0x0000000109037824 */ /* 0x000fe200078e0203 */
[----:B------:R-:W-:-:S04]  /*29a0*/  LEA R6, P0, R89, R2, 0x1 ;  /* 0x0000000259067211 */ /* 0x000fc800078008ff */
[----:B------:R-:W-:Y:S01]  /*29b0*/  LEA.HI.X R3, R8, c[0x0][0x1cc], R3, 0x1, P1 ;  /* 0x0000730008037a11 */ /* 0x000fe200008f0c03 */
[----:B------:R-:W-:-:S03]  /*29c0*/  IMAD.SHL.U32 R8, R135, 0x2, RZ ;  /* 0x0000000287087824 */ /* 0x000fc600078e00ff */
[----:B------:R-:W-:Y:S02]  /*29d0*/  LEA.HI.X R7, R89, R3, R90, 0x1, P0 ;  /* 0x0000000359077211 */ /* 0x000fe400000f0c5a */
[----:B------:R-:W-:Y:S01]  /*29e0*/  @!PT LDS RZ, [RZ] ;  /* 0x00000000fffff984 */ /* 0x000fe20000000800 */
[----:B------:R-:W-:Y:S01]  /*29f0*/  @!PT LDS RZ, [RZ] ;  /* 0x00000000fffff984 */ /* 0x000fe20000000800 */
[----:B------:R-:W-:Y:S01]  /*2a00*/  @!PT LDS RZ, [RZ] ;  /* 0x00000000fffff984 */ /* 0x000fe20000000800 */
[----:B------:R2:W-:Y:S04]  /*2a10*/  LDGSTS.E.BYPASS.LTC128B.128 [R8+0x10100], [R2.64], !P6 ;  /* 0x1010000002087fae */ /* 0x0005e8000f101d48 */
[----:B------:R2:W-:Y:S04]  /*2a20*/  LDGSTS.E.BYPASS.LTC128B.128 [R8+0x12100], [R2.64+0x80], !P5 ;  /* 0x1210008002087fae */ /* 0x0005e8000e901d48 */
[----:B------:R2:W-:Y:S04]  /*2a30*/  LDGSTS.E.BYPASS.LTC128B.128 [R8+0x14100], [R2.64+0x100], !P4 ;  /* 0x1410010002087fae */ /* 0x0005e8000e101d48 */
[----:B------:R2:W-:Y:S04]  /*2a40*/  LDGSTS.E.BYPASS.LTC128B.128 [R8+0x16100], [R2.64+0x180], !P3 ;  /* 0x1610018002087fae */ /* 0x0005e8000d901d48 */
[----:B------:R2:W-:Y:S04]  /*2a50*/  LDGSTS.E.BYPASS.LTC128B.128 [R8+0x11100], [R6.64], !P6 ;  /* 0x1110000006087fae */ /* 0x0005e8000f101d48 */
[----:B------:R2:W-:Y:S04]  /*2a60*/  LDGSTS.E.BYPASS.LTC128B.128 [R8+0x13100], [R6.64+0x80], !P5 ;  /* 0x1310008006087fae */ /* 0x0005e8000e901d48 */
[----:B------:R2:W-:Y:S04]  /*2a70*/  LDGSTS.E.BYPASS.LTC128B.128 [R8+0x15100], [R6.64+0x100], !P4 ;  /* 0x1510010006087fae */ /* 0x0005e8000e101d48 */
[----:B------:R2:W-:Y:S02]  /*2a80*/  LDGSTS.E.BYPASS.LTC128B.128 [R8+0x17100], [R6.64+0x180], !P3 ;  /* 0x1710018006087fae */ /* 0x0005e4000d901d48 */
.L_x_1:
[----:B--234-:R-:W-:Y:S01]  /*2a90*/  SHF.R.S32.HI R2, RZ, 0x1f, R85 ;  /* 0x0000001fff027819 */ /* 0x01cfe20000011455 */
[----:B------:R-:W-:Y:S01]  /*2aa0*/  IMAD.SHL.U32 R249, R5, 0x2, RZ ;  /* 0x0000000205f97824 */ /* 0x000fe200078e00ff */
[----:B------:R-:W0:Y:S02]  /*2ab0*/  LDGDEPBAR ;  /* 0x00000000000079af */ /* 0x000e240000000000 */
[----:B------:R-:W-:Y:S01]  /*2ac0*/  LEA.HI R3, R2, R85, RZ, 0x2 ;  /* 0x0000005502037211 */ /* 0x000fe200078f10ff */
[----:B------:R-:W-:Y:S01]  /*2ad0*/  IMAD R250, R4, 0x2, R249 ;  /* 0x0000000204fa7824 */ /* 0x000fe200078e02f9 */
[----:B------:R-:W-:-:S02]  /*2ae0*/  LEA R108, R0, R249, 0x1 ;  /* 0x000000f9006c7211 */ /* 0x000fc400078e08ff */
[----:B------:R-:W-:Y:S01]  /*2af0*/  LOP3.LUT R2, R3, 0x7ffffffc, RZ, 0xc0, !PT ;  /* 0x7ffffffc03027812 */ /* 0x000fe200078ec0ff */
[----:B------:R2:W-:Y:S01]  /*2b00*/  STL [R1+0xc8], R3 ;  /* 0x0000c80301007387 */ /* 0x0005e20000100800 */
[----:B------:R-:W-:-:S03]  /*2b10*/  IMAD R252, R0, 0x2, R250 ;  /* 0x0000000200fc7824 */ /* 0x000fc600078e02fa */
[----:B------:R-:W-:Y:S01]  /*2b20*/  IMAD.IADD R2, R85, 0x1, -R2 ;  /* 0x0000000155027824 */ /* 0x000fe200078e0a02 */
[----:B------:R-:W-:Y:S04]  /*2b30*/  STL [R1], R108 ;  /* 0x0000006c01007387 */ /* 0x000fe80000100800 */
[----:B------:R-:W-:Y:S01]  /*2b40*/  LDSM.16.MT88.4 R68, [R252+0x900] ;  /* 0x00090000fc44783b */ /* 0x000fe20000004200 */
[----:B--2---:R-:W-:-:S04]  /*2b50*/  IMAD R3, R84, -0x40, R87 ;  /* 0xffffffc054037824 */ /* 0x004fc800078e0257 */
[----:B------:R-:W-:-:S05]  /*2b60*/  IMAD R2, R2, -0x2, R3 ;  /* 0xfffffffe02027824 */ /* 0x000fca00078e0203 */
[C---:B------:R-:W-:Y:S02]  /*2b70*/  ISETP.GT.AND P1, PT, R2.reuse, RZ, PT ;  /* 0x000000ff0200720c */ /* 0x040fe40003f24270 */
[C---:B------:R-:W-:Y:S02]  /*2b80*/  ISETP.GT.AND P0, PT, R2.reuse, 0x1, PT ;  /* 0x000000010200780c */ /* 0x040fe40003f04270 */
[----:B------:R-:W-:Y:S02]  /*2b90*/  FSEL R12, R65, -INF , P1 ;  /* 0xff800000410c7808 */ /* 0x000fe40000800000 */
[----:B------:R-:W-:Y:S02]  /*2ba0*/  FSEL R7, R73, -INF , P1 ;  /* 0xff80000049077808 */ /* 0x000fe40000800000 */
[----:B------:R-:W-:Y:S02]  /*2bb0*/  ISETP.GT.AND P1, PT, R2, 0x8, PT ;  /* 0x000000080200780c */ /* 0x000fe40003f24270 */
[----:B------:R-:W-:-:S02]  /*2bc0*/  FSEL R3, R72, -INF , P0 ;  /* 0xff80000048037808 */ /* 0x000fc40000000000 */
[----:B------:R-:W-:Y:S01]  /*2bd0*/  FSEL R11, R64, -INF , P0 ;  /* 0xff800000400b7808 */ /* 0x000fe20000000000 */
[----:B------:R-:W-:Y:S01]  /*2be0*/  LDSM.16.MT88.4 R72, [R250+0x2100] ;  /* 0x00210000fa48783b */ /* 0x000fe20000004200 */
[C---:B------:R-:W-:Y:S02]  /*2bf0*/  ISETP.GT.AND P0, PT, R2.reuse, 0x9, PT ;  /* 0x000000090200780c */ /* 0x040fe40003f04270 */
[----:B------:R-:W-:Y:S01]  /*2c00*/  FSEL R9, R57, -INF , P1 ;  /* 0xff80000039097808 */ /* 0x000fe20000800000 */
[----:B------:R-:W-:Y:S01]  /*2c10*/  LDSM.16.MT88.4 R64, [R249+0x2100] ;  /* 0x00210000f940783b */ /* 0x000fe20000004200 */
[----:B------:R-:W-:Y:S02]  /*2c20*/  FMNMX.FTZ R132, R7, R3, !PT ;  /* 0x0000000307847209 */ /* 0x000fe40007810000 */
[----:B------:R-:W-:Y:S02]  /*2c30*/  FSEL R10, R55, -INF , P1 ;  /* 0xff800000370a7808 */ /* 0x000fe40000800000 */
[----:B------:R-:W-:-:S02]  /*2c40*/  ISETP.GT.AND P1, PT, R2, 0x10, PT ;  /* 0x000000100200780c */ /* 0x000fc40003f24270 */
[----:B------:R-:W-:Y:S02]  /*2c50*/  FSEL R8, R56, -INF , P0 ;  /* 0xff80000038087808 */ /* 0x000fe40000000000 */
[----:B------:R-:W-:Y:S01]  /*2c60*/  FMNMX.FTZ R132, R9, R132, !PT ;  /* 0x0000008409847209 */ /* 0x000fe20007810000 */
[----:B------:R-:W-:Y:S01]  /*2c70*/  LDSM.16.MT88.4 R56, [R252+0x100] ;  /* 0x00010000fc38783b */ /* 0x000fe20000004200 */
[----:B------:R-:W-:Y:S02]  /*2c80*/  FSEL R14, R54, -INF , P0 ;  /* 0xff800000360e7808 */ /* 0x000fe40000000000 */
[----:B------:R-:W-:Y:S02]  /*2c90*/  ISETP.GT.AND P0, PT, R2, 0x11, PT ;  /* 0x000000110200780c */ /* 0x000fe40003f04270 */
[----:B------:R-:W-:Y:S02]  /*2ca0*/  FSEL R13, R53, -INF , P1 ;  /* 0xff800000350d7808 */ /* 0x000fe40000800000 */
[----:B------:R-:W-:-:S02]  /*2cb0*/  FMNMX.FTZ R132, R8, R132, !PT ;  /* 0x0000008408847209 */ /* 0x000fc40007810000 */
[----:B------:R-:W-:Y:S02]  /*2cc0*/  FSEL R19, R49, -INF , P1 ;  /* 0xff80000031137808 */ /* 0x000fe40000800000 */
[----:B------:R-:W-:Y:S02]  /*2cd0*/  ISETP.GT.AND P1, PT, R2, 0x18, PT ;  /* 0x000000180200780c */ /* 0x000fe40003f24270 */
[----:B------:R-:W-:Y:S02]  /*2ce0*/  FSEL R15, R52, -INF , P0 ;  /* 0xff800000340f7808 */ /* 0x000fe40000000000 */
[----:B------:R-:W-:Y:S02]  /*2cf0*/  FMNMX.FTZ R132, R13, R132, !PT ;  /* 0x000000840d847209 */ /* 0x000fe40007810000 */
[----:B------:R-:W-:Y:S02]  /*2d00*/  FSEL R22, R48, -INF , P0 ;  /* 0xff80000030167808 */ /* 0x000fe40000000000 */
[----:B------:R-:W-:Y:S01]  /*2d10*/  ISETP.GT.AND P0, PT, R2, 0x19, PT ;  /* 0x000000190200780c */ /* 0x000fe20003f04270 */
[----:B------:R-:W-:Y:S01]  /*2d20*/  LDSM.16.MT88.4 R48, [R108+0x100] ;  /* 0x000100006c30783b */ /* 0x000fe20000004200 */
[----:B------:R-:W-:-:S02]  /*2d30*/  FSEL R17, R44, -INF , P1 ;  /* 0xff8000002c117808 */ /* 0x000fc40000800000 */
[----:B------:R-:W-:Y:S02]  /*2d40*/  FMNMX.FTZ R132, R15, R132, !PT ;  /* 0x000000840f847209 */ /* 0x000fe40007810000 */
[----:B------:R-:W-:Y:S02]  /*2d50*/  FSEL R21, R43, -INF , P1 ;  /* 0xff8000002b157808 */ /* 0x000fe40000800000 */
[----:B------:R-:W-:Y:S02]  /*2d60*/  ISETP.GT.AND P1, PT, R2, 0x20, PT ;  /* 0x000000200200780c */ /* 0x000fe40003f24270 */
[----:B------:R-:W-:Y:S02]  /*2d70*/  FSEL R18, R45, -INF , P0 ;  /* 0xff8000002d127808 */ /* 0x000fe40000000000 */
[----:B------:R-:W-:Y:S02]  /*2d80*/  FMNMX.FTZ R132, R17, R132, !PT ;  /* 0x0000008411847209 */ /* 0x000fe40007810000 */
[----:B------:R-:W-:-:S02]  /*2d90*/  FSEL R20, R42, -INF , P0 ;  /* 0xff8000002a147808 */ /* 0x000fc40000000000 */
[----:B------:R-:W-:Y:S02]  /*2da0*/  ISETP.GT.AND P0, PT, R2, 0x21, PT ;  /* 0x000000210200780c */ /* 0x000fe40003f04270 */
[----:B------:R-:W-:Y:S02]  /*2db0*/  FSEL R99, R41, -INF , P1 ;  /* 0xff80000029637808 */ /* 0x000fe40000800000 */
[----:B------:R-:W-:Y:S02]  /*2dc0*/  FMNMX.FTZ R132, R18, R132, !PT ;  /* 0x0000008412847209 */ /* 0x000fe40007810000 */
[----:B------:R-:W-:Y:S02]  /*2dd0*/  FMNMX.FTZ R6, R12, R11, !PT ;  /* 0x0000000b0c067209 */ /* 0x000fe40007810000 */
[----:B------:R-:W-:Y:S02]  /*2de0*/  FSEL R105, R37, -INF , P1 ;  /* 0xff80000025697808 */ /* 0x000fe40000800000 */
[----:B------:R-:W-:-:S02]  /*2df0*/  ISETP.GT.AND P1, PT, R2, 0x28, PT ;  /* 0x000000280200780c */ /* 0x000fc40003f24270 */
[----:B-1----:R-:W-:Y:S02]  /*2e00*/  FSEL R97, R40, -INF , P0 ;  /* 0xff80000028617808 */ /* 0x002fe40000000000 */
[----:B------:R-:W-:Y:S01]  /*2e10*/  FMNMX.FTZ R132, R99, R132, !PT ;  /* 0x0000008463847209 */ /* 0x000fe20007810000 */
[----:B------:R-:W-:Y:S01]  /*2e20*/  LDSM.16.MT88.4 R40, [R249+0x900] ;  /* 0x00090000f928783b */ /* 0x000fe20000004200 */
[----:B------:R-:W-:Y:S02]  /*2e30*/  FMNMX.FTZ R6, R10, R6, !PT ;  /* 0x000000060a067209 */ /* 0x000fe40007810000 */
[----:B------:R-:W-:Y:S02]  /*2e40*/  FSEL R104, R36, -INF , P0 ;  /* 0xff80000024687808 */ /* 0x000fe40000000000 */
[----:B------:R-:W-:Y:S01]  /*2e50*/  ISETP.GT.AND P0, PT, R2, 0x29, PT ;  /* 0x000000290200780c */ /* 0x000fe20003f04270 */
[----:B------:R-:W-:Y:S01]  /*2e60*/  LDSM.16.MT88.4 R36, [R250+0x900] ;  /* 0x00090000fa24783b */ /* 0x000fe20000004200 */
[----:B------:R-:W-:-:S02]  /*2e70*/  FSEL R95, R33, -INF , P1 ;  /* 0xff800000215f7808 */ /* 0x000fc40000800000 */
[----:B------:R-:W-:Y:S02]  /*2e80*/  FMNMX.FTZ R132, R97, R132, !PT ;  /* 0x0000008461847209 */ /* 0x000fe40007810000 */
[----:B------:R-:W-:Y:S02]  /*2e90*/  FMNMX.FTZ R6, R14, R6, !PT ;  /* 0x000000060e067209 */ /* 0x000fe40007810000 */
[----:B------:R-:W-:Y:S02]  /*2ea0*/  FSEL R103, R30, -INF , P1 ;  /* 0xff8000001e677808 */ /* 0x000fe40000800000 */
[----:B------:R-:W-:Y:S02]  /*2eb0*/  ISETP.GT.AND P1, PT, R2, 0x30, PT ;  /* 0x000000300200780c */ /* 0x000fe40003f24270 */
[----:B------:R-:W-:Y:S02]  /*2ec0*/  FSEL R94, R32, -INF , P0 ;  /* 0xff800000205e7808 */ /* 0x000fe40000000000 */
[----:B------:R-:W-:Y:S01]  /*2ed0*/  FMNMX.FTZ R132, R95, R132, !PT ;  /* 0x000000845f847209 */ /* 0x000fe20007810000 */
[----:B------:R-:W-:Y:S01]  /*2ee0*/  LDSM.16.MT88.4 R32, [R108+0x900] ;  /* 0x000900006c20783b */ /* 0x000fe20000004200 */
[----:B------:R-:W-:-:S02]  /*2ef0*/  FMNMX.FTZ R6, R19, R6, !PT ;  /* 0x0000000613067209 */ /* 0x000fc40007810000 */
[----:B------:R-:W-:Y:S02]  /*2f00*/  FSEL R102, R31, -INF , P0 ;  /* 0xff8000001f667808 */ /* 0x000fe40000000000 */
[----:B------:R-:W-:Y:S02]  /*2f10*/  ISETP.GT.AND P0, PT, R2, 0x31, PT ;  /* 0x000000310200780c */ /* 0x000fe40003f04270 */
[----:B------:R-:W-:Y:S02]  /*2f20*/  FSEL R93, R27, -INF , P1 ;  /* 0xff8000001b5d7808 */ /* 0x000fe40000800000 */
[----:B------:R-:W-:Y:S02]  /*2f30*/  FMNMX.FTZ R132, R94, R132, !PT ;  /* 0x000000845e847209 */ /* 0x000fe40007810000 */
        /* <DEDUP_REMOVED lines=8> */
[----:B------:R-:W-:Y:S02]  /*2fc0*/  FSEL R91, R24, -INF , P1 ;  /* 0xff800000185b7808 */ /* 0x000fe40000800000 */
[----:B------:R-:W-:Y:S01]  /*2fd0*/  FMNMX.FTZ R132, R92, R132, !PT ;  /* 0x000000845c847209 */ /* 0x000fe20007810000 */
[----:B------:R-:W-:Y:S01]  /*2fe0*/  LDSM.16.MT88.4 R24, [R249+0x100] ;  /* 0x00010000f918783b */ /* 0x000fe20000004200 */
[----:B------:R-:W-:Y:S02]  /*2ff0*/  FMNMX.FTZ R2, R20, R6, !PT ;  /* 0x0000000614027209 */ /* 0x000fe40007810000 */
[----:B------:R-:W-:Y:S02]  /*3000*/  FSEL R90, R23, -INF , P0 ;  /* 0xff800000175a7808 */ /* 0x000fe40000000000 */
[----:B------:R-:W-:Y:S02]  /*3010*/  FMNMX.FTZ R132, R91, R132, !PT ;  /* 0x000000845b847209 */ /* 0x000fe40007810000 */
[----:B------:R-:W-:-:S02]  /*3020*/  FMNMX.FTZ R2, R105, R2, !PT ;  /* 0x0000000269027209 */ /* 0x000fc40007810000 */
[----:B------:R-:W-:Y:S02]  /*3030*/  FMNMX.FTZ R132, R90, R132, !PT ;  /* 0x000000845a847209 */ /* 0x000fe40007810000 */
[----:B------:R-:W-:Y:S02]  /*3040*/  FMNMX.FTZ R2, R104, R2, !PT ;  /* 0x0000000268027209 */ /* 0x000fe40007810000 */
[----:B------:R-:W-:Y:S01]  /*3050*/  FSEL R98, R29, -INF , P1 ;  /* 0xff8000001d627808 */ /* 0x000fe20000800000 */
[----:B------:R-:W1:Y:S01]  /*3060*/  SHFL.BFLY PT, R6, R132, 0x2, 0x1f ;  /* 0x0c401f0084067f89 */ /* 0x000e6200000e0000 */
[----:B------:R-:W-:Y:S02]  /*3070*/  FMNMX.FTZ R2, R103, R2, !PT ;  /* 0x0000000267027209 */ /* 0x000fe40007810000 */
[----:B------:R-:W-:Y:S02]  /*3080*/  FSEL R96, R28, -INF , P0 ;  /* 0xff8000001c607808 */ /* 0x000fe40000000000 */
[----:B------:R-:W-:-:S04]  /*3090*/  FMNMX.FTZ R2, R102, R2, !PT ;  /* 0x0000000266027209 */ /* 0x000fc80007810000 */
[----:B------:R-:W-:-:S04]  /*30a0*/  FMNMX.FTZ R2, R101, R2, !PT ;  /* 0x0000000265027209 */ /* 0x000fc80007810000 */
[----:B------:R-:W-:-:S04]  /*30b0*/  FMNMX.FTZ R2, R100, R2, !PT ;  /* 0x0000000264027209 */ /* 0x000fc80007810000 */
[----:B------:R-:W-:-:S04]  /*30c0*/  FMNMX.FTZ R2, R98, R2, !PT ;  /* 0x0000000262027209 */ /* 0x000fc80007810000 */
[----:B------:R-:W-:Y:S02]  /*30d0*/  FMNMX.FTZ R2, R96, R2, !PT ;  /* 0x0000000260027209 */ /* 0x000fe40007810000 */
[----:B-1----:R-:W-:-:S03]  /*30e0*/  FMNMX.FTZ R132, R132, R6, !PT ;  /* 0x0000000684847209 */ /* 0x002fc60007810000 */
[----:B------:R-:W1:Y:S04]  /*30f0*/  SHFL.BFLY PT, R6, R2, 0x2, 0x1f ;  /* 0x0c401f0002067f89 */ /* 0x000e6800000e0000 */
[----:B------:R-:W2:Y:S01]  /*3100*/  SHFL.BFLY PT, R16, R132, 0x1, 0x1f ;  /* 0x0c201f0084107f89 */ /* 0x000ea200000e0000 */
[----:B-1----:R-:W-:Y:S02]  /*3110*/  FMNMX.FTZ R2, R2, R6, !PT ;  /* 0x0000000602027209 */ /* 0x002fe40007810000 */
[----:B--2---:R-:W-:-:S03]  /*3120*/  FMNMX.FTZ R132, R132, R16, !PT ;  /* 0x0000001084847209 */ /* 0x004fc60007810000 */
[----:B------:R-:W1:Y:S01]  /*3130*/  SHFL.BFLY PT, R16, R2, 0x1, 0x1f ;  /* 0x0c201f0002107f89 */ /* 0x000e6200000e0000 */
[C---:B------:R-:W-:Y:S01]  /*3140*/  FSETP.NEU.FTZ.AND P0, PT, R132.reuse, -INF , PT ;  /* 0xff8000008400780b */ /* 0x040fe20003f1d000 */
[----:B------:R-:W-:-:S05]  /*3150*/  FMUL.FTZ R6, R132, c[0x0][0x2d0] ;  /* 0x0000b40084067a20 */ /* 0x000fca0000410000 */
[----:B------:R-:W-:-:S05]  /*3160*/  FSEL R6, R6, RZ, P0 ;  /* 0x000000ff06067208 */ /* 0x000fca0000000000 */
[--C-:B------:R-:W-:Y:S02]  /*3170*/  FFMA.FTZ R3, R3, c[0x0][0x2d0], -R6.reuse ;  /* 0x0000b40003037a23 */ /* 0x100fe40000010806 */
[--C-:B------:R-:W-:Y:S02]  /*3180*/  FFMA.FTZ R7, R7, c[0x0][0x2d0], -R6.reuse ;  /* 0x0000b40007077a23 */ /* 0x100fe40000010806 */
[----:B------:R1:W-:Y:S01]  /*3190*/  MUFU.EX2 R77, R3 ;  /* 0x00000003004d7308 */ /* 0x0003e20000000800 */
[--C-:B------:R-:W-:Y:S02]  /*31a0*/  FFMA.FTZ R9, R9, c[0x0][0x2d0], -R6.reuse ;  /* 0x0000b40009097a23 */ /* 0x100fe40000010806 */
[--C-:B------:R-:W-:Y:S02]  /*31b0*/  FFMA.FTZ R8, R8, c[0x0][0x2d0], -R6.reuse ;  /* 0x0000b40008087a23 */ /* 0x100fe40000010806 */
[----:B------:R-:W-:-:S03]  /*31c0*/  FFMA.FTZ R0, R18, c[0x0][0x2d0], -R6 ;  /* 0x0000b40012007a23 */ /* 0x000fc60000010806 */
[----:B------:R-:W-:Y:S01]  /*31d0*/  MUFU.EX2 R78, R7 ;  /* 0x00000007004e7308 */ /* 0x000fe20000000800 */
[----:B-1----:R-:W-:-:S07]  /*31e0*/  FMNMX.FTZ R3, R2, R16, !PT ;  /* 0x0000001002037209 */ /* 0x002fce0007810000 */
[----:B------:R-:W-:Y:S01]  /*31f0*/  MUFU.EX2 R79, R9 ;  /* 0x00000009004f7308 */ /* 0x000fe20000000800 */
[C---:B------:R-:W-:Y:S01]  /*3200*/  FSETP.NEU.FTZ.AND P0, PT, R3.reuse, -INF , PT ;  /* 0xff8000000300780b */ /* 0x040fe20003f1d000 */
[----:B------:R-:W-:-:S06]  /*3210*/  FMUL.FTZ R2, R3, c[0x0][0x2d0] ;  /* 0x0000b40003027a20 */ /* 0x000fcc0000410000 */
[----:B------:R-:W1:Y:S01]  /*3220*/  MUFU.EX2 R84, R8 ;  /* 0x0000000800547308 */ /* 0x000e620000000800 */
[----:B------:R-:W-:-:S05]  /*3230*/  FSEL R2, R2, RZ, P0 ;  /* 0x000000ff02027208 */ /* 0x000fca0000000000 */
[--C-:B------:R-:W-:Y:S02]  /*3240*/  FFMA.FTZ R5, R11, c[0x0][0x2d0], -R2.reuse ;  /* 0x0000b4000b057a23 */ /* 0x100fe40000010802 */
[--C-:B------:R-:W-:Y:S01]  /*3250*/  FFMA.FTZ R12, R12, c[0x0][0x2d0], -R2.reuse ;  /* 0x0000b4000c0c7a23 */ /* 0x100fe20000010802 */
[----:B------:R2:W-:Y:S01]  /*3260*/  MUFU.EX2 R88, R0 ;  /* 0x0000000000587308 */ /* 0x0005e20000000800 */
[----:B------:R-:W-:Y:S01]  /*3270*/  FFMA.FTZ R4, R14, c[0x0][0x2d0], -R2 ;  /* 0x0000b4000e047a23 */ /* 0x000fe20000010802 */
[----:B-1----:R-:W-:-:S06]  /*3280*/  F2FP.PACK_AB R14, R84, R79 ;  /* 0x0000004f540e723e */ /* 0x002fcc00000000ff */
[----:B------:R1:W-:Y:S08]  /*3290*/  MUFU.EX2 R7, R5 ;  /* 0x0000000500077308 */ /* 0x0003f00000000800 */
[----:B------:R3:W4:Y:S01]  /*32a0*/  MUFU.EX2 R76, R12 ;  /* 0x0000000c004c7308 */ /* 0x0007220000000800 */
[--C-:B--2---:R-:W-:Y:S02]  /*32b0*/  FFMA.FTZ R0, R19, c[0x0][0x2d0], -R2.reuse ;  /* 0x0000b40013007a23 */ /* 0x104fe40000010802 */
[----:B-1----:R-:W-:-:S05]  /*32c0*/  FFMA.FTZ R5, R10, c[0x0][0x2d0], -R2 ;  /* 0x0000b4000a057a23 */ /* 0x002fca0000010802 */
[----:B------:R1:W-:Y:S01]  /*32d0*/  MUFU.EX2 R82, R4 ;  /* 0x0000000400527308 */ /* 0x0003e20000000800 */
[----:B------:R-:W2:Y:S01]  /*32e0*/  LDSM.16.MT88.4 R8, [R250+0x100] ;  /* 0x00010000fa08783b */ /* 0x000ea20000004200 */
[----:B---3--:R-:W-:-:S06]  /*32f0*/  F2FP.PACK_AB R12, R77, R78 ;  /* 0x0000004e4d0c723e */ /* 0x008fcc00000000ff */
[----:B------:R-:W3:Y:S08]  /*3300*/  MUFU.EX2 R5, R5 ;  /* 0x0000000500057308 */ /* 0x000ef00000000800 */
[----:B------:R5:W-:Y:S01]  /*3310*/  MUFU.EX2 R81, R0 ;  /* 0x0000000000517308 */ /* 0x000be20000000800 */
[----:B-1----:R-:W-:Y:S01]  /*3320*/  FFMA.FTZ R4, R13, c[0x0][0x2d0], -R6 ;  /* 0x0000b4000d047a23 */ /* 0x002fe20000010806 */
[----:B----4-:R-:W-:-:S06]  /*3330*/  F2FP.PACK_AB R13, R7, R76 ;  /* 0x0000004c070d723e */ /* 0x010fcc00000000ff */
[----:B------:R1:W-:Y:S01]  /*3340*/  MUFU.EX2 R80, R4 ;  /* 0x0000000400507308 */ /* 0x0003e20000000800 */
[----:B-----5:R-:W-:-:S07]  /*3350*/  FFMA.FTZ R0, R22, c[0x0][0x2d0], -R2 ;  /* 0x0000b40016007a23 */ /* 0x020fce0000010802 */
[----:B------:R4:W5:Y:S01]  /*3360*/  MUFU.EX2 R86, R0 ;  /* 0x0000000000567308 */ /* 0x0009620000000800 */
[----:B-1----:R-:W-:Y:S01]  /*3370*/  FFMA.FTZ R4, R15, c[0x0][0x2d0], -R6 ;  /* 0x0000b4000f047a23 */ /* 0x002fe20000010806 */
[----:B---3--:R-:W-:-:S06]  /*3380*/  F2FP.PACK_AB R15, R82, R5 ;  /* 0x00000005520f723e */ /* 0x008fcc00000000ff */
[----:B------:R1:W3:Y:S01]  /*3390*/  MUFU.EX2 R83, R4 ;  /* 0x0000000400537308 */ /* 0x0002e20000000800 */
[----:B--2---:R-:W-:Y:S01]  /*33a0*/  HMMA.16816.F32 R44, R12, R8, RZ ;  /* 0x000000080c2c723c */ /* 0x004fe200000018ff */
[----:B----4-:R-:W-:-:S06]  /*33b0*/  FFMA.FTZ R0, R21, c[0x0][0x2d0], -R2 ;  /* 0x0000b40015007a23 */ /* 0x010fcc0000010802 */
[----:B-----5:R-:W-:Y:S01]  /*33c0*/  F2FP.PACK_AB R9, R86, R81 ;  /* 0x000000515609723e */ /* 0x020fe200000000ff */
[----:B------:R2:W-:Y:S01]  /*33d0*/  MUFU.EX2 R87, R0 ;  /* 0x0000000000577308 */ /* 0x0005e20000000800 */
[----:B------:R-:W-:Y:S01]  /*33e0*/  HMMA.16816.F32 R60, R12, R24, RZ ;  /* 0x000000180c3c723c */ /* 0x000fe200000018ff */
[----:B-1----:R-:W-:Y:S01]  /*33f0*/  FFMA.FTZ R4, R17, c[0x0][0x2d0], -R6 ;  /* 0x0000b40011047a23 */ /* 0x002fe20000010806 */
[----:B---3--:R-:W-:-:S05]  /*3400*/  F2FP.PACK_AB R8, R83, R80 ;  /* 0x000000505308723e */ /* 0x008fca00000000ff */
[----:B------:R-:W1:Y:S01]  /*3410*/  MUFU.EX2 R85, R4 ;  /* 0x0000000400557308 */ /* 0x000e620000000800 */
[----:B------:R-:W-:Y:S01]  /*3420*/  HMMA.16816.F32 R52, R12, R26, RZ ;  /* 0x0000001a0c34723c */ /* 0x000fe200000018ff */
[----:B--2---:R-:W-:-:S07]  /*3430*/  FFMA.FTZ R0, R20, c[0x0][0x2d0], -R2 ;  /* 0x0000b40014007a23 */ /* 0x004fce0000010802 */
[C---:B------:R-:W-:Y:S01]  /*3440*/  HMMA.16816.F32 R24, R12.reuse, R48, RZ ;  /* 0x000000300c18723c */ /* 0x040fe200000018ff */
[----:B------:R-:W2:Y:S07]  /*3450*/  MUFU.EX2 R89, R0 ;  /* 0x0000000000597308 */ /* 0x000eae0000000800 */
[C---:B------:R-:W-:Y:S07]  /*3460*/  HMMA.16816.F32 R28, R12.reuse, R10, RZ ;  /* 0x0000000a0c1c723c */ /* 0x040fee00000018ff */
[----:B-1----:R-:W-:Y:S01]  /*3470*/  F2FP.PACK_AB R10, R88, R85 ;  /* 0x00000055580a723e */ /* 0x002fe200000000ff */
[----:B------:R-:W-:Y:S01]  /*3480*/  HMMA.16816.F32 R20, R12, R50, RZ ;  /* 0x000000320c14723c */ /* 0x000fe200000018ff */
[----:B------:R-:W-:Y:S01]  /*3490*/  LDSM.16.MT88.4 R48, [R252+0x2100] ;  /* 0x00210000fc30783b */ /* 0x000fe20000004200 */
[----:B--2---:R-:W-:-:S06]  /*34a0*/  F2FP.PACK_AB R11, R89, R87 ;  /* 0x00000057590b723e */ /* 0x004fcc00000000ff */
[----:B------:R-:W-:Y:S08]  /*34b0*/  HMMA.16816.F32 R16, R12, R56, RZ ;  /* 0x000000380c10723c */ /* 0x000ff000000018ff */
[C---:B------:R-:W-:Y:S01]  /*34c0*/  HMMA.16816.F32 R112, R8.reuse, R36, R44 ;  /* 0x000000240870723c */ /* 0x040fe2000000182c */
[----:B------:R-:W1:Y:S07]  /*34d0*/  LDSM.16.MT88.4 R44, [R249+0x2900] ;  /* 0x00290000f92c783b */ /* 0x000e6e0000004200 */
[C---:B------:R-:W-:Y:S08]  /*34e0*/  HMMA.16816.F32 R24, R8.reuse, R32, R24 ;  /* 0x000000200818723c */ /* 0x040ff00000001818 */
[C---:B------:R-:W-:Y:S01]  /*34f0*/  HMMA.16816.F32 R156, R8.reuse, R38, R28 ;  /* 0x00000026089c723c */ /* 0x040fe2000000181c */
[----:B------:R-:W2:Y:S07]  /*3500*/  LDSM.16.MT88.4 R36, [R250+0x2900] ;  /* 0x00290000fa24783b */ /* 0x000eae0000004200 */
[----:B------:R-:W-:Y:S01]  /*3510*/  HMMA.16816.F32 R164, R8, R34, R20 ;  /* 0x0000002208a4723c */ /* 0x000fe20000001814 */
[----:B------:R-:W-:Y:S01]  /*3520*/  IMAD.MOV.U32 R4, RZ, RZ, R115 ;  /* 0x000000ffff047224 */ /* 0x000fe200078e0073 */
[----:B------:R-:W-:Y:S01]  /*3530*/  MOV R137, R113 ;  /* 0x0000007100897202 */ /* 0x000fe20000000f00 */
[----:B------:R-:W-:-:S02]  /*3540*/  IMAD.MOV.U32 R138, RZ, RZ, R114 ;  /* 0x000000ffff8a7224 */ /* 0x000fc400078e0072 */
[----:B------:R-:W-:-:S03]  /*3550*/  IMAD.MOV.U32 R136, RZ, RZ, R112 ;  /* 0x000000ffff887224 */ /* 0x000fc600078e0070 */
[----:B------:R-:W-:Y:S01]  /*3560*/  HMMA.16816.F32 R32, R12, R58, RZ ;  /* 0x0000003a0c20723c */ /* 0x000fe200000018ff */
[----:B------:R-:W-:Y:S01]  /*3570*/  IMAD.MOV.U32 R110, RZ, RZ, R25 ;  /* 0x000000ffff6e7224 */ /* 0x000fe200078e0019 */
[----:B------:R-:W-:Y:S01]  /*3580*/  MOV R106, R26 ;  /* 0x0000001a006a7202 */ /* 0x000fe20000000f00 */
[----:B------:R-:W-:Y:S01]  /*3590*/  IMAD.MOV.U32 R109, RZ, RZ, R24 ;  /* 0x000000ffff6d7224 */ /* 0x000fe200078e0018 */
[----:B------:R-:W-:Y:S01]  /*35a0*/  LDSM.16.MT88.4 R56, [R108+0x2900] ;  /* 0x002900006c38783b */ /* 0x000fe20000004200 */
[----:B------:R-:W-:-:S03]  /*35b0*/  IMAD.MOV.U32 R107, RZ, RZ, R27 ;  /* 0x000000ffff6b7224 */ /* 0x000fc600078e001b */
[----:B------:R-:W-:Y:S08]  /*35c0*/  HMMA.16816.F32 R28, R12, R64, RZ ;  /* 0x000000400c1c723c */ /* 0x000ff000000018ff */
[C---:B------:R-:W-:Y:S08]  /*35d0*/  HMMA.16816.F32 R16, R8.reuse, R68, R16 ;  /* 0x000000440810723c */ /* 0x040ff00000001810 */
[C---:B------:R-:W-:Y:S01]  /*35e0*/  HMMA.16816.F32 R140, R8.reuse, R40, R60 ;  /* 0x00000028088c723c */ /* 0x040fe2000000183c */
[----:B------:R-:W-:Y:S07]  /*35f0*/  LDSM.16.MT88.4 R60, [R249+0x4100] ;  /* 0x00410000f93c783b */ /* 0x000fee0000004200 */
[----:B------:R-:W-:Y:S01]  /*3600*/  HMMA.16816.F32 R148, R8, R42, R52 ;  /* 0x0000002a0894723c */ /* 0x000fe20000001834 */
[----:B------:R-:W3:Y:S07]  /*3610*/  LDSM.16.MT88.4 R40, [R108+0x2100] ;  /* 0x002100006c28783b */ /* 0x000eee0000004200 */
[----:B------:R-:W-:Y:S01]  /*3620*/  HMMA.16816.F32 R20, R12, R72, RZ ;  /* 0x000000480c14723c */ /* 0x000fe200000018ff */
[----:B------:R-:W-:Y:S01]  /*3630*/  IMAD.MOV.U32 R111, RZ, RZ, R17 ;  /* 0x000000ffff6f7224 */ /* 0x000fe200078e0011 */
[----:B------:R-:W-:Y:S01]  /*3640*/  MOV R69, R18 ;  /* 0x0000001200457202 */ /* 0x000fe20000000f00 */
[----:B------:R-:W-:-:S02]  /*3650*/  IMAD.MOV.U32 R68, RZ, RZ, R19 ;  /* 0x000000ffff447224 */ /* 0x000fc400078e0013 */
[----:B------:R-:W-:-:S03]  /*3660*/  IMAD.MOV.U32 R139, RZ, RZ, R16 ;  /* 0x000000ffff8b7224 */ /* 0x000fc600078e0010 */
[----:B------:R-:W-:Y:S01]  /*3670*/  HMMA.16816.F32 R24, R12, R66, RZ ;  /* 0x000000420c18723c */ /* 0x000fe200000018ff */
[----:B------:R-:W-:Y:S07]  /*3680*/  LDSM.16.MT88.4 R64, [R249+0x4900] ;  /* 0x00490000f940783b */ /* 0x000fee0000004200 */
[C---:B------:R-:W-:Y:S08]  /*3690*/  HMMA.16816.F32 R52, R8.reuse, R70, R32 ;  /* 0x000000460834723c */ /* 0x040ff00000001820 */
[----:B-1----:R-:W-:Y:S08]  /*36a0*/  HMMA.16816.F32 R28, R8, R44, R28 ;  /* 0x0000002c081c723c */ /* 0x002ff0000000181c */
[----:B------:R-:W-:Y:S08]  /*36b0*/  HMMA.16816.F32 R16, R12, R74, RZ ;  /* 0x0000004a0c10723c */ /* 0x000ff000000018ff */
[----:B--2---:R-:W-:Y:S01]  /*36c0*/  HMMA.16816.F32 R20, R8, R36, R20 ;  /* 0x000000240814723c */ /* 0x004fe20000001814 */
[----:B------:R-:W-:Y:S01]  /*36d0*/  MOV R0, R52 ;  /* 0x0000003400007202 */ /* 0x000fe20000000f00 */
[----:B------:R-:W-:Y:S01]  /*36e0*/  IMAD.MOV.U32 R131, RZ, RZ, R53 ;  /* 0x000000ffff837224 */ /* 0x000fe200078e0035 */
[----:B------:R-:W-:Y:S01]  /*36f0*/  MOV R129, R55 ;  /* 0x0000003700817202 */ /* 0x000fe20000000f00 */
[----:B------:R-:W-:-:S02]  /*3700*/  IMAD.MOV.U32 R130, RZ, RZ, R54 ;  /* 0x000000ffff827224 */ /* 0x000fc400078e0036 */
[----:B------:R-:W1:Y:S02]  /*3710*/  LDSM.16.MT88.4 R52, [R252+0x2900] ;  /* 0x00290000fc34783b */ /* 0x000e640000004200 */
[----:B------:R-:W-:Y:S01]  /*3720*/  HMMA.16816.F32 R24, R8, R46, R24 ;  /* 0x0000002e0818723c */ /* 0x000fe20000001818 */
[----:B------:R-:W-:Y:S01]  /*3730*/  IMAD.MOV.U32 R115, RZ, RZ, R29 ;  /* 0x000000ffff737224 */ /* 0x000fe200078e001d */
[----:B------:R-:W-:Y:S01]  /*3740*/  MOV R113, R31 ;  /* 0x0000001f00717202 */ /* 0x000fe20000000f00 */
[----:B------:R-:W-:Y:S02]  /*3750*/  IMAD.MOV.U32 R114, RZ, RZ, R30 ;  /* 0x000000ffff727224 */ /* 0x000fe400078e001e */
[----:B------:R-:W-:-:S03]  /*3760*/  IMAD.MOV.U32 R112, RZ, RZ, R28 ;  /* 0x000000ffff707224 */ /* 0x000fc600078e001c */
[C---:B---3--:R-:W-:Y:S08]  /*3770*/  HMMA.16816.F32 R32, R12.reuse, R40, RZ ;  /* 0x000000280c20723c */ /* 0x048ff000000018ff */
[----:B------:R-:W-:Y:S01]  /*3780*/  HMMA.16816.F32 R28, R12, R42, RZ ;  /* 0x0000002a0c1c723c */ /* 0x000fe200000018ff */
[----:B------:R-:W2:Y:S01]  /*3790*/  LDSM.16.MT88.4 R40, [R250+0x4100] ;  /* 0x00410000fa28783b */ /* 0x000ea20000004200 */
[----:B------:R-:W-:Y:S01]  /*37a0*/  MOV R44, R22 ;  /* 0x00000016002c7202 */ /* 0x000fe20000000f00 */
[----:B------:R-:W-:Y:S01]  /*37b0*/  IMAD.MOV.U32 R37, RZ, RZ, R23 ;  /* 0x000000ffff257224 */ /* 0x000fe200078e0017 */
[----:B------:R-:W-:Y:S01]  /*37c0*/  MOV R128, R20 ;  /* 0x0000001400807202 */ /* 0x000fe20000000f00 */
[----:B------:R-:W-:-:S03]  /*37d0*/  IMAD.MOV.U32 R36, RZ, RZ, R21 ;  /* 0x000000ffff247224 */ /* 0x000fc600078e0015 */
[----:B------:R-:W-:Y:S01]  /*37e0*/  HMMA.16816.F32 R16, R8, R38, R16 ;  /* 0x000000260810723c */ /* 0x000fe20000001810 */
[----:B------:R-:W-:Y:S01]  /*37f0*/  IMAD.MOV.U32 R187, RZ, RZ, R26 ;  /* 0x000000ffffbb7224 */ /* 0x000fe200078e001a */
[----:B------:R-:W-:Y:S01]  /*3800*/  MOV R186, R27 ;  /* 0x0000001b00ba7202 */ /* 0x000fe20000000f00 */
[----:B------:R-:W-:Y:S02]  /*3810*/  IMAD.MOV.U32 R185, RZ, RZ, R24 ;  /* 0x000000ffffb97224 */ /* 0x000fe400078e0018 */
[----:B------:R-:W-:-:S03]  /*3820*/  IMAD.MOV.U32 R184, RZ, RZ, R25 ;  /* 0x000000ffffb87224 */ /* 0x000fc600078e0019 */
[C---:B------:R-:W-:Y:S07]  /*3830*/  HMMA.16816.F32 R24, R12.reuse, R48, RZ ;  /* 0x000000300c18723c */ /* 0x040fee00000018ff */
[----:B------:R-:W-:Y:S01]  /*3840*/  IMAD.MOV.U32 R48, RZ, RZ, R44 ;  /* 0x000000ffff307224 */ /* 0x000fe200078e002c */
[----:B------:R-:W-:Y:S01]  /*3850*/  HMMA.16816.F32 R20, R12, R50, RZ ;  /* 0x000000320c14723c */ /* 0x000fe200000018ff */
[----:B------:R-:W3:Y:S01]  /*3860*/  LDSM.16.MT88.4 R44, [R108+0x4100] ;  /* 0x004100006c2c783b */ /* 0x000ee20000004200 */
[----:B------:R-:W-:-:S05]  /*3870*/  MOV R49, R37 ;  /* 0x0000002500317202 */ /* 0x000fca0000000f00 */
[----:B------:R-:W-:Y:S01]  /*3880*/  IMAD.MOV.U32 R51, RZ, RZ, R36 ;  /* 0x000000ffff337224 */ /* 0x000fe200078e0024 */
[----:B------:R-:W-:Y:S01]  /*3890*/  HMMA.16816.F32 R188, R8, R56, R32 ;  /* 0x0000003808bc723c */ /* 0x000fe20000001820 */
[----:B------:R-:W4:Y:S01]  /*38a0*/  LDSM.16.MT88.4 R32, [R250+0x4900] ;  /* 0x00490000fa20783b */ /* 0x000f220000004200 */
[----:B------:R-:W-:Y:S01]  /*38b0*/  IMAD.MOV.U32 R119, RZ, RZ, R17 ;  /* 0x000000ffff777224 */ /* 0x000fe200078e0011 */
[----:B------:R-:W-:Y:S01]  /*38c0*/  MOV R117, R19 ;  /* 0x0000001300757202 */ /* 0x000fe20000000f00 */
[----:B------:R-:W-:Y:S01]  /*38d0*/  IMAD.MOV.U32 R118, RZ, RZ, R18 ;  /* 0x000000ffff767224 */ /* 0x000fe200078e0012 */
[----:B------:R-:W5:Y:S01]  /*38e0*/  LDSM.16.MT88.4 R36, [R108+0x4900] ;  /* 0x004900006c24783b */ /* 0x000f620000004200 */
[----:B------:R-:W-:Y:S01]  /*38f0*/  IMAD.MOV.U32 R116, RZ, RZ, R16 ;  /* 0x000000ffff747224 */ /* 0x000fe200078e0010 */
[----:B------:R-:W-:Y:S01]  /*3900*/  MOV R57, R109 ;  /* 0x0000006d00397202 */ /* 0x000fe20000000f00 */
[----:B------:R-:W-:Y:S01]  /*3910*/  HMMA.16816.F32 R16, R12, R60, RZ ;  /* 0x0000003c0c10723c */ /* 0x000fe200000018ff */
[----:B------:R-:W-:-:S02]  /*3920*/  IMAD.MOV.U32 R50, RZ, RZ, R111 ;  /* 0x000000ffff327224 */ /* 0x000fc400078e006f */
[----:B------:R-:W-:-:S04]  /*3930*/  IMAD.MOV.U32 R56, RZ, RZ, R110 ;  /* 0x000000ffff387224 */ /* 0x000fc800078e006e */
[----:B------:R-:W-:Y:S01]  /*3940*/  MOV R61, R69 ;  /* 0x00000045003d7202 */ /* 0x000fe20000000f00 */
[----:B-1----:R-:W-:Y:S01]  /*3950*/  HMMA.16816.F32 R72, R8, R52, R24 ;  /* 0x000000340848723c */ /* 0x002fe20000001818 */
[----:B------:R-:W-:-:S06]  /*3960*/  IMAD.MOV.U32 R60, RZ, RZ, R68 ;  /* 0x000000ffff3c7224 */ /* 0x000fcc00078e0044 */
[----:B------:R-:W-:Y:S01]  /*3970*/  IMAD.MOV.U32 R53, RZ, RZ, R115 ;  /* 0x000000ffff357224 */ /* 0x000fe200078e0073 */
[----:B------:R-:W-:Y:S01]  /*3980*/  HMMA.16816.F32 R168, R8, R54, R20 ;  /* 0x0000003608a8723c */ /* 0x000fe20000001814 */
[----:B------:R-:W-:-:S06]  /*3990*/  IMAD.MOV.U32 R52, RZ, RZ, R139 ;  /* 0x000000ffff347224 */ /* 0x000fcc00078e008b */
[----:B------:R-:W-:Y:S01]  /*39a0*/  IMAD.MOV.U32 R54, RZ, RZ, R61 ;  /* 0x000000ffff367224 */ /* 0x000fe200078e003d */
[----:B--2---:R-:W-:Y:S01]  /*39b0*/  HMMA.16816.F32 R24, R12, R40, RZ ;  /* 0x000000280c18723c */ /* 0x004fe200000018ff */
[----:B------:R-:W-:Y:S01]  /*39c0*/  IMAD.MOV.U32 R55, RZ, RZ, R50 ;  /* 0x000000ffff377224 */ /* 0x000fe200078e0032 */
[----:B------:R-:W-:Y:S01]  /*39d0*/  MOV R61, R184 ;  /* 0x000000b8003d7202 */ /* 0x000fe20000000f00 */
[----:B------:R-:W-:-:S05]  /*39e0*/  IMAD.MOV.U32 R50, RZ, RZ, R185 ;  /* 0x000000ffff327224 */ /* 0x000fca00078e00b9 */
[----:B------:R-:W-:Y:S01]  /*39f0*/  HMMA.16816.F32 R20, R12, R42, RZ ;  /* 0x0000002a0c14723c */ /* 0x000fe200000018ff */
[----:B------:R-:W1:Y:S07]  /*3a00*/  LDSM.16.MT88.4 R40, [R252+0x4100] ;  /* 0x00410000fc28783b */ /* 0x000e6e0000004200 */
[----:B------:R-:W-:Y:S07]  /*3a10*/  HMMA.16816.F32 R180, R8, R64, R16 ;  /* 0x0000004008b4723c */ /* 0x000fee0000001810 */
[----:B------:R-:W-:Y:S01]  /*3a20*/  MOV R65, R60 ;  /* 0x0000003c00417202 */ /* 0x000fe20000000f00 */
[----:B---3--:R-:W-:Y:S01]  /*3a30*/  HMMA.16816.F32 R16, R12, R44, RZ ;  /* 0x0000002c0c10723c */ /* 0x008fe200000018ff */
[----:B------:R-:W-:-:S06]  /*3a40*/  IMAD.MOV.U32 R60, RZ, RZ, R186 ;  /* 0x000000ffff3c7224 */ /* 0x000fcc00078e00ba */
[----:B------:R-:W-:Y:S01]  /*3a50*/  IMAD.MOV.U32 R45, RZ, RZ, R53 ;  /* 0x000000ffff2d7224 */ /* 0x000fe200078e0035 */
[----:B----4-:R-:W-:Y:S01]  /*3a60*/  HMMA.16816.F32 R160, R8, R32, R24 ;  /* 0x0000002008a0723c */ /* 0x010fe20000001818 */
[----:B------:R-:W2:Y:S01]  /*3a70*/  LDSM.16.MT88.4 R24, [R252+0x4900] ;  /* 0x00490000fc18783b */ /* 0x000ea20000004200 */
[----:B------:R-:W-:-:S05]  /*3a80*/  MOV R53, R51 ;  /* 0x0000003300357202 */ /* 0x000fca0000000f00 */
[--C-:B------:R-:W-:Y:S01]  /*3a90*/  FFMA.FTZ R32, R105, c[0x0][0x2d0], -R2.reuse ;  /* 0x0000b40069207a23 */ /* 0x100fe20000010802 */
[----:B------:R-:W-:Y:S01]  /*3aa0*/  HMMA.16816.F32 R68, R8, R58, R28 ;  /* 0x0000003a0844723c */ /* 0x000fe2000000181c */
[----:B------:R-:W-:-:S06]  /*3ab0*/  FFMA.FTZ R33, R104, c[0x0][0x2d0], -R2 ;  /* 0x0000b40068217a23 */ /* 0x000fcc0000010802 */
[----:B------:R-:W-:Y:S01]  /*3ac0*/  IMAD.MOV.U32 R59, RZ, RZ, R0 ;  /* 0x000000ffff3b7224 */ /* 0x000fe200078e0000 */
[----:B------:R-:W-:Y:S01]  /*3ad0*/  HMMA.16816.F32 R28, R12, R62, RZ ;  /* 0x0000003e0c1c723c */ /* 0x000fe200000018ff */
[----:B------:R-:W-:Y:S01]  /*3ae0*/  FADD.FTZ R0, R78, R77 ;  /* 0x0000004d4e007221 */ /* 0x000fe20000010000 */
[----:B------:R-:W-:Y:S01]  /*3af0*/  MOV R58, R114 ;  /* 0x00000072003a7202 */ /* 0x000fe20000000f00 */
[----:B------:R-:W-:Y:S01]  /*3b00*/  IMAD.MOV.U32 R78, RZ, RZ, R56 ;  /* 0x000000ffff4e7224 */ /* 0x000fe200078e0038 */
[----:B------:R-:W-:Y:S01]  /*3b10*/  MOV R77, R59 ;  /* 0x0000003b004d7202 */ /* 0x000fe20000000f00 */
[----:B------:R-:W-:Y:S02]  /*3b20*/  IMAD.MOV.U32 R59, RZ, RZ, R113 ;  /* 0x000000ffff3b7224 */ /* 0x000fe400078e0071 */
[----:B------:R-:W-:Y:S01]  /*3b30*/  IMAD.MOV.U32 R56, RZ, RZ, R112 ;  /* 0x000000ffff387224 */ /* 0x000fe200078e0070 */
[----:B-----5:R-:W-:Y:S01]  /*3b40*/  HMMA.16816.F32 R152, R8, R36, R16 ;  /* 0x000000240898723c */ /* 0x020fe20000001810 */
[----:B------:R-:W-:-:S02]  /*3b50*/  FADD.FTZ R0, R79, R0 ;  /* 0x000000004f007221 */ /* 0x000fc40000010000 */
[----:B------:R-:W-:Y:S02]  /*3b60*/  IMAD.MOV.U32 R79, RZ, RZ, R137 ;  /* 0x000000ffff4f7224 */ /* 0x000fe400078e0089 */
[----:B------:R-:W-:Y:S01]  /*3b70*/  FADD.FTZ R0, R84, R0 ;  /* 0x0000000054007221 */ /* 0x000fe20000010000 */
[----:B------:R-:W-:Y:S01]  /*3b80*/  MOV R84, R136 ;  /* 0x0000008800547202 */ /* 0x000fe20000000f00 */
[----:B------:R-:W-:Y:S01]  /*3b90*/  FFMA.FTZ R37, R90, c[0x0][0x2d0], -R6 ;  /* 0x0000b4005a257a23 */ /* 0x000fe20000010806 */
[----:B-1----:R-:W-:Y:S01]  /*3ba0*/  HMMA.16816.F32 R16, R12, R40, RZ ;  /* 0x000000280c10723c */ /* 0x002fe200000018ff */
[----:B------:R-:W-:Y:S02]  /*3bb0*/  FADD.FTZ R0, R80, R0 ;  /* 0x0000000050007221 */ /* 0x000fe40000010000 */
[----:B------:R-:W-:Y:S02]  /*3bc0*/  IMAD.MOV.U32 R44, RZ, RZ, R56 ;  /* 0x000000ffff2c7224 */ /* 0x000fe400078e0038 */
[----:B------:R-:W-:-:S02]  /*3bd0*/  FADD.FTZ R0, R83, R0 ;  /* 0x0000000053007221 */ /* 0x000fc40000010000 */
[----:B------:R-:W-:Y:S01]  /*3be0*/  IMAD.MOV.U32 R41, RZ, RZ, R108 ;  /* 0x000000ffff297224 */ /* 0x000fe200078e006c */
[C---:B------:R-:W-:Y:S01]  /*3bf0*/  HMMA.16816.F32 R124, R8.reuse, R34, R20 ;  /* 0x00000022087c723c */ /* 0x040fe20000001814 */
[----:B------:R-:W-:Y:S02]  /*3c00*/  IMAD.MOV.U32 R56, RZ, RZ, R116 ;  /* 0x000000ffff387224 */ /* 0x000fe400078e0074 */
[--C-:B------:R-:W-:Y:S02]  /*3c10*/  FFMA.FTZ R36, R101, c[0x0][0x2d0], -R2.reuse ;  /* 0x0000b40065247a23 */ /* 0x100fe40000010802 */
[--C-:B------:R-:W-:Y:S02]  /*3c20*/  FFMA.FTZ R40, R98, c[0x0][0x2d0], -R2.reuse ;  /* 0x0000b40062287a23 */ /* 0x100fe40000010802 */
[--C-:B------:R-:W-:Y:S01]  /*3c30*/  FFMA.FTZ R34, R103, c[0x0][0x2d0], -R2.reuse ;  /* 0x0000b40067227a23 */ /* 0x100fe20000010802 */
[----:B------:R-:W-:Y:S01]  /*3c40*/  HMMA.16816.F32 R144, R8, R66, R28 ;  /* 0x000000420890723c */ /* 0x000fe2000000181c */
[----:B------:R-:W1:Y:S01]  /*3c50*/  LDSM.16.MT88.4 R28, [R249+0x6100] ;  /* 0x00610000f91c783b */ /* 0x000e620000004200 */
[----:B------:R-:W-:-:S02]  /*3c60*/  FFMA.FTZ R35, R102, c[0x0][0x2d0], -R2 ;  /* 0x0000b40066237a23 */ /* 0x000fc40000010802 */
[----:B------:R-:W-:Y:S02]  /*3c70*/  IMAD.MOV.U32 R63, RZ, RZ, R60 ;  /* 0x000000ffff3f7224 */ /* 0x000fe400078e003c */
[----:B------:R-:W-:Y:S02]  /*3c80*/  IMAD.MOV.U32 R60, RZ, RZ, R50 ;  /* 0x000000ffff3c7224 */ /* 0x000fe400078e0032 */
[----:B------:R-:W-:Y:S01]  /*3c90*/  HMMA.16816.F32 R20, R12, R46, RZ ;  /* 0x0000002e0c14723c */ /* 0x000fe200000018ff */
[----:B------:R-:W-:Y:S02]  /*3ca0*/  IMAD.MOV.U32 R105, RZ, RZ, R78 ;  /* 0x000000ffff697224 */ /* 0x000fe400078e004e */
[----:B------:R-:W-:Y:S02]  /*3cb0*/  IMAD.MOV.U32 R78, RZ, RZ, R130 ;  /* 0x000000ffff4e7224 */ /* 0x000fe400078e0082 */
[----:B------:R-:W-:Y:S01]  /*3cc0*/  IMAD.MOV.U32 R101, RZ, RZ, R79 ;  /* 0x000000ffff657224 */ /* 0x000fe200078e004f */
[----:B------:R-:W-:Y:S01]  /*3cd0*/  MOV R79, R129 ;  /* 0x00000081004f7202 */ /* 0x000fe20000000f00 */
[----:B------:R-:W-:Y:S01]  /*3ce0*/  IMAD.MOV.U32 R47, RZ, RZ, R59 ;  /* 0x000000ffff2f7224 */ /* 0x000fe200078e003b */
[----:B--2---:R-:W-:Y:S01]  /*3cf0*/  HMMA.16816.F32 R120, R8, R24, R16 ;  /* 0x000000180878723c */ /* 0x004fe20000001810 */
[----:B------:R-:W-:Y:S01]  /*3d00*/  MOV R46, R58 ;  /* 0x0000003a002e7202 */ /* 0x000fe20000000f00 */
[----:B------:R-:W-:Y:S01]  /*3d10*/  IMAD.MOV.U32 R58, RZ, RZ, R118 ;  /* 0x000000ffff3a7224 */ /* 0x000fe200078e0076 */
[----:B------:R-:W-:-:S04]  /*3d20*/  MOV R59, R117 ;  /* 0x00000075003b7202 */ /* 0x000fc80000000f00 */
[----:B------:R-:W-:Y:S01]  /*3d30*/  FFMA.FTZ R24, R99, c[0x0][0x2d0], -R6 ;  /* 0x0000b40063187a23 */ /* 0x000fe20000010806 */
[----:B------:R-:W-:Y:S01]  /*3d40*/  HMMA.16816.F32 R16, R12, R42, RZ ;  /* 0x0000002a0c10723c */ /* 0x000fe200000018ff */
[----:B------:R-:W-:Y:S02]  /*3d50*/  FADD.FTZ R25, R85, R0 ;  /* 0x0000000055197221 */ /* 0x000fe40000010000 */
[----:B------:R-:W-:-:S04]  /*3d60*/  IMAD.MOV.U32 R99, RZ, RZ, R65 ;  /* 0x000000ffff637224 */ /* 0x000fc800078e0041 */
[----:B------:R-:W-:Y:S01]  /*3d70*/  IMAD.MOV.U32 R43, RZ, RZ, R57 ;  /* 0x000000ffff2b7224 */ /* 0x000fe200078e0039 */
[----:B------:R-:W-:Y:S01]  /*3d80*/  HMMA.16816.F32 R108, R8, R38, R20 ;  /* 0x00000026086c723c */ /* 0x000fe20000001814 */
[----:B------:R-:W2:Y:S01]  /*3d90*/  LDSM.16.MT88.4 R20, [R249+0x6900] ;  /* 0x00690000f914783b */ /* 0x000ea20000004200 */
[----:B------:R-:W-:Y:S01]  /*3da0*/  MOV R57, R187 ;  /* 0x000000bb00397202 */ /* 0x000fe20000000f00 */
[----:B------:R-:W-:Y:S01]  /*3db0*/  IMAD.MOV.U32 R104, RZ, RZ, R43 ;  /* 0x000000ffff687224 */ /* 0x000fe200078e002b */
[----:B------:R-:W-:Y:S01]  /*3dc0*/  MOV R42, R4 ;  /* 0x00000004002a7202 */ /* 0x000fe20000000f00 */
[----:B------:R-:W-:Y:S01]  /*3dd0*/  FADD.FTZ R4, R76, R7 ;  /* 0x000000074c047221 */ /* 0x000fe20000010000 */
[----:B------:R-:W-:Y:S01]  /*3de0*/  MOV R62, R57 ;  /* 0x00000039003e7202 */ /* 0x000fe20000000f00 */
[----:B------:R-:W-:Y:S01]  /*3df0*/  IMAD.MOV.U32 R76, RZ, RZ, R138 ;  /* 0x000000ffff4c7224 */ /* 0x000fe200078e008a */
[----:B------:R-:W-:Y:S01]  /*3e00*/  MOV R103, R42 ;  /* 0x0000002a00677202 */ /* 0x000fe20000000f00 */
[----:B------:R-:W-:-:S02]  /*3e10*/  FADD.FTZ R4, R5, R4 ;  /* 0x0000000405047221 */ /* 0x000fc40000010000 */
[----:B------:R-:W-:Y:S02]  /*3e20*/  FFMA.FTZ R38, R91, c[0x0][0x2d0], -R6 ;  /* 0x0000b4005b267a23 */ /* 0x000fe40000010806 */
[----:B------:R-:W-:Y:S02]  /*3e30*/  FADD.FTZ R4, R82, R4 ;  /* 0x0000000452047221 */ /* 0x000fe40000010000 */
[----:B------:R-:W-:Y:S01]  /*3e40*/  IMAD.MOV.U32 R57, RZ, RZ, R119 ;  /* 0x000000ffff397224 */ /* 0x000fe200078e0077 */
[----:B------:R-:W-:Y:S01]  /*3e50*/  HMMA.16816.F32 R112, R8, R26, R16 ;  /* 0x0000001a0870723c */ /* 0x000fe20000001810 */
[----:B------:R-:W-:Y:S02]  /*3e60*/  FFMA.FTZ R39, R96, c[0x0][0x2d0], -R2 ;  /* 0x0000b40060277a23 */ /* 0x000fe40000010802 */
[----:B------:R-:W-:Y:S01]  /*3e70*/  IMAD.MOV.U32 R102, RZ, RZ, R76 ;  /* 0x000000ffff667224 */ /* 0x000fe200078e004c */
[----:B------:R-:W-:Y:S01]  /*3e80*/  MOV R76, R77 ;  /* 0x0000004d004c7202 */ /* 0x000fe20000000f00 */
[----:B------:R-:W-:-:S02]  /*3e90*/  IMAD.MOV.U32 R77, RZ, RZ, R131 ;  /* 0x000000ffff4d7224 */ /* 0x000fc400078e0083 */
[----:B------:R-:W-:Y:S01]  /*3ea0*/  FFMA.FTZ R27, R97, c[0x0][0x2d0], -R6 ;  /* 0x0000b400611b7a23 */ /* 0x000fe20000010806 */
[----:B-1----:R-:W-:Y:S01]  /*3eb0*/  HMMA.16816.F32 R16, R12, R28, RZ ;  /* 0x0000001c0c10723c */ /* 0x002fe200000018ff */
[----:B------:R-:W-:Y:S02]  /*3ec0*/  FADD.FTZ R26, R81, R4 ;  /* 0x00000004511a7221 */ /* 0x000fe40000010000 */
[----:B------:R-:W-:Y:S01]  /*3ed0*/  MUFU.EX2 R0, R27 ;  /* 0x0000001b00007308 */ /* 0x000fe20000000800 */
[----:B------:R-:W-:Y:S02]  /*3ee0*/  IMAD.MOV.U32 R97, RZ, RZ, R54 ;  /* 0x000000ffff617224 */ /* 0x000fe400078e0036 */
[----:B------:R-:W-:Y:S02]  /*3ef0*/  IMAD.MOV.U32 R54, RZ, RZ, R48 ;  /* 0x000000ffff367224 */ /* 0x000fe400078e0030 */
[--C-:B------:R-:W-:Y:S01]  /*3f00*/  FFMA.FTZ R28, R95, c[0x0][0x2d0], -R6.reuse ;  /* 0x0000b4005f1c7a23 */ /* 0x100fe20000010806 */
[----:B------:R-:W-:Y:S01]  /*3f10*/  MOV R95, R55 ;  /* 0x00000037005f7202 */ /* 0x000fe20000000f00 */
[----:B------:R-:W-:-:S02]  /*3f20*/  FFMA.FTZ R29, R94, c[0x0][0x2d0], -R6 ;  /* 0x0000b4005e1d7a23 */ /* 0x000fc40000010806 */
[----:B------:R-:W-:Y:S01]  /*3f30*/  IMAD.MOV.U32 R94, RZ, RZ, R52 ;  /* 0x000000ffff5e7224 */ /* 0x000fe200078e0034 */
[----:B------:R-:W-:Y:S01]  /*3f40*/  MOV R52, R128 ;  /* 0x0000008000347202 */ /* 0x000fe20000000f00 */
[----:B------:R-:W-:-:S10]  /*3f50*/  IMAD.MOV.U32 R55, RZ, RZ, R49 ;  /* 0x000000ffff377224 */ /* 0x000fd400078e0031 */
[----:B--2---:R-:W-:Y:S08]  /*3f60*/  HMMA.16816.F32 R184, R8, R20, R16 ;  /* 0x0000001408b8723c */ /* 0x004ff00000001810 */
[----:B------:R-:W-:Y:S07]  /*3f70*/  HMMA.16816.F32 R16, R12, R30, RZ ;  /* 0x0000001e0c10723c */ /* 0x000fee00000018ff */
[--C-:B------:R-:W-:Y:S01]  /*3f80*/  FFMA.FTZ R30, R93, c[0x0][0x2d0], -R6.reuse ;  /* 0x0000b4005d1e7a23 */ /* 0x100fe20000010806 */
[----:B------:R-:W-:Y:S01]  /*3f90*/  MOV R93, R95 ;  /* 0x0000005f005d7202 */ /* 0x000fe20000000f00 */
[----:B------:R-:W-:-:S02]  /*3fa0*/  FFMA.FTZ R31, R92, c[0x0][0x2d0], -R6 ;  /* 0x0000b4005c1f7a23 */ /* 0x000fc40000010806 */
[----:B------:R-:W-:Y:S02]  /*3fb0*/  IMAD.MOV.U32 R92, RZ, RZ, R94 ;  /* 0x000000ffff5c7224 */ /* 0x000fe400078e005e */
[----:B------:R-:W-:Y:S02]  /*3fc0*/  IMAD.MOV.U32 R94, RZ, RZ, R97 ;  /* 0x000000ffff5e7224 */ /* 0x000fe400078e0061 */
[----:B------:R-:W-:-:S09]  /*3fd0*/  IMAD.MOV.U32 R95, RZ, RZ, R99 ;  /* 0x000000ffff5f7224 */ /* 0x000fd200078e0063 */
[----:B------:R-:W-:Y:S01]  /*3fe0*/  HMMA.16816.F32 R136, R8, R22, R16 ;  /* 0x000000160888723c */ /* 0x000fe20000001810 */
[----:B------:R-:W1:Y:S04]  /*3ff0*/  LDSM.16.MT88.4 R16, [R250+0x6100] ;  /* 0x00610000fa10783b */ /* 0x000e680000004200 */
[----:B------:R-:W2:Y:S03]  /*4000*/  LDSM.16.MT88.4 R20, [R250+0x6900] ;  /* 0x00690000fa14783b */ /* 0x000ea60000004200 */
[C---:B-1----:R-:W-:Y:S08]  /*4010*/  HMMA.16816.F32 R4, R12.reuse, R16, RZ ;  /* 0x000000100c04723c */ /* 0x042ff000000018ff */
[----:B------:R-:W-:Y:S11]  /*4020*/  HMMA.16816.F32 R16, R12, R18, RZ ;  /* 0x000000120c10723c */ /* 0x000ff600000018ff */
[----:B------:R-:W-:Y:S05]  /*4030*/  @!UPT UIADD3 URZ, URZ, URZ, URZ ;  /* 0x0000003f3f3ff290 */ /* 0x000fea000fffe03f */
[C---:B--2---:R-:W-:Y:S01]  /*4040*/  HMMA.16816.F32 R116, R8.reuse, R20, R4 ;  /* 0x000000140874723c */ /* 0x044fe20000001804 */
[----:B------:R-:W1:Y:S07]  /*4050*/  MUFU.EX2 R4, R24 ;  /* 0x0000001800047308 */ /* 0x000e6e0000000800 */
[----:B------:R-:W-:Y:S01]  /*4060*/  HMMA.16816.F32 R80, R8, R22, R16 ;  /* 0x000000160850723c */ /* 0x000fe20000001810 */
[----:B------:R-:W2:Y:S01]  /*4070*/  LDSM.16.MT88.4 R20, [R41+0x6100] ;  /* 0x006100002914783b */ /* 0x000ea20000004200 */
[----:B------:R-:W3:Y:S05]  /*4080*/  MUFU.EX2 R5, R28 ;  /* 0x0000001c00057308 */ /* 0x000eea0000000800 */
[----:B------:R-:W-:-:S02]  /*4090*/  FADD.FTZ R16, R88, R25 ;  /* 0x0000001958107221 */ /* 0x000fc40000010000 */
[----:B------:R-:W-:Y:S01]  /*40a0*/  FADD.FTZ R17, R86, R26 ;  /* 0x0000001a56117221 */ /* 0x000fe20000010000 */
[----:B------:R-:W4:Y:S01]  /*40b0*/  MUFU.EX2 R6, R29 ;  /* 0x0000001d00067308 */ /* 0x000f220000000800 */
[----:B-1----:R-:W-:Y:S01]  /*40c0*/  FADD.FTZ R16, R4, R16 ;  /* 0x0000001004107221 */ /* 0x002fe20000010000 */
[----:B------:R-:W1:Y:S01]  /*40d0*/  LDSM.16.MT88.4 R24, [R41+0x6900] ;  /* 0x006900002918783b */ /* 0x000e620000004200 */
[----:B------:R-:W-:Y:S01]  /*40e0*/  FADD.FTZ R17, R87, R17 ;  /* 0x0000001157117221 */ /* 0x000fe20000010000 */
[C---:B------:R-:W-:Y:S01]  /*40f0*/  F2FP.PACK_AB R4, R0.reuse, R4 ;  /* 0x000000040004723e */ /* 0x040fe200000000ff */
[----:B------:R-:W-:-:S03]  /*4100*/  FADD.FTZ R16, R0, R16 ;  /* 0x0000001000107221 */ /* 0x000fc60000010000 */
[----:B------:R5:W5:Y:S01]  /*4110*/  MUFU.EX2 R7, R30 ;  /* 0x0000001e00077308 */ /* 0x000b620000000800 */
[----:B---3--:R-:W-:-:S04]  /*4120*/  FADD.FTZ R16, R5, R16 ;  /* 0x0000001005107221 */ /* 0x008fc80000010000 */
[C---:B----4-:R-:W-:Y:S01]  /*4130*/  FADD.FTZ R16, R6.reuse, R16 ;  /* 0x0000001006107221 */ /* 0x050fe20000010000 */
[----:B------:R-:W-:Y:S01]  /*4140*/  F2FP.PACK_AB R6, R6, R5 ;  /* 0x000000050606723e */ /* 0x000fe200000000ff */
[----:B------:R-:W-:Y:S01]  /*4150*/  FADD.FTZ R29, R89, R17 ;  /* 0x00000011591d7221 */ /* 0x000fe20000010000 */
[----:B------:R-:W-:Y:S01]  /*4160*/  MUFU.EX2 R5, R33 ;  /* 0x0000002100057308 */ /* 0x000fe20000000800 */
[----:B-----5:R-:W-:Y:S01]  /*4170*/  FFMA.FTZ R30, R100, c[0x0][0x2d0], -R2 ;  /* 0x0000b400641e7a23 */ /* 0x020fe20000010802 */
[----:B------:R-:W-:Y:S01]  /*4180*/  MOV R100, R84 ;  /* 0x0000005400647202 */ /* 0x000fe20000000f00 */
[----:B------:R-:W-:-:S05]  /*4190*/  FADD.FTZ R0, R7, R16 ;  /* 0x0000001007007221 */ /* 0x000fca0000010000 */
[----:B------:R-:W3:Y:S01]  /*41a0*/  MUFU.EX2 R2, R31 ;  /* 0x0000001f00027308 */ /* 0x000ee20000000800 */
[C---:B--2---:R-:W-:Y:S08]  /*41b0*/  HMMA.16816.F32 R16, R12.reuse, R20, RZ ;  /* 0x000000140c10723c */ /* 0x044ff000000018ff */
[----:B------:R-:W-:Y:S01]  /*41c0*/  HMMA.16816.F32 R20, R12, R22, RZ ;  /* 0x000000160c14723c */ /* 0x000fe200000018ff */
[C---:B---3--:R-:W-:Y:S01]  /*41d0*/  F2FP.PACK_AB R128, R2.reuse, R7 ;  /* 0x000000070280723e */ /* 0x048fe200000000ff */
[----:B------:R-:W-:Y:S01]  /*41e0*/  FADD.FTZ R28, R2, R0 ;  /* 0x00000000021c7221 */ /* 0x000fe20000010000 */
[----:B------:R-:W2:Y:S08]  /*41f0*/  MUFU.EX2 R7, R32 ;  /* 0x0000002000077308 */ /* 0x000eb00000000800 */
[----:B------:R-:W3:Y:S05]  /*4200*/  MUFU.EX2 R2, R38 ;  /* 0x0000002600027308 */ /* 0x000eea0000000800 */
[C---:B-1----:R-:W-:Y:S03]  /*4210*/  HMMA.16816.F32 R64, R8.reuse, R24, R16 ;  /* 0x000000180840723c */ /* 0x042fe60000001810 */
[----:B------:R-:W1:Y:S05]  /*4220*/  MUFU.EX2 R17, R34 ;  /* 0x0000002200117308 */ /* 0x000e6a0000000800 */
[----:B------:R-:W-:Y:S03]  /*4230*/  HMMA.16816.F32 R48, R8, R26, R20 ;  /* 0x0000001a0830723c */ /* 0x000fe60000001814 */
[----:B------:R-:W4:Y:S04]  /*4240*/  MUFU.EX2 R0, R37 ;  /* 0x0000002500007308 */ /* 0x000f280000000800 */
[----:B--2---:R-:W-:-:S04]  /*4250*/  FADD.FTZ R20, R7, R29 ;  /* 0x0000001d07147221 */ /* 0x004fc80000010000 */
[C---:B------:R-:W-:Y:S01]  /*4260*/  FADD.FTZ R21, R5.reuse, R20 ;  /* 0x0000001405157221 */ /* 0x040fe20000010000 */
[----:B------:R-:W-:Y:S01]  /*4270*/  F2FP.PACK_AB R5, R5, R7 ;  /* 0x000000070505723e */ /* 0x000fe200000000ff */
[----:B---3--:R-:W-:Y:S01]  /*4280*/  FADD.FTZ R20, R2, R28 ;  /* 0x0000001c02147221 */ /* 0x008fe20000010000 */
[----:B------:R-:W2:Y:S01]  /*4290*/  MUFU.EX2 R16, R35 ;  /* 0x0000002300107308 */ /* 0x000ea20000000800 */
[----:B-1----:R-:W-:-:S07]  /*42a0*/  FADD.FTZ R21, R17, R21 ;  /* 0x0000001511157221 */ /* 0x002fce0000010000 */
[----:B------:R-:W1:Y:S01]  /*42b0*/  MUFU.EX2 R19, R36 ;  /* 0x0000002400137308 */ /* 0x000e620000000800 */
[C---:B----4-:R-:W-:Y:S01]  /*42c0*/  FADD.FTZ R20, R0.reuse, R20 ;  /* 0x0000001400147221 */ /* 0x050fe20000010000 */
[----:B------:R-:W-:-:S04]  /*42d0*/  F2FP.PACK_AB R130, R0, R2 ;  /* 0x000000020082723e */ /* 0x000fc800000000ff */
[----:B------:R-:W-:Y:S02]  /*42e0*/  STL [R1+0x50], R20 ;  /* 0x0000501401007387 */ /* 0x000fe40000100800 */
[----:B------:R-:W3:Y:S01]  /*42f0*/  MUFU.EX2 R18, R30 ;  /* 0x0000001e00127308 */ /* 0x000ee20000000800 */
[C---:B--2---:R-:W-:Y:S01]  /*4300*/  FADD.FTZ R0, R16.reuse, R21 ;  /* 0x0000001510007221 */ /* 0x044fe20000010000 */
[----:B------:R-:W-:Y:S01]  /*4310*/  F2FP.PACK_AB R7, R16, R17 ;  /* 0x000000111007723e */ /* 0x000fe200000000ff */
[----:B------:R-:W2:Y:S02]  /*4320*/  LDSM.16.MT88.4 R20, [R252+0x6100] ;  /* 0x00610000fc14783b */ /* 0x000ea40000004200 */
[----:B-1----:R-:W-:-:S03]  /*4330*/  FADD.FTZ R0, R19, R0 ;  /* 0x0000000013007221 */ /* 0x002fc60000010000 */
[----:B------:R-:W1:Y:S01]  /*4340*/  MUFU.EX2 R2, R40 ;  /* 0x0000002800027308 */ /* 0x000e620000000800 */
[C---:B---3--:R-:W-:Y:S01]  /*4350*/  FADD.FTZ R16, R18.reuse, R0 ;  /* 0x0000000012107221 */ /* 0x048fe20000010000 */
[----:B------:R-:W-:-:S06]  /*4360*/  F2FP.PACK_AB R129, R18, R19 ;  /* 0x000000131281723e */ /* 0x000fcc00000000ff */
[----:B------:R-:W3:Y:S01]  /*4370*/  MUFU.EX2 R0, R39 ;  /* 0x0000002700007308 */ /* 0x000ee20000000800 */
[----:B-1----:R-:W-:-:S04]  /*4380*/  FADD.FTZ R16, R2, R16 ;  /* 0x0000001002107221 */ /* 0x002fc80000010000 */
[C---:B---3--:R-:W-:Y:S01]  /*4390*/  FADD.FTZ R16, R0.reuse, R16 ;  /* 0x0000001000107221 */ /* 0x048fe20000010000 */
[----:B------:R-:W-:Y:S01]  /*43a0*/  F2FP.PACK_AB R131, R0, R2 ;  /* 0x000000020083723e */ /* 0x000fe200000000ff */
[----:B------:R-:W-:Y:S02]  /*43b0*/  IMAD.MOV.U32 R0, RZ, RZ, R41 ;  /* 0x000000ffff007224 */ /* 0x000fe400078e0029 */
[----:B------:R-:W-:Y:S04]  /*43c0*/  LDSM.16.MT88.4 R40, [R249+0x3900] ;  /* 0x00390000f928783b */ /* 0x000fe80000004200 */
[----:B------:R-:W-:Y:S01]  /*43d0*/  STL [R1+0x54], R16 ;  /* 0x0000541001007387 */ /* 0x000fe20000100800 */
[C---:B--2---:R-:W-:Y:S03]  /*43e0*/  HMMA.16816.F32 R24, R12.reuse, R20, RZ ;  /* 0x000000140c18723c */ /* 0x044fe600000018ff */
[----:B------:R-:W1:Y:S05]  /*43f0*/  LDSM.16.MT88.4 R16, [R252+0x6900] ;  /* 0x00690000fc10783b */ /* 0x000e6a0000004200 */
[----:B------:R-:W-:Y:S11]  /*4400*/  HMMA.16816.F32 R12, R12, R22, RZ ;  /* 0x000000160c0c723c */ /* 0x000ff600000018ff */
[----:B------:R-:W-:Y:S05]  /*4410*/  @!UPT UIADD3 URZ, URZ, URZ, URZ ;  /* 0x0000003f3f3ff290 */ /* 0x000fea000fffe03f */
[C---:B-1----:R-:W-:Y:S08]  /*4420*/  HMMA.16816.F32 R24, R8.reuse, R16, R24 ;  /* 0x000000100818723c */ /* 0x042ff00000001818 */
[----:B------:R-:W-:Y:S01]  /*4430*/  HMMA.16816.F32 R12, R8, R18, R12 ;  /* 0x00000012080c723c */ /* 0x000fe2000000180c */
[----:B------:R-:W1:Y:S07]  /*4440*/  LDSM.16.MT88.4 R8, [R249+0x1100] ;  /* 0x00110000f908783b */ /* 0x000e6e0000004200 */
[C---:B-1----:R-:W-:Y:S08]  /*4450*/  HMMA.16816.F32 R140, R4.reuse, R8, R140 ;  /* 0x00000008048c723c */ /* 0x042ff0000000188c */
[C---:B------:R-:W-:Y:S01]  /*4460*/  HMMA.16816.F32 R16, R4.reuse, R10, R148 ;  /* 0x0000000a0410723c */ /* 0x040fe20000001894 */
        /* <DEDUP_REMOVED lines=11> */
[----:B------:R-:W-:Y:S01]  /*4520*/  HMMA.16816.F32 R44, R4, R10, R60 ;  /* 0x0000000a042c723c */ /* 0x000fe2000000183c */
[----:B------:R-:W1:Y:S11]  /*4530*/  LDSM.16.MT88.4 R8, [R250+0x3100] ;  /* 0x00310000fa08783b */ /* 0x000e760000004200 */
[----:B------:R-:W-:Y:S04]  /*4540*/  @!UPT UIADD3 URZ, URZ, URZ, URZ ;  /* 0x0000003f3f3ff290 */ /* 0x000fe8000fffe03f */
[C---:B------:R-:W-:Y:S08]  /*4550*/  HMMA.16816.F32 R36, R128.reuse, R40, R36 ;  /* 0x000000288024723c */ /* 0x040ff00000001824 */
[----:B------:R-:W-:Y:S08]  /*4560*/  HMMA.16816.F32 R40, R128, R42, R44 ;  /* 0x0000002a8028723c */ /* 0x000ff0000000182c */
        /* <DEDUP_REMOVED lines=8> */
[----:B------:R-:W1:Y:S04]  /*45f0*/  LDSM.16.MT88.4 R8, [R249+0x5100] ;  /* 0x00510000f908783b */ /* 0x000e680000004200 */
[----:B------:R-:W2:Y:S03]  /*4600*/  LDSM.16.MT88.4 R168, [R252+0x1900] ;  /* 0x00190000fca8783b */ /* 0x000ea60000004200 */
[C---:B-1----:R-:W-:Y:S08]  /*4610*/  HMMA.16816.F32 R84, R4.reuse, R8, R180 ;  /* 0x000000080454723c */ /* 0x042ff000000018b4 */
[----:B------:R-:W-:Y:S01]  /*4620*/  HMMA.16816.F32 R88, R4, R10, R144 ;  /* 0x0000000a0458723c */ /* 0x000fe20000001890 */
[----:B------:R-:W1:Y:S04]  /*4630*/  LDSM.16.MT88.4 R8, [R250+0x5100] ;  /* 0x00510000fa08783b */ /* 0x000e680000004200 */
[----:B------:R-:W3:Y:S03]  /*4640*/  LDSM.16.MT88.4 R144, [R249+0x1900] ;  /* 0x00190000f990783b */ /* 0x000ee60000004200 */
[C---:B--2---:R-:W-:Y:S08]  /*4650*/  HMMA.16816.F32 R164, R128.reuse, R168, R164 ;  /* 0x000000a880a4723c */ /* 0x044ff000000018a4 */
[----:B------:R-:W-:Y:S08]  /*4660*/  HMMA.16816.F32 R168, R128, R170, R32 ;  /* 0x000000aa80a8723c */ /* 0x000ff00000001820 */
[C---:B-1----:R-:W-:Y:S01]  /*4670*/  HMMA.16816.F32 R92, R4.reuse, R8, R160 ;  /* 0x00000008045c723c */ /* 0x042fe200000018a0 */
[----:B------:R-:W1:Y:S07]  /*4680*/  LDSM.16.MT88.4 R160, [R0+0x1900] ;  /* 0x0019000000a0783b */ /* 0x000e6e0000004200 */
[----:B------:R-:W-:Y:S01]  /*4690*/  HMMA.16816.F32 R96, R4, R10, R124 ;  /* 0x0000000a0460723c */ /* 0x000fe2000000187c */
[----:B------:R-:W2:Y:S07]  /*46a0*/  LDSM.16.MT88.4 R8, [R0+0x5100] ;  /* 0x005100000008783b */ /* 0x000eae0000004200 */
[C---:B---3--:R-:W-:Y:S08]  /*46b0*/  HMMA.16816.F32 R140, R128.reuse, R144, R140 ;  /* 0x00000090808c723c */ /* 0x048ff0000000188c */
[C---:B------:R-:W-:Y:S08]  /*46c0*/  HMMA.16816.F32 R144, R128.reuse, R146, R16 ;  /* 0x000000928090723c */ /* 0x040ff00000001810 */
[----:B-1----:R-:W-:Y:S08]  /*46d0*/  HMMA.16816.F32 R156, R128, R160, R156 ;  /* 0x000000a0809c723c */ /* 0x002ff0000000189c */
[C---:B--2---:R-:W-:Y:S01]  /*46e0*/  HMMA.16816.F32 R100, R4.reuse, R8, R152 ;  /* 0x000000080464723c */ /* 0x044fe20000001898 */
[----:B------:R-:W1:Y:S07]  /*46f0*/  LDSM.16.MT88.4 R152, [R250+0x1900] ;  /* 0x00190000fa98783b */ /* 0x000e6e0000004200 */
[----:B------:R-:W-:Y:S01]  /*4700*/  HMMA.16816.F32 R104, R4, R10, R108 ;  /* 0x0000000a0468723c */ /* 0x000fe2000000186c */
[----:B------:R-:W2:Y:S07]  /*4710*/  LDSM.16.MT88.4 R8, [R252+0x5100] ;  /* 0x00510000fc08783b */ /* 0x000eae0000004200 */
[C---:B------:R-:W-:Y:S08]  /*4720*/  HMMA.16816.F32 R160, R128.reuse, R162, R28 ;  /* 0x000000a280a0723c */ /* 0x040ff0000000181c */
[----:B-1----:R-:W-:Y:S08]  /*4730*/  HMMA.16816.F32 R148, R128, R152, R148 ;  /* 0x000000988094723c */ /* 0x002ff00000001894 */
[C---:B--2---:R-:W-:Y:S08]  /*4740*/  HMMA.16816.F32 R108, R4.reuse, R8, R120 ;  /* 0x00000008046c723c */ /* 0x044ff00000001878 */
[----:B------:R-:W-:Y:S01]  /*4750*/  HMMA.16816.F32 R112, R4, R10, R112 ;  /* 0x0000000a0470723c */ /* 0x000fe20000001870 */
[----:B------:R-:W1:Y:S07]  /*4760*/  LDSM.16.MT88.4 R8, [R249+0x7100] ;  /* 0x00710000f908783b */ /* 0x000e6e0000004200 */
[----:B------:R-:W-:Y:S08]  /*4770*/  HMMA.16816.F32 R152, R128, R154, R20 ;  /* 0x0000009a8098723c */ /* 0x000ff00000001814 */
[C---:B-1----:R-:W-:Y:S08]  /*4780*/  HMMA.16816.F32 R184, R4.reuse, R8, R184 ;  /* 0x0000000804b8723c */ /* 0x042ff000000018b8 */
[C---:B------:R-:W-:Y:S01]  /*4790*/  HMMA.16816.F32 R136, R4.reuse, R10, R136 ;  /* 0x0000000a0488723c */ /* 0x040fe20000001888 */
[----:B------:R-:W1:Y:S07]  /*47a0*/  LDSM.16.MT88.4 R8, [R250+0x7100] ;  /* 0x00710000fa08783b */ /* 0x000e6e0000004200 */
[C---:B-1----:R-:W-:Y:S08]  /*47b0*/  HMMA.16816.F32 R120, R4.reuse, R8, R116 ;  /* 0x000000080478723c */ /* 0x042ff00000001874 */
[C---:B------:R-:W-:Y:S01]  /*47c0*/  HMMA.16816.F32 R116, R4.reuse, R10, R80 ;  /* 0x0000000a0474723c */ /* 0x040fe20000001850 */
[----:B------:R-:W1:Y:S04]  /*47d0*/  LDSM.16.MT88.4 R8, [R0+0x7100] ;  /* 0x007100000008783b */ /* 0x000e680000004200 */
[----:B------:R-:W-:Y:S03]  /*47e0*/  LDSM.16.MT88.4 R80, [R250+0x5900] ;  /* 0x00590000fa50783b */ /* 0x000fe60000004200 */
[C---:B-1----:R-:W-:Y:S01]  /*47f0*/  HMMA.16816.F32 R124, R4.reuse, R10, R48 ;  /* 0x0000000a047c723c */ /* 0x042fe20000001830 */
[----:B------:R-:W1:Y:S07]  /*4800*/  LDSM.16.MT88.4 R48, [R250+0x3900] ;  /* 0x00390000fa30783b */ /* 0x000e6e0000004200 */
[----:B------:R-:W-:Y:S01]  /*4810*/  HMMA.16816.F32 R180, R4, R8, R64 ;  /* 0x0000000804b4723c */ /* 0x000fe20000001840 */
[----:B------:R-:W-:Y:S04]  /*4820*/  LDSM.16.MT88.4 R64, [R252+0x3900] ;  /* 0x00390000fc40783b */ /* 0x000fe80000004200 */
[----:B------:R-:W2:Y:S03]  /*4830*/  LDSM.16.MT88.4 R8, [R252+0x7100] ;  /* 0x00710000fc08783b */ /* 0x000ea60000004200 */
[C---:B-1----:R-:W-:Y:S08]  /*4840*/  HMMA.16816.F32 R44, R128.reuse, R48, R52 ;  /* 0x00000030802c723c */ /* 0x042ff00000001834 */
[----:B------:R-:W-:Y:S01]  /*4850*/  HMMA.16816.F32 R48, R128, R50, R56 ;  /* 0x000000328030723c */ /* 0x000fe20000001838 */
[----:B------:R-:W1:Y:S07]  /*4860*/  LDSM.16.MT88.4 R56, [R0+0x3900] ;  /* 0x003900000038783b */ /* 0x000e6e0000004200 */
[C---:B--2---:R-:W-:Y:S08]  /*4870*/  HMMA.16816.F32 R24, R4.reuse, R8, R24 ;  /* 0x000000080418723c */ /* 0x044ff00000001818 */
[----:B------:R-:W-:Y:S01]  /*4880*/  HMMA.16816.F32 R12, R4, R10, R12 ;  /* 0x0000000a040c723c */ /* 0x000fe2000000180c */
[----:B------:R-:W-:Y:S07]  /*4890*/  LDSM.16.MT88.4 R4, [R252+0x7900] ;  /* 0x00790000fc04783b */ /* 0x000fee0000004200 */
[C---:B-1----:R-:W-:Y:S08]  /*48a0*/  HMMA.16816.F32 R52, R128.reuse, R56, R60 ;  /* 0x000000388034723c */ /* 0x042ff0000000183c */
[C---:B------:R-:W-:Y:S01]  /*48b0*/  HMMA.16816.F32 R60, R128.reuse, R64, R72 ;  /* 0x00000040803c723c */ /* 0x040fe20000001848 */
[----:B------:R-:W1:Y:S07]  /*48c0*/  LDSM.16.MT88.4 R72, [R249+0x5900] ;  /* 0x00590000f948783b */ /* 0x000e6e0000004200 */
[C---:B------:R-:W-:Y:S08]  /*48d0*/  HMMA.16816.F32 R64, R128.reuse, R66, R76 ;  /* 0x000000428040723c */ /* 0x040ff0000000184c */
[C---:B------:R-:W-:Y:S08]  /*48e0*/  HMMA.16816.F32 R76, R128.reuse, R80, R92 ;  /* 0x00000050804c723c */ /* 0x040ff0000000185c */
[C---:B------:R-:W-:Y:S01]  /*48f0*/  HMMA.16816.F32 R80, R128.reuse, R82, R96 ;  /* 0x000000528050723c */ /* 0x040fe20000001860 */
[----:B------:R-:W2:Y:S07]  /*4900*/  LDSM.16.MT88.4 R96, [R252+0x5900] ;  /* 0x00590000fc60783b */ /* 0x000eae0000004200 */
[C---:B------:R-:W-:Y:S08]  /*4910*/  HMMA.16816.F32 R56, R128.reuse, R58, R68 ;  /* 0x0000003a8038723c */ /* 0x040ff00000001844 */
[C---:B-1----:R-:W-:Y:S08]  /*4920*/  HMMA.16816.F32 R68, R128.reuse, R72, R84 ;  /* 0x000000488044723c */ /* 0x042ff00000001854 */
[C---:B------:R-:W-:Y:S01]  /*4930*/  HMMA.16816.F32 R72, R128.reuse, R74, R88 ;  /* 0x0000004a8048723c */ /* 0x040fe20000001858 */
[----:B------:R-:W1:Y:S07]  /*4940*/  LDSM.16.MT88.4 R88, [R0+0x5900] ;  /* 0x005900000058783b */ /* 0x000e6e0000004200 */
[C---:B--2---:R-:W-:Y:S08]  /*4950*/  HMMA.16816.F32 R92, R128.reuse, R96, R108 ;  /* 0x00000060805c723c */ /* 0x044ff0000000186c */
[C---:B------:R-:W-:Y:S01]  /*4960*/  HMMA.16816.F32 R96, R128.reuse, R98, R112 ;  /* 0x000000628060723c */ /* 0x040fe20000001870 */
[----:B------:R-:W2:Y:S07]  /*4970*/  LDSM.16.MT88.4 R112, [R250+0x7900] ;  /* 0x00790000fa70783b */ /* 0x000eae0000004200 */
[C---:B-1----:R-:W-:Y:S08]  /*4980*/  HMMA.16816.F32 R84, R128.reuse, R88, R100 ;  /* 0x000000588054723c */ /* 0x042ff00000001864 */
[C---:B------:R-:W-:Y:S01]  /*4990*/  HMMA.16816.F32 R88, R128.reuse, R90, R104 ;  /* 0x0000005a8058723c */ /* 0x040fe20000001868 */
[----:B------:R-:W1:Y:S07]  /*49a0*/  LDSM.16.MT88.4 R104, [R249+0x7900] ;  /* 0x00790000f968783b */ /* 0x000e6e0000004200 */
[C---:B--2---:R-:W-:Y:S01]  /*49b0*/  HMMA.16816.F32 R108, R128.reuse, R112, R120 ;  /* 0x00000070806c723c */ /* 0x044fe20000001878 */
[----:B------:R-:W2:Y:S07]  /*49c0*/  LDSM.16.MT88.4 R120, [R0+0x7900] ;  /* 0x007900000078783b */ /* 0x000eae0000004200 */
[C---:B------:R-:W-:Y:S08]  /*49d0*/  HMMA.16816.F32 R112, R128.reuse, R114, R116 ;  /* 0x000000728070723c */ /* 0x040ff00000001874 */
[C---:B-1----:R-:W-:Y:S08]  /*49e0*/  HMMA.16816.F32 R100, R128.reuse, R104, R184 ;  /* 0x000000688064723c */ /* 0x042ff000000018b8 */
[C---:B------:R-:W-:Y:S08]  /*49f0*/  HMMA.16816.F32 R104, R128.reuse, R106, R136 ;  /* 0x0000006a8068723c */ /* 0x040ff00000001888 */
[C---:B--2---:R-:W-:Y:S08]  /*4a00*/  HMMA.16816.F32 R116, R128.reuse, R120, R180 ;  /* 0x000000788074723c */ /* 0x044ff000000018b4 */
[C---:B------:R-:W-:Y:S08]  /*4a10*/  HMMA.16816.F32 R120, R128.reuse, R122, R124 ;  /* 0x0000007a8078723c */ /* 0x040ff0000000187c */
[C---:B------:R-:W-:Y:S08]  /*4a20*/  HMMA.16816.F32 R124, R128.reuse, R4, R24 ;  /* 0x00000004807c723c */ /* 0x040ff00000001818 */
[----:B------:R-:W-:Y:S01]  /*4a30*/  HMMA.16816.F32 R128, R128, R6, R12 ;  /* 0x000000068080723c */ /* 0x000fe2000000180c */
[----:B------:R-:W-:Y:S07]  /*4a40*/  @!P2 BRA `(.L_x_2) ;  /* 0x00003ea00000a947 */ /* 0x000fee0003800000 */
[----:B------:R-:W2:Y:S04]  /*4a50*/  LDL.64 R8, [R1+0x98] ;  /* 0x0000980001087983 */ /* 0x000ea80000100a00 */
[----:B------:R-:W3:Y:S04]  /*4a60*/  LDL.64 R188, [R1+0xa0] ;  /* 0x0000a00001bc7983 */ /* 0x000ee80000100a00 */
[----:B------:R-:W4:Y:S01]  /*4a70*/  LDL.64 R190, [R1+0x90] ;  /* 0x0000900001be7983 */ /* 0x000f220000100a00 */
[----:B------:R-:W-:-:S02]  /*4a80*/  LEA.HI.SX32 R0, R133, 0xfffffffe, 0x1a ;  /* 0xfffffffe85007811 */ /* 0x000fc400078fd2ff */
[----:B------:R-:W-:-:S03]  /*4a90*/  MOV R133, R132 ;  /* 0x0000008400857202 */ /* 0x000fc60000000f00 */
[----:B------:R1:W-:Y:S01]  /*4aa0*/  STL [R1+0x4c], R0 ;  /* 0x00004c0001007387 */ /* 0x0003e20000100800 */
[C---:B--2---:R-:W-:Y:S02]  /*4ab0*/  IADD3 R4, P2, R8.reuse, 0x40, RZ ;  /* 0x0000004008047810 */ /* 0x044fe40007f5e0ff */
[C---:B------:R-:W-:Y:S02]  /*4ac0*/  IADD3 R2, P1, R8.reuse, 0x80, RZ ;  /* 0x0000008008027810 */ /* 0x040fe40007f3e0ff */
[----:B-1----:R-:W-:Y:S01]  /*4ad0*/  IADD3 R0, P0, R8, 0xc0, RZ ;  /* 0x000000c008007810 */ /* 0x002fe20007f1e0ff */
[----:B------:R1:W-:Y:S04]  /*4ae0*/  STL [R1+0x84], R4 ;  /* 0x0000840401007387 */ /* 0x0003e80000100800 */
[----:B------:R3:W-:Y:S04]  /*4af0*/  STL [R1+0x7c], R2 ;  /* 0x00007c0201007387 */ /* 0x0007e80000100800 */
[----:B------:R2:W-:Y:S01]  /*4b00*/  STL [R1+0x74], R0 ;  /* 0x0000740001007387 */ /* 0x0005e20000100800 */
[----:B-1----:R-:W-:Y:S01]  /*4b10*/  IMAD.X R4, RZ, RZ, R134, P2 ;  /* 0x000000ffff047224 */ /* 0x002fe200010e0686 */
[----:B---3--:R-:W-:-:S04]  /*4b20*/  IADD3 R2, P2, R188, 0x40, RZ ;  /* 0x00000040bc027810 */ /* 0x008fc80007f5e0ff */
[----:B------:R1:W-:Y:S01]  /*4b30*/  STL [R1+0x80], R4 ;  /* 0x0000800401007387 */ /* 0x0003e20000100800 */
[----:B--2---:R-:W-:-:S03]  /*4b40*/  IMAD.X R0, RZ, RZ, R134, P1 ;  /* 0x000000ffff007224 */ /* 0x004fc600008e0686 */
[----:B------:R2:W-:Y:S04]  /*4b50*/  STL [R1+0x6c], R2 ;  /* 0x00006c0201007387 */ /* 0x0005e80000100800 */
[----:B------:R3:W-:Y:S01]  /*4b60*/  STL [R1+0x78], R0 ;  /* 0x0000780001007387 */ /* 0x0007e20000100800 */
[----:B-1----:R-:W-:Y:S01]  /*4b70*/  IADD3 R4, P1, R188, 0x80, RZ ;  /* 0x00000080bc047810 */ /* 0x002fe20007f3e0ff */
[----:B--2---:R-:W-:-:S04]  /*4b80*/  IMAD.X R2, RZ, RZ, R134, P0 ;  /* 0x000000ffff027224 */ /* 0x004fc800000e0686 */
[----:B------:R-:W-:Y:S01]  /*4b90*/  STL [R1+0x64], R4 ;  /* 0x0000640401007387 */ /* 0x000fe20000100800 */
[----:B------:R-:W-:Y:S01]  /*4ba0*/  IMAD.MOV.U32 R134, RZ, RZ, R3 ;  /* 0x000000ffff867224 */ /* 0x000fe200078e0003 */
[----:B---3--:R-:W-:Y:S02]  /*4bb0*/  IADD3 R0, P0, R188, 0xc0, RZ ;  /* 0x000000c0bc007810 */ /* 0x008fe40007f1e0ff */
[----:B------:R1:W-:Y:S01]  /*4bc0*/  STL [R1+0x70], R2 ;  /* 0x0000700201007387 */ /* 0x0003e20000100800 */
[----:B----4-:R-:W-:-:S03]  /*4bd0*/  IMAD.X R3, RZ, RZ, R191, P2 ;  /* 0x000000ffff037224 */ /* 0x010fc600010e06bf */
[----:B------:R2:W-:Y:S04]  /*4be0*/  STL [R1+0x5c], R0 ;  /* 0x00005c0001007387 */ /* 0x0005e80000100800 */
[----:B------:R3:W-:Y:S01]  /*4bf0*/  STL [R1+0x68], R3 ;  /* 0x0000680301007387 */ /* 0x0007e20000100800 */
[----:B-1----:R-:W-:Y:S01]  /*4c00*/  IMAD.X R2, RZ, RZ, R191, P1 ;  /* 0x000000ffff027224 */ /* 0x002fe200008e06bf */
[----:B--2---:R-:W-:-:S05]  /*4c10*/  IADD3.X R0, RZ, R191, RZ, P0, !PT ;  /* 0x000000bfff007210 */ /* 0x004fca00007fe4ff */
[----:B------:R3:W-:Y:S04]  /*4c20*/  STL [R1+0x58], R0 ;  /* 0x0000580001007387 */ /* 0x0007e80000100800 */
[----:B------:R3:W-:Y:S02]  /*4c30*/  STL [R1+0x60], R2 ;  /* 0x0000600201007387 */ /* 0x0007e40000100800 */
[----:B---3--:R-:W-:-:S05]  /*4c40*/  SHF.L.U32 R0, R135, 0x1, RZ ;  /* 0x0000000187007819 */ /* 0x008fca00000006ff */
[----:B------:R1:W-:Y:S02]  /*4c50*/  STL [R1+0x48], R0 ;  /* 0x0000480001007387 */ /* 0x0003e40000100800 */
.L_x_3:
[----:B--2---:R-:W2:Y:S01]  /*4c60*/  LDL.64 R12, [R1+0x98] ;  /* 0x00009800010c7983 */ /* 0x004ea20000100a00 */
[----:B------:R-:W-:Y:S01]  /*4c70*/  MOV R7, c[0x0][0x208] ;  /* 0x0000820000077a02 */ /* 0x000fe20000000f00 */
[----:B------:R-:W-:Y:S04]  /*4c80*/  DEPBAR.LE SB0, 0x0 ;  /* 0x000080000000791a */ /* 0x000fe80000000000 */
[----:B------:R-:W3:Y:S01]  /*4c90*/  LDL R132, [R1+0x84] ;  /* 0x0000840001847983 */ /* 0x000ee20000100800 */
[----:B------:R-:W-:Y:S04]  /*4ca0*/  MOV R14, c[0x0][0x20c] ;  /* 0x00008300000e7a02 */ /* 0x000fe80000000f00 */
[----:B------:R-:W4:Y:S05]  /*4cb0*/  LDL R28, [R1+0x88] ;  /* 0x00008800011c7983 */ /* 0x000f2a0000100800 */
[----:B------:R-:W2:Y:S05]  /*4cc0*/  LDL R35, [R1+0x7c] ;  /* 0x00007c0001237983 */ /* 0x000eaa0000100800 */
[----:B------:R-:W2:Y:S05]  /*4cd0*/  LDL R29, [R1+0x80] ;  /* 0x00008000011d7983 */ /* 0x000eaa0000100800 */
[----:B------:R-:W2:Y:S05]  /*4ce0*/  LDL R33, [R1+0x74] ;  /* 0x0000740001217983 */ /* 0x000eaa0000100800 */
[----:B------:R-:W2:Y:S05]  /*4cf0*/  LDL R32, [R1+0x78] ;  /* 0x0000780001207983 */ /* 0x000eaa0000100800 */
[----:B------:R-:W2:Y:S05]  /*4d00*/  LDL R34, [R1+0x70] ;  /* 0x0000700001227983 */ /* 0x000eaa0000100800 */
[----:B------:R1:W-:Y:S05]  /*4d10*/  STL [R1+0x12c], R130 ;  /* 0x00012c8201007387 */ /* 0x0003ea0000100800 */
[----:B------:R-:W-:Y:S06]  /*4d20*/  BAR.SYNC.DEFER_BLOCKING 0x0 ;  /* 0x0000000000007b1d */ /* 0x000fec0000010000 */
[----:B------:R-:W2:Y:S05]  /*4d30*/  LDSM.16.M88.4 R8, [R248+0x10100] ;  /* 0x01010000f808783b */ /* 0x000eaa0000000200 */
[----:B-1----:R-:W2:Y:S05]  /*4d40*/  LDL.LU R130, [R1+0x4c] ;  /* 0x00004c0001827983 */ /* 0x002eaa0000300800 */
[----:B------:R1:W-:Y:S05]  /*4d50*/  STL [R1+0x128], R131 ;  /* 0x0001288301007387 */ /* 0x0003ea0000100800 */
[----:B------:R-:W3:Y:S05]  /*4d60*/  LDL R136, [R1+0x8] ;  /* 0x0000080001887983 */ /* 0x000eea0000100800 */
[----:B------:R-:W4:Y:S05]  /*4d70*/  LDL R180, [R1+0x44] ;  /* 0x0000440001b47983 */ /* 0x000f2a0000100800 */
[----:B------:R-:W4:Y:S05]  /*4d80*/  LDL R135, [R1+0x40] ;  /* 0x0000400001877983 */ /* 0x000f2a0000100800 */
[----:B------:R-:W2:Y:S05]  /*4d90*/  LDSM.16.M88.4 R16, [R248+0x10900] ;  /* 0x01090000f810783b */ /* 0x000eaa0000000200 */
[----:B-1----:R-:W4:Y:S05]  /*4da0*/  LDL R131, [R1+0x48] ;  /* 0x0000480001837983 */ /* 0x002f2a0000100800 */
[----:B------:R-:W1:Y:S01]  /*4db0*/  LDSM.16.M88.4 R24, [R248+0x11100] ;  /* 0x01110000f818783b */ /* 0x000e620000000200 */
[----:B--2---:R-:W-:Y:S01]  /*4dc0*/  SHF.R.S32.HI R0, RZ, 0x1f, R130 ;  /* 0x0000001fff007819 */ /* 0x004fe20000011482 */
[----:B------:R-:W-:Y:S04]  /*4dd0*/  IMAD.WIDE.U32 R4, R130, c[0x0][0x208], RZ ;  /* 0x0000820082047a25 */ /* 0x000fe800078e00ff */
[----:B------:R-:W-:Y:S01]  /*4de0*/  IMAD R0, R0, c[0x0][0x208], RZ ;  /* 0x0000820000007a24 */ /* 0x000fe200078e02ff */
[----:B------:R-:W-:Y:S03]  /*4df0*/  SHF.L.U32 R2, R4, 0x6, RZ ;  /* 0x0000000604027819 */ /* 0x000fe600000006ff */
[----:B------:R-:W-:Y:S01]  /*4e00*/  IMAD R0, R130, c[0x0][0x20c], R0 ;  /* 0x0000830082007a24 */ /* 0x000fe200078e0200 */
[----:B------:R-:W-:Y:S01]  /*4e10*/  IADD3 R3, P0, R2, R12, RZ ;  /* 0x0000000c02037210 */ /* 0x000fe20007f1e0ff */
[----:B---3--:R-:W-:Y:S03]  /*4e20*/  LDSM.16.M88.4 R136, [R136] ;  /* 0x000000008888783b */ /* 0x008fe60000000200 */
[----:B------:R-:W-:Y:S02]  /*4e30*/  IADD3 R0, R5, R0, RZ ;  /* 0x0000000005007210 */ /* 0x000fe40007ffe0ff */
[C---:B------:R-:W-:Y:S01]  /*4e40*/  LEA R22, P2, R3.reuse, c[0x0][0x1f8], 0x1 ;  /* 0x00007e0003167a11 */ /* 0x040fe200078408ff */
[----:B----4-:R-:W-:Y:S01]  /*4e50*/  LDSM.16.M88.4 R180, [R180] ;  /* 0x00000000b4b4783b */ /* 0x010fe20000000200 */
[----:B------:R-:W-:Y:S02]  /*4e60*/  SHF.L.U64.HI R0, R4, 0x6, R0 ;  /* 0x0000000604007819 */ /* 0x000fe40000010200 */
[----:B------:R-:W-:Y:S02]  /*4e70*/  IADD3 R4, P1, R2, R132, RZ ;  /* 0x0000008402047210 */ /* 0x000fe40007f3e0ff */
[----:B------:R-:W-:Y:S01]  /*4e80*/  IADD3.X R5, R0, R28, RZ, P0, !PT ;  /* 0x0000001c00057210 */ /* 0x000fe200007fe4ff */
[----:B------:R2:W-:Y:S01]  /*4e90*/  LDSM.16.M88.4 R184, [R135] ;  /* 0x0000000087b8783b */ /* 0x0005e20000000200 */
[----:B------:R-:W-:Y:S02]  /*4ea0*/  LEA R20, P0, R4, c[0x0][0x1f8], 0x1 ;  /* 0x00007e0004147a11 */ /* 0x000fe400078008ff */
[----:B------:R-:W-:Y:S02]  /*4eb0*/  IADD3.X R6, R0, R29, RZ, P1, !PT ;  /* 0x0000001d00067210 */ /* 0x000fe40000ffe4ff */
[----:B------:R-:W-:Y:S02]  /*4ec0*/  LEA.HI.X R23, R3, c[0x0][0x1fc], R5, 0x1, P2 ;  /* 0x00007f0003177a11 */ /* 0x000fe400010f0c05 */
[----:B------:R-:W-:Y:S02]  /*4ed0*/  IADD3 R5, P2, R2, R35, RZ ;  /* 0x0000002302057210 */ /* 0x000fe40007f5e0ff */
[----:B------:R-:W-:Y:S02]  /*4ee0*/  LEA.HI.X R21, R4, c[0x0][0x1fc], R6, 0x1, P0 ;  /* 0x00007f0004157a11 */ /* 0x000fe400000f0c06 */
[C---:B------:R-:W-:Y:S02]  /*4ef0*/  LEA R3, P0, R7.reuse, R2, 0x5 ;  /* 0x0000000207037211 */ /* 0x040fe400078028ff */
[----:B------:R-:W-:Y:S02]  /*4f00*/  IADD3 R4, P1, R2, R33, RZ ;  /* 0x0000002102047210 */ /* 0x000fe40007f3e0ff */
[----:B------:R-:W-:Y:S02]  /*4f10*/  LEA.HI.X R2, R7, R0, R14, 0x5, P0 ;  /* 0x0000000007027211 */ /* 0x000fe400000f2c0e */
[----:B------:R-:W-:Y:S02]  /*4f20*/  IADD3 R6, P0, R3, R12, RZ ;  /* 0x0000000c03067210 */ /* 0x000fe40007f1e0ff */
[C---:B------:R-:W-:Y:S02]  /*4f30*/  IADD3.X R7, R0.reuse, R32, RZ, P2, !PT ;  /* 0x0000002000077210 */ /* 0x040fe400017fe4ff */
[----:B------:R-:W-:Y:S02]  /*4f40*/  IADD3.X R0, R0, R34, RZ, P1, !PT ;  /* 0x0000002200007210 */ /* 0x000fe40000ffe4ff */
[C---:B------:R-:W-:Y:S01]  /*4f50*/  LEA R12, P2, R5.reuse, c[0x0][0x1f8], 0x1 ;  /* 0x00007e00050c7a11 */ /* 0x040fe200078408ff */
[----:B--2---:R-:W2:Y:S01]  /*4f60*/  LDL R135, [R1+0x30] ;  /* 0x0000300001877983 */ /* 0x004ea20000100800 */
[C---:B------:R-:W-:Y:S02]  /*4f70*/  LEA R14, P1, R4.reuse, c[0x0][0x1f8], 0x1 ;  /* 0x00007e00040e7a11 */ /* 0x040fe400078208ff */
[----:B------:R-:W-:Y:S02]  /*4f80*/  LEA.HI.X R13, R5, c[0x0][0x1fc], R7, 0x1, P2 ;  /* 0x00007f00050d7a11 */ /* 0x000fe400010f0c07 */
[----:B------:R-:W-:Y:S02]  /*4f90*/  LEA.HI.X R15, R4, c[0x0][0x1fc], R0, 0x1, P1 ;  /* 0x00007f00040f7a11 */ /* 0x000fe400008f0c00 */
[C---:B------:R-:W-:Y:S02]  /*4fa0*/  IADD3 R0, P2, R3.reuse, R132, RZ ;  /* 0x0000008403007210 */ /* 0x040fe40007f5e0ff */
[----:B------:R-:W3:Y:S01]  /*4fb0*/  LDL R132, [R1+0x3c] ;  /* 0x00003c0001847983 */ /* 0x000ee20000100800 */
[----:B------:R-:W-:Y:S02]  /*4fc0*/  IADD3.X R28, R2, R28, RZ, P0, !PT ;  /* 0x0000001c021c7210 */ /* 0x000fe400007fe4ff */
[C---:B------:R-:W-:Y:S02]  /*4fd0*/  LEA R30, P0, R6.reuse, c[0x0][0x1f8], 0x1 ;  /* 0x00007e00061e7a11 */ /* 0x040fe400078008ff */
[C---:B------:R-:W-:Y:S02]  /*4fe0*/  IADD3 R4, P1, R3.reuse, R35, RZ ;  /* 0x0000002303047210 */ /* 0x040fe40007f3e0ff */
[----:B------:R-:W-:Y:S02]  /*4ff0*/  LEA.HI.X R31, R6, c[0x0][0x1fc], R28, 0x1, P0 ;  /* 0x00007f00061f7a11 */ /* 0x000fe400000f0c1c */
[----:B------:R-:W-:Y:S02]  /*5000*/  IADD3.X R6, R2, R29, RZ, P2, !PT ;  /* 0x0000001d02067210 */ /* 0x000fe400017fe4ff */
[----:B------:R-:W-:Y:S02]  /*5010*/  LEA R28, P2, R0, c[0x0][0x1f8], 0x1 ;  /* 0x00007e00001c7a11 */ /* 0x000fe400078408ff */
[----:B------:R-:W-:Y:S02]  /*5020*/  IADD3.X R7, R2, R32, RZ, P1, !PT ;  /* 0x0000002002077210 */ /* 0x000fe40000ffe4ff */
[----:B------:R-:W-:Y:S02]  /*5030*/  LEA.HI.X R29, R0, c[0x0][0x1fc], R6, 0x1, P2 ;  /* 0x00007f00001d7a11 */ /* 0x000fe400010f0c06 */
[----:B------:R-:W4:Y:S01]  /*5040*/  LDL R0, [R1+0x4] ;  /* 0x0000040001007983 */ /* 0x000f220000100800 */
[C---:B------:R-:W-:Y:S02]  /*5050*/  LEA R32, P1, R4.reuse, c[0x0][0x1f8], 0x1 ;  /* 0x00007e0004207a11 */ /* 0x040fe400078208ff */
[----:B------:R-:W-:Y:S02]  /*5060*/  IADD3 R3, P0, R3, R33, RZ ;  /* 0x0000002103037210 */ /* 0x000fe40007f1e0ff */
[----:B------:R-:W-:Y:S02]  /*5070*/  LEA.HI.X R33, R4, c[0x0][0x1fc], R7, 0x1, P1 ;  /* 0x00007f0004217a11 */ /* 0x000fe400008f0c07 */
[----:B------:R-:W-:Y:S02]  /*5080*/  IADD3.X R5, R2, R34, RZ, P0, !PT ;  /* 0x0000002202057210 */ /* 0x000fe400007fe4ff */
[----:B------:R-:W-:Y:S02]  /*5090*/  MOV R6, R32 ;  /* 0x0000002000067202 */ /* 0x000fe40000000f00 */
[----:B------:R-:W-:Y:S02]  /*50a0*/  MOV R7, R33 ;  /* 0x0000002100077202 */ /* 0x000fe40000000f00 */
[----:B------:R-:W1:Y:S01]  /*50b0*/  LDSM.16.M88.4 R32, [R248+0x11900] ;  /* 0x01190000f820783b */ /* 0x000e620000000200 */
[C---:B------:R-:W-:Y:S04]  /*50c0*/  LEA R2, P0, R3.reuse, c[0x0][0x1f8], 0x1 ;  /* 0x00007e0003027a11 */ /* 0x040fe800078008ff */
[----:B------:R-:W-:Y:S02]  /*50d0*/  LEA.HI.X R3, R3, c[0x0][0x1fc], R5, 0x1, P0 ;  /* 0x00007f0003037a11 */ /* 0x000fe400000f0c05 */
[C---:B------:R-:W-:Y:S02]  /*50e0*/  ISETP.GT.AND P0, PT, R130.reuse, RZ, PT ;  /* 0x000000ff8200720c */ /* 0x040fe40003f04270 */
[----:B------:R-:W-:Y:S01]  /*50f0*/  IADD3 R130, R130, -0x1, RZ ;  /* 0xffffffff82827810 */ /* 0x000fe20007ffe0ff */
[----:B---3--:R3:W1:Y:S05]  /*5100*/  LDSM.16.M88.4 R188, [R132] ;  /* 0x0000000084bc783b */ /* 0x00866a0000000200 */
[----:B------:R-:W-:Y:S01]  /*5110*/  @!PT LDS RZ, [RZ] ;  /* 0x00000000fffff984 */ /* 0x000fe20000000800 */
[----:B------:R-:W-:Y:S01]  /*5120*/  @!PT LDS RZ, [RZ] ;  /* 0x00000000fffff984 */ /* 0x000fe20000000800 */
[----:B------:R-:W-:Y:S01]  /*5130*/  @!PT LDS RZ, [RZ] ;  /* 0x00000000fffff984 */ /* 0x000fe20000000800 */
[----:B------:R2:W-:Y:S05]  /*5140*/  LDGSTS.E.BYPASS.LTC128B.128 [R131+0x100], [R22.64], !P6 ;  /* 0x0010000016837fae */ /* 0x0005ea000f101d48 */
[----:B------:R1:W-:Y:S05]  /*5150*/  LDGSTS.E.BYPASS.LTC128B.128 [R131+0x2100], [R20.64], !P5 ;  /* 0x0210000014837fae */ /* 0x0003ea000e901d48 */
[----:B------:R1:W-:Y:S05]  /*5160*/  LDGSTS.E.BYPASS.LTC128B.128 [R131+0x4100], [R12.64], !P4 ;  /* 0x041000000c837fae */ /* 0x0003ea000e101d48 */
[----:B------:R1:W-:Y:S05]  /*5170*/  LDGSTS.E.BYPASS.LTC128B.128 [R131+0x6100], [R14.64], !P3 ;  /* 0x061000000e837fae */ /* 0x0003ea000d901d48 */
[----:B------:R1:W-:Y:S05]  /*5180*/  LDGSTS.E.BYPASS.LTC128B.128 [R131+0x1100], [R30.64], !P6 ;  /* 0x011000001e837fae */ /* 0x0003ea000f101d48 */
[----:B------:R4:W-:Y:S01]  /*5190*/  LDGSTS.E.BYPASS.LTC128B.128 [R131+0x3100], [R28.64], !P5 ;  /* 0x031000001c837fae */ /* 0x0009e2000e901d48 */
[----:B--2---:R-:W-:Y:S02]  /*51a0*/  MOV R22, R6 ;  /* 0x0000000600167202 */ /* 0x004fe40000000f00 */
[----:B------:R-:W-:Y:S02]  /*51b0*/  MOV R23, R7 ;  /* 0x0000000700177202 */ /* 0x000fe40000000f00 */
[----:B---3--:R-:W2:Y:S01]  /*51c0*/  LDL R132, [R1+0x2c] ;  /* 0x00002c0001847983 */ /* 0x008ea20000100800 */
[C---:B-----5:R-:W-:Y:S04]  /*51d0*/  HMMA.16816.F32 R4, R172.reuse, R8, RZ ;  /* 0x00000008ac04723c */ /* 0x060fe800000018ff */
[----:B------:R3:W-:Y:S04]  /*51e0*/  LDGSTS.E.BYPASS.LTC128B.128 [R131+0x5100], [R22.64], !P4 ;  /* 0x0510000016837fae */ /* 0x0007e8000e101d48 */
[C---:B------:R-:W-:Y:S01]  /*51f0*/  HMMA.16816.F32 R8, R172.reuse, R10, RZ ;  /* 0x0000000aac08723c */ /* 0x040fe200000018ff */
[----:B------:R4:W-:Y:S05]  /*5200*/  LDGSTS.E.BYPASS.LTC128B.128 [R131+0x7100], [R2.64], !P3 ;  /* 0x0710000002837fae */ /* 0x0009ea000d901d48 */
[----:B------:R-:W0:Y:S02]  /*5210*/  LDGDEPBAR ;  /* 0x00000000000079af */ /* 0x000e240000000000 */
[C---:B-1----:R-:W-:Y:S08]  /*5220*/  HMMA.16816.F32 R12, R172.reuse, R16, RZ ;  /* 0x00000010ac0c723c */ /* 0x042ff000000018ff */
[C---:B------:R-:W-:Y:S08]  /*5230*/  HMMA.16816.F32 R16, R172.reuse, R18, RZ ;  /* 0x00000012ac10723c */ /* 0x040ff000000018ff */
[C---:B---3--:R-:W-:Y:S01]  /*5240*/  HMMA.16816.F32 R20, R172.reuse, R24, RZ ;  /* 0x00000018ac14723c */ /* 0x048fe200000018ff */
[----:B----4-:R-:W3:Y:S07]  /*5250*/  LDL R2, [R1+0x38] ;  /* 0x0000380001027983 */ /* 0x010eee0000100800 */
[C---:B------:R-:W-:Y:S01]  /*5260*/  HMMA.16816.F32 R24, R172.reuse, R26, RZ ;  /* 0x0000001aac18723c */ /* 0x040fe200000018ff */
[----:B------:R-:W4:Y:S05]  /*5270*/  LDL R3, [R1+0x34] ;  /* 0x0000340001037983 */ /* 0x000f2a0000100800 */
[----:B------:R-:W-:Y:S02]  /*5280*/  STL [R1+0xd8], R172 ;  /* 0x0000d8ac01007387 */ /* 0x000fe40000100800 */
[C---:B------:R-:W-:Y:S03]  /*5290*/  HMMA.16816.F32 R28, R172.reuse, R32, RZ ;  /* 0x00000020ac1c723c */ /* 0x040fe600000018ff */
[----:B------:R-:W-:Y:S05]  /*52a0*/  STL [R1+0xd4], R173 ;  /* 0x0000d4ad01007387 */ /* 0x000fea0000100800 */
[----:B------:R-:W-:Y:S01]  /*52b0*/  HMMA.16816.F32 R32, R172, R34, RZ ;  /* 0x00000022ac20723c */ /* 0x000fe200000018ff */
[----:B------:R-:W-:Y:S05]  /*52c0*/  STL [R1+0xd0], R174 ;  /* 0x0000d0ae01007387 */ /* 0x000fea0000100800 */
[----:B------:R-:W-:Y:S02]  /*52d0*/  STL [R1+0xcc], R175 ;  /* 0x0000ccaf01007387 */ /* 0x000fe40000100800 */
[C---:B------:R-:W-:Y:S03]  /*52e0*/  HMMA.16816.F32 R4, R176.reuse, R136, R4 ;  /* 0x00000088b004723c */ /* 0x040fe60000001804 */
[----:B------:R-:W-:Y:S05]  /*52f0*/  STL [R1+0xe8], R176 ;  /* 0x0000e8b001007387 */ /* 0x000fea0000100800 */
[C---:B------:R-:W-:Y:S01]  /*5300*/  HMMA.16816.F32 R8, R176.reuse, R138, R8 ;  /* 0x0000008ab008723c */ /* 0x040fe20000001808 */
[----:B------:R-:W1:Y:S05]  /*5310*/  LDSM.16.M88.4 R136, [R0+0x10100] ;  /* 0x010100000088783b */ /* 0x000e6a0000000200 */
        /* <DEDUP_REMOVED lines=9> */
[----:B------:R-:W-:Y:S05]  /*53b0*/  LDSM.16.M88.4 R184, [R0+0x11900] ;  /* 0x0119000000b8783b */ /* 0x000fea0000000200 */
[----:B------:R-:W-:Y:S02]  /*53c0*/  STL [R1+0xf4], R193 ;  /* 0x0000f4c101007387 */ /* 0x000fe40000100800 */
[C---:B------:R-:W-:Y:S03]  /*53d0*/  HMMA.16816.F32 R28, R176.reuse, R188, R28 ;  /* 0x000000bcb01c723c */ /* 0x040fe6000000181c */
[----:B------:R-:W-:Y:S05]  /*53e0*/  STL [R1+0xf0], R194 ;  /* 0x0000f0c201007387 */ /* 0x000fea0000100800 */
[----:B------:R-:W-:Y:S01]  /*53f0*/  HMMA.16816.F32 R32, R176, R190, R32 ;  /* 0x000000beb020723c */ /* 0x000fe20000001820 */
[----:B------:R-:W-:Y:S05]  /*5400*/  STL [R1+0xec], R195 ;  /* 0x0000ecc301007387 */ /* 0x000fea0000100800 */
[----:B------:R-:W-:Y:S02]  /*5410*/  STL [R1+0x108], R196 ;  /* 0x000108c401007387 */ /* 0x000fe40000100800 */
[C---:B-1----:R-:W-:Y:S03]  /*5420*/  HMMA.16816.F32 R4, R192.reuse, R136, R4 ;  /* 0x00000088c004723c */ /* 0x042fe60000001804 */
[----:B------:R-:W-:Y:S05]  /*5430*/  STL [R1+0x104], R197 ;  /* 0x000104c501007387 */ /* 0x000fea0000100800 */
[C---:B------:R-:W-:Y:S01]  /*5440*/  HMMA.16816.F32 R8, R192.reuse, R138, R8 ;  /* 0x0000008ac008723c */ /* 0x040fe20000001808 */
[----:B------:R-:W1:Y:S05]  /*5450*/  LDSM.16.M88.4 R136, [R0+0x11100] ;  /* 0x011100000088783b */ /* 0x000e6a0000000200 */
[----:B------:R-:W-:Y:S02]  /*5460*/  STL [R1+0x100], R198 ;  /* 0x000100c601007387 */ /* 0x000fe40000100800 */
[C---:B------:R-:W-:Y:S03]  /*5470*/  HMMA.16816.F32 R12, R192.reuse, R180, R12 ;  /* 0x000000b4c00c723c */ /* 0x040fe6000000180c */
[----:B------:R-:W-:Y:S05]  /*5480*/  STL [R1+0xfc], R199 ;  /* 0x0000fcc701007387 */ /* 0x000fea0000100800 */
[C---:B------:R-:W-:Y:S01]  /*5490*/  HMMA.16816.F32 R16, R192.reuse, R182, R16 ;  /* 0x000000b6c010723c */ /* 0x040fe20000001810 */
[----:B------:R-:W1:Y:S05]  /*54a0*/  LDSM.16.M88.4 R180, [R251] ;  /* 0x00000000fbb4783b */ /* 0x000e6a0000000200 */
[----:B------:R-:W-:Y:S05]  /*54b0*/  STL [R1+0x118], R200 ;  /* 0x000118c801007387 */ /* 0x000fea0000100800 */
[----:B------:R-:W-:Y:S05]  /*54c0*/  STL [R1+0x114], R201 ;  /* 0x000114c901007387 */ /* 0x000fea0000100800 */
[----:B------:R-:W-:Y:S05]  /*54d0*/  STL [R1+0x110], R202 ;  /* 0x000110ca01007387 */ /* 0x000fea0000100800 */
[----:B------:R-:W-:Y:S01]  /*54e0*/  STL [R1+0x10c], R203 ;  /* 0x00010ccb01007387 */ /* 0x000fe20000100800 */
[C---:B-1----:R-:W-:Y:S08]  /*54f0*/  HMMA.16816.F32 R20, R192.reuse, R136, R20 ;  /* 0x00000088c014723c */ /* 0x042ff00000001814 */
[C---:B------:R-:W-:Y:S01]  /*5500*/  HMMA.16816.F32 R24, R192.reuse, R138, R24 ;  /* 0x0000008ac018723c */ /* 0x040fe20000001818 */
[----:B------:R-:W1:Y:S07]  /*5510*/  LDSM.16.M88.4 R136, [R251+0x800] ;  /* 0x00080000fb88783b */ /* 0x000e6e0000000200 */
[C---:B------:R-:W-:Y:S08]  /*5520*/  HMMA.16816.F32 R28, R192.reuse, R184, R28 ;  /* 0x000000b8c01c723c */ /* 0x040ff0000000181c */
[----:B------:R-:W-:Y:S01]  /*5530*/  HMMA.16816.F32 R32, R192, R186, R32 ;  /* 0x000000bac020723c */ /* 0x000fe20000001820 */
[----:B------:R-:W1:Y:S07]  /*5540*/  LDSM.16.M88.4 R184, [R251+0x1000] ;  /* 0x00100000fbb8783b */ /* 0x000e6e0000000200 */
[C---:B------:R-:W-:Y:S08]  /*5550*/  HMMA.16816.F32 R4, R196.reuse, R180, R4 ;  /* 0x000000b4c404723c */ /* 0x040ff00000001804 */
[C---:B------:R-:W-:Y:S01]  /*5560*/  HMMA.16816.F32 R8, R196.reuse, R182, R8 ;  /* 0x000000b6c408723c */ /* 0x040fe20000001808 */
[----:B------:R-:W1:Y:S07]  /*5570*/  LDSM.16.M88.4 R180, [R251+0x1800] ;  /* 0x00180000fbb4783b */ /* 0x000e6e0000000200 */
[C---:B-1----:R-:W-:Y:S08]  /*5580*/  HMMA.16816.F32 R12, R196.reuse, R136, R12 ;  /* 0x00000088c40c723c */ /* 0x042ff0000000180c */
[C---:B------:R-:W-:Y:S01]  /*5590*/  HMMA.16816.F32 R16, R196.reuse, R138, R16 ;  /* 0x0000008ac410723c */ /* 0x040fe20000001810 */
[----:B------:R-:W1:Y:S07]  /*55a0*/  LDSM.16.M88.4 R136, [R248+0x12100] ;  /* 0x01210000f888783b */ /* 0x000e6e0000000200 */
[C---:B------:R-:W-:Y:S08]  /*55b0*/  HMMA.16816.F32 R20, R196.reuse, R184, R20 ;  /* 0x000000b8c414723c */ /* 0x040ff00000001814 */
[C---:B------:R-:W-:Y:S01]  /*55c0*/  HMMA.16816.F32 R24, R196.reuse, R186, R24 ;  /* 0x000000bac418723c */ /* 0x040fe20000001818 */
[----:B------:R-:W2:Y:S07]  /*55d0*/  LDSM.16.M88.4 R184, [R248+0x12900] ;  /* 0x01290000f8b8783b */ /* 0x000eae0000000200 */
[C---:B------:R-:W-:Y:S08]  /*55e0*/  HMMA.16816.F32 R28, R196.reuse, R180, R28 ;  /* 0x000000b4c41c723c */ /* 0x040ff0000000181c */
[----:B------:R-:W-:Y:S01]  /*55f0*/  HMMA.16816.F32 R32, R196, R182, R32 ;  /* 0x000000b6c420723c */ /* 0x000fe20000001820 */
[----:B------:R-:W2:Y:S07]  /*5600*/  LDSM.16.M88.4 R180, [R248+0x13100] ;  /* 0x01310000f8b4783b */ /* 0x000eae0000000200 */
[C---:B-1----:R-:W-:Y:S08]  /*5610*/  HMMA.16816.F32 R4, R200.reuse, R136, R4 ;  /* 0x00000088c804723c */ /* 0x042ff00000001804 */
[C---:B------:R-:W-:Y:S01]  /*5620*/  HMMA.16816.F32 R8, R200.reuse, R138, R8 ;  /* 0x0000008ac808723c */ /* 0x040fe20000001808 */
[----:B------:R-:W1:Y:S07]  /*5630*/  LDSM.16.M88.4 R136, [R248+0x13900] ;  /* 0x01390000f888783b */ /* 0x000e6e0000000200 */
[C---:B--2---:R-:W-:Y:S08]  /*5640*/  HMMA.16816.F32 R12, R200.reuse, R184, R12 ;  /* 0x000000b8c80c723c */ /* 0x044ff0000000180c */
[C---:B------:R-:W-:Y:S08]  /*5650*/  HMMA.16816.F32 R16, R200.reuse, R186, R16 ;  /* 0x000000bac810723c */ /* 0x040ff00000001810 */
[C---:B------:R-:W-:Y:S08]  /*5660*/  HMMA.16816.F32 R20, R200.reuse, R180, R20 ;  /* 0x000000b4c814723c */ /* 0x040ff00000001814 */
[C---:B------:R-:W-:Y:S08]  /*5670*/  HMMA.16816.F32 R24, R200.reuse, R182, R24 ;  /* 0x000000b6c818723c */ /* 0x040ff00000001818 */
[C---:B-1----:R-:W-:Y:S08]  /*5680*/  HMMA.16816.F32 R28, R200.reuse, R136, R28 ;  /* 0x00000088c81c723c */ /* 0x042ff0000000181c */
[----:B------:R-:W-:Y:S01]  /*5690*/  HMMA.16816.F32 R32, R200, R138, R32 ;  /* 0x0000008ac820723c */ /* 0x000fe20000001820 */
[----:B------:R1:W-:Y:S05]  /*56a0*/  LDSM.16.M88.4 R136, [R135] ;  /* 0x000000008788783b */ /* 0x0003ea0000000200 */
[----:B---3--:R2:W2:Y:S05]  /*56b0*/  LDSM.16.M88.4 R184, [R2] ;  /* 0x0000000002b8783b */ /* 0x0084aa0000000200 */
[----:B----4-:R4:W2:Y:S05]  /*56c0*/  LDSM.16.M88.4 R180, [R3] ;  /* 0x0000000003b4783b */ /* 0x0108aa0000000200 */
[----:B-1----:R-:W3:Y:S05]  /*56d0*/  LDL R135, [R1+0x28] ;  /* 0x0000280001877983 */ /* 0x002eea0000100800 */
[----:B--2---:R-:W3:Y:S05]  /*56e0*/  LDL R2, [R1+0x1c] ;  /* 0x00001c0001027983 */ /* 0x004eea0000100800 */
[----:B----4-:R-:W4:Y:S01]  /*56f0*/  LDL R3, [R1+0x20] ;  /* 0x0000200001037983 */ /* 0x010f220000100800 */
[C---:B------:R-:W-:Y:S08]  /*5700*/  HMMA.16816.F32 R4, R204.reuse, R184, R4 ;  /* 0x000000b8cc04723c */ /* 0x040ff00000001804 */
[C---:B------:R-:W-:Y:S01]  /*5710*/  HMMA.16816.F32 R8, R204.reuse, R186, R8 ;  /* 0x000000bacc08723c */ /* 0x040fe20000001808 */
[----:B------:R1:W1:Y:S07]  /*5720*/  LDSM.16.M88.4 R184, [R132] ;  /* 0x0000000084b8783b */ /* 0x00026e0000000200 */
[C---:B------:R-:W-:Y:S08]  /*5730*/  HMMA.16816.F32 R12, R204.reuse, R180, R12 ;  /* 0x000000b4cc0c723c */ /* 0x040ff0000000180c */
[C---:B------:R-:W-:Y:S01]  /*5740*/  HMMA.16816.F32 R16, R204.reuse, R182, R16 ;  /* 0x000000b6cc10723c */ /* 0x040fe20000001810 */
[----:B------:R-:W1:Y:S07]  /*5750*/  LDSM.16.M88.4 R180, [R0+0x12100] ;  /* 0x0121000000b4783b */ /* 0x000e6e0000000200 */
[C---:B------:R-:W-:Y:S01]  /*5760*/  HMMA.16816.F32 R20, R204.reuse, R136, R20 ;  /* 0x00000088cc14723c */ /* 0x040fe20000001814 */
[----:B-1----:R-:W3:Y:S05]  /*5770*/  LDL R132, [R1+0x24] ;  /* 0x0000240001847983 */ /* 0x002eea0000100800 */
[----:B------:R-:W-:Y:S02]  /*5780*/  STL [R1+0x124], R205 ;  /* 0x000124cd01007387 */ /* 0x000fe40000100800 */
[C---:B------:R-:W-:Y:S03]  /*5790*/  HMMA.16816.F32 R24, R204.reuse, R138, R24 ;  /* 0x0000008acc18723c */ /* 0x040fe60000001818 */
[----:B------:R-:W1:Y:S05]  /*57a0*/  LDSM.16.M88.4 R136, [R0+0x12900] ;  /* 0x012900000088783b */ /* 0x000e6a0000000200 */
[----:B------:R-:W-:Y:S01]  /*57b0*/  STL [R1+0x120], R206 ;  /* 0x000120ce01007387 */ /* 0x000fe20000100800 */
[C---:B------:R-:W-:Y:S04]  /*57c0*/  HMMA.16816.F32 R28, R204.reuse, R184, R28 ;  /* 0x000000b8cc1c723c */ /* 0x040fe8000000181c */
[----:B------:R-:W-:Y:S04]  /*57d0*/  STL [R1+0x11c], R207 ;  /* 0x00011ccf01007387 */ /* 0x000fe80000100800 */
[----:B------:R-:W-:Y:S01]  /*57e0*/  HMMA.16816.F32 R32, R204, R186, R32 ;  /* 0x000000bacc20723c */ /* 0x000fe20000001820 */
[----:B------:R-:W1:Y:S05]  /*57f0*/  LDSM.16.M88.4 R184, [R0+0x13100] ;  /* 0x0131000000b8783b */ /* 0x000e6a0000000200 */
[----:B------:R-:W3:Y:S02]  /*5800*/  LDL R172, [R1+0x6c] ;  /* 0x00006c0001ac7983 */ /* 0x000ee40000100800 */
[C---:B------:R-:W-:Y:S03]  /*5810*/  HMMA.16816.F32 R4, R208.reuse, R180, R4 ;  /* 0x000000b4d004723c */ /* 0x040fe60000001804 */
[----:B------:R-:W3:Y:S05]  /*5820*/  LDL R179, [R1+0x60] ;  /* 0x0000600001b37983 */ /* 0x000eea0000100800 */
[C---:B------:R-:W-:Y:S01]  /*5830*/  HMMA.16816.F32 R8, R208.reuse, R182, R8 ;  /* 0x000000b6d008723c */ /* 0x040fe20000001808 */
[----:B------:R-:W1:Y:S05]  /*5840*/  LDSM.16.M88.4 R180, [R0+0x13900] ;  /* 0x0139000000b4783b */ /* 0x000e6a0000000200 */
[----:B------:R-:W3:Y:S02]  /*5850*/  LDL R174, [R1+0x68] ;  /* 0x0000680001ae7983 */ /* 0x000ee40000100800 */
[C---:B-1----:R-:W-:Y:S03]  /*5860*/  HMMA.16816.F32 R12, R208.reuse, R136, R12 ;  /* 0x00000088d00c723c */ /* 0x042fe6000000180c */
[----:B------:R-:W3:Y:S05]  /*5870*/  LDL R175, [R1+0x5c] ;  /* 0x00005c0001af7983 */ /* 0x000eea0000100800 */
[----:B------:R-:W3:Y:S01]  /*5880*/  LDL R173, [R1+0x58] ;  /* 0x0000580001ad7983 */ /* 0x000ee20000100800 */
[C---:B------:R-:W-:Y:S04]  /*5890*/  HMMA.16816.F32 R16, R208.reuse, R138, R16 ;  /* 0x0000008ad010723c */ /* 0x040fe80000001810 */
[----:B------:R-:W1:Y:S04]  /*58a0*/  LDSM.16.M88.4 R136, [R251+0x2000] ;  /* 0x00200000fb88783b */ /* 0x000e680000000200 */
[C---:B------:R-:W-:Y:S08]  /*58b0*/  HMMA.16816.F32 R20, R208.reuse, R184, R20 ;  /* 0x000000b8d014723c */ /* 0x040ff00000001814 */
[C---:B------:R-:W-:Y:S01]  /*58c0*/  HMMA.16816.F32 R24, R208.reuse, R186, R24 ;  /* 0x000000bad018723c */ /* 0x040fe20000001818 */
[----:B------:R-:W1:Y:S07]  /*58d0*/  LDSM.16.M88.4 R184, [R251+0x2800] ;  /* 0x00280000fbb8783b */ /* 0x000e6e0000000200 */
[C---:B------:R-:W-:Y:S08]  /*58e0*/  HMMA.16816.F32 R28, R208.reuse, R180, R28 ;  /* 0x000000b4d01c723c */ /* 0x040ff0000000181c */
[----:B------:R-:W-:Y:S01]  /*58f0*/  HMMA.16816.F32 R32, R208, R182, R32 ;  /* 0x000000b6d020723c */ /* 0x000fe20000001820 */
[----:B------:R-:W1:Y:S07]  /*5900*/  LDSM.16.M88.4 R180, [R251+0x3000] ;  /* 0x00300000fbb4783b */ /* 0x000e6e0000000200 */
[C---:B-1----:R-:W-:Y:S08]  /*5910*/  HMMA.16816.F32 R4, R212.reuse, R136, R4 ;  /* 0x00000088d404723c */ /* 0x042ff00000001804 */
[C---:B------:R-:W-:Y:S01]  /*5920*/  HMMA.16816.F32 R8, R212.reuse, R138, R8 ;  /* 0x0000008ad408723c */ /* 0x040fe20000001808 */
[----:B------:R-:W1:Y:S07]  /*5930*/  LDSM.16.M88.4 R136, [R251+0x3800] ;  /* 0x00380000fb88783b */ /* 0x000e6e0000000200 */
[C---:B------:R-:W-:Y:S08]  /*5940*/  HMMA.16816.F32 R12, R212.reuse, R184, R12 ;  /* 0x000000b8d40c723c */ /* 0x040ff0000000180c */
[C---:B------:R-:W-:Y:S01]  /*5950*/  HMMA.16816.F32 R16, R212.reuse, R186, R16 ;  /* 0x000000bad410723c */ /* 0x040fe20000001810 */
[----:B------:R-:W1:Y:S07]  /*5960*/  LDSM.16.M88.4 R184, [R248+0x14100] ;  /* 0x01410000f8b8783b */ /* 0x000e6e0000000200 */
[C---:B------:R-:W-:Y:S08]  /*5970*/  HMMA.16816.F32 R20, R212.reuse, R180, R20 ;  /* 0x000000b4d414723c */ /* 0x040ff00000001814 */
[C---:B------:R-:W-:Y:S01]  /*5980*/  HMMA.16816.F32 R24, R212.reuse, R182, R24 ;  /* 0x000000b6d418723c */ /* 0x040fe20000001818 */
[----:B------:R-:W1:Y:S07]  /*5990*/  LDSM.16.M88.4 R180, [R248+0x14900] ;  /* 0x01490000f8b4783b */ /* 0x000e6e0000000200 */
[C---:B-1----:R-:W-:Y:S08]  /*59a0*/  HMMA.16816.F32 R28, R212.reuse, R136, R28 ;  /* 0x00000088d41c723c */ /* 0x042ff0000000181c */
[----:B------:R-:W-:Y:S01]  /*59b0*/  HMMA.16816.F32 R32, R212, R138, R32 ;  /* 0x0000008ad420723c */ /* 0x000fe20000001820 */
[----:B------:R-:W1:Y:S07]  /*59c0*/  LDSM.16.M88.4 R136, [R248+0x15100] ;  /* 0x01510000f888783b */ /* 0x000e6e0000000200 */
[C---:B------:R-:W-:Y:S08]  /*59d0*/  HMMA.16816.F32 R4, R216.reuse, R184, R4 ;  /* 0x000000b8d804723c */ /* 0x040ff00000001804 */
[C---:B------:R-:W-:Y:S01]  /*59e0*/  HMMA.16816.F32 R8, R216.reuse, R186, R8 ;  /* 0x000000bad808723c */ /* 0x040fe20000001808 */
[----:B------:R-:W1:Y:S07]  /*59f0*/  LDSM.16.M88.4 R184, [R248+0x15900] ;  /* 0x01590000f8b8783b */ /* 0x000e6e0000000200 */
[C---:B------:R-:W-:Y:S08]  /*5a00*/  HMMA.16816.F32 R12, R216.reuse, R180, R12 ;  /* 0x000000b4d80c723c */ /* 0x040ff0000000180c */
[C---:B------:R-:W-:Y:S08]  /*5a10*/  HMMA.16816.F32 R16, R216.reuse, R182, R16 ;  /* 0x000000b6d810723c */ /* 0x040ff00000001810 */
[C---:B-1----:R-:W-:Y:S08]  /*5a20*/  HMMA.16816.F32 R20, R216.reuse, R136, R20 ;  /* 0x00000088d814723c */ /* 0x042ff00000001814 */
[C---:B------:R-:W-:Y:S08]  /*5a30*/  HMMA.16816.F32 R24, R216.reuse, R138, R24 ;  /* 0x0000008ad818723c */ /* 0x040ff00000001818 */
[C---:B------:R-:W-:Y:S08]  /*5a40*/  HMMA.16816.F32 R28, R216.reuse, R184, R28 ;  /* 0x000000b8d81c723c */ /* 0x040ff0000000181c */
[----:B------:R-:W-:Y:S01]  /*5a50*/  HMMA.16816.F32 R32, R216, R186, R32 ;  /* 0x000000bad820723c */ /* 0x000fe20000001820 */
[----:B---3--:R1:W3:Y:S05]  /*5a60*/  LDSM.16.M88.4 R180, [R135] ;  /* 0x0000000087b4783b */ /* 0x0082ea0000000200 */
[----:B----4-:R4:W-:Y:S05]  /*5a70*/  LDSM.16.M88.4 R184, [R3] ;  /* 0x0000000003b8783b */ /* 0x0109ea0000000200 */
[----:B-1----:R-:W2:Y:S05]  /*5a80*/  LDL R135, [R1+0x18] ;  /* 0x0000180001877983 */ /* 0x002eaa0000100800 */
[----:B----4-:R-:W4:Y:S01]  /*5a90*/  LDL R3, [R1+0x10] ;  /* 0x0000100001037983 */ /* 0x010f220000100800 */
[C---:B---3--:R-:W-:Y:S08]  /*5aa0*/  HMMA.16816.F32 R4, R220.reuse, R180, R4 ;  /* 0x000000b4dc04723c */ /* 0x048ff00000001804 */
[C---:B------:R-:W-:Y:S01]  /*5ab0*/  HMMA.16816.F32 R8, R220.reuse, R182, R8 ;  /* 0x000000b6dc08723c */ /* 0x040fe20000001808 */
[----:B------:R1:W-:Y:S05]  /*5ac0*/  LDSM.16.M88.4 R180, [R2] ;  /* 0x0000000002b4783b */ /* 0x0003ea0000000200 */
[----:B------:R3:W3:Y:S05]  /*5ad0*/  LDSM.16.M88.4 R136, [R132] ;  /* 0x000000008488783b */ /* 0x0006ea0000000200 */
[----:B-1----:R-:W4:Y:S05]  /*5ae0*/  LDL R2, [R1+0xc] ;  /* 0x00000c0001027983 */ /* 0x002f2a0000100800 */
[----:B---3--:R-:W3:Y:S01]  /*5af0*/  LDL R132, [R1+0x14] ;  /* 0x0000140001847983 */ /* 0x008ee20000100800 */
[C---:B------:R-:W-:Y:S08]  /*5b00*/  HMMA.16816.F32 R12, R220.reuse, R136, R12 ;  /* 0x00000088dc0c723c */ /* 0x040ff0000000180c */
[C---:B------:R-:W-:Y:S01]  /*5b10*/  HMMA.16816.F32 R16, R220.reuse, R138, R16 ;  /* 0x0000008adc10723c */ /* 0x040fe20000001810 */
[----:B------:R-:W1:Y:S07]  /*5b20*/  LDSM.16.M88.4 R136, [R0+0x14100] ;  /* 0x014100000088783b */ /* 0x000e6e0000000200 */
        /* <DEDUP_REMOVED lines=32> */
[----:B------:R-:W2:Y:S07]  /*5d30*/  LDSM.16.M88.4 R180, [R248+0x17900] ;  /* 0x01790000f8b4783b */ /* 0x000eae0000000200 */
[C---:B-1----:R-:W-:Y:S08]  /*5d40*/  HMMA.16816.F32 R12, R232.reuse, R136, R12 ;  /* 0x00000088e80c723c */ /* 0x042ff0000000180c */
[C---:B------:R-:W-:Y:S08]  /*5d50*/  HMMA.16816.F32 R16, R232.reuse, R138, R16 ;  /* 0x0000008ae810723c */ /* 0x040ff00000001810 */
[C---:B------:R-:W-:Y:S08]  /*5d60*/  HMMA.16816.F32 R20, R232.reuse, R184, R20 ;  /* 0x000000b8e814723c */ /* 0x040ff00000001814 */
[C---:B------:R-:W-:Y:S08]  /*5d70*/  HMMA.16816.F32 R24, R232.reuse, R186, R24 ;  /* 0x000000bae818723c */ /* 0x040ff00000001818 */
[C---:B--2---:R-:W-:Y:S01]  /*5d80*/  HMMA.16816.F32 R28, R232.reuse, R180, R28 ;  /* 0x000000b4e81c723c */ /* 0x044fe2000000181c */
[----:B------:R-:W1:Y:S07]  /*5d90*/  LDSM.16.M88.4 R136, [R135] ;  /* 0x000000008788783b */ /* 0x000e6e0000000200 */
[----:B------:R-:W-:Y:S01]  /*5da0*/  HMMA.16816.F32 R32, R232, R182, R32 ;  /* 0x000000b6e820723c */ /* 0x000fe20000001820 */
[----:B----4-:R-:W-:Y:S07]  /*5db0*/  LDSM.16.M88.4 R180, [R3] ;  /* 0x0000000003b4783b */ /* 0x010fee0000000200 */
[C---:B-1----:R-:W-:Y:S08]  /*5dc0*/  HMMA.16816.F32 R4, R236.reuse, R136, R4 ;  /* 0x00000088ec04723c */ /* 0x042ff00000001804 */
[C---:B------:R-:W-:Y:S01]  /*5dd0*/  HMMA.16816.F32 R8, R236.reuse, R138, R8 ;  /* 0x0000008aec08723c */ /* 0x040fe20000001808 */
[----:B------:R-:W-:Y:S05]  /*5de0*/  LDSM.16.M88.4 R136, [R2] ;  /* 0x000000000288783b */ /* 0x000fea0000000200 */
[----:B---3--:R-:W1:Y:S02]  /*5df0*/  LDSM.16.M88.4 R184, [R132] ;  /* 0x0000000084b8783b */ /* 0x008e640000000200 */
        /* <DEDUP_REMOVED lines=8> */
[----:B------:R-:W3:Y:S07]  /*5e80*/  LDSM.16.M88.4 R136, [R0+0x17100] ;  /* 0x017100000088783b */ /* 0x000eee0000000200 */
[C---:B-1----:R-:W-:Y:S08]  /*5e90*/  HMMA.16816.F32 R4, R240.reuse, R184, R4 ;  /* 0x000000b8f004723c */ /* 0x042ff00000001804 */
[C---:B------:R-:W-:Y:S01]  /*5ea0*/  HMMA.16816.F32 R8, R240.reuse, R186, R8 ;  /* 0x000000baf008723c */ /* 0x040fe20000001808 */
[----:B------:R-:W1:Y:S07]  /*5eb0*/  LDSM.16.M88.4 R184, [R0+0x17900] ;  /* 0x0179000000b8783b */ /* 0x000e6e0000000200 */
[C---:B--2---:R-:W-:Y:S08]  /*5ec0*/  HMMA.16816.F32 R12, R240.reuse, R180, R12 ;  /* 0x000000b4f00c723c */ /* 0x044ff0000000180c */
[C---:B------:R-:W-:Y:S01]  /*5ed0*/  HMMA.16816.F32 R16, R240.reuse, R182, R16 ;  /* 0x000000b6f010723c */ /* 0x040fe20000001810 */
[----:B------:R-:W2:Y:S07]  /*5ee0*/  LDSM.16.M88.4 R180, [R251+0x6000] ;  /* 0x00600000fbb4783b */ /* 0x000eae0000000200 */
[C---:B---3--:R-:W-:Y:S08]  /*5ef0*/  HMMA.16816.F32 R20, R240.reuse, R136, R20 ;  /* 0x00000088f014723c */ /* 0x048ff00000001814 */
[C---:B------:R-:W-:Y:S01]  /*5f00*/  HMMA.16816.F32 R24, R240.reuse, R138, R24 ;  /* 0x0000008af018723c */ /* 0x040fe20000001818 */
[----:B------:R-:W3:Y:S07]  /*5f10*/  LDSM.16.M88.4 R136, [R251+0x6800] ;  /* 0x00680000fb88783b */ /* 0x000eee0000000200 */
[C---:B-1----:R-:W-:Y:S08]  /*5f20*/  HMMA.16816.F32 R28, R240.reuse, R184, R28 ;  /* 0x000000b8f01c723c */ /* 0x042ff0000000181c */
[----:B------:R-:W-:Y:S08]  /*5f30*/  HMMA.16816.F32 R32, R240, R186, R32 ;  /* 0x000000baf020723c */ /* 0x000ff00000001820 */
[C---:B--2---:R-:W-:Y:S08]  /*5f40*/  HMMA.16816.F32 R4, R244.reuse, R180, R4 ;  /* 0x000000b4f404723c */ /* 0x044ff00000001804 */
[C---:B------:R-:W-:Y:S08]  /*5f50*/  HMMA.16816.F32 R8, R244.reuse, R182, R8 ;  /* 0x000000b6f408723c */ /* 0x040ff00000001808 */
[C---:B---3--:R-:W-:Y:S08]  /*5f60*/  HMMA.16816.F32 R12, R244.reuse, R136, R12 ;  /* 0x00000088f40c723c */ /* 0x048ff0000000180c */
[C---:B------:R-:W-:Y:S04]  /*5f70*/  HMMA.16816.F32 R16, R244.reuse, R138, R16 ;  /* 0x0000008af410723c */ /* 0x040fe80000001810 */
[----:B------:R-:W-:Y:S02]  /*5f80*/  FMUL.FTZ R4, R4, c[0x0][0x320] ;  /* 0x0000c80004047a20 */ /* 0x000fe40000410000 */
[----:B------:R-:W-:Y:S02]  /*5f90*/  FMUL.FTZ R5, R5, c[0x0][0x320] ;  /* 0x0000c80005057a20 */ /* 0x000fe40000410000 */
[----:B------:R-:W-:Y:S01]  /*5fa0*/  FMUL.FTZ R6, R6, c[0x0][0x320] ;  /* 0x0000c80006067a20 */ /* 0x000fe20000410000 */
[----:B------:R-:W1:Y:S03]  /*5fb0*/  MUFU.TANH R183, R4 ;  /* 0x0000000400b77308 */ /* 0x000e660000002400 */
[----:B------:R-:W-:Y:S02]  /*5fc0*/  FMUL.FTZ R7, R7, c[0x0][0x320] ;  /* 0x0000c80007077a20 */ /* 0x000fe40000410000 */
[----:B------:R-:W-:Y:S02]  /*5fd0*/  FMUL.FTZ R8, R8, c[0x0][0x320] ;  /* 0x0000c80008087a20 */ /* 0x000fe40000410000 */
[----:B------:R-:W-:Y:S02]  /*5fe0*/  FMUL.FTZ R9, R9, c[0x0][0x320] ;  /* 0x0000c80009097a20 */ /* 0x000fe40000410000 */
[----:B------:R-:W-:Y:S01]  /*5ff0*/  FMUL.FTZ R10, R10, c[0x0][0x320] ;  /* 0x0000c8000a0a7a20 */ /* 0x000fe20000410000 */
[----:B------:R-:W2:Y:S01]  /*6000*/  MUFU.TANH R182, R5 ;  /* 0x0000000500b67308 */ /* 0x000ea20000002400 */
[----:B------:R-:W-:Y:S02]  /*6010*/  FMUL.FTZ R11, R11, c[0x0][0x320] ;  /* 0x0000c8000b0b7a20 */ /* 0x000fe40000410000 */
[----:B------:R-:W-:Y:S02]  /*6020*/  FMUL.FTZ R12, R12, c[0x0][0x320] ;  /* 0x0000c8000c0c7a20 */ /* 0x000fe40000410000 */
[----:B------:R-:W-:Y:S02]  /*6030*/  FMUL.FTZ R18, R18, c[0x0][0x320] ;  /* 0x0000c80012127a20 */ /* 0x000fe40000410000 */
[----:B------:R-:W-:Y:S02]  /*6040*/  FMUL.FTZ R19, R19, c[0x0][0x320] ;  /* 0x0000c80013137a20 */ /* 0x000fe40000410000 */
[----:B------:R-:W-:Y:S01]  /*6050*/  FMUL.FTZ R17, R17, c[0x0][0x320] ;  /* 0x0000c80011117a20 */ /* 0x000fe20000410000 */
[----:B------:R-:W3:Y:S01]  /*6060*/  MUFU.TANH R186, R6 ;  /* 0x0000000600ba7308 */ /* 0x000ee20000002400 */
[----:B------:R-:W-:Y:S02]  /*6070*/  FMUL.FTZ R13, R13, c[0x0][0x320] ;  /* 0x0000c8000d0d7a20 */ /* 0x000fe40000410000 */
[----:B------:R-:W-:Y:S01]  /*6080*/  FMUL.FTZ R16, R16, c[0x0][0x320] ;  /* 0x0000c80010107a20 */ /* 0x000fe20000410000 */
[----:B-1----:R-:W-:Y:S01]  /*6090*/  FMNMX.FTZ R0, R183, R133, !PT ;  /* 0x00000085b7007209 */ /* 0x002fe20007810000 */
[----:B------:R-:W-:Y:S02]  /*60a0*/  FMUL.FTZ R14, R14, c[0x0][0x320] ;  /* 0x0000c8000e0e7a20 */ /* 0x000fe40000410000 */
[----:B------:R-:W-:Y:S03]  /*60b0*/  FMUL.FTZ R15, R15, c[0x0][0x320] ;  /* 0x0000c8000f0f7a20 */ /* 0x000fe60000410000 */
[----:B------:R1:W4:Y:S01]  /*60c0*/  MUFU.TANH R187, R7 ;  /* 0x0000000700bb7308 */ /* 0x0003220000002400 */
[----:B--2---:R-:W-:Y:S09]  /*60d0*/  FMNMX.FTZ R0, R182, R0, !PT ;  /* 0x00000000b6007209 */ /* 0x004ff20007810000 */
[----:B------:R-:W-:Y:S01]  /*60e0*/  MUFU.TANH R206, R18 ;  /* 0x0000001200ce7308 */ /* 0x000fe20000002400 */
[----:B---3--:R-:W-:Y:S09]  /*60f0*/  FMNMX.FTZ R2, R186, R134, !PT ;  /* 0x00000086ba027209 */ /* 0x008ff20007810000 */
[----:B------:R2:W-:Y:S01]  /*6100*/  MUFU.TANH R207, R19 ;  /* 0x0000001300cf7308 */ /* 0x0005e20000002400 */
[----:B-1----:R-:W1:Y:S01]  /*6110*/  LDSM.16.M88.4 R4, [R251+0x7000] ;  /* 0x00700000fb04783b */ /* 0x002e620000000200 */
[----:B----4-:R-:W-:Y:S08]  /*6120*/  FMNMX.FTZ R2, R187, R2, !PT ;  /* 0x00000002bb027209 */ /* 0x010ff00007810000 */
[----:B------:R-:W-:Y:S10]  /*6130*/  MUFU.TANH R205, R15 ;  /* 0x0000000f00cd7308 */ /* 0x000ff40000002400 */
[----:B------:R3:W-:Y:S01]  /*6140*/  MUFU.TANH R139, R17 ;  /* 0x00000011008b7308 */ /* 0x0007e20000002400 */
[----:B--2---:R-:W2:Y:S09]  /*6150*/  LDL.64 R18, [R1+0x90] ;  /* 0x0000900001127983 */ /* 0x004eb20000100a00 */
[----:B------:R-:W4:Y:S10]  /*6160*/  MUFU.TANH R181, R8 ;  /* 0x0000000800b57308 */ /* 0x000f340000002400 */
[----:B------:R-:W4:Y:S01]  /*6170*/  MUFU.TANH R180, R9 ;  /* 0x0000000900b47308 */ /* 0x000f220000002400 */
[C---:B-1----:R-:W-:Y:S01]  /*6180*/  HMMA.16816.F32 R20, R244.reuse, R4, R20 ;  /* 0x00000004f414723c */ /* 0x042fe20000001814 */
[----:B---3--:R-:W3:Y:S08]  /*6190*/  LDL R17, [R1+0x64] ;  /* 0x0000640001117983 */ /* 0x008ef00000100800 */
[----:B------:R-:W1:Y:S03]  /*61a0*/  MUFU.TANH R184, R10 ;  /* 0x0000000a00b87308 */ /* 0x000e660000002400 */
[----:B------:R-:W-:Y:S01]  /*61b0*/  @P0 IMAD.WIDE.U32 R4, R130, c[0x0][0x1e0], RZ ;  /* 0x0000780082040a25 */ /* 0x000fe200078e00ff */
[C---:B------:R-:W-:Y:S03]  /*61c0*/  HMMA.16816.F32 R24, R244.reuse, R6, R24 ;  /* 0x00000006f418723c */ /* 0x040fe60000001818 */
[----:B----4-:R-:W-:Y:S03]  /*61d0*/  FMNMX.FTZ R0, R181, R0, !PT ;  /* 0x00000000b5007209 */ /* 0x010fe60007810000 */
[----:B------:R4:W4:Y:S01]  /*61e0*/  MUFU.TANH R185, R11 ;  /* 0x0000000b00b97308 */ /* 0x0009220000002400 */
[----:B------:R-:W-:Y:S05]  /*61f0*/  FMNMX.FTZ R0, R180, R0, !PT ;  /* 0x00000000b4007209 */ /* 0x000fea0007810000 */
[----:B------:R-:W-:Y:S02]  /*6200*/  FMUL.FTZ R22, R22, c[0x0][0x320] ;  /* 0x0000c80016167a20 */ /* 0x000fe40000410000 */
[----:B------:R-:W-:Y:S02]  /*6210*/  FMUL.FTZ R23, R23, c[0x0][0x320] ;  /* 0x0000c80017177a20 */ /* 0x000fe40000410000 */
[----:B------:R-:W4:Y:S01]  /*6220*/  MUFU.TANH R190, R12 ;  /* 0x0000000c00be7308 */ /* 0x000f220000002400 */
[----:B------:R-:W-:Y:S02]  /*6230*/  FMUL.FTZ R20, R20, c[0x0][0x320] ;  /* 0x0000c80014147a20 */ /* 0x000fe40000410000 */
[----:B------:R-:W-:Y:S01]  /*6240*/  FMUL.FTZ R21, R21, c[0x0][0x320] ;  /* 0x0000c80015157a20 */ /* 0x000fe20000410000 */
[----:B-1----:R-:W-:Y:S04]  /*6250*/  FMNMX.FTZ R2, R184, R2, !PT ;  /* 0x00000002b8027209 */ /* 0x002fe80007810000 */
[----:B------:R-:W-:Y:S02]  /*6260*/  FMUL.FTZ R24, R24, c[0x0][0x320] ;  /* 0x0000c80018187a20 */ /* 0x000fe40000410000 */
[----:B------:R-:W-:Y:S02]  /*6270*/  FMUL.FTZ R25, R25, c[0x0][0x320] ;  /* 0x0000c80019197a20 */ /* 0x000fe40000410000 */
[----:B------:R-:W-:Y:S01]  /*6280*/  FMUL.FTZ R26, R26, c[0x0][0x320] ;  /* 0x0000c8001a1a7a20 */ /* 0x000fe20000410000 */
[----:B------:R-:W-:Y:S01]  /*6290*/  MUFU.TANH R196, R22 ;  /* 0x0000001600c47308 */ /* 0x000fe20000002400 */
[----:B------:R-:W-:Y:S01]  /*62a0*/  FMUL.FTZ R27, R27, c[0x0][0x320] ;  /* 0x0000c8001b1b7a20 */ /* 0x000fe20000410000 */
[----:B----4-:R-:W1:Y:S01]  /*62b0*/  LDSM.16.M88.4 R8, [R251+0x7800] ;  /* 0x00780000fb08783b */ /* 0x010e620000000200 */
[----:B------:R-:W-:Y:S04]  /*62c0*/  DEPBAR.LE SB0, 0x0 ;  /* 0x000080000000791a */ /* 0x000fe80000000000 */
[----:B------:R-:W-:Y:S03]  /*62d0*/  FMNMX.FTZ R2, R185, R2, !PT ;  /* 0x00000002b9027209 */ /* 0x000fe60007810000 */
[----:B------:R4:W-:Y:S01]  /*62e0*/  MUFU.TANH R197, R23 ;  /* 0x0000001700c57308 */ /* 0x0009e20000002400 */
[----:B------:R-:W-:Y:S01]  /*62f0*/  BAR.SYNC.DEFER_BLOCKING 0x0 ;  /* 0x0000000000007b1d */ /* 0x000fe20000010000 */
[----:B------:R-:W-:Y:S01]  /*6300*/  FMNMX.FTZ R0, R190, R0, !PT ;  /* 0x00000000be007209 */ /* 0x000fe20007810000 */
[C---:B-1----:R-:W-:Y:S04]  /*6310*/  HMMA.16816.F32 R28, R244.reuse, R8, R28 ;  /* 0x00000008f41c723c */ /* 0x042fe8000000181c */
[----:B----4-:R-:W4:Y:S03]  /*6320*/  LDL.64 R22, [R1+0xa0] ;  /* 0x0000a00001167983 */ /* 0x010f260000100a00 */
[----:B------:R-:W1:Y:S02]  /*6330*/  MUFU.TANH R189, R13 ;  /* 0x0000000d00bd7308 */ /* 0x000e640000002400 */
[----:B------:R-:W-:Y:S01]  /*6340*/  STL [R1+0x4c], R130 ;  /* 0x00004c8201007387 */ /* 0x000fe20000100800 */
[----:B------:R-:W-:Y:S07]  /*6350*/  HMMA.16816.F32 R32, R244, R10, R32 ;  /* 0x0000000af420723c */ /* 0x000fee0000001820 */
[----:B------:R-:W1:Y:S10]  /*6360*/  MUFU.TANH R188, R16 ;  /* 0x0000001000bc7308 */ /* 0x000e740000002400 */
[----:B------:R-:W1:Y:S01]  /*6370*/  MUFU.TANH R200, R20 ;  /* 0x0000001400c87308 */ /* 0x000e620000002400 */
[----:B------:R-:W-:Y:S01]  /*6380*/  FMUL.FTZ R28, R28, c[0x0][0x320] ;  /* 0x0000c8001c1c7a20 */ /* 0x000fe20000410000 */
[----:B-1----:R-:W-:Y:S01]  /*6390*/  FMNMX.FTZ R0, R189, R0, !PT ;  /* 0x00000000bd007209 */ /* 0x002fe20007810000 */
[----:B------:R-:W-:Y:S02]  /*63a0*/  FMUL.FTZ R29, R29, c[0x0][0x320] ;  /* 0x0000c8001d1d7a20 */ /* 0x000fe40000410000 */
[----:B------:R-:W-:Y:S02]  /*63b0*/  FMUL.FTZ R30, R30, c[0x0][0x320] ;  /* 0x0000c8001e1e7a20 */ /* 0x000fe40000410000 */
[----:B------:R-:W-:Y:S03]  /*63c0*/  FMUL.FTZ R31, R31, c[0x0][0x320] ;  /* 0x0000c8001f1f7a20 */ /* 0x000fe60000410000 */
[----:B------:R-:W1:Y:S01]  /*63d0*/  MUFU.TANH R201, R21 ;  /* 0x0000001500c97308 */ /* 0x000e620000002400 */
[----:B------:R-:W-:Y:S02]  /*63e0*/  FMUL.FTZ R32, R32, c[0x0][0x320] ;  /* 0x0000c80020207a20 */ /* 0x000fe40000410000 */
[----:B------:R-:W-:Y:S01]  /*63f0*/  FMUL.FTZ R33, R33, c[0x0][0x320] ;  /* 0x0000c80021217a20 */ /* 0x000fe20000410000 */
[----:B------:R-:W-:Y:S01]  /*6400*/  FMNMX.FTZ R0, R188, R0, !PT ;  /* 0x00000000bc007209 */ /* 0x000fe20007810000 */
[----:B------:R-:W-:Y:S03]  /*6410*/  FMUL.FTZ R34, R34, c[0x0][0x320] ;  /* 0x0000c80022227a20 */ /* 0x000fe60000410000 */
[----:B------:R-:W-:Y:S02]  /*6420*/  FMNMX.FTZ R0, R139, R0, !PT ;  /* 0x000000008b007209 */ /* 0x000fe40007810000 */
[----:B------:R-:W1:Y:S02]  /*6430*/  MUFU.TANH R202, R24 ;  /* 0x0000001800ca7308 */ /* 0x000e640000002400 */
[----:B------:R-:W-:Y:S02]  /*6440*/  FMNMX.FTZ R0, R200, R0, !PT ;  /* 0x00000000c8007209 */ /* 0x000fe40007810000 */
[----:B------:R-:W-:Y:S06]  /*6450*/  MOV R20, c[0x0][0x1e0] ;  /* 0x0000780000147a02 */ /* 0x000fec0000000f00 */
[----:B------:R-:W1:Y:S01]  /*6460*/  MUFU.TANH R191, R14 ;  /* 0x0000000e00bf7308 */ /* 0x000e620000002400 */
[----:B------:R-:W-:Y:S02]  /*6470*/  SHF.L.U32 R20, R20, 0x5, RZ ;  /* 0x0000000514147819 */ /* 0x000fe400000006ff */
[----:B-1----:R-:W-:Y:S02]  /*6480*/  FMNMX.FTZ R0, R201, R0, !PT ;  /* 0x00000000c9007209 */ /* 0x002fe40007810000 */
[----:B------:R-:W-:Y:S05]  /*6490*/  MOV R21, 0x5 ;  /* 0x0000000500157802 */ /* 0x000fea0000000f00 */
[----:B------:R-:W1:Y:S01]  /*64a0*/  MUFU.TANH R203, R25 ;  /* 0x0000001900cb7308 */ /* 0x000e620000002400 */
[----:B------:R-:W-:Y:S01]  /*64b0*/  FMNMX.FTZ R3, R202, R0, !PT ;  /* 0x00000000ca037209 */ /* 0x000fe20007810000 */
[----:B------:R-:W-:Y:S08]  /*64c0*/  FMUL.FTZ R0, R35, c[0x0][0x320] ;  /* 0x0000c80023007a20 */ /* 0x000ff00000410000 */
[----:B------:R-:W1:Y:S01]  /*64d0*/  MUFU.TANH R192, R28 ;  /* 0x0000001c00c07308 */ /* 0x000e620000002400 */
[----:B------:R-:W-:Y:S04]  /*64e0*/  FMNMX.FTZ R2, R191, R2, !PT ;  /* 0x00000002bf027209 */ /* 0x000fe80007810000 */
[----:B------:R-:W-:Y:S05]  /*64f0*/  FMNMX.FTZ R2, R205, R2, !PT ;  /* 0x00000002cd027209 */ /* 0x000fea0007810000 */
[----:B------:R1:W-:Y:S01]  /*6500*/  MUFU.TANH R135, R0 ;  /* 0x0000000000877308 */ /* 0x0003e20000002400 */
[----:B------:R-:W-:Y:S02]  /*6510*/  FMNMX.FTZ R2, R206, R2, !PT ;  /* 0x00000002ce027209 */ /* 0x000fe40007810000 */
[----:B-1----:R-:W-:Y:S02]  /*6520*/  FMNMX.FTZ R3, R203, R3, !PT ;  /* 0x00000003cb037209 */ /* 0x002fe40007810000 */
[----:B------:R-:W-:Y:S05]  /*6530*/  FMNMX.FTZ R2, R207, R2, !PT ;  /* 0x00000002cf027209 */ /* 0x000fea0007810000 */
[----:B------:R-:W1:Y:S01]  /*6540*/  MUFU.TANH R198, R26 ;  /* 0x0000001a00c67308 */ /* 0x000e620000002400 */
[----:B------:R-:W-:Y:S02]  /*6550*/  FMNMX.FTZ R2, R196, R2, !PT ;  /* 0x00000002c4027209 */ /* 0x000fe40007810000 */
[----:B------:R-:W-:Y:S07]  /*6560*/  FMNMX.FTZ R3, R192, R3, !PT ;  /* 0x00000003c0037209 */ /* 0x000fee0007810000 */
[----:B------:R-:W1:Y:S01]  /*6570*/  MUFU.TANH R193, R29 ;  /* 0x0000001d00c17308 */ /* 0x000e620000002400 */
[----:B------:R-:W-:Y:S09]  /*6580*/  FMNMX.FTZ R0, R197, R2, !PT ;  /* 0x00000002c5007209 */ /* 0x000ff20007810000 */
[----:B------:R-:W1:Y:S02]  /*6590*/  MUFU.TANH R199, R27 ;  /* 0x0000001b00c77308 */ /* 0x000e640000002400 */
[----:B-1----:R-:W-:Y:S08]  /*65a0*/  FMNMX.FTZ R0, R198, R0, !PT ;  /* 0x00000000c6007209 */ /* 0x002ff00007810000 */
[----:B------:R-:W1:Y:S01]  /*65b0*/  MUFU.TANH R194, R32 ;  /* 0x0000002000c27308 */ /* 0x000e620000002400 */
[----:B------:R-:W-:Y:S09]  /*65c0*/  FMNMX.FTZ R3, R193, R3, !PT ;  /* 0x00000003c1037209 */ /* 0x000ff20007810000 */
[----:B------:R-:W1:Y:S01]  /*65d0*/  MUFU.TANH R176, R30 ;  /* 0x0000001e00b07308 */ /* 0x000e620000002400 */
[----:B------:R-:W-:Y:S09]  /*65e0*/  FMNMX.FTZ R0, R199, R0, !PT ;  /* 0x00000000c7007209 */ /* 0x000ff20007810000 */
[----:B------:R-:W1:Y:S02]  /*65f0*/  MUFU.TANH R195, R33 ;  /* 0x0000002100c37308 */ /* 0x000e640000002400 */
[----:B-1----:R-:W-:Y:S08]  /*6600*/  FMNMX.FTZ R3, R194, R3, !PT ;  /* 0x00000003c2037209 */ /* 0x002ff00007810000 */
[----:B------:R-:W1:Y:S01]  /*6610*/  MUFU.TANH R177, R31 ;  /* 0x0000001f00b17308 */ /* 0x000e620000002400 */
[----:B------:R-:W-:Y:S09]  /*6620*/  FMNMX.FTZ R0, R176, R0, !PT ;  /* 0x00000000b0007209 */ /* 0x000ff20007810000 */
[----:B------:R-:W1:Y:S01]  /*6630*/  MUFU.TANH R136, R34 ;  /* 0x0000002200887308 */ /* 0x000e620000002400 */
[----:B------:R-:W-:Y:S05]  /*6640*/  FMNMX.FTZ R3, R195, R3, !PT ;  /* 0x00000003c3037209 */ /* 0x000fea0007810000 */
[----:B------:R-:W2:Y:S01]  /*6650*/  SHFL.BFLY PT, R132, R3, 0x2, 0x1f ;  /* 0x0c401f0003847f89 */ /* 0x000ea200000e0000 */
[----:B-1----:R-:W-:Y:S04]  /*6660*/  FMNMX.FTZ R0, R177, R0, !PT ;  /* 0x00000000b1007209 */ /* 0x002fe80007810000 */
[----:B------:R-:W-:Y:S04]  /*6670*/  FMNMX.FTZ R0, R136, R0, !PT ;  /* 0x0000000088007209 */ /* 0x000fe80007810000 */
[----:B------:R-:W-:Y:S05]  /*6680*/  FMNMX.FTZ R0, R135, R0, !PT ;  /* 0x0000000087007209 */ /* 0x000fea0007810000 */
[----:B------:R-:W1:Y:S01]  /*6690*/  SHFL.BFLY PT, R2, R0, 0x2, 0x1f ;  /* 0x0c401f0000027f89 */ /* 0x000e6200000e0000 */
[----:B--2---:R-:W-:Y:S02]  /*66a0*/  FMNMX.FTZ R132, R3, R132, !PT ;  /* 0x0000008403847209 */ /* 0x004fe40007810000 */
[----:B------:R-:W-:Y:S03]  /*66b0*/  @P0 SHF.R.S32.HI R3, RZ, 0x1f, R130 ;  /* 0x0000001fff030819 */ /* 0x000fe60000011482 */
[----:B------:R-:W2:Y:S01]  /*66c0*/  SHFL.BFLY PT, R7, R132, 0x1, 0x1f ;  /* 0x0c201f0084077f89 */ /* 0x000ea200000e0000 */
[----:B-1----:R-:W-:Y:S01]  /*66d0*/  FMNMX.FTZ R0, R0, R2, !PT ;  /* 0x0000000200007209 */ /* 0x002fe20007810000 */
[----:B------:R-:W-:Y:S04]  /*66e0*/  @P0 IMAD R2, R3, c[0x0][0x1e0], RZ ;  /* 0x0000780003020a24 */ /* 0x000fe800078e02ff */
[----:B------:R-:W-:Y:S01]  /*66f0*/  @P0 IMAD R2, R130, c[0x0][0x1e4], R2 ;  /* 0x0000790082020a24 */ /* 0x000fe200078e0202 */
[----:B--2---:R-:W-:Y:S01]  /*6700*/  FMNMX.FTZ R132, R132, R7, !PT ;  /* 0x0000000784847209 */ /* 0x004fe20007810000 */
[----:B------:R-:W1:Y:S03]  /*6710*/  SHFL.BFLY PT, R3, R0, 0x1, 0x1f ;  /* 0x0c201f0000037f89 */ /* 0x000e6600000e0000 */
[----:B------:R-:W-:Y:S01]  /*6720*/  @P0 IADD3 R2, R5, R2, RZ ;  /* 0x0000000205020210 */ /* 0x000fe20007ffe0ff */
[----:B------:R-:W-:Y:S01]  /*6730*/  FMUL.FTZ R137, R132, c[0x0][0x2d0] ;  /* 0x0000b40084897a20 */ /* 0x000fe20000410000 */
[C---:B------:R-:W-:Y:S01]  /*6740*/  @P0 SHF.L.U32 R5, R4.reuse, 0x6, RZ ;  /* 0x0000000604050819 */ /* 0x040fe200000006ff */
[----:B------:R-:W2:Y:S01]  /*6750*/  LDL.LU R130, [R1+0x12c] ;  /* 0x00012c0001827983 */ /* 0x000ea20000300800 */
[----:B------:R-:W-:Y:S01]  /*6760*/  @P0 SHF.L.U64.HI R4, R4, 0x6, R2 ;  /* 0x0000000604040819 */ /* 0x000fe20000010202 */
[----:B------:R-:W-:Y:S02]  /*6770*/  FFMA.FTZ R16, R183, c[0x0][0x2d0], -R137 ;  /* 0x0000b400b7107a23 */ /* 0x000fe40000010889 */
[----:B------:R-:W-:Y:S02]  /*6780*/  FADD.FTZ R2, -R132, R133 ;  /* 0x0000008584027221 */ /* 0x000fe40000010100 */
[----:B------:R3:W-:Y:S02]  /*6790*/  MUFU.EX2 R138, R16 ;  /* 0x00000010008a7308 */ /* 0x0007e40000000800 */
[----:B------:R-:W-:Y:S08]  /*67a0*/  FMUL.FTZ R2, R2, c[0x0][0x2d0] ;  /* 0x0000b40002027a20 */ /* 0x000ff00000410000 */
[----:B------:R-:W3:Y:S01]  /*67b0*/  MUFU.EX2 R2, R2 ;  /* 0x0000000200027308 */ /* 0x000ee20000000800 */
[----:B-1----:R-:W-:Y:S05]  /*67c0*/  FMNMX.FTZ R3, R0, R3, !PT ;  /* 0x0000000300037209 */ /* 0x002fea0007810000 */
[C---:B------:R-:W-:Y:S02]  /*67d0*/  FMUL.FTZ R133, R3.reuse, c[0x0][0x2d0] ;  /* 0x0000b40003857a20 */ /* 0x040fe40000410000 */
[----:B------:R-:W-:Y:S02]  /*67e0*/  FADD.FTZ R0, -R3, R134 ;  /* 0x0000008603007221 */ /* 0x000fe40000010100 */
[--C-:B------:R-:W-:Y:S02]  /*67f0*/  FFMA.FTZ R134, R190, c[0x0][0x2d0], -R137.reuse ;  /* 0x0000b400be867a23 */ /* 0x100fe40000010889 */
[----:B------:R-:W-:Y:S02]  /*6800*/  FMUL.FTZ R0, R0, c[0x0][0x2d0] ;  /* 0x0000b40000007a20 */ /* 0x000fe40000410000 */
[----:B---3--:R-:W-:Y:S04]  /*6810*/  FFMA.FTZ R16, R180, c[0x0][0x2d0], -R137 ;  /* 0x0000b400b4107a23 */ /* 0x008fe80000010889 */
[----:B------:R-:W1:Y:S01]  /*6820*/  MUFU.EX2 R0, R0 ;  /* 0x0000000000007308 */ /* 0x000e620000000800 */
[C---:B------:R-:W-:Y:S02]  /*6830*/  FMUL.FTZ R25, R2.reuse, R161 ;  /* 0x000000a102197220 */ /* 0x040fe40000410000 */
        /* <DEDUP_REMOVED lines=8> */
[----:B------:R-:W-:Y:S02]  /*68c0*/  FMUL.FTZ R48, R2, R48 ;  /* 0x0000003002307220 */ /* 0x000fe40000410000 */
[C---:B-1----:R-:W-:Y:S02]  /*68d0*/  FMUL.FTZ R18, R0.reuse, R154 ;  /* 0x0000009a00127220 */ /* 0x042fe40000410000 */
[C---:B------:R-:W-:Y:S02]  /*68e0*/  FMUL.FTZ R26, R0.reuse, R162 ;  /* 0x000000a2001a7220 */ /* 0x040fe40000410000 */
[C---:B------:R-:W-:Y:S02]  /*68f0*/  FMUL.FTZ R27, R0.reuse, R163 ;  /* 0x000000a3001b7220 */ /* 0x040fe40000410000 */
[C---:B------:R-:W-:Y:S02]  /*6900*/  FMUL.FTZ R34, R0.reuse, R170 ;  /* 0x000000aa00227220 */ /* 0x040fe40000410000 */
[C---:B------:R-:W-:Y:S01]  /*6910*/  FMUL.FTZ R35, R0.reuse, R171 ;  /* 0x000000ab00237220 */ /* 0x040fe20000410000 */
[C---:B----4-:R-:W-:Y:S01]  /*6920*/  @P0 IADD3 R6, P2, R5.reuse, R22, RZ ;  /* 0x0000001605060210 */ /* 0x050fe20007f5e0ff */
[C---:B------:R-:W-:Y:S02]  /*6930*/  FMUL.FTZ R38, R0.reuse, R38 ;  /* 0x0000002600267220 */ /* 0x040fe40000410000 */
[----:B------:R-:W-:Y:S01]  /*6940*/  FMUL.FTZ R39, R0, R39 ;  /* 0x0000002700277220 */ /* 0x000fe20000410000 */
[----:B------:R-:W-:Y:S01]  /*6950*/  @P0 LEA R12, P1, R6, c[0x0][0x1c8], 0x1 ;  /* 0x00007200060c0a11 */ /* 0x000fe200078208ff */
[----:B------:R-:W-:Y:S01]  /*6960*/  FMUL.FTZ R42, R0, R42 ;  /* 0x0000002a002a7220 */ /* 0x000fe20000410000 */
[----:B------:R-:W-:Y:S01]  /*6970*/  @P0 IADD3.X R7, R4, R19, RZ, P2, !PT ;  /* 0x0000001304070210 */ /* 0x000fe200017fe4ff */
[C---:B------:R-:W-:Y:S01]  /*6980*/  FMUL.FTZ R43, R0.reuse, R43 ;  /* 0x0000002b002b7220 */ /* 0x040fe20000410000 */
[C---:B------:R-:W-:Y:S01]  /*6990*/  @P0 IADD3 R8, P2, R5.reuse, R172, RZ ;  /* 0x000000ac05080210 */ /* 0x040fe20007f5e0ff */
[----:B------:R-:W-:Y:S01]  /*69a0*/  FMUL.FTZ R46, R0, R46 ;  /* 0x0000002e002e7220 */ /* 0x000fe20000410000 */
[----:B------:R-:W-:Y:S01]  /*69b0*/  @P0 LEA.HI.X R13, R6, c[0x0][0x1cc], R7, 0x1, P1 ;  /* 0x00007300060d0a11 */ /* 0x000fe200008f0c07 */
[----:B------:R-:W-:Y:S01]  /*69c0*/  FMUL.FTZ R47, R0, R47 ;  /* 0x0000002f002f7220 */ /* 0x000fe20000410000 */
[----:B------:R-:W-:Y:S01]  /*69d0*/  @P0 LEA R10, P1, R8, c[0x0][0x1c8], 0x1 ;  /* 0x00007200080a0a11 */ /* 0x000fe200078208ff */
[----:B------:R-:W-:Y:S01]  /*69e0*/  FMUL.FTZ R49, R2, R49 ;  /* 0x0000003102317220 */ /* 0x000fe20000410000 */
[----:B------:R-:W-:Y:S01]  /*69f0*/  @P0 IADD3.X R6, R4, R174, RZ, P2, !PT ;  /* 0x000000ae04060210 */ /* 0x000fe200017fe4ff */
[----:B------:R1:W-:Y:S01]  /*6a00*/  @P0 LDGSTS.E.BYPASS.LTC128B.128 [R131+0x10100], [R12.64], !P6 ;  /* 0x101000000c830fae */ /* 0x0003e2000f101d48 */
[----:B------:R-:W-:Y:S01]  /*6a10*/  @P0 IADD3 R7, P2, R5, R17, RZ ;  /* 0x0000001105070210 */ /* 0x000fe20007f5e0ff */
        /* <DEDUP_REMOVED lines=15> */
[----:B------:R-:W-:Y:S02]  /*6b10*/  FMUL.FTZ R56, R2, R56 ;  /* 0x0000003802387220 */ /* 0x000fe40000410000 */
[----:B------:R-:W-:Y:S01]  /*6b20*/  @P0 LEA.HI.X R9, R6, c[0x0][0x1cc], R7, 0x1, P1 ;  /* 0x0000730006090a11 */ /* 0x000fe200008f0c07 */
[--C-:B------:R-:W-:Y:S01]  /*6b30*/  FFMA.FTZ R6, R182, c[0x0][0x2d0], -R137.reuse ;  /* 0x0000b400b6067a23 */ /* 0x100fe20000010889 */
[----:B------:R-:W-:Y:S01]  /*6b40*/  @P0 IADD3 R5, P1, R20, R5, RZ ;  /* 0x0000000514050210 */ /* 0x000fe20007f3e0ff */
[----:B------:R-:W-:Y:S01]  /*6b50*/  FMUL.FTZ R57, R2, R57 ;  /* 0x0000003902397220 */ /* 0x000fe20000410000 */
[----:B------:R-:W-:Y:S01]  /*6b60*/  MOV R20, c[0x0][0x1e0] ;  /* 0x0000780000147a02 */ /* 0x000fe20000000f00 */
[----:B------:R4:W-:Y:S01]  /*6b70*/  MUFU.EX2 R178, R6 ;  /* 0x0000000600b27308 */ /* 0x0009e20000000800 */
[----:B------:R4:W-:Y:S01]  /*6b80*/  @P0 LDGSTS.E.BYPASS.LTC128B.128 [R131+0x16100], [R8.64], !P3 ;  /* 0x1610000008830fae */ /* 0x0009e2000d901d48 */
[----:B------:R-:W-:Y:S01]  /*6b90*/  @P0 IADD3 R7, P2, R5, R22, RZ ;  /* 0x0000001605070210 */ /* 0x000fe20007f5e0ff */
[----:B------:R-:W-:Y:S01]  /*6ba0*/  FMUL.FTZ R58, R0, R58 ;  /* 0x0000003a003a7220 */ /* 0x000fe20000410000 */
[----:B------:R-:W-:Y:S01]  /*6bb0*/  SHF.L.U64.HI R20, R20, R21, c[0x0][0x1e4] ;  /* 0x0000790014147619 */ /* 0x000fe20000010215 */
[----:B------:R-:W-:Y:S02]  /*6bc0*/  FMUL.FTZ R59, R0, R59 ;  /* 0x0000003b003b7220 */ /* 0x000fe40000410000 */
[----:B------:R-:W-:Y:S01]  /*6bd0*/  FMUL.FTZ R60, R2, R60 ;  /* 0x0000003c023c7220 */ /* 0x000fe20000410000 */
[----:B------:R-:W-:Y:S01]  /*6be0*/  @P0 IADD3.X R4, R20, R4, RZ, P1, !PT ;  /* 0x0000000414040210 */ /* 0x000fe20000ffe4ff */
[----:B------:R-:W-:Y:S01]  /*6bf0*/  FMUL.FTZ R61, R2, R61 ;  /* 0x0000003d023d7220 */ /* 0x000fe20000410000 */
[----:B-1----:R-:W-:Y:S01]  /*6c00*/  @P0 LEA R12, P1, R7, c[0x0][0x1c8], 0x1 ;  /* 0x00007200070c0a11 */ /* 0x002fe200078208ff */
[----:B---3--:R-:W-:Y:S01]  /*6c10*/  FFMA.FTZ R11, R181, c[0x0][0x2d0], -R137 ;  /* 0x0000b400b50b7a23 */ /* 0x008fe20000010889 */
[----:B------:R-:W-:Y:S01]  /*6c20*/  @P0 IADD3.X R10, R4, R19, RZ, P2, !PT ;  /* 0x00000013040a0210 */ /* 0x000fe200017fe4ff */
[C---:B------:R-:W-:Y:S02]  /*6c30*/  FMUL.FTZ R19, R0.reuse, R155 ;  /* 0x0000009b00137220 */ /* 0x040fe40000410000 */
[C---:B------:R-:W-:Y:S01]  /*6c40*/  FMUL.FTZ R62, R0.reuse, R62 ;  /* 0x0000003e003e7220 */ /* 0x040fe20000410000 */
[----:B------:R-:W-:Y:S01]  /*6c50*/  @P0 LEA.HI.X R13, R7, c[0x0][0x1cc], R10, 0x1, P1 ;  /* 0x00007300070d0a11 */ /* 0x000fe200008f0c0a */
[----:B------:R-:W-:Y:S02]  /*6c60*/  FMUL.FTZ R63, R0, R63 ;  /* 0x0000003f003f7220 */ /* 0x000fe40000410000 */
[--C-:B----4-:R-:W-:Y:S02]  /*6c70*/  FFMA.FTZ R14, R187, c[0x0][0x2d0], -R133.reuse ;  /* 0x0000b400bb0e7a23 */ /* 0x110fe40000010885 */
[----:B------:R1:W-:Y:S01]  /*6c80*/  @P0 LDGSTS.E.BYPASS.LTC128B.128 [R131+0x11100], [R12.64], !P6 ;  /* 0x111000000c830fae */ /* 0x0003e2000f101d48 */
[C---:B------:R-:W-:Y:S01]  /*6c90*/  FMUL.FTZ R64, R2.reuse, R64 ;  /* 0x0000004002407220 */ /* 0x040fe20000410000 */
[C---:B------:R-:W-:Y:S01]  /*6ca0*/  @P0 IADD3 R6, P2, R5.reuse, R172, RZ ;  /* 0x000000ac05060210 */ /* 0x040fe20007f5e0ff */
[----:B------:R-:W-:Y:S01]  /*6cb0*/  FMUL.FTZ R65, R2, R65 ;  /* 0x0000004102417220 */ /* 0x000fe20000410000 */
[----:B------:R3:W-:Y:S01]  /*6cc0*/  MUFU.EX2 R172, R11 ;  /* 0x0000000b00ac7308 */ /* 0x0007e20000000800 */
[----:B------:R-:W-:Y:S01]  /*6cd0*/  FMUL.FTZ R66, R0, R66 ;  /* 0x0000004200427220 */ /* 0x000fe20000410000 */
[----:B------:R-:W-:Y:S01]  /*6ce0*/  @P0 LEA R10, P1, R6, c[0x0][0x1c8], 0x1 ;  /* 0x00007200060a0a11 */ /* 0x000fe200078208ff */
[----:B------:R-:W-:Y:S01]  /*6cf0*/  FFMA.FTZ R9, R186, c[0x0][0x2d0], -R133 ;  /* 0x0000b400ba097a23 */ /* 0x000fe20000010885 */
[----:B------:R-:W-:Y:S01]  /*6d00*/  @P0 IADD3.X R7, R4, R174, RZ, P2, !PT ;  /* 0x000000ae04070210 */ /* 0x000fe200017fe4ff */
[----:B------:R-:W-:Y:S02]  /*6d10*/  FMUL.FTZ R67, R0, R67 ;  /* 0x0000004300437220 */ /* 0x000fe40000410000 */
[C---:B------:R-:W-:Y:S02]  /*6d20*/  FMUL.FTZ R68, R2.reuse, R68 ;  /* 0x0000004402447220 */ /* 0x040fe40000410000 */
[----:B------:R-:W-:Y:S01]  /*6d30*/  FMUL.FTZ R69, R2, R69 ;  /* 0x0000004502457220 */ /* 0x000fe20000410000 */
[----:B------:R4:W-:Y:S01]  /*6d40*/  MUFU.EX2 R180, R9 ;  /* 0x0000000900b47308 */ /* 0x0009e20000000800 */
[C---:B------:R-:W-:Y:S02]  /*6d50*/  FMUL.FTZ R70, R0.reuse, R70 ;  /* 0x0000004600467220 */ /* 0x040fe40000410000 */
[----:B------:R-:W-:Y:S02]  /*6d60*/  FMUL.FTZ R71, R0, R71 ;  /* 0x0000004700477220 */ /* 0x000fe40000410000 */
[C---:B------:R-:W-:Y:S02]  /*6d70*/  FMUL.FTZ R72, R2.reuse, R72 ;  /* 0x0000004802487220 */ /* 0x040fe40000410000 */
[----:B------:R-:W-:Y:S02]  /*6d80*/  FMUL.FTZ R73, R2, R73 ;  /* 0x0000004902497220 */ /* 0x000fe40000410000 */
[C---:B------:R-:W-:Y:S01]  /*6d90*/  FMUL.FTZ R74, R0.reuse, R74 ;  /* 0x0000004a004a7220 */ /* 0x040fe20000410000 */
[----:B------:R1:W-:Y:S01]  /*6da0*/  MUFU.EX2 R174, R16 ;  /* 0x0000001000ae7308 */ /* 0x0003e20000000800 */
[----:B------:R-:W-:Y:S02]  /*6db0*/  FMUL.FTZ R75, R0, R75 ;  /* 0x0000004b004b7220 */ /* 0x000fe40000410000 */
[----:B------:R-:W-:Y:S01]  /*6dc0*/  FMUL.FTZ R76, R2, R76 ;  /* 0x0000004c024c7220 */ /* 0x000fe20000410000 */
[----:B---3--:R-:W-:Y:S01]  /*6dd0*/  @P0 LEA.HI.X R11, R6, c[0x0][0x1cc], R7, 0x1, P1 ;  /* 0x00007300060b0a11 */ /* 0x008fe200008f0c07 */
[C---:B------:R-:W-:Y:S01]  /*6de0*/  FMUL.FTZ R77, R2.reuse, R77 ;  /* 0x0000004d024d7220 */ /* 0x040fe20000410000 */
[C---:B------:R-:W-:Y:S01]  /*6df0*/  @P0 IADD3 R6, P2, R5.reuse, R17, RZ ;  /* 0x0000001105060210 */ /* 0x040fe20007f5e0ff */
[----:B------:R-:W-:Y:S02]  /*6e00*/  FMUL.FTZ R17, R2, R153 ;  /* 0x0000009902117220 */ /* 0x000fe40000410000 */
[----:B------:R3:W-:Y:S01]  /*6e10*/  @P0 LDGSTS.E.BYPASS.LTC128B.128 [R131+0x13100], [R10.64], !P5 ;  /* 0x131000000a830fae */ /* 0x0007e2000e901d48 */
[----:B------:R-:W-:Y:S01]  /*6e20*/  @P0 LEA R8, P1, R6, c[0x0][0x1c8], 0x1 ;  /* 0x0000720006080a11 */ /* 0x000fe200078208ff */
[----:B------:R-:W-:Y:S01]  /*6e30*/  FMUL.FTZ R78, R0, R78 ;  /* 0x0000004e004e7220 */ /* 0x000fe20000410000 */
[----:B------:R-:W-:Y:S01]  /*6e40*/  @P0 IADD3.X R7, R4, R179, RZ, P2, !PT ;  /* 0x000000b304070210 */ /* 0x000fe200017fe4ff */
[----:B------:R-:W-:Y:S01]  /*6e50*/  FMUL.FTZ R79, R0, R79 ;  /* 0x0000004f004f7220 */ /* 0x000fe20000410000 */
[----:B------:R-:W-:Y:S01]  /*6e60*/  @P0 IADD3 R5, P2, R5, R175, RZ ;  /* 0x000000af05050210 */ /* 0x000fe20007f5e0ff */
[----:B------:R3:W3:Y:S01]  /*6e70*/  MUFU.EX2 R179, R14 ;  /* 0x0000000e00b37308 */ /* 0x0006e20000000800 */
[----:B----4-:R-:W-:Y:S01]  /*6e80*/  @P0 LEA.HI.X R9, R6, c[0x0][0x1cc], R7, 0x1, P1 ;  /* 0x0000730006090a11 */ /* 0x010fe200008f0c07 */
[C---:B------:R-:W-:Y:S01]  /*6e90*/  FMUL.FTZ R80, R2.reuse, R80 ;  /* 0x0000005002507220 */ /* 0x040fe20000410000 */
[C---:B------:R-:W-:Y:S01]  /*6ea0*/  @P0 LEA R6, P1, R5.reuse, c[0x0][0x1c8], 0x1 ;  /* 0x0000720005060a11 */ /* 0x040fe200078208ff */
[----:B------:R-:W-:Y:S01]  /*6eb0*/  FMUL.FTZ R81, R2, R81 ;  /* 0x0000005102517220 */ /* 0x000fe20000410000 */
[----:B------:R-:W-:Y:S01]  /*6ec0*/  @P0 IADD3.X R4, R4, R173, RZ, P2, !PT ;  /* 0x000000ad04040210 */ /* 0x000fe200017fe4ff */
[----:B------:R4:W-:Y:S01]  /*6ed0*/  @P0 LDGSTS.E.BYPASS.LTC128B.128 [R131+0x15100], [R8.64], !P4 ;  /* 0x1510000008830fae */ /* 0x0009e2000e101d48 */
[----:B------:R-:W-:Y:S02]  /*6ee0*/  FMUL.FTZ R82, R0, R82 ;  /* 0x0000005200527220 */ /* 0x000fe40000410000 */
[----:B------:R-:W-:Y:S01]  /*6ef0*/  @P0 LEA.HI.X R7, R5, c[0x0][0x1cc], R4, 0x1, P1 ;  /* 0x0000730005070a11 */ /* 0x000fe200008f0c04 */
[--C-:B------:R-:W-:Y:S02]  /*6f00*/  FFMA.FTZ R4, R184, c[0x0][0x2d0], -R133.reuse ;  /* 0x0000b400b8047a23 */ /* 0x100fe40000010885 */
[C---:B------:R-:W-:Y:S02]  /*6f10*/  FMUL.FTZ R5, R2.reuse, R141 ;  /* 0x0000008d02057220 */ /* 0x040fe40000410000 */
[----:B------:R4:W-:Y:S01]  /*6f20*/  @P0 LDGSTS.E.BYPASS.LTC128B.128 [R131+0x17100], [R6.64], !P3 ;  /* 0x1710000006830fae */ /* 0x0009e2000d901d48 */
[----:B------:R4:W-:Y:S01]  /*6f30*/  MUFU.EX2 R173, R4 ;  /* 0x0000000400ad7308 */ /* 0x0009e20000000800 */
[----:B-1----:R-:W-:Y:S02]  /*6f40*/  FMUL.FTZ R16, R2, R152 ;  /* 0x0000009802107220 */ /* 0x002fe40000410000 */
[----:B------:R-:W-:Y:S01]  /*6f50*/  FMUL.FTZ R83, R0, R83 ;  /* 0x0000005300537220 */ /* 0x000fe20000410000 */
[----:B------:R-:W-:Y:S01]  /*6f60*/  LDSM.16.MT88.4 R20, [R250+0x100] ;  /* 0x00010000fa14783b */ /* 0x000fe20000004200 */
[----:B------:R-:W-:Y:S02]  /*6f70*/  FMUL.FTZ R84, R2, R84 ;  /* 0x0000005402547220 */ /* 0x000fe40000410000 */
[C---:B---3--:R-:W-:Y:S02]  /*6f80*/  FMUL.FTZ R10, R0.reuse, R146 ;  /* 0x00000092000a7220 */ /* 0x048fe40000410000 */
[----:B------:R-:W1:Y:S01]  /*6f90*/  LDSM.16.MT88.4 R12, [R249+0x100] ;  /* 0x00010000f90c783b */ /* 0x000e620000004200 */
[----:B------:R-:W-:Y:S01]  /*6fa0*/  F2FP.PACK_AB R141, R179, R180 ;  /* 0x000000b4b38d723e */ /* 0x000fe200000000ff */
[----:B------:R-:W-:Y:S02]  /*6fb0*/  FMUL.FTZ R11, R0, R147 ;  /* 0x00000093000b7220 */ /* 0x000fe40000410000 */
[----:B------:R-:W-:Y:S01]  /*6fc0*/  FMUL.FTZ R85, R2, R85 ;  /* 0x0000005502557220 */ /* 0x000fe20000410000 */
[----:B------:R-:W-:Y:S01]  /*6fd0*/  LDSM.16.MT88.4 R152, [R250+0x1900] ;  /* 0x00190000fa98783b */ /* 0x000fe20000004200 */
[C---:B------:R-:W-:Y:S02]  /*6fe0*/  FMUL.FTZ R86, R0.reuse, R86 ;  /* 0x0000005600567220 */ /* 0x040fe40000410000 */
[----:B------:R-:W-:Y:S02]  /*6ff0*/  FMUL.FTZ R87, R0, R87 ;  /* 0x0000005700577220 */ /* 0x000fe40000410000 */
[C---:B----4-:R-:W-:Y:S01]  /*7000*/  FMUL.FTZ R8, R2.reuse, R144 ;  /* 0x0000009002087220 */ /* 0x050fe20000410000 */
[----:B------:R-:W0:Y:S01]  /*7010*/  LDGDEPBAR ;  /* 0x00000000000079af */ /* 0x000e220000000000 */
[C---:B------:R-:W-:Y:S02]  /*7020*/  FMUL.FTZ R9, R2.reuse, R145 ;  /* 0x0000009102097220 */ /* 0x040fe40000410000 */
[----:B------:R-:W-:Y:S02]  /*7030*/  FMUL.FTZ R88, R2, R88 ;  /* 0x0000005802587220 */ /* 0x000fe40000410000 */
[----:B------:R-:W-:Y:S01]  /*7040*/  FFMA.FTZ R4, R185, c[0x0][0x2d0], -R133 ;  /* 0x0000b400b9047a23 */ /* 0x000fe20000010885 */
[----:B------:R-:W3:Y:S01]  /*7050*/  LDL.LU R131, [R1+0x128] ;  /* 0x0001280001837983 */ /* 0x000ee20000300800 */
[----:B------:R-:W-:Y:S01]  /*7060*/  FMUL.FTZ R6, R0, R142 ;  /* 0x0000008e00067220 */ /* 0x000fe20000410000 */
[----:B------:R-:W-:Y:S01]  /*7070*/  F2FP.PACK_AB R142, R174, R172 ;  /* 0x000000acae8e723e */ /* 0x000fe200000000ff */
[----:B------:R-:W4:Y:S01]  /*7080*/  MUFU.EX2 R175, R4 ;  /* 0x0000000400af7308 */ /* 0x000f220000000800 */
[----:B------:R-:W-:Y:S01]  /*7090*/  FMUL.FTZ R7, R0, R143 ;  /* 0x0000008f00077220 */ /* 0x000fe20000410000 */
[----:B------:R-:W3:Y:S01]  /*70a0*/  LDL R24, [R1] ;  /* 0x0000000001187983 */ /* 0x000ee20000100800 */
[----:B------:R-:W-:Y:S02]  /*70b0*/  FMUL.FTZ R89, R2, R89 ;  /* 0x0000005902597220 */ /* 0x000fe40000410000 */
[C---:B------:R-:W-:Y:S02]  /*70c0*/  FMUL.FTZ R90, R0.reuse, R90 ;  /* 0x0000005a005a7220 */ /* 0x040fe40000410000 */
[----:B------:R-:W-:Y:S01]  /*70d0*/  LDSM.16.MT88.4 R144, [R252+0x100] ;  /* 0x00010000fc90783b */ /* 0x000fe20000004200 */
[----:B------:R-:W-:Y:S02]  /*70e0*/  FMUL.FTZ R91, R0, R91 ;  /* 0x0000005b005b7220 */ /* 0x000fe40000410000 */
[C---:B------:R-:W-:Y:S02]  /*70f0*/  FMUL.FTZ R92, R2.reuse, R92 ;  /* 0x0000005c025c7220 */ /* 0x040fe40000410000 */
[----:B------:R-:W-:Y:S02]  /*7100*/  FMUL.FTZ R93, R2, R93 ;  /* 0x0000005d025d7220 */ /* 0x000fe40000410000 */
[C---:B------:R-:W-:Y:S02]  /*7110*/  FMUL.FTZ R94, R0.reuse, R94 ;  /* 0x0000005e005e7220 */ /* 0x040fe40000410000 */
[----:B------:R-:W-:Y:S02]  /*7120*/  FMUL.FTZ R95, R0, R95 ;  /* 0x0000005f005f7220 */ /* 0x000fe40000410000 */
[C---:B------:R-:W-:Y:S02]  /*7130*/  FMUL.FTZ R96, R2.reuse, R96 ;  /* 0x0000006002607220 */ /* 0x040fe40000410000 */
[----:B------:R-:W-:Y:S02]  /*7140*/  FMUL.FTZ R97, R2, R97 ;  /* 0x0000006102617220 */ /* 0x000fe40000410000 */
[----:B------:R-:W-:Y:S01]  /*7150*/  FMUL.FTZ R98, R0, R98 ;  /* 0x0000006200627220 */ /* 0x000fe20000410000 */
[----:B----4-:R-:W-:Y:S01]  /*7160*/  F2FP.PACK_AB R143, R175, R173 ;  /* 0x000000adaf8f723e */ /* 0x010fe200000000ff */
[----:B------:R-:W-:Y:S01]  /*7170*/  FMUL.FTZ R4, R2, R140 ;  /* 0x0000008c02047220 */ /* 0x000fe20000410000 */
[----:B------:R-:W-:Y:S01]  /*7180*/  F2FP.PACK_AB R140, R178, R138 ;  /* 0x0000008ab28c723e */ /* 0x000fe200000000ff */
[--C-:B------:R-:W-:Y:S02]  /*7190*/  FFMA.FTZ R185, R192, c[0x0][0x2d0], -R137.reuse ;  /* 0x0000b400c0b97a23 */ /* 0x100fe40000010889 */
[--C-:B------:R-:W-:Y:S02]  /*71a0*/  FFMA.FTZ R186, R193, c[0x0][0x2d0], -R137.reuse ;  /* 0x0000b400c1ba7a23 */ /* 0x100fe40000010889 */
[----:B------:R-:W-:Y:S02]  /*71b0*/  FFMA.FTZ R187, R194, c[0x0][0x2d0], -R137 ;  /* 0x0000b400c2bb7a23 */ /* 0x000fe40000010889 */
[C---:B-1----:R-:W-:Y:S01]  /*71c0*/  HMMA.16816.F32 R4, R140.reuse, R12, R4 ;  /* 0x0000000c8c04723c */ /* 0x042fe20000001804 */
[----:B------:R-:W-:Y:S04]  /*71d0*/  MUFU.EX2 R185, R185 ;  /* 0x000000b900b97308 */ /* 0x000fe80000000800 */
[----:B------:R-:W-:Y:S02]  /*71e0*/  FMUL.FTZ R99, R0, R99 ;  /* 0x0000006300637220 */ /* 0x000fe40000410000 */
[C---:B------:R-:W-:Y:S01]  /*71f0*/  FMUL.FTZ R12, R2.reuse, R148 ;  /* 0x00000094020c7220 */ /* 0x040fe20000410000 */
[C---:B------:R-:W-:Y:S03]  /*7200*/  HMMA.16816.F32 R8, R140.reuse, R14, R8 ;  /* 0x0000000e8c08723c */ /* 0x040fe60000001808 */
[----:B------:R-:W-:Y:S01]  /*7210*/  MUFU.EX2 R186, R186 ;  /* 0x000000ba00ba7308 */ /* 0x000fe20000000800 */
[C---:B------:R-:W-:Y:S01]  /*7220*/  FMUL.FTZ R13, R2.reuse, R149 ;  /* 0x00000095020d7220 */ /* 0x040fe20000410000 */
[----:B------:R-:W-:Y:S01]  /*7230*/  MOV R149, R180 ;  /* 0x000000b400957202 */ /* 0x000fe20000000f00 */
[----:B------:R-:W-:Y:S02]  /*7240*/  FMUL.FTZ R100, R2, R100 ;  /* 0x0000006402647220 */ /* 0x000fe40000410000 */
[C---:B------:R-:W-:Y:S04]  /*7250*/  FMUL.FTZ R15, R0.reuse, R151 ;  /* 0x00000097000f7220 */ /* 0x040fe80000410000 */
[----:B------:R-:W-:Y:S01]  /*7260*/  FMUL.FTZ R14, R0, R150 ;  /* 0x00000096000e7220 */ /* 0x000fe20000410000 */
[----:B------:R-:W-:Y:S01]  /*7270*/  MOV R150, R149 ;  /* 0x0000009500967202 */ /* 0x000fe20000000f00 */
[--C-:B------:R-:W-:Y:S01]  /*7280*/  FFMA.FTZ R148, R136, c[0x0][0x2d0], -R133.reuse ;  /* 0x0000b40088947a23 */ /* 0x100fe20000010885 */
[----:B------:R-:W-:Y:S01]  /*7290*/  MUFU.EX2 R187, R187 ;  /* 0x000000bb00bb7308 */ /* 0x000fe20000000800 */
[----:B------:R-:W-:Y:S02]  /*72a0*/  FFMA.FTZ R180, R177, c[0x0][0x2d0], -R133 ;  /* 0x0000b400b1b47a23 */ /* 0x000fe40000010885 */
[----:B------:R-:W-:Y:S01]  /*72b0*/  FMUL.FTZ R101, R2, R101 ;  /* 0x0000006502657220 */ /* 0x000fe20000410000 */
[C---:B------:R-:W-:Y:S03]  /*72c0*/  HMMA.16816.F32 R12, R140.reuse, R20, R12 ;  /* 0x000000148c0c723c */ /* 0x040fe6000000180c */
[C---:B------:R-:W-:Y:S02]  /*72d0*/  FMUL.FTZ R102, R0.reuse, R102 ;  /* 0x0000006600667220 */ /* 0x040fe40000410000 */
[----:B------:R-:W-:Y:S01]  /*72e0*/  FMUL.FTZ R103, R0, R103 ;  /* 0x0000006700677220 */ /* 0x000fe20000410000 */
[----:B------:R-:W-:Y:S01]  /*72f0*/  MUFU.EX2 R180, R180 ;  /* 0x000000b400b47308 */ /* 0x000fe20000000800 */
[C---:B------:R-:W-:Y:S01]  /*7300*/  FMUL.FTZ R21, R2.reuse, R157 ;  /* 0x0000009d02157220 */ /* 0x040fe20000410000 */
[C---:B------:R-:W-:Y:S04]  /*7310*/  HMMA.16816.F32 R16, R140.reuse, R22, R16 ;  /* 0x000000168c10723c */ /* 0x040fe80000001810 */
[C---:B------:R-:W-:Y:S02]  /*7320*/  FMUL.FTZ R20, R2.reuse, R156 ;  /* 0x0000009c02147220 */ /* 0x040fe40000410000 */
[----:B------:R-:W-:Y:S02]  /*7330*/  FMUL.FTZ R104, R2, R104 ;  /* 0x0000006802687220 */ /* 0x000fe40000410000 */
[C---:B------:R-:W-:Y:S01]  /*7340*/  FMUL.FTZ R22, R0.reuse, R158 ;  /* 0x0000009e00167220 */ /* 0x040fe20000410000 */
[----:B------:R1:W-:Y:S03]  /*7350*/  MUFU.EX2 R156, R134 ;  /* 0x00000086009c7308 */ /* 0x0003e60000000800 */
[----:B------:R-:W-:Y:S02]  /*7360*/  FMUL.FTZ R23, R0, R159 ;  /* 0x0000009f00177220 */ /* 0x000fe40000410000 */
[----:B------:R-:W-:Y:S02]  /*7370*/  FMUL.FTZ R105, R2, R105 ;  /* 0x0000006902697220 */ /* 0x000fe40000410000 */
[C---:B------:R-:W-:Y:S02]  /*7380*/  FMUL.FTZ R106, R0.reuse, R106 ;  /* 0x0000006a006a7220 */ /* 0x040fe40000410000 */
        /* <DEDUP_REMOVED lines=8> */
[--C-:B-1----:R-:W-:Y:S02]  /*7410*/  FFMA.FTZ R134, R189, c[0x0][0x2d0], -R137.reuse ;  /* 0x0000b400bd867a23 */ /* 0x102fe40000010889 */
        /* <DEDUP_REMOVED lines=15> */
[C---:B--2---:R-:W-:Y:S02]  /*7510*/  FMUL.FTZ R130, R0.reuse, R130 ;  /* 0x0000008200827220 */ /* 0x044fe40000410000 */
[----:B---3--:R-:W-:Y:S01]  /*7520*/  FMUL.FTZ R131, R0, R131 ;  /* 0x0000008300837220 */ /* 0x008fe20000410000 */
[----:B------:R1:W2:Y:S01]  /*7530*/  LDSM.16.MT88.4 R28, [R24+0x100] ;  /* 0x00010000181c783b */ /* 0x0002a20000004200 */
[----:B------:R-:W-:Y:S01]  /*7540*/  MOV R157, R24 ;  /* 0x00000018009d7202 */ /* 0x000fe20000000f00 */
[C---:B-1----:R-:W-:Y:S04]  /*7550*/  FMUL.FTZ R24, R2.reuse, R160 ;  /* 0x000000a002187220 */ /* 0x042fe80000410000 */
[----:B------:R-:W-:Y:S01]  /*7560*/  LDSM.16.MT88.4 R160, [R157+0x1900] ;  /* 0x001900009da0783b */ /* 0x000fe20000004200 */
[C---:B--2---:R-:W-:Y:S07]  /*7570*/  HMMA.16816.F32 R20, R140.reuse, R28, R20 ;  /* 0x0000001c8c14723c */ /* 0x044fee0000001814 */
[C---:B------:R-:W-:Y:S01]  /*7580*/  FMUL.FTZ R28, R2.reuse, R164 ;  /* 0x000000a4021c7220 */ /* 0x040fe20000410000 */
[C---:B------:R-:W-:Y:S04]  /*7590*/  HMMA.16816.F32 R24, R140.reuse, R30, R24 ;  /* 0x0000001e8c18723c */ /* 0x040fe80000001818 */
[----:B------:R-:W-:Y:S02]  /*75a0*/  FMUL.FTZ R29, R2, R165 ;  /* 0x000000a5021d7220 */ /* 0x000fe40000410000 */
[----:B------:R1:W-:Y:S01]  /*75b0*/  MUFU.EX2 R165, R134 ;  /* 0x0000008600a57308 */ /* 0x0003e20000000800 */
[C---:B------:R-:W-:Y:S02]  /*75c0*/  FMUL.FTZ R30, R0.reuse, R166 ;  /* 0x000000a6001e7220 */ /* 0x040fe40000410000 */
[----:B------:R-:W-:Y:S07]  /*75d0*/  FMUL.FTZ R31, R0, R167 ;  /* 0x000000a7001f7220 */ /* 0x000fee0000410000 */
[C---:B------:R-:W-:Y:S08]  /*75e0*/  HMMA.16816.F32 R28, R140.reuse, R144, R28 ;  /* 0x000000908c1c723c */ /* 0x040ff0000000181c */
[C---:B------:R-:W-:Y:S01]  /*75f0*/  HMMA.16816.F32 R32, R140.reuse, R146, R32 ;  /* 0x000000928c20723c */ /* 0x040fe20000001820 */
[----:B------:R-:W2:Y:S03]  /*7600*/  LDSM.16.MT88.4 R144, [R249+0x2100] ;  /* 0x00210000f990783b */ /* 0x000ea60000004200 */
[--C-:B-1----:R-:W-:Y:S02]  /*7610*/  FFMA.FTZ R134, R188, c[0x0][0x2d0], -R137.reuse ;  /* 0x0000b400bc867a23 */ /* 0x102fe40000010889 */
[--C-:B------:R-:W-:Y:S02]  /*7620*/  FFMA.FTZ R188, R195, c[0x0][0x2d0], -R137.reuse ;  /* 0x0000b400c3bc7a23 */ /* 0x100fe40000010889 */
[----:B------:R1:W-:Y:S10]  /*7630*/  MUFU.EX2 R166, R134 ;  /* 0x0000008600a67308 */ /* 0x0003f40000000800 */
[----:B------:R-:W-:Y:S01]  /*7640*/  MUFU.EX2 R188, R188 ;  /* 0x000000bc00bc7308 */ /* 0x000fe20000000800 */
[----:B-1----:R-:W-:Y:S09]  /*7650*/  FFMA.FTZ R134, R139, c[0x0][0x2d0], -R137 ;  /* 0x0000b4008b867a23 */ /* 0x002ff20000010889 */
[----:B------:R1:W-:Y:S01]  /*7660*/  MUFU.EX2 R167, R134 ;  /* 0x0000008600a77308 */ /* 0x0003e20000000800 */
[C---:B--2---:R-:W-:Y:S08]  /*7670*/  HMMA.16816.F32 R36, R140.reuse, R144, R36 ;  /* 0x000000908c24723c */ /* 0x044ff00000001824 */
[C---:B------:R-:W-:Y:S01]  /*7680*/  HMMA.16816.F32 R40, R140.reuse, R146, R40 ;  /* 0x000000928c28723c */ /* 0x040fe20000001828 */
[----:B------:R-:W2:Y:S03]  /*7690*/  LDSM.16.MT88.4 R144, [R250+0x2100] ;  /* 0x00210000fa90783b */ /* 0x000ea60000004200 */
[--C-:B-1----:R-:W-:Y:S04]  /*76a0*/  FFMA.FTZ R134, R191, c[0x0][0x2d0], -R133.reuse ;  /* 0x0000b400bf867a23 */ /* 0x102fe80000010885 */
[----:B------:R1:W-:Y:S01]  /*76b0*/  MUFU.EX2 R164, R134 ;  /* 0x0000008600a47308 */ /* 0x0003e20000000800 */
[C---:B--2---:R-:W-:Y:S03]  /*76c0*/  HMMA.16816.F32 R44, R140.reuse, R144, R44 ;  /* 0x000000908c2c723c */ /* 0x044fe6000000182c */
[--C-:B-1----:R-:W-:Y:S02]  /*76d0*/  FFMA.FTZ R134, R205, c[0x0][0x2d0], -R133.reuse ;  /* 0x0000b400cd867a23 */ /* 0x102fe40000010885 */
[----:B------:R1:W5:Y:S04]  /*76e0*/  LDL.LU R205, [R1+0x124] ;  /* 0x0001240001cd7983 */ /* 0x0003680000300800 */
[----:B------:R2:W-:Y:S01]  /*76f0*/  MUFU.EX2 R191, R134 ;  /* 0x0000008600bf7308 */ /* 0x0005e20000000800 */
[C---:B------:R-:W-:Y:S01]  /*7700*/  HMMA.16816.F32 R48, R140.reuse, R146, R48 ;  /* 0x000000928c30723c */ /* 0x040fe20000001830 */
[----:B------:R-:W3:Y:S02]  /*7710*/  LDSM.16.MT88.4 R144, [R157+0x2100] ;  /* 0x002100009d90783b */ /* 0x000ee40000004200 */
[--C-:B--2---:R-:W-:Y:S03]  /*7720*/  FFMA.FTZ R134, R206, c[0x0][0x2d0], -R133.reuse ;  /* 0x0000b400ce867a23 */ /* 0x104fe60000010885 */
[----:B------:R1:W5:Y:S03]  /*7730*/  LDL.LU R206, [R1+0x120] ;  /* 0x0001200001ce7983 */ /* 0x0003660000300800 */
[----:B------:R2:W-:Y:S01]  /*7740*/  MUFU.EX2 R189, R134 ;  /* 0x0000008600bd7308 */ /* 0x0005e20000000800 */
[C---:B---3--:R-:W-:Y:S08]  /*7750*/  HMMA.16816.F32 R52, R140.reuse, R144, R52 ;  /* 0x000000908c34723c */ /* 0x048ff00000001834 */
[C---:B------:R-:W-:Y:S01]  /*7760*/  HMMA.16816.F32 R56, R140.reuse, R146, R56 ;  /* 0x000000928c38723c */ /* 0x040fe20000001838 */
[----:B------:R-:W3:Y:S03]  /*7770*/  LDSM.16.MT88.4 R144, [R252+0x2100] ;  /* 0x00210000fc90783b */ /* 0x000ee60000004200 */
[----:B--2---:R-:W-:Y:S02]  /*7780*/  FFMA.FTZ R134, R207, c[0x0][0x2d0], -R133 ;  /* 0x0000b400cf867a23 */ /* 0x004fe40000010885 */
[----:B------:R1:W5:Y:S02]  /*7790*/  LDL.LU R207, [R1+0x11c] ;  /* 0x00011c0001cf7983 */ /* 0x0003640000300800 */
[----:B------:R2:W-:Y:S04]  /*77a0*/  MUFU.EX2 R190, R134 ;  /* 0x0000008600be7308 */ /* 0x0005e80000000800 */
[--C-:B--2---:R-:W-:Y:S02]  /*77b0*/  FFMA.FTZ R134, R200, c[0x0][0x2d0], -R137.reuse ;  /* 0x0000b400c8867a23 */ /* 0x104fe40000010889 */
[----:B------:R1:W5:Y:S04]  /*77c0*/  LDL.LU R200, [R1+0x118] ;  /* 0x0001180001c87983 */ /* 0x0003680000300800 */
[----:B------:R2:W-:Y:S01]  /*77d0*/  MUFU.EX2 R158, R134 ;  /* 0x00000086009e7308 */ /* 0x0005e20000000800 */
[C---:B---3--:R-:W-:Y:S08]  /*77e0*/  HMMA.16816.F32 R60, R140.reuse, R144, R60 ;  /* 0x000000908c3c723c */ /* 0x048ff0000000183c */
[C---:B------:R-:W-:Y:S01]  /*77f0*/  HMMA.16816.F32 R64, R140.reuse, R146, R64 ;  /* 0x000000928c40723c */ /* 0x040fe20000001840 */
[----:B------:R-:W3:Y:S03]  /*7800*/  LDSM.16.MT88.4 R144, [R249+0x4100] ;  /* 0x00410000f990783b */ /* 0x000ee60000004200 */
[--C-:B--2---:R-:W-:Y:S02]  /*7810*/  FFMA.FTZ R134, R201, c[0x0][0x2d0], -R137.reuse ;  /* 0x0000b400c9867a23 */ /* 0x104fe40000010889 */
[----:B------:R1:W5:Y:S02]  /*7820*/  LDL.LU R201, [R1+0x114] ;  /* 0x0001140001c97983 */ /* 0x0003640000300800 */
[----:B------:R2:W2:Y:S03]  /*7830*/  MUFU.EX2 R159, R134 ;  /* 0x00000086009f7308 */ /* 0x0004a60000000800 */
[----:B------:R-:W4:Y:S01]  /*7840*/  LDL.LU R139, [R1+0x50] ;  /* 0x00005000018b7983 */ /* 0x000f220000300800 */
[--C-:B--2---:R-:W-:Y:S01]  /*7850*/  FFMA.FTZ R134, R202, c[0x0][0x2d0], -R137.reuse ;  /* 0x0000b400ca867a23 */ /* 0x104fe20000010889 */
[C---:B---3--:R-:W-:Y:S03]  /*7860*/  HMMA.16816.F32 R68, R140.reuse, R144, R68 ;  /* 0x000000908c44723c */ /* 0x048fe60000001844 */
[----:B------:R1:W5:Y:S02]  /*7870*/  LDL.LU R202, [R1+0x110] ;  /* 0x0001100001ca7983 */ /* 0x0003640000300800 */
[----:B------:R2:W-:Y:S01]  /*7880*/  MUFU.EX2 R168, R134 ;  /* 0x0000008600a87308 */ /* 0x0005e20000000800 */
[----:B------:R-:W-:Y:S02]  /*7890*/  F2FP.PACK_AB R136, R159, R158 ;  /* 0x0000009e9f88723e */ /* 0x000fe400000000ff */
[C---:B------:R-:W-:Y:S01]  /*78a0*/  HMMA.16816.F32 R72, R140.reuse, R146, R72 ;  /* 0x000000928c48723c */ /* 0x040fe20000001848 */
[----:B------:R-:W3:Y:S03]  /*78b0*/  LDSM.16.MT88.4 R144, [R250+0x4100] ;  /* 0x00410000fa90783b */ /* 0x000ee60000004200 */
[----:B--2---:R-:W-:Y:S02]  /*78c0*/  FFMA.FTZ R134, R203, c[0x0][0x2d0], -R137 ;  /* 0x0000b400cb867a23 */ /* 0x004fe40000010889 */
[----:B------:R1:W5:Y:S02]  /*78d0*/  LDL.LU R203, [R1+0x10c] ;  /* 0x00010c0001cb7983 */ /* 0x0003640000300800 */
[----:B------:R2:W-:Y:S01]  /*78e0*/  MUFU.EX2 R169, R134 ;  /* 0x0000008600a97308 */ /* 0x0005e20000000800 */
[C---:B---3--:R-:W-:Y:S03]  /*78f0*/  HMMA.16816.F32 R76, R140.reuse, R144, R76 ;  /* 0x000000908c4c723c */ /* 0x048fe6000000184c */
[--C-:B--2---:R-:W-:Y:S05]  /*7900*/  FFMA.FTZ R134, R196, c[0x0][0x2d0], -R133.reuse ;  /* 0x0000b400c4867a23 */ /* 0x104fea0000010885 */
[C---:B------:R-:W-:Y:S01]  /*7910*/  HMMA.16816.F32 R80, R140.reuse, R146, R80 ;  /* 0x000000928c50723c */ /* 0x040fe20000001850 */
[----:B------:R-:W2:Y:S01]  /*7920*/  LDSM.16.MT88.4 R144, [R157+0x4100] ;  /* 0x004100009d90783b */ /* 0x000ea20000004200 */
[----:B------:R3:W-:Y:S04]  /*7930*/  MUFU.EX2 R183, R134 ;  /* 0x0000008600b77308 */ /* 0x0007e80000000800 */
[----:B------:R1:W5:Y:S01]  /*7940*/  LDL.LU R196, [R1+0x108] ;  /* 0x0001080001c47983 */ /* 0x0003620000300800 */
[--C-:B---3--:R-:W-:Y:S04]  /*7950*/  FFMA.FTZ R134, R197, c[0x0][0x2d0], -R133.reuse ;  /* 0x0000b400c5867a23 */ /* 0x108fe80000010885 */
[----:B------:R1:W5:Y:S01]  /*7960*/  LDL.LU R197, [R1+0x104] ;  /* 0x0001040001c57983 */ /* 0x0003620000300800 */
[----:B------:R3:W1:Y:S01]  /*7970*/  MUFU.EX2 R184, R134 ;  /* 0x0000008600b87308 */ /* 0x0006620000000800 */
[C---:B--2---:R-:W-:Y:S08]  /*7980*/  HMMA.16816.F32 R84, R140.reuse, R144, R84 ;  /* 0x000000908c54723c */ /* 0x044ff00000001854 */
[C---:B------:R-:W-:Y:S01]  /*7990*/  HMMA.16816.F32 R88, R140.reuse, R146, R88 ;  /* 0x000000928c58723c */ /* 0x040fe20000001858 */
[----:B------:R-:W2:Y:S03]  /*79a0*/  LDSM.16.MT88.4 R144, [R252+0x4100] ;  /* 0x00410000fc90783b */ /* 0x000ea60000004200 */
[--C-:B---3--:R-:W-:Y:S01]  /*79b0*/  FFMA.FTZ R134, R198, c[0x0][0x2d0], -R133.reuse ;  /* 0x0000b400c6867a23 */ /* 0x108fe20000010885 */
[----:B-1----:R-:W-:Y:S01]  /*79c0*/  F2FP.PACK_AB R137, R184, R183 ;  /* 0x000000b7b889723e */ /* 0x002fe200000000ff */
[----:B------:R1:W5:Y:S02]  /*79d0*/  LDL.LU R198, [R1+0x100] ;  /* 0x0001000001c67983 */ /* 0x0003640000300800 */
[----:B------:R3:W-:Y:S04]  /*79e0*/  MUFU.EX2 R181, R134 ;  /* 0x0000008600b57308 */ /* 0x0007e80000000800 */
[--C-:B---3--:R-:W-:Y:S02]  /*79f0*/  FFMA.FTZ R134, R199, c[0x0][0x2d0], -R133.reuse ;  /* 0x0000b400c7867a23 */ /* 0x108fe40000010885 */
[----:B------:R1:W5:Y:S04]  /*7a00*/  LDL.LU R199, [R1+0xfc] ;  /* 0x0000fc0001c77983 */ /* 0x0003680000300800 */
[----:B------:R3:W1:Y:S01]  /*7a10*/  MUFU.EX2 R182, R134 ;  /* 0x0000008600b67308 */ /* 0x0006620000000800 */
[----:B------:R1:W5:Y:S01]  /*7a20*/  LDL.LU R192, [R1+0xf8] ;  /* 0x0000f80001c07983 */ /* 0x0003620000300800 */
[C---:B--2---:R-:W-:Y:S04]  /*7a30*/  HMMA.16816.F32 R92, R140.reuse, R144, R92 ;  /* 0x000000908c5c723c */ /* 0x044fe8000000185c */
[----:B------:R2:W5:Y:S04]  /*7a40*/  LDL.LU R193, [R1+0xf4] ;  /* 0x0000f40001c17983 */ /* 0x0005680000300800 */
[C---:B------:R-:W-:Y:S01]  /*7a50*/  HMMA.16816.F32 R96, R140.reuse, R146, R96 ;  /* 0x000000928c60723c */ /* 0x040fe20000001860 */
[----:B------:R-:W1:Y:S05]  /*7a60*/  LDSM.16.MT88.4 R144, [R249+0x6100] ;  /* 0x00610000f990783b */ /* 0x000e6a0000004200 */
[----:B------:R2:W5:Y:S05]  /*7a70*/  LDL.LU R194, [R1+0xf0] ;  /* 0x0000f00001c27983 */ /* 0x00056a0000300800 */
[----:B------:R2:W5:Y:S01]  /*7a80*/  LDL.LU R195, [R1+0xec] ;  /* 0x0000ec0001c37983 */ /* 0x0005620000300800 */
[--C-:B---3--:R-:W-:Y:S02]  /*7a90*/  FFMA.FTZ R134, R176, c[0x0][0x2d0], -R133.reuse ;  /* 0x0000b400b0867a23 */ /* 0x108fe40000010885 */
[----:B------:R-:W-:Y:S02]  /*7aa0*/  FFMA.FTZ R133, R135, c[0x0][0x2d0], -R133 ;  /* 0x0000b40087857a23 */ /* 0x000fe40000010885 */
[----:B------:R2:W5:Y:S01]  /*7ab0*/  LDL.LU R176, [R1+0xe8] ;  /* 0x0000e80001b07983 */ /* 0x0005620000300800 */
[----:B------:R-:W3:Y:S04]  /*7ac0*/  MUFU.EX2 R135, R134 ;  /* 0x0000008600877308 */ /* 0x000ee80000000800 */
[----:B------:R2:W5:Y:S05]  /*7ad0*/  LDL.LU R177, [R1+0xe4] ;  /* 0x0000e40001b17983 */ /* 0x00056a0000300800 */
[----:B------:R-:W2:Y:S01]  /*7ae0*/  LDL.LU R149, [R1+0x54] ;  /* 0x0000540001957983 */ /* 0x000ea20000300800 */
[----:B------:R2:W-:Y:S10]  /*7af0*/  MUFU.EX2 R134, R148 ;  /* 0x0000009400867308 */ /* 0x0005f40000000800 */
[----:B------:R-:W2:Y:S01]  /*7b00*/  MUFU.EX2 R133, R133 ;  /* 0x0000008500857308 */ /* 0x000ea20000000800 */
[C---:B-1----:R-:W-:Y:S08]  /*7b10*/  HMMA.16816.F32 R100, R140.reuse, R144, R100 ;  /* 0x000000908c64723c */ /* 0x042ff00000001864 */
[C---:B------:R-:W-:Y:S01]  /*7b20*/  HMMA.16816.F32 R104, R140.reuse, R146, R104 ;  /* 0x000000928c68723c */ /* 0x040fe20000001868 */
[----:B------:R-:W1:Y:S07]  /*7b30*/  LDSM.16.MT88.4 R144, [R250+0x6100] ;  /* 0x00610000fa90783b */ /* 0x000e6e0000004200 */
[C---:B-1----:R-:W-:Y:S08]  /*7b40*/  HMMA.16816.F32 R108, R140.reuse, R144, R108 ;  /* 0x000000908c6c723c */ /* 0x042ff0000000186c */
[C---:B------:R-:W-:Y:S01]  /*7b50*/  HMMA.16816.F32 R112, R140.reuse, R146, R112 ;  /* 0x000000928c70723c */ /* 0x040fe20000001870 */
[----:B------:R-:W1:Y:S03]  /*7b60*/  LDSM.16.MT88.4 R144, [R157+0x6100] ;  /* 0x006100009d90783b */ /* 0x000e660000004200 */
[----:B----4-:R-:W-:Y:S01]  /*7b70*/  FFMA.FTZ R2, R2, R139, R138 ;  /* 0x0000008b02027223 */ /* 0x010fe2000001008a */
[----:B------:R-:W-:Y:S02]  /*7b80*/  F2FP.PACK_AB R138, R169, R168 ;  /* 0x000000a8a98a723e */ /* 0x000fe400000000ff */
[----:B------:R-:W-:Y:S01]  /*7b90*/  F2FP.PACK_AB R139, R182, R181 ;  /* 0x000000b5b68b723e */ /* 0x000fe200000000ff */
[----:B------:R-:W-:Y:S02]  /*7ba0*/  FADD.FTZ R2, R178, R2 ;  /* 0x00000002b2027221 */ /* 0x000fe40000010000 */
[----:B------:R4:W5:Y:S02]  /*7bb0*/  LDL.LU R178, [R1+0xe0] ;  /* 0x0000e00001b27983 */ /* 0x0009640000300800 */
[----:B------:R-:W-:Y:S04]  /*7bc0*/  FADD.FTZ R2, R172, R2 ;  /* 0x00000002ac027221 */ /* 0x000fe80000010000 */
[----:B------:R-:W-:Y:S01]  /*7bd0*/  FADD.FTZ R2, R174, R2 ;  /* 0x00000002ae027221 */ /* 0x000fe20000010000 */
[C---:B-1----:R-:W-:Y:S08]  /*7be0*/  HMMA.16816.F32 R116, R140.reuse, R144, R116 ;  /* 0x000000908c74723c */ /* 0x042ff00000001874 */
[C---:B------:R-:W-:Y:S01]  /*7bf0*/  HMMA.16816.F32 R120, R140.reuse, R146, R120 ;  /* 0x000000928c78723c */ /* 0x040fe20000001878 */
[----:B------:R-:W1:Y:S07]  /*7c00*/  LDSM.16.MT88.4 R144, [R252+0x6100] ;  /* 0x00610000fc90783b */ /* 0x000e6e0000004200 */
[C---:B-1----:R-:W-:Y:S08]  /*7c10*/  HMMA.16816.F32 R124, R140.reuse, R144, R124 ;  /* 0x000000908c7c723c */ /* 0x042ff0000000187c */
[----:B------:R-:W-:Y:S01]  /*7c20*/  HMMA.16816.F32 R128, R140, R146, R128 ;  /* 0x000000928c80723c */ /* 0x000fe20000001880 */
[----:B------:R-:W1:Y:S06]  /*7c30*/  LDSM.16.MT88.4 R144, [R249+0x900] ;  /* 0x00090000f990783b */ /* 0x000e6c0000004200 */
[----:B------:R-:W-:Y:S02]  /*7c40*/  F2FP.PACK_AB R140, R165, R156 ;  /* 0x0000009ca58c723e */ /* 0x000fe400000000ff */
[----:B------:R-:W-:Y:S03]  /*7c50*/  F2FP.PACK_AB R142, R167, R166 ;  /* 0x000000a6a78e723e */ /* 0x000fe600000000ff */
[----:B------:R-:W-:Y:S02]  /*7c60*/  F2FP.PACK_AB R141, R191, R164 ;  /* 0x000000a4bf8d723e */ /* 0x000fe400000000ff */
[----:B------:R-:W-:Y:S07]  /*7c70*/  F2FP.PACK_AB R143, R190, R189 ;  /* 0x000000bdbe8f723e */ /* 0x000fee00000000ff */
[C---:B-1----:R-:W-:Y:S08]  /*7c80*/  HMMA.16816.F32 R4, R140.reuse, R144, R4 ;  /* 0x000000908c04723c */ /* 0x042ff00000001804 */
[C---:B------:R-:W-:Y:S01]  /*7c90*/  HMMA.16816.F32 R8, R140.reuse, R146, R8 ;  /* 0x000000928c08723c */ /* 0x040fe20000001808 */
[----:B------:R-:W1:Y:S07]  /*7ca0*/  LDSM.16.MT88.4 R144, [R250+0x900] ;  /* 0x00090000fa90783b */ /* 0x000e6e0000004200 */
[C---:B-1----:R-:W-:Y:S08]  /*7cb0*/  HMMA.16816.F32 R12, R140.reuse, R144, R12 ;  /* 0x000000908c0c723c */ /* 0x042ff0000000180c */
[C---:B------:R-:W-:Y:S01]  /*7cc0*/  HMMA.16816.F32 R16, R140.reuse, R146, R16 ;  /* 0x000000928c10723c */ /* 0x040fe20000001810 */
[----:B------:R-:W1:Y:S03]  /*7cd0*/  LDSM.16.MT88.4 R144, [R157+0x900] ;  /* 0x000900009d90783b */ /* 0x000e660000004200 */
[----:B--2---:R-:W-:Y:S02]  /*7ce0*/  FFMA.FTZ R0, R0, R149, R150 ;  /* 0x0000009500007223 */ /* 0x004fe40000010096 */
[----:B------:R-:W-:Y:S02]  /*7cf0*/  LDSM.16.MT88.4 R148, [R249+0x1900] ;  /* 0x00190000f994783b */ /* 0x000fe40000004200 */
[----:B------:R-:W-:Y:S03]  /*7d00*/  FADD.FTZ R0, R179, R0 ;  /* 0x00000000b3007221 */ /* 0x000fe60000010000 */
[----:B------:R4:W5:Y:S01]  /*7d10*/  LDL.LU R179, [R1+0xdc] ;  /* 0x0000dc0001b37983 */ /* 0x0009620000300800 */
[----:B------:R-:W-:Y:S01]  /*7d20*/  FADD.FTZ R0, R173, R0 ;  /* 0x00000000ad007221 */ /* 0x000fe20000010000 */
[C---:B-1----:R-:W-:Y:S03]  /*7d30*/  HMMA.16816.F32 R20, R140.reuse, R144, R20 ;  /* 0x000000908c14723c */ /* 0x042fe60000001814 */
[----:B------:R4:W5:Y:S01]  /*7d40*/  LDL.LU R172, [R1+0xd8] ;  /* 0x0000d80001ac7983 */ /* 0x0009620000300800 */
[----:B------:R-:W-:Y:S04]  /*7d50*/  FADD.FTZ R0, R175, R0 ;  /* 0x00000000af007221 */ /* 0x000fe80000010000 */
[C---:B------:R-:W-:Y:S01]  /*7d60*/  HMMA.16816.F32 R24, R140.reuse, R146, R24 ;  /* 0x000000928c18723c */ /* 0x040fe20000001818 */
[----:B------:R-:W1:Y:S05]  /*7d70*/  LDSM.16.MT88.4 R144, [R252+0x900] ;  /* 0x00090000fc90783b */ /* 0x000e6a0000004200 */
[----:B------:R4:W5:Y:S05]  /*7d80*/  LDL.LU R173, [R1+0xd4] ;  /* 0x0000d40001ad7983 */ /* 0x00096a0000300800 */
[----:B------:R4:W5:Y:S05]  /*7d90*/  LDL.LU R174, [R1+0xd0] ;  /* 0x0000d00001ae7983 */ /* 0x00096a0000300800 */
[----:B------:R4:W5:Y:S01]  /*7da0*/  LDL.LU R175, [R1+0xcc] ;  /* 0x0000cc0001af7983 */ /* 0x0009620000300800 */
        /* <DEDUP_REMOVED lines=38> */
[----:B------:R-:W1:Y:S05]  /*8010*/  LDSM.16.MT88.4 R140, [R249+0x1100] ;  /* 0x00110000f98c783b */ /* 0x000e6a0000004200 */
[----:B------:R-:W2:Y:S02]  /*8020*/  LDSM.16.MT88.4 R144, [R250+0x1100] ;  /* 0x00110000fa90783b */ /* 0x000ea40000004200 */
        /* <DEDUP_REMOVED lines=43> */
[C---:B------:R-:W-:Y:S08]  /*82e0*/  HMMA.16816.F32 R120, R136.reuse, R142, R120 ;  /* 0x0000008e8878723c */ /* 0x040ff00000001878 */
[C---:B--2---:R-:W-:Y:S08]  /*82f0*/  HMMA.16816.F32 R124, R136.reuse, R144, R124 ;  /* 0x00000090887c723c */ /* 0x044ff0000000187c */
[----:B------:R-:W-:Y:S07]  /*8300*/  HMMA.16816.F32 R128, R136, R146, R128 ;  /* 0x000000928880723c */ /* 0x000fee0000001880 */
[----:B------:R-:W-:Y:S02]  /*8310*/  F2FP.PACK_AB R136, R186, R185 ;  /* 0x000000b9ba88723e */ /* 0x000fe400000000ff */
[----:B------:R-:W-:Y:S03]  /*8320*/  F2FP.PACK_AB R138, R188, R187 ;  /* 0x000000bbbc8a723e */ /* 0x000fe600000000ff */
[----:B---3--:R-:W-:Y:S02]  /*8330*/  F2FP.PACK_AB R137, R180, R135 ;  /* 0x00000087b489723e */ /* 0x008fe400000000ff */
[----:B------:R-:W-:Y:S07]  /*8340*/  F2FP.PACK_AB R139, R133, R134 ;  /* 0x00000086858b723e */ /* 0x000fee00000000ff */
[C---:B------:R-:W-:Y:S07]  /*8350*/  HMMA.16816.F32 R140, R136.reuse, R148, R4 ;  /* 0x00000094888c723c */ /* 0x040fee0000001804 */
[----:B------:R-:W-:Y:S01]  /*8360*/  MOV R4, R169 ;  /* 0x000000a900047202 */ /* 0x000fe20000000f00 */
[C---:B------:R-:W-:Y:S01]  /*8370*/  HMMA.16816.F32 R144, R136.reuse, R150, R8 ;  /* 0x000000968890723c */ /* 0x040fe20000001808 */
[----:B------:R-:W-:Y:S03]  /*8380*/  LDSM.16.MT88.4 R8, [R250+0x3900] ;  /* 0x00390000fa08783b */ /* 0x000fe60000004200 */
[----:B------:R-:W-:Y:S02]  /*8390*/  MOV R5, R168 ;  /* 0x000000a800057202 */ /* 0x000fe40000000f00 */
[----:B------:R-:W1:Y:S01]  /*83a0*/  LDSM.16.MT88.4 R168, [R252+0x1900] ;  /* 0x00190000fca8783b */ /* 0x000e620000004200 */
[----:B------:R-:W-:Y:S01]  /*83b0*/  MOV R6, R159 ;  /* 0x0000009f00067202 */ /* 0x000fe20000000f00 */
[C---:B------:R-:W-:Y:S04]  /*83c0*/  HMMA.16816.F32 R148, R136.reuse, R152, R12 ;  /* 0x000000988894723c */ /* 0x040fe8000000180c */
[----:B------:R-:W-:Y:S04]  /*83d0*/  MOV R7, R158 ;  /* 0x0000009e00077202 */ /* 0x000fe80000000f00 */
[C---:B------:R-:W-:Y:S07]  /*83e0*/  HMMA.16816.F32 R152, R136.reuse, R154, R16 ;  /* 0x0000009a8898723c */ /* 0x040fee0000001810 */
[----:B------:R-:W-:Y:S02]  /*83f0*/  MOV R18, R157 ;  /* 0x0000009d00127202 */ /* 0x000fe40000000f00 */
[----:B------:R-:W-:Y:S02]  /*8400*/  MOV R19, R156 ;  /* 0x0000009c00137202 */ /* 0x000fe40000000f00 */
[C---:B------:R-:W-:Y:S01]  /*8410*/  HMMA.16816.F32 R156, R136.reuse, R160, R20 ;  /* 0x000000a0889c723c */ /* 0x040fe20000001814 */
[----:B------:R-:W-:Y:S06]  /*8420*/  LDSM.16.MT88.4 R12, [R18+0x3900] ;  /* 0x00390000120c783b */ /* 0x000fec0000004200 */
[----:B------:R-:W-:Y:S01]  /*8430*/  MOV R23, R4 ;  /* 0x0000000400177202 */ /* 0x000fe20000000f00 */
[C---:B------:R-:W-:Y:S04]  /*8440*/  HMMA.16816.F32 R160, R136.reuse, R162, R24 ;  /* 0x000000a288a0723c */ /* 0x040fe80000001818 */
[----:B------:R-:W-:Y:S02]  /*8450*/  MOV R22, R5 ;  /* 0x0000000500167202 */ /* 0x000fe40000000f00 */
[----:B------:R-:W-:Y:S02]  /*8460*/  MOV R21, R6 ;  /* 0x0000000600157202 */ /* 0x000fe40000000f00 */
[----:B------:R-:W-:Y:S02]  /*8470*/  MOV R20, R7 ;  /* 0x0000000700147202 */ /* 0x000fe40000000f00 */
[----:B------:R-:W2:Y:S02]  /*8480*/  LDSM.16.MT88.4 R4, [R249+0x3900] ;  /* 0x00390000f904783b */ /* 0x000ea40000004200 */
[----:B------:R-:W-:Y:S02]  /*8490*/  MOV R27, R167 ;  /* 0x000000a7001b7202 */ /* 0x000fe40000000f00 */
[----:B------:R-:W-:Y:S02]  /*84a0*/  MOV R26, R166 ;  /* 0x000000a6001a7202 */ /* 0x000fe40000000f00 */
[----:B------:R-:W-:Y:S02]  /*84b0*/  MOV R25, R165 ;  /* 0x000000a500197202 */ /* 0x000fe40000000f00 */
[----:B------:R-:W-:Y:S02]  /*84c0*/  MOV R24, R164 ;  /* 0x000000a400187202 */ /* 0x000fe40000000f00 */
[C---:B-1----:R-:W-:Y:S03]  /*84d0*/  HMMA.16816.F32 R164, R136.reuse, R168, R28 ;  /* 0x000000a888a4723c */ /* 0x042fe6000000181c */
[----:B------:R-:W-:Y:S04]  /*84e0*/  FADD.FTZ R0, R24, R0 ;  /* 0x0000000018007221 */ /* 0x000fe80000010000 */
[----:B------:R-:W-:Y:S01]  /*84f0*/  MOV R30, R18 ;  /* 0x00000012001e7202 */ /* 0x000fe20000000f00 */
[C---:B------:R-:W-:Y:S04]  /*8500*/  HMMA.16816.F32 R168, R136.reuse, R170, R32 ;  /* 0x000000aa88a8723c */ /* 0x040fe80000001820 */
[----:B------:R-:W-:Y:S01]  /*8510*/  MOV R31, R19 ;  /* 0x00000013001f7202 */ /* 0x000fe20000000f00 */
[----:B------:R-:W-:Y:S01]  /*8520*/  FADD.FTZ R0, R191, R0 ;  /* 0x00000000bf007221 */ /* 0x000fe20000010000 */
[----:B------:R-:W1:Y:S03]  /*8530*/  LDSM.16.MT88.4 R16, [R252+0x3900] ;  /* 0x00390000fc10783b */ /* 0x000e660000004200 */
[----:B------:R-:W-:Y:S03]  /*8540*/  FADD.FTZ R0, R189, R0 ;  /* 0x00000000bd007221 */ /* 0x000fe60000010000 */
[----:B------:R-:W-:Y:S02]  /*8550*/  FADD.FTZ R2, R31, R2 ;  /* 0x000000021f027221 */ /* 0x000fe40000010000 */
[----:B------:R-:W-:Y:S02]  /*8560*/  FADD.FTZ R0, R190, R0 ;  /* 0x00000000be007221 */ /* 0x000fe40000010000 */
[----:B------:R-:W-:Y:S02]  /*8570*/  FADD.FTZ R2, R25, R2 ;  /* 0x0000000219027221 */ /* 0x000fe40000010000 */
[----:B------:R-:W-:Y:S02]  /*8580*/  FADD.FTZ R0, R183, R0 ;  /* 0x00000000b7007221 */ /* 0x000fe40000010000 */
[----:B------:R-:W-:Y:S01]  /*8590*/  FADD.FTZ R2, R26, R2 ;  /* 0x000000021a027221 */ /* 0x000fe20000010000 */
[C---:B--2---:R-:W-:Y:S03]  /*85a0*/  HMMA.16816.F32 R36, R136.reuse, R4, R36 ;  /* 0x000000048824723c */ /* 0x044fe60000001824 */
[----:B------:R-:W-:Y:S02]  /*85b0*/  FADD.FTZ R0, R184, R0 ;  /* 0x00000000b8007221 */ /* 0x000fe40000010000 */
[----:B------:R-:W-:Y:S02]  /*85c0*/  FADD.FTZ R2, R27, R2 ;  /* 0x000000021b027221 */ /* 0x000fe40000010000 */
[----:B------:R-:W-:Y:S01]  /*85d0*/  FADD.FTZ R0, R181, R0 ;  /* 0x00000000b5007221 */ /* 0x000fe20000010000 */
[C---:B------:R-:W-:Y:S01]  /*85e0*/  HMMA.16816.F32 R40, R136.reuse, R6, R40 ;  /* 0x000000068828723c */ /* 0x040fe20000001828 */
[----:B------:R-:W2:Y:S03]  /*85f0*/  LDSM.16.MT88.4 R4, [R249+0x5900] ;  /* 0x00590000f904783b */ /* 0x000ea60000004200 */
[----:B------:R-:W-:Y:S04]  /*8600*/  FADD.FTZ R2, R20, R2 ;  /* 0x0000000214027221 */ /* 0x000fe80000010000 */
[C---:B------:R-:W-:Y:S04]  /*8610*/  HMMA.16816.F32 R44, R136.reuse, R8, R44 ;  /* 0x00000008882c723c */ /* 0x040fe8000000182c */
[----:B------:R-:W-:Y:S04]  /*8620*/  FADD.FTZ R2, R21, R2 ;  /* 0x0000000215027221 */ /* 0x000fe80000010000 */
[C---:B------:R-:W-:Y:S01]  /*8630*/  HMMA.16816.F32 R48, R136.reuse, R10, R48 ;  /* 0x0000000a8830723c */ /* 0x040fe20000001830 */
[----:B------:R-:W3:Y:S03]  /*8640*/  LDSM.16.MT88.4 R8, [R250+0x5900] ;  /* 0x00590000fa08783b */ /* 0x000ee60000004200 */
[----:B------:R-:W-:Y:S04]  /*8650*/  FADD.FTZ R2, R22, R2 ;  /* 0x0000000216027221 */ /* 0x000fe80000010000 */
[C---:B------:R-:W-:Y:S04]  /*8660*/  HMMA.16816.F32 R52, R136.reuse, R12, R52 ;  /* 0x0000000c8834723c */ /* 0x040fe80000001834 */
[----:B------:R-:W-:Y:S04]  /*8670*/  FADD.FTZ R2, R23, R2 ;  /* 0x0000000217027221 */ /* 0x000fe80000010000 */
[C---:B------:R-:W-:Y:S01]  /*8680*/  HMMA.16816.F32 R56, R136.reuse, R14, R56 ;  /* 0x0000000e8838723c */ /* 0x040fe20000001838 */
[----:B------:R-:W4:Y:S07]  /*8690*/  LDSM.16.MT88.4 R12, [R30+0x5900] ;  /* 0x005900001e0c783b */ /* 0x000f2e0000004200 */
[C---:B-1----:R-:W-:Y:S08]  /*86a0*/  HMMA.16816.F32 R60, R136.reuse, R16, R60 ;  /* 0x00000010883c723c */ /* 0x042ff0000000183c */
[C---:B------:R-:W-:Y:S01]  /*86b0*/  HMMA.16816.F32 R64, R136.reuse, R18, R64 ;  /* 0x000000128840723c */ /* 0x040fe20000001840 */
[----:B------:R-:W1:Y:S07]  /*86c0*/  LDSM.16.MT88.4 R16, [R252+0x5900] ;  /* 0x00590000fc10783b */ /* 0x000e6e0000004200 */
[C---:B--2---:R-:W-:Y:S08]  /*86d0*/  HMMA.16816.F32 R68, R136.reuse, R4, R68 ;  /* 0x000000048844723c */ /* 0x044ff00000001844 */
[C---:B------:R-:W-:Y:S01]  /*86e0*/  HMMA.16816.F32 R72, R136.reuse, R6, R72 ;  /* 0x000000068848723c */ /* 0x040fe20000001848 */
[----:B------:R-:W2:Y:S07]  /*86f0*/  LDSM.16.MT88.4 R4, [R249+0x7900] ;  /* 0x00790000f904783b */ /* 0x000eae0000004200 */
[C---:B---3--:R-:W-:Y:S08]  /*8700*/  HMMA.16816.F32 R76, R136.reuse, R8, R76 ;  /* 0x00000008884c723c */ /* 0x048ff0000000184c */
[C---:B------:R-:W-:Y:S01]  /*8710*/  HMMA.16816.F32 R80, R136.reuse, R10, R80 ;  /* 0x0000000a8850723c */ /* 0x040fe20000001850 */
[----:B------:R-:W3:Y:S07]  /*8720*/  LDSM.16.MT88.4 R8, [R250+0x7900] ;  /* 0x00790000fa08783b */ /* 0x000eee0000004200 */
[C---:B----4-:R-:W-:Y:S08]  /*8730*/  HMMA.16816.F32 R84, R136.reuse, R12, R84 ;  /* 0x0000000c8854723c */ /* 0x050ff00000001854 */
[C---:B------:R-:W-:Y:S01]  /*8740*/  HMMA.16816.F32 R88, R136.reuse, R14, R88 ;  /* 0x0000000e8858723c */ /* 0x040fe20000001858 */
[----:B------:R-:W4:Y:S07]  /*8750*/  LDSM.16.MT88.4 R12, [R30+0x7900] ;  /* 0x007900001e0c783b */ /* 0x000f2e0000004200 */
[C---:B-1----:R-:W-:Y:S08]  /*8760*/  HMMA.16816.F32 R92, R136.reuse, R16, R92 ;  /* 0x00000010885c723c */ /* 0x042ff0000000185c */
[C---:B------:R-:W-:Y:S01]  /*8770*/  HMMA.16816.F32 R96, R136.reuse, R18, R96 ;  /* 0x000000128860723c */ /* 0x040fe20000001860 */
[----:B------:R-:W1:Y:S07]  /*8780*/  LDSM.16.MT88.4 R16, [R252+0x7900] ;  /* 0x00790000fc10783b */ /* 0x000e6e0000004200 */
[C---:B--2---:R-:W-:Y:S07]  /*8790*/  HMMA.16816.F32 R100, R136.reuse, R4, R100 ;  /* 0x000000048864723c */ /* 0x044fee0000001864 */
[----:B------:R-:W-:Y:S01]  /*87a0*/  FADD.FTZ R4, R182, R0 ;  /* 0x00000000b6047221 */ /* 0x000fe20000010000 */
[C---:B------:R-:W-:Y:S04]  /*87b0*/  HMMA.16816.F32 R104, R136.reuse, R6, R104 ;  /* 0x000000068868723c */ /* 0x040fe80000001868 */
[----:B------:R-:W-:Y:S02]  /*87c0*/  FADD.FTZ R0, R185, R2 ;  /* 0x00000002b9007221 */ /* 0x000fe40000010000 */
[----:B------:R-:W-:Y:S02]  /*87d0*/  FADD.FTZ R4, R135, R4 ;  /* 0x0000000487047221 */ /* 0x000fe40000010000 */
[C---:B---3--:R-:W-:Y:S04]  /*87e0*/  HMMA.16816.F32 R108, R136.reuse, R8, R108 ;  /* 0x00000008886c723c */ /* 0x048fe8000000186c */
[----:B------:R-:W-:Y:S02]  /*87f0*/  FADD.FTZ R0, R186, R0 ;  /* 0x00000000ba007221 */ /* 0x000fe40000010000 */
[----:B------:R-:W-:Y:S02]  /*8800*/  FADD.FTZ R4, R180, R4 ;  /* 0x00000004b4047221 */ /* 0x000fe40000010000 */
[C---:B------:R-:W-:Y:S04]  /*8810*/  HMMA.16816.F32 R112, R136.reuse, R10, R112 ;  /* 0x0000000a8870723c */ /* 0x040fe80000001870 */
[----:B------:R-:W-:Y:S02]  /*8820*/  FADD.FTZ R2, R187, R0 ;  /* 0x00000000bb027221 */ /* 0x000fe40000010000 */
[----:B------:R-:W-:Y:S01]  /*8830*/  FADD.FTZ R0, R134, R4 ;  /* 0x0000000486007221 */ /* 0x000fe20000010000 */
[----:B------:R-:W-:Y:S01]  /*8840*/  MOV R134, R3 ;  /* 0x0000000300867202 */ /* 0x000fe20000000f00 */
[C---:B----4-:R-:W-:Y:S04]  /*8850*/  HMMA.16816.F32 R116, R136.reuse, R12, R116 ;  /* 0x0000000c8874723c */ /* 0x050fe80000001874 */
[----:B------:R-:W-:Y:S02]  /*8860*/  FADD.FTZ R2, R188, R2 ;  /* 0x00000002bc027221 */ /* 0x000fe40000010000 */
[----:B------:R-:W-:Y:S01]  /*8870*/  FADD.FTZ R0, R133, R0 ;  /* 0x0000000085007221 */ /* 0x000fe20000010000 */
[----:B------:R-:W-:Y:S01]  /*8880*/  MOV R133, R132 ;  /* 0x0000008400857202 */ /* 0x000fe20000000f00 */
[C---:B------:R-:W-:Y:S01]  /*8890*/  HMMA.16816.F32 R120, R136.reuse, R14, R120 ;  /* 0x0000000e8878723c */ /* 0x040fe20000001878 */
[----:B------:R2:W-:Y:S05]  /*88a0*/  STL [R1+0x50], R2 ;  /* 0x0000500201007387 */ /* 0x0005ea0000100800 */
[----:B------:R2:W-:Y:S02]  /*88b0*/  STL [R1+0x54], R0 ;  /* 0x0000540001007387 */ /* 0x0005e40000100800 */
[C---:B-1----:R-:W-:Y:S08]  /*88c0*/  HMMA.16816.F32 R124, R136.reuse, R16, R124 ;  /* 0x00000010887c723c */ /* 0x042ff0000000187c */
[----:B------:R-:W-:Y:S01]  /*88d0*/  HMMA.16816.F32 R128, R136, R18, R128 ;  /* 0x000000128880723c */ /* 0x000fe20000001880 */
[----:B------:R-:W-:-:S07]  /*88e0*/  @P0 BRA `(.L_x_3) ;  /* 0xffffc37000000947 */ /* 0x000fce000383ffff */
.L_x_2:
[----:B--2---:R-:W2:Y:S04]  /*88f0*/  LDL.LU R0, [R1+0x50] ;  /* 0x0000500001007983 */ /* 0x004ea80000300800 */
[----:B------:R-:W1:Y:S01]  /*8900*/  S2R R8, SR_TID.X ;  /* 0x0000000000087919 */ /* 0x000e620000002100 */
[----:B------:R-:W-:Y:S01]  /*8910*/  MOV R182, c[0x0][0x4e8] ;  /* 0x00013a0000b67a02 */ /* 0x000fe20000000f00 */
[----:B------:R-:W3:Y:S01]  /*8920*/  S2UR UR7, SR_CTAID.Y ;  /* 0x00000000000779c3 */ /* 0x000ee20000002600 */
[----:B------:R-:W-:Y:S01]  /*8930*/  ULDC.64 UR4, c[0x0][0x490] ;  /* 0x0001240000047ab9 */ /* 0x000fe20000000a00 */
[----:B------:R-:W4:Y:S04]  /*8940*/  LDL.LU R2, [R1+0x54] ;  /* 0x0000540001027983 */ /* 0x000f280000300800 */
[----:B------:R-:W4:Y:S01]  /*8950*/  LDL.LU R9, [R1+0xc4] ;  /* 0x0000c40001097983 */ /* 0x000f220000300800 */
[----:B------:R-:W-:-:S03]  /*8960*/  ISETP.NE.AND P0, PT, R182, 0x1, PT ;  /* 0x00000001b600780c */ /* 0x000fc60003f05270 */
[----:B------:R-:W4:Y:S01]  /*8970*/  LDL.LU R183, [R1+0xc8] ;  /* 0x0000c80001b77983 */ /* 0x000f220000300800 */
[----:B-1----:R-:W-:-:S04]  /*8980*/  SHF.R.S32.HI R5, RZ, 0x1f, R8 ;  /* 0x0000001fff057819 */ /* 0x002fc80000011408 */
[CC--:B------:R-:W-:Y:S02]  /*8990*/  LEA.HI R181, R5.reuse, R8.reuse, RZ, 0x5 ;  /* 0x0000000805b57211 */ /* 0x0c0fe400078f28ff */
[-C--:B------:R-:W-:Y:S02]  /*89a0*/  LEA.HI R5, R5, R8.reuse, RZ, 0x2 ;  /* 0x0000000805057211 */ /* 0x080fe400078f10ff */
[----:B------:R-:W-:Y:S01]  /*89b0*/  LOP3.LUT R4, R181, 0xffffffe0, RZ, 0xc0, !PT ;  /* 0xffffffe0b5047812 */ /* 0x000fe200078ec0ff */
[----:B---3--:R-:W-:Y:S01]  /*89c0*/  USHF.R.S32.HI UR6, URZ, 0x1f, UR7 ;  /* 0x0000001f3f067899 */ /* 0x008fe20008011407 */
[----:B------:R-:W-:Y:S01]  /*89d0*/  LOP3.LUT R14, R5, 0xfffffffc, RZ, 0xc0, !PT ;  /* 0xfffffffc050e7812 */ /* 0x000fe200078ec0ff */
[----:B------:R-:W-:Y:S06]  /*89e0*/  BAR.SYNC.DEFER_BLOCKING 0x1, 0x100 ;  /* 0x0044000000007b1d */ /* 0x000fec0000010000 */
[----:B--2---:R-:W1:Y:S04]  /*89f0*/  SHFL.BFLY PT, R11, R0, 0x2, 0x1f ;  /* 0x0c401f00000b7f89 */ /* 0x004e6800000e0000 */
[----:B----4-:R-:W2:Y:S01]  /*8a00*/  SHFL.BFLY PT, R6, R2, 0x2, 0x1f ;  /* 0x0c401f0002067f89 */ /* 0x010ea200000e0000 */
[----:B------:R-:W-:Y:S01]  /*8a10*/  MOV R133, R9 ;  /* 0x0000000900857202 */ /* 0x000fe20000000f00 */
[----:B------:R-:W-:Y:S01]  /*8a20*/  UIMAD UR10, UR6, UR4, URZ ;  /* 0x00000004060a72a4 */ /* 0x000fe2000f8e023f */
[----:B------:R-:W-:Y:S01]  /*8a30*/  IADD3 R14, -R14, R8, RZ ;  /* 0x000000080e0e7210 */ /* 0x000fe20007ffe1ff */
[----:B-1----:R-:W-:-:S05]  /*8a40*/  FADD.FTZ R11, R11, R0 ;  /* 0x000000000b0b7221 */ /* 0x002fca0000010000 */
[----:B------:R-:W1:Y:S01]  /*8a50*/  SHFL.BFLY PT, R0, R11, 0x1, 0x1f ;  /* 0x0c201f000b007f89 */ /* 0x000e6200000e0000 */
[----:B--2---:R-:W-:-:S05]  /*8a60*/  FADD.FTZ R6, R6, R2 ;  /* 0x0000000206067221 */ /* 0x004fca0000010000 */
[----:B------:R-:W2:Y:S01]  /*8a70*/  SHFL.BFLY PT, R2, R6, 0x1, 0x1f ;  /* 0x0c201f0006027f89 */ /* 0x000ea200000e0000 */
[----:B-1----:R-:W-:Y:S01]  /*8a80*/  FADD.FTZ R11, R11, R0 ;  /* 0x000000000b0b7221 */ /* 0x002fe20000010000 */
[----:B------:R-:W-:-:S04]  /*8a90*/  MOV R0, RZ ;  /* 0x000000ff00007202 */ /* 0x000fc80000000f00 */
[----:B------:R-:W-:Y:S01]  /*8aa0*/  FSETP.NE.FTZ.AND P2, PT, R11, RZ, PT ;  /* 0x000000ff0b00720b */ /* 0x000fe20003f55000 */
[----:B--2---:R-:W-:Y:S02]  /*8ab0*/  FADD.FTZ R6, R6, R2 ;  /* 0x0000000206067221 */ /* 0x004fe40000010000 */
[----:B------:R-:W-:-:S03]  /*8ac0*/  @P0 IMAD.HI.U32 R2, R9, c[0x0][0x4ec], RZ ;  /* 0x00013b0009020a27 */ /* 0x000fc600078e00ff */
[----:B------:R-:W-:Y:S02]  /*8ad0*/  FSETP.NE.FTZ.AND P1, PT, R6, RZ, PT ;  /* 0x000000ff0600720b */ /* 0x000fe40003f35000 */
[----:B------:R-:W-:Y:S02]  /*8ae0*/  @P0 SHF.R.U32.HI R133, RZ, c[0x0][0x4f0], R2 ;  /* 0x00013c00ff850a19 */ /* 0x000fe40000011602 */
[----:B------:R-:W-:-:S03]  /*8af0*/  IADD3 R2, -R4, R8, RZ ;  /* 0x0000000804027210 */ /* 0x000fc60007ffe1ff */
[----:B------:R-:W-:Y:S01]  /*8b00*/  @P2 MUFU.RCP R0, R11 ;  /* 0x0000000b00002308 */ /* 0x000fe20000001000 */
[----:B------:R-:W-:Y:S02]  /*8b10*/  MOV R4, RZ ;  /* 0x000000ff00047202 */ /* 0x000fe40000000f00 */
[----:B------:R-:W-:Y:S01]  /*8b20*/  LOP3.LUT P4, RZ, R2, 0x3, RZ, 0xc0, !PT ;  /* 0x0000000302ff7812 */ /* 0x000fe2000788c0ff */
[----:B------:R-:W-:Y:S01]  /*8b30*/  UIMAD.WIDE.U32 UR12, UR7, UR4, URZ ;  /* 0x00000004070c72a5 */ /* 0x000fe2000f8e003f */
[----:B------:R-:W-:-:S03]  /*8b40*/  IADD3 R7, -R133, RZ, RZ ;  /* 0x000000ff85077210 */ /* 0x000fc60007ffe1ff */
[----:B------:R-:W1:Y:S01]  /*8b50*/  @P1 MUFU.RCP R4, R6 ;  /* 0x0000000600041308 */ /* 0x000e620000001000 */
[----:B------:R-:W-:Y:S01]  /*8b60*/  SHF.R.S32.HI R2, RZ, 0x2, R5 ;  /* 0x00000002ff027819 */ /* 0x000fe20000011405 */
[----:B------:R-:W-:Y:S01]  /*8b70*/  UIMAD UR10, UR7, UR5, UR10 ;  /* 0x00000005070a72a4 */ /* 0x000fe2000f8e020a */
[----:B------:R-:W-:Y:S02]  /*8b80*/  IMAD R134, R7, c[0x0][0x4e8], R9 ;  /* 0x00013a0007867a24 */ /* 0x000fe400078e0209 */
[----:B------:R-:W-:Y:S01]  /*8b90*/  ULDC.64 UR4, c[0x0][0x3e8] ;  /* 0x0000fa0000047ab9 */ /* 0x000fe20000000a00 */
[C---:B-1----:R-:W-:Y:S02]  /*8ba0*/  FMUL.FTZ R83, R4.reuse, R83 ;  /* 0x0000005304537220 */ /* 0x042fe40000410000 */
[----:B------:R-:W-:-:S05]  /*8bb0*/  FMUL.FTZ R31, R4, R82 ;  /* 0x00000052041f7220 */ /* 0x000fca0000410000 */
[----:B------:R-:W-:Y:S02]  /*8bc0*/  F2FP.PACK_AB R31, R83, R31 ;  /* 0x0000001f531f723e */ /* 0x000fe400000000ff */
[----:B------:R-:W2:Y:S01]  /*8bd0*/  LDL.LU R83, [R1+0xbc] ;  /* 0x0000bc0001537983 */ /* 0x000ea20000300800 */
[C---:B------:R-:W-:Y:S02]  /*8be0*/  FMUL.FTZ R137, R0.reuse, R64 ;  /* 0x0000004000897220 */ /* 0x040fe40000410000 */
[C---:B------:R-:W-:Y:S02]  /*8bf0*/  FMUL.FTZ R180, R0.reuse, R141 ;  /* 0x0000008d00b47220 */ /* 0x040fe40000410000 */
[C---:B------:R-:W-:Y:S02]  /*8c00*/  FMUL.FTZ R13, R0.reuse, R140 ;  /* 0x0000008c000d7220 */ /* 0x040fe40000410000 */
[C---:B-----5:R-:W-:Y:S02]  /*8c10*/  FMUL.FTZ R179, R0.reuse, R145 ;  /* 0x0000009100b37220 */ /* 0x060fe40000410000 */
[----:B------:R-:W-:-:S02]  /*8c20*/  FMUL.FTZ R17, R0, R144 ;  /* 0x0000009000117220 */ /* 0x000fc40000410000 */
[C---:B------:R-:W-:Y:S02]  /*8c30*/  FMUL.FTZ R178, R0.reuse, R149 ;  /* 0x0000009500b27220 */ /* 0x040fe40000410000 */
[C---:B------:R-:W-:Y:S02]  /*8c40*/  FMUL.FTZ R19, R0.reuse, R148 ;  /* 0x0000009400137220 */ /* 0x040fe40000410000 */
[C---:B------:R-:W-:Y:S02]  /*8c50*/  FMUL.FTZ R177, R0.reuse, R153 ;  /* 0x0000009900b17220 */ /* 0x040fe40000410000 */
[C---:B------:R-:W-:Y:S02]  /*8c60*/  FMUL.FTZ R21, R0.reuse, R152 ;  /* 0x0000009800157220 */ /* 0x040fe40000410000 */
[C---:B------:R-:W-:Y:S02]  /*8c70*/  FMUL.FTZ R176, R0.reuse, R157 ;  /* 0x0000009d00b07220 */ /* 0x040fe40000410000 */
        /* <DEDUP_REMOVED lines=53> */
[----:B------:R-:W-:Y:S01]  /*8fd0*/  FMUL.FTZ R128, R0, R128 ;  /* 0x0000008000807220 */ /* 0x000fe20000410000 */
[----:B------:R-:W-:Y:S01]  /*8fe0*/  SHF.R.S32.HI R0, RZ, 0x1f, R5 ;  /* 0x0000001fff007819 */ /* 0x000fe20000011405 */
[C---:B------:R-:W-:Y:S01]  /*8ff0*/  FMUL.FTZ R15, R4.reuse, R79 ;  /* 0x0000004f040f7220 */ /* 0x040fe20000410000 */
[----:B------:R-:W1:Y:S01]  /*9000*/  @P1 MUFU.LG2 R6, R6 ;  /* 0x0000000600061308 */ /* 0x000e620000000c00 */
[----:B------:R-:W-:Y:S01]  /*9010*/  FMUL.FTZ R33, R4, R78 ;  /* 0x0000004e04217220 */ /* 0x000fe20000410000 */
[----:B------:R-:W-:-:S04]  /*9020*/  LEA.HI R0, R0, R2, RZ, 0x3 ;  /* 0x0000000200007211 */ /* 0x000fc800078f18ff */
[----:B------:R-:W-:Y:S02]  /*9030*/  F2FP.PACK_AB R33, R15, R33 ;  /* 0x000000210f21723e */ /* 0x000fe400000000ff */
[----:B------:R-:W-:Y:S01]  /*9040*/  LOP3.LUT R0, R0, 0xfffffff8, RZ, 0xc0, !PT ;  /* 0xfffffff800007812 */ /* 0x000fe200078ec0ff */
[----:B------:R-:W3:Y:S01]  /*9050*/  S2R R15, SR_CTAID.Z ;  /* 0x00000000000f7919 */ /* 0x000ee20000002700 */
[----:B------:R-:W-:Y:S02]  /*9060*/  UIMAD.WIDE.U32 UR14, UR7, UR4, URZ ;  /* 0x00000004070e72a5 */ /* 0x000fe4000f8e003f */
[----:B------:R-:W-:Y:S02]  /*9070*/  IADD3 R10, R2, -R0, RZ ;  /* 0x80000000020a7210 */ /* 0x000fe40007ffe0ff */
[----:B------:R-:W-:Y:S02]  /*9080*/  @P2 MOV R2, 0x3f317218 ;  /* 0x3f31721800022802 */ /* 0x000fe40000000f00 */
[----:B------:R-:W-:-:S02]  /*9090*/  @P1 MOV R0, 0x3f317218 ;  /* 0x3f31721800001802 */ /* 0x000fc40000000f00 */
[----:B------:R-:W-:Y:S01]  /*90a0*/  MOV R9, UR15 ;  /* 0x0000000f00097c02 */ /* 0x000fe20008000f00 */
[----:B------:R-:W-:Y:S01]  /*90b0*/  @P2 FMUL.FTZ R9, R2, c[0x0][0x2d0] ;  /* 0x0000b40002092a20 */ /* 0x000fe20000410000 */
[----:B------:R-:W4:Y:S01]  /*90c0*/  @P2 MUFU.LG2 R11, R11 ;  /* 0x0000000b000b2308 */ /* 0x000f220000000c00 */
[----:B-1----:R-:W-:Y:S02]  /*90d0*/  @P1 FMUL.FTZ R2, R6, 0.69314718246459960938 ;  /* 0x3f31721806021820 */ /* 0x002fe40000410000 */
[----:B------:R-:W-:Y:S01]  /*90e0*/  @P1 FMUL.FTZ R0, R0, c[0x0][0x2d0] ;  /* 0x0000b40000001a20 */ /* 0x000fe20000410000 */
[----:B------:R-:W-:Y:S01]  /*90f0*/  UIMAD UR6, UR6, UR4, URZ ;  /* 0x00000004060672a4 */ /* 0x000fe2000f8e023f */
[----:B------:R-:W-:Y:S01]  /*9100*/  MOV R79, 0xff800000 ;  /* 0xff800000004f7802 */ /* 0x000fe20000000f00 */
[----:B------:R-:W-:Y:S02]  /*9110*/  FMUL.FTZ R53, R4, R38 ;  /* 0x0000002604357220 */ /* 0x000fe40000410000 */
[----:B------:R-:W-:Y:S01]  /*9120*/  @P1 FFMA.FTZ R79, R0, R3, R2 ;  /* 0x00000003004f1223 */ /* 0x000fe20000010002 */
[----:B------:R-:W-:Y:S01]  /*9130*/  SHF.R.S32.HI R0, RZ, 0x5, R181 ;  /* 0x00000005ff007819 */ /* 0x000fe200000114b5 */
[----:B------:R-:W-:-:S02]  /*9140*/  FMUL.FTZ R44, R4, R39 ;  /* 0x00000027042c7220 */ /* 0x000fc40000410000 */
[C---:B------:R-:W-:Y:S02]  /*9150*/  FMUL.FTZ R40, R4.reuse, R43 ;  /* 0x0000002b04287220 */ /* 0x040fe40000410000 */
[C---:B------:R-:W-:Y:S02]  /*9160*/  FMUL.FTZ R38, R4.reuse, R47 ;  /* 0x0000002f04267220 */ /* 0x040fe40000410000 */
[C---:B------:R-:W-:Y:S02]  /*9170*/  FMUL.FTZ R32, R4.reuse, R63 ;  /* 0x0000003f04207220 */ /* 0x040fe40000410000 */
[C---:B------:R-:W-:Y:S02]  /*9180*/  FMUL.FTZ R30, R4.reuse, R67 ;  /* 0x00000043041e7220 */ /* 0x040fe40000410000 */
[C---:B------:R-:W-:Y:S02]  /*9190*/  FMUL.FTZ R28, R4.reuse, R71 ;  /* 0x00000047041c7220 */ /* 0x040fe40000410000 */
[C---:B------:R-:W-:Y:S01]  /*91a0*/  FMUL.FTZ R16, R4.reuse, R75 ;  /* 0x0000004b04107220 */ /* 0x040fe20000410000 */
[----:B------:R-:W-:Y:S01]  /*91b0*/  UIMAD UR5, UR7, UR5, UR6 ;  /* 0x00000005070572a4 */ /* 0x000fe2000f8e0206 */
        /* <DEDUP_REMOVED lines=51> */
[----:B------:R-:W-:Y:S01]  /*94f0*/  FMUL.FTZ R130, R4, R130 ;  /* 0x0000008204827220 */ /* 0x000fe20000410000 */
[----:B------:R-:W-:Y:S02]  /*9500*/  MOV R4, UR12 ;  /* 0x0000000c00047c02 */ /* 0x000fe40008000f00 */
[----:B------:R-:W-:Y:S02]  /*9510*/  MOV R8, UR14 ;  /* 0x0000000e00087c02 */ /* 0x000fe40008000f00 */
[----:B------:R-:W-:Y:S01]  /*9520*/  SHF.R.S32.HI R3, RZ, 0x1f, R0 ;  /* 0x0000001fff037819 */ /* 0x000fe20000011400 */
[----:B------:R-:W-:Y:S01]  /*9530*/  UIADD3 UR5, UR15, UR5, URZ ;  /* 0x000000050f057290 */ /* 0x000fe2000fffe03f */
[----:B------:R-:W-:Y:S01]  /*9540*/  MOV R6, R4 ;  /* 0x0000000400067202 */ /* 0x000fe20000000f00 */
[----:B------:R-:W1:Y:S01]  /*9550*/  S2R R82, SR_CTAID.X ;  /* 0x0000000000527919 */ /* 0x000e620000002500 */
[----:B------:R-:W-:-:S02]  /*9560*/  MOV R4, R8 ;  /* 0x0000000800047202 */ /* 0x000fc40000000f00 */
[----:B------:R-:W-:Y:S02]  /*9570*/  LEA.HI R3, R3, R0, RZ, 0x3 ;  /* 0x0000000003037211 */ /* 0x000fe400078f18ff */
[----:B---3--:R-:W-:Y:S02]  /*9580*/  SHF.R.S32.HI R8, RZ, 0x1f, R15 ;  /* 0x0000001fff087819 */ /* 0x008fe4000001140f */
[----:B------:R-:W-:Y:S01]  /*9590*/  LEA.HI R2, R14, R14, RZ, 0x1 ;  /* 0x0000000e0e027211 */ /* 0x000fe200078f08ff */
[----:B----4-:R-:W-:Y:S01]  /*95a0*/  @P2 FMUL.FTZ R11, R11, 0.69314718246459960938 ;  /* 0x3f3172180b0b2820 */ /* 0x010fe20000410000 */
[----:B------:R-:W-:Y:S02]  /*95b0*/  MOV R5, UR13 ;  /* 0x0000000d00057c02 */ /* 0x000fe40008000f00 */
[----:B------:R-:W-:Y:S02]  /*95c0*/  F2FP.PACK_AB R41, R32, R41 ;  /* 0x000000292029723e */ /* 0x000fe400000000ff */
[----:B------:R-:W-:-:S02]  /*95d0*/  MOV R5, UR5 ;  /* 0x0000000500057c02 */ /* 0x000fc40008000f00 */
[----:B------:R-:W-:Y:S01]  /*95e0*/  F2FP.PACK_AB R32, R81, R60 ;  /* 0x0000003c5120723e */ /* 0x000fe200000000ff */
[----:B------:R-:W-:Y:S01]  /*95f0*/  IMAD R81, R8, c[0x0][0x3f0], RZ ;  /* 0x0000fc0008517a24 */ /* 0x000fe200078e02ff */
[----:B------:R-:W-:Y:S02]  /*9600*/  LOP3.LUT R3, R3, 0xffffff8, RZ, 0xc0, !PT ;  /* 0x0ffffff803037812 */ /* 0x000fe400078ec0ff */
[----:B------:R-:W-:Y:S01]  /*9610*/  LOP3.LUT R2, R2, 0x1ffffffe, RZ, 0xc0, !PT ;  /* 0x1ffffffe02027812 */ /* 0x000fe200078ec0ff */
[----:B------:R-:W-:Y:S01]  /*9620*/  UIADD3 UR10, UR13, UR10, URZ ;  /* 0x0000000a0d0a7290 */ /* 0x000fe2000fffe03f */
[----:B------:R-:W-:Y:S01]  /*9630*/  MOV R80, 0xff800000 ;  /* 0xff80000000507802 */ /* 0x000fe20000000f00 */
[----:B------:R-:W-:Y:S01]  /*9640*/  @P2 FFMA.FTZ R80, R9, R132, R11 ;  /* 0x0000008409502223 */ /* 0x000fe2000001000b */
[----:B------:R-:W-:Y:S02]  /*9650*/  F2FP.PACK_AB R35, R16, R35 ;  /* 0x000000231023723e */ /* 0x000fe400000000ff */
[----:B------:R-:W-:-:S02]  /*9660*/  IADD3 R9, R0, -R3, RZ ;  /* 0x8000000300097210 */ /* 0x000fc40007ffe0ff */
[----:B------:R-:W-:Y:S01]  /*9670*/  LEA R16, R0, R14, 0x9 ;  /* 0x0000000e00107211 */ /* 0x000fe200078e48ff */
[C---:B------:R-:W-:Y:S01]  /*9680*/  IMAD R0, R15.reuse, c[0x0][0x3f4], R81 ;  /* 0x0000fd000f007a24 */ /* 0x040fe200078e0251 */
[----:B------:R-:W-:Y:S01]  /*9690*/  IADD3 R11, R14, -R2, RZ ;  /* 0x800000020e0b7210 */ /* 0x000fe20007ffe0ff */
[----:B------:R-:W-:Y:S01]  /*96a0*/  IMAD.WIDE.U32 R2, R15, c[0x0][0x3f0], R4 ;  /* 0x0000fc000f027a25 */ /* 0x000fe200078e0004 */
[----:B------:R-:W-:-:S03]  /*96b0*/  SHF.L.U32 R4, R10, 0x6, RZ ;  /* 0x000000060a047819 */ /* 0x000fc600000006ff */
[----:B------:R-:W-:Y:S01]  /*96c0*/  IMAD R78, R8, c[0x0][0x498], RZ ;  /* 0x00012600084e7a24 */ /* 0x000fe200078e02ff */
[----:B------:R-:W-:Y:S02]  /*96d0*/  SHF.R.S32.HI R8, RZ, 0x2, R183 ;  /* 0x00000002ff087819 */ /* 0x000fe400000114b7 */
[----:B------:R-:W-:Y:S02]  /*96e0*/  MOV R7, UR10 ;  /* 0x0000000a00077c02 */ /* 0x000fe40008000f00 */
[----:B------:R-:W-:Y:S02]  /*96f0*/  LOP3.LUT R5, R10, 0x1, RZ, 0xc0, !PT ;  /* 0x000000010a057812 */ /* 0x000fe400078ec0ff */
[----:B------:R-:W-:Y:S02]  /*9700*/  IADD3 R3, R3, R0, RZ ;  /* 0x0000000003037210 */ /* 0x000fe40007ffe0ff */
[----:B------:R-:W-:Y:S01]  /*9710*/  LEA R0, R9, R8, 0x4 ;  /* 0x0000000809007211 */ /* 0x000fe200078e20ff */
[C---:B------:R-:W-:Y:S01]  /*9720*/  IMAD R78, R15.reuse, c[0x0][0x49c], R78 ;  /* 0x000127000f4e7a24 */ /* 0x040fe200078e024e */
[----:B------:R-:W-:Y:S01]  /*9730*/  LOP3.LUT R4, R4, 0x1c0, RZ, 0xc0, !PT ;  /* 0x000001c004047812 */ /* 0x000fe200078ec0ff */
[----:B------:R-:W-:Y:S01]  /*9740*/  IMAD.WIDE.U32 R14, R15, c[0x0][0x498], R6 ;  /* 0x000126000f0e7a25 */ /* 0x000fe200078e0006 */
[----:B------:R-:W-:-:S02]  /*9750*/  R2P PR, R10, 0x6 ;  /* 0x000000060a007804 */ /* 0x000fc40000000000 */
[----:B------:R-:W-:Y:S02]  /*9760*/  ISETP.NE.U32.AND P3, PT, R5, 0x1, PT ;  /* 0x000000010500780c */ /* 0x000fe40003f65070 */
[----:B------:R-:W-:Y:S02]  /*9770*/  SHF.R.S32.HI R6, RZ, 0x1f, R133 ;  /* 0x0000001fff067819 */ /* 0x000fe40000011485 */
[----:B------:R-:W-:Y:S02]  /*9780*/  LEA R5, R11, R0, 0x3 ;  /* 0x000000000b057211 */ /* 0x000fe400078e18ff */
[----:B------:R-:W-:Y:S01]  /*9790*/  LEA.HI R4, R4, R4, RZ, 0x1d ;  /* 0x0000000404047211 */ /* 0x000fe200078fe8ff */
[----:B------:R-:W-:Y:S01]  /*97a0*/  IMAD R81, R182, c[0x0][0x388], RZ ;  /* 0x0000e200b6517a24 */ /* 0x000fe200078e02ff */
[C---:B-1----:R-:W-:Y:S02]  /*97b0*/  LEA R0, R82.reuse, R0, 0x7 ;  /* 0x0000000052007211 */ /* 0x042fe400078e38ff */
[----:B------:R-:W-:Y:S01]  /*97c0*/  LEA R10, R82, R5, 0x7 ;  /* 0x00000005520a7211 */ /* 0x000fe200078e38ff */
[----:B------:R-:W-:Y:S01]  /*97d0*/  IMAD R5, R6, c[0x0][0x3e0], RZ ;  /* 0x0000f80006057a24 */ /* 0x000fe200078e02ff */
[----:B------:R-:W-:-:S02]  /*97e0*/  LEA R4, R16, R4, 0x1 ;  /* 0x0000000410047211 */ /* 0x000fc400078e08ff */
[C---:B------:R-:W-:Y:S01]  /*97f0*/  ISETP.GE.OR P5, PT, R0.reuse, R81, P4 ;  /* 0x000000510000720c */ /* 0x040fe200027a6670 */
[C---:B------:R-:W-:Y:S01]  /*9800*/  IMAD R6, R133.reuse, c[0x0][0x3e4], R5 ;  /* 0x0000f90085067a24 */ /* 0x040fe200078e0205 */
[----:B------:R-:W-:Y:S02]  /*9810*/  IADD3 R7, R0, 0x8, RZ ;  /* 0x0000000800077810 */ /* 0x000fe40007ffe0ff */
[----:B------:R-:W-:Y:S01]  /*9820*/  SHF.L.U32 R0, R4, 0x1, RZ ;  /* 0x0000000104007819 */ /* 0x000fe200000006ff */
[----:B------:R-:W-:Y:S01]  /*9830*/  IMAD.WIDE.U32 R4, R133, c[0x0][0x3e0], R2 ;  /* 0x0000f80085047a25 */ /* 0x000fe200078e0002 */
[----:B------:R-:W-:-:S03]  /*9840*/  F2FP.PACK_AB R13, R180, R13 ;  /* 0x0000000db40d723e */ /* 0x000fc600000000ff */
[----:B------:R-:W-:Y:S01]  /*9850*/  @P0 IMAD.HI.U32 R8, R10, c[0x0][0x4ec], RZ ;  /* 0x00013b000a080a27 */ /* 0x000fe200078e00ff */
[----:B------:R-:W-:Y:S02]  /*9860*/  F2FP.PACK_AB R12, R143, R12 ;  /* 0x0000000c8f0c723e */ /* 0x000fe400000000ff */
[----:B------:R-:W-:Y:S02]  /*9870*/  IADD3 R5, R5, R6, RZ ;  /* 0x0000000605057210 */ /* 0x000fe40007ffe0ff */
[----:B------:R-:W-:Y:S02]  /*9880*/  ISETP.GE.OR P4, PT, R7, R81, P4 ;  /* 0x000000510700720c */ /* 0x000fe40002786670 */
[----:B------:R-:W-:Y:S02]  /*9890*/  MOV R3, R10 ;  /* 0x0000000a00037202 */ /* 0x000fe40000000f00 */
[----:B------:R-:W-:Y:S02]  /*98a0*/  SHF.R.S32.HI R7, RZ, 0x1f, R134 ;  /* 0x0000001fff077819 */ /* 0x000fe40000011486 */
[----:B------:R-:W-:Y:S01]  /*98b0*/  @P0 SHF.R.U32.HI R3, RZ, c[0x0][0x4f0], R8 ;  /* 0x00013c00ff030a19 */ /* 0x000fe20000011608 */
[----:B------:R-:W-:Y:S04]  /*98c0*/  STS [R0+0x80], R13 ;  /* 0x0000800d00007388 */ /* 0x000fe80000000800 */
[----:B------:R1:W-:Y:S01]  /*98d0*/  STS [R0+0x480], R12 ;  /* 0x0004800c00007388 */ /* 0x0003e20000000800 */
[----:B------:R-:W-:Y:S01]  /*98e0*/  IMAD R6, R7, c[0x0][0x3d8], RZ ;  /* 0x0000f60007067a24 */ /* 0x000fe200078e02ff */
[----:B------:R-:W-:-:S02]  /*98f0*/  IADD3 R9, R0, 0x80, RZ ;  /* 0x0000008000097810 */ /* 0x000fc40007ffe0ff */
[----:B------:R-:W-:Y:S01]  /*9900*/  MOV R7, 0x20 ;  /* 0x0000002000077802 */ /* 0x000fe20000000f00 */
[----:B------:R-:W-:Y:S01]  /*9910*/  IMAD R16, R134, c[0x0][0x3dc], R6 ;  /* 0x0000f70086107a24 */ /* 0x000fe200078e0206 */
[----:B------:R-:W-:Y:S02]  /*9920*/  SHF.R.S32.HI R6, RZ, 0x1f, R3 ;  /* 0x0000001fff067819 */ /* 0x000fe40000011403 */
[----:B------:R-:W-:Y:S02]  /*9930*/  IADD3 R8, P0, R3, R14, RZ ;  /* 0x0000000e03087210 */ /* 0x000fe40007f1e0ff */
[----:B------:R-:W-:Y:S02]  /*9940*/  IADD3 R2, R0, 0x70, RZ ;  /* 0x0000007000027810 */ /* 0x000fe40007ffe0ff */
[----:B------:R-:W-:Y:S02]  /*9950*/  @P3 IADD3 R2, R9, 0x10, RZ ;  /* 0x0000001009023810 */ /* 0x000fe40007ffe0ff */
[----:B------:R-:W-:Y:S01]  /*9960*/  IADD3.X R9, R6, R15, R78, P0, !PT ;  /* 0x0000000f06097210 */ /* 0x000fe200007fe44e */
[----:B-1----:R-:W-:Y:S01]  /*9970*/  IMAD.WIDE.U32 R12, R134, c[0x0][0x3d8], R4 ;  /* 0x0000f600860c7a25 */ /* 0x002fe200078e0004 */
[----:B------:R-:W-:Y:S01]  /*9980*/  IADD3 R4, -R3, RZ, RZ ;  /* 0x000000ff03047210 */ /* 0x000fe20007ffe1ff */
[----:B------:R1:W5:Y:S04]  /*9990*/  LDL R78, [R1+0xb4] ;  /* 0x0000b400014e7983 */ /* 0x0003680000100800 */
[----:B------:R-:W-:Y:S01]  /*99a0*/  IMAD R4, R4, c[0x0][0x4e8], R10 ;  /* 0x00013a0004047a24 */ /* 0x000fe200078e020a */
[----:B------:R-:W-:-:S02]  /*99b0*/  SEL R5, R7, 0xffffffe0, !P1 ;  /* 0xffffffe007057807 */ /* 0x000fc40004800000 */
[----:B------:R-:W-:Y:S02]  /*99c0*/  MOV R6, 0x40 ;  /* 0x0000004000067802 */ /* 0x000fe40000000f00 */
[----:B------:R-:W-:Y:S02]  /*99d0*/  SHF.R.S32.HI R7, RZ, 0x1f, R4 ;  /* 0x0000001fff077819 */ /* 0x000fe40000011404 */
[----:B------:R-:W-:Y:S02]  /*99e0*/  SEL R6, R6, 0xffffffc0, !P2 ;  /* 0xffffffc006067807 */ /* 0x000fe40005000000 */
[----:B------:R-:W-:Y:S01]  /*99f0*/  F2FP.PACK_AB R17, R179, R17 ;  /* 0x00000011b311723e */ /* 0x000fe200000000ff */
[----:B------:R-:W-:Y:S01]  /*9a00*/  IMAD R7, R7, c[0x0][0x488], RZ ;  /* 0x0001220007077a24 */ /* 0x000fe200078e02ff */
[----:B------:R-:W-:Y:S02]  /*9a10*/  F2FP.PACK_AB R18, R147, R18 ;  /* 0x000000129312723e */ /* 0x000fe400000000ff */
[----:B------:R-:W-:-:S02]  /*9a20*/  F2FP.PACK_AB R19, R178, R19 ;  /* 0x00000013b213723e */ /* 0x000fc400000000ff */
[----:B------:R-:W-:Y:S02]  /*9a30*/  F2FP.PACK_AB R22, R151, R22 ;  /* 0x000000169716723e */ /* 0x000fe400000000ff */
[----:B------:R-:W-:Y:S01]  /*9a40*/  IADD3 R3, R0, R5, RZ ;  /* 0x0000000500037210 */ /* 0x000fe20007ffe0ff */
[C---:B------:R-:W-:Y:S01]  /*9a50*/  IMAD R10, R4.reuse, c[0x0][0x48c], R7 ;  /* 0x00012300040a7a24 */ /* 0x040fe200078e0207 */
[----:B------:R-:W-:Y:S02]  /*9a60*/  F2FP.PACK_AB R21, R177, R21 ;  /* 0x00000015b115723e */ /* 0x000fe400000000ff */
[----:B------:R-:W-:Y:S02]  /*9a70*/  F2FP.PACK_AB R20, R155, R20 ;  /* 0x000000149b14723e */ /* 0x000fe400000000ff */
[----:B------:R-:W-:Y:S01]  /*9a80*/  IADD3 R14, R5, R2, RZ ;  /* 0x00000002050e7210 */ /* 0x000fe20007ffe0ff */
[----:B------:R-:W-:Y:S01]  /*9a90*/  IMAD.WIDE.U32 R8, R4, c[0x0][0x488], R8 ;  /* 0x0001220004087a25 */ /* 0x000fe200078e0008 */
[----:B------:R-:W-:-:S02]  /*9aa0*/  F2FP.PACK_AB R23, R176, R23 ;  /* 0x00000017b017723e */ /* 0x000fc400000000ff */
[----:B------:R-:W-:Y:S02]  /*9ab0*/  F2FP.PACK_AB R24, R159, R24 ;  /* 0x000000189f18723e */ /* 0x000fe400000000ff */
[----:B------:R-:W-:Y:S01]  /*9ac0*/  IADD3 R5, R0, R6, RZ ;  /* 0x0000000600057210 */ /* 0x000fe20007ffe0ff */
[----:B------:R-:W-:Y:S01]  /*9ad0*/  STS [R2], R17 ;  /* 0x0000001102007388 */ /* 0x000fe20000000800 */
[----:B------:R-:W-:Y:S02]  /*9ae0*/  F2FP.PACK_AB R25, R175, R25 ;  /* 0x00000019af19723e */ /* 0x000fe400000000ff */
[----:B------:R-:W-:Y:S01]  /*9af0*/  F2FP.PACK_AB R26, R163, R26 ;  /* 0x0000001aa31a723e */ /* 0x000fe200000000ff */
[----:B------:R-:W-:Y:S01]  /*9b00*/  STS [R2+0x400], R18 ;  /* 0x0004001202007388 */ /* 0x000fe20000000800 */
[----:B------:R-:W-:Y:S02]  /*9b10*/  IADD3 R7, R6, R2, RZ ;  /* 0x0000000206077210 */ /* 0x000fe40007ffe0ff */
[----:B------:R-:W-:Y:S01]  /*9b20*/  F2FP.PACK_AB R58, R174, R164 ;  /* 0x000000a4ae3a723e */ /* 0x000fe200000000ff */
[----:B------:R-:W-:Y:S01]  /*9b30*/  STS [R3+0x80], R19 ;  /* 0x0000801303007388 */ /* 0x000fe20000000800 */
[----:B------:R-:W-:-:S02]  /*9b40*/  F2FP.PACK_AB R57, R167, R57 ;  /* 0x00000039a739723e */ /* 0x000fc400000000ff */
[----:B------:R-:W-:Y:S01]  /*9b50*/  IADD3 R4, R6, R3, RZ ;  /* 0x0000000306047210 */ /* 0x000fe20007ffe0ff */
[----:B------:R-:W-:Y:S01]  /*9b60*/  STS [R3+0x480], R22 ;  /* 0x0004801603007388 */ /* 0x000fe20000000800 */
[----:B------:R-:W-:Y:S02]  /*9b70*/  F2FP.PACK_AB R56, R173, R168 ;  /* 0x000000a8ad38723e */ /* 0x000fe400000000ff */
[----:B------:R-:W-:Y:S01]  /*9b80*/  F2FP.PACK_AB R55, R171, R170 ;  /* 0x000000aaab37723e */ /* 0x000fe200000000ff */
[----:B------:R-:W-:Y:S01]  /*9b90*/  STS [R14], R21 ;  /* 0x000000150e007388 */ /* 0x000fe20000000800 */
[----:B------:R-:W-:Y:S02]  /*9ba0*/  IADD3 R6, R14, R6, RZ ;  /* 0x000000060e067210 */ /* 0x000fe40007ffe0ff */
[----:B------:R-:W-:Y:S01]  /*9bb0*/  F2FP.PACK_AB R54, R172, R145 ;  /* 0x00000091ac36723e */ /* 0x000fe200000000ff */
[----:B------:R-:W-:Y:S01]  /*9bc0*/  STS [R14+0x400], R20 ;  /* 0x000400140e007388 */ /* 0x000fe20000000800 */
[----:B------:R-:W-:-:S02]  /*9bd0*/  F2FP.PACK_AB R53, R44, R53 ;  /* 0x000000352c35723e */ /* 0x000fc400000000ff */
[----:B------:R-:W-:Y:S01]  /*9be0*/  F2FP.PACK_AB R52, R169, R144 ;  /* 0x00000090a934723e */ /* 0x000fe200000000ff */
[----:B------:R-:W-:Y:S01]  /*9bf0*/  STS [R5+0x80], R23 ;  /* 0x0000801705007388 */ /* 0x000fe20000000800 */
[----:B------:R-:W-:Y:S02]  /*9c00*/  F2FP.PACK_AB R51, R40, R42 ;  /* 0x0000002a2833723e */ /* 0x000fe400000000ff */
[----:B------:R-:W-:Y:S01]  /*9c10*/  F2FP.PACK_AB R50, R165, R141 ;  /* 0x0000008da532723e */ /* 0x000fe200000000ff */
[----:B------:R-:W-:Y:S01]  /*9c20*/  STS [R5+0x480], R24 ;  /* 0x0004801805007388 */ /* 0x000fe20000000800 */
[----:B------:R-:W-:Y:S02]  /*9c30*/  F2FP.PACK_AB R49, R38, R49 ;  /* 0x000000312631723e */ /* 0x000fe400000000ff */
[----:B------:R-:W-:Y:S01]  /*9c40*/  F2FP.PACK_AB R48, R161, R48 ;  /* 0x00000030a130723e */ /* 0x000fe200000000ff */
[----:B------:R-:W-:Y:S01]  /*9c50*/  STS [R7], R25 ;  /* 0x0000001907007388 */ /* 0x000fe20000000800 */
[----:B------:R-:W-:-:S03]  /*9c60*/  F2FP.PACK_AB R47, R36, R47 ;  /* 0x0000002f242f723e */ /* 0x000fc600000000ff */
[----:B------:R-:W-:Y:S01]  /*9c70*/  STS [R7+0x400], R26 ;  /* 0x0004001a07007388 */ /* 0x000fe20000000800 */
[----:B------:R-:W-:Y:S02]  /*9c80*/  F2FP.PACK_AB R46, R160, R140 ;  /* 0x0000008ca02e723e */ /* 0x000fe400000000ff */
[----:B------:R-:W-:Y:S01]  /*9c90*/  F2FP.PACK_AB R45, R34, R45 ;  /* 0x0000002d222d723e */ /* 0x000fe200000000ff */
[----:B------:R-:W-:Y:S01]  /*9ca0*/  STS [R4+0x80], R58 ;  /* 0x0000803a04007388 */ /* 0x000fe20000000800 */
[----:B------:R-:W-:-:S03]  /*9cb0*/  F2FP.PACK_AB R44, R157, R139 ;  /* 0x0000008b9d2c723e */ /* 0x000fc600000000ff */
[----:B------:R-:W-:Y:S01]  /*9cc0*/  STS [R4+0x480], R57 ;  /* 0x0004803904007388 */ /* 0x000fe20000000800 */
[----:B------:R-:W-:-:S03]  /*9cd0*/  F2FP.PACK_AB R43, R59, R43 ;  /* 0x0000002b3b2b723e */ /* 0x000fc600000000ff */
[----:B------:R-:W-:Y:S01]  /*9ce0*/  STS [R6], R56 ;  /* 0x0000003806007388 */ /* 0x000fe20000000800 */
[----:B------:R-:W-:-:S03]  /*9cf0*/  F2FP.PACK_AB R42, R156, R138 ;  /* 0x0000008a9c2a723e */ /* 0x000fc600000000ff */
[----:B------:R-:W-:Y:S01]  /*9d00*/  STS [R6+0x400], R55 ;  /* 0x0004003706007388 */ /* 0x000fe20000000800 */
        /* <DEDUP_REMOVED lines=13> */
[----:B------:R-:W-:Y:S04]  /*9de0*/  STS [R14+0x4000], R48 ;  /* 0x004000300e007388 */ /* 0x000fe80000000800 */
[----:B------:R-:W-:Y:S01]  /*9df0*/  STS [R14+0x4400], R47 ;  /* 0x0044002f0e007388 */ /* 0x000fe20000000800 */
[----:B------:R-:W-:-:S03]  /*9e00*/  F2FP.PACK_AB R29, R87, R29 ;  /* 0x0000001d571d723e */ /* 0x000fc600000000ff */
[----:B------:R-:W-:Y:S04]  /*9e10*/  STS [R5+0x4080], R46 ;  /* 0x0040802e05007388 */ /* 0x000fe80000000800 */
[----:B------:R-:W-:Y:S01]  /*9e20*/  STS [R5+0x4480], R45 ;  /* 0x0044802d05007388 */ /* 0x000fe20000000800 */
[----:B------:R-:W-:-:S03]  /*9e30*/  F2FP.PACK_AB R28, R89, R88 ;  /* 0x00000058591c723e */ /* 0x000fc600000000ff */
[----:B------:R-:W3:Y:S01]  /*9e40*/  LDL R84, [R1+0xc0] ;  /* 0x0000c00001547983 */ /* 0x000ee20000100800 */
[----:B------:R-:W-:-:S03]  /*9e50*/  F2FP.PACK_AB R27, R91, R27 ;  /* 0x0000001b5b1b723e */ /* 0x000fc600000000ff */
[----:B------:R-:W-:Y:S04]  /*9e60*/  STS [R7+0x4000], R44 ;  /* 0x0040002c07007388 */ /* 0x000fe80000000800 */
        /* <DEDUP_REMOVED lines=36> */
[----:B------:R4:W-:Y:S04]  /*a0b0*/  STS [R4+0x8480], R77 ;  /* 0x0084804d04007388 */ /* 0x0009e80000000800 */
[----:B------:R1:W-:Y:S04]  /*a0c0*/  STS [R6+0x8000], R76 ;  /* 0x0080004c06007388 */ /* 0x0003e80000000800 */
[----:B------:R-:W-:Y:S04]  /*a0d0*/  STS [R6+0x8400], R75 ;  /* 0x0084004b06007388 */ /* 0x000fe80000000800 */
        /* <DEDUP_REMOVED lines=13> */
[----:B------:R2:W-:Y:S04]  /*a1b0*/  STS [R4+0xc480], R61 ;  /* 0x00c4803d04007388 */ /* 0x0005e80000000800 */
[----:B----4-:R4:W5:Y:S04]  /*a1c0*/  LDL R77, [R1+0xb8] ;  /* 0x0000b800014d7983 */ /* 0x0109680000100800 */
[----:B-1----:R4:W5:Y:S01]  /*a1d0*/  LDL R76, [R1+0xb0] ;  /* 0x0000b000014c7983 */ /* 0x0029620000100800 */
[----:B--2---:R-:W-:-:S03]  /*a1e0*/  SHF.L.U32 R4, R83, 0x1, RZ ;  /* 0x0000000153047819 */ /* 0x004fc600000006ff */
[----:B------:R4:W5:Y:S01]  /*a1f0*/  LDL.64 R82, [R1+0xa8] ;  /* 0x0000a80001527983 */ /* 0x0009620000100a00 */
[C---:B------:R-:W-:Y:S02]  /*a200*/  LEA R15, P0, R8.reuse, c[0x0][0x450], 0x2 ;  /* 0x00011400080f7a11 */ /* 0x040fe400078010ff */
[----:B------:R-:W-:Y:S02]  /*a210*/  IADD3 R9, R9, R10, RZ ;  /* 0x0000000a09097210 */ /* 0x000fe40007ffe0ff */
[----:B------:R-:W-:Y:S02]  /*a220*/  F2FP.PACK_AB R60, R129, R128 ;  /* 0x00000080813c723e */ /* 0x000fe400000000ff */
[----:B------:R-:W-:Y:S02]  /*a230*/  F2FP.PACK_AB R130, R131, R130 ;  /* 0x000000828382723e */ /* 0x000fe400000000ff */
[----:B------:R-:W-:Y:S01]  /*a240*/  LEA.HI.X R9, R8, c[0x0][0x454], R9, 0x2, P0 ;  /* 0x0001150008097a11 */ /* 0x000fe200000f1409 */
[----:B------:R-:W-:Y:S04]  /*a250*/  STS [R6+0xc000], R60 ;  /* 0x00c0003c06007388 */ /* 0x000fe80000000800 */
[----:B------:R-:W-:Y:S04]  /*a260*/  STS [R6+0xc400], R130 ;  /* 0x00c4008206007388 */ /* 0x000fe80000000800 */
[----:B------:R-:W-:Y:S04]  /*a270*/  SHFL.IDX PT, R10, R15, RZ, 0x1c1f ;  /* 0x001c1fff0f0a7589 */ /* 0x000fe800000e0000 */
[----:B------:R-:W1:Y:S04]  /*a280*/  SHFL.IDX PT, R11, R9, RZ, 0x1c1f ;  /* 0x001c1fff090b7589 */ /* 0x000e6800000e0000 */
[----:B------:R-:W-:Y:S06]  /*a290*/  BAR.SYNC.DEFER_BLOCKING 0x1, 0x100 ;  /* 0x0044000000007b1d */ /* 0x000fec0000010000 */
[----:B------:R-:W-:Y:S04]  /*a2a0*/  SHFL.IDX PT, R8, R15, 0x1, 0x1c1f ;  /* 0x003c1f000f087f89 */ /* 0x000fe800000e0000 */
[----:B------:R-:W2:Y:S04]  /*a2b0*/  SHFL.IDX PT, R9, R9, 0x1, 0x1c1f ;  /* 0x003c1f0009097f89 */ /* 0x000ea800000e0000 */
[----:B-1----:R1:W-:Y:S04]  /*a2c0*/  @!P5 ST.E [R10.64], R80 ;  /* 0x000000500a00d985 */ /* 0x0023e8000c101908 */
[----:B--2---:R4:W-:Y:S04]  /*a2d0*/  @!P4 ST.E [R8.64], R79 ;  /* 0x0000004f0800c985 */ /* 0x0049e8000c101908 */
[----:B------:R4:W2:Y:S04]  /*a2e0*/  LDS.128 R40, [R4+0x1080] ;  /* 0x0010800004287984 */ /* 0x0008a80000000c00 */
[----:B------:R4:W1:Y:S04]  /*a2f0*/  LDS.128 R56, [R4+0x2080] ;  /* 0x0020800004387984 */ /* 0x0008680000000c00 */
[----:B------:R4:W2:Y:S04]  /*a300*/  LDS.128 R68, [R4+0x3080] ;  /* 0x0030800004447984 */ /* 0x0008a80000000c00 */
        /* <DEDUP_REMOVED lines=8> */
[----:B------:R4:W2:Y:S01]  /*a390*/  LDS.128 R72, [R4+0xf080] ;  /* 0x00f0800004487984 */ /* 0x0008a20000000c00 */
[----:B------:R-:W-:-:S02]  /*a3a0*/  IADD3 R0, R13, R16, RZ ;  /* 0x000000100d007210 */ /* 0x000fc40007ffe0ff */
[----:B-1----:R-:W-:-:S04]  /*a3b0*/  LEA R11, P0, R12, c[0x0][0x380], 0x1 ;  /* 0x0000e0000c0b7a11 */ /* 0x002fc800078008ff */
[----:B------:R-:W-:Y:S01]  /*a3c0*/  LEA.HI.X R10, R12, c[0x0][0x384], R0, 0x1, P0 ;  /* 0x0000e1000c0a7a11 */ /* 0x000fe200000f0c00 */
[----:B------:R4:W1:Y:S01]  /*a3d0*/  SHFL.IDX PT, R2, R11, RZ, 0x181f ;  /* 0x00181fff0b027589 */ /* 0x00086200000e0000 */
[----:B------:R-:W-:Y:S01]  /*a3e0*/  BSSY B0, `(.L_x_4) ;  /* 0x000001d000007945 */ /* 0x000fe20003800000 */
[----:B---3--:R-:W-:Y:S02]  /*a3f0*/  ISETP.GE.AND P0, PT, R84, R81, PT ;  /* 0x000000515400720c */ /* 0x008fe40003f06270 */
[----:B------:R4:W3:Y:S11]  /*a400*/  SHFL.IDX PT, R3, R10, RZ, 0x181f ;  /* 0x00181fff0a037589 */ /* 0x0008f600000e0000 */
[----:B------:R-:W-:Y:S05]  /*a410*/  @P0 BRA `(.L_x_5) ;  /* 0x0000019000000947 */ /* 0x000fea0003800000 */
[----:B-1----:R-:W1:Y:S01]  /*a420*/  LDS.128 R24, [R4+0x80] ;  /* 0x0000800004187984 */ /* 0x002e620000000c00 */
[----:B-----5:R-:W-:-:S02]  /*a430*/  ISETP.GE.AND P2, PT, R78, c[0x0][0x3c8], PT ;  /* 0x0000f2004e007a0c */ /* 0x020fc40003f46270 */
[----:B------:R-:W-:Y:S01]  /*a440*/  ISETP.GE.AND P1, PT, R77, c[0x0][0x3c8], PT ;  /* 0x0000f2004d007a0c */ /* 0x000fe20003f26270 */
[----:B------:R-:W4:Y:S01]  /*a450*/  LDS.128 R20, [R4+0x4080] ;  /* 0x0040800004147984 */ /* 0x000f220000000c00 */
[----:B------:R-:W-:Y:S02]  /*a460*/  ISETP.GE.AND P0, PT, R76, c[0x0][0x3c8], PT ;  /* 0x0000f2004c007a0c */ /* 0x000fe40003f06270 */
[----:B------:R-:W-:Y:S01]  /*a470*/  ISETP.GE.AND P3, PT, R82, c[0x0][0x3c8], PT ;  /* 0x0000f20052007a0c */ /* 0x000fe20003f66270 */
[----:B------:R-:W3:Y:S04]  /*a480*/  LDS.128 R16, [R4+0x8080] ;  /* 0x0080800004107984 */ /* 0x000ee80000000c00 */
[----:B------:R2:W3:Y:S04]  /*a490*/  LDS.128 R12, [R4+0xc080] ;  /* 0x00c08000040c7984 */ /* 0x0004e80000000c00 */
[----:B------:R-:W-:-:S02]  /*a4a0*/  @!P1 SHF.R.S32.HI R0, RZ, 0x1f, R77 ;  /* 0x0000001fff009819 */ /* 0x000fc4000001144d */
[----:B------:R-:W-:Y:S02]  /*a4b0*/  @!P0 SHF.R.S32.HI R5, RZ, 0x1f, R76 ;  /* 0x0000001fff058819 */ /* 0x000fe4000001144c */
[----:B---34-:R-:W-:Y:S01]  /*a4c0*/  @!P3 IMAD.WIDE R8, R82, 0x2, R2 ;  /* 0x000000025208b825 */ /* 0x018fe200078e0202 */
[----:B--2---:R-:W-:-:S04]  /*a4d0*/  @!P2 SHF.R.S32.HI R4, RZ, 0x1f, R78 ;  /* 0x0000001fff04a819 */ /* 0x004fc8000001144e */
[----:B------:R-:W-:Y:S01]  /*a4e0*/  @!P2 LEA.HI R6, R4, R78, RZ, 0x3 ;  /* 0x0000004e0406a211 */ /* 0x000fe200078f18ff */
[----:B-1----:R1:W-:Y:S01]  /*a4f0*/  @!P3 ST.E.128 [R8.64], R24 ;  /* 0x000000180800b985 */ /* 0x0023e2000c101d08 */
[----:B------:R-:W-:Y:S02]  /*a500*/  @!P1 LEA.HI R4, R0, R77, RZ, 0x3 ;  /* 0x0000004d00049211 */ /* 0x000fe400078f18ff */
[----:B------:R-:W-:Y:S02]  /*a510*/  @!P0 LEA.HI R0, R5, R76, RZ, 0x3 ;  /* 0x0000004c05008211 */ /* 0x000fe400078f18ff */
[----:B------:R-:W-:Y:S02]  /*a520*/  @!P2 LOP3.LUT R6, R6, 0xfffffff8, RZ, 0xc0, !PT ;  /* 0xfffffff80606a812 */ /* 0x000fe400078ec0ff */
[----:B------:R-:W-:Y:S02]  /*a530*/  @!P1 LOP3.LUT R4, R4, 0xfffffff8, RZ, 0xc0, !PT ;  /* 0xfffffff804049812 */ /* 0x000fe400078ec0ff */
[----:B------:R-:W-:Y:S01]  /*a540*/  @!P0 LOP3.LUT R0, R0, 0xfffffff8, RZ, 0xc0, !PT ;  /* 0xfffffff800008812 */ /* 0x000fe200078ec0ff */
[----:B------:R-:W-:-:S04]  /*a550*/  @!P2 IMAD.WIDE R6, R6, 0x2, R2 ;  /* 0x000000020606a825 */ /* 0x000fc800078e0202 */
[--C-:B------:R-:W-:Y:S01]  /*a560*/  @!P1 IMAD.WIDE R4, R4, 0x2, R2.reuse ;  /* 0x0000000204049825 */ /* 0x100fe200078e0202 */
[----:B------:R1:W-:Y:S03]  /*a570*/  @!P2 ST.E.128 [R6.64], R20 ;  /* 0x000000140600a985 */ /* 0x0003e6000c101d08 */
[----:B------:R-:W-:Y:S01]  /*a580*/  @!P0 IMAD.WIDE R2, R0, 0x2, R2 ;  /* 0x0000000200028825 */ /* 0x000fe200078e0202 */
[----:B------:R1:W-:Y:S04]  /*a590*/  @!P1 ST.E.128 [R4.64], R16 ;  /* 0x0000001004009985 */ /* 0x0003e8000c101d08 */
[----:B------:R1:W-:Y:S02]  /*a5a0*/  @!P0 ST.E.128 [R2.64], R12 ;  /* 0x0000000c02008985 */ /* 0x0003e4000c101d08 */
.L_x_5:
[----:B-1----:R-:W-:Y:S05]  /*a5b0*/  BSYNC B0 ;  /* 0x0000000000007941 */ /* 0x002fea0003800000 */
.L_x_4:
[----:B------:R-:W-:Y:S01]  /*a5c0*/  IADD3 R0, R84, 0x20, RZ ;  /* 0x0000002054007810 */ /* 0x000fe20007ffe0ff */
[----:B---3--:R1:W3:Y:S01]  /*a5d0*/  SHFL.IDX PT, R3, R10, 0x1, 0x181f ;  /* 0x00381f000a037f89 */ /* 0x0082e200000e0000 */
[----:B------:R-:W-:Y:S02]  /*a5e0*/  BSSY B0, `(.L_x_6) ;  /* 0x0000019000007945 */ /* 0x000fe40003800000 */
[----:B------:R-:W-:Y:S01]  /*a5f0*/  ISETP.GE.AND P0, PT, R0, R81, PT ;  /* 0x000000510000720c */ /* 0x000fe20003f06270 */
[----:B------:R1:W4:-:S12]  /*a600*/  SHFL.IDX PT, R2, R11, 0x1, 0x181f ;  /* 0x00381f000b027f89 */ /* 0x00031800000e0000 */
[----:B------:R-:W-:Y:S05]  /*a610*/  @P0 BRA `(.L_x_7) ;  /* 0x0000015000000947 */ /* 0x000fea0003800000 */
[----:B-----5:R-:W-:Y:S02]  /*a620*/  ISETP.GE.AND P2, PT, R78, c[0x0][0x3c8], PT ;  /* 0x0000f2004e007a0c */ /* 0x020fe40003f46270 */
[----:B------:R-:W-:Y:S02]  /*a630*/  ISETP.GE.AND P1, PT, R77, c[0x0][0x3c8], PT ;  /* 0x0000f2004d007a0c */ /* 0x000fe40003f26270 */
[----:B------:R-:W-:Y:S02]  /*a640*/  ISETP.GE.AND P0, PT, R76, c[0x0][0x3c8], PT ;  /* 0x0000f2004c007a0c */ /* 0x000fe40003f06270 */
[----:B------:R-:W-:-:S07]  /*a650*/  ISETP.GE.AND P3, PT, R82, c[0x0][0x3c8], PT ;  /* 0x0000f20052007a0c */ /* 0x000fce0003f66270 */
[----:B----4-:R-:W-:Y:S02]  /*a660*/  @!P2 SHF.R.S32.HI R4, RZ, 0x1f, R78 ;  /* 0x0000001fff04a819 */ /* 0x010fe4000001144e */
[----:B------:R-:W-:Y:S02]  /*a670*/  @!P1 SHF.R.S32.HI R0, RZ, 0x1f, R77 ;  /* 0x0000001fff009819 */ /* 0x000fe4000001144d */
[----:B------:R-:W-:Y:S02]  /*a680*/  @!P0 SHF.R.S32.HI R5, RZ, 0x1f, R76 ;  /* 0x0000001fff058819 */ /* 0x000fe4000001144c */
[----:B------:R-:W-:Y:S01]  /*a690*/  @!P2 LEA.HI R6, R4, R78, RZ, 0x3 ;  /* 0x0000004e0406a211 */ /* 0x000fe200078f18ff */
[----:B---3--:R-:W-:Y:S01]  /*a6a0*/  @!P3 IMAD.WIDE R8, R82, 0x2, R2 ;  /* 0x000000025208b825 */ /* 0x008fe200078e0202 */
[----:B------:R-:W-:Y:S02]  /*a6b0*/  @!P1 LEA.HI R4, R0, R77, RZ, 0x3 ;  /* 0x0000004d00049211 */ /* 0x000fe400078f18ff */
[----:B------:R-:W-:-:S02]  /*a6c0*/  @!P0 LEA.HI R0, R5, R76, RZ, 0x3 ;  /* 0x0000004c05008211 */ /* 0x000fc400078f18ff */
[----:B------:R-:W-:Y:S01]  /*a6d0*/  @!P2 LOP3.LUT R6, R6, 0xfffffff8, RZ, 0xc0, !PT ;  /* 0xfffffff80606a812 */ /* 0x000fe200078ec0ff */
[----:B--2---:R2:W-:Y:S01]  /*a6e0*/  @!P3 ST.E.128 [R8.64], R40 ;  /* 0x000000280800b985 */ /* 0x0045e2000c101d08 */
        /* <DEDUP_REMOVED lines=8> */
.L_x_7:
[----:B------:R-:W-:Y:S05]  /*a770*/  BSYNC B0 ;  /* 0x0000000000007941 */ /* 0x000fea0003800000 */
.L_x_6:
[----:B------:R-:W-:Y:S01]  /*a780*/  IADD3 R0, R84, 0x40, RZ ;  /* 0x0000004054007810 */ /* 0x000fe20007ffe0ff */
[----:B--23--:R2:W3:Y:S01]  /*a790*/  SHFL.IDX PT, R3, R10, 0x2, 0x181f ;  /* 0x00581f000a037f89 */ /* 0x00c4e200000e0000 */
[----:B------:R-:W-:Y:S02]  /*a7a0*/  BSSY B0, `(.L_x_8) ;  /* 0x0000019000007945 */ /* 0x000fe40003800000 */
[----:B------:R-:W-:Y:S01]  /*a7b0*/  ISETP.GE.AND P0, PT, R0, R81, PT ;  /* 0x000000510000720c */ /* 0x000fe20003f06270 */
[----:B----4-:R2:W4:-:S12]  /*a7c0*/  SHFL.IDX PT, R2, R11, 0x2, 0x181f ;  /* 0x00581f000b027f89 */ /* 0x01051800000e0000 */
[----:B------:R-:W-:Y:S05]  /*a7d0*/  @P0 BRA `(.L_x_9) ;  /* 0x0000015000000947 */ /* 0x000fea0003800000 */
[----:B-----5:R-:W-:Y:S02]  /*a7e0*/  ISETP.GE.AND P2, PT, R78, c[0x0][0x3c8], PT ;  /* 0x0000f2004e007a0c */ /* 0x020fe40003f46270 */
[----:B------:R-:W-:Y:S02]  /*a7f0*/  ISETP.GE.AND P1, PT, R77, c[0x0][0x3c8], PT ;  /* 0x0000f2004d007a0c */ /* 0x000fe40003f26270 */
[----:B------:R-:W-:Y:S02]  /*a800*/  ISETP.GE.AND P0, PT, R76, c[0x0][0x3c8], PT ;  /* 0x0000f2004c007a0c */ /* 0x000fe40003f06270 */
[----:B------:R-:W-:-:S07]  /*a810*/  ISETP.GE.AND P3, PT, R82, c[0x0][0x3c8], PT ;  /* 0x0000f20052007a0c */ /* 0x000fce0003f66270 */
[----:B------:R-:W-:Y:S02]  /*a820*/  @!P2 SHF.R.S32.HI R4, RZ, 0x1f, R78 ;  /* 0x0000001fff04a819 */ /* 0x000fe4000001144e */
[----:B------:R-:W-:Y:S02]  /*a830*/  @!P1 SHF.R.S32.HI R0, RZ, 0x1f, R77 ;  /* 0x0000001fff009819 */ /* 0x000fe4000001144d */
[----:B------:R-:W-:Y:S02]  /*a840*/  @!P0 SHF.R.S32.HI R5, RZ, 0x1f, R76 ;  /* 0x0000001fff058819 */ /* 0x000fe4000001144c */
[----:B------:R-:W-:Y:S01]  /*a850*/  @!P2 LEA.HI R6, R4, R78, RZ, 0x3 ;  /* 0x0000004e0406a211 */ /* 0x000fe200078f18ff */
[----:B---34-:R-:W-:Y:S01]  /*a860*/  @!P3 IMAD.WIDE R8, R82, 0x2, R2 ;  /* 0x000000025208b825 */ /* 0x018fe200078e0202 */
[----:B------:R-:W-:Y:S02]  /*a870*/  @!P1 LEA.HI R4, R0, R77, RZ, 0x3 ;  /* 0x0000004d00049211 */ /* 0x000fe400078f18ff */
[----:B------:R-:W-:-:S02]  /*a880*/  @!P0 LEA.HI R0, R5, R76, RZ, 0x3 ;  /* 0x0000004c05008211 */ /* 0x000fc400078f18ff */
[----:B------:R-:W-:Y:S01]  /*a890*/  @!P2 LOP3.LUT R6, R6, 0xfffffff8, RZ, 0xc0, !PT ;  /* 0xfffffff80606a812 */ /* 0x000fe200078ec0ff */
[----:B------:R3:W-:Y:S01]  /*a8a0*/  @!P3 ST.E.128 [R8.64], R56 ;  /* 0x000000380800b985 */ /* 0x0007e2000c101d08 */
        /* <DEDUP_REMOVED lines=8> */
.L_x_9:
[----:B------:R-:W-:Y:S05]  /*a930*/  BSYNC B0 ;  /* 0x0000000000007941 */ /* 0x000fea0003800000 */
.L_x_8:
[----:B------:R-:W-:Y:S01]  /*a940*/  IADD3 R0, R84, 0x60, RZ ;  /* 0x0000006054007810 */ /* 0x000fe20007ffe0ff */
[----:B---3--:R3:W1:Y:S03]  /*a950*/  SHFL.IDX PT, R3, R10, 0x3, 0x181f ;  /* 0x00781f000a037f89 */ /* 0x00866600000e0000 */
[----:B------:R-:W-:Y:S01]  /*a960*/  ISETP.GE.AND P0, PT, R0, R81, PT ;  /* 0x000000510000720c */ /* 0x000fe20003f06270 */
[----:B----4-:R3:W4:-:S12]  /*a970*/  SHFL.IDX PT, R2, R11, 0x3, 0x181f ;  /* 0x00781f000b027f89 */ /* 0x01071800000e0000 */
[----:B------:R-:W-:Y:S05]  /*a980*/  @P0 EXIT ;  /* 0x000000000000094d */ /* 0x000fea0003800000 */
[----:B-----5:R-:W-:Y:S02]  /*a990*/  ISETP.GE.AND P1, PT, R78, c[0x0][0x3c8], PT ;  /* 0x0000f2004e007a0c */ /* 0x020fe40003f26270 */
[----:B------:R-:W-:Y:S02]  /*a9a0*/  ISETP.GE.AND P0, PT, R77, c[0x0][0x3c8], PT ;  /* 0x0000f2004d007a0c */ /* 0x000fe40003f06270 */
[----:B------:R-:W-:-:S09]  /*a9b0*/  ISETP.GE.AND P2, PT, R82, c[0x0][0x3c8], PT ;  /* 0x0000f20052007a0c */ /* 0x000fd20003f46270 */
[----:B------:R-:W-:Y:S02]  /*a9c0*/  @!P1 SHF.R.S32.HI R4, RZ, 0x1f, R78 ;  /* 0x0000001fff049819 */ /* 0x000fe4000001144e */
[----:B------:R-:W-:Y:S02]  /*a9d0*/  @!P0 SHF.R.S32.HI R0, RZ, 0x1f, R77 ;  /* 0x0000001fff008819 */ /* 0x000fe4000001144d */
[----:B------:R-:W-:Y:S01]  /*a9e0*/  @!P1 LEA.HI R4, R4, R78, RZ, 0x3 ;  /* 0x0000004e04049211 */ /* 0x000fe200078f18ff */
[--C-:B-1--4-:R-:W-:Y:S01]  /*a9f0*/  @!P2 IMAD.WIDE R8, R82, 0x2, R2.reuse ;  /* 0x000000025208a825 */ /* 0x112fe200078e0202 */
[----:B------:R-:W-:Y:S02]  /*aa00*/  @!P0 LEA.HI R0, R0, R77, RZ, 0x3 ;  /* 0x0000004d00008211 */ /* 0x000fe400078f18ff */
[----:B------:R-:W-:Y:S02]  /*aa10*/  @!P1 LOP3.LUT R4, R4, 0xfffffff8, RZ, 0xc0, !PT ;  /* 0xfffffff804049812 */ /* 0x000fe400078ec0ff */
[----:B------:R-:W-:Y:S01]  /*aa20*/  @!P0 LOP3.LUT R0, R0, 0xfffffff8, RZ, 0xc0, !PT ;  /* 0xfffffff800008812 */ /* 0x000fe200078ec0ff */
[----:B------:R1:W-:Y:S02]  /*aa30*/  @!P2 ST.E.128 [R8.64], R68 ;  /* 0x000000440800a985 */ /* 0x0003e4000c101d08 */
[----:B------:R-:W-:-:S04]  /*aa40*/  @!P1 IMAD.WIDE R6, R4, 0x2, R2 ;  /* 0x0000000204069825 */ /* 0x000fc800078e0202 */
[----:B------:R-:W-:Y:S01]  /*aa50*/  @!P0 IMAD.WIDE R4, R0, 0x2, R2 ;  /* 0x0000000200048825 */ /* 0x000fe200078e0202 */
[----:B------:R1:W-:Y:S04]  /*aa60*/  @!P1 ST.E.128 [R6.64], R64 ;  /* 0x0000004006009985 */ /* 0x0003e8000c101d08 */
[----:B------:R1:W-:Y:S01]  /*aa70*/  @!P0 ST.E.128 [R4.64], R60 ;  /* 0x0000003c04008985 */ /* 0x0003e2000c101d08 */
[----:B------:R-:W-:-:S13]  /*aa80*/  ISETP.GE.AND P0, PT, R76, c[0x0][0x3c8], PT ;  /* 0x0000f2004c007a0c */ /* 0x000fda0003f06270 */
[----:B------:R-:W-:Y:S05]  /*aa90*/  @P0 EXIT ;  /* 0x000000000000094d */ /* 0x000fea0003800000 */
[----:B------:R-:W-:-:S04]  /*aaa0*/  SHF.R.S32.HI R0, RZ, 0x1f, R76 ;  /* 0x0000001fff007819 */ /* 0x000fc8000001144c */
[----:B------:R-:W-:-:S04]  /*aab0*/  LEA.HI R0, R0, R76, RZ, 0x3 ;  /* 0x0000004c00007211 */ /* 0x000fc800078f18ff */
[----:B------:R-:W-:-:S05]  /*aac0*/  LOP3.LUT R0, R0, 0xfffffff8, RZ, 0xc0, !PT ;  /* 0xfffffff800007812 */ /* 0x000fca00078ec0ff */
[----:B------:R-:W-:-:S05]  /*aad0*/  IMAD.WIDE R2, R0, 0x2, R2 ;  /* 0x0000000200027825 */ /* 0x000fca00078e0202 */
[----:B------:R-:W-:Y:S01]  /*aae0*/  ST.E.128 [R2.64], R72 ;  /* 0x0000004802007985 */ /* 0x000fe2000c101d08 */
[----:B------:R-:W-:Y:S05]  /*aaf0*/  EXIT ;  /* 0x000000000000794d */ /* 0x000fea0003800000 */
.L_x_10:
[----:B------:R-:W-:-:S00]  /*ab00*/  BRA `(.L_x_10) ;  /* 0xfffffff000007947 */ /* 0x000fc0000383ffff */
[----:B------:R-:W-:-:S00]  /*ab10*/  NOP ;  /* 0x0000000000007918 */ /* 0x000fc00000000000 */
        /* <DEDUP_REMOVED lines=14> */
.L_x_1528:


//--------------------- .text._ZN7cutlass13device_kernelIN5flash19enable_sm80_to_sm89INS1_16FlashAttnFwdSm80INS1_25CollectiveMainloopFwdSm80ILi8ELi1ELb1EN4cute5tupleIJNS5_1CILi128EEENS7_ILi64EEENS7_ILi256EEEEEELi256ENS_6half_tEfNS_4arch4Sm80ELb0ELb0ELb1ELb1ELb0ELb0ELb1ELb0EEENS1_21CollectiveEpilogueFwdINS6_IJS8_SA_S9_EEENS6_IJNS7_ILi1EEESI_SI_EEESC_SE_Li256ELb1ELb1ELb0ELb0EEENS1_19SingleTileSchedulerILb1ELb0ELb1ELi128EEEEEEEEEvNT_6ParamsE --------------------------
	.section	.text._ZN7cutlass13device_kernelIN5flash19enable_sm80_to_sm89INS1_16FlashAttnFwdSm80INS1_25CollectiveMainloopFwdSm80ILi8ELi1ELb1EN4cute5tupleIJNS5_1CILi128EEENS7_ILi64EEENS7_ILi256EEEEEELi256ENS_6half_tEfNS_4arch4Sm80ELb0ELb0ELb1ELb1ELb0ELb0ELb1ELb0EEENS1_21CollectiveEpilogueFwdINS6_IJS8_SA_S9_EEENS6_IJNS7_ILi1EEESI_SI_EEESC_SE_Li256ELb1ELb1ELb0ELb0EEENS1_19SingleTileSchedulerILb1ELb0ELb1ELi128EEEEEEEEEvNT_6ParamsE,"ax",@progbits
	.sectioninfo	@"SHI_REGISTERS=255"
	.align	128
.text._ZN7cutlass13device_kernelIN5flash19enable_sm80_to_sm89INS1_16FlashAttnFwdSm80INS1_25CollectiveMainloopFwdSm80ILi8ELi1ELb1EN4cute5tupleIJNS5_1CILi128EEENS7_ILi64EEENS7_ILi256EEEEEELi256ENS_6half_tEfNS_4arch4Sm80ELb0ELb0ELb1ELb1ELb0ELb0ELb1ELb0EEENS1_21CollectiveEpilogueFwdINS6_IJS8_SA_S9_EEENS6_IJNS7_ILi1EEESI_SI_EEESC_SE_Li256ELb1ELb1ELb0ELb0EEENS1_19SingleTileSchedulerILb1ELb0ELb1ELi128EEEEEEEEEvNT_6ParamsE:
        .type           _ZN7cutlass13device_kernelIN5flash19enable_sm80_to_sm89INS1_16FlashAttnFwdSm80INS1_25CollectiveMainloopFwdSm80ILi8ELi1ELb1EN4cute5tupleIJNS5_1CILi128EEENS7_ILi64EEENS7_ILi256EEEEEELi256ENS_6half_tEfNS_4arch4Sm80ELb0ELb0ELb1ELb1ELb0ELb0ELb1ELb0EEENS1_21CollectiveEpilogueFwdINS6_IJS8_SA_S9_EEENS6_IJNS7_ILi1EEESI_SI_EEESC_SE_Li256ELb1ELb1ELb0ELb0EEENS1_19SingleTileSchedulerILb1ELb0ELb1ELi128EEEEEEEEEvNT_6ParamsE,@function
        .size           _ZN7cutlass13device_kernelIN5flash19enable_sm80_to_sm89INS1_16FlashAttnFwdSm80INS1_25CollectiveMainloopFwdSm80ILi8ELi1ELb1EN4cute5tupleIJNS5_1CILi128EEENS7_ILi64EEENS7_ILi256EEEEEELi256ENS_6half_tEfNS_4arch4Sm80ELb0ELb0ELb1ELb1ELb0ELb0ELb1ELb0EEENS1_21CollectiveEpilogueFwdINS6_IJS8_SA_S9_EEENS6_IJNS7_ILi1EEESI_SI_EEESC_SE_Li256ELb1ELb1ELb0ELb0EEENS1_19SingleTileSchedulerILb1ELb0ELb1ELi128EEEEEEEEEvNT_6ParamsE,(.L_x_1529 - _ZN7cutlass13device_kernelIN5flash19enable_sm80_to_sm89INS1_16FlashAttnFwdSm80INS1_25CollectiveMainloopFwdSm80ILi8ELi1ELb1EN4cute5tupleIJNS5_1CILi128EEENS7_ILi64EEENS7_ILi256EEEEEELi256ENS_6half_tEfNS_4arch4Sm80ELb0ELb0ELb1ELb1ELb0ELb0ELb1ELb0EEENS1_21CollectiveEpilogueFwdINS6_IJS8_SA_S9_EEENS6_IJNS7_ILi1EEESI_SI_EEESC_SE_Li256ELb1ELb1ELb0ELb0EEENS1_19SingleTileSchedulerILb1ELb0ELb1ELi128EEEEEEEEEvNT_6ParamsE)
        .other          _ZN7cutlass13device_kernelIN5flash19enable_sm80_to_sm89INS1_16FlashAttnFwdSm80INS1_25CollectiveMainloopFwdSm80ILi8ELi1ELb1EN4cute5tupleIJNS5_1CILi128EEENS7_ILi64EEENS7_ILi256EEEEEELi256ENS_6half_tEfNS_4arch4Sm80ELb0ELb0ELb1ELb1ELb0ELb0ELb1ELb0EEENS1_21CollectiveEpilogueFwdINS6_IJS8_SA_S9_EEENS6_IJNS7_ILi1EEESI_SI_EEESC_SE_Li256ELb1ELb1ELb0ELb0EEENS1_19SingleTileSchedulerILb1ELb0ELb1ELi128EEEEEEEEEvNT_6ParamsE,@"STO_CUDA_ENTRY STV_DEFAULT"
_ZN7cutlass13device_kernelIN5flash19enable_sm80_to_sm89INS1_16FlashAttnFwdSm80INS1_25CollectiveMainloopFwdSm80ILi8ELi1ELb1EN4cute5tupleIJNS5_1CILi128EEENS7_ILi64EEENS7_ILi256EEEEEELi256ENS_6half_tEfNS_4arch4Sm80ELb0ELb0ELb1ELb1ELb0ELb0ELb1ELb0EEENS1_21CollectiveEpilogueFwdINS6_IJS8_SA_S9_EEENS6_IJNS7_ILi1EEESI_SI_EEESC_SE_Li256ELb1ELb1ELb0ELb0EEENS1_19SingleTileSchedulerILb1ELb0ELb1ELi128EEEEEEEEEvNT_6ParamsE:
[----:B------:R-:W-:Y:S02]  /*0000*/  MOV R1, c[0x0][0x28] ;  /* 0x00000a0000017a02 */ /* 0x000fe40000000f00 */
[----:B------:R-:W1:Y:S01]  /*0010*/  S2R R107, SR_TID.X ;  /* 0x00000000006b7919 */ /* 0x000e620000002100 */
[----:B------:R-:W-:Y:S01]  /*0020*/  IMAD.MOV.U32 R41, RZ, RZ, 0x4 ;  /* 0x00000004ff297424 */ /* 0x000fe200078e00ff */
[----:B------:R-:W-:Y:S01]  /*0030*/  ULDC.64 UR4, c[0x0][0x118] ;  /* 0x0000460000047ab9 */ /* 0x000fe20000000a00 */
[----:B------:R-:W-:Y:S01]  /*0040*/  IADD3 R1, R1, -0x110, RZ ;  /* 0xfffffef001017810 */ /* 0x000fe20007ffe0ff */
[----:B------:R-:W2:Y:S04]  /*0050*/  S2R R5, SR_CTAID.Z ;  /* 0x0000000000057919 */ /* 0x000ea80000002700 */
[----:B------:R-:W3:Y:S01]  /*0060*/  S2R R44, SR_CTAID.X ;  /* 0x00000000002c7919 */ /* 0x000ee20000002500 */
[----:B-1----:R-:W-:Y:S01]  /*0070*/  SHF.R.U32.HI R0, RZ, 0x5, R107 ;  /* 0x00000005ff007819 */ /* 0x002fe2000001166b */
[----:B--2---:R-:W-:-:S05]  /*0080*/  IMAD.WIDE R2, R5, R41, c[0x0][0x568] ;  /* 0x00015a0005027625 */ /* 0x004fca00078e0229 */
[----:B------:R-:W1:Y:S02]  /*0090*/  SHFL.IDX PT, R0, R0, RZ, 0x1f ;  /* 0x00001fff00007589 */ /* 0x000e6400000e0000 */
[----:B-1----:R-:W-:-:S13]  /*00a0*/  ISETP.NE.AND P0, PT, R0, RZ, PT ;  /* 0x000000ff0000720c */ /* 0x002fda0003f05270 */
[----:B------:R-:W-:Y:S05]  /*00b0*/  @!P0 BRA `(.L_x_11) ;  /* 0x0000014000008947 */ /* 0x000fea0003800000 */
[----:B---3--:R-:W-:-:S04]  /*00c0*/  ISETP.NE.U32.AND P0, PT, RZ, c[0x0][0x568], PT ;  /* 0x00015a00ff007a0c */ /* 0x008fc80003f05070 */
[----:B------:R-:W-:-:S13]  /*00d0*/  ISETP.NE.AND.EX P0, PT, RZ, c[0x0][0x56c], PT, P0 ;  /* 0x00015b00ff007a0c */ /* 0x000fda0003f05300 */
[----:B------:R-:W-:Y:S05]  /*00e0*/  @!P0 BRA `(.L_x_12) ;  /* 0x0000002000008947 */ /* 0x000fea0003800000 */
[----:B------:R1:W5:Y:S01]  /*00f0*/  LDG.E R0, [R2.64] ;  /* 0x0000000402007981 */ /* 0x000362000c1e1900 */
[----:B------:R-:W-:Y:S05]  /*0100*/  BRA `(.L_x_13) ;  /* 0x0000009000007947 */ /* 0x000fea0003800000 */
.L_x_12:
[----:B------:R-:W-:-:S04]  /*0110*/  ISETP.NE.U32.AND P0, PT, RZ, c[0x0][0x560], PT ;  /* 0x00015800ff007a0c */ /* 0x000fc80003f05070 */
[----:B------:R-:W-:-:S13]  /*0120*/  ISETP.NE.AND.EX P0, PT, RZ, c[0x0][0x564], PT, P0 ;  /* 0x00015900ff007a0c */ /* 0x000fda0003f05300 */
[----:B------:R-:W-:Y:S05]  /*0130*/  @!P0 BRA `(.L_x_14) ;  /* 0x0000005000008947 */ /* 0x000fea0003800000 */
[----:B------:R-:W-:-:S05]  /*0140*/  IMAD.WIDE R2, R5, R41, c[0x0][0x560] ;  /* 0x0001580005027625 */ /* 0x000fca00078e0229 */
[----:B------:R-:W2:Y:S04]  /*0150*/  LDG.E R4, [R2.64] ;  /* 0x0000000402047981 */ /* 0x000ea8000c1e1900 */
[----:B------:R-:W2:Y:S02]  /*0160*/  LDG.E R0, [R2.64+0x4] ;  /* 0x0000040402007981 */ /* 0x000ea4000c1e1900 */
[----:B--2---:R-:W-:Y:S01]  /*0170*/  IADD3 R0, -R4, R0, RZ ;  /* 0x0000000004007210 */ /* 0x004fe20007ffe1ff */
[----:B------:R-:W-:Y:S05]  /*0180*/  BRA `(.L_x_13) ;  /* 0x0000001000007947 */ /* 0x000fea0003800000 */
.L_x_14:
[----:B------:R-:W-:-:S05]  /*0190*/  MOV R0, c[0x0][0x54c] ;  /* 0x0001530000007a02 */ /* 0x000fca0000000f00 */
.L_x_13:
[----:B-----5:R-:W-:Y:S01]  /*01a0*/  IMAD R0, R0, c[0x0][0x548], RZ ;  /* 0x0001520000007a24 */ /* 0x020fe200078e02ff */
[----:B-1----:R-:W-:-:S04]  /*01b0*/  SHF.L.U32 R2, R44, 0x7, RZ ;  /* 0x000000072c027819 */ /* 0x002fc800000006ff */
[----:B------:R-:W-:-:S04]  /*01c0*/  ISETP.GE.AND P0, PT, R2, R0, PT ;  /* 0x000000000200720c */ /* 0x000fc80003f06270 */
[----:B------:R-:W-:-:S05]  /*01d0*/  SEL R0, R5, 0xffffffff, !P0 ;  /* 0xffffffff05007807 */ /* 0x000fca0004000000 */
[----:B------:R1:W-:Y:S01]  /*01e0*/  STL [R1+0xa8], R0 ;  /* 0x0000a80001007387 */ /* 0x0003e20000100800 */
[----:B------:R-:W-:Y:S05]  /*01f0*/  BRA `(.L_x_15) ;  /* 0x0000013000007947 */ /* 0x000fea0003800000 */
.L_x_11:
[----:B---3--:R-:W-:-:S04]  /*0200*/  ISETP.NE.U32.AND P0, PT, RZ, c[0x0][0x568], PT ;  /* 0x00015a00ff007a0c */ /* 0x008fc80003f05070 */
[----:B------:R-:W-:-:S13]  /*0210*/  ISETP.NE.AND.EX P0, PT, RZ, c[0x0][0x56c], PT, P0 ;  /* 0x00015b00ff007a0c */ /* 0x000fda0003f05300 */
[----:B------:R-:W-:Y:S05]  /*0220*/  @!P0 BRA `(.L_x_16) ;  /* 0x0000002000008947 */ /* 0x000fea0003800000 */
[----:B------:R1:W5:Y:S01]  /*0230*/  LDG.E R0, [R2.64] ;  /* 0x0000000402007981 */ /* 0x000362000c1e1900 */
[----:B------:R-:W-:Y:S05]  /*0240*/  BRA `(.L_x_17) ;  /* 0x0000009000007947 */ /* 0x000fea0003800000 */
.L_x_16:
        /* <DEDUP_REMOVED lines=8> */
.L_x_18:
[----:B------:R-:W-:-:S05]  /*02d0*/  MOV R0, c[0x0][0x54c] ;  /* 0x0001530000007a02 */ /* 0x000fca0000000f00 */
.L_x_17:
[----:B-----5:R-:W-:Y:S01]  /*02e0*/  IMAD R0, R0, c[0x0][0x548], RZ ;  /* 0x0001520000007a24 */ /* 0x020fe200078e02ff */
[----:B-1----:R-:W-:-:S04]  /*02f0*/  SHF.L.U32 R2, R44, 0x7, RZ ;  /* 0x000000072c027819 */ /* 0x002fc800000006ff */
[----:B------:R-:W-:-:S04]  /*0300*/  ISETP.GE.AND P0, PT, R2, R0, PT ;  /* 0x000000000200720c */ /* 0x000fc80003f06270 */
[----:B------:R-:W-:-:S05]  /*0310*/  SEL R0, R5, 0xffffffff, !P0 ;  /* 0xffffffff05007807 */ /* 0x000fca0004000000 */
[----:B------:R1:W-:Y:S04]  /*0320*/  STL [R1+0xa8], R0 ;  /* 0x0000a80001007387 */ /* 0x0003e80000100800 */
.L_x_15:
[----:B------:R-:W2:Y:S02]  /*0330*/  LDL R45, [R1+0xa8] ;  /* 0x0000a800012d7983 */ /* 0x000ea40000100800 */
[----:B--2---:R-:W-:-:S13]  /*0340*/  ISETP.GE.AND P0, PT, R45, RZ, PT ;  /* 0x000000ff2d00720c */ /* 0x004fda0003f06270 */
[----:B------:R-:W-:Y:S05]  /*0350*/  @!P0 EXIT ;  /* 0x000000000000894d */ /* 0x000fea0003800000 */
[----:B------:R-:W-:Y:S01]  /*0360*/  ISETP.NE.U32.AND P2, PT, RZ, c[0x0][0x370], PT ;  /* 0x0000dc00ff007a0c */ /* 0x000fe20003f45070 */
[----:B------:R-:W-:Y:S01]  /*0370*/  CS2R R10, SRZ ;  /* 0x00000000000a7805 */ /* 0x000fe2000001ff00 */
[----:B------:R-:W-:Y:S01]  /*0380*/  ISETP.NE.U32.AND P1, PT, RZ, c[0x0][0x360], PT ;  /* 0x0000d800ff007a0c */ /* 0x000fe20003f25070 */
[----:B------:R-:W-:Y:S01]  /*0390*/  IMAD.MOV.U32 R15, RZ, RZ, c[0x0][0x168] ;  /* 0x00005a00ff0f7624 */ /* 0x000fe200078e00ff */
[----:B------:R-:W-:Y:S01]  /*03a0*/  ISETP.NE.AND.EX P2, PT, RZ, c[0x0][0x374], PT, P2 ;  /* 0x0000dd00ff007a0c */ /* 0x000fe20003f45320 */
[----:B------:R-:W-:Y:S01]  /*03b0*/  IMAD.MOV.U32 R12, RZ, RZ, RZ ;  /* 0x000000ffff0c7224 */ /* 0x000fe200078e00ff */
[----:B------:R-:W-:Y:S01]  /*03c0*/  ISETP.NE.AND.EX P1, PT, RZ, c[0x0][0x364], PT, P1 ;  /* 0x0000d900ff007a0c */ /* 0x000fe20003f25310 */
[CC--:B------:R-:W-:Y:S01]  /*03d0*/  IMAD.WIDE R4, R45.reuse, R41.reuse, c[0x0][0x348] ;  /* 0x0000d2002d047625 */ /* 0x0c0fe200078e0229 */
[----:B------:R-:W-:Y:S02]  /*03e0*/  ISETP.NE.U32.AND P0, PT, RZ, c[0x0][0x348], PT ;  /* 0x0000d200ff007a0c */ /* 0x000fe40003f05070 */
[----:B------:R-:W-:Y:S01]  /*03f0*/  ISETP.NE.U32.AND P4, PT, RZ, c[0x0][0x350], PT ;  /* 0x0000d400ff007a0c */ /* 0x000fe20003f85070 */
[----:B------:R-:W-:Y:S01]  /*0400*/  IMAD.WIDE R2, R45, R41, c[0x0][0x350] ;  /* 0x0000d4002d027625 */ /* 0x000fe200078e0229 */
[----:B------:R-:W-:-:S02]  /*0410*/  ISETP.NE.AND.EX P0, PT, RZ, c[0x0][0x34c], PT, P0 ;  /* 0x0000d300ff007a0c */ /* 0x000fc40003f05300 */
[----:B------:R-:W-:-:S03]  /*0420*/  ISETP.NE.AND.EX P4, PT, RZ, c[0x0][0x354], PT, P4 ;  /* 0x0000d500ff007a0c */ /* 0x000fc60003f85340 */
[----:B------:R-:W-:-:S04]  /*0430*/  @P2 IMAD.WIDE R8, R45, R41, c[0x0][0x370] ;  /* 0x0000dc002d082625 */ /* 0x000fc800078e0229 */
[----:B------:R-:W-:Y:S01]  /*0440*/  @P1 IMAD.WIDE R6, R45, R41, c[0x0][0x360] ;  /* 0x0000d8002d061625 */ /* 0x000fe200078e0229 */
[----:B------:R2:W5:Y:S04]  /*0450*/  @P2 LDG.E R11, [R8.64] ;  /* 0x00000004080b2981 */ /* 0x000568000c1e1900 */
[----:B------:R2:W5:Y:S04]  /*0460*/  @P1 LDG.E R15, [R6.64] ;  /* 0x00000004060f1981 */ /* 0x000568000c1e1900 */
[----:B------:R2:W5:Y:S04]  /*0470*/  @P0 LDG.E R10, [R4.64] ;  /* 0x00000004040a0981 */ /* 0x000568000c1e1900 */
[----:B------:R2:W5:Y:S01]  /*0480*/  @P4 LDG.E R12, [R2.64] ;  /* 0x00000004020c4981 */ /* 0x000562000c1e1900 */
[----:B-1----:R-:W-:Y:S01]  /*0490*/  IMAD.MOV.U32 R0, RZ, RZ, c[0x0][0x1d0] ;  /* 0x00007400ff007624 */ /* 0x002fe200078e00ff */
[----:B------:R-:W-:Y:S05]  /*04a0*/  @P1 BRA `(.L_x_19) ;  /* 0x0000004000001947 */ /* 0x000fea0003800000 */
[----:B------:R-:W-:Y:S05]  /*04b0*/  @!P0 BRA `(.L_x_19) ;  /* 0x0000003000008947 */ /* 0x000fea0003800000 */
[----:B--2---:R1:W2:Y:S04]  /*04c0*/  LDG.E R6, [R4.64] ;  /* 0x0000000404067981 */ /* 0x0042a8000c1e1900 */
[----:B-1----:R-:W2:Y:S02]  /*04d0*/  LDG.E R4, [R4.64+0x4] ;  /* 0x0000040404047981 */ /* 0x002ea4000c1e1900 */
[----:B--2--5:R-:W-:-:S02]  /*04e0*/  IADD3 R15, -R6, R4, RZ ;  /* 0x00000004060f7210 */ /* 0x024fc40007ffe1ff */
.L_x_19:
[----:B------:R-:W-:-:S04]  /*04f0*/  ISETP.NE.U32.AND P1, PT, RZ, c[0x0][0x368], PT ;  /* 0x0000da00ff007a0c */ /* 0x000fc80003f25070 */
[----:B------:R-:W-:-:S13]  /*0500*/  ISETP.NE.AND.EX P1, PT, RZ, c[0x0][0x36c], PT, P1 ;  /* 0x0000db00ff007a0c */ /* 0x000fda0003f25310 */
[----:B------:R-:W-:Y:S05]  /*0510*/  @!P1 BRA `(.L_x_20) ;  /* 0x0000003000009947 */ /* 0x000fea0003800000 */
[----:B--2---:R-:W-:-:S05]  /*0520*/  IMAD.WIDE R2, R45, R41, c[0x0][0x368] ;  /* 0x0000da002d027625 */ /* 0x004fca00078e0229 */
[----:B------:R1:W5:Y:S01]  /*0530*/  LDG.E R0, [R2.64] ;  /* 0x0000000402007981 */ /* 0x000362000c1e1900 */
[----:B------:R-:W-:Y:S05]  /*0540*/  BRA `(.L_x_21) ;  /* 0x0000004000007947 */ /* 0x000fea0003800000 */
.L_x_20:
[----:B------:R-:W-:Y:S05]  /*0550*/  @!P4 BRA `(.L_x_21) ;  /* 0x000000300000c947 */ /* 0x000fea0003800000 */
[----:B------:R1:W3:Y:S04]  /*0560*/  LDG.E R0, [R2.64] ;  /* 0x0000000402007981 */ /* 0x0002e8000c1e1900 */
[----:B-12---:R-:W3:Y:S02]  /*0570*/  LDG.E R2, [R2.64+0x4] ;  /* 0x0000040402027981 */ /* 0x006ee4000c1e1900 */
[----:B---3--:R-:W-:-:S05]  /*0580*/  IADD3 R0, -R0, R2, RZ ;  /* 0x0000000200007210 */ /* 0x008fca0007ffe1ff */
.L_x_21:
[--C-:B-----5:R-:W-:Y:S01]  /*0590*/  IMAD.IADD R103, R0, 0x1, -R11.reuse ;  /* 0x0000000100677824 */ /* 0x120fe200078e0a0b */
[----:B------:R-:W-:Y:S01]  /*05a0*/  PLOP3.LUT P2, PT, PT, PT, PT, 0x80, 0x0 ;  /* 0x000000000000781c */ /* 0x000fe20003f4f070 */
[----:B------:R-:W-:Y:S01]  /*05b0*/  IMAD.IADD R25, R12, 0x1, R11 ;  /* 0x000000010c197824 */ /* 0x000fe200078e020b */
[----:B------:R-:W-:Y:S01]  /*05c0*/  CS2R R130, SRZ ;  /* 0x0000000000827805 */ /* 0x000fe2000001ff00 */
[----:B------:R-:W-:Y:S01]  /*05d0*/  CS2R R128, SRZ ;  /* 0x0000000000807805 */ /* 0x000fe2000001ff00 */
[C---:B------:R-:W-:Y:S01]  /*05e0*/  IADD3 R0, R103.reuse, 0x3f, RZ ;  /* 0x0000003f67007810 */ /* 0x040fe20007ffe0ff */
[----:B------:R-:W-:Y:S01]  /*05f0*/  CS2R R126, SRZ ;  /* 0x00000000007e7805 */ /* 0x000fe2000001ff00 */
[----:B------:R-:W-:Y:S01]  /*0600*/  ISETP.GE.AND P1, PT, R103, 0x1, PT ;  /* 0x000000016700780c */ /* 0x000fe20003f26270 */
[----:B------:R-:W-:Y:S01]  /*0610*/  CS2R R124, SRZ ;  /* 0x00000000007c7805 */ /* 0x000fe2000001ff00 */
[----:B-12---:R-:W-:Y:S01]  /*0620*/  SHF.R.S32.HI R2, RZ, 0x1f, R0 ;  /* 0x0000001fff027819 */ /* 0x006fe20000011400 */
[----:B------:R-:W-:Y:S01]  /*0630*/  IMAD.MOV.U32 R122, RZ, RZ, RZ ;  /* 0x000000ffff7a7224 */ /* 0x000fe200078e00ff */
[----:B------:R-:W-:Y:S01]  /*0640*/  MOV R11, RZ ;  /* 0x000000ff000b7202 */ /* 0x000fe20000000f00 */
[----:B------:R-:W-:Y:S01]  /*0650*/  CS2R R120, SRZ ;  /* 0x0000000000787805 */ /* 0x000fe2000001ff00 */
[----:B------:R-:W-:Y:S01]  /*0660*/  LEA.HI R111, R2, R0, RZ, 0x6 ;  /* 0x00000000026f7211 */ /* 0x000fe200078f30ff */
[----:B------:R-:W-:Y:S01]  /*0670*/  CS2R R12, SRZ ;  /* 0x00000000000c7805 */ /* 0x000fe2000001ff00 */
[----:B------:R-:W-:Y:S01]  /*0680*/  IMAD.MOV.U32 R118, RZ, RZ, RZ ;  /* 0x000000ffff767224 */ /* 0x000fe200078e00ff */
[----:B------:R-:W-:Y:S01]  /*0690*/  CS2R R116, SRZ ;  /* 0x0000000000747805 */ /* 0x000fe2000001ff00 */
[----:B------:R-:W-:Y:S01]  /*06a0*/  CS2R R16, SRZ ;  /* 0x0000000000107805 */ /* 0x000fe2000001ff00 */
[----:B------:R1:W-:Y:S01]  /*06b0*/  STL [R1+0x50], R111 ;  /* 0x0000506f01007387 */ /* 0x0003e20000100800 */
[----:B------:R-:W-:Y:S01]  /*06c0*/  MOV R114, RZ ;  /* 0x000000ff00727202 */ /* 0x000fe20000000f00 */
[----:B------:R-:W-:Y:S01]  /*06d0*/  CS2R R112, SRZ ;  /* 0x0000000000707805 */ /* 0x000fe2000001ff00 */
[----:B------:R-:W-:Y:S01]  /*06e0*/  CS2R R18, SRZ ;  /* 0x0000000000127805 */ /* 0x000fe2000001ff00 */
[----:B------:R-:W-:Y:S01]  /*06f0*/  IMAD.MOV.U32 R110, RZ, RZ, RZ ;  /* 0x000000ffff6e7224 */ /* 0x000fe200078e00ff */
[----:B------:R-:W-:Y:S01]  /*0700*/  CS2R R108, SRZ ;  /* 0x00000000006c7805 */ /* 0x000fe2000001ff00 */
[----:B------:R-:W-:Y:S01]  /*0710*/  CS2R R20, SRZ ;  /* 0x0000000000147805 */ /* 0x000fe2000001ff00 */
[----:B------:R-:W-:Y:S01]  /*0720*/  MOV R106, RZ ;  /* 0x000000ff006a7202 */ /* 0x000fe20000000f00 */
[----:B------:R-:W-:Y:S01]  /*0730*/  CS2R R104, SRZ ;  /* 0x0000000000687805 */ /* 0x000fe2000001ff00 */
[----:B------:R-:W-:Y:S01]  /*0740*/  CS2R R22, SRZ ;  /* 0x0000000000167805 */ /* 0x000fe2000001ff00 */
[----:B------:R-:W-:Y:S01]  /*0750*/  IMAD.MOV.U32 R102, RZ, RZ, RZ ;  /* 0x000000ffff667224 */ /* 0x000fe200078e00ff */
[----:B------:R-:W-:Y:S01]  /*0760*/  CS2R R100, SRZ ;  /* 0x0000000000647805 */ /* 0x000fe2000001ff00 */
[----:B------:R-:W-:Y:S01]  /*0770*/  CS2R R98, SRZ ;  /* 0x0000000000627805 */ /* 0x000fe2000001ff00 */
[----:B------:R-:W-:Y:S01]  /*0780*/  CS2R R96, SRZ ;  /* 0x0000000000607805 */ /* 0x000fe2000001ff00 */
[----:B------:R-:W-:Y:S01]  /*0790*/  CS2R R94, SRZ ;  /* 0x00000000005e7805 */ /* 0x000fe2000001ff00 */
[----:B------:R-:W-:Y:S01]  /*07a0*/  CS2R R26, SRZ ;  /* 0x00000000001a7805 */ /* 0x000fe2000001ff00 */
[----:B------:R-:W-:Y:S01]  /*07b0*/  MOV R92, RZ ;  /* 0x000000ff005c7202 */ /* 0x000fe20000000f00 */
[----:B------:R-:W-:Y:S01]  /*07c0*/  CS2R R90, SRZ ;  /* 0x00000000005a7805 */ /* 0x000fe2000001ff00 */
[----:B------:R-:W-:Y:S01]  /*07d0*/  CS2R R28, SRZ ;  /* 0x00000000001c7805 */ /* 0x000fe2000001ff00 */
[----:B------:R-:W-:Y:S01]  /*07e0*/  IMAD.MOV.U32 R88, RZ, RZ, RZ ;  /* 0x000000ffff587224 */ /* 0x000fe200078e00ff */
        /* <DEDUP_REMOVED lines=19> */
[----:B------:R-:W-:Y:S01]  /*0920*/  CS2R R54, SRZ ;  /* 0x0000000000367805 */ /* 0x000fe2000001ff00 */
[----:B------:R-:W-:Y:S01]  /*0930*/  IMAD.MOV.U32 R14, RZ, RZ, RZ ;  /* 0x000000ffff0e7224 */ /* 0x000fe200078e00ff */
[----:B------:R-:W-:Y:S01]  /*0940*/  MOV R24, RZ ;  /* 0x000000ff00187202 */ /* 0x000fe20000000f00 */
[----:B------:R-:W-:Y:S01]  /*0950*/  CS2R R50, SRZ ;  /* 0x0000000000327805 */ /* 0x000fe2000001ff00 */
[----:B------:R-:W-:Y:S01]  /*0960*/  CS2R R46, SRZ ;  /* 0x00000000002e7805 */ /* 0x000fe2000001ff00 */
        /* <DEDUP_REMOVED lines=19> */
[----:B------:R-:W-:Y:S01]  /*0aa0*/  MOV R140, RZ ;  /* 0x000000ff008c7202 */ /* 0x000fe20000000f00 */
[----:B------:R-:W-:Y:S01]  /*0ab0*/  CS2R R56, SRZ ;  /* 0x0000000000387805 */ /* 0x000fe2000001ff00 */
[----:B------:R-:W-:Y:S05]  /*0ac0*/  @!P1 BRA `(.L_x_22) ;  /* 0x0000950000009947 */ /* 0x000fea0003800000 */
[----:B-1----:R-:W-:-:S04]  /*0ad0*/  ISETP.NE.U32.AND P3, PT, RZ, c[0x0][0x340], PT ;  /* 0x0000d000ff007a0c */ /* 0x002fc80003f65070 */
[----:B------:R-:W-:-:S13]  /*0ae0*/  ISETP.NE.AND.EX P3, PT, RZ, c[0x0][0x344], PT, P3 ;  /* 0x0000d100ff007a0c */ /* 0x000fda0003f65330 */
[----:B------:R-:W-:-:S05]  /*0af0*/  @P3 IMAD.WIDE R2, R45, R41, c[0x0][0x340] ;  /* 0x0000d0002d023625 */ /* 0x000fca00078e0229 */
[----:B------:R1:W2:Y:S01]  /*0b00*/  @P3 LDG.E R12, [R2.64] ;  /* 0x00000004020c3981 */ /* 0x0002a2000c1e1900 */
[----:B------:R-:W-:Y:S01]  /*0b10*/  SHF.R.S32.HI R26, RZ, 0x1f, R107 ;  /* 0x0000001fff1a7819 */ /* 0x000fe2000001146b */
[----:B------:R-:W-:Y:S01]  /*0b20*/  IMAD.MOV.U32 R4, RZ, RZ, c[0x0][0x2c4] ;  /* 0x0000b100ff047624 */ /* 0x000fe200078e00ff */
[----:B------:R-:W-:Y:S01]  /*0b30*/  SHF.R.S32.HI R0, RZ, 0x1f, R10 ;  /* 0x0000001fff007819 */ /* 0x000fe2000001140a */
[----:B------:R-:W3:Y:S01]  /*0b40*/  S2R R27, SR_CTAID.Y ;  /* 0x00000000001b7919 */ /* 0x000ee20000002600 */
[----:B------:R-:W-:Y:S01]  /*0b50*/  LEA.HI R5, R26, R107, RZ, 0x3 ;  /* 0x0000006b1a057211 */ /* 0x000fe200078f18ff */
[----:B------:R-:W-:Y:S02]  /*0b60*/  IMAD R15, R15, c[0x0][0x2c4], RZ ;  /* 0x0000b1000f0f7a24 */ /* 0x000fe400078e02ff */
[----:B------:R-:W-:Y:S01]  /*0b70*/  BAR.SYNC.DEFER_BLOCKING 0x0 ;  /* 0x0000000000007b1d */ /* 0x000fe20000010000 */
[----:B------:R-:W-:Y:S01]  /*0b80*/  ISETP.NE.AND P1, PT, R4, 0x1, PT ;  /* 0x000000010400780c */ /* 0x000fe20003f25270 */
[----:B------:R-:W-:Y:S01]  /*0b90*/  IMAD R0, R0, c[0x0][0x178], RZ ;  /* 0x00005e0000007a24 */ /* 0x000fe200078e02ff */
[----:B------:R-:W-:-:S02]  /*0ba0*/  LOP3.LUT R4, R5, 0xfffffff8, RZ, 0xc0, !PT ;  /* 0xfffffff805047812 */ /* 0x000fc400078ec0ff */
[----:B------:R-:W-:Y:S01]  /*0bb0*/  SHF.R.S32.HI R20, RZ, 0x3, R5 ;  /* 0x00000003ff147819 */ /* 0x000fe20000011405 */
[----:B------:R-:W-:Y:S01]  /*0bc0*/  IMAD R0, R10, c[0x0][0x17c], R0 ;  /* 0x00005f000a007a24 */ /* 0x000fe200078e0200 */
[----:B------:R-:W-:Y:S01]  /*0bd0*/  LEA.HI R93, R26, R107, RZ, 0x5 ;  /* 0x0000006b1a5d7211 */ /* 0x000fe200078f28ff */
[----:B------:R-:W-:Y:S01]  /*0be0*/  IMAD.IADD R21, R107, 0x1, -R4 ;  /* 0x000000016b157824 */ /* 0x000fe200078e0a04 */
[----:B------:R-:W-:Y:S02]  /*0bf0*/  SEL R4, R45, RZ, !P0 ;  /* 0x000000ff2d047207 */ /* 0x000fe40004000000 */
[----:B------:R-:W-:Y:S01]  /*0c00*/  LEA R14, R44, R20, 0x7 ;  /* 0x000000142c0e7211 */ /* 0x000fe200078e38ff */
[----:B------:R-:W-:Y:S02]  /*0c10*/  IMAD R5, R21, 0x20, R20 ;  /* 0x0000002015057824 */ /* 0x000fe400078e0214 */
[----:B-1----:R-:W-:Y:S01]  /*0c20*/  IMAD.WIDE.U32 R2, R10, c[0x0][0x178], RZ ;  /* 0x00005e000a027a25 */ /* 0x002fe200078e00ff */
[----:B------:R-:W-:-:S02]  /*0c30*/  SHF.R.S32.HI R10, RZ, 0x1f, R45 ;  /* 0x0000001fff0a7819 */ /* 0x000fc4000001142d */
[----:B---3--:R-:W-:Y:S01]  /*0c40*/  SHF.R.S32.HI R28, RZ, 0x1f, R27 ;  /* 0x0000001fff1c7819 */ /* 0x008fe2000001141b */
[----:B------:R-:W-:Y:S01]  /*0c50*/  IMAD.IADD R3, R3, 0x1, R0 ;  /* 0x0000000103037824 */ /* 0x000fe200078e0200 */
[----:B------:R-:W-:Y:S02]  /*0c60*/  LEA R5, R44, R5, 0x7 ;  /* 0x000000052c057211 */ /* 0x000fe400078e38ff */
[----:B------:R-:W-:Y:S01]  /*0c70*/  SEL R6, R10, RZ, !P0 ;  /* 0x000000ff0a067207 */ /* 0x000fe20004000000 */
[----:B------:R-:W-:Y:S02]  /*0c80*/  IMAD R0, R28, c[0x0][0x1b8], RZ ;  /* 0x00006e001c007a24 */ /* 0x000fe400078e02ff */
[----:B------:R-:W-:-:S04]  /*0c90*/  IMAD.WIDE.U32 R2, R27, c[0x0][0x1b8], R2 ;  /* 0x00006e001b027a25 */ /* 0x000fc800078e0002 */
[----:B------:R-:W-:Y:S02]  /*0ca0*/  IMAD R0, R27, c[0x0][0x1bc], R0 ;  /* 0x00006f001b007a24 */ /* 0x000fe400078e0200 */
[----:B------:R-:W-:-:S04]  /*0cb0*/  @P1 IMAD.HI.U32 R7, R5, c[0x0][0x2c8], RZ ;  /* 0x0000b20005071a27 */ /* 0x000fc800078e00ff */
[----:B------:R-:W-:Y:S02]  /*0cc0*/  IMAD.IADD R3, R3, 0x1, R0 ;  /* 0x0000000103037824 */ /* 0x000fe400078e0200 */
[----:B------:R-:W-:Y:S01]  /*0cd0*/  IMAD.MOV.U32 R0, RZ, RZ, R5 ;  /* 0x000000ffff007224 */ /* 0x000fe200078e0005 */
[----:B------:R-:W-:Y:S01]  /*0ce0*/  @P1 SHF.R.U32.HI R0, RZ, c[0x0][0x2cc], R7 ;  /* 0x0000b300ff001a19 */ /* 0x000fe20000011607 */
[----:B------:R-:W-:Y:S02]  /*0cf0*/  IMAD R6, R6, c[0x0][0x1c0], RZ ;  /* 0x0000700006067a24 */ /* 0x000fe400078e02ff */
[----:B------:R-:W-:-:S04]  /*0d00*/  IMAD.WIDE.U32 R2, R4, c[0x0][0x1c0], R2 ;  /* 0x0000700004027a25 */ /* 0x000fc800078e0002 */
[----:B------:R-:W-:Y:S01]  /*0d10*/  IMAD R7, R4, c[0x0][0x1c4], R6 ;  /* 0x0000710004077a24 */ /* 0x000fe200078e0206 */
[--C-:B------:R-:W-:Y:S01]  /*0d20*/  SHF.R.S32.HI R6, RZ, 0x1f, R0.reuse ;  /* 0x0000001fff067819 */ /* 0x100fe20000011400 */
[----:B------:R-:W-:Y:S02]  /*0d30*/  IMAD.MOV R4, RZ, RZ, -R0 ;  /* 0x000000ffff047224 */ /* 0x000fe400078e0a00 */
[----:B------:R-:W-:Y:S02]  /*0d40*/  IMAD.IADD R3, R3, 0x1, R7 ;  /* 0x0000000103037824 */ /* 0x000fe400078e0207 */
[----:B------:R-:W-:Y:S02]  /*0d50*/  IMAD R7, R6, c[0x0][0x1b0], RZ ;  /* 0x00006c0006077a24 */ /* 0x000fe400078e02ff */
[----:B------:R-:W-:Y:S02]  /*0d60*/  IMAD R6, R4, c[0x0][0x2c4], R5 ;  /* 0x0000b10004067a24 */ /* 0x000fe400078e0205 */
[----:B------:R-:W-:-:S02]  /*0d70*/  IMAD R4, R0, c[0x0][0x1b4], R7 ;  /* 0x00006d0000047a24 */ /* 0x000fc400078e0207 */
[----:B------:R-:W-:Y:S01]  /*0d80*/  IMAD.WIDE.U32 R2, R0, c[0x0][0x1b0], R2 ;  /* 0x00006c0000027a25 */ /* 0x000fe200078e0002 */
[----:B------:R-:W-:-:S03]  /*0d90*/  SHF.R.S32.HI R0, RZ, 0x1f, R6 ;  /* 0x0000001fff007819 */ /* 0x000fc60000011406 */
[----:B------:R-:W-:Y:S01]  /*0da0*/  IMAD.SHL.U32 R7, R20, 0x40, RZ ;  /* 0x0000004014077824 */ /* 0x000fe200078e00ff */
[----:B------:R-:W-:Y:S01]  /*0db0*/  IADD3 R5, R3, R4, RZ ;  /* 0x0000000403057210 */ /* 0x000fe20007ffe0ff */
[----:B------:R-:W-:Y:S02]  /*0dc0*/  IMAD R3, R0, c[0x0][0x1a8], RZ ;  /* 0x00006a0000037a24 */ /* 0x000fe400078e02ff */
[----:B------:R-:W-:Y:S01]  /*0dd0*/  IMAD.MOV.U32 R4, RZ, RZ, R2 ;  /* 0x000000ffff047224 */ /* 0x000fe200078e0002 */
[----:B------:R-:W-:Y:S01]  /*0de0*/  LOP3.LUT R0, R7, 0x1c0, RZ, 0xc0, !PT ;  /* 0x000001c007007812 */ /* 0x000fe200078ec0ff */
[----:B------:R-:W-:Y:S02]  /*0df0*/  IMAD.SHL.U32 R2, R21, 0x8, RZ ;  /* 0x0000000815027824 */ /* 0x000fe400078e00ff */
[C---:B------:R-:W-:Y:S01]  /*0e00*/  IMAD R7, R6.reuse, c[0x0][0x1ac], R3 ;  /* 0x00006b0006077a24 */ /* 0x040fe200078e0203 */
[----:B------:R-:W-:Y:S01]  /*0e10*/  SHF.R.U32.HI R3, RZ, 0x3, R0 ;  /* 0x00000003ff037819 */ /* 0x000fe20000011600 */
[----:B------:R-:W-:Y:S01]  /*0e20*/  IMAD.WIDE.U32 R4, R6, c[0x0][0x1a8], R4 ;  /* 0x00006a0006047a25 */ /* 0x000fe200078e0004 */
[----:B------:R-:W-:-:S02]  /*0e30*/  LOP3.LUT R6, R0, 0x38, R2, 0xf8, !PT ;  /* 0x0000003800067812 */ /* 0x000fc400078ef802 */
[----:B------:R-:W-:Y:S01]  /*0e40*/  IADD3 R16, R2, 0x40, RZ ;  /* 0x0000004002107810 */ /* 0x000fe20007ffe0ff */
[----:B------:R-:W-:Y:S01]  /*0e50*/  IMAD.IADD R0, R5, 0x1, R7 ;  /* 0x0000000105007824 */ /* 0x000fe200078e0207 */
[----:B------:R-:W-:Y:S02]  /*0e60*/  LEA R19, P0, R4, c[0x0][0x160], 0x1 ;  /* 0x0000580004137a11 */ /* 0x000fe400078008ff */
[----:B------:R-:W-:Y:S02]  /*0e70*/  LOP3.LUT R3, R6, R3, RZ, 0x3c, !PT ;  /* 0x0000000306037212 */ /* 0x000fe400078e3cff */
[----:B------:R-:W-:Y:S01]  /*0e80*/  LEA.HI.X R18, R4, c[0x0][0x164], R0, 0x1, P0 ;  /* 0x0000590004127a11 */ /* 0x000fe200000f0c00 */
[----:B------:R-:W1:Y:S01]  /*0e90*/  SHFL.IDX PT, R8, R19, RZ, 0x181f ;  /* 0x00181fff13087589 */ /* 0x000e6200000e0000 */
[----:B------:R-:W-:Y:S02]  /*0ea0*/  ISETP.GE.AND P0, PT, R14, R15, PT ;  /* 0x0000000f0e00720c */ /* 0x000fe40003f06270 */
[----:B------:R-:W-:Y:S01]  /*0eb0*/  LEA.HI R0, R26, R107, RZ, 0x6 ;  /* 0x0000006b1a007211 */ /* 0x000fe200078f30ff */
[----:B------:R-:W3:Y:S01]  /*0ec0*/  SHFL.IDX PT, R9, R18, RZ, 0x181f ;  /* 0x00181fff12097589 */ /* 0x000ee200000e0000 */
[----:B------:R-:W-:-:S02]  /*0ed0*/  IADD3 R6, R14, 0x20, RZ ;  /* 0x000000200e067810 */ /* 0x000fc40007ffe0ff */
[----:B------:R-:W-:Y:S01]  /*0ee0*/  IADD3 R4, R14, 0x40, RZ ;  /* 0x000000400e047810 */ /* 0x000fe20007ffe0ff */
[----:B------:R-:W-:Y:S01]  /*0ef0*/  IMAD.SHL.U32 R0, R0, 0x8, RZ ;  /* 0x0000000800007824 */ /* 0x000fe200078e00ff */
[-C--:B------:R-:W-:Y:S02]  /*0f00*/  ISETP.GE.AND P1, PT, R6, R15.reuse, PT ;  /* 0x0000000f0600720c */ /* 0x080fe40003f26270 */
[C---:B------:R-:W-:Y:S02]  /*0f10*/  IADD3 R17, R2.reuse, 0x80, RZ ;  /* 0x0000008002117810 */ /* 0x040fe40007ffe0ff */
[----:B------:R-:W-:Y:S02]  /*0f20*/  IADD3 R24, R2, 0xc0, RZ ;  /* 0x000000c002187810 */ /* 0x000fe40007ffe0ff */
[----:B------:R-:W-:Y:S02]  /*0f30*/  @!P0 SHF.R.S32.HI R6, RZ, 0x1f, R16 ;  /* 0x0000001fff068819 */ /* 0x000fe40000011410 */
[----:B------:R-:W-:-:S02]  /*0f40*/  ISETP.GE.AND P2, PT, R4, R15, PT ;  /* 0x0000000f0400720c */ /* 0x000fc40003f46270 */
[----:B------:R-:W-:Y:S02]  /*0f50*/  LOP3.LUT R11, R3, 0xfffffe00, R0, 0xf8, !PT ;  /* 0xfffffe00030b7812 */ /* 0x000fe400078ef800 */
[----:B------:R-:W-:Y:S02]  /*0f60*/  @!P0 SHF.R.S32.HI R0, RZ, 0x1f, R17 ;  /* 0x0000001fff008819 */ /* 0x000fe40000011411 */
[----:B------:R-:W-:Y:S01]  /*0f70*/  @!P0 SHF.R.S32.HI R7, RZ, 0x1f, R24 ;  /* 0x0000001fff078819 */ /* 0x000fe20000011418 */
[----:B------:R-:W-:Y:S01]  /*0f80*/  IMAD.SHL.U32 R98, R11, 0x2, RZ ;  /* 0x000000020b627824 */ /* 0x000fe200078e00ff */
[----:B------:R-:W-:Y:S02]  /*0f90*/  ISETP.GE.AND P6, PT, R2, c[0x0][0x198], PT ;  /* 0x0000660002007a0c */ /* 0x000fe40003fc6270 */
[----:B------:R-:W-:Y:S02]  /*0fa0*/  SHF.R.S32.HI R3, RZ, 0x1f, R2 ;  /* 0x0000001fff037819 */ /* 0x000fe40000011402 */
[----:B------:R-:W-:Y:S01]  /*0fb0*/  ISETP.GE.AND P5, PT, R16, c[0x0][0x198], PT ;  /* 0x0000660010007a0c */ /* 0x000fe20003fa6270 */
[----:B------:R-:W-:Y:S01]  /*0fc0*/  STL [R1+0x48], R98 ;  /* 0x0000486201007387 */ /* 0x000fe20000100800 */
[--C-:B--2---:R-:W-:Y:S01]  /*0fd0*/  @P3 IMAD.MOV.U32 R4, RZ, RZ, R12.reuse ;  /* 0x000000ffff043224 */ /* 0x104fe200078e000c */
[----:B------:R-:W-:Y:S01]  /*0fe0*/  @P3 SHF.R.S32.HI R5, RZ, 0x1f, R12 ;  /* 0x0000001fff053819 */ /* 0x000fe2000001140c */
[----:B------:R-:W-:Y:S01]  /*0ff0*/  @!P3 IMAD.MOV.U32 R4, RZ, RZ, R45 ;  /* 0x000000ffff04b224 */ /* 0x000fe200078e002d */
[----:B------:R-:W-:-:S02]  /*1000*/  @!P0 LEA.HI R12, R6, R16, RZ, 0x3 ;  /* 0x00000010060c8211 */ /* 0x000fc400078f18ff */
[----:B------:R-:W-:Y:S01]  /*1010*/  SHFL.IDX PT, R6, R19, 0x1, 0x181f ;  /* 0x00381f0013067f89 */ /* 0x000fe200000e0000 */
[----:B------:R-:W-:Y:S02]  /*1020*/  @!P3 MOV R5, R10 ;  /* 0x0000000a0005b202 */ /* 0x000fe40000000f00 */
[----:B------:R-:W-:Y:S02]  /*1030*/  SEL R22, R4, RZ, !P4 ;  /* 0x000000ff04167207 */ /* 0x000fe40006000000 */
[----:B------:R-:W-:Y:S02]  /*1040*/  @!P0 LEA.HI R10, R0, R17, RZ, 0x3 ;  /* 0x00000011000a8211 */ /* 0x000fe400078f18ff */
[----:B-1----:R-:W-:Y:S02]  /*1050*/  @!P0 LEA R4, P3, R2, R8, 0x1 ;  /* 0x0000000802048211 */ /* 0x002fe400078608ff */
[----:B------:R-:W-:Y:S02]  /*1060*/  @!P0 LEA.HI R0, R7, R24, RZ, 0x3 ;  /* 0x0000001807008211 */ /* 0x000fe400078f18ff */
[----:B------:R-:W1:Y:S01]  /*1070*/  SHFL.IDX PT, R7, R18, 0x1, 0x181f ;  /* 0x00381f0012077f89 */ /* 0x000e6200000e0000 */
[----:B------:R-:W-:-:S02]  /*1080*/  SEL R23, R5, RZ, !P4 ;  /* 0x000000ff05177207 */ /* 0x000fc40006000000 */
[----:B------:R-:W-:Y:S02]  /*1090*/  ISETP.GE.AND P4, PT, R17, c[0x0][0x198], PT ;  /* 0x0000660011007a0c */ /* 0x000fe40003f86270 */
[----:B---3--:R-:W-:Y:S02]  /*10a0*/  @!P0 LEA.HI.X R5, R2, R9, R3, 0x1, P3 ;  /* 0x0000000902058211 */ /* 0x008fe400018f0c03 */
[----:B------:R-:W-:Y:S02]  /*10b0*/  @!P0 LOP3.LUT R12, R12, 0xfffffff8, RZ, 0xc0, !PT ;  /* 0xfffffff80c0c8812 */ /* 0x000fe400078ec0ff */
[----:B------:R-:W-:Y:S01]  /*10c0*/  ISETP.GE.AND P3, PT, R24, c[0x0][0x198], PT ;  /* 0x0000660018007a0c */ /* 0x000fe20003f66270 */
[----:B------:R2:W-:Y:S01]  /*10d0*/  @!P0 LDGSTS.E.BYPASS.LTC128B.128 [R98+0x100], [R4.64], !P6 ;  /* 0x0010000004628fae */ /* 0x0005e2000f101d44 */
[----:B------:R-:W-:Y:S01]  /*10e0*/  @!P0 LOP3.LUT R10, R10, 0xfffffff8, RZ, 0xc0, !PT ;  /* 0xfffffff80a0a8812 */ /* 0x000fe200078ec0ff */
[----:B------:R-:W-:Y:S01]  /*10f0*/  @!P0 IMAD.WIDE R12, R12, 0x2, R8 ;  /* 0x000000020c0c8825 */ /* 0x000fe200078e0208 */
[----:B------:R-:W-:-:S03]  /*1100*/  @!P0 LOP3.LUT R0, R0, 0xfffffff8, RZ, 0xc0, !PT ;  /* 0xfffffff800008812 */ /* 0x000fc600078ec0ff */
[--C-:B------:R-:W-:Y:S01]  /*1110*/  @!P0 IMAD.WIDE R10, R10, 0x2, R8.reuse ;  /* 0x000000020a0a8825 */ /* 0x100fe200078e0208 */
[----:B------:R3:W-:Y:S03]  /*1120*/  @!P0 LDGSTS.E.BYPASS.LTC128B.128 [R98+0x4100], [R12.64], !P5 ;  /* 0x041000000c628fae */ /* 0x0007e6000e901d44 */
[----:B------:R-:W-:Y:S01]  /*1130*/  @!P0 IMAD.WIDE R8, R0, 0x2, R8 ;  /* 0x0000000200088825 */ /* 0x000fe200078e0208 */
[----:B------:R-:W-:Y:S01]  /*1140*/  @!P1 SHF.R.S32.HI R0, RZ, 0x1f, R17 ;  /* 0x0000001fff009819 */ /* 0x000fe20000011411 */
[----:B------:R4:W-:Y:S03]  /*1150*/  @!P0 LDGSTS.E.BYPASS.LTC128B.128 [R98+0x8100], [R10.64], !P4 ;  /* 0x081000000a628fae */ /* 0x0009e6000e101d44 */
[----:B------:R-:W-:Y:S01]  /*1160*/  @!P1 LEA.HI R0, R0, R17, RZ, 0x3 ;  /* 0x0000001100009211 */ /* 0x000fe200078f18ff */
[----:B------:R5:W-:Y:S01]  /*1170*/  @!P0 LDGSTS.E.BYPASS.LTC128B.128 [R98+0xc100], [R8.64], !P3 ;  /* 0x0c10000008628fae */ /* 0x000be2000d901d44 */
[----:B--2---:R-:W-:-:S02]  /*1180*/  @!P1 SHF.R.S32.HI R4, RZ, 0x1f, R16 ;  /* 0x0000001fff049819 */ /* 0x004fc40000011410 */
[----:B------:R-:W-:Y:S02]  /*1190*/  @!P1 SHF.R.S32.HI R5, RZ, 0x1f, R24 ;  /* 0x0000001fff059819 */ /* 0x000fe40000011418 */
[----:B------:R-:W-:Y:S02]  /*11a0*/  @!P1 LEA.HI R4, R4, R16, RZ, 0x3 ;  /* 0x0000001004049211 */ /* 0x000fe400078f18ff */
[----:B------:R-:W-:Y:S02]  /*11b0*/  @!P1 LEA.HI R5, R5, R24, RZ, 0x3 ;  /* 0x0000001805059211 */ /* 0x000fe400078f18ff */
[----:B---3--:R-:W-:Y:S02]  /*11c0*/  @!P1 LOP3.LUT R12, R0, 0xfffffff8, RZ, 0xc0, !PT ;  /* 0xfffffff8000c9812 */ /* 0x008fe400078ec0ff */
[----:B------:R-:W-:Y:S02]  /*11d0*/  @!P2 SHF.R.S32.HI R0, RZ, 0x1f, R17 ;  /* 0x0000001fff00a819 */ /* 0x000fe40000011411 */
[----:B----4-:R-:W-:Y:S01]  /*11e0*/  IADD3 R11, R14, 0x60, RZ ;  /* 0x000000600e0b7810 */ /* 0x010fe20007ffe0ff */
[----:B-1----:R-:W-:Y:S01]  /*11f0*/  @!P1 IMAD.WIDE R12, R12, 0x2, R6 ;  /* 0x000000020c0c9825 */ /* 0x002fe200078e0206 */
[----:B------:R-:W-:-:S02]  /*1200*/  @!P1 LOP3.LUT R14, R4, 0xfffffff8, RZ, 0xc0, !PT ;  /* 0xfffffff8040e9812 */ /* 0x000fc400078ec0ff */
[----:B------:R-:W1:Y:S01]  /*1210*/  SHFL.IDX PT, R4, R19, 0x2, 0x181f ;  /* 0x00581f0013047f89 */ /* 0x000e6200000e0000 */
[C---:B-----5:R-:W-:Y:S02]  /*1220*/  @!P1 LEA R8, P0, R2.reuse, R6, 0x1 ;  /* 0x0000000602089211 */ /* 0x060fe400078008ff */
[----:B------:R-:W-:Y:S02]  /*1230*/  @!P1 LOP3.LUT R10, R5, 0xfffffff8, RZ, 0xc0, !PT ;  /* 0xfffffff8050a9812 */ /* 0x000fe400078ec0ff */
[----:B------:R-:W2:Y:S01]  /*1240*/  SHFL.IDX PT, R5, R18, 0x2, 0x181f ;  /* 0x00581f0012057f89 */ /* 0x000ea200000e0000 */
[----:B------:R-:W-:Y:S02]  /*1250*/  @!P1 LEA.HI.X R9, R2, R7, R3, 0x1, P0 ;  /* 0x0000000702099211 */ /* 0x000fe400000f0c03 */
[----:B------:R-:W-:Y:S01]  /*1260*/  ISETP.GE.AND P0, PT, R11, R15, PT ;  /* 0x0000000f0b00720c */ /* 0x000fe20003f06270 */
[--C-:B------:R-:W-:Y:S02]  /*1270*/  @!P1 IMAD.WIDE R14, R14, 0x2, R6.reuse ;  /* 0x000000020e0e9825 */ /* 0x100fe400078e0206 */
[----:B------:R3:W-:Y:S02]  /*1280*/  @!P1 LDGSTS.E.BYPASS.LTC128B.128 [R98+0x1100], [R8.64], !P6 ;  /* 0x0110000008629fae */ /* 0x0007e4000f101d44 */
[----:B------:R-:W-:-:S02]  /*1290*/  @!P1 IMAD.WIDE R10, R10, 0x2, R6 ;  /* 0x000000020a0a9825 */ /* 0x000fc400078e0206 */
[----:B------:R4:W5:Y:S04]  /*12a0*/  SHFL.IDX PT, R6, R19, 0x3, 0x181f ;  /* 0x00781f0013067f89 */ /* 0x00096800000e0000 */
[----:B------:R1:W1:Y:S04]  /*12b0*/  SHFL.IDX PT, R7, R18, 0x3, 0x181f ;  /* 0x00781f0012077f89 */ /* 0x00026800000e0000 */
[----:B------:R2:W-:Y:S04]  /*12c0*/  @!P1 LDGSTS.E.BYPASS.LTC128B.128 [R98+0x5100], [R14.64], !P5 ;  /* 0x051000000e629fae */ /* 0x0005e8000e901d44 */
[----:B------:R5:W-:Y:S04]  /*12d0*/  @!P1 LDGSTS.E.BYPASS.LTC128B.128 [R98+0x9100], [R12.64], !P4 ;  /* 0x091000000c629fae */ /* 0x000be8000e101d44 */
[----:B------:R5:W-:Y:S01]  /*12e0*/  @!P1 LDGSTS.E.BYPASS.LTC128B.128 [R98+0xd100], [R10.64], !P3 ;  /* 0x0d1000000a629fae */ /* 0x000be2000d901d44 */
[----:B---3--:R-:W-:-:S02]  /*12f0*/  @!P2 SHF.R.S32.HI R8, RZ, 0x1f, R16 ;  /* 0x0000001fff08a819 */ /* 0x008fc40000011410 */
[----:B------:R-:W-:Y:S02]  /*1300*/  @!P2 LEA.HI R9, R0, R17, RZ, 0x3 ;  /* 0x000000110009a211 */ /* 0x000fe400078f18ff */
[----:B----4-:R-:W-:-:S04]  /*1310*/  LEA.HI R19, R26, R107, RZ, 0x4 ;  /* 0x0000006b1a137211 */ /* 0x010fc800078f20ff */
[----:B-1----:R-:W-:Y:S02]  /*1320*/  SHF.R.S32.HI R18, RZ, 0x4, R19 ;  /* 0x00000004ff127819 */ /* 0x002fe40000011413 */
[----:B--2---:R-:W-:Y:S02]  /*1330*/  @!P2 LEA.HI R14, R8, R16, RZ, 0x3 ;  /* 0x00000010080ea211 */ /* 0x004fe400078f18ff */
[----:B------:R-:W-:Y:S02]  /*1340*/  @!P2 LEA R8, P1, R2, R4, 0x1 ;  /* 0x000000040208a211 */ /* 0x000fe400078208ff */
[----:B-----5:R-:W-:Y:S02]  /*1350*/  @!P2 SHF.R.S32.HI R12, RZ, 0x1f, R24 ;  /* 0x0000001fff0ca819 */ /* 0x020fe40000011418 */
[----:B------:R-:W-:Y:S02]  /*1360*/  @!P2 LOP3.LUT R14, R14, 0xfffffff8, RZ, 0xc0, !PT ;  /* 0xfffffff80e0ea812 */ /* 0x000fe400078ec0ff */
[----:B------:R-:W-:-:S02]  /*1370*/  @!P2 LEA.HI R0, R12, R24, RZ, 0x3 ;  /* 0x000000180c00a211 */ /* 0x000fc400078f18ff */
[----:B------:R-:W-:Y:S01]  /*1380*/  @!P2 LOP3.LUT R12, R9, 0xfffffff8, RZ, 0xc0, !PT ;  /* 0xfffffff8090ca812 */ /* 0x000fe200078ec0ff */
[----:B------:R-:W-:Y:S01]  /*1390*/  @!P2 IMAD.WIDE R14, R14, 0x2, R4 ;  /* 0x000000020e0ea825 */ /* 0x000fe200078e0204 */
[----:B------:R-:W-:Y:S02]  /*13a0*/  @!P2 LOP3.LUT R0, R0, 0xfffffff8, RZ, 0xc0, !PT ;  /* 0xfffffff80000a812 */ /* 0x000fe400078ec0ff */
[----:B------:R-:W-:Y:S01]  /*13b0*/  @!P2 LEA.HI.X R9, R2, R5, R3, 0x1, P1 ;  /* 0x000000050209a211 */ /* 0x000fe200008f0c03 */
[----:B------:R-:W-:-:S04]  /*13c0*/  @!P2 IMAD.WIDE R12, R12, 0x2, R4 ;  /* 0x000000020c0ca825 */ /* 0x000fc800078e0204 */
[----:B------:R-:W-:Y:S01]  /*13d0*/  @!P2 IMAD.WIDE R10, R0, 0x2, R4 ;  /* 0x00000002000aa825 */ /* 0x000fe200078e0204 */
[C---:B------:R-:W-:Y:S01]  /*13e0*/  @!P0 LEA R4, P1, R2.reuse, R6, 0x1 ;  /* 0x0000000602048211 */ /* 0x040fe200078208ff */
[----:B------:R1:W-:Y:S01]  /*13f0*/  @!P2 LDGSTS.E.BYPASS.LTC128B.128 [R98+0x2100], [R8.64], !P6 ;  /* 0x021000000862afae */ /* 0x0003e2000f101d44 */
[----:B------:R-:W-:Y:S02]  /*1400*/  SHF.R.S32.HI R0, RZ, 0x1f, R25 ;  /* 0x0000001fff007819 */ /* 0x000fe40000011419 */
[C---:B------:R-:W-:Y:S01]  /*1410*/  @!P0 LEA.HI.X R5, R2.reuse, R7, R3, 0x1, P1 ;  /* 0x0000000702058211 */ /* 0x040fe200008f0c03 */
[----:B------:R2:W-:Y:S04]  /*1420*/  @!P2 LDGSTS.E.BYPASS.LTC128B.128 [R98+0x6100], [R14.64], !P5 ;  /* 0x061000000e62afae */ /* 0x0005e8000e901d44 */
[----:B------:R3:W-:Y:S04]  /*1430*/  @!P2 LDGSTS.E.BYPASS.LTC128B.128 [R98+0xa100], [R12.64], !P4 ;  /* 0x0a1000000c62afae */ /* 0x0007e8000e101d44 */
[----:B------:R4:W-:Y:S04]  /*1440*/  @!P2 LDGSTS.E.BYPASS.LTC128B.128 [R98+0xe100], [R10.64], !P3 ;  /* 0x0e1000000a62afae */ /* 0x0009e8000d901d44 */
[----:B------:R5:W-:Y:S01]  /*1450*/  @!P0 LDGSTS.E.BYPASS.LTC128B.128 [R98+0x3100], [R4.64], !P6 ;  /* 0x0310000004628fae */ /* 0x000be2000f101d44 */
[----:B------:R-:W-:-:S02]  /*1460*/  ISETP.GE.AND P6, PT, R2, c[0x0][0x1d4], PT ;  /* 0x0000750002007a0c */ /* 0x000fc40003fc6270 */
[----:B--2---:R-:W-:Y:S02]  /*1470*/  LEA.HI.SX32 R15, R111, 0xffffffff, 0x1a ;  /* 0xffffffff6f0f7811 */ /* 0x004fe400078fd2ff */
[----:B---3--:R-:W-:-:S03]  /*1480*/  LEA.HI R12, R19, R18, RZ, 0x1 ;  /* 0x00000012130c7211 */ /* 0x008fc600078f08ff */
[----:B------:R-:W-:Y:S01]  /*1490*/  IMAD R92, R15, -0x40, R103 ;  /* 0xffffffc00f5c7824 */ /* 0x000fe200078e0267 */
[----:B----4-:R-:W-:Y:S01]  /*14a0*/  IADD3 R10, P1, R25, R20, RZ ;  /* 0x00000014190a7210 */ /* 0x010fe20007f3e0ff */
[----:B------:R-:W-:Y:S01]  /*14b0*/  IMAD.IADD R11, R103, 0x1, -R20 ;  /* 0x00000001670b7824 */ /* 0x000fe200078e0a14 */
[----:B------:R-:W-:Y:S02]  /*14c0*/  LOP3.LUT R12, R12, 0xfffffffe, RZ, 0xc0, !PT ;  /* 0xfffffffe0c0c7812 */ /* 0x000fe400078ec0ff */
[----:B------:R-:W-:Y:S01]  /*14d0*/  LEA.HI.X.SX32 R14, R20, R0, 0x1, P1 ;  /* 0x00000000140e7211 */ /* 0x000fe200008f0eff */
[----:B------:R-:W-:Y:S01]  /*14e0*/  IMAD R11, R15, -0x40, R11 ;  /* 0xffffffc00f0b7824 */ /* 0x000fe200078e020b */
[----:B------:R-:W-:Y:S01]  /*14f0*/  @!P0 SHF.R.S32.HI R0, RZ, 0x1f, R16 ;  /* 0x0000001fff008819 */ /* 0x000fe20000011410 */
[----:B------:R-:W-:Y:S02]  /*1500*/  IMAD.IADD R18, R18, 0x1, -R12 ;  /* 0x0000000112127824 */ /* 0x000fe400078e0a0c */
[----:B-----5:R-:W-:Y:S01]  /*1510*/  IMAD R5, R14, c[0x0][0x1e0], RZ ;  /* 0x000078000e057a24 */ /* 0x020fe200078e02ff */
[----:B------:R-:W-:Y:S01]  /*1520*/  @!P0 LEA.HI R4, R0, R16, RZ, 0x3 ;  /* 0x0000001000048211 */ /* 0x000fe200078f18ff */
[----:B------:R-:W-:Y:S01]  /*1530*/  IMAD.SHL.U32 R12, R20, 0x8, RZ ;  /* 0x00000008140c7824 */ /* 0x000fe200078e00ff */
[----:B------:R-:W-:Y:S01]  /*1540*/  @!P0 SHF.R.S32.HI R0, RZ, 0x1f, R17 ;  /* 0x0000001fff008819 */ /* 0x000fe20000011411 */
[----:B------:R-:W-:Y:S01]  /*1550*/  IMAD R13, R10, c[0x0][0x1e4], R5 ;  /* 0x000079000a0d7a24 */ /* 0x000fe200078e0205 */
[----:B-1----:R-:W-:Y:S01]  /*1560*/  @!P0 LOP3.LUT R8, R4, 0xfffffff8, RZ, 0xc0, !PT ;  /* 0xfffffff804088812 */ /* 0x002fe200078ec0ff */
[----:B------:R-:W-:Y:S01]  /*1570*/  IMAD.WIDE.U32 R4, R10, c[0x0][0x1e0], R2 ;  /* 0x000078000a047a25 */ /* 0x000fe200078e0002 */
[----:B------:R-:W-:-:S02]  /*1580*/  @!P0 LEA.HI R0, R0, R17, RZ, 0x3 ;  /* 0x0000001100008211 */ /* 0x000fc400078f18ff */
[C---:B------:R-:W-:Y:S01]  /*1590*/  ISETP.GE.AND P2, PT, R11.reuse, 0x1, PT ;  /* 0x000000010b00780c */ /* 0x040fe20003f46270 */
[----:B------:R-:W-:Y:S01]  /*15a0*/  @!P0 IMAD.WIDE R8, R8, 0x2, R6 ;  /* 0x0000000208088825 */ /* 0x000fe200078e0206 */
[----:B------:R-:W-:Y:S02]  /*15b0*/  @!P0 LOP3.LUT R0, R0, 0xfffffff8, RZ, 0xc0, !PT ;  /* 0xfffffff800008812 */ /* 0x000fe400078ec0ff */
[----:B------:R-:W-:Y:S01]  /*15c0*/  ISETP.GE.AND P1, PT, R11, 0x21, PT ;  /* 0x000000210b00780c */ /* 0x000fe20003f26270 */
[----:B------:R-:W-:Y:S01]  /*15d0*/  IMAD.SHL.U32 R11, R21, 0x40, RZ ;  /* 0x00000040150b7824 */ /* 0x000fe200078e00ff */
[----:B------:R1:W-:Y:S01]  /*15e0*/  @!P0 LDGSTS.E.BYPASS.LTC128B.128 [R98+0x7100], [R8.64], !P5 ;  /* 0x0710000008628fae */ /* 0x0003e2000e901d44 */
[----:B------:R-:W-:Y:S01]  /*15f0*/  IADD3 R5, R5, R13, RZ ;  /* 0x0000000d05057210 */ /* 0x000fe20007ffe0ff */
[----:B------:R-:W-:Y:S01]  /*1600*/  IMAD R13, R28, c[0x0][0x1e8], RZ ;  /* 0x00007a001c0d7a24 */ /* 0x000fe200078e02ff */
[----:B------:R-:W-:-:S03]  /*1610*/  ISETP.GE.AND P5, PT, R16, c[0x0][0x1d4], PT ;  /* 0x0000750010007a0c */ /* 0x000fc60003fa6270 */
[----:B------:R-:W-:-:S04]  /*1620*/  IMAD.WIDE.U32 R4, R27, c[0x0][0x1e8], R4 ;  /* 0x00007a001b047a25 */ /* 0x000fc800078e0004 */
[----:B-1----:R-:W-:Y:S01]  /*1630*/  @!P0 IMAD.WIDE R8, R0, 0x2, R6 ;  /* 0x0000000200088825 */ /* 0x002fe200078e0206 */
[----:B------:R-:W-:-:S03]  /*1640*/  LOP3.LUT R0, R11, 0x1c0, RZ, 0xc0, !PT ;  /* 0x000001c00b007812 */ /* 0x000fc600078ec0ff */
[----:B------:R-:W-:Y:S01]  /*1650*/  IMAD R11, R27, c[0x0][0x1ec], R13 ;  /* 0x00007b001b0b7a24 */ /* 0x000fe200078e020d */
[----:B------:R1:W-:Y:S01]  /*1660*/  @!P0 LDGSTS.E.BYPASS.LTC128B.128 [R98+0xb100], [R8.64], !P4 ;  /* 0x0b10000008628fae */ /* 0x0003e2000e101d44 */
[----:B------:R-:W-:Y:S02]  /*1670*/  LOP3.LUT R12, R0, 0x8, R12, 0xf8, !PT ;  /* 0x00000008000c7812 */ /* 0x000fe400078ef80c */
[----:B------:R-:W-:Y:S02]  /*1680*/  SHF.R.U32.HI R0, RZ, 0x3, R0 ;  /* 0x00000003ff007819 */ /* 0x000fe40000011600 */
[----:B------:R-:W-:Y:S02]  /*1690*/  ISETP.GE.AND P4, PT, R17, c[0x0][0x1d4], PT ;  /* 0x0000750011007a0c */ /* 0x000fe40003f86270 */
[----:B------:R-:W-:Y:S02]  /*16a0*/  LOP3.LUT R12, R12, R0, RZ, 0x3c, !PT ;  /* 0x000000000c0c7212 */ /* 0x000fe400078e3cff */
[----:B------:R-:W-:-:S04]  /*16b0*/  @!P0 SHF.R.S32.HI R0, RZ, 0x1f, R24 ;  /* 0x0000001fff008819 */ /* 0x000fc80000011418 */
[----:B------:R-:W-:-:S04]  /*16c0*/  @!P0 LEA.HI R0, R0, R24, RZ, 0x3 ;  /* 0x0000001800008211 */ /* 0x000fc800078f18ff */
[----:B------:R-:W-:-:S05]  /*16d0*/  @!P0 LOP3.LUT R0, R0, 0xfffffff8, RZ, 0xc0, !PT ;  /* 0xfffffff800008812 */ /* 0x000fca00078ec0ff */
[----:B------:R-:W-:-:S04]  /*16e0*/  @!P0 IMAD.WIDE R6, R0, 0x2, R6 ;  /* 0x0000000200068825 */ /* 0x000fc800078e0206 */
[----:B-1----:R-:W-:Y:S01]  /*16f0*/  IMAD R8, R14, c[0x0][0x208], RZ ;  /* 0x000082000e087a24 */ /* 0x002fe200078e02ff */
[----:B------:R1:W-:Y:S01]  /*1700*/  @!P0 LDGSTS.E.BYPASS.LTC128B.128 [R98+0xf100], [R6.64], !P3 ;  /* 0x0f10000006628fae */ /* 0x0003e2000d901d44 */
[----:B------:R-:W-:Y:S02]  /*1710*/  LOP3.LUT P0, RZ, R21, 0x2, RZ, 0xc0, !PT ;  /* 0x0000000215ff7812 */ /* 0x000fe4000780c0ff */
[C---:B------:R-:W-:Y:S01]  /*1720*/  IMAD R13, R10.reuse, c[0x0][0x20c], R8 ;  /* 0x000083000a0d7a24 */ /* 0x040fe200078e0208 */
[----:B------:R-:W0:Y:S01]  /*1730*/  LDGDEPBAR ;  /* 0x00000000000079af */ /* 0x000e220000000000 */
[----:B------:R-:W-:-:S04]  /*1740*/  IMAD.WIDE.U32 R8, R10, c[0x0][0x208], R2 ;  /* 0x000082000a087a25 */ /* 0x000fc800078e0002 */
[----:B------:R-:W-:Y:S01]  /*1750*/  IMAD.IADD R3, R5, 0x1, R11 ;  /* 0x0000000105037824 */ /* 0x000fe200078e020b */
[----:B------:R-:W-:Y:S01]  /*1760*/  MOV R11, c[0x0][0x1e0] ;  /* 0x00007800000b7a02 */ /* 0x000fe20000000f00 */
[----:B------:R-:W-:Y:S02]  /*1770*/  IMAD.MOV.U32 R10, RZ, RZ, 0x6 ;  /* 0x00000006ff0a7424 */ /* 0x000fe400078e00ff */
[----:B------:R-:W-:Y:S02]  /*1780*/  IMAD R5, R23, c[0x0][0x1f0], RZ ;  /* 0x00007c0017057a24 */ /* 0x000fe400078e02ff */
[----:B------:R-:W-:Y:S01]  /*1790*/  IMAD.MOV.U32 R2, RZ, RZ, R4 ;  /* 0x000000ffff027224 */ /* 0x000fe200078e0004 */
[----:B------:R-:W-:Y:S01]  /*17a0*/  SHF.L.U64.HI R96, R11, R10, c[0x0][0x1e4] ;  /* 0x000079000b607619 */ /* 0x000fe2000001020a */
[C---:B------:R-:W-:Y:S01]  /*17b0*/  IMAD R4, R22.reuse, c[0x0][0x1f4], R5 ;  /* 0x00007d0016047a24 */ /* 0x040fe200078e0205 */
[----:B------:R-:W-:Y:S01]  /*17c0*/  SHF.R.S32.HI R10, RZ, 0x1f, R15 ;  /* 0x0000001fff0a7819 */ /* 0x000fe2000001140f */
[----:B------:R-:W-:-:S04]  /*17d0*/  IMAD.WIDE.U32 R30, R22, c[0x0][0x1f0], R2 ;  /* 0x00007c00161e7a25 */ /* 0x000fc800078e0002 */
[----:B------:R-:W-:Y:S01]  /*17e0*/  IMAD.SHL.U32 R97, R11, 0x40, RZ ;  /* 0x000000400b617824 */ /* 0x000fe200078e00ff */
[----:B------:R-:W-:Y:S01]  /*17f0*/  IADD3 R109, R31, R4, RZ ;  /* 0x000000041f6d7210 */ /* 0x000fe20007ffe0ff */
[----:B------:R-:W-:Y:S01]  /*1800*/  IMAD R2, R96, R15, RZ ;  /* 0x0000000f60027224 */ /* 0x000fe200078e02ff */
[----:B------:R-:W-:Y:S01]  /*1810*/  MOV R4, R8 ;  /* 0x0000000800047202 */ /* 0x000fe20000000f00 */
[----:B------:R-:W-:Y:S01]  /*1820*/  IMAD.MOV.U32 R108, RZ, RZ, R30 ;  /* 0x000000ffff6c7224 */ /* 0x000fe200078e001e */
[----:B------:R2:W-:Y:S01]  /*1830*/  STL.64 [R1+0xa0], R30 ;  /* 0x0000a01e01007387 */ /* 0x0005e20000100a00 */
[-C--:B------:R-:W-:Y:S02]  /*1840*/  IMAD R0, R10, R97.reuse, R2 ;  /* 0x000000610a007224 */ /* 0x080fe400078e0202 */
[----:B------:R-:W-:Y:S01]  /*1850*/  IMAD.WIDE.U32 R2, R15, R97, R108 ;  /* 0x000000610f027225 */ /* 0x000fe200078e006c */
[----:B------:R-:W-:Y:S03]  /*1860*/  STL.64 [R1+0x90], R108 ;  /* 0x0000906c01007387 */ /* 0x000fe60000100a00 */
[----:B------:R-:W-:Y:S01]  /*1870*/  IMAD.IADD R5, R9, 0x1, R13 ;  /* 0x0000000109057824 */ /* 0x000fe200078e020d */
[----:B-1----:R-:W-:Y:S01]  /*1880*/  @P2 LEA R6, P3, R2, c[0x0][0x1c8], 0x1 ;  /* 0x0000720002062a11 */ /* 0x002fe200078608ff */
[----:B------:R-:W-:-:S02]  /*1890*/  IMAD.IADD R3, R3, 0x1, R0 ;  /* 0x0000000103037824 */ /* 0x000fc400078e0200 */
[----:B------:R-:W-:Y:S02]  /*18a0*/  IMAD.MOV.U32 R9, RZ, RZ, 0x5 ;  /* 0x00000005ff097424 */ /* 0x000fe400078e00ff */
[C---:B------:R-:W-:Y:S01]  /*18b0*/  IMAD.SHL.U32 R99, R11.reuse, 0x20, RZ ;  /* 0x000000200b637824 */ /* 0x040fe200078e00ff */
[----:B------:R-:W-:Y:S01]  /*18c0*/  @P2 LEA.HI.X R7, R2, c[0x0][0x1cc], R3, 0x1, P3 ;  /* 0x0000730002072a11 */ /* 0x000fe200018f0c03 */
[----:B------:R-:W-:Y:S01]  /*18d0*/  IMAD R0, R18, 0x200, R12 ;  /* 0x0000020012007824 */ /* 0x000fe200078e020c */
[----:B------:R-:W-:Y:S01]  /*18e0*/  SHF.L.U64.HI R100, R11, R9, c[0x0][0x1e4] ;  /* 0x000079000b647619 */ /* 0x000fe20000010209 */
[----:B------:R-:W-:Y:S01]  /*18f0*/  IMAD R11, R28, c[0x0][0x210], RZ ;  /* 0x000084001c0b7a24 */ /* 0x000fe200078e02ff */
[----:B------:R-:W-:Y:S01]  /*1900*/  @P1 IADD3 R8, P3, R99, R2, RZ ;  /* 0x0000000263081210 */ /* 0x000fe20007f7e0ff */
[----:B------:R-:W-:Y:S01]  /*1910*/  IMAD.WIDE.U32 R4, R27, c[0x0][0x210], R4 ;  /* 0x000084001b047a25 */ /* 0x000fe200078e0004 */
[----:B------:R-:W-:Y:S01]  /*1920*/  SHF.L.U32 R248, R0, 0x1, RZ ;  /* 0x0000000100f87819 */ /* 0x000fe200000006ff */
[----:B------:R1:W-:Y:S01]  /*1930*/  @P2 LDGSTS.E.BYPASS.LTC128B.128 [R98+0x10100], [R6.64], !P6 ;  /* 0x1010000006622fae */ /* 0x0003e2000f101d44 */
[----:B------:R-:W-:Y:S01]  /*1940*/  LOP3.LUT R9, R19, 0xfffffff0, RZ, 0xc0, !PT ;  /* 0xfffffff013097812 */ /* 0x000fe200078ec0ff */
[----:B------:R-:W-:Y:S01]  /*1950*/  @P1 IMAD.X R3, R100, 0x1, R3, P3 ;  /* 0x0000000164031824 */ /* 0x000fe200018e0603 */
[----:B------:R-:W-:Y:S01]  /*1960*/  @P1 LEA R2, P3, R8, c[0x0][0x1c8], 0x1 ;  /* 0x0000720008021a11 */ /* 0x000fe200078608ff */
[----:B------:R-:W-:Y:S01]  /*1970*/  IMAD R11, R27, c[0x0][0x214], R11 ;  /* 0x000085001b0b7a24 */ /* 0x000fe200078e020b */
[----:B------:R-:W-:Y:S01]  /*1980*/  IADD3 R0, R248, 0x10100, RZ ;  /* 0x00010100f8007810 */ /* 0x000fe20007ffe0ff */
[----:B------:R-:W-:Y:S01]  /*1990*/  IMAD R10, R10, c[0x0][0x208], RZ ;  /* 0x000082000a0a7a24 */ /* 0x000fe200078e02ff */
[----:B------:R-:W-:Y:S01]  /*19a0*/  IADD3 R95, R248, 0x10120, RZ ;  /* 0x00010120f85f7810 */ /* 0x000fe20007ffe0ff */
[----:B------:R-:W-:Y:S01]  /*19b0*/  IMAD.IADD R5, R5, 0x1, R11 ;  /* 0x0000000105057824 */ /* 0x000fe200078e020b */
[----:B------:R-:W-:Y:S01]  /*19c0*/  @P1 LEA.HI.X R3, R8, c[0x0][0x1cc], R3, 0x1, P3 ;  /* 0x0000730008031a11 */ /* 0x000fe200018f0c03 */
[----:B------:R-:W-:Y:S01]  /*19d0*/  IMAD R11, R23, c[0x0][0x218], RZ ;  /* 0x00008600170b7a24 */ /* 0x000fe200078e02ff */
[----:B------:R-:W-:Y:S01]  /*19e0*/  ISETP.GE.AND P3, PT, R24, c[0x0][0x1d4], PT ;  /* 0x0000750018007a0c */ /* 0x000fe20003f66270 */
[----:B------:R1:W-:Y:S01]  /*19f0*/  @P2 LDGSTS.E.BYPASS.LTC128B.128 [R98+0x12100], [R6.64+0x80], !P5 ;  /* 0x1210008006622fae */ /* 0x0003e2000e901d44 */
[----:B------:R-:W-:Y:S01]  /*1a00*/  @P0 IADD3 R95, R0, -0x20, RZ ;  /* 0xffffffe0005f0810 */ /* 0x000fe20007ffe0ff */
[----:B------:R-:W-:Y:S01]  /*1a10*/  IMAD.IADD R0, R107, 0x1, -R9 ;  /* 0x000000016b007824 */ /* 0x000fe200078e0a09 */
[----:B------:R-:W-:Y:S01]  /*1a20*/  SEL R12, RZ, 0x1, P6 ;  /* 0x00000001ff0c7807 */ /* 0x000fe20003000000 */
[C---:B------:R-:W-:Y:S01]  /*1a30*/  IMAD.WIDE.U32 R8, R15.reuse, c[0x0][0x208], RZ ;  /* 0x000082000f087a25 */ /* 0x040fe200078e00ff */
[----:B------:R1:W-:Y:S02]  /*1a40*/  @P2 LDGSTS.E.BYPASS.LTC128B.128 [R98+0x14100], [R6.64+0x100], !P4 ;  /* 0x1410010006622fae */ /* 0x0003e4000e101d44 */
[----:B------:R-:W-:Y:S01]  /*1a50*/  SHF.R.S32.HI R14, RZ, 0x1f, R0 ;  /* 0x0000001fff0e7819 */ /* 0x000fe20000011400 */
[----:B------:R-:W-:Y:S01]  /*1a60*/  IMAD R10, R15, c[0x0][0x20c], R10 ;  /* 0x000083000f0a7a24 */ /* 0x000fe200078e020a */
[----:B------:R-:W-:Y:S01]  /*1a70*/  STL [R1+0x8], R95 ;  /* 0x0000085f01007387 */ /* 0x000fe20000100800 */
[----:B------:R-:W-:Y:S01]  /*1a80*/  IMAD R13, R22, c[0x0][0x21c], R11 ;  /* 0x00008700160d7a24 */ /* 0x000fe200078e020b */
[----:B------:R-:W-:Y:S01]  /*1a90*/  LEA.HI R14, R14, R0, RZ, 0x3 ;  /* 0x000000000e0e7211 */ /* 0x000fe200078f18ff */
[----:B--2---:R-:W-:Y:S01]  /*1aa0*/  IMAD.WIDE.U32 R30, R22, c[0x0][0x218], R4 ;  /* 0x00008600161e7a25 */ /* 0x004fe200078e0004 */
[----:B------:R1:W-:Y:S01]  /*1ab0*/  @P2 LDGSTS.E.BYPASS.LTC128B.128 [R98+0x16100], [R6.64+0x180], !P3 ;  /* 0x1610018006622fae */ /* 0x0003e2000d901d44 */
[----:B------:R-:W-:-:S02]  /*1ac0*/  IADD3 R4, R9, R10, RZ ;  /* 0x0000000a09047210 */ /* 0x000fc40007ffe0ff */
[----:B------:R-:W-:Y:S01]  /*1ad0*/  LOP3.LUT R5, R14, 0xfffffff8, RZ, 0xc0, !PT ;  /* 0xfffffff80e057812 */ /* 0x000fe200078ec0ff */
[----:B------:R2:W-:Y:S01]  /*1ae0*/  @P1 LDGSTS.E.BYPASS.LTC128B.128 [R98+0x11100], [R2.64], !P6 ;  /* 0x1110000002621fae */ /* 0x0005e2000f101d44 */
[----:B------:R-:W-:Y:S01]  /*1af0*/  IMAD.IADD R16, R31, 0x1, R13 ;  /* 0x000000011f107824 */ /* 0x000fe200078e020d */
[----:B------:R-:W-:Y:S02]  /*1b00*/  LEA R9, P0, R8, R30, 0x6 ;  /* 0x0000001e08097211 */ /* 0x000fe400078030ff */
[----:B------:R2:W-:Y:S01]  /*1b10*/  @P1 LDGSTS.E.BYPASS.LTC128B.128 [R98+0x13100], [R2.64+0x80], !P5 ;  /* 0x1310008002621fae */ /* 0x0005e2000e901d44 */
[----:B------:R-:W-:Y:S01]  /*1b20*/  IMAD.IADD R5, R0, 0x1, -R5 ;  /* 0x0000000100057824 */ /* 0x000fe200078e0a05 */
[----:B------:R-:W-:Y:S02]  /*1b30*/  LEA.HI.X R8, R8, R16, R4, 0x6, P0 ;  /* 0x0000001008087211 */ /* 0x000fe400000f3404 */
[----:B------:R2:W-:Y:S01]  /*1b40*/  @P1 LDGSTS.E.BYPASS.LTC128B.128 [R98+0x15100], [R2.64+0x100], !P4 ;  /* 0x1510010002621fae */ /* 0x0005e2000e101d44 */
[----:B------:R-:W-:Y:S01]  /*1b50*/  IMAD.SHL.U32 R4, R5, 0x40, RZ ;  /* 0x0000004005047824 */ /* 0x000fe200078e00ff */
[----:B------:R-:W-:-:S02]  /*1b60*/  SEL R11, RZ, 0x2, P5 ;  /* 0x00000002ff0b7807 */ /* 0x000fc40002800000 */
[----:B------:R2:W-:Y:S01]  /*1b70*/  @P1 LDGSTS.E.BYPASS.LTC128B.128 [R98+0x17100], [R2.64+0x180], !P3 ;  /* 0x1710018002621fae */ /* 0x0005e2000d901d44 */
[----:B------:R-:W-:Y:S02]  /*1b80*/  SEL R10, RZ, 0x4, P4 ;  /* 0x00000004ff0a7807 */ /* 0x000fe40002000000 */
[----:B------:R-:W-:Y:S01]  /*1b90*/  LOP3.LUT R4, R4, 0x1c0, RZ, 0xc0, !PT ;  /* 0x000001c004047812 */ /* 0x000fe200078ec0ff */
[----:B------:R-:W0:Y:S01]  /*1ba0*/  LDGDEPBAR ;  /* 0x00000000000079af */ /* 0x000e220000000000 */
[----:B------:R-:W-:Y:S02]  /*1bb0*/  IADD3 R10, R10, R11, R12 ;  /* 0x0000000b0a0a7210 */ /* 0x000fe40007ffe00c */
[----:B------:R-:W-:Y:S01]  /*1bc0*/  SEL R0, RZ, 0x8, P3 ;  /* 0x00000008ff007807 */ /* 0x000fe20001800000 */
[----:B------:R-:W-:Y:S01]  /*1bd0*/  STL.64 [R1+0x98], R30 ;  /* 0x0000981e01007387 */ /* 0x000fe20000100a00 */
[C---:B------:R-:W-:Y:S02]  /*1be0*/  LOP3.LUT P0, RZ, R5.reuse, 0x4, RZ, 0xc0, !PT ;  /* 0x0000000405ff7812 */ /* 0x040fe4000780c0ff */
[----:B-1----:R-:W-:Y:S01]  /*1bf0*/  SHF.L.U32 R6, R18, 0x3, RZ ;  /* 0x0000000312067819 */ /* 0x002fe200000006ff */
[----:B------:R-:W-:Y:S01]  /*1c00*/  IMAD.IADD R10, R10, 0x1, R0 ;  /* 0x000000010a0a7824 */ /* 0x000fe200078e0200 */
[----:B------:R-:W-:Y:S01]  /*1c10*/  SHF.L.U32 R0, R14, 0x6, RZ ;  /* 0x000000060e007819 */ /* 0x000fe200000006ff */
[----:B------:R-:W-:Y:S01]  /*1c20*/  STL [R1+0x8c], R16 ;  /* 0x00008c1001007387 */ /* 0x000fe20000100800 */
[----:B------:R-:W-:Y:S01]  /*1c30*/  LOP3.LUT P2, RZ, R5, 0x2, RZ, 0xc0, !PT ;  /* 0x0000000205ff7812 */ /* 0x000fe2000784c0ff */
[----:B------:R-:W-:Y:S01]  /*1c40*/  IMAD.MOV.U32 R5, RZ, RZ, c[0x0][0x20c] ;  /* 0x00008300ff057624 */ /* 0x000fe200078e00ff */
[----:B------:R-:W-:-:S02]  /*1c50*/  P2R R11, PR, RZ, 0x20 ;  /* 0x00000020ff0b7803 */ /* 0x000fc40000000000 */
[----:B--2---:R-:W-:Y:S01]  /*1c60*/  LOP3.LUT R2, R4, 0x8, R6, 0xf8, !PT ;  /* 0x0000000804027812 */ /* 0x004fe200078ef806 */
[----:B------:R-:W-:Y:S01]  /*1c70*/  IMAD.MOV.U32 R3, RZ, RZ, c[0x0][0x208] ;  /* 0x00008200ff037624 */ /* 0x000fe200078e00ff */
[----:B------:R-:W-:Y:S01]  /*1c80*/  SHF.R.U32.HI R4, RZ, 0x3, R4 ;  /* 0x00000003ff047819 */ /* 0x000fe20000011604 */
[----:B------:R-:W-:-:S04]  /*1c90*/  DEPBAR.LE SB0, 0x1 ;  /* 0x000080400000791a */ /* 0x000fc80000000000 */
[----:B------:R-:W-:Y:S01]  /*1ca0*/  LOP3.LUT R4, R2, R4, RZ, 0x3c, !PT ;  /* 0x0000000402047212 */ /* 0x000fe200078e3cff */
[----:B------:R-:W-:Y:S01]  /*1cb0*/  IMAD.SHL.U32 R2, R93, 0x20, RZ ;  /* 0x000000205d027824 */ /* 0x000fe200078e00ff */
[----:B------:R-:W-:Y:S01]  /*1cc0*/  BAR.SYNC.DEFER_BLOCKING 0x0 ;  /* 0x0000000000007b1d */ /* 0x000fe20000010000 */
[C---:B------:R-:W-:Y:S02]  /*1cd0*/  LEA R6, P1, R9.reuse, c[0x0][0x1f8], 0x1 ;  /* 0x00007e0009067a11 */ /* 0x040fe400078208ff */
[----:B------:R-:W-:Y:S02]  /*1ce0*/  LOP3.LUT R4, R4, 0xfffffe00, R0, 0xf8, !PT ;  /* 0xfffffe0004047812 */ /* 0x000fe400078ef800 */
[----:B------:R-:W-:Y:S02]  /*1cf0*/  LEA.HI.X R7, R9, c[0x0][0x1fc], R8, 0x1, P1 ;  /* 0x00007f0009077a11 */ /* 0x000fe400008f0c08 */
[C---:B------:R-:W-:Y:S02]  /*1d00*/  LEA R8, P1, R3.reuse, R6, 0x6 ;  /* 0x0000000603087211 */ /* 0x040fe400078230ff */
[----:B------:R-:W-:Y:S01]  /*1d10*/  LOP3.LUT R0, R2, 0x7ffffc00, RZ, 0xc0, !PT ;  /* 0x7ffffc0002007812 */ /* 0x000fe200078ec0ff */
[----:B------:R-:W-:Y:S01]  /*1d20*/  IMAD.MOV.U32 R2, RZ, RZ, 0x40 ;  /* 0x00000040ff027424 */ /* 0x000fe200078e00ff */
[----:B------:R-:W-:Y:S01]  /*1d30*/  LEA.HI.X R9, R3, R7, R5, 0x6, P1 ;  /* 0x0000000703097211 */ /* 0x000fe200008f3405 */
[----:B------:R-:W-:Y:S01]  /*1d40*/  IMAD.MOV.U32 R5, RZ, RZ, 0x10 ;  /* 0x00000010ff057424 */ /* 0x000fe200078e00ff */
[C---:B------:R-:W-:Y:S01]  /*1d50*/  SHF.L.U32 R249, R4.reuse, 0x1, RZ ;  /* 0x0000000104f97819 */ /* 0x040fe200000006ff */
[----:B------:R-:W-:Y:S01]  /*1d60*/  IMAD.IADD R232, R4, 0x1, R0 ;  /* 0x0000000104e87824 */ /* 0x000fe200078e0200 */
[----:B------:R-:W-:Y:S01]  /*1d70*/  MOV R0, 0x20 ;  /* 0x0000002000007802 */ /* 0x000fe20000000f00 */
[----:B------:R-:W-:Y:S01]  /*1d80*/  IMAD.IADD R3, R92, 0x1, -R20 ;  /* 0x000000015c037824 */ /* 0x000fe200078e0a14 */
[----:B------:R-:W-:-:S02]  /*1d90*/  SEL R5, R5, 0xfffffff0, !P2 ;  /* 0xfffffff005057807 */ /* 0x000fc40005000000 */
[C---:B------:R-:W-:Y:S01]  /*1da0*/  LEA R240, R232.reuse, 0x100, 0x1 ;  /* 0x00000100e8f07811 */ /* 0x040fe200078e08ff */
[----:B------:R-:W-:Y:S01]  /*1db0*/  IMAD.SHL.U32 R232, R232, 0x2, RZ ;  /* 0x00000002e8e87824 */ /* 0x000fe200078e00ff */
[----:B------:R-:W-:Y:S01]  /*1dc0*/  SEL R0, R0, 0xffffffe0, !P0 ;  /* 0xffffffe000007807 */ /* 0x000fe20004000000 */
[C-C-:B------:R-:W-:Y:S01]  /*1dd0*/  IMAD R250, R5.reuse, 0x2, R249.reuse ;  /* 0x0000000205fa7824 */ /* 0x140fe200078e02f9 */
[----:B------:R-:W-:Y:S01]  /*1de0*/  LOP3.LUT P2, RZ, R10, 0x2, RZ, 0xc0, !PT ;  /* 0x000000020aff7812 */ /* 0x000fe2000784c0ff */
[----:B------:R-:W-:Y:S01]  /*1df0*/  IMAD R236, R5, 0x2, R240 ;  /* 0x0000000205ec7824 */ /* 0x000fe200078e02f0 */
[C---:B------:R-:W-:Y:S01]  /*1e00*/  LEA R240, R0.reuse, R240, 0x1 ;  /* 0x000000f000f07211 */ /* 0x040fe200078e08ff */
[----:B------:R-:W-:Y:S01]  /*1e10*/  LDSM.16.M88.4 R172, [R232+0x100] ;  /* 0x00010000e8ac783b */ /* 0x000fe20000000200 */
[C---:B------:R-:W-:Y:S01]  /*1e20*/  ISETP.LT.OR P1, PT, R3.reuse, 0x1, P6 ;  /* 0x000000010300780c */ /* 0x040fe20003721670 */
[C---:B------:R-:W-:Y:S01]  /*1e30*/  IMAD R244, R0.reuse, 0x2, R236 ;  /* 0x0000000200f47824 */ /* 0x040fe200078e02ec */
[C---:B------:R-:W-:Y:S01]  /*1e40*/  ISETP.LT.OR P0, PT, R3.reuse, 0x1, !P2 ;  /* 0x000000010300780c */ /* 0x040fe20005701670 */
[----:B------:R-:W-:Y:S01]  /*1e50*/  LDSM.16.M88.4 R200, [R232+0x4100] ;  /* 0x00410000e8c8783b */ /* 0x000fe20000000200 */
[----:B------:R-:W-:Y:S01]  /*1e60*/  ISETP.LT.OR P2, PT, R3, 0x21, !P2 ;  /* 0x000000210300780c */ /* 0x000fe20005741670 */
[----:B------:R-:W-:-:S02]  /*1e70*/  IMAD R136, R0, 0x2, R249 ;  /* 0x0000000200887824 */ /* 0x000fc400078e02f9 */
[----:B------:R-:W-:Y:S01]  /*1e80*/  LDSM.16.M88.4 R216, [R232+0x8100] ;  /* 0x00810000e8d8783b */ /* 0x000fe20000000200 */
[----:B------:R-:W-:-:S03]  /*1e90*/  IMAD R252, R0, 0x2, R250 ;  /* 0x0000000200fc7824 */ /* 0x000fc600078e02fa */
[----:B------:R-:W-:Y:S04]  /*1ea0*/  LDSM.16.M88.4 R176, [R236] ;  /* 0x00000000ecb0783b */ /* 0x000fe80000000200 */
[----:B------:R-:W-:Y:S04]  /*1eb0*/  LDSM.16.M88.4 R204, [R236+0x4000] ;  /* 0x00400000eccc783b */ /* 0x000fe80000000200 */
[----:B------:R-:W-:Y:S04]  /*1ec0*/  LDSM.16.M88.4 R220, [R236+0x8000] ;  /* 0x00800000ecdc783b */ /* 0x000fe80000000200 */
[----:B------:R-:W-:Y:S04]  /*1ed0*/  LDSM.16.M88.4 R192, [R240] ;  /* 0x00000000f0c0783b */ /* 0x000fe80000000200 */
[----:B------:R-:W-:Y:S04]  /*1ee0*/  LDSM.16.M88.4 R208, [R240+0x4000] ;  /* 0x00400000f0d0783b */ /* 0x000fe80000000200 */
[----:B------:R-:W-:Y:S04]  /*1ef0*/  LDSM.16.M88.4 R224, [R240+0x8000] ;  /* 0x00800000f0e0783b */ /* 0x000fe80000000200 */
[----:B------:R-:W-:Y:S04]  /*1f00*/  LDSM.16.M88.4 R196, [R244] ;  /* 0x00000000f4c4783b */ /* 0x000fe80000000200 */
[----:B------:R-:W-:Y:S04]  /*1f10*/  LDSM.16.M88.4 R212, [R244+0x4000] ;  /* 0x00400000f4d4783b */ /* 0x000fe80000000200 */
[----:B------:R-:W-:Y:S04]  /*1f20*/  LDSM.16.M88.4 R228, [R244+0x8000] ;  /* 0x00800000f4e4783b */ /* 0x000fe80000000200 */
[----:B------:R-:W-:Y:S04]  /*1f30*/  LDSM.16.M88.4 R232, [R232+0xc100] ;  /* 0x00c10000e8e8783b */ /* 0x000fe80000000200 */
[----:B------:R-:W-:Y:S04]  /*1f40*/  LDSM.16.M88.4 R236, [R236+0xc000] ;  /* 0x00c00000ecec783b */ /* 0x000fe80000000200 */
[----:B------:R-:W-:Y:S04]  /*1f50*/  LDSM.16.M88.4 R240, [R240+0xc000] ;  /* 0x00c00000f0f0783b */ /* 0x000fe80000000200 */
[----:B------:R-:W-:Y:S04]  /*1f60*/  LDSM.16.M88.4 R244, [R244+0xc000] ;  /* 0x00c00000f4f4783b */ /* 0x000fe80000000200 */
[----:B------:R-:W-:Y:S06]  /*1f70*/  BAR.SYNC.DEFER_BLOCKING 0x0 ;  /* 0x0000000000007b1d */ /* 0x000fec0000010000 */
[----:B------:R-:W-:-:S04]  /*1f80*/  DEPBAR.LE SB0, 0x0 ;  /* 0x000080000000791a */ /* 0x000fc80000000000 */
[----:B------:R-:W-:Y:S06]  /*1f90*/  BAR.SYNC.DEFER_BLOCKING 0x0 ;  /* 0x0000000000007b1d */ /* 0x000fec0000010000 */
[----:B------:R-:W1:Y:S04]  /*1fa0*/  LDSM.16.M88.4 R16, [R248+0x10100] ;  /* 0x01010000f810783b */ /* 0x000e680000000200 */
[----:B------:R-:W2:Y:S04]  /*1fb0*/  LDSM.16.M88.4 R24, [R248+0x10900] ;  /* 0x01090000f818783b */ /* 0x000ea80000000200 */
[----:B------:R-:W-:Y:S04]  /*1fc0*/  LDSM.16.M88.4 R32, [R248+0x11100] ;  /* 0x01110000f820783b */ /* 0x000fe80000000200 */
[----:B------:R-:W3:Y:S04]  /*1fd0*/  LDSM.16.M88.4 R40, [R248+0x11900] ;  /* 0x01190000f828783b */ /* 0x000ee80000000200 */
[----:B------:R-:W4:Y:S04]  /*1fe0*/  LDSM.16.M88.4 R28, [R95] ;  /* 0x000000005f1c783b */ /* 0x000f280000000200 */
[----:B------:R-:W5:Y:S04]  /*1ff0*/  LDSM.16.M88.4 R48, [R95+0x800] ;  /* 0x000800005f30783b */ /* 0x000f680000000200 */
[----:B------:R-:W-:Y:S04]  /*2000*/  LDSM.16.M88.4 R56, [R95+0x1000] ;  /* 0x001000005f38783b */ /* 0x000fe80000000200 */
[----:B------:R-:W4:Y:S04]  /*2010*/  LDSM.16.M88.4 R68, [R95+0x1800] ;  /* 0x001800005f44783b */ /* 0x000f280000000200 */
[----:B------:R-:W-:Y:S01]  /*2020*/  @!PT LDS RZ, [RZ] ;  /* 0x00000000fffff984 */ /* 0x000fe20000000800 */
[----:B------:R-:W-:Y:S01]  /*2030*/  @!PT LDS RZ, [RZ] ;  /* 0x00000000fffff984 */ /* 0x000fe20000000800 */
[----:B------:R-:W-:Y:S01]  /*2040*/  @!PT LDS RZ, [RZ] ;  /* 0x00000000fffff984 */ /* 0x000fe20000000800 */
[----:B------:R3:W-:Y:S01]  /*2050*/  LDGSTS.E.BYPASS.LTC128B.128 [R98+0x100], [R6.64], !P1 ;  /* 0x0010000006627fae */ /* 0x0007e2000c901d44 */
[----:B------:R-:W-:-:S03]  /*2060*/  LOP3.LUT P1, RZ, R10, 0x4, RZ, 0xc0, !PT ;  /* 0x000000040aff7812 */ /* 0x000fc6000782c0ff */
[----:B------:R3:W-:Y:S01]  /*2070*/  LDGSTS.E.BYPASS.LTC128B.128 [R98+0x2100], [R6.64+0x80], !P0 ;  /* 0x0210008006627fae */ /* 0x0007e2000c101d44 */
[C---:B------:R-:W-:Y:S02]  /*2080*/  ISETP.LT.OR P0, PT, R3.reuse, 0x1, !P1 ;  /* 0x000000010300780c */ /* 0x040fe40004f01670 */
[----:B------:R-:W-:Y:S01]  /*2090*/  ISETP.LT.OR P1, PT, R3, 0x21, !P1 ;  /* 0x000000210300780c */ /* 0x000fe20004f21670 */
[C---:B-1----:R-:W-:Y:S08]  /*20a0*/  HMMA.16816.F32 R12, R172.reuse, R16, RZ ;  /* 0x00000010ac0c723c */ /* 0x042ff000000018ff */
[----:B------:R-:W-:Y:S02]  /*20b0*/  HMMA.16816.F32 R16, R172, R18, RZ ;  /* 0x00000012ac10723c */ /* 0x000fe400000018ff */
[----:B------:R1:W-:Y:S01]  /*20c0*/  LDGSTS.E.BYPASS.LTC128B.128 [R98+0x4100], [R6.64+0x100], !P0 ;  /* 0x0410010006627fae */ /* 0x0003e2000c101d44 */
[----:B------:R-:W-:-:S04]  /*20d0*/  LOP3.LUT P0, RZ, R21, 0x4, RZ, 0xc0, !PT ;  /* 0x0000000415ff7812 */ /* 0x000fc8000780c0ff */
[----:B------:R-:W-:Y:S01]  /*20e0*/  SEL R2, R2, 0xffffffc0, !P0 ;  /* 0xffffffc002027807 */ /* 0x000fe20004000000 */
[C---:B--2---:R-:W-:Y:S01]  /*20f0*/  HMMA.16816.F32 R20, R172.reuse, R26, RZ ;  /* 0x0000001aac14723c */ /* 0x044fe200000018ff */
[----:B------:R-:W-:Y:S02]  /*2100*/  LOP3.LUT P0, RZ, R10, 0x8, RZ, 0xc0, !PT ;  /* 0x000000080aff7812 */ /* 0x000fe4000780c0ff */
[----:B------:R-:W-:Y:S01]  /*2110*/  IADD3 R251, R2, R95, RZ ;  /* 0x0000005f02fb7210 */ /* 0x000fe20007ffe0ff */
[----:B------:R-:W-:Y:S01]  /*2120*/  IMAD.IADD R94, R248, 0x1, R2 ;  /* 0x00000001f85e7824 */ /* 0x000fe200078e0202 */
[C---:B------:R-:W-:Y:S02]  /*2130*/  ISETP.LT.OR P5, PT, R3.reuse, 0x1, !P0 ;  /* 0x000000010300780c */ /* 0x040fe400047a1670 */
[C---:B------:R-:W-:Y:S01]  /*2140*/  ISETP.LT.OR P0, PT, R3.reuse, 0x21, !P0 ;  /* 0x000000210300780c */ /* 0x040fe20004701670 */
[----:B---3--:R-:W-:Y:S01]  /*2150*/  HMMA.16816.F32 R36, R172, R40, RZ ;  /* 0x00000028ac24723c */ /* 0x008fe200000018ff */
[----:B------:R-:W-:Y:S04]  /*2160*/  STL [R1+0x4], R94 ;  /* 0x0000045e01007387 */ /* 0x000fe80000100800 */
[----:B------:R-:W-:Y:S03]  /*2170*/  STL [R1], R136 ;  /* 0x0000008801007387 */ /* 0x000fe60000100800 */
[----:B----4-:R-:W-:Y:S02]  /*2180*/  HMMA.16816.F32 R44, R176, R28, R12 ;  /* 0x0000001cb02c723c */ /* 0x010fe4000000180c */
[----:B------:R1:W-:Y:S01]  /*2190*/  LDGSTS.E.BYPASS.LTC128B.128 [R98+0x6100], [R6.64+0x180], !P5 ;  /* 0x0610018006627fae */ /* 0x0003e2000e901d44 */
[----:B------:R-:W-:-:S05]  /*21a0*/  ISETP.LT.OR P5, PT, R3, 0x21, P6 ;  /* 0x000000210300780c */ /* 0x000fca00037a1670 */
[----:B------:R-:W-:Y:S08]  /*21b0*/  HMMA.16816.F32 R40, R172, R42, RZ ;  /* 0x0000002aac28723c */ /* 0x000ff000000018ff */
[----:B------:R2:W-:Y:S01]  /*21c0*/  LDGSTS.E.BYPASS.LTC128B.128 [R98+0x1100], [R8.64], !P5 ;  /* 0x0110000008627fae */ /* 0x0005e2000e901d44 */
[----:B------:R-:W-:Y:S01]  /*21d0*/  ISETP.NE.AND P5, PT, R11, RZ, PT ;  /* 0x000000ff0b00720c */ /* 0x000fe20003fa5270 */
[C---:B------:R-:W-:Y:S02]  /*21e0*/  HMMA.16816.F32 R12, R176.reuse, R30, R16 ;  /* 0x0000001eb00c723c */ /* 0x040fe40000001810 */
[----:B------:R2:W-:Y:S04]  /*21f0*/  LDGSTS.E.BYPASS.LTC128B.128 [R98+0x3100], [R8.64+0x80], !P2 ;  /* 0x0310008008627fae */ /* 0x0005e8000d101d44 */
[----:B------:R2:W-:Y:S02]  /*2200*/  LDGSTS.E.BYPASS.LTC128B.128 [R98+0x5100], [R8.64+0x100], !P1 ;  /* 0x0510010008627fae */ /* 0x0005e4000c901d44 */
[C---:B-----5:R-:W-:Y:S02]  /*2210*/  HMMA.16816.F32 R20, R176.reuse, R50, R20 ;  /* 0x00000032b014723c */ /* 0x060fe40000001814 */
[----:B------:R2:W-:Y:S04]  /*2220*/  LDGSTS.E.BYPASS.LTC128B.128 [R98+0x7100], [R8.64+0x180], !P0 ;  /* 0x0710018008627fae */ /* 0x0005e8000c101d44 */
[----:B------:R-:W3:Y:S02]  /*2230*/  LDSM.16.M88.4 R60, [R94+0x10100] ;  /* 0x010100005e3c783b */ /* 0x000ee40000000200 */
[----:B------:R-:W-:Y:S02]  /*2240*/  HMMA.16816.F32 R40, R176, R70, R40 ;  /* 0x00000046b028723c */ /* 0x000fe40000001828 */
[----:B------:R-:W4:Y:S04]  /*2250*/  LDSM.16.M88.4 R52, [R94+0x10900] ;  /* 0x010900005e34783b */ /* 0x000f280000000200 */
[----:B------:R-:W5:Y:S04]  /*2260*/  LDSM.16.M88.4 R64, [R94+0x11100] ;  /* 0x011100005e40783b */ /* 0x000f680000000200 */
[----:B------:R-:W1:Y:S04]  /*2270*/  LDSM.16.M88.4 R72, [R94+0x11900] ;  /* 0x011900005e48783b */ /* 0x000e680000000200 */
[----:B------:R-:W1:Y:S04]  /*2280*/  LDSM.16.M88.4 R84, [R251] ;  /* 0x00000000fb54783b */ /* 0x000e680000000200 */
[----:B------:R-:W-:Y:S01]  /*2290*/  LDSM.16.M88.4 R80, [R248+0x12100] ;  /* 0x01210000f850783b */ /* 0x000fe20000000200 */
[C---:B--2---:R-:W-:Y:S03]  /*22a0*/  HMMA.16816.F32 R8, R172.reuse, R24, RZ ;  /* 0x00000018ac08723c */ /* 0x044fe600000018ff */
[----:B------:R-:W-:Y:S04]  /*22b0*/  LDSM.16.M88.4 R76, [R95+0x2000] ;  /* 0x002000005f4c783b */ /* 0x000fe80000000200 */
[----:B------:R-:W-:Y:S01]  /*22c0*/  LDSM.16.M88.4 R88, [R248+0x14100] ;  /* 0x01410000f858783b */ /* 0x000fe20000000200 */
[C---:B------:R-:W-:Y:S03]  /*22d0*/  HMMA.16816.F32 R24, R172.reuse, R32, RZ ;  /* 0x00000020ac18723c */ /* 0x040fe600000018ff */
[----:B------:R-:W0:Y:S05]  /*22e0*/  LDGDEPBAR ;  /* 0x00000000000079af */ /* 0x000e2a0000000000 */
[----:B------:R-:W-:Y:S08]  /*22f0*/  HMMA.16816.F32 R32, R172, R34, RZ ;  /* 0x00000022ac20723c */ /* 0x000ff000000018ff */
[C---:B------:R-:W-:Y:S01]  /*2300*/  HMMA.16816.F32 R8, R176.reuse, R48, R8 ;  /* 0x00000030b008723c */ /* 0x040fe20000001808 */
[----:B------:R-:W2:Y:S07]  /*2310*/  LDSM.16.M88.4 R48, [R251+0x800] ;  /* 0x00080000fb30783b */ /* 0x000eae0000000200 */
[C---:B------:R-:W-:Y:S08]  /*2320*/  HMMA.16816.F32 R24, R176.reuse, R56, R24 ;  /* 0x00000038b018723c */ /* 0x040ff00000001818 */
[C---:B------:R-:W-:Y:S01]  /*2330*/  HMMA.16816.F32 R28, R176.reuse, R58, R32 ;  /* 0x0000003ab01c723c */ /* 0x040fe20000001820 */
[----:B------:R-:W1:Y:S07]  /*2340*/  LDSM.16.M88.4 R56, [R251+0x1000] ;  /* 0x00100000fb38783b */ /* 0x000e6e0000000200 */
[----:B------:R-:W-:Y:S01]  /*2350*/  HMMA.16816.F32 R32, R176, R68, R36 ;  /* 0x00000044b020723c */ /* 0x000fe20000001824 */
[----:B------:R-:W1:Y:S07]  /*2360*/  LDSM.16.M88.4 R68, [R251+0x1800] ;  /* 0x00180000fb44783b */ /* 0x000e6e0000000200 */
[C---:B---3--:R-:W-:Y:S08]  /*2370*/  HMMA.16816.F32 R36, R192.reuse, R60, R44 ;  /* 0x0000003cc024723c */ /* 0x048ff0000000182c */
[C---:B------:R-:W-:Y:S01]  /*2380*/  HMMA.16816.F32 R12, R192.reuse, R62, R12 ;  /* 0x0000003ec00c723c */ /* 0x040fe2000000180c */
[----:B------:R-:W-:Y:S07]  /*2390*/  LDSM.16.M88.4 R60, [R248+0x13100] ;  /* 0x01310000f83c783b */ /* 0x000fee0000000200 */
[C---:B----4-:R-:W-:Y:S08]  /*23a0*/  HMMA.16816.F32 R8, R192.reuse, R52, R8 ;  /* 0x00000034c008723c */ /* 0x050ff00000001808 */
[C---:B------:R-:W-:Y:S01]  /*23b0*/  HMMA.16816.F32 R20, R192.reuse, R54, R20 ;  /* 0x00000036c014723c */ /* 0x040fe20000001814 */
[----:B------:R-:W3:Y:S07]  /*23c0*/  LDSM.16.M88.4 R52, [R248+0x12900] ;  /* 0x01290000f834783b */ /* 0x000eee0000000200 */
[C---:B-----5:R-:W-:Y:S08]  /*23d0*/  HMMA.16816.F32 R24, R192.reuse, R64, R24 ;  /* 0x00000040c018723c */ /* 0x060ff00000001818 */
[C---:B------:R-:W-:Y:S01]  /*23e0*/  HMMA.16816.F32 R28, R192.reuse, R66, R28 ;  /* 0x00000042c01c723c */ /* 0x040fe2000000181c */
[----:B------:R-:W-:Y:S07]  /*23f0*/  LDSM.16.M88.4 R64, [R95+0x3800] ;  /* 0x003800005f40783b */ /* 0x000fee0000000200 */
[----:B-1----:R-:W-:Y:S08]  /*2400*/  HMMA.16816.F32 R32, R192, R72, R32 ;  /* 0x00000048c020723c */ /* 0x002ff00000001820 */
[----:B------:R-:W-:Y:S08]  /*2410*/  HMMA.16816.F32 R36, R196, R84, R36 ;  /* 0x00000054c424723c */ /* 0x000ff00000001824 */
[----:B------:R-:W-:Y:S01]  /*2420*/  HMMA.16816.F32 R44, R192, R74, R40 ;  /* 0x0000004ac02c723c */ /* 0x000fe20000001828 */
[----:B------:R-:W1:Y:S04]  /*2430*/  LDSM.16.M88.4 R72, [R248+0x13900] ;  /* 0x01390000f848783b */ /* 0x000e680000000200 */
[----:B------:R-:W4:Y:S03]  /*2440*/  LDSM.16.M88.4 R40, [R95+0x2800] ;  /* 0x002800005f28783b */ /* 0x000f260000000200 */
[C---:B------:R-:W-:Y:S01]  /*2450*/  HMMA.16816.F32 R16, R196.reuse, R86, R12 ;  /* 0x00000056c410723c */ /* 0x040fe2000000180c */
[----:B------:R-:W-:Y:S07]  /*2460*/  LDSM.16.M88.4 R84, [R94+0x12100] ;  /* 0x012100005e54783b */ /* 0x000fee0000000200 */
[C---:B--2---:R-:W-:Y:S08]  /*2470*/  HMMA.16816.F32 R12, R196.reuse, R48, R8 ;  /* 0x00000030c40c723c */ /* 0x044ff00000001808 */
[C---:B------:R-:W-:Y:S01]  /*2480*/  HMMA.16816.F32 R8, R196.reuse, R50, R20 ;  /* 0x00000032c408723c */ /* 0x040fe20000001814 */
[----:B------:R-:W-:Y:S07]  /*2490*/  LDSM.16.M88.4 R48, [R94+0x12900] ;  /* 0x012900005e30783b */ /* 0x000fee0000000200 */
[C---:B------:R-:W-:Y:S08]  /*24a0*/  HMMA.16816.F32 R24, R196.reuse, R56, R24 ;  /* 0x00000038c418723c */ /* 0x040ff00000001818 */
[C---:B------:R-:W-:Y:S01]  /*24b0*/  HMMA.16816.F32 R28, R196.reuse, R58, R28 ;  /* 0x0000003ac41c723c */ /* 0x040fe2000000181c */
[----:B------:R-:W2:Y:S07]  /*24c0*/  LDSM.16.M88.4 R56, [R95+0x3000] ;  /* 0x003000005f38783b */ /* 0x000eae0000000200 */
[----:B------:R-:W-:Y:S08]  /*24d0*/  HMMA.16816.F32 R32, R196, R68, R32 ;  /* 0x00000044c420723c */ /* 0x000ff00000001820 */
[----:B------:R-:W-:Y:S08]  /*24e0*/  HMMA.16816.F32 R36, R200, R80, R36 ;  /* 0x00000050c824723c */ /* 0x000ff00000001824 */
[----:B------:R-:W-:Y:S01]  /*24f0*/  HMMA.16816.F32 R44, R196, R70, R44 ;  /* 0x00000046c42c723c */ /* 0x000fe2000000182c */
[----:B------:R-:W-:Y:S07]  /*2500*/  LDSM.16.M88.4 R68, [R251+0x3800] ;  /* 0x00380000fb44783b */ /* 0x000fee0000000200 */
[C---:B------:R-:W-:Y:S01]  /*2510*/  HMMA.16816.F32 R20, R200.reuse, R82, R16 ;  /* 0x00000052c814723c */ /* 0x040fe20000001810 */
[----:B------:R-:W-:Y:S07]  /*2520*/  LDSM.16.M88.4 R80, [R248+0x15900] ;  /* 0x01590000f850783b */ /* 0x000fee0000000200 */
[C---:B---3--:R-:W-:Y:S08]  /*2530*/  HMMA.16816.F32 R16, R200.reuse, R52, R12 ;  /* 0x00000034c810723c */ /* 0x048ff0000000180c */
[C---:B------:R-:W-:Y:S01]  /*2540*/  HMMA.16816.F32 R12, R200.reuse, R54, R8 ;  /* 0x00000036c80c723c */ /* 0x040fe20000001808 */
[----:B------:R-:W3:Y:S07]  /*2550*/  LDSM.16.M88.4 R52, [R94+0x13100] ;  /* 0x013100005e34783b */ /* 0x000eee0000000200 */
[C---:B------:R-:W-:Y:S08]  /*2560*/  HMMA.16816.F32 R8, R200.reuse, R60, R24 ;  /* 0x0000003cc808723c */ /* 0x040ff00000001818 */
[C---:B------:R-:W-:Y:S01]  /*2570*/  HMMA.16816.F32 R28, R200.reuse, R62, R28 ;  /* 0x0000003ec81c723c */ /* 0x040fe2000000181c */
[----:B------:R-:W5:Y:S07]  /*2580*/  LDSM.16.M88.4 R60, [R94+0x13900] ;  /* 0x013900005e3c783b */ /* 0x000f6e0000000200 */
[----:B-1----:R-:W-:Y:S08]  /*2590*/  HMMA.16816.F32 R32, R200, R72, R32 ;  /* 0x00000048c820723c */ /* 0x002ff00000001820 */
[----:B------:R-:W-:Y:S08]  /*25a0*/  HMMA.16816.F32 R36, R204, R76, R36 ;  /* 0x0000004ccc24723c */ /* 0x000ff00000001824 */
[----:B------:R-:W-:Y:S01]  /*25b0*/  HMMA.16816.F32 R44, R200, R74, R44 ;  /* 0x0000004ac82c723c */ /* 0x000fe2000000182c */
[----:B------:R-:W1:Y:S07]  /*25c0*/  LDSM.16.M88.4 R72, [R251+0x2000] ;  /* 0x00200000fb48783b */ /* 0x000e6e0000000200 */
[C---:B------:R-:W-:Y:S01]  /*25d0*/  HMMA.16816.F32 R24, R204.reuse, R78, R20 ;  /* 0x0000004ecc18723c */ /* 0x040fe20000001814 */
[----:B------:R-:W-:Y:S07]  /*25e0*/  LDSM.16.M88.4 R76, [R94+0x14100] ;  /* 0x014100005e4c783b */ /* 0x000fee0000000200 */
[C---:B----4-:R-:W-:Y:S08]  /*25f0*/  HMMA.16816.F32 R20, R204.reuse, R40, R16 ;  /* 0x00000028cc14723c */ /* 0x050ff00000001810 */
[C---:B------:R-:W-:Y:S01]  /*2600*/  HMMA.16816.F32 R16, R204.reuse, R42, R12 ;  /* 0x0000002acc10723c */ /* 0x040fe2000000180c */
[----:B------:R-:W4:Y:S07]  /*2610*/  LDSM.16.M88.4 R40, [R251+0x2800] ;  /* 0x00280000fb28783b */ /* 0x000f2e0000000200 */
[C---:B--2---:R-:W-:Y:S08]  /*2620*/  HMMA.16816.F32 R12, R204.reuse, R56, R8 ;  /* 0x00000038cc0c723c */ /* 0x044ff00000001808 */
[C---:B------:R-:W-:Y:S01]  /*2630*/  HMMA.16816.F32 R8, R204.reuse, R58, R28 ;  /* 0x0000003acc08723c */ /* 0x040fe2000000181c */
[----:B------:R-:W2:Y:S07]  /*2640*/  LDSM.16.M88.4 R56, [R251+0x3000] ;  /* 0x00300000fb38783b */ /* 0x000eae0000000200 */
[----:B------:R-:W-:Y:S08]  /*2650*/  HMMA.16816.F32 R32, R204, R64, R32 ;  /* 0x00000040cc20723c */ /* 0x000ff00000001820 */
[C---:B------:R-:W-:Y:S08]  /*2660*/  HMMA.16816.F32 R36, R208.reuse, R84, R36 ;  /* 0x00000054d024723c */ /* 0x040ff00000001824 */
[C---:B------:R-:W-:Y:S01]  /*2670*/  HMMA.16816.F32 R28, R208.reuse, R86, R24 ;  /* 0x00000056d01c723c */ /* 0x040fe20000001818 */
[----:B------:R-:W1:Y:S07]  /*2680*/  LDSM.16.M88.4 R84, [R95+0x4000] ;  /* 0x004000005f54783b */ /* 0x000e6e0000000200 */
[C---:B------:R-:W-:Y:S08]  /*2690*/  HMMA.16816.F32 R24, R208.reuse, R48, R20 ;  /* 0x00000030d018723c */ /* 0x040ff00000001814 */
[C---:B------:R-:W-:Y:S01]  /*26a0*/  HMMA.16816.F32 R20, R208.reuse, R50, R16 ;  /* 0x00000032d014723c */ /* 0x040fe20000001810 */
[----:B------:R-:W-:Y:S07]  /*26b0*/  LDSM.16.M88.4 R48, [R95+0x4800] ;  /* 0x004800005f30783b */ /* 0x000fee0000000200 */
[C---:B---3--:R-:W-:Y:S08]  /*26c0*/  HMMA.16816.F32 R16, R208.reuse, R52, R12 ;  /* 0x00000034d010723c */ /* 0x048ff0000000180c */
[C---:B------:R-:W-:Y:S01]  /*26d0*/  HMMA.16816.F32 R12, R208.reuse, R54, R8 ;  /* 0x00000036d00c723c */ /* 0x040fe20000001808 */
[----:B------:R-:W3:Y:S07]  /*26e0*/  LDSM.16.M88.4 R52, [R248+0x14900] ;  /* 0x01490000f834783b */ /* 0x000eee0000000200 */
[----:B-----5:R-:W-:Y:S08]  /*26f0*/  HMMA.16816.F32 R8, R208, R60, R32 ;  /* 0x0000003cd008723c */ /* 0x020ff00000001820 */
[----:B-1----:R-:W-:Y:S08]  /*2700*/  HMMA.16816.F32 R36, R212, R72, R36 ;  /* 0x00000048d424723c */ /* 0x002ff00000001824 */
[----:B------:R-:W-:Y:S01]  /*2710*/  HMMA.16816.F32 R44, R204, R66, R44 ;  /* 0x00000042cc2c723c */ /* 0x000fe2000000182c */
[----:B------:R-:W1:Y:S07]  /*2720*/  LDSM.16.M88.4 R64, [R248+0x15100] ;  /* 0x01510000f840783b */ /* 0x000e6e0000000200 */
[C---:B------:R-:W-:Y:S01]  /*2730*/  HMMA.16816.F32 R32, R212.reuse, R74, R28 ;  /* 0x0000004ad420723c */ /* 0x040fe2000000181c */
[----:B------:R-:W-:Y:S07]  /*2740*/  LDSM.16.M88.4 R72, [R95+0x5800] ;  /* 0x005800005f48783b */ /* 0x000fee0000000200 */
[C---:B----4-:R-:W-:Y:S08]  /*2750*/  HMMA.16816.F32 R28, R212.reuse, R40, R24 ;  /* 0x00000028d41c723c */ /* 0x050ff00000001818 */
[C---:B------:R-:W-:Y:S08]  /*2760*/  HMMA.16816.F32 R24, R212.reuse, R42, R20 ;  /* 0x0000002ad418723c */ /* 0x040ff00000001814 */
[C---:B--2---:R-:W-:Y:S08]  /*2770*/  HMMA.16816.F32 R20, R212.reuse, R56, R16 ;  /* 0x00000038d414723c */ /* 0x044ff00000001810 */
[C---:B------:R-:W-:Y:S01]  /*2780*/  HMMA.16816.F32 R16, R212.reuse, R58, R12 ;  /* 0x0000003ad410723c */ /* 0x040fe2000000180c */
[----:B------:R-:W-:Y:S07]  /*2790*/  LDSM.16.M88.4 R56, [R94+0x14900] ;  /* 0x014900005e38783b */ /* 0x000fee0000000200 */
[----:B------:R-:W-:Y:S08]  /*27a0*/  HMMA.16816.F32 R12, R212, R68, R8 ;  /* 0x00000044d40c723c */ /* 0x000ff00000001808 */
[----:B------:R-:W-:Y:S08]  /*27b0*/  HMMA.16816.F32 R8, R216, R88, R36 ;  /* 0x00000058d808723c */ /* 0x000ff00000001824 */
[----:B------:R-:W-:Y:S01]  /*27c0*/  HMMA.16816.F32 R44, R208, R62, R44 ;  /* 0x0000003ed02c723c */ /* 0x000fe2000000182c */
[----:B------:R-:W2:Y:S07]  /*27d0*/  LDSM.16.M88.4 R60, [R95+0x5000] ;  /* 0x005000005f3c783b */ /* 0x000eae0000000200 */
[----:B------:R-:W-:Y:S08]  /*27e0*/  HMMA.16816.F32 R40, R216, R90, R32 ;  /* 0x0000005ad828723c */ /* 0x000ff00000001820 */
[----:B------:R-:W-:Y:S08]  /*27f0*/  HMMA.16816.F32 R8, R220, R84, R8 ;  /* 0x00000054dc08723c */ /* 0x000ff00000001808 */
[C---:B---3--:R-:W-:Y:S08]  /*2800*/  HMMA.16816.F32 R32, R216.reuse, R52, R28 ;  /* 0x00000034d820723c */ /* 0x048ff0000000181c */
[----:B------:R-:W-:Y:S08]  /*2810*/  HMMA.16816.F32 R36, R216, R54, R24 ;  /* 0x00000036d824723c */ /* 0x000ff00000001818 */
[----:B------:R-:W-:Y:S01]  /*2820*/  HMMA.16816.F32 R44, R212, R70, R44 ;  /* 0x00000046d42c723c */ /* 0x000fe2000000182c */
[----:B------:R-:W3:Y:S07]  /*2830*/  LDSM.16.M88.4 R68, [R251+0x4000] ;  /* 0x00400000fb44783b */ /* 0x000eee0000000200 */
[C---:B-1----:R-:W-:Y:S08]  /*2840*/  HMMA.16816.F32 R28, R216.reuse, R64, R20 ;  /* 0x00000040d81c723c */ /* 0x042ff00000001814 */
[C---:B------:R-:W-:Y:S01]  /*2850*/  HMMA.16816.F32 R24, R216.reuse, R66, R16 ;  /* 0x00000042d818723c */ /* 0x040fe20000001810 */
[----:B------:R-:W-:Y:S07]  /*2860*/  LDSM.16.M88.4 R64, [R94+0x15900] ;  /* 0x015900005e40783b */ /* 0x000fee0000000200 */
[----:B------:R-:W-:Y:S08]  /*2870*/  HMMA.16816.F32 R20, R216, R80, R12 ;  /* 0x00000050d814723c */ /* 0x000ff0000000180c */
[----:B------:R-:W-:Y:S08]  /*2880*/  HMMA.16816.F32 R12, R220, R86, R40 ;  /* 0x00000056dc0c723c */ /* 0x000ff00000001828 */
[----:B------:R-:W-:Y:S08]  /*2890*/  HMMA.16816.F32 R8, R224, R76, R8 ;  /* 0x0000004ce008723c */ /* 0x000ff00000001808 */
[C---:B--2---:R-:W-:Y:S01]  /*28a0*/  HMMA.16816.F32 R40, R220.reuse, R62, R24 ;  /* 0x0000003edc28723c */ /* 0x044fe20000001818 */
[----:B------:R-:W1:Y:S07]  /*28b0*/  LDSM.16.M88.4 R24, [R248+0x16100] ;  /* 0x01610000f818783b */ /* 0x000e6e0000000200 */
[----:B------:R-:W-:Y:S01]  /*28c0*/  HMMA.16816.F32 R52, R220, R72, R20 ;  /* 0x00000048dc34723c */ /* 0x000fe20000001814 */
[----:B------:R-:W2:Y:S07]  /*28d0*/  LDSM.16.M88.4 R20, [R94+0x15100] ;  /* 0x015100005e14783b */ /* 0x000eae0000000200 */
[----:B------:R-:W-:Y:S01]  /*28e0*/  HMMA.16816.F32 R12, R224, R78, R12 ;  /* 0x0000004ee00c723c */ /* 0x000fe2000000180c */
[----:B------:R-:W-:Y:S07]  /*28f0*/  LDSM.16.M88.4 R76, [R251+0x5800] ;  /* 0x00580000fb4c783b */ /* 0x000fee0000000200 */
[----:B------:R-:W-:Y:S01]  /*2900*/  HMMA.16816.F32 R16, R216, R82, R44 ;  /* 0x00000052d810723c */ /* 0x000fe2000000182c */
[----:B------:R-:W-:Y:S07]  /*2910*/  LDSM.16.M88.4 R44, [R95+0x6000] ;  /* 0x006000005f2c783b */ /* 0x000fee0000000200 */
[C---:B------:R-:W-:Y:S08]  /*2920*/  HMMA.16816.F32 R32, R220.reuse, R48, R32 ;  /* 0x00000030dc20723c */ /* 0x040ff00000001820 */
[----:B------:R-:W-:Y:S08]  /*2930*/  HMMA.16816.F32 R36, R220, R50, R36 ;  /* 0x00000032dc24723c */ /* 0x000ff00000001824 */
[----:B---3--:R-:W-:Y:S08]  /*2940*/  HMMA.16816.F32 R8, R228, R68, R8 ;  /* 0x00000044e408723c */ /* 0x008ff00000001808 */
[----:B------:R-:W-:Y:S01]  /*2950*/  HMMA.16816.F32 R48, R220, R60, R28 ;  /* 0x0000003cdc30723c */ /* 0x000fe2000000181c */
[----:B------:R-:W3:Y:S04]  /*2960*/  LDSM.16.M88.4 R28, [R251+0x4800] ;  /* 0x00480000fb1c783b */ /* 0x000ee80000000200 */
[----:B------:R-:W-:Y:S03]  /*2970*/  LDSM.16.M88.4 R60, [R251+0x6000] ;  /* 0x00600000fb3c783b */ /* 0x000fe60000000200 */
[----:B------:R-:W-:Y:S08]  /*2980*/  HMMA.16816.F32 R12, R228, R70, R12 ;  /* 0x00000046e40c723c */ /* 0x000ff0000000180c */
[----:B------:R-:W-:Y:S08]  /*2990*/  HMMA.16816.F32 R84, R220, R74, R16 ;  /* 0x0000004adc54723c */ /* 0x000ff00000001810 */
[----:B------:R-:W-:Y:S01]  /*29a0*/  HMMA.16816.F32 R16, R224, R56, R32 ;  /* 0x00000038e010723c */ /* 0x000fe20000001820 */
[----:B------:R-:W-:Y:S07]  /*29b0*/  LDSM.16.M88.4 R32, [R251+0x5000] ;  /* 0x00500000fb20783b */ /* 0x000fee0000000200 */
[----:B-1----:R-:W-:Y:S08]  /*29c0*/  HMMA.16816.F32 R8, R232, R24, R8 ;  /* 0x00000018e808723c */ /* 0x002ff00000001808 */
[C---:B--2---:R-:W-:Y:S01]  /*29d0*/  HMMA.16816.F32 R80, R224.reuse, R20, R48 ;  /* 0x00000014e050723c */ /* 0x044fe20000001830 */
[----:B------:R-:W1:Y:S07]  /*29e0*/  LDSM.16.M88.4 R48, [R248+0x16900] ;  /* 0x01690000f830783b */ /* 0x000e6e0000000200 */
[----:B------:R-:W-:Y:S01]  /*29f0*/  HMMA.16816.F32 R36, R224, R58, R36 ;  /* 0x0000003ae024723c */ /* 0x000fe20000001824 */
[----:B------:R-:W2:Y:S07]  /*2a00*/  LDSM.16.M88.4 R56, [R94+0x16100] ;  /* 0x016100005e38783b */ /* 0x000eae0000000200 */
[----:B------:R-:W-:Y:S08]  /*2a10*/  HMMA.16816.F32 R12, R232, R26, R12 ;  /* 0x0000001ae80c723c */ /* 0x000ff0000000180c */
[----:B---3--:R-:W-:Y:S08]  /*2a20*/  HMMA.16816.F32 R16, R228, R28, R16 ;  /* 0x0000001ce410723c */ /* 0x008ff00000001810 */
[----:B------:R-:W-:Y:S08]  /*2a30*/  HMMA.16816.F32 R8, R236, R44, R8 ;  /* 0x0000002cec08723c */ /* 0x000ff00000001808 */
[----:B------:R-:W-:Y:S01]  /*2a40*/  HMMA.16816.F32 R68, R224, R64, R52 ;  /* 0x00000040e044723c */ /* 0x000fe20000001834 */
[----:B------:R-:W3:Y:S07]  /*2a50*/  LDSM.16.M88.4 R52, [R95+0x6800] ;  /* 0x006800005f34783b */ /* 0x000eee0000000200 */
[----:B------:R-:W-:Y:S08]  /*2a60*/  HMMA.16816.F32 R28, R228, R30, R36 ;  /* 0x0000001ee41c723c */ /* 0x000ff00000001824 */
[----:B------:R-:W-:Y:S01]  /*2a70*/  HMMA.16816.F32 R72, R224, R22, R40 ;  /* 0x00000016e048723c */ /* 0x000fe20000001828 */
[----:B------:R-:W4:Y:S07]  /*2a80*/  LDSM.16.M88.4 R40, [R248+0x17100] ;  /* 0x01710000f828783b */ /* 0x000f2e0000000200 */
[----:B------:R-:W-:Y:S01]  /*2a90*/  HMMA.16816.F32 R20, R236, R46, R12 ;  /* 0x0000002eec14723c */ /* 0x000fe2000000180c */
[----:B------:R-:W-:Y:S07]  /*2aa0*/  LDSM.16.M88.4 R44, [R95+0x7000] ;  /* 0x007000005f2c783b */ /* 0x000fee0000000200 */
[----:B-1----:R-:W-:Y:S08]  /*2ab0*/  HMMA.16816.F32 R16, R232, R48, R16 ;  /* 0x00000030e810723c */ /* 0x002ff00000001810 */
[----:B--2---:R-:W-:Y:S08]  /*2ac0*/  HMMA.16816.F32 R12, R240, R56, R8 ;  /* 0x00000038f00c723c */ /* 0x004ff00000001808 */
[----:B------:R-:W-:Y:S01]  /*2ad0*/  HMMA.16816.F32 R84, R224, R66, R84 ;  /* 0x00000042e054723c */ /* 0x000fe20000001854 */
[----:B------:R-:W1:Y:S07]  /*2ae0*/  LDSM.16.M88.4 R64, [R94+0x16900] ;  /* 0x016900005e40783b */ /* 0x000e6e0000000200 */
[----:B------:R-:W-:Y:S08]  /*2af0*/  HMMA.16816.F32 R24, R228, R32, R80 ;  /* 0x00000020e418723c */ /* 0x000ff00000001850 */
[----:B------:R-:W-:Y:S01]  /*2b00*/  HMMA.16816.F32 R28, R232, R50, R28 ;  /* 0x00000032e81c723c */ /* 0x000fe2000000181c */
[----:B------:R-:W-:Y:S07]  /*2b10*/  LDSM.16.M88.4 R48, [R251+0x7000] ;  /* 0x00700000fb30783b */ /* 0x000fee0000000200 */
[----:B------:R-:W-:Y:S08]  /*2b20*/  HMMA.16816.F32 R36, R228, R34, R72 ;  /* 0x00000022e424723c */ /* 0x000ff00000001848 */
[----:B------:R-:W-:Y:S01]  /*2b30*/  HMMA.16816.F32 R8, R240, R58, R20 ;  /* 0x0000003af008723c */ /* 0x000fe20000001814 */
[----:B------:R-:W2:Y:S07]  /*2b40*/  LDSM.16.M88.4 R56, [R251+0x6800] ;  /* 0x00680000fb38783b */ /* 0x000eae0000000200 */
[----:B---3--:R-:W-:Y:S08]  /*2b50*/  HMMA.16816.F32 R16, R236, R52, R16 ;  /* 0x00000034ec10723c */ /* 0x008ff00000001810 */
[----:B------:R-:W-:Y:S08]  /*2b60*/  HMMA.16816.F32 R32, R244, R60, R12 ;  /* 0x0000003cf420723c */ /* 0x000ff0000000180c */
[----:B----4-:R-:W-:Y:S08]  /*2b70*/  HMMA.16816.F32 R12, R232, R40, R24 ;  /* 0x00000028e80c723c */ /* 0x010ff00000001818 */
[----:B------:R-:W-:Y:S01]  /*2b80*/  HMMA.16816.F32 R28, R236, R54, R28 ;  /* 0x00000036ec1c723c */ /* 0x000fe2000000181c */
[----:B------:R-:W3:Y:S07]  /*2b90*/  LDSM.16.M88.4 R52, [R94+0x17100] ;  /* 0x017100005e34783b */ /* 0x000eee0000000200 */
[----:B------:R-:W-:Y:S01]  /*2ba0*/  HMMA.16816.F32 R20, R232, R42, R36 ;  /* 0x0000002ae814723c */ /* 0x000fe20000001824 */
[----:B------:R-:W4:Y:S01]  /*2bb0*/  LDSM.16.M88.4 R36, [R248+0x17900] ;  /* 0x01790000f824783b */ /* 0x000f220000000200 */
[----:B------:R-:W-:-:S02]  /*2bc0*/  FMUL.FTZ R32, R32, c[0x0][0x320] ;  /* 0x0000c80020207a20 */ /* 0x000fc40000410000 */
[----:B------:R-:W-:Y:S01]  /*2bd0*/  FMUL.FTZ R33, R33, c[0x0][0x320] ;  /* 0x0000c80021217a20 */ /* 0x000fe20000410000 */
[----:B------:R-:W5:Y:S01]  /*2be0*/  LDSM.16.M88.4 R40, [R95+0x7800] ;  /* 0x007800005f28783b */ /* 0x000f620000000200 */
[----:B------:R-:W-:Y:S02]  /*2bf0*/  FMUL.FTZ R34, R34, c[0x0][0x320] ;  /* 0x0000c80022227a20 */ /* 0x000fe40000410000 */
[----:B------:R-:W-:Y:S01]  /*2c00*/  HMMA.16816.F32 R8, R244, R62, R8 ;  /* 0x0000003ef408723c */ /* 0x000fe20000001808 */
[----:B------:R-:W-:Y:S01]  /*2c10*/  FMUL.FTZ R35, R35, c[0x0][0x320] ;  /* 0x0000c80023237a20 */ /* 0x000fe20000410000 */
[----:B------:R-:W-:Y:S06]  /*2c20*/  MUFU.TANH R63, R33 ;  /* 0x00000021003f7308 */ /* 0x000fec0000002400 */
[----:B-1----:R-:W-:Y:S02]  /*2c30*/  HMMA.16816.F32 R24, R240, R64, R16 ;  /* 0x00000040f018723c */ /* 0x002fe40000001810 */
[----:B------:R-:W-:Y:S06]  /*2c40*/  MUFU.TANH R64, R32 ;  /* 0x0000002000407308 */ /* 0x000fec0000002400 */
[----:B------:R-:W-:Y:S02]  /*2c50*/  HMMA.16816.F32 R68, R228, R76, R68 ;  /* 0x0000004ce444723c */ /* 0x000fe40000001844 */
[----:B------:R-:W1:Y:S06]  /*2c60*/  MUFU.TANH R7, R34 ;  /* 0x0000002200077308 */ /* 0x000e6c0000002400 */
[----:B------:R-:W-:Y:S01]  /*2c70*/  HMMA.16816.F32 R16, R236, R44, R12 ;  /* 0x0000002cec10723c */ /* 0x000fe2000000180c */
[----:B------:R-:W-:Y:S01]  /*2c80*/  FMUL.FTZ R9, R9, c[0x0][0x320] ;  /* 0x0000c80009097a20 */ /* 0x000fe20000410000 */
[----:B------:R2:W-:Y:S01]  /*2c90*/  MUFU.TANH R6, R35 ;  /* 0x0000002300067308 */ /* 0x0005e20000002400 */
[----:B------:R-:W-:-:S02]  /*2ca0*/  FMUL.FTZ R10, R10, c[0x0][0x320] ;  /* 0x0000c8000a0a7a20 */ /* 0x000fc40000410000 */
[----:B------:R-:W-:Y:S02]  /*2cb0*/  FMUL.FTZ R11, R11, c[0x0][0x320] ;  /* 0x0000c8000b0b7a20 */ /* 0x000fe40000410000 */
[----:B------:R-:W-:Y:S01]  /*2cc0*/  FMUL.FTZ R2, R8, c[0x0][0x320] ;  /* 0x0000c80008027a20 */ /* 0x000fe20000410000 */
[----:B------:R-:W-:Y:S02]  /*2cd0*/  HMMA.16816.F32 R12, R240, R66, R28 ;  /* 0x00000042f00c723c */ /* 0x000fe4000000181c */
[----:B------:R-:W-:Y:S06]  /*2ce0*/  MUFU.TANH R61, R9 ;  /* 0x00000009003d7308 */ /* 0x000fec0000002400 */
[----:B------:R-:W-:Y:S02]  /*2cf0*/  HMMA.16816.F32 R28, R228, R78, R84 ;  /* 0x0000004ee41c723c */ /* 0x000fe40000001854 */
[----:B------:R-:W-:Y:S06]  /*2d00*/  MUFU.TANH R60, R10 ;  /* 0x0000000a003c7308 */ /* 0x000fec0000002400 */
[----:B--2---:R-:W-:Y:S02]  /*2d10*/  HMMA.16816.F32 R32, R244, R56, R24 ;  /* 0x00000038f420723c */ /* 0x004fe40000001818 */
[----:B------:R4:W2:Y:S06]  /*2d20*/  MUFU.TANH R57, R11 ;  /* 0x0000000b00397308 */ /* 0x0008ac0000002400 */
[----:B------:R-:W-:Y:S02]  /*2d30*/  HMMA.16816.F32 R24, R236, R46, R20 ;  /* 0x0000002eec18723c */ /* 0x000fe40000001814 */
[----:B------:R1:W-:Y:S06]  /*2d40*/  MUFU.TANH R62, R2 ;  /* 0x00000002003e7308 */ /* 0x0003ec0000002400 */
[----:B---3--:R-:W-:Y:S08]  /*2d50*/  HMMA.16816.F32 R20, R240, R52, R16 ;  /* 0x00000034f014723c */ /* 0x008ff00000001810 */
[----:B----4-:R-:W-:Y:S01]  /*2d60*/  HMMA.16816.F32 R8, R232, R36, R68 ;  /* 0x00000024e808723c */ /* 0x010fe20000001844 */
[----:B------:R-:W-:Y:S01]  /*2d70*/  FMUL.FTZ R32, R32, c[0x0][0x320] ;  /* 0x0000c80020207a20 */ /* 0x000fe20000410000 */
[----:B-1----:R-:W-:Y:S01]  /*2d80*/  LOP3.LUT R2, R93, 0xffffffe0, RZ, 0xc0, !PT ;  /* 0xffffffe05d027812 */ /* 0x002fe200078ec0ff */
[----:B------:R-:W-:-:S02]  /*2d90*/  FMUL.FTZ R33, R33, c[0x0][0x320] ;  /* 0x0000c80021217a20 */ /* 0x000fc40000410000 */
[----:B------:R-:W1:Y:S01]  /*2da0*/  MUFU.TANH R56, R32 ;  /* 0x0000002000387308 */ /* 0x000e620000002400 */
[----:B------:R-:W-:Y:S02]  /*2db0*/  FMUL.FTZ R34, R34, c[0x0][0x320] ;  /* 0x0000c80022227a20 */ /* 0x000fe40000410000 */
[----:B------:R-:W-:Y:S01]  /*2dc0*/  HMMA.16816.F32 R16, R244, R58, R12 ;  /* 0x0000003af410723c */ /* 0x000fe2000000180c */
[----:B------:R-:W-:Y:S02]  /*2dd0*/  IMAD.IADD R2, R107, 0x1, -R2 ;  /* 0x000000016b027824 */ /* 0x000fe400078e0a02 */
[----:B------:R-:W-:Y:S02]  /*2de0*/  FMUL.FTZ R35, R35, c[0x0][0x320] ;  /* 0x0000c80023237a20 */ /* 0x000fe40000410000 */
[----:B------:R-:W-:Y:S01]  /*2df0*/  MUFU.TANH R47, R33 ;  /* 0x00000021002f7308 */ /* 0x000fe20000002400 */
[----:B------:R-:W-:Y:S02]  /*2e00*/  SHF.R.S32.HI R3, RZ, 0x1f, R2 ;  /* 0x0000001fff037819 */ /* 0x000fe40000011402 */
[----:B------:R-:W-:Y:S01]  /*2e10*/  HMMA.16816.F32 R12, R232, R38, R28 ;  /* 0x00000026e80c723c */ /* 0x000fe2000000181c */
[----:B------:R-:W3:Y:S01]  /*2e20*/  LDSM.16.M88.4 R36, [R94+0x17900] ;  /* 0x017900005e24783b */ /* 0x000ee20000000200 */
[----:B------:R-:W-:-:S03]  /*2e30*/  LEA.HI R3, R3, R2, RZ, 0x2 ;  /* 0x0000000203037211 */ /* 0x000fc600078f10ff */
[----:B------:R-:W4:Y:S01]  /*2e40*/  MUFU.TANH R46, R34 ;  /* 0x00000022002e7308 */ /* 0x000f220000002400 */
[----:B------:R-:W-:Y:S02]  /*2e50*/  LOP3.LUT R3, R3, 0x7ffffffc, RZ, 0xc0, !PT ;  /* 0x7ffffffc03037812 */ /* 0x000fe400078ec0ff */
[----:B------:R-:W-:Y:S03]  /*2e60*/  HMMA.16816.F32 R24, R240, R54, R24 ;  /* 0x00000036f018723c */ /* 0x000fe60000001818 */
[----:B------:R-:W-:Y:S02]  /*2e70*/  IMAD.IADD R2, R2, 0x1, -R3 ;  /* 0x0000000102027824 */ /* 0x000fe400078e0a03 */
[----:B------:R-:W-:Y:S02]  /*2e80*/  MUFU.TANH R45, R35 ;  /* 0x00000023002d7308 */ /* 0x000fe40000002400 */
[----:B------:R-:W-:Y:S01]  /*2e90*/  IMAD R2, R2, -0x2, R92 ;  /* 0xfffffffe02027824 */ /* 0x000fe200078e025c */
[----:B-----5:R-:W-:Y:S01]  /*2ea0*/  HMMA.16816.F32 R8, R236, R40, R8 ;  /* 0x00000028ec08723c */ /* 0x020fe20000001808 */
[----:B------:R-:W-:-:S02]  /*2eb0*/  FMUL.FTZ R16, R16, c[0x0][0x320] ;  /* 0x0000c80010107a20 */ /* 0x000fc40000410000 */
[----:B------:R-:W-:Y:S01]  /*2ec0*/  FMUL.FTZ R17, R17, c[0x0][0x320] ;  /* 0x0000c80011117a20 */ /* 0x000fe20000410000 */
[----:B------:R-:W-:Y:S01]  /*2ed0*/  ISETP.GT.AND P0, PT, R2, RZ, PT ;  /* 0x000000ff0200720c */ /* 0x000fe20003f04270 */
[----:B------:R-:W-:Y:S01]  /*2ee0*/  FMUL.FTZ R18, R18, c[0x0][0x320] ;  /* 0x0000c80012127a20 */ /* 0x000fe20000410000 */
[----:B------:R-:W5:Y:S01]  /*2ef0*/  MUFU.TANH R44, R16 ;  /* 0x00000010002c7308 */ /* 0x000f620000002400 */
[----:B------:R-:W-:Y:S01]  /*2f00*/  FMUL.FTZ R19, R19, c[0x0][0x320] ;  /* 0x0000c80013137a20 */ /* 0x000fe20000410000 */
[----:B------:R-:W-:Y:S01]  /*2f10*/  HMMA.16816.F32 R28, R244, R48, R20 ;  /* 0x00000030f41c723c */ /* 0x000fe20000001814 */
[----:B------:R-:W1:Y:S01]  /*2f20*/  LDSM.16.M88.4 R20, [R251+0x7800] ;  /* 0x00780000fb14783b */ /* 0x000e620000000200 */
[----:B------:R-:W-:Y:S01]  /*2f30*/  ISETP.GT.AND P2, PT, R2, 0x1, PT ;  /* 0x000000010200780c */ /* 0x000fe20003f44270 */
[----:B------:R-:W-:-:S04]  /*2f40*/  DEPBAR.LE SB0, 0x0 ;  /* 0x000080000000791a */ /* 0x000fc80000000000 */
[----:B------:R-:W1:Y:S01]  /*2f50*/  MUFU.TANH R40, R17 ;  /* 0x0000001100287308 */ /* 0x000e620000002400 */
[----:B------:R-:W-:Y:S01]  /*2f60*/  HMMA.16816.F32 R12, R236, R42, R12 ;  /* 0x0000002aec0c723c */ /* 0x000fe2000000180c */
[----:B------:R-:W-:-:S06]  /*2f70*/  ISETP.GT.AND P1, PT, R2, 0x8, PT ;  /* 0x000000080200780c */ /* 0x000fcc0003f24270 */
[----:B------:R-:W1:Y:S01]  /*2f80*/  MUFU.TANH R52, R18 ;  /* 0x0000001200347308 */ /* 0x000e620000002400 */
[----:B------:R-:W-:Y:S07]  /*2f90*/  HMMA.16816.F32 R24, R244, R50, R24 ;  /* 0x00000032f418723c */ /* 0x000fee0000001818 */
[----:B------:R3:W1:Y:S01]  /*2fa0*/  MUFU.TANH R53, R19 ;  /* 0x0000001300357308 */ /* 0x0006620000002400 */
[----:B------:R-:W-:Y:S02]  /*2fb0*/  FMUL.FTZ R28, R28, c[0x0][0x320] ;  /* 0x0000c8001c1c7a20 */ /* 0x000fe40000410000 */
[----:B------:R-:W-:-:S02]  /*2fc0*/  FMUL.FTZ R29, R29, c[0x0][0x320] ;  /* 0x0000c8001d1d7a20 */ /* 0x000fc40000410000 */
[----:B------:R-:W-:Y:S02]  /*2fd0*/  FMUL.FTZ R31, R31, c[0x0][0x320] ;  /* 0x0000c8001f1f7a20 */ /* 0x000fe40000410000 */
[----:B------:R-:W-:Y:S01]  /*2fe0*/  FMUL.FTZ R30, R30, c[0x0][0x320] ;  /* 0x0000c8001e1e7a20 */ /* 0x000fe20000410000 */
[----:B------:R-:W1:Y:S01]  /*2ff0*/  MUFU.TANH R35, R28 ;  /* 0x0000001c00237308 */ /* 0x000e620000002400 */
[----:B---3--:R-:W-:Y:S08]  /*3000*/  HMMA.16816.F32 R16, R240, R36, R8 ;  /* 0x00000024f010723c */ /* 0x008ff00000001808 */
[----:B------:R-:W-:Y:S01]  /*3010*/  FMUL.FTZ R24, R24, c[0x0][0x320] ;  /* 0x0000c80018187a20 */ /* 0x000fe20000410000 */
[----:B------:R-:W3:Y:S01]  /*3020*/  MUFU.TANH R34, R29 ;  /* 0x0000001d00227308 */ /* 0x000ee20000002400 */
[----:B------:R-:W-:-:S02]  /*3030*/  FMUL.FTZ R3, R27, c[0x0][0x320] ;  /* 0x0000c8001b037a20 */ /* 0x000fc40000410000 */
[----:B------:R-:W-:Y:S02]  /*3040*/  FMUL.FTZ R25, R25, c[0x0][0x320] ;  /* 0x0000c80019197a20 */ /* 0x000fe40000410000 */
[----:B------:R-:W-:Y:S01]  /*3050*/  FMUL.FTZ R26, R26, c[0x0][0x320] ;  /* 0x0000c8001a1a7a20 */ /* 0x000fe20000410000 */
[----:B------:R-:W-:Y:S02]  /*3060*/  HMMA.16816.F32 R8, R240, R38, R12 ;  /* 0x00000026f008723c */ /* 0x000fe4000000180c */
[----:B------:R3:W-:Y:S05]  /*3070*/  MUFU.TANH R15, R24 ;  /* 0x00000018000f7308 */ /* 0x0007ea0000002400 */
[----:B------:R-:W-:-:S02]  /*3080*/  FSEL R14, R7, -INF , P0 ;  /* 0xff800000070e7808 */ /* 0x000fc40000000000 */
[----:B------:R-:W-:Y:S01]  /*3090*/  FSEL R7, R64, -INF , P0 ;  /* 0xff80000040077808 */ /* 0x000fe20000000000 */
[----:B------:R4:W-:Y:S01]  /*30a0*/  MUFU.TANH R12, R25 ;  /* 0x00000019000c7308 */ /* 0x0009e20000002400 */
[----:B------:R-:W-:Y:S01]  /*30b0*/  BAR.SYNC.DEFER_BLOCKING 0x0 ;  /* 0x0000000000007b1d */ /* 0x000fe20000010000 */
[----:B------:R-:W-:Y:S01]  /*30c0*/  ISETP.GT.AND P0, PT, R2, 0x9, PT ;  /* 0x000000090200780c */ /* 0x000fe20003f04270 */
[----:B-1----:R-:W-:Y:S03]  /*30d0*/  HMMA.16816.F32 R16, R244, R20, R16 ;  /* 0x00000014f410723c */ /* 0x002fe60000001810 */
[----:B--2---:R-:W-:Y:S02]  /*30e0*/  FSEL R27, R57, -INF , P0 ;  /* 0xff800000391b7808 */ /* 0x004fe40000000000 */
[----:B------:R1:W-:Y:S01]  /*30f0*/  MUFU.TANH R32, R31 ;  /* 0x0000001f00207308 */ /* 0x0003e20000002400 */
[----:B---3--:R-:W-:-:S02]  /*3100*/  FSEL R24, R6, -INF , P2 ;  /* 0xff80000006187808 */ /* 0x008fc40001000000 */
[----:B------:R-:W-:Y:S02]  /*3110*/  FSEL R6, R63, -INF , P2 ;  /* 0xff8000003f067808 */ /* 0x000fe40001000000 */
[----:B------:R-:W-:Y:S01]  /*3120*/  ISETP.GT.AND P2, PT, R2, 0x10, PT ;  /* 0x000000100200780c */ /* 0x000fe20003f44270 */
[----:B------:R-:W-:Y:S02]  /*3130*/  HMMA.16816.F32 R20, R244, R22, R8 ;  /* 0x00000016f414723c */ /* 0x000fe40000001808 */
[----:B------:R2:W-:Y:S01]  /*3140*/  MUFU.TANH R10, R3 ;  /* 0x00000003000a7308 */ /* 0x0005e20000002400 */
[----:B----4-:R-:W-:Y:S02]  /*3150*/  FSEL R25, R60, -INF , P1 ;  /* 0xff8000003c197808 */ /* 0x010fe40000800000 */
[----:B------:R-:W-:Y:S02]  /*3160*/  FSEL R13, R56, -INF , P2 ;  /* 0xff800000380d7808 */ /* 0x000fe40001000000 */
[----:B------:R-:W-:-:S02]  /*3170*/  FSEL R8, R62, -INF , P1 ;  /* 0xff8000003e087808 */ /* 0x000fc40000800000 */
[----:B------:R-:W-:Y:S01]  /*3180*/  FSEL R11, R61, -INF , P0 ;  /* 0xff8000003d0b7808 */ /* 0x000fe20000000000 */
[----:B------:R3:W4:Y:S01]  /*3190*/  MUFU.TANH R9, R26 ;  /* 0x0000001a00097308 */ /* 0x0007220000002400 */
[C---:B------:R-:W-:Y:S02]  /*31a0*/  ISETP.GT.AND P1, PT, R2.reuse, 0x11, PT ;  /* 0x000000110200780c */ /* 0x040fe40003f24270 */
[----:B------:R-:W-:Y:S02]  /*31b0*/  ISETP.GT.AND P0, PT, R2, 0x18, PT ;  /* 0x000000180200780c */ /* 0x000fe40003f04270 */
[----:B-1----:R-:W-:Y:S01]  /*31c0*/  FSEL R31, R46, -INF , P2 ;  /* 0xff8000002e1f7808 */ /* 0x002fe20001000000 */
[----:B------:R-:W-:Y:S01]  /*31d0*/  FMUL.FTZ R16, R16, c[0x0][0x320] ;  /* 0x0000c80010107a20 */ /* 0x000fe20000410000 */
[----:B------:R-:W-:Y:S01]  /*31e0*/  ISETP.GT.AND P2, PT, R2, 0x19, PT ;  /* 0x000000190200780c */ /* 0x000fe20003f44270 */
[----:B------:R-:W-:Y:S01]  /*31f0*/  FMUL.FTZ R18, R18, c[0x0][0x320] ;  /* 0x0000c80012127a20 */ /* 0x000fe20000410000 */
[----:B--2---:R-:W-:Y:S01]  /*3200*/  FMNMX.FTZ R3, R7, R6, !PT ;  /* 0x0000000607037209 */ /* 0x004fe20007810000 */
[----:B------:R1:W2:Y:S01]  /*3210*/  MUFU.TANH R33, R30 ;  /* 0x0000001e00217308 */ /* 0x0002a20000002400 */
[----:B-----5:R-:W-:Y:S01]  /*3220*/  FSEL R28, R44, -INF , P0 ;  /* 0xff8000002c1c7808 */ /* 0x020fe20000000000 */
[----:B------:R-:W-:Y:S01]  /*3230*/  FMUL.FTZ R17, R17, c[0x0][0x320] ;  /* 0x0000c80011117a20 */ /* 0x000fe20000410000 */
[----:B------:R-:W-:Y:S01]  /*3240*/  FMNMX.FTZ R3, R8, R3, !PT ;  /* 0x0000000308037209 */ /* 0x000fe20007810000 */
[----:B------:R-:W-:Y:S01]  /*3250*/  FMUL.FTZ R20, R20, c[0x0][0x320] ;  /* 0x0000c80014147a20 */ /* 0x000fe20000410000 */
[----:B------:R-:W-:Y:S01]  /*3260*/  FSEL R29, R40, -INF , P2 ;  /* 0xff800000281d7808 */ /* 0x000fe20001000000 */
[----:B------:R-:W-:Y:S01]  /*3270*/  FMUL.FTZ R19, R19, c[0x0][0x320] ;  /* 0x0000c80013137a20 */ /* 0x000fe20000410000 */
[----:B------:R-:W-:Y:S01]  /*3280*/  FMNMX.FTZ R3, R11, R3, !PT ;  /* 0x000000030b037209 */ /* 0x000fe20007810000 */
[----:B------:R-:W-:Y:S01]  /*3290*/  MUFU.TANH R16, R16 ;  /* 0x0000001000107308 */ /* 0x000fe20000002400 */
[----:B---3--:R-:W-:Y:S01]  /*32a0*/  FSEL R26, R47, -INF , P1 ;  /* 0xff8000002f1a7808 */ /* 0x008fe20000800000 */
[----:B------:R-:W-:Y:S01]  /*32b0*/  FMUL.FTZ R22, R22, c[0x0][0x320] ;  /* 0x0000c80016167a20 */ /* 0x000fe20000410000 */
[----:B------:R-:W-:-:S02]  /*32c0*/  FMNMX.FTZ R3, R13, R3, !PT ;  /* 0x000000030d037209 */ /* 0x000fc40007810000 */
[----:B------:R-:W-:Y:S02]  /*32d0*/  FSEL R52, R52, -INF , P0 ;  /* 0xff80000034347808 */ /* 0x000fe40000000000 */
[----:B------:R-:W-:Y:S01]  /*32e0*/  FMNMX.FTZ R3, R26, R3, !PT ;  /* 0x000000031a037209 */ /* 0x000fe20007810000 */
[----:B------:R-:W3:Y:S01]  /*32f0*/  MUFU.TANH R18, R18 ;  /* 0x0000001200127308 */ /* 0x000ee20000002400 */
[----:B-1----:R-:W-:Y:S02]  /*3300*/  FSEL R30, R45, -INF , P1 ;  /* 0xff8000002d1e7808 */ /* 0x002fe40000800000 */
[----:B------:R-:W-:Y:S02]  /*3310*/  ISETP.GT.AND P1, PT, R2, 0x20, PT ;  /* 0x000000200200780c */ /* 0x000fe40003f24270 */
[----:B------:R-:W-:Y:S02]  /*3320*/  FMNMX.FTZ R132, R28, R3, !PT ;  /* 0x000000031c847209 */ /* 0x000fe40007810000 */
[----:B------:R-:W-:Y:S01]  /*3330*/  ISETP.GT.AND P0, PT, R2, 0x21, PT ;  /* 0x000000210200780c */ /* 0x000fe20003f04270 */
[----:B------:R-:W1:Y:S01]  /*3340*/  MUFU.TANH R17, R17 ;  /* 0x0000001100117308 */ /* 0x000e620000002400 */
[----:B------:R-:W-:-:S02]  /*3350*/  FSEL R53, R53, -INF , P2 ;  /* 0xff80000035357808 */ /* 0x000fc40001000000 */
[----:B------:R-:W-:Y:S02]  /*3360*/  FSEL R94, R35, -INF , P1 ;  /* 0xff800000235e7808 */ /* 0x000fe40000800000 */
[----:B------:R-:W-:Y:S02]  /*3370*/  FMNMX.FTZ R132, R29, R132, !PT ;  /* 0x000000841d847209 */ /* 0x000fe40007810000 */
[----:B------:R-:W-:Y:S01]  /*3380*/  ISETP.GT.AND P2, PT, R2, 0x28, PT ;  /* 0x000000280200780c */ /* 0x000fe20003f44270 */
[----:B------:R-:W5:Y:S01]  /*3390*/  MUFU.TANH R20, R20 ;  /* 0x0000001400147308 */ /* 0x000f620000002400 */
[----:B------:R-:W-:Y:S02]  /*33a0*/  FMNMX.FTZ R3, R14, R24, !PT ;  /* 0x000000180e037209 */ /* 0x000fe40007810000 */
[----:B------:R-:W-:Y:S02]  /*33b0*/  FSEL R93, R34, -INF , P0 ;  /* 0xff800000225d7808 */ /* 0x000fe40000000000 */
[----:B------:R-:W-:-:S02]  /*33c0*/  FMNMX.FTZ R132, R94, R132, !PT ;  /* 0x000000845e847209 */ /* 0x000fc40007810000 */
[----:B----4-:R-:W-:Y:S01]  /*33d0*/  FSEL R107, R9, -INF , P2 ;  /* 0xff800000096b7808 */ /* 0x010fe20001000000 */
[----:B------:R-:W-:Y:S01]  /*33e0*/  FMUL.FTZ R9, R21, c[0x0][0x320] ;  /* 0x0000c80015097a20 */ /* 0x000fe20000410000 */
[----:B------:R-:W-:Y:S01]  /*33f0*/  FMNMX.FTZ R3, R25, R3, !PT ;  /* 0x0000000319037209 */ /* 0x000fe20007810000 */
[----:B------:R-:W-:Y:S01]  /*3400*/  MUFU.TANH R19, R19 ;  /* 0x0000001300137308 */ /* 0x000fe20000002400 */
[----:B--2---:R-:W-:Y:S02]  /*3410*/  FSEL R105, R33, -INF , P1 ;  /* 0xff80000021697808 */ /* 0x004fe40000800000 */
[----:B------:R-:W-:Y:S02]  /*3420*/  FSEL R106, R32, -INF , P0 ;  /* 0xff800000206a7808 */ /* 0x000fe40000000000 */
[C---:B------:R-:W-:Y:S02]  /*3430*/  ISETP.GT.AND P1, PT, R2.reuse, 0x29, PT ;  /* 0x000000290200780c */ /* 0x040fe40003f24270 */
[----:B------:R-:W-:Y:S01]  /*3440*/  ISETP.GT.AND P0, PT, R2, 0x30, PT ;  /* 0x000000300200780c */ /* 0x000fe20003f04270 */
[----:B------:R-:W2:Y:S01]  /*3450*/  MUFU.TANH R9, R9 ;  /* 0x0000000900097308 */ /* 0x000ea20000002400 */
[----:B------:R-:W-:-:S02]  /*3460*/  FSEL R92, R15, -INF , P2 ;  /* 0xff8000000f5c7808 */ /* 0x000fc40001000000 */
[----:B------:R-:W-:Y:S02]  /*3470*/  FMNMX.FTZ R132, R93, R132, !PT ;  /* 0x000000845d847209 */ /* 0x000fe40007810000 */
[----:B------:R-:W-:Y:S02]  /*3480*/  FMNMX.FTZ R3, R27, R3, !PT ;  /* 0x000000031b037209 */ /* 0x000fe40007810000 */
[----:B------:R-:W-:Y:S01]  /*3490*/  FSEL R104, R10, -INF , P1 ;  /* 0xff8000000a687808 */ /* 0x000fe20000800000 */
[----:B------:R-:W4:Y:S01]  /*34a0*/  MUFU.TANH R22, R22 ;  /* 0x0000001600167308 */ /* 0x000f220000002400 */
[----:B------:R-:W-:Y:S02]  /*34b0*/  FSEL R91, R12, -INF , P1 ;  /* 0xff8000000c5b7808 */ /* 0x000fe40000800000 */
[----:B---3--:R-:W-:Y:S02]  /*34c0*/  FSEL R95, R18, -INF , P0 ;  /* 0xff800000125f7808 */ /* 0x008fe40000000000 */
[----:B------:R-:W-:-:S02]  /*34d0*/  FMNMX.FTZ R132, R92, R132, !PT ;  /* 0x000000845c847209 */ /* 0x000fc40007810000 */
[----:B------:R-:W-:Y:S02]  /*34e0*/  FSEL R90, R16, -INF , P0 ;  /* 0xff800000105a7808 */ /* 0x000fe40000000000 */
[C---:B------:R-:W-:Y:S02]  /*34f0*/  ISETP.GT.AND P2, PT, R2.reuse, 0x31, PT ;  /* 0x000000310200780c */ /* 0x040fe40003f44270 */
[C---:B------:R-:W-:Y:S02]  /*3500*/  ISETP.GT.AND P1, PT, R2.reuse, 0x38, PT ;  /* 0x000000380200780c */ /* 0x040fe40003f24270 */
[----:B------:R-:W-:Y:S02]  /*3510*/  ISETP.GT.AND P0, PT, R2, 0x39, PT ;  /* 0x000000390200780c */ /* 0x000fe40003f04270 */
[----:B------:R-:W-:Y:S02]  /*3520*/  FMNMX.FTZ R2, R31, R3, !PT ;  /* 0x000000031f027209 */ /* 0x000fe40007810000 */
[----:B------:R-:W-:-:S02]  /*3530*/  FMNMX.FTZ R132, R91, R132, !PT ;  /* 0x000000845b847209 */ /* 0x000fc40007810000 */
[----:B------:R-:W-:Y:S02]  /*3540*/  FMNMX.FTZ R2, R30, R2, !PT ;  /* 0x000000021e027209 */ /* 0x000fe40007810000 */
[----:B-1----:R-:W-:Y:S02]  /*3550*/  FSEL R89, R17, -INF , P2 ;  /* 0xff80000011597808 */ /* 0x002fe40001000000 */
[----:B------:R-:W-:Y:S02]  /*3560*/  FMNMX.FTZ R132, R90, R132, !PT ;  /* 0x000000845a847209 */ /* 0x000fe40007810000 */
[----:B------:R-:W-:Y:S02]  /*3570*/  FMNMX.FTZ R2, R52, R2, !PT ;  /* 0x0000000234027209 */ /* 0x000fe40007810000 */
[----:B-----5:R-:W-:Y:S02]  /*3580*/  FSEL R88, R20, -INF , P1 ;  /* 0xff80000014587808 */ /* 0x020fe40000800000 */
[----:B------:R-:W-:-:S02]  /*3590*/  FMNMX.FTZ R132, R89, R132, !PT ;  /* 0x0000008459847209 */ /* 0x000fc40007810000 */
[----:B------:R-:W-:Y:S02]  /*35a0*/  FMNMX.FTZ R2, R53, R2, !PT ;  /* 0x0000000235027209 */ /* 0x000fe40007810000 */
[----:B--2---:R-:W-:Y:S01]  /*35b0*/  FSEL R84, R9, -INF , P0 ;  /* 0xff80000009547808 */ /* 0x004fe20000000000 */
[----:B------:R-:W-:Y:S01]  /*35c0*/  FMUL.FTZ R9, R23, c[0x0][0x320] ;  /* 0x0000c80017097a20 */ /* 0x000fe20000410000 */
[----:B------:R-:W-:Y:S02]  /*35d0*/  FMNMX.FTZ R132, R88, R132, !PT ;  /* 0x0000008458847209 */ /* 0x000fe40007810000 */
[----:B------:R-:W-:Y:S02]  /*35e0*/  FMNMX.FTZ R2, R105, R2, !PT ;  /* 0x0000000269027209 */ /* 0x000fe40007810000 */
[----:B------:R-:W-:Y:S01]  /*35f0*/  FMNMX.FTZ R132, R84, R132, !PT ;  /* 0x0000008454847209 */ /* 0x000fe20007810000 */
[----:B------:R-:W1:Y:S01]  /*3600*/  MUFU.TANH R9, R9 ;  /* 0x0000000900097308 */ /* 0x000e620000002400 */
[----:B------:R-:W-:-:S02]  /*3610*/  FMNMX.FTZ R2, R106, R2, !PT ;  /* 0x000000026a027209 */ /* 0x000fc40007810000 */
[----:B------:R-:W-:Y:S01]  /*3620*/  FSEL R87, R19, -INF , P2 ;  /* 0xff80000013577808 */ /* 0x000fe20001000000 */
[----:B------:R-:W2:Y:S01]  /*3630*/  SHFL.BFLY PT, R3, R132, 0x2, 0x1f ;  /* 0x0c401f0084037f89 */ /* 0x000ea200000e0000 */
[----:B------:R-:W-:Y:S02]  /*3640*/  FMNMX.FTZ R2, R107, R2, !PT ;  /* 0x000000026b027209 */ /* 0x000fe40007810000 */
[----:B----4-:R-:W-:Y:S02]  /*3650*/  FSEL R86, R22, -INF , P1 ;  /* 0xff80000016567808 */ /* 0x010fe40000800000 */
[----:B------:R-:W-:-:S04]  /*3660*/  FMNMX.FTZ R2, R104, R2, !PT ;  /* 0x0000000268027209 */ /* 0x000fc80007810000 */
[----:B------:R-:W-:Y:S02]  /*3670*/  FMNMX.FTZ R2, R95, R2, !PT ;  /* 0x000000025f027209 */ /* 0x000fe40007810000 */
[----:B-1----:R-:W-:Y:S02]  /*3680*/  FSEL R85, R9, -INF , P0 ;  /* 0xff80000009557808 */ /* 0x002fe40000000000 */
[----:B------:R-:W-:Y:S02]  /*3690*/  FMNMX.FTZ R2, R87, R2, !PT ;  /* 0x0000000257027209 */ /* 0x000fe40007810000 */
[----:B------:R-:W-:Y:S02]  /*36a0*/  ISETP.GE.AND P0, PT, R103, 0x41, PT ;  /* 0x000000416700780c */ /* 0x000fe40003f06270 */
[----:B------:R-:W-:-:S04]  /*36b0*/  FMNMX.FTZ R2, R86, R2, !PT ;  /* 0x0000000256027209 */ /* 0x000fc80007810000 */
[----:B------:R-:W-:Y:S02]  /*36c0*/  FMNMX.FTZ R2, R85, R2, !PT ;  /* 0x0000000255027209 */ /* 0x000fe40007810000 */
[----:B--2---:R-:W-:-:S03]  /*36d0*/  FMNMX.FTZ R132, R132, R3, !PT ;  /* 0x0000000384847209 */ /* 0x004fc60007810000 */
[----:B------:R-:W1:Y:S04]  /*36e0*/  SHFL.BFLY PT, R9, R2, 0x2, 0x1f ;  /* 0x0c401f0002097f89 */ /* 0x000e6800000e0000 */
[----:B------:R-:W2:Y:S01]  /*36f0*/  SHFL.BFLY PT, R3, R132, 0x1, 0x1f ;  /* 0x0c201f0084037f89 */ /* 0x000ea200000e0000 */
[----:B-1----:R-:W-:Y:S02]  /*3700*/  FMNMX.FTZ R9, R2, R9, !PT ;  /* 0x0000000902097209 */ /* 0x002fe40007810000 */
[----:B------:R-:W-:Y:S02]  /*3710*/  @P0 LEA.HI.SX32 R2, R111, 0xfffffffe, 0x1a ;  /* 0xfffffffe6f020811 */ /* 0x000fe400078fd2ff */
[----:B--2---:R-:W-:Y:S01]  /*3720*/  FMNMX.FTZ R132, R132, R3, !PT ;  /* 0x0000000384847209 */ /* 0x004fe20007810000 */
[----:B------:R-:W1:Y:S01]  /*3730*/  SHFL.BFLY PT, R15, R9, 0x1, 0x1f ;  /* 0x0c201f00090f7f89 */ /* 0x000e6200000e0000 */
[----:B------:R-:W-:Y:S01]  /*3740*/  @P0 SHF.R.S32.HI R10, RZ, 0x1f, R2 ;  /* 0x0000001fff0a0819 */ /* 0x000fe20000011402 */
[----:B------:R-:W-:Y:S01]  /*3750*/  @P0 IMAD R3, R96, R2, RZ ;  /* 0x0000000260030224 */ /* 0x000fe200078e02ff */
[C---:B------:R-:W-:Y:S01]  /*3760*/  FSETP.NEU.FTZ.AND P1, PT, R132.reuse, -INF , PT ;  /* 0xff8000008400780b */ /* 0x040fe20003f3d000 */
[----:B------:R-:W-:-:S02]  /*3770*/  FMUL.FTZ R12, R132, c[0x0][0x2d0] ;  /* 0x0000b400840c7a20 */ /* 0x000fc40000410000 */
[-C--:B------:R-:W-:Y:S02]  /*3780*/  @P0 IMAD R10, R10, R97.reuse, R3 ;  /* 0x000000610a0a0224 */ /* 0x080fe400078e0203 */
[----:B------:R-:W-:Y:S01]  /*3790*/  @P0 IMAD.WIDE.U32 R2, R2, R97, R108 ;  /* 0x0000006102020225 */ /* 0x000fe200078e006c */
[----:B------:R-:W-:-:S03]  /*37a0*/  FSEL R12, R12, RZ, P1 ;  /* 0x000000ff0c0c7208 */ /* 0x000fc60000800000 */
[----:B------:R-:W-:Y:S02]  /*37b0*/  @P0 IMAD.IADD R10, R3, 0x1, R10 ;  /* 0x00000001030a0824 */ /* 0x000fe400078e020a */
[--C-:B------:R-:W-:Y:S02]  /*37c0*/  FFMA.FTZ R7, R7, c[0x0][0x2d0], -R12.reuse ;  /* 0x0000b40007077a23 */ /* 0x100fe4000001080c */
[----:B------:R-:W-:Y:S01]  /*37d0*/  FFMA.FTZ R3, R6, c[0x0][0x2d0], -R12 ;  /* 0x0000b40006037a23 */ /* 0x000fe2000001080c */
[C---:B------:R-:W-:Y:S01]  /*37e0*/  @P0 LEA R6, P1, R2.reuse, c[0x0][0x1c8], 0x1 ;  /* 0x0000720002060a11 */ /* 0x040fe200078208ff */
[----:B------:R2:W-:Y:S08]  /*37f0*/  MUFU.EX2 R82, R7 ;  /* 0x0000000700527308 */ /* 0x0005f00000000800 */
[----:B------:R1:W-:Y:S01]  /*3800*/  MUFU.EX2 R81, R3 ;  /* 0x0000000300517308 */ /* 0x0003e20000000800 */
[----:B--2---:R-:W-:Y:S01]  /*3810*/  @P0 LEA.HI.X R7, R2, c[0x0][0x1cc], R10, 0x1, P1 ;  /* 0x0000730002070a11 */ /* 0x004fe200008f0c0a */
[--C-:B------:R-:W-:Y:S01]  /*3820*/  FFMA.FTZ R2, R8, c[0x0][0x2d0], -R12.reuse ;  /* 0x0000b40008027a23 */ /* 0x100fe2000001080c */
[----:B------:R-:W-:Y:S01]  /*3830*/  @P0 LEA R8, P1, R99, R6, 0x1 ;  /* 0x0000000663080211 */ /* 0x000fe200078208ff */
[----:B------:R-:W-:-:S04]  /*3840*/  FFMA.FTZ R10, R13, c[0x0][0x2d0], -R12 ;  /* 0x0000b4000d0a7a23 */ /* 0x000fc8000001080c */
[----:B------:R2:W-:Y:S01]  /*3850*/  MUFU.EX2 R83, R2 ;  /* 0x0000000200537308 */ /* 0x0005e20000000800 */
[----:B------:R3:W-:Y:S01]  /*3860*/  @P0 LDGSTS.E.BYPASS.LTC128B.128 [R98+0x10100], [R6.64], !P6 ;  /* 0x1010000006620fae */ /* 0x0007e2000f101d44 */
[----:B-1----:R-:W-:Y:S02]  /*3870*/  FMNMX.FTZ R3, R9, R15, !PT ;  /* 0x0000000f09037209 */ /* 0x002fe40007810000 */
[----:B------:R-:W-:Y:S01]  /*3880*/  @P0 LEA.HI.X R9, R99, R7, R100, 0x1, P1 ;  /* 0x0000000763090211 */ /* 0x000fe200008f0c64 */
[----:B------:R3:W-:Y:S01]  /*3890*/  @P0 LDGSTS.E.BYPASS.LTC128B.128 [R98+0x12100], [R6.64+0x80], !P5 ;  /* 0x1210008006620fae */ /* 0x0007e2000e901d44 */
[----:B------:R-:W-:Y:S02]  /*38a0*/  FSETP.NEU.FTZ.AND P1, PT, R3, -INF , PT ;  /* 0xff8000000300780b */ /* 0x000fe40003f3d000 */
[----:B------:R-:W-:Y:S01]  /*38b0*/  MUFU.EX2 R15, R10 ;  /* 0x0000000a000f7308 */ /* 0x000fe20000000800 */
[----:B------:R3:W-:Y:S04]  /*38c0*/  @P0 LDGSTS.E.BYPASS.LTC128B.128 [R98+0x14100], [R6.64+0x100], !P4 ;  /* 0x1410010006620fae */ /* 0x0007e8000e101d44 */
[----:B------:R3:W-:Y:S01]  /*38d0*/  @P0 LDGSTS.E.BYPASS.LTC128B.128 [R98+0x16100], [R6.64+0x180], !P3 ;  /* 0x1610018006620fae */ /* 0x0007e2000d901d44 */
[----:B--2---:R-:W-:-:S03]  /*38e0*/  FFMA.FTZ R2, R11, c[0x0][0x2d0], -R12 ;  /* 0x0000b4000b027a23 */ /* 0x004fc6000001080c */
[----:B------:R1:W-:Y:S01]  /*38f0*/  @P0 LDGSTS.E.BYPASS.LTC128B.128 [R98+0x11100], [R8.64], !P6 ;  /* 0x1110000008620fae */ /* 0x0003e2000f101d44 */
[----:B------:R2:W4:Y:S03]  /*3900*/  MUFU.EX2 R134, R2 ;  /* 0x0000000200867308 */ /* 0x0005260000000800 */
[----:B------:R1:W-:Y:S04]  /*3910*/  @P0 LDGSTS.E.BYPASS.LTC128B.128 [R98+0x13100], [R8.64+0x80], !P5 ;  /* 0x1310008008620fae */ /* 0x0003e8000e901d44 */
[----:B------:R1:W-:Y:S04]  /*3920*/  @P0 LDGSTS.E.BYPASS.LTC128B.128 [R98+0x15100], [R8.64+0x100], !P4 ;  /* 0x1510010008620fae */ /* 0x0003e8000e101d44 */
[----:B------:R1:W-:Y:S04]  /*3930*/  @P0 LDGSTS.E.BYPASS.LTC128B.128 [R98+0x17100], [R8.64+0x180], !P3 ;  /* 0x1710018008620fae */ /* 0x0003e8000d901d44 */
[----:B------:R-:W5:Y:S01]  /*3940*/  LDSM.16.MT88.4 R16, [R250+0x100] ;  /* 0x00010000fa10783b */ /* 0x000f620000004200 */
[----:B--2---:R-:W-:Y:S01]  /*3950*/  FMUL.FTZ R2, R3, c[0x0][0x2d0] ;  /* 0x0000b40003027a20 */ /* 0x004fe20000410000 */
[----:B----4-:R-:W-:-:S02]  /*3960*/  F2FP.PACK_AB R10, R134, R83 ;  /* 0x00000053860a723e */ /* 0x010fc400000000ff */
[----:B------:R-:W2:Y:S02]  /*3970*/  LDSM.16.MT88.4 R20, [R249+0x100] ;  /* 0x00010000f914783b */ /* 0x000ea40000004200 */
[----:B------:R-:W-:Y:S02]  /*3980*/  FSEL R2, R2, RZ, P1 ;  /* 0x000000ff02027208 */ /* 0x000fe40000800000 */
[----:B------:R-:W-:Y:S03]  /*3990*/  LDSM.16.MT88.4 R32, [R250+0x900] ;  /* 0x00090000fa20783b */ /* 0x000fe60000004200 */
[--C-:B------:R-:W-:Y:S01]  /*39a0*/  FFMA.FTZ R4, R14, c[0x0][0x2d0], -R2.reuse ;  /* 0x0000b4000e047a23 */ /* 0x100fe20000010802 */
[----:B------:R-:W4:Y:S01]  /*39b0*/  LDSM.16.MT88.4 R48, [R136+0x100] ;  /* 0x000100008830783b */ /* 0x000f220000004200 */
[----:B------:R-:W-:Y:S02]  /*39c0*/  FFMA.FTZ R0, R52, c[0x0][0x2d0], -R2 ;  /* 0x0000b40034007a23 */ /* 0x000fe40000010802 */
[----:B------:R3:W-:Y:S01]  /*39d0*/  MUFU.EX2 R14, R4 ;  /* 0x00000004000e7308 */ /* 0x0007e20000000800 */
[----:B------:R-:W2:Y:S04]  /*39e0*/  LDSM.16.MT88.4 R36, [R249+0x900] ;  /* 0x00090000f924783b */ /* 0x000ea80000004200 */
[----:B------:R-:W-:Y:S01]  /*39f0*/  LDSM.16.MT88.4 R68, [R250+0x2100] ;  /* 0x00210000fa44783b */ /* 0x000fe20000004200 */
[----:B-1----:R-:W-:-:S02]  /*3a00*/  F2FP.PACK_AB R8, R81, R82 ;  /* 0x000000525108723e */ /* 0x002fc400000000ff */
[----:B------:R1:W-:Y:S01]  /*3a10*/  MUFU.EX2 R125, R0 ;  /* 0x00000000007d7308 */ /* 0x0003e20000000800 */
[----:B------:R-:W-:Y:S04]  /*3a20*/  LDSM.16.MT88.4 R72, [R136+0x900] ;  /* 0x000900008848783b */ /* 0x000fe80000004200 */
[----:B------:R-:W-:Y:S01]  /*3a30*/  LDSM.16.MT88.4 R60, [R249+0x2100] ;  /* 0x00210000f93c783b */ /* 0x000fe20000004200 */
[----:B---3--:R-:W-:-:S03]  /*3a40*/  FFMA.FTZ R4, R24, c[0x0][0x2d0], -R2 ;  /* 0x0000b40018047a23 */ /* 0x008fc60000010802 */
[----:B------:R-:W-:Y:S01]  /*3a50*/  LDSM.16.MT88.4 R76, [R136+0x2100] ;  /* 0x00210000884c783b */ /* 0x000fe20000004200 */
[----:B------:R3:W3:Y:S03]  /*3a60*/  MUFU.EX2 R13, R4 ;  /* 0x00000004000d7308 */ /* 0x0006e60000000800 */
[----:B------:R-:W-:Y:S01]  /*3a70*/  LDSM.16.MT88.4 R56, [R136+0x2900] ;  /* 0x002900008838783b */ /* 0x000fe20000004200 */
[----:B-1----:R-:W-:-:S03]  /*3a80*/  FFMA.FTZ R0, R53, c[0x0][0x2d0], -R2 ;  /* 0x0000b40035007a23 */ /* 0x002fc60000010802 */
[----:B------:R-:W0:Y:S01]  /*3a90*/  LDGDEPBAR ;  /* 0x00000000000079af */ /* 0x000e220000000000 */
[----:B------:R1:W1:Y:S01]  /*3aa0*/  MUFU.EX2 R135, R0 ;  /* 0x0000000000877308 */ /* 0x0002620000000800 */
[----:B---3--:R-:W-:Y:S01]  /*3ab0*/  FFMA.FTZ R4, R25, c[0x0][0x2d0], -R2 ;  /* 0x0000b40019047a23 */ /* 0x008fe20000010802 */
[----:B------:R-:W-:-:S06]  /*3ac0*/  F2FP.PACK_AB R9, R13, R14 ;  /* 0x0000000e0d09723e */ /* 0x000fcc00000000ff */
[----:B------:R3:W-:Y:S01]  /*3ad0*/  MUFU.EX2 R80, R4 ;  /* 0x0000000400507308 */ /* 0x0007e20000000800 */
[----:B-1----:R-:W-:Y:S02]  /*3ae0*/  MOV R0, R15 ;  /* 0x0000000f00007202 */ /* 0x002fe40000000f00 */
[----:B------:R-:W-:Y:S01]  /*3af0*/  F2FP.PACK_AB R7, R135, R125 ;  /* 0x0000007d8707723e */ /* 0x000fe200000000ff */
[----:B---3--:R-:W-:-:S04]  /*3b00*/  FFMA.FTZ R4, R27, c[0x0][0x2d0], -R2 ;  /* 0x0000b4001b047a23 */ /* 0x008fc80000010802 */
[----:B------:R1:W3:Y:S02]  /*3b10*/  MUFU.EX2 R137, R4 ;  /* 0x0000000400897308 */ /* 0x0002e40000000800 */
[----:B-1----:R-:W-:Y:S01]  /*3b20*/  FFMA.FTZ R4, R26, c[0x0][0x2d0], -R12 ;  /* 0x0000b4001a047a23 */ /* 0x002fe2000001080c */
[----:B---3--:R-:W-:-:S05]  /*3b30*/  F2FP.PACK_AB R11, R137, R80 ;  /* 0x00000050890b723e */ /* 0x008fca00000000ff */
[----:B------:R1:W-:Y:S02]  /*3b40*/  MUFU.EX2 R139, R4 ;  /* 0x00000004008b7308 */ /* 0x0003e40000000800 */
[C---:B-----5:R-:W-:Y:S08]  /*3b50*/  HMMA.16816.F32 R24, R8.reuse, R16, RZ ;  /* 0x000000100818723c */ /* 0x060ff000000018ff */
[----:B--2---:R-:W-:Y:S01]  /*3b60*/  HMMA.16816.F32 R40, R8, R22, RZ ;  /* 0x000000160828723c */ /* 0x004fe200000018ff */
[----:B-1----:R-:W-:-:S04]  /*3b70*/  FFMA.FTZ R4, R28, c[0x0][0x2d0], -R12 ;  /* 0x0000b4001c047a23 */ /* 0x002fc8000001080c */
[----:B------:R1:W-:Y:S03]  /*3b80*/  MUFU.EX2 R138, R4 ;  /* 0x00000004008a7308 */ /* 0x0003e60000000800 */
[C---:B------:R-:W-:Y:S08]  /*3b90*/  HMMA.16816.F32 R44, R8.reuse, R20, RZ ;  /* 0x00000014082c723c */ /* 0x040ff000000018ff */
[----:B------:R-:W-:Y:S01]  /*3ba0*/  HMMA.16816.F32 R20, R8, R18, RZ ;  /* 0x000000120814723c */ /* 0x000fe200000018ff */
[----:B-1----:R-:W-:-:S07]  /*3bb0*/  FFMA.FTZ R4, R29, c[0x0][0x2d0], -R12 ;  /* 0x0000b4001d047a23 */ /* 0x002fce000001080c */
[C---:B----4-:R-:W-:Y:S01]  /*3bc0*/  HMMA.16816.F32 R16, R8.reuse, R48, RZ ;  /* 0x000000300810723c */ /* 0x050fe200000018ff */
[----:B------:R1:W2:Y:S07]  /*3bd0*/  MUFU.EX2 R124, R4 ;  /* 0x00000004007c7308 */ /* 0x0002ae0000000800 */
[----:B------:R-:W-:Y:S01]  /*3be0*/  HMMA.16816.F32 R64, R8, R50, RZ ;  /* 0x000000320840723c */ /* 0x000fe200000018ff */
[----:B------:R-:W-:Y:S01]  /*3bf0*/  LDSM.16.MT88.4 R48, [R252+0x900] ;  /* 0x00090000fc30783b */ /* 0x000fe20000004200 */
[----:B-1----:R-:W-:Y:S01]  /*3c00*/  FFMA.FTZ R4, R31, c[0x0][0x2d0], -R2 ;  /* 0x0000b4001f047a23 */ /* 0x002fe20000010802 */
[----:B--2---:R-:W-:-:S03]  /*3c10*/  F2FP.PACK_AB R6, R124, R138 ;  /* 0x0000008a7c06723e */ /* 0x004fc600000000ff */
[----:B------:R1:W-:Y:S02]  /*3c20*/  MUFU.EX2 R127, R4 ;  /* 0x00000004007f7308 */ /* 0x0003e40000000800 */
[----:B-1----:R-:W-:Y:S02]  /*3c30*/  FFMA.FTZ R4, R30, c[0x0][0x2d0], -R2 ;  /* 0x0000b4001e047a23 */ /* 0x002fe40000010802 */
[----:B------:R-:W1:Y:S04]  /*3c40*/  LDSM.16.MT88.4 R28, [R252+0x100] ;  /* 0x00010000fc1c783b */ /* 0x000e680000004200 */
[----:B------:R2:W3:Y:S02]  /*3c50*/  MUFU.EX2 R126, R4 ;  /* 0x00000004007e7308 */ /* 0x0004e40000000800 */
[----:B--2---:R-:W-:-:S02]  /*3c60*/  F2FP.PACK_AB R4, R139, R0 ;  /* 0x000000008b04723e */ /* 0x004fc400000000ff */
[----:B---3--:R-:W-:-:S07]  /*3c70*/  F2FP.PACK_AB R5, R126, R127 ;  /* 0x0000007f7e05723e */ /* 0x008fce00000000ff */
[C---:B------:R-:W-:Y:S08]  /*3c80*/  HMMA.16816.F32 R24, R4.reuse, R32, R24 ;  /* 0x000000200418723c */ /* 0x040ff00000001818 */
[----:B------:R-:W-:Y:S01]  /*3c90*/  HMMA.16816.F32 R148, R4, R38, R40 ;  /* 0x000000260494723c */ /* 0x000fe20000001828 */
[----:B------:R-:W2:Y:S07]  /*3ca0*/  LDSM.16.MT88.4 R40, [R250+0x2900] ;  /* 0x00290000fa28783b */ /* 0x000eae0000004200 */
[----:B-1----:R-:W-:Y:S08]  /*3cb0*/  HMMA.16816.F32 R52, R8, R28, RZ ;  /* 0x0000001c0834723c */ /* 0x002ff000000018ff */
[----:B------:R-:W-:Y:S01]  /*3cc0*/  IMAD.MOV.U32 R113, RZ, RZ, R25 ;  /* 0x000000ffff717224 */ /* 0x000fe200078e0019 */
[----:B------:R-:W-:Y:S01]  /*3cd0*/  MOV R15, R27 ;  /* 0x0000001b000f7202 */ /* 0x000fe20000000f00 */
[----:B------:R-:W-:Y:S01]  /*3ce0*/  IMAD.MOV.U32 R112, RZ, RZ, R24 ;  /* 0x000000ffff707224 */ /* 0x000fe200078e0018 */
[----:B------:R-:W-:Y:S01]  /*3cf0*/  HMMA.16816.F32 R140, R4, R36, R44 ;  /* 0x00000024048c723c */ /* 0x000fe2000000182c */
[----:B------:R-:W-:Y:S01]  /*3d00*/  IMAD.MOV.U32 R133, RZ, RZ, R26 ;  /* 0x000000ffff857224 */ /* 0x000fe200078e001a */
[----:B------:R-:W1:Y:S06]  /*3d10*/  LDSM.16.MT88.4 R44, [R249+0x2900] ;  /* 0x00290000f92c783b */ /* 0x000e6c0000004200 */
[----:B------:R-:W-:Y:S08]  /*3d20*/  HMMA.16816.F32 R24, R8, R68, RZ ;  /* 0x000000440818723c */ /* 0x000ff000000018ff */
[C---:B------:R-:W-:Y:S08]  /*3d30*/  HMMA.16816.F32 R16, R4.reuse, R72, R16 ;  /* 0x000000480410723c */ /* 0x040ff00000001810 */
[C---:B------:R-:W-:Y:S08]  /*3d40*/  HMMA.16816.F32 R156, R4.reuse, R34, R20 ;  /* 0x00000022049c723c */ /* 0x040ff00000001814 */
[----:B------:R-:W-:Y:S01]  /*3d50*/  HMMA.16816.F32 R96, R4, R48, R52 ;  /* 0x000000300460723c */ /* 0x000fe20000001834 */
[----:B------:R-:W-:Y:S07]  /*3d60*/  LDSM.16.MT88.4 R52, [R136+0x4900] ;  /* 0x004900008834783b */ /* 0x000fee0000004200 */
[----:B------:R-:W-:Y:S01]  /*3d70*/  HMMA.16816.F32 R36, R8, R30, RZ ;  /* 0x0000001e0824723c */ /* 0x000fe200000018ff */
[----:B------:R-:W-:Y:S01]  /*3d80*/  IMAD.MOV.U32 R115, RZ, RZ, R17 ;  /* 0x000000ffff737224 */ /* 0x000fe200078e0011 */
[----:B------:R-:W-:Y:S01]  /*3d90*/  MOV R110, R19 ;  /* 0x00000013006e7202 */ /* 0x000fe20000000f00 */
[----:B------:R-:W-:-:S02]  /*3da0*/  IMAD.MOV.U32 R114, RZ, RZ, R16 ;  /* 0x000000ffff727224 */ /* 0x000fc400078e0010 */
[----:B------:R-:W-:-:S03]  /*3db0*/  IMAD.MOV.U32 R111, RZ, RZ, R18 ;  /* 0x000000ffff6f7224 */ /* 0x000fc600078e0012 */
[----:B------:R-:W-:Y:S01]  /*3dc0*/  HMMA.16816.F32 R20, R8, R70, RZ ;  /* 0x000000460814723c */ /* 0x000fe200000018ff */
[----:B------:R-:W3:Y:S07]  /*3dd0*/  LDSM.16.MT88.4 R68, [R252+0x2100] ;  /* 0x00210000fc44783b */ /* 0x000eee0000004200 */
[----:B--2---:R-:W-:Y:S01]  /*3de0*/  HMMA.16816.F32 R24, R4, R40, R24 ;  /* 0x000000280418723c */ /* 0x004fe20000001818 */
[----:B------:R-:W-:Y:S01]  /*3df0*/  IMAD.MOV.U32 R48, RZ, RZ, R97 ;  /* 0x000000ffff307224 */ /* 0x000fe200078e0061 */
[----:B------:R-:W-:Y:S01]  /*3e00*/  MOV R102, R96 ;  /* 0x0000006000667202 */ /* 0x000fe20000000f00 */
[----:B------:R-:W-:-:S02]  /*3e10*/  IMAD.MOV.U32 R49, RZ, RZ, R98 ;  /* 0x000000ffff317224 */ /* 0x000fc400078e0062 */
[----:B------:R-:W-:-:S03]  /*3e20*/  IMAD.MOV.U32 R103, RZ, RZ, R99 ;  /* 0x000000ffff677224 */ /* 0x000fc600078e0063 */
[C---:B------:R-:W-:Y:S08]  /*3e30*/  HMMA.16816.F32 R28, R8.reuse, R62, RZ ;  /* 0x0000003e081c723c */ /* 0x040ff000000018ff */
[C---:B------:R-:W-:Y:S08]  /*3e40*/  HMMA.16816.F32 R32, R8.reuse, R60, RZ ;  /* 0x0000003c0820723c */ /* 0x040ff000000018ff */
[----:B------:R-:W-:Y:S01]  /*3e50*/  HMMA.16816.F32 R16, R8, R76, RZ ;  /* 0x0000004c0810723c */ /* 0x000fe200000018ff */
[----:B------:R-:W-:Y:S01]  /*3e60*/  IMAD.MOV.U32 R109, RZ, RZ, R26 ;  /* 0x000000ffff6d7224 */ /* 0x000fe200078e001a */
[----:B------:R-:W-:Y:S01]  /*3e70*/  MOV R96, R24 ;  /* 0x0000001800607202 */ /* 0x000fe20000000f00 */
[----:B------:R-:W-:-:S02]  /*3e80*/  IMAD.MOV.U32 R108, RZ, RZ, R25 ;  /* 0x000000ffff6c7224 */ /* 0x000fc400078e0019 */
[----:B------:R-:W-:Y:S02]  /*3e90*/  IMAD.MOV.U32 R97, RZ, RZ, R27 ;  /* 0x000000ffff617224 */ /* 0x000fe400078e001b */
[----:B------:R-:W-:Y:S01]  /*3ea0*/  LDSM.16.MT88.4 R24, [R252+0x2900] ;  /* 0x00290000fc18783b */ /* 0x000fe20000004200 */
[----:B------:R-:W-:Y:S08]  /*3eb0*/  HMMA.16816.F32 R60, R8, R78, RZ ;  /* 0x0000004e083c723c */ /* 0x000ff000000018ff */
[C---:B------:R-:W-:Y:S01]  /*3ec0*/  HMMA.16816.F32 R164, R4.reuse, R74, R64 ;  /* 0x0000004a04a4723c */ /* 0x040fe20000001840 */
[----:B------:R-:W2:Y:S07]  /*3ed0*/  LDSM.16.MT88.4 R64, [R249+0x4100] ;  /* 0x00410000f940783b */ /* 0x000eae0000004200 */
[C---:B-1----:R-:W-:Y:S01]  /*3ee0*/  HMMA.16816.F32 R72, R4.reuse, R46, R28 ;  /* 0x0000002e0448723c */ /* 0x042fe2000000181c */
[----:B------:R-:W1:Y:S07]  /*3ef0*/  LDSM.16.MT88.4 R28, [R250+0x4100] ;  /* 0x00410000fa1c783b */ /* 0x000e6e0000004200 */
[C---:B------:R-:W-:Y:S01]  /*3f00*/  HMMA.16816.F32 R32, R4.reuse, R44, R32 ;  /* 0x0000002c0420723c */ /* 0x040fe20000001820 */
[----:B------:R-:W4:Y:S07]  /*3f10*/  LDSM.16.MT88.4 R44, [R249+0x4900] ;  /* 0x00490000f92c783b */ /* 0x000f2e0000004200 */
[C---:B------:R-:W-:Y:S08]  /*3f20*/  HMMA.16816.F32 R188, R4.reuse, R56, R16 ;  /* 0x0000003804bc723c */ /* 0x040ff00000001810 */
[C---:B------:R-:W-:Y:S01]  /*3f30*/  HMMA.16816.F32 R180, R4.reuse, R58, R60 ;  /* 0x0000003a04b4723c */ /* 0x040fe2000000183c */
[----:B------:R-:W5:Y:S04]  /*3f40*/  LDSM.16.MT88.4 R56, [R136+0x4100] ;  /* 0x004100008838783b */ /* 0x000f680000004200 */
[----:B------:R-:W1:Y:S03]  /*3f50*/  LDSM.16.MT88.4 R60, [R252+0x4100] ;  /* 0x00410000fc3c783b */ /* 0x000e660000004200 */
[----:B------:R-:W-:Y:S01]  /*3f60*/  HMMA.16816.F32 R184, R4, R42, R20 ;  /* 0x0000002a04b8723c */ /* 0x000fe20000001814 */
[----:B------:R-:W1:Y:S01]  /*3f70*/  LDSM.16.MT88.4 R40, [R250+0x4900] ;  /* 0x00490000fa28783b */ /* 0x000e620000004200 */
[----:B------:R-:W-:Y:S01]  /*3f80*/  IMAD.MOV.U32 R101, RZ, RZ, R33 ;  /* 0x000000ffff657224 */ /* 0x000fe200078e0021 */
[----:B------:R-:W-:Y:S01]  /*3f90*/  MOV R98, R32 ;  /* 0x0000002000627202 */ /* 0x000fe20000000f00 */
[----:B------:R-:W-:-:S02]  /*3fa0*/  IMAD.MOV.U32 R100, RZ, RZ, R34 ;  /* 0x000000ffff647224 */ /* 0x000fc400078e0022 */
[----:B------:R-:W-:Y:S02]  /*3fb0*/  IMAD.MOV.U32 R99, RZ, RZ, R35 ;  /* 0x000000ffff637224 */ /* 0x000fe400078e0023 */
[C---:B---3--:R-:W-:Y:S07]  /*3fc0*/  HMMA.16816.F32 R20, R8.reuse, R68, RZ ;  /* 0x000000440814723c */ /* 0x048fee00000018ff */
[----:B------:R-:W-:Y:S01]  /*3fd0*/  IMAD.MOV.U32 R69, RZ, RZ, R49 ;  /* 0x000000ffff457224 */ /* 0x000fe200078e0031 */
[----:B------:R-:W-:Y:S01]  /*3fe0*/  HMMA.16816.F32 R16, R8, R70, RZ ;  /* 0x000000460810723c */ /* 0x000fe200000018ff */
[----:B------:R-:W-:-:S06]  /*3ff0*/  IMAD.MOV.U32 R68, RZ, RZ, R48 ;  /* 0x000000ffff447224 */ /* 0x000fcc00078e0030 */
[----:B------:R-:W-:Y:S01]  /*4000*/  IMAD.MOV.U32 R70, RZ, RZ, R115 ;  /* 0x000000ffff467224 */ /* 0x000fe200078e0073 */
[----:B------:R-:W-:Y:S01]  /*4010*/  HMMA.16816.F32 R76, R4, R50, R36 ;  /* 0x00000032044c723c */ /* 0x000fe20000001824 */
[----:B------:R-:W-:Y:S01]  /*4020*/  LDSM.16.MT88.4 R48, [R252+0x4900] ;  /* 0x00490000fc30783b */ /* 0x000fe20000004200 */
[----:B------:R-:W-:-:S06]  /*4030*/  MOV R71, R114 ;  /* 0x0000007200477202 */ /* 0x000fcc0000000f00 */
[C---:B--2---:R-:W-:Y:S08]  /*4040*/  HMMA.16816.F32 R36, R8.reuse, R64, RZ ;  /* 0x000000400824723c */ /* 0x044ff000000018ff */
[----:B------:R-:W-:Y:S01]  /*4050*/  HMMA.16816.F32 R32, R8, R66, RZ ;  /* 0x000000420820723c */ /* 0x000fe200000018ff */
[----:B------:R-:W2:Y:S07]  /*4060*/  LDSM.16.MT88.4 R64, [R249+0x6100] ;  /* 0x00610000f940783b */ /* 0x000eae0000004200 */
[----:B------:R-:W-:Y:S08]  /*4070*/  HMMA.16816.F32 R168, R4, R24, R20 ;  /* 0x0000001804a8723c */ /* 0x000ff00000001814 */
[----:B-1----:R-:W-:Y:S08]  /*4080*/  HMMA.16816.F32 R20, R8, R28, RZ ;  /* 0x0000001c0814723c */ /* 0x002ff000000018ff */
[----:B------:R-:W-:Y:S08]  /*4090*/  HMMA.16816.F32 R160, R4, R26, R16 ;  /* 0x0000001a04a0723c */ /* 0x000ff00000001810 */
[----:B------:R-:W-:Y:S08]  /*40a0*/  HMMA.16816.F32 R16, R8, R30, RZ ;  /* 0x0000001e0810723c */ /* 0x000ff000000018ff */
[----:B----4-:R-:W-:Y:S01]  /*40b0*/  HMMA.16816.F32 R152, R4, R44, R36 ;  /* 0x0000002c0498723c */ /* 0x010fe20000001824 */
[----:B------:R-:W1:Y:S07]  /*40c0*/  LDSM.16.MT88.4 R36, [R250+0x6100] ;  /* 0x00610000fa24783b */ /* 0x000e6e0000004200 */
[----:B-----5:R-:W-:Y:S07]  /*40d0*/  HMMA.16816.F32 R28, R8, R58, RZ ;  /* 0x0000003a081c723c */ /* 0x020fee00000018ff */
[----:B------:R-:W-:Y:S01]  /*40e0*/  IMAD.MOV.U32 R58, RZ, RZ, R69 ;  /* 0x000000ffff3a7224 */ /* 0x000fe200078e0045 */
[----:B------:R-:W-:Y:S01]  /*40f0*/  HMMA.16816.F32 R128, R4, R46, R32 ;  /* 0x0000002e0480723c */ /* 0x000fe20000001820 */
[----:B------:R-:W3:Y:S01]  /*4100*/  LDSM.16.MT88.4 R44, [R249+0x6900] ;  /* 0x00690000f92c783b */ /* 0x000ee20000004200 */
[----:B------:R-:W-:-:S02]  /*4110*/  IMAD.MOV.U32 R59, RZ, RZ, R103 ;  /* 0x000000ffff3b7224 */ /* 0x000fc400078e0067 */
[----:B------:R-:W-:-:S04]  /*4120*/  IMAD.MOV.U32 R69, RZ, RZ, R101 ;  /* 0x000000ffff457224 */ /* 0x000fc800078e0065 */
[C---:B------:R-:W-:Y:S07]  /*4130*/  HMMA.16816.F32 R32, R8.reuse, R56, RZ ;  /* 0x000000380820723c */ /* 0x040fee00000018ff */
[----:B------:R-:W-:Y:S01]  /*4140*/  MOV R56, R102 ;  /* 0x0000006600387202 */ /* 0x000fe20000000f00 */
[----:B------:R-:W-:Y:S01]  /*4150*/  HMMA.16816.F32 R24, R8, R60, RZ ;  /* 0x0000003c0818723c */ /* 0x000fe200000018ff */
[----:B------:R-:W-:Y:S01]  /*4160*/  IMAD.MOV.U32 R57, RZ, RZ, R68 ;  /* 0x000000ffff397224 */ /* 0x000fe200078e0044 */
[----:B------:R-:W-:-:S06]  /*4170*/  MOV R68, R98 ;  /* 0x0000006200447202 */ /* 0x000fcc0000000f00 */
[----:B------:R-:W-:Y:S07]  /*4180*/  HMMA.16816.F32 R144, R4, R40, R20 ;  /* 0x000000280490723c */ /* 0x000fee0000001814 */
[----:B------:R-:W-:Y:S01]  /*4190*/  IMAD.MOV.U32 R41, RZ, RZ, R113 ;  /* 0x000000ffff297224 */ /* 0x000fe200078e0071 */
[----:B------:R-:W-:Y:S01]  /*41a0*/  HMMA.16816.F32 R20, R8, R62, RZ ;  /* 0x0000003e0814723c */ /* 0x000fe200000018ff */
[----:B------:R-:W-:-:S07]  /*41b0*/  IMAD.MOV.U32 R40, RZ, RZ, R112 ;  /* 0x000000ffff287224 */ /* 0x000fce00078e0070 */
[C---:B------:R-:W-:Y:S01]  /*41c0*/  HMMA.16816.F32 R116, R4.reuse, R54, R28 ;  /* 0x000000360474723c */ /* 0x040fe2000000181c */
[----:B------:R-:W4:Y:S07]  /*41d0*/  LDSM.16.MT88.4 R28, [R250+0x6900] ;  /* 0x00690000fa1c783b */ /* 0x000f2e0000004200 */
[----:B------:R-:W-:Y:S07]  /*41e0*/  HMMA.16816.F32 R112, R4, R42, R16 ;  /* 0x0000002a0470723c */ /* 0x000fee0000001810 */
[----:B------:R-:W-:Y:S01]  /*41f0*/  IMAD.MOV.U32 R42, RZ, RZ, R111 ;  /* 0x000000ffff2a7224 */ /* 0x000fe200078e006f */
[----:B--2---:R-:W-:Y:S01]  /*4200*/  HMMA.16816.F32 R16, R8, R64, RZ ;  /* 0x000000400810723c */ /* 0x004fe200000018ff */
[----:B------:R-:W-:-:S07]  /*4210*/  MOV R43, R110 ;  /* 0x0000006e002b7202 */ /* 0x000fce0000000f00 */
[C---:B------:R-:W-:Y:S01]  /*4220*/  HMMA.16816.F32 R120, R4.reuse, R52, R32 ;  /* 0x000000340478723c */ /* 0x040fe20000001820 */
[----:B------:R-:W2:Y:S06]  /*4230*/  LDSM.16.MT88.4 R32, [R136+0x6100] ;  /* 0x006100008820783b */ /* 0x000eac0000004200 */
[----:B------:R-:W-:Y:S02]  /*4240*/  IMAD.MOV.U32 R52, RZ, RZ, R109 ;  /* 0x000000ffff347224 */ /* 0x000fe400078e006d */
[----:B------:R-:W-:Y:S02]  /*4250*/  IMAD.MOV.U32 R53, RZ, RZ, R108 ;  /* 0x000000ffff357224 */ /* 0x000fe400078e006c */
[----:B------:R-:W-:Y:S07]  /*4260*/  HMMA.16816.F32 R108, R4, R48, R24 ;  /* 0x00000030046c723c */ /* 0x000fee0000001818 */
[----:B------:R-:W-:Y:S01]  /*4270*/  IMAD.MOV.U32 R49, RZ, RZ, R70 ;  /* 0x000000ffff317224 */ /* 0x000fe200078e0046 */
[----:B------:R-:W-:Y:S01]  /*4280*/  MOV R48, R71 ;  /* 0x0000004700307202 */ /* 0x000fe20000000f00 */
[----:B------:R-:W-:Y:S01]  /*4290*/  IMAD.MOV.U32 R70, RZ, RZ, R100 ;  /* 0x000000ffff467224 */ /* 0x000fe200078e0064 */
[----:B------:R-:W-:Y:S01]  /*42a0*/  HMMA.16816.F32 R24, R8, R66, RZ ;  /* 0x000000420818723c */ /* 0x000fe200000018ff */
[----:B------:R-:W-:-:S07]  /*42b0*/  IMAD.MOV.U32 R71, RZ, RZ, R99 ;  /* 0x000000ffff477224 */ /* 0x000fce00078e0063 */
[----:B------:R-:W-:Y:S07]  /*42c0*/  HMMA.16816.F32 R100, R4, R50, R20 ;  /* 0x000000320464723c */ /* 0x000fee0000001814 */
[----:B------:R-:W-:Y:S01]  /*42d0*/  IMAD.MOV.U32 R50, RZ, RZ, R97 ;  /* 0x000000ffff327224 */ /* 0x000fe200078e0061 */
[----:B-1----:R-:W-:Y:S01]  /*42e0*/  HMMA.16816.F32 R20, R8, R36, RZ ;  /* 0x000000240814723c */ /* 0x002fe200000018ff */
[----:B------:R-:W-:-:S07]  /*42f0*/  IMAD.MOV.U32 R51, RZ, RZ, R96 ;  /* 0x000000ffff337224 */ /* 0x000fce00078e0060 */
[----:B---3--:R-:W-:Y:S08]  /*4300*/  HMMA.16816.F32 R96, R4, R44, R16 ;  /* 0x0000002c0460723c */ /* 0x008ff00000001810 */
[----:B------:R-:W-:Y:S08]  /*4310*/  HMMA.16816.F32 R16, R8, R38, RZ ;  /* 0x000000260810723c */ /* 0x000ff000000018ff */
[C---:B----4-:R-:W-:Y:S01]  /*4320*/  HMMA.16816.F32 R60, R4.reuse, R28, R20 ;  /* 0x0000001c043c723c */ /* 0x050fe20000001814 */
[----:B------:R-:W1:Y:S06]  /*4330*/  LDSM.16.MT88.4 R20, [R136+0x6900] ;  /* 0x006900008814783b */ /* 0x000e6c0000004200 */
[----:B------:R-:W-:Y:S01]  /*4340*/  IMAD.MOV.U32 R29, RZ, RZ, R52 ;  /* 0x000000ffff1d7224 */ /* 0x000fe200078e0034 */
[----:B------:R-:W-:Y:S01]  /*4350*/  MOV R28, R53 ;  /* 0x00000035001c7202 */ /* 0x000fe20000000f00 */
[C---:B------:R-:W-:Y:S08]  /*4360*/  HMMA.16816.F32 R64, R4.reuse, R46, R24 ;  /* 0x0000002e0440723c */ /* 0x040ff00000001818 */
[----:B------:R-:W-:Y:S07]  /*4370*/  HMMA.16816.F32 R52, R4, R30, R16 ;  /* 0x0000001e0434723c */ /* 0x000fee0000001810 */
[----:B------:R-:W-:Y:S01]  /*4380*/  IMAD.MOV.U32 R31, RZ, RZ, R0 ;  /* 0x000000ffff1f7224 */ /* 0x000fe200078e0000 */
[----:B--2---:R-:W-:Y:S01]  /*4390*/  HMMA.16816.F32 R16, R8, R32, RZ ;  /* 0x000000200810723c */ /* 0x004fe200000018ff */
[----:B------:R-:W-:-:S02]  /*43a0*/  FFMA.FTZ R0, R94, c[0x0][0x2d0], -R12 ;  /* 0x0000b4005e007a23 */ /* 0x000fc4000001080c */
[----:B------:R-:W-:Y:S02]  /*43b0*/  IMAD.MOV.U32 R94, RZ, RZ, R124 ;  /* 0x000000ffff5e7224 */ /* 0x000fe400078e007c */
[----:B------:R2:W-:Y:S01]  /*43c0*/  MUFU.EX2 R124, R0 ;  /* 0x00000000007c7308 */ /* 0x0005e20000000800 */
[----:B------:R-:W-:Y:S01]  /*43d0*/  IMAD.MOV.U32 R30, RZ, RZ, R51 ;  /* 0x000000ffff1e7224 */ /* 0x000fe200078e0033 */
[----:B------:R-:W-:Y:S01]  /*43e0*/  MOV R51, R43 ;  /* 0x0000002b00337202 */ /* 0x000fe20000000f00 */
[----:B------:R-:W-:Y:S02]  /*43f0*/  IMAD.MOV.U32 R43, RZ, RZ, R15 ;  /* 0x000000ffff2b7224 */ /* 0x000fe400078e000f */
[----:B------:R-:W-:Y:S02]  /*4400*/  FFMA.FTZ R15, R84, c[0x0][0x2d0], -R12 ;  /* 0x0000b400540f7a23 */ /* 0x000fe4000001080c */
[----:B------:R-:W-:Y:S02]  /*4410*/  IMAD.MOV.U32 R84, RZ, RZ, R30 ;  /* 0x000000ffff547224 */ /* 0x000fe400078e001e */
[----:B--2---:R-:W-:-:S02]  /*4420*/  FFMA.FTZ R0, R93, c[0x0][0x2d0], -R12 ;  /* 0x0000b4005d007a23 */ /* 0x004fc4000001080c */
[----:B------:R-:W-:-:S08]  /*4430*/  IMAD.MOV.U32 R93, RZ, RZ, R134 ;  /* 0x000000ffff5d7224 */ /* 0x000fd000078e0086 */
[----:B-1----:R-:W-:Y:S01]  /*4440*/  HMMA.16816.F32 R44, R4, R20, R16 ;  /* 0x00000014042c723c */ /* 0x002fe20000001810 */
[----:B------:R1:W-:Y:S07]  /*4450*/  MUFU.EX2 R134, R0 ;  /* 0x0000000000867308 */ /* 0x0003ee0000000800 */
[----:B------:R-:W-:Y:S01]  /*4460*/  HMMA.16816.F32 R16, R8, R34, RZ ;  /* 0x000000220810723c */ /* 0x000fe200000018ff */
[----:B-1----:R-:W-:Y:S01]  /*4470*/  FFMA.FTZ R0, R92, c[0x0][0x2d0], -R12 ;  /* 0x0000b4005c007a23 */ /* 0x002fe2000001080c */
[----:B------:R-:W-:-:S03]  /*4480*/  MOV R92, R135 ;  /* 0x00000087005c7202 */ /* 0x000fc60000000f00 */
[----:B------:R1:W-:Y:S11]  /*4490*/  MUFU.EX2 R135, R0 ;  /* 0x0000000000877308 */ /* 0x0003f60000000800 */
[----:B------:R-:W-:Y:S08]  /*44a0*/  @!UPT UIADD3 URZ, URZ, URZ, URZ ;  /* 0x0000003f3f3ff290 */ /* 0x000ff0000fffe03f */
[----:B------:R-:W-:Y:S01]  /*44b0*/  HMMA.16816.F32 R36, R4, R22, R16 ;  /* 0x000000160424723c */ /* 0x000fe20000001810 */
[----:B------:R-:W2:Y:S01]  /*44c0*/  LDSM.16.MT88.4 R16, [R252+0x6100] ;  /* 0x00610000fc10783b */ /* 0x000ea20000004200 */
[----:B-1----:R-:W-:Y:S02]  /*44d0*/  FFMA.FTZ R0, R91, c[0x0][0x2d0], -R12 ;  /* 0x0000b4005b007a23 */ /* 0x002fe4000001080c */
[----:B------:R-:W-:Y:S02]  /*44e0*/  IMAD.MOV.U32 R91, RZ, RZ, R136 ;  /* 0x000000ffff5b7224 */ /* 0x000fe400078e0088 */
[----:B------:R1:W3:Y:S02]  /*44f0*/  MUFU.EX2 R136, R0 ;  /* 0x0000000000887308 */ /* 0x0002e40000000800 */
[----:B-1----:R-:W-:Y:S02]  /*4500*/  FFMA.FTZ R0, R105, c[0x0][0x2d0], -R2 ;  /* 0x0000b40069007a23 */ /* 0x002fe40000010802 */
[----:B------:R-:W-:-:S02]  /*4510*/  IMAD.MOV.U32 R105, RZ, RZ, R31 ;  /* 0x000000ffff697224 */ /* 0x000fc400078e001f */
[----:B------:R-:W-:Y:S01]  /*4520*/  IMAD.MOV.U32 R31, RZ, RZ, R28 ;  /* 0x000000ffff1f7224 */ /* 0x000fe200078e001c */
[----:B------:R-:W-:Y:S01]  /*4530*/  MOV R28, R29 ;  /* 0x0000001d001c7202 */ /* 0x000fe20000000f00 */
[----:B------:R-:W-:Y:S02]  /*4540*/  IMAD.MOV.U32 R29, RZ, RZ, R50 ;  /* 0x000000ffff1d7224 */ /* 0x000fe400078e0032 */
[----:B------:R-:W-:Y:S02]  /*4550*/  IMAD.MOV.U32 R50, RZ, RZ, R42 ;  /* 0x000000ffff327224 */ /* 0x000fe400078e002a */
[----:B------:R-:W-:Y:S01]  /*4560*/  IMAD.MOV.U32 R42, RZ, RZ, R133 ;  /* 0x000000ffff2a7224 */ /* 0x000fe200078e0085 */
[C---:B--2---:R-:W-:Y:S08]  /*4570*/  HMMA.16816.F32 R20, R8.reuse, R16, RZ ;  /* 0x000000100814723c */ /* 0x044ff000000018ff */
[----:B------:R-:W-:Y:S01]  /*4580*/  HMMA.16816.F32 R8, R8, R18, RZ ;  /* 0x000000120808723c */ /* 0x000fe200000018ff */
[----:B------:R-:W1:Y:S11]  /*4590*/  LDSM.16.MT88.4 R16, [R252+0x6900] ;  /* 0x00690000fc10783b */ /* 0x000e760000004200 */
[----:B------:R-:W-:Y:S11]  /*45a0*/  @!UPT UIADD3 URZ, URZ, URZ, URZ ;  /* 0x0000003f3f3ff290 */ /* 0x000ff6000fffe03f */
[----:B------:R-:W-:Y:S01]  /*45b0*/  @!UPT UIADD3 URZ, URZ, URZ, URZ ;  /* 0x0000003f3f3ff290 */ /* 0x000fe2000fffe03f */
[C---:B-1----:R-:W-:Y:S01]  /*45c0*/  HMMA.16816.F32 R24, R4.reuse, R18, R8 ;  /* 0x000000120418723c */ /* 0x042fe20000001808 */
[----:B------:R-:W1:Y:S06]  /*45d0*/  LDSM.16.MT88.4 R8, [R249+0x1100] ;  /* 0x00110000f908783b */ /* 0x000e6c0000004200 */
[----:B------:R-:W-:Y:S01]  /*45e0*/  FFMA.FTZ R18, R89, c[0x0][0x2d0], -R12 ;  /* 0x0000b40059127a23 */ /* 0x000fe2000001080c */
[----:B------:R-:W-:Y:S01]  /*45f0*/  HMMA.16816.F32 R32, R4, R16, R20 ;  /* 0x000000100420723c */ /* 0x000fe20000001814 */
[----:B------:R2:W-:Y:S01]  /*4600*/  MUFU.EX2 R21, R0 ;  /* 0x0000000000157308 */ /* 0x0005e20000000800 */
[----:B------:R-:W-:Y:S01]  /*4610*/  FFMA.FTZ R19, R85, c[0x0][0x2d0], -R2 ;  /* 0x0000b40055137a23 */ /* 0x000fe20000010802 */
[----:B------:R-:W-:-:S04]  /*4620*/  MOV R85, R31 ;  /* 0x0000001f00557202 */ /* 0x000fc80000000f00 */
[----:B------:R-:W-:Y:S01]  /*4630*/  FADD.FTZ R4, R82, R81 ;  /* 0x0000005152047221 */ /* 0x000fe20000010000 */
[----:B---3--:R-:W-:Y:S01]  /*4640*/  F2FP.PACK_AB R6, R136, R135 ;  /* 0x000000878806723e */ /* 0x008fe200000000ff */
[--C-:B------:R-:W-:Y:S02]  /*4650*/  FFMA.FTZ R20, R90, c[0x0][0x2d0], -R12.reuse ;  /* 0x0000b4005a147a23 */ /* 0x100fe4000001080c */
[----:B------:R-:W-:Y:S02]  /*4660*/  FFMA.FTZ R17, R88, c[0x0][0x2d0], -R12 ;  /* 0x0000b40058117a23 */ /* 0x000fe4000001080c */
[--C-:B------:R-:W-:Y:S02]  /*4670*/  FFMA.FTZ R12, R87, c[0x0][0x2d0], -R2.reuse ;  /* 0x0000b400570c7a23 */ /* 0x100fe40000010802 */
[--C-:B------:R-:W-:Y:S01]  /*4680*/  FFMA.FTZ R16, R86, c[0x0][0x2d0], -R2.reuse ;  /* 0x0000b40056107a23 */ /* 0x100fe20000010802 */
[----:B------:R-:W-:Y:S01]  /*4690*/  MUFU.EX2 R20, R20 ;  /* 0x0000001400147308 */ /* 0x000fe20000000800 */
[----:B--2---:R-:W-:-:S02]  /*46a0*/  FFMA.FTZ R0, R106, c[0x0][0x2d0], -R2 ;  /* 0x0000b4006a007a23 */ /* 0x004fc40000010802 */
[----:B------:R-:W-:Y:S02]  /*46b0*/  IMAD.MOV.U32 R86, RZ, RZ, R28 ;  /* 0x000000ffff567224 */ /* 0x000fe400078e001c */
[----:B------:R-:W-:-:S03]  /*46c0*/  IMAD.MOV.U32 R87, RZ, RZ, R29 ;  /* 0x000000ffff577224 */ /* 0x000fc600078e001d */
[----:B------:R2:W3:Y:S02]  /*46d0*/  MUFU.EX2 R22, R0 ;  /* 0x0000000000167308 */ /* 0x0004e40000000800 */
[----:B--2---:R-:W-:Y:S01]  /*46e0*/  FFMA.FTZ R0, R107, c[0x0][0x2d0], -R2 ;  /* 0x0000b4006b007a23 */ /* 0x004fe20000010802 */
[----:B---3--:R-:W-:-:S05]  /*46f0*/  F2FP.PACK_AB R5, R22, R21 ;  /* 0x000000151605723e */ /* 0x008fca00000000ff */
[----:B------:R2:W-:Y:S02]  /*4700*/  MUFU.EX2 R23, R0 ;  /* 0x0000000000177308 */ /* 0x0005e40000000800 */
[----:B--2---:R-:W-:-:S06]  /*4710*/  FFMA.FTZ R0, R104, c[0x0][0x2d0], -R2 ;  /* 0x0000b40068007a23 */ /* 0x004fcc0000010802 */
[----:B------:R2:W3:Y:S02]  /*4720*/  MUFU.EX2 R133, R0 ;  /* 0x0000000000857308 */ /* 0x0004e40000000800 */
[----:B--2---:R-:W-:Y:S01]  /*4730*/  FADD.FTZ R0, R14, R13 ;  /* 0x0000000d0e007221 */ /* 0x004fe20000010000 */
[----:B---3--:R-:W-:Y:S01]  /*4740*/  F2FP.PACK_AB R7, R133, R23 ;  /* 0x000000178507723e */ /* 0x008fe200000000ff */
[----:B------:R-:W-:Y:S01]  /*4750*/  FADD.FTZ R14, R83, R4 ;  /* 0x00000004530e7221 */ /* 0x000fe20000010000 */
[----:B------:R-:W-:Y:S01]  /*4760*/  F2FP.PACK_AB R4, R134, R124 ;  /* 0x0000007c8604723e */ /* 0x000fe200000000ff */
[----:B------:R-:W-:Y:S02]  /*4770*/  FFMA.FTZ R13, R95, c[0x0][0x2d0], -R2 ;  /* 0x0000b4005f0d7a23 */ /* 0x000fe40000010802 */
[----:B------:R-:W-:Y:S02]  /*4780*/  FADD.FTZ R2, R80, R0 ;  /* 0x0000000050027221 */ /* 0x000fe40000010000 */
[----:B------:R-:W-:-:S02]  /*4790*/  IMAD.MOV.U32 R0, RZ, RZ, R93 ;  /* 0x000000ffff007224 */ /* 0x000fc400078e005d */
[----:B-1----:R-:W-:Y:S01]  /*47a0*/  HMMA.16816.F32 R140, R4, R8, R140 ;  /* 0x00000008048c723c */ /* 0x002fe2000000188c */
[----:B------:R-:W-:Y:S02]  /*47b0*/  FADD.FTZ R2, R137, R2 ;  /* 0x0000000289027221 */ /* 0x000fe40000010000 */
[----:B------:R-:W-:-:S05]  /*47c0*/  FADD.FTZ R0, R0, R14 ;  /* 0x0000000e00007221 */ /* 0x000fca0000010000 */
        /* <DEDUP_REMOVED lines=14> */
[C---:B-1----:R-:W-:Y:S07]  /*48b0*/  HMMA.16816.F32 R80, R4.reuse, R10, R184 ;  /* 0x0000000a0450723c */ /* 0x042fee00000018b8 */
[----:B------:R-:W-:Y:S01]  /*48c0*/  IMAD.MOV.U32 R184, RZ, RZ, R91 ;  /* 0x000000ffffb87224 */ /* 0x000fe200078e005b */
[C---:B------:R-:W-:Y:S01]  /*48d0*/  HMMA.16816.F32 R76, R4.reuse, R8, R84 ;  /* 0x00000008044c723c */ /* 0x040fe20000001854 */
[----:B------:R-:W-:Y:S01]  /*48e0*/  IMAD.MOV.U32 R186, RZ, RZ, R92 ;  /* 0x000000ffffba7224 */ /* 0x000fe200078e005c */
[----:B------:R-:W-:Y:S01]  /*48f0*/  MOV R187, R105 ;  /* 0x0000006900bb7202 */ /* 0x000fe20000000f00 */
[----:B------:R-:W-:Y:S01]  /*4900*/  IMAD.MOV.U32 R185, RZ, RZ, R94 ;  /* 0x000000ffffb97224 */ /* 0x000fe200078e005e */
[----:B------:R-:W1:Y:S04]  /*4910*/  LDSM.16.MT88.4 R8, [R184+0x3100] ;  /* 0x00310000b808783b */ /* 0x000e680000004200 */
[C---:B-1----:R-:W-:Y:S08]  /*4920*/  HMMA.16816.F32 R84, R4.reuse, R8, R188 ;  /* 0x000000080454723c */ /* 0x042ff000000018bc */
[C---:B------:R-:W-:Y:S01]  /*4930*/  HMMA.16816.F32 R88, R4.reuse, R10, R180 ;  /* 0x0000000a0458723c */ /* 0x040fe200000018b4 */
[----:B------:R-:W1:Y:S07]  /*4940*/  LDSM.16.MT88.4 R8, [R252+0x3100] ;  /* 0x00310000fc08783b */ /* 0x000e6e0000004200 */
[C---:B-1----:R-:W-:Y:S08]  /*4950*/  HMMA.16816.F32 R188, R4.reuse, R8, R168 ;  /* 0x0000000804bc723c */ /* 0x042ff000000018a8 */
[----:B------:R-:W-:Y:S11]  /*4960*/  HMMA.16816.F32 R8, R4, R10, R160 ;  /* 0x0000000a0408723c */ /* 0x000ff600000018a0 */
[----:B------:R-:W-:Y:S05]  /*4970*/  @!UPT UIADD3 URZ, URZ, URZ, URZ ;  /* 0x0000003f3f3ff290 */ /* 0x000fea000fffe03f */
[----:B------:R-:W-:Y:S01]  /*4980*/  MOV R171, R188 ;  /* 0x000000bc00ab7202 */ /* 0x000fe20000000f00 */
[----:B------:R-:W-:Y:S02]  /*4990*/  IMAD.MOV.U32 R170, RZ, RZ, R189 ;  /* 0x000000ffffaa7224 */ /* 0x000fe400078e00bd */
[----:B------:R-:W-:Y:S02]  /*49a0*/  IMAD.MOV.U32 R169, RZ, RZ, R190 ;  /* 0x000000ffffa97224 */ /* 0x000fe400078e00be */
[----:B------:R-:W-:-:S03]  /*49b0*/  IMAD.MOV.U32 R168, RZ, RZ, R191 ;  /* 0x000000ffffa87224 */ /* 0x000fc600078e00bf */
[----:B------:R-:W-:Y:S01]  /*49c0*/  MOV R183, R11 ;  /* 0x0000000b00b77202 */ /* 0x000fe20000000f00 */
[----:B------:R-:W-:Y:S02]  /*49d0*/  IMAD.MOV.U32 R182, RZ, RZ, R8 ;  /* 0x000000ffffb67224 */ /* 0x000fe400078e0008 */
[----:B------:R-:W-:Y:S02]  /*49e0*/  IMAD.MOV.U32 R181, RZ, RZ, R9 ;  /* 0x000000ffffb57224 */ /* 0x000fe400078e0009 */
[----:B------:R-:W-:Y:S02]  /*49f0*/  IMAD.MOV.U32 R180, RZ, RZ, R10 ;  /* 0x000000ffffb47224 */ /* 0x000fe400078e000a */
[----:B------:R-:W1:Y:S02]  /*4a00*/  LDSM.16.MT88.4 R8, [R249+0x5100] ;  /* 0x00510000f908783b */ /* 0x000e640000004200 */
[C---:B-1----:R-:W-:Y:S08]  /*4a10*/  HMMA.16816.F32 R188, R4.reuse, R8, R152 ;  /* 0x0000000804bc723c */ /* 0x042ff00000001898 */
[----:B------:R-:W-:Y:S01]  /*4a20*/  HMMA.16816.F32 R92, R4, R10, R128 ;  /* 0x0000000a045c723c */ /* 0x000fe20000001880 */
[----:B------:R-:W1:Y:S06]  /*4a30*/  LDSM.16.MT88.4 R8, [R250+0x5100] ;  /* 0x00510000fa08783b */ /* 0x000e6c0000004200 */
[----:B------:R-:W-:-:S02]  /*4a40*/  IMAD.MOV.U32 R131, RZ, RZ, R185 ;  /* 0x000000ffff837224 */ /* 0x000fc400078e00b9 */
[----:B------:R-:W-:Y:S02]  /*4a50*/  IMAD.MOV.U32 R130, RZ, RZ, R186 ;  /* 0x000000ffff827224 */ /* 0x000fe400078e00ba */
[----:B------:R-:W-:-:S04]  /*4a60*/  IMAD.MOV.U32 R129, RZ, RZ, R187 ;  /* 0x000000ffff817224 */ /* 0x000fc800078e00bb */
[----:B------:R-:W-:Y:S01]  /*4a70*/  FADD.FTZ R0, R129, R0 ;  /* 0x0000000081007221 */ /* 0x000fe20000010000 */
[C---:B-1----:R-:W-:Y:S07]  /*4a80*/  HMMA.16816.F32 R104, R4.reuse, R8, R144 ;  /* 0x000000080468723c */ /* 0x042fee0000001890 */
[----:B------:R-:W-:Y:S01]  /*4a90*/  MOV R147, R183 ;  /* 0x000000b700937202 */ /* 0x000fe20000000f00 */
        /* <DEDUP_REMOVED lines=15> */
[C---:B------:R-:W-:Y:S01]  /*4b90*/  HMMA.16816.F32 R116, R4.reuse, R10, R100 ;  /* 0x0000000a0474723c */ /* 0x040fe20000001864 */
[----:B------:R-:W1:Y:S07]  /*4ba0*/  LDSM.16.MT88.4 R8, [R249+0x7100] ;  /* 0x00710000f908783b */ /* 0x000e6e0000004200 */
[C---:B-1----:R-:W-:Y:S07]  /*4bb0*/  HMMA.16816.F32 R100, R4.reuse, R8, R96 ;  /* 0x000000080464723c */ /* 0x042fee0000001860 */
[----:B------:R-:W-:Y:S01]  /*4bc0*/  IMAD.MOV.U32 R96, RZ, RZ, R184 ;  /* 0x000000ffff607224 */ /* 0x000fe200078e00b8 */
[----:B------:R-:W-:Y:S01]  /*4bd0*/  HMMA.16816.F32 R108, R4, R10, R64 ;  /* 0x0000000a046c723c */ /* 0x000fe20000001840 */
[----:B------:R-:W1:Y:S01]  /*4be0*/  LDSM.16.MT88.4 R8, [R250+0x7100] ;  /* 0x00710000fa08783b */ /* 0x000e620000004200 */
[----:B------:R-:W-:Y:S01]  /*4bf0*/  IMAD.MOV.U32 R97, RZ, RZ, R182 ;  /* 0x000000ffff617224 */ /* 0x000fe200078e00b6 */
[----:B------:R-:W-:Y:S01]  /*4c00*/  MOV R99, R180 ;  /* 0x000000b400637202 */ /* 0x000fe20000000f00 */
[----:B------:R-:W-:-:S03]  /*4c10*/  IMAD.MOV.U32 R98, RZ, RZ, R181 ;  /* 0x000000ffff627224 */ /* 0x000fc600078e00b5 */
[----:B------:R-:W-:Y:S01]  /*4c20*/  IMAD.MOV.U32 R64, RZ, RZ, R97 ;  /* 0x000000ffff407224 */ /* 0x000fe200078e0061 */
[----:B------:R-:W-:Y:S01]  /*4c30*/  MOV R67, R147 ;  /* 0x0000009300437202 */ /* 0x000fe20000000f00 */
[----:B------:R-:W-:Y:S02]  /*4c40*/  IMAD.MOV.U32 R65, RZ, RZ, R98 ;  /* 0x000000ffff417224 */ /* 0x000fe400078e0062 */
[----:B------:R-:W-:Y:S02]  /*4c50*/  IMAD.MOV.U32 R66, RZ, RZ, R99 ;  /* 0x000000ffff427224 */ /* 0x000fe400078e0063 */
[----:B------:R-:W-:Y:S02]  /*4c60*/  IMAD.MOV.U32 R97, RZ, RZ, R146 ;  /* 0x000000ffff617224 */ /* 0x000fe400078e0092 */
[----:B------:R-:W-:Y:S02]  /*4c70*/  IMAD.MOV.U32 R98, RZ, RZ, R145 ;  /* 0x000000ffff627224 */ /* 0x000fe400078e0091 */
[----:B------:R-:W-:-:S02]  /*4c80*/  IMAD.MOV.U32 R99, RZ, RZ, R144 ;  /* 0x000000ffff637224 */ /* 0x000fc400078e0090 */
[----:B------:R-:W-:Y:S01]  /*4c90*/  LDSM.16.MT88.4 R144, [R249+0x1900] ;  /* 0x00190000f990783b */ /* 0x000fe20000004200 */
[C---:B-1----:R-:W-:Y:S08]  /*4ca0*/  HMMA.16816.F32 R60, R4.reuse, R8, R60 ;  /* 0x00000008043c723c */ /* 0x042ff0000000183c */
[----:B------:R-:W-:Y:S11]  /*4cb0*/  HMMA.16816.F32 R8, R4, R10, R52 ;  /* 0x0000000a0408723c */ /* 0x000ff60000001834 */
[----:B------:R-:W-:Y:S05]  /*4cc0*/  @!UPT UIADD3 URZ, URZ, URZ, URZ ;  /* 0x0000003f3f3ff290 */ /* 0x000fea000fffe03f */
[----:B------:R-:W-:Y:S01]  /*4cd0*/  IMAD.MOV.U32 R155, RZ, RZ, R60 ;  /* 0x000000ffff9b7224 */ /* 0x000fe200078e003c */
[----:B------:R-:W-:Y:S01]  /*4ce0*/  MOV R152, R63 ;  /* 0x0000003f00987202 */ /* 0x000fe20000000f00 */
[----:B------:R-:W-:Y:S01]  /*4cf0*/  IMAD.MOV.U32 R154, RZ, RZ, R61 ;  /* 0x000000ffff9a7224 */ /* 0x000fe200078e003d */
[----:B------:R-:W-:Y:S01]  /*4d00*/  MOV R61, R170 ;  /* 0x000000aa003d7202 */ /* 0x000fe20000000f00 */
[----:B------:R-:W-:Y:S02]  /*4d10*/  IMAD.MOV.U32 R153, RZ, RZ, R62 ;  /* 0x000000ffff997224 */ /* 0x000fe400078e003e */
[----:B------:R-:W-:Y:S02]  /*4d20*/  IMAD.MOV.U32 R14, RZ, RZ, R155 ;  /* 0x000000ffff0e7224 */ /* 0x000fe400078e009b */
[----:B------:R-:W-:Y:S01]  /*4d30*/  MOV R55, R8 ;  /* 0x0000000800377202 */ /* 0x000fe20000000f00 */
[----:B------:R-:W-:Y:S02]  /*4d40*/  IMAD.MOV.U32 R54, RZ, RZ, R9 ;  /* 0x000000ffff367224 */ /* 0x000fe400078e0009 */
[----:B------:R-:W-:-:S02]  /*4d50*/  IMAD.MOV.U32 R53, RZ, RZ, R10 ;  /* 0x000000ffff357224 */ /* 0x000fc400078e000a */
[----:B------:R-:W-:Y:S02]  /*4d60*/  IMAD.MOV.U32 R52, RZ, RZ, R11 ;  /* 0x000000ffff347224 */ /* 0x000fe400078e000b */
[----:B------:R-:W1:Y:S01]  /*4d70*/  LDSM.16.MT88.4 R8, [R96+0x7100] ;  /* 0x007100006008783b */ /* 0x000e620000004200 */
[----:B------:R-:W-:Y:S02]  /*4d80*/  IMAD.MOV.U32 R60, RZ, RZ, R171 ;  /* 0x000000ffff3c7224 */ /* 0x000fe400078e00ab */
[----:B------:R-:W-:Y:S02]  /*4d90*/  IMAD.MOV.U32 R62, RZ, RZ, R169 ;  /* 0x000000ffff3e7224 */ /* 0x000fe400078e00a9 */
[----:B------:R-:W-:Y:S02]  /*4da0*/  IMAD.MOV.U32 R63, RZ, RZ, R168 ;  /* 0x000000ffff3f7224 */ /* 0x000fe400078e00a8 */
[----:B------:R-:W-:Y:S01]  /*4db0*/  LDSM.16.MT88.4 R168, [R252+0x1900] ;  /* 0x00190000fca8783b */ /* 0x000fe20000004200 */
[C---:B-1----:R-:W-:Y:S08]  /*4dc0*/  HMMA.16816.F32 R184, R4.reuse, R8, R44 ;  /* 0x0000000804b8723c */ /* 0x042ff0000000182c */
[C---:B------:R-:W-:Y:S01]  /*4dd0*/  HMMA.16816.F32 R180, R4.reuse, R10, R36 ;  /* 0x0000000a04b4723c */ /* 0x040fe20000001824 */
[----:B------:R-:W1:Y:S07]  /*4de0*/  LDSM.16.MT88.4 R8, [R252+0x7100] ;  /* 0x00710000fc08783b */ /* 0x000e6e0000004200 */
[C---:B-1----:R-:W-:Y:S01]  /*4df0*/  HMMA.16816.F32 R32, R4.reuse, R8, R32 ;  /* 0x000000080420723c */ /* 0x042fe20000001820 */
[----:B------:R1:W-:Y:S07]  /*4e00*/  MUFU.EX2 R8, R13 ;  /* 0x0000000d00087308 */ /* 0x0003ee0000000800 */
[----:B------:R-:W-:Y:S01]  /*4e10*/  HMMA.16816.F32 R24, R4, R10, R24 ;  /* 0x0000000a0418723c */ /* 0x000fe20000001818 */
[----:B------:R2:W3:Y:S06]  /*4e20*/  MUFU.EX2 R7, R12 ;  /* 0x0000000c00077308 */ /* 0x0004ec0000000800 */
[----:B------:R-:W-:-:S02]  /*4e30*/  FADD.FTZ R4, R127, R2 ;  /* 0x000000027f047221 */ /* 0x000fc40000010000 */
[----:B------:R4:W-:Y:S01]  /*4e40*/  MUFU.EX2 R6, R16 ;  /* 0x0000001000067308 */ /* 0x0009e20000000800 */
[----:B-1----:R-:W-:Y:S02]  /*4e50*/  IMAD.MOV.U32 R13, RZ, RZ, R152 ;  /* 0x000000ffff0d7224 */ /* 0x002fe400078e0098 */
[----:B------:R-:W-:Y:S02]  /*4e60*/  FADD.FTZ R2, R139, R0 ;  /* 0x000000008b027221 */ /* 0x000fe40000010000 */
[----:B------:R-:W-:Y:S02]  /*4e70*/  FADD.FTZ R0, R126, R4 ;  /* 0x000000047e007221 */ /* 0x000fe40000010000 */
[----:B------:R-:W-:Y:S01]  /*4e80*/  FADD.FTZ R2, R138, R2 ;  /* 0x000000028a027221 */ /* 0x000fe20000010000 */
[----:B------:R1:W5:Y:S01]  /*4e90*/  MUFU.EX2 R11, R18 ;  /* 0x00000012000b7308 */ /* 0x0003620000000800 */
[----:B--2---:R-:W-:Y:S01]  /*4ea0*/  IMAD.MOV.U32 R12, RZ, RZ, R153 ;  /* 0x000000ffff0c7224 */ /* 0x004fe200078e0099 */
[----:B---3--:R-:W-:Y:S01]  /*4eb0*/  F2FP.PACK_AB R129, R7, R8 ;  /* 0x000000080781723e */ /* 0x008fe200000000ff */
[----:B------:R-:W-:Y:S01]  /*4ec0*/  FADD.FTZ R0, R125, R0 ;  /* 0x000000007d007221 */ /* 0x000fe20000010000 */
[----:B----4-:R-:W-:-:S04]  /*4ed0*/  MOV R16, R154 ;  /* 0x0000009a00107202 */ /* 0x010fc80000000f00 */
[----:B------:R2:W-:Y:S01]  /*4ee0*/  MUFU.EX2 R10, R17 ;  /* 0x00000011000a7308 */ /* 0x0005e20000000800 */
[----:B------:R-:W3:Y:S01]  /*4ef0*/  LDSM.16.MT88.4 R152, [R250+0x1900] ;  /* 0x00190000fa98783b */ /* 0x000ee20000004200 */
[----:B-1----:R-:W-:-:S06]  /*4f00*/  IMAD.MOV.U32 R18, RZ, RZ, R130 ;  /* 0x000000ffff127224 */ /* 0x002fcc00078e0082 */
[----:B------:R1:W4:Y:S01]  /*4f10*/  MUFU.EX2 R9, R15 ;  /* 0x0000000f00097308 */ /* 0x0003220000000800 */
[----:B------:R-:W-:-:S04]  /*4f20*/  FADD.FTZ R0, R18, R0 ;  /* 0x0000000012007221 */ /* 0x000fc80000010000 */
[----:B------:R-:W-:-:S03]  /*4f30*/  FADD.FTZ R0, R21, R0 ;  /* 0x0000000015007221 */ /* 0x000fc60000010000 */
[----:B------:R-:W4:Y:S01]  /*4f40*/  MUFU.EX2 R5, R19 ;  /* 0x0000001300057308 */ /* 0x000f220000000800 */
[----:B--2---:R-:W-:Y:S02]  /*4f50*/  IMAD.MOV.U32 R17, RZ, RZ, R131 ;  /* 0x000000ffff117224 */ /* 0x004fe400078e0083 */
[----:B------:R-:W-:Y:S02]  /*4f60*/  FADD.FTZ R0, R22, R0 ;  /* 0x0000000016007221 */ /* 0x000fe40000010000 */
[----:B------:R-:W-:Y:S01]  /*4f70*/  FADD.FTZ R2, R17, R2 ;  /* 0x0000000211027221 */ /* 0x000fe20000010000 */
[----:B-1----:R-:W-:-:S03]  /*4f80*/  MOV R15, R96 ;  /* 0x00000060000f7202 */ /* 0x002fc60000000f00 */
[----:B------:R-:W-:Y:S01]  /*4f90*/  FADD.FTZ R2, R124, R2 ;  /* 0x000000027c027221 */ /* 0x000fe20000010000 */
[----:B------:R-:W-:Y:S02]  /*4fa0*/  MOV R96, R128 ;  /* 0x0000008000607202 */ /* 0x000fe40000000f00 */
[----:B-----5:R-:W-:Y:S01]  /*4fb0*/  F2FP.PACK_AB R128, R11, R20 ;  /* 0x000000140b80723e */ /* 0x020fe200000000ff */
[----:B------:R-:W-:Y:S01]  /*4fc0*/  FADD.FTZ R2, R134, R2 ;  /* 0x0000000286027221 */ /* 0x000fe20000010000 */
[----:B----4-:R-:W-:Y:S02]  /*4fd0*/  F2FP.PACK_AB R130, R9, R10 ;  /* 0x0000000a0982723e */ /* 0x010fe400000000ff */
[----:B------:R-:W-:Y:S01]  /*4fe0*/  F2FP.PACK_AB R131, R5, R6 ;  /* 0x000000060583723e */ /* 0x000fe200000000ff */
[----:B------:R-:W-:Y:S02]  /*4ff0*/  FADD.FTZ R4, R135, R2 ;  /* 0x0000000287047221 */ /* 0x000fe40000010000 */
[----:B------:R-:W-:-:S02]  /*5000*/  FADD.FTZ R2, R23, R0 ;  /* 0x0000000017027221 */ /* 0x000fc40000010000 */
[----:B------:R-:W-:Y:S02]  /*5010*/  FADD.FTZ R0, R136, R4 ;  /* 0x0000000488007221 */ /* 0x000fe40000010000 */
[C---:B------:R-:W-:Y:S01]  /*5020*/  HMMA.16816.F32 R140, R128.reuse, R144, R140 ;  /* 0x00000090808c723c */ /* 0x040fe2000000188c */
[----:B------:R-:W-:Y:S02]  /*5030*/  FADD.FTZ R2, R133, R2 ;  /* 0x0000000285027221 */ /* 0x000fe40000010000 */
[----:B------:R-:W-:Y:S02]  /*5040*/  FADD.FTZ R20, R20, R0 ;  /* 0x0000000014147221 */ /* 0x000fe40000010000 */
[----:B------:R-:W-:Y:S02]  /*5050*/  FADD.FTZ R8, R8, R2 ;  /* 0x0000000208087221 */ /* 0x000fe40000010000 */
[----:B------:R-:W-:Y:S01]  /*5060*/  FADD.FTZ R11, R11, R20 ;  /* 0x000000140b0b7221 */ /* 0x000fe20000010000 */
[----:B---3--:R-:W-:Y:S01]  /*5070*/  HMMA.16816.F32 R148, R128, R152, R148 ;  /* 0x000000988094723c */ /* 0x008fe20000001894 */
[----:B------:R-:W-:-:S02]  /*5080*/  FADD.FTZ R7, R7, R8 ;  /* 0x0000000807077221 */ /* 0x000fc40000010000 */
[----:B------:R-:W-:Y:S02]  /*5090*/  FADD.FTZ R10, R10, R11 ;  /* 0x0000000b0a0a7221 */ /* 0x000fe40000010000 */
[----:B------:R-:W-:Y:S02]  /*50a0*/  FADD.FTZ R6, R6, R7 ;  /* 0x0000000706067221 */ /* 0x000fe40000010000 */
[----:B------:R-:W-:Y:S01]  /*50b0*/  FADD.FTZ R2, R9, R10 ;  /* 0x0000000a09027221 */ /* 0x000fe20000010000 */
[----:B------:R-:W-:Y:S01]  /*50c0*/  HMMA.16816.F32 R144, R128, R146, R28 ;  /* 0x000000928090723c */ /* 0x000fe2000000181c */
[----:B------:R-:W-:-:S05]  /*50d0*/  FADD.FTZ R0, R5, R6 ;  /* 0x0000000605007221 */ /* 0x000fca0000010000 */
[----:B------:R-:W-:Y:S01]  /*50e0*/  STL [R1+0x58], R0 ;  /* 0x0000580001007387 */ /* 0x000fe20000100800 */
[----:B------:R-:W-:Y:S01]  /*50f0*/  IMAD.MOV.U32 R28, RZ, RZ, R55 ;  /* 0x000000ffff1c7224 */ /* 0x000fe200078e0037 */
[C---:B------:R-:W-:Y:S01]  /*5100*/  HMMA.16816.F32 R152, R128.reuse, R154, R40 ;  /* 0x0000009a8098723c */ /* 0x040fe20000001828 */
[----:B------:R-:W-:Y:S01]  /*5110*/  MOV R29, R54 ;  /* 0x00000036001d7202 */ /* 0x000fe20000000f00 */
[----:B------:R-:W-:Y:S01]  /*5120*/  IMAD.MOV.U32 R30, RZ, RZ, R53 ;  /* 0x000000ffff1e7224 */ /* 0x000fe200078e0035 */
[----:B------:R-:W1:Y:S01]  /*5130*/  LDSM.16.MT88.4 R40, [R249+0x3900] ;  /* 0x00390000f928783b */ /* 0x000e620000004200 */
[----:B------:R-:W-:Y:S01]  /*5140*/  IMAD.MOV.U32 R31, RZ, RZ, R52 ;  /* 0x000000ffff1f7224 */ /* 0x000fe200078e0034 */
[----:B------:R-:W-:Y:S01]  /*5150*/  MOV R53, R65 ;  /* 0x0000004100357202 */ /* 0x000fe20000000f00 */
[----:B------:R-:W-:Y:S01]  /*5160*/  IMAD.MOV.U32 R52, RZ, RZ, R64 ;  /* 0x000000ffff347224 */ /* 0x000fe200078e0040 */
[----:B------:R-:W-:Y:S01]  /*5170*/  MOV R65, R162 ;  /* 0x000000a200417202 */ /* 0x000fe20000000f00 */
[----:B------:R-:W-:Y:S01]  /*5180*/  HMMA.16816.F32 R164, R128, R168, R164 ;  /* 0x000000a880a4723c */ /* 0x000fe200000018a4 */
[----:B------:R-:W-:Y:S01]  /*5190*/  IMAD.MOV.U32 R54, RZ, RZ, R66 ;  /* 0x000000ffff367224 */ /* 0x000fe200078e0042 */
[----:B------:R-:W-:Y:S01]  /*51a0*/  STL [R1+0x54], R2 ;  /* 0x0000540201007387 */ /* 0x000fe20000100800 */
[----:B------:R-:W-:-:S02]  /*51b0*/  IMAD.MOV.U32 R55, RZ, RZ, R67 ;  /* 0x000000ffff377224 */ /* 0x000fc400078e0043 */
[----:B------:R-:W-:Y:S02]  /*51c0*/  IMAD.MOV.U32 R64, RZ, RZ, R163 ;  /* 0x000000ffff407224 */ /* 0x000fe400078e00a3 */
[----:B------:R-:W-:Y:S01]  /*51d0*/  IMAD.MOV.U32 R66, RZ, RZ, R161 ;  /* 0x000000ffff427224 */ /* 0x000fe200078e00a1 */
[C---:B------:R-:W-:Y:S01]  /*51e0*/  HMMA.16816.F32 R168, R128.reuse, R170, R56 ;  /* 0x000000aa80a8723c */ /* 0x040fe20000001838 */
[----:B------:R-:W-:Y:S01]  /*51f0*/  IMAD.MOV.U32 R67, RZ, RZ, R160 ;  /* 0x000000ffff437224 */ /* 0x000fe200078e00a0 */
[----:B------:R-:W2:Y:S04]  /*5200*/  LDSM.16.MT88.4 R56, [R15+0x3900] ;  /* 0x003900000f38783b */ /* 0x000ea80000004200 */
[----:B------:R-:W3:Y:S02]  /*5210*/  LDSM.16.MT88.4 R160, [R15+0x1900] ;  /* 0x001900000fa0783b */ /* 0x000ee40000004200 */
[C---:B-1----:R-:W-:Y:S07]  /*5220*/  HMMA.16816.F32 R36, R128.reuse, R40, R68 ;  /* 0x000000288024723c */ /* 0x042fee0000001844 */
[----:B------:R-:W-:Y:S01]  /*5230*/  IMAD.MOV.U32 R68, RZ, RZ, R52 ;  /* 0x000000ffff447224 */ /* 0x000fe200078e0034 */
[----:B------:R-:W-:Y:S01]  /*5240*/  MOV R69, R53 ;  /* 0x0000003500457202 */ /* 0x000fe20000000f00 */
[----:B------:R-:W-:Y:S01]  /*5250*/  IMAD.MOV.U32 R70, RZ, RZ, R54 ;  /* 0x000000ffff467224 */ /* 0x000fe200078e0036 */
[C---:B------:R-:W-:Y:S01]  /*5260*/  HMMA.16816.F32 R40, R128.reuse, R42, R72 ;  /* 0x0000002a8028723c */ /* 0x040fe20000001848 */
[----:B------:R-:W-:Y:S01]  /*5270*/  IMAD.MOV.U32 R71, RZ, RZ, R55 ;  /* 0x000000ffff477224 */ /* 0x000fe200078e0037 */
[----:B------:R-:W-:Y:S06]  /*5280*/  LDSM.16.MT88.4 R72, [R249+0x5900] ;  /* 0x00590000f948783b */ /* 0x000fec0000004200 */
[C---:B--2---:R-:W-:Y:S07]  /*5290*/  HMMA.16816.F32 R52, R128.reuse, R56, R84 ;  /* 0x000000388034723c */ /* 0x044fee0000001854 */
[----:B------:R-:W-:Y:S01]  /*52a0*/  IMAD.MOV.U32 R84, RZ, RZ, R64 ;  /* 0x000000ffff547224 */ /* 0x000fe200078e0040 */
[----:B---3--:R-:W-:Y:S01]  /*52b0*/  HMMA.16816.F32 R156, R128, R160, R156 ;  /* 0x000000a0809c723c */ /* 0x008fe2000000189c */
[----:B------:R-:W-:Y:S01]  /*52c0*/  MOV R85, R65 ;  /* 0x0000004100557202 */ /* 0x000fe20000000f00 */
[----:B------:R-:W-:-:S02]  /*52d0*/  IMAD.MOV.U32 R86, RZ, RZ, R66 ;  /* 0x000000ffff567224 */ /* 0x000fc400078e0042 */
[----:B------:R-:W-:Y:S02]  /*52e0*/  IMAD.MOV.U32 R87, RZ, RZ, R67 ;  /* 0x000000ffff577224 */ /* 0x000fe400078e0043 */
[----:B------:R-:W1:Y:S02]  /*52f0*/  LDSM.16.MT88.4 R64, [R252+0x3900] ;  /* 0x00390000fc40783b */ /* 0x000e640000004200 */
[C---:B------:R-:W-:Y:S02]  /*5300*/  HMMA.16816.F32 R160, R128.reuse, R162, R48 ;  /* 0x000000a280a0723c */ /* 0x040fe40000001830 */
[----:B------:R-:W2:Y:S06]  /*5310*/  LDSM.16.MT88.4 R48, [R250+0x3900] ;  /* 0x00390000fa30783b */ /* 0x000eac0000004200 */
[C---:B------:R-:W-:Y:S01]  /*5320*/  HMMA.16816.F32 R56, R128.reuse, R58, R88 ;  /* 0x0000003a8038723c */ /* 0x040fe20000001858 */
[----:B------:R-:W3:Y:S07]  /*5330*/  LDSM.16.MT88.4 R88, [R15+0x5900] ;  /* 0x005900000f58783b */ /* 0x000eee0000004200 */
[C---:B-1----:R-:W-:Y:S08]  /*5340*/  HMMA.16816.F32 R60, R128.reuse, R64, R60 ;  /* 0x00000040803c723c */ /* 0x042ff0000000183c */
[C---:B--2---:R-:W-:Y:S08]  /*5350*/  HMMA.16816.F32 R44, R128.reuse, R48, R76 ;  /* 0x00000030802c723c */ /* 0x044ff0000000184c */
[C---:B------:R-:W-:Y:S08]  /*5360*/  HMMA.16816.F32 R64, R128.reuse, R66, R68 ;  /* 0x000000428040723c */ /* 0x040ff00000001844 */
[C---:B------:R-:W-:Y:S01]  /*5370*/  HMMA.16816.F32 R48, R128.reuse, R50, R80 ;  /* 0x000000328030723c */ /* 0x040fe20000001850 */
[----:B------:R-:W1:Y:S07]  /*5380*/  LDSM.16.MT88.4 R80, [R250+0x5900] ;  /* 0x00590000fa50783b */ /* 0x000e6e0000004200 */
[C---:B------:R-:W-:Y:S07]  /*5390*/  HMMA.16816.F32 R68, R128.reuse, R72, R188 ;  /* 0x000000488044723c */ /* 0x040fee00000018bc */
[----:B------:R-:W-:Y:S01]  /*53a0*/  IMAD.MOV.U32 R188, RZ, RZ, R14 ;  /* 0x000000ffffbc7224 */ /* 0x000fe200078e000e */
[----:B------:R-:W-:Y:S01]  /*53b0*/  HMMA.16816.F32 R72, R128, R74, R92 ;  /* 0x0000004a8048723c */ /* 0x000fe2000000185c */
[----:B------:R-:W-:Y:S01]  /*53c0*/  IMAD.MOV.U32 R190, RZ, RZ, R12 ;  /* 0x000000ffffbe7224 */ /* 0x000fe200078e000c */
[----:B------:R-:W-:Y:S01]  /*53d0*/  MOV R189, R16 ;  /* 0x0000001000bd7202 */ /* 0x000fe20000000f00 */
[----:B------:R-:W-:-:S04]  /*53e0*/  IMAD.MOV.U32 R191, RZ, RZ, R13 ;  /* 0x000000ffffbf7224 */ /* 0x000fc800078e000d */
[----:B------:R-:W-:Y:S01]  /*53f0*/  IMAD.MOV.U32 R92, RZ, RZ, R96 ;  /* 0x000000ffff5c7224 */ /* 0x000fe200078e0060 */
[----:B------:R-:W-:Y:S01]  /*5400*/  MOV R93, R97 ;  /* 0x00000061005d7202 */ /* 0x000fe20000000f00 */
[----:B------:R-:W-:Y:S01]  /*5410*/  IMAD.MOV.U32 R94, RZ, RZ, R98 ;  /* 0x000000ffff5e7224 */ /* 0x000fe200078e0062 */
[C---:B---3--:R-:W-:Y:S01]  /*5420*/  HMMA.16816.F32 R84, R128.reuse, R88, R84 ;  /* 0x000000588054723c */ /* 0x048fe20000001854 */
[----:B------:R-:W-:Y:S02]  /*5430*/  IMAD.MOV.U32 R95, RZ, RZ, R99 ;  /* 0x000000ffff5f7224 */ /* 0x000fe400078e0063 */
[----:B------:R-:W2:Y:S05]  /*5440*/  LDSM.16.MT88.4 R96, [R252+0x5900] ;  /* 0x00590000fc60783b */ /* 0x000eaa0000004200 */
[C---:B------:R-:W-:Y:S08]  /*5450*/  HMMA.16816.F32 R88, R128.reuse, R90, R92 ;  /* 0x0000005a8058723c */ /* 0x040ff0000000185c */
[C---:B-1----:R-:W-:Y:S01]  /*5460*/  HMMA.16816.F32 R76, R128.reuse, R80, R104 ;  /* 0x00000050804c723c */ /* 0x042fe20000001868 */
[----:B------:R-:W1:Y:S07]  /*5470*/  LDSM.16.MT88.4 R104, [R249+0x7900] ;  /* 0x00790000f968783b */ /* 0x000e6e0000004200 */
[C---:B------:R-:W-:Y:S01]  /*5480*/  HMMA.16816.F32 R80, R128.reuse, R82, R112 ;  /* 0x000000528050723c */ /* 0x040fe20000001870 */
[----:B------:R-:W3:Y:S07]  /*5490*/  LDSM.16.MT88.4 R112, [R250+0x7900] ;  /* 0x00790000fa70783b */ /* 0x000eee0000004200 */
[C---:B--2---:R-:W-:Y:S01]  /*54a0*/  HMMA.16816.F32 R92, R128.reuse, R96, R120 ;  /* 0x00000060805c723c */ /* 0x044fe20000001878 */
[----:B------:R-:W2:Y:S04]  /*54b0*/  LDSM.16.MT88.4 R120, [R15+0x7900] ;  /* 0x007900000f78783b */ /* 0x000ea80000004200 */
[----:B------:R-:W4:Y:S03]  /*54c0*/  LDSM.16.MT88.4 R12, [R252+0x7900] ;  /* 0x00790000fc0c783b */ /* 0x000f260000004200 */
[C---:B------:R-:W-:Y:S08]  /*54d0*/  HMMA.16816.F32 R96, R128.reuse, R98, R116 ;  /* 0x000000628060723c */ /* 0x040ff00000001874 */
[C---:B-1----:R-:W-:Y:S08]  /*54e0*/  HMMA.16816.F32 R100, R128.reuse, R104, R100 ;  /* 0x000000688064723c */ /* 0x042ff00000001864 */
[C---:B------:R-:W-:Y:S08]  /*54f0*/  HMMA.16816.F32 R104, R128.reuse, R106, R108 ;  /* 0x0000006a8068723c */ /* 0x040ff0000000186c */
[C---:B---3--:R-:W-:Y:S08]  /*5500*/  HMMA.16816.F32 R108, R128.reuse, R112, R188 ;  /* 0x00000070806c723c */ /* 0x048ff000000018bc */
[C---:B------:R-:W-:Y:S08]  /*5510*/  HMMA.16816.F32 R112, R128.reuse, R114, R28 ;  /* 0x000000728070723c */ /* 0x040ff0000000181c */
[C---:B--2---:R-:W-:Y:S08]  /*5520*/  HMMA.16816.F32 R116, R128.reuse, R120, R184 ;  /* 0x000000788074723c */ /* 0x044ff000000018b8 */
[C---:B------:R-:W-:Y:S08]  /*5530*/  HMMA.16816.F32 R120, R128.reuse, R122, R180 ;  /* 0x0000007a8078723c */ /* 0x040ff000000018b4 */
[C---:B----4-:R-:W-:Y:S08]  /*5540*/  HMMA.16816.F32 R124, R128.reuse, R12, R32 ;  /* 0x0000000c807c723c */ /* 0x050ff00000001820 */
[----:B------:R-:W-:Y:S01]  /*5550*/  HMMA.16816.F32 R128, R128, R14, R24 ;  /* 0x0000000e8080723c */ /* 0x000fe20000001818 */
[----:B------:R-:W-:Y:S07]  /*5560*/  @!P0 BRA `(.L_x_23) ;  /* 0x0000409000008947 */ /* 0x000fee0003800000 */
[----:B------:R-:W2:Y:S04]  /*5570*/  LDL R18, [R1+0x8] ;  /* 0x0000080001127983 */ /* 0x000ea80000100800 */
[----:B------:R-:W3:Y:S04]  /*5580*/  LDL.64 R16, [R1+0x90] ;  /* 0x0000900001107983 */ /* 0x000ee80000100a00 */
[----:B------:R-:W4:Y:S04]  /*5590*/  LDL.LU R19, [R1+0x50] ;  /* 0x0000500001137983 */ /* 0x000f280000300800 */
[----:B------:R-:W5:Y:S04]  /*55a0*/  LDL.64 R30, [R1+0x98] ;  /* 0x00009800011e7983 */ /* 0x000f680000100a00 */
[----:B------:R-:W3:Y:S04]  /*55b0*/  LDL R137, [R1+0x8c] ;  /* 0x00008c0001897983 */ /* 0x000ee80000100800 */
[----:B------:R-:W3:Y:S01]  /*55c0*/  LDL.64 R138, [R1+0xa0] ;  /* 0x0000a000018a7983 */ /* 0x000ee20000100a00 */
[----:B------:R-:W-:-:S02]  /*55d0*/  IMAD.MOV.U32 R134, RZ, RZ, R3 ;  /* 0x000000ffff867224 */ /* 0x000fc400078e0003 */
[----:B------:R-:W-:Y:S01]  /*55e0*/  IMAD.MOV.U32 R133, RZ, RZ, R132 ;  /* 0x000000ffff857224 */ /* 0x000fe200078e0084 */
[C---:B--2---:R-:W-:Y:S02]  /*55f0*/  IADD3 R3, R18.reuse, 0x800, RZ ;  /* 0x0000080012037810 */ /* 0x044fe40007ffe0ff */
[----:B------:R-:W-:Y:S02]  /*5600*/  IADD3 R2, R18, 0x1000, RZ ;  /* 0x0000100012027810 */ /* 0x000fe40007ffe0ff */
[----:B----4-:R-:W-:-:S05]  /*5610*/  LEA.HI.SX32 R0, R19, 0xfffffffe, 0x1a ;  /* 0xfffffffe13007811 */ /* 0x010fca00078fd2ff */
[----:B------:R1:W-:Y:S04]  /*5620*/  STL [R1+0x4c], R0 ;  /* 0x00004c0001007387 */ /* 0x0003e80000100800 */
[----:B------:R2:W-:Y:S04]  /*5630*/  STL [R1+0x44], R3 ;  /* 0x0000440301007387 */ /* 0x0005e80000100800 */
[----:B------:R4:W-:Y:S01]  /*5640*/  STL [R1+0x40], R2 ;  /* 0x0000400201007387 */ /* 0x0009e20000100800 */
[C---:B-1----:R-:W-:Y:S02]  /*5650*/  IADD3 R0, R18.reuse, 0x1800, RZ ;  /* 0x0000180012007810 */ /* 0x042fe40007ffe0ff */
[----:B--2---:R-:W-:-:S03]  /*5660*/  IADD3 R3, R18, 0x2000, RZ ;  /* 0x0000200012037810 */ /* 0x004fc60007ffe0ff */
[----:B------:R1:W-:Y:S01]  /*5670*/  STL [R1+0x3c], R0 ;  /* 0x00003c0001007387 */ /* 0x0003e20000100800 */
[----:B----4-:R-:W-:-:S03]  /*5680*/  IADD3 R2, R18, 0x2800, RZ ;  /* 0x0000280012027810 */ /* 0x010fc60007ffe0ff */
        /* <DEDUP_REMOVED lines=14> */
[----:B-----5:R-:W-:Y:S02]  /*5770*/  IADD3 R0, P2, R30, 0x40, RZ ;  /* 0x000000401e007810 */ /* 0x020fe40007f5e0ff */
[----:B-1----:R-:W-:-:S03]  /*5780*/  IADD3 R3, R18, 0x6000, RZ ;  /* 0x0000600012037810 */ /* 0x002fc60007ffe0ff */
[----:B------:R1:W-:Y:S01]  /*5790*/  STL [R1+0x88], R0 ;  /* 0x0000880001007387 */ /* 0x0003e20000100800 */
[----:B--2---:R-:W-:-:S03]  /*57a0*/  IADD3 R2, P1, R30, 0x80, RZ ;  /* 0x000000801e027810 */ /* 0x004fc60007f3e0ff */
[----:B------:R3:W-:Y:S04]  /*57b0*/  STL [R1+0x18], R3 ;  /* 0x0000180301007387 */ /* 0x0007e80000100800 */
[----:B------:R2:W-:Y:S01]  /*57c0*/  STL [R1+0x80], R2 ;  /* 0x0000800201007387 */ /* 0x0005e20000100800 */
[----:B-1----:R-:W-:Y:S01]  /*57d0*/  IADD3 R0, P0, R30, 0xc0, RZ ;  /* 0x000000c01e007810 */ /* 0x002fe20007f1e0ff */
[----:B---3--:R-:W-:-:S04]  /*57e0*/  IMAD.X R3, RZ, RZ, R137, P2 ;  /* 0x000000ffff037224 */ /* 0x008fc800010e0689 */
[----:B------:R1:W-:Y:S01]  /*57f0*/  STL [R1+0x78], R0 ;  /* 0x0000780001007387 */ /* 0x0003e20000100800 */
[----:B--2---:R-:W-:-:S03]  /*5800*/  IADD3 R2, P2, R138, 0x40, RZ ;  /* 0x000000408a027810 */ /* 0x004fc60007f5e0ff */
[----:B------:R2:W-:Y:S04]  /*5810*/  STL [R1+0x84], R3 ;  /* 0x0000840301007387 */ /* 0x0005e80000100800 */
[----:B------:R3:W-:Y:S01]  /*5820*/  STL [R1+0x70], R2 ;  /* 0x0000700201007387 */ /* 0x0007e20000100800 */
[----:B-1----:R-:W-:Y:S01]  /*5830*/  IMAD.X R0, RZ, RZ, R137, P1 ;  /* 0x000000ffff007224 */ /* 0x002fe200008e0689 */
[----:B--2---:R-:W-:-:S04]  /*5840*/  IADD3 R3, P1, R138, 0x80, RZ ;  /* 0x000000808a037810 */ /* 0x004fc80007f3e0ff */
[----:B------:R1:W-:Y:S01]  /*5850*/  STL [R1+0x7c], R0 ;  /* 0x00007c0001007387 */ /* 0x0003e20000100800 */
[----:B---3--:R-:W-:-:S03]  /*5860*/  IMAD.X R2, RZ, RZ, R137, P0 ;  /* 0x000000ffff027224 */ /* 0x008fc600000e0689 */
[----:B------:R2:W-:Y:S04]  /*5870*/  STL [R1+0x68], R3 ;  /* 0x0000680301007387 */ /* 0x0005e80000100800 */
[----:B------:R3:W-:Y:S01]  /*5880*/  STL [R1+0x74], R2 ;  /* 0x0000740201007387 */ /* 0x0007e20000100800 */
[----:B-1----:R-:W-:Y:S02]  /*5890*/  IADD3 R0, P0, R138, 0xc0, RZ ;  /* 0x000000c08a007810 */ /* 0x002fe40007f1e0ff */
[----:B--2---:R-:W-:-:S03]  /*58a0*/  IADD3 R3, R18, 0x6800, RZ ;  /* 0x0000680012037810 */ /* 0x004fc60007ffe0ff */
[----:B------:R1:W-:Y:S01]  /*58b0*/  STL [R1+0x60], R0 ;  /* 0x0000600001007387 */ /* 0x0003e20000100800 */
[----:B---3--:R-:W-:-:S03]  /*58c0*/  IADD3 R2, R18, 0x7000, RZ ;  /* 0x0000700012027810 */ /* 0x008fc60007ffe0ff */
[----:B------:R2:W-:Y:S04]  /*58d0*/  STL [R1+0x14], R3 ;  /* 0x0000140301007387 */ /* 0x0005e80000100800 */
[----:B------:R3:W-:Y:S01]  /*58e0*/  STL [R1+0x10], R2 ;  /* 0x0000100201007387 */ /* 0x0007e20000100800 */
[----:B-1----:R-:W-:Y:S01]  /*58f0*/  IADD3 R0, R18, 0x7800, RZ ;  /* 0x0000780012007810 */ /* 0x002fe20007ffe0ff */
[----:B--2---:R-:W-:-:S04]  /*5900*/  IMAD.X R3, RZ, RZ, R17, P2 ;  /* 0x000000ffff037224 */ /* 0x004fc800010e0611 */
[----:B------:R1:W-:Y:S01]  /*5910*/  STL [R1+0xc], R0 ;  /* 0x00000c0001007387 */ /* 0x0003e20000100800 */
[----:B---3--:R-:W-:-:S03]  /*5920*/  IMAD.X R2, RZ, RZ, R17, P1 ;  /* 0x000000ffff027224 */ /* 0x008fc600008e0611 */
[----:B------:R2:W-:Y:S01]  /*5930*/  STL [R1+0x6c], R3 ;  /* 0x00006c0301007387 */ /* 0x0005e20000100800 */
[----:B-1----:R-:W-:-:S05]  /*5940*/  IMAD.X R0, RZ, RZ, R17, P0 ;  /* 0x000000ffff007224 */ /* 0x002fca00000e0611 */
[----:B------:R2:W-:Y:S04]  /*5950*/  STL [R1+0x5c], R0 ;  /* 0x00005c0001007387 */ /* 0x0005e80000100800 */
[----:B------:R2:W-:Y:S02]  /*5960*/  STL [R1+0x64], R2 ;  /* 0x0000640201007387 */ /* 0x0005e40000100800 */
.L_x_24:
[----:B------:R-:W3:Y:S01]  /*5970*/  LDL.64 R12, [R1+0x98] ;  /* 0x00009800010c7983 */ /* 0x000ee20000100a00 */
[----:B------:R-:W-:Y:S01]  /*5980*/  MOV R7, c[0x0][0x208] ;  /* 0x0000820000077a02 */ /* 0x000fe20000000f00 */
[----:B------:R-:W-:Y:S04]  /*5990*/  DEPBAR.LE SB0, 0x0 ;  /* 0x000080000000791a */ /* 0x000fe80000000000 */
[----:B------:R-:W4:Y:S01]  /*59a0*/  LDL R132, [R1+0x88] ;  /* 0x0000880001847983 */ /* 0x000f220000100800 */
[----:B------:R-:W-:Y:S04]  /*59b0*/  MOV R14, c[0x0][0x20c] ;  /* 0x00008300000e7a02 */ /* 0x000fe80000000f00 */
[----:B--2---:R-:W2:Y:S05]  /*59c0*/  LDL R28, [R1+0x8c] ;  /* 0x00008c00011c7983 */ /* 0x004eaa0000100800 */
        /* <DEDUP_REMOVED lines=21> */
[----:B---3--:R-:W-:Y:S01]  /*5b20*/  IADD3 R3, P0, R2, R12, RZ ;  /* 0x0000000c02037210 */ /* 0x008fe20007f1e0ff */
[----:B------:R-:W-:Y:S03]  /*5b30*/  LDSM.16.M88.4 R136, [R136] ;  /* 0x000000008888783b */ /* 0x000fe60000000200 */
        /* <DEDUP_REMOVED lines=940> */
.L_x_23:
[----:B------:R-:W3:Y:S04]  /*9600*/  LDL.LU R5, [R1+0x54] ;  /* 0x0000540001057983 */ /* 0x000ee80000300800 */
[----:B--2---:R-:W2:Y:S01]  /*9610*/  LDL.LU R2, [R1+0x58] ;  /* 0x0000580001027983 */ /* 0x004ea20000300800 */
[----:B------:R-:W-:-:S03]  /*9620*/  PLOP3.LUT P2, PT, PT, PT, PT, 0x8, 0x0 ;  /* 0x000000000000781c */ /* 0x000fc60003f4e170 */
[----:B---3--:R-:W1:Y:S04]  /*9630*/  SHFL.BFLY PT, R0, R5, 0x2, 0x1f ;  /* 0x0c401f0005007f89 */ /* 0x008e6800000e0000 */
[----:B--2---:R-:W2:Y:S01]  /*9640*/  SHFL.BFLY PT, R4, R2, 0x2, 0x1f ;  /* 0x0c401f0002047f89 */ /* 0x004ea200000e0000 */
[----:B-1----:R-:W-:Y:S02]  /*9650*/  FADD.FTZ R0, R0, R5 ;  /* 0x0000000500007221 */ /* 0x002fe40000010000 */
[----:B--2---:R-:W-:-:S03]  /*9660*/  FADD.FTZ R4, R4, R2 ;  /* 0x0000000204047221 */ /* 0x004fc60000010000 */
[----:B------:R-:W1:Y:S01]  /*9670*/  SHFL.BFLY PT, R6, R0, 0x1, 0x1f ;  /* 0x0c201f0000067f89 */ /* 0x000e6200000e0000 */
[----:B------:R-:W-:-:S03]  /*9680*/  MOV R2, RZ ;  /* 0x000000ff00027202 */ /* 0x000fc60000000f00 */
[----:B------:R-:W2:Y:S01]  /*9690*/  SHFL.BFLY PT, R5, R4, 0x1, 0x1f ;  /* 0x0c201f0004057f89 */ /* 0x000ea200000e0000 */
[----:B-1----:R-:W-:Y:S01]  /*96a0*/  FADD.FTZ R6, R0, R6 ;  /* 0x0000000600067221 */ /* 0x002fe20000010000 */
[----:B------:R-:W-:Y:S01]  /*96b0*/  MOV R0, RZ ;  /* 0x000000ff00007202 */ /* 0x000fe20000000f00 */
[----:B--2---:R-:W-:-:S03]  /*96c0*/  FADD.FTZ R4, R5, R4 ;  /* 0x0000000405047221 */ /* 0x004fc60000010000 */
[----:B------:R-:W-:Y:S02]  /*96d0*/  FSETP.NE.FTZ.AND P1, PT, R6, RZ, PT ;  /* 0x000000ff0600720b */ /* 0x000fe40003f35000 */
[----:B------:R-:W-:-:S11]  /*96e0*/  FSETP.NE.FTZ.AND P0, PT, R4, RZ, PT ;  /* 0x000000ff0400720b */ /* 0x000fd60003f15000 */
[----:B------:R-:W1:Y:S08]  /*96f0*/  @P1 MUFU.RCP R2, R6 ;  /* 0x0000000600021308 */ /* 0x000e700000001000 */
[----:B------:R-:W2:Y:S08]  /*9700*/  @P1 MUFU.LG2 R6, R6 ;  /* 0x0000000600061308 */ /* 0x000eb00000000c00 */
[----:B------:R-:W3:Y:S01]  /*9710*/  @P0 MUFU.LG2 R7, R4 ;  /* 0x0000000400070308 */ /* 0x000ee20000000c00 */
[----:B-1----:R-:W-:-:S02]  /*9720*/  FMUL.FTZ R16, R2, R36 ;  /* 0x0000002402107220 */ /* 0x002fc40000410000 */
[C---:B------:R-:W-:Y:S02]  /*9730*/  FMUL.FTZ R18, R2.reuse, R40 ;  /* 0x0000002802127220 */ /* 0x040fe40000410000 */
[C---:B------:R-:W-:Y:S02]  /*9740*/  FMUL.FTZ R140, R2.reuse, R140 ;  /* 0x0000008c028c7220 */ /* 0x040fe40000410000 */
[C---:B------:R-:W-:Y:S01]  /*9750*/  FMUL.FTZ R8, R2.reuse, R141 ;  /* 0x0000008d02087220 */ /* 0x040fe20000410000 */
[----:B------:R1:W4:Y:S01]  /*9760*/  @P0 MUFU.RCP R0, R4 ;  /* 0x0000000400000308 */ /* 0x0003220000001000 */
[C---:B------:R-:W-:Y:S02]  /*9770*/  FMUL.FTZ R144, R2.reuse, R144 ;  /* 0x0000009002907220 */ /* 0x040fe40000410000 */
[C---:B------:R-:W-:Y:S02]  /*9780*/  FMUL.FTZ R145, R2.reuse, R145 ;  /* 0x0000009102917220 */ /* 0x040fe40000410000 */
[----:B------:R-:W-:-:S02]  /*9790*/  FMUL.FTZ R148, R2, R148 ;  /* 0x0000009402947220 */ /* 0x000fc40000410000 */
[C---:B------:R-:W-:Y:S02]  /*97a0*/  FMUL.FTZ R149, R2.reuse, R149 ;  /* 0x0000009502957220 */ /* 0x040fe40000410000 */
[C---:B------:R-:W-:Y:S02]  /*97b0*/  FMUL.FTZ R152, R2.reuse, R152 ;  /* 0x0000009802987220 */ /* 0x040fe40000410000 */
[C---:B------:R-:W-:Y:S02]  /*97c0*/  FMUL.FTZ R153, R2.reuse, R153 ;  /* 0x0000009902997220 */ /* 0x040fe40000410000 */
[C---:B------:R-:W-:Y:S02]  /*97d0*/  FMUL.FTZ R156, R2.reuse, R156 ;  /* 0x0000009c029c7220 */ /* 0x040fe40000410000 */
[C---:B------:R-:W-:Y:S01]  /*97e0*/  FMUL.FTZ R157, R2.reuse, R157 ;  /* 0x0000009d029d7220 */ /* 0x040fe20000410000 */
[----:B-1----:R-:W-:Y:S01]  /*97f0*/  @P1 MOV R4, 0x3f317218 ;  /* 0x3f31721800041802 */ /* 0x002fe20000000f00 */
        /* <DEDUP_REMOVED lines=14> */
[C---:B------:R-:W-:Y:S01]  /*98e0*/  FMUL.FTZ R26, R2.reuse, R56 ;  /* 0x00000038021a7220 */ /* 0x040fe20000410000 */
[----:B------:R-:W-:Y:S01]  /*98f0*/  MOV R56, 0xff800000 ;  /* 0xff80000000387802 */ /* 0x000fe20000000f00 */
[C---:B------:R-:W-:Y:S01]  /*9900*/  FMUL.FTZ R36, R2.reuse, R57 ;  /* 0x0000003902247220 */ /* 0x040fe20000410000 */
[----:B------:R-:W-:Y:S01]  /*9910*/  MOV R57, 0xff800000 ;  /* 0xff80000000397802 */ /* 0x000fe20000000f00 */
        /* <DEDUP_REMOVED lines=36> */
[----:B------:R-:W-:Y:S01]  /*9b60*/  @P0 MOV R2, 0x3f317218 ;  /* 0x3f31721800020802 */ /* 0x000fe20000000f00 */
[----:B------:R-:W-:Y:S02]  /*9b70*/  @P1 FMUL.FTZ R5, R4, c[0x0][0x2d0] ;  /* 0x0000b40004051a20 */ /* 0x000fe40000410000 */
[----:B--2---:R-:W-:Y:S02]  /*9b80*/  @P1 FMUL.FTZ R6, R6, 0.69314718246459960938 ;  /* 0x3f31721806061820 */ /* 0x004fe40000410000 */
[----:B---3--:R-:W-:-:S02]  /*9b90*/  @P0 FMUL.FTZ R4, R7, 0.69314718246459960938 ;  /* 0x3f31721807040820 */ /* 0x008fc40000410000 */
[----:B------:R-:W-:Y:S02]  /*9ba0*/  @P0 FMUL.FTZ R2, R2, c[0x0][0x2d0] ;  /* 0x0000b40002020a20 */ /* 0x000fe40000410000 */
[C---:B----4-:R-:W-:Y:S02]  /*9bb0*/  FMUL.FTZ R142, R0.reuse, R142 ;  /* 0x0000008e008e7220 */ /* 0x050fe40000410000 */
        /* <DEDUP_REMOVED lines=62> */
[----:B------:R-:W-:Y:S02]  /*9fa0*/  FMUL.FTZ R131, R0, R131 ;  /* 0x0000008300837220 */ /* 0x000fe40000410000 */
[----:B------:R-:W-:-:S02]  /*9fb0*/  @P1 FFMA.FTZ R56, R5, R132, R6 ;  /* 0x0000008405381223 */ /* 0x000fc40000010006 */
[----:B------:R-:W-:Y:S02]  /*9fc0*/  @P0 FFMA.FTZ R57, R2, R3, R4 ;  /* 0x0000000302390223 */ /* 0x000fe40000010004 */
.L_x_22:
[----:B-1----:R-:W-:Y:S05]  /*9fd0*/  @P2 BRA `(.L_x_25) ;  /* 0x00001ab000002947 */ /* 0x002fea0003800000 */
[----:B------:R-:W2:Y:S01]  /*9fe0*/  LDL R65, [R1+0xa8] ;  /* 0x0000a80001417983 */ /* 0x000ea20000100800 */
[----:B------:R-:W-:Y:S02]  /*9ff0*/  F2FP.PACK_AB R50, R51, R50 ;  /* 0x000000323332723e */ /* 0x000fe400000000ff */
[----:B------:R-:W-:Y:S01]  /*a000*/  F2FP.PACK_AB R46, R47, R46 ;  /* 0x0000002e2f2e723e */ /* 0x000fe200000000ff */
[----:B------:R-:W1:Y:S01]  /*a010*/  S2R R61, SR_TID.X ;  /* 0x00000000003d7919 */ /* 0x000e620000002100 */
[----:B------:R-:W-:Y:S02]  /*a020*/  F2FP.PACK_AB R36, R36, R26 ;  /* 0x0000001a2424723e */ /* 0x000fe400000000ff */
[----:B------:R-:W-:Y:S02]  /*a030*/  F2FP.PACK_AB R42, R43, R42 ;  /* 0x0000002a2b2a723e */ /* 0x000fe400000000ff */
[----:B------:R-:W-:Y:S02]  /*a040*/  F2FP.PACK_AB R8, R8, R140 ;  /* 0x0000008c0808723e */ /* 0x000fe400000000ff */
[----:B------:R-:W-:-:S02]  /*a050*/  F2FP.PACK_AB R5, R143, R142 ;  /* 0x0000008e8f05723e */ /* 0x000fc400000000ff */
[----:B------:R-:W-:Y:S02]  /*a060*/  F2FP.PACK_AB R6, R145, R144 ;  /* 0x000000909106723e */ /* 0x000fe400000000ff */
[----:B------:R-:W-:Y:S02]  /*a070*/  F2FP.PACK_AB R146, R147, R146 ;  /* 0x000000929392723e */ /* 0x000fe400000000ff */
[----:B------:R-:W-:Y:S02]  /*a080*/  F2FP.PACK_AB R53, R149, R148 ;  /* 0x000000949535723e */ /* 0x000fe400000000ff */
[----:B------:R-:W-:Y:S02]  /*a090*/  F2FP.PACK_AB R150, R151, R150 ;  /* 0x000000969796723e */ /* 0x000fe400000000ff */
[----:B------:R-:W-:Y:S02]  /*a0a0*/  F2FP.PACK_AB R7, R153, R152 ;  /* 0x000000989907723e */ /* 0x000fe400000000ff */
[----:B------:R-:W-:-:S02]  /*a0b0*/  F2FP.PACK_AB R154, R155, R154 ;  /* 0x0000009a9b9a723e */ /* 0x000fc400000000ff */
[----:B------:R-:W-:Y:S02]  /*a0c0*/  F2FP.PACK_AB R52, R157, R156 ;  /* 0x0000009c9d34723e */ /* 0x000fe400000000ff */
[----:B------:R-:W-:Y:S02]  /*a0d0*/  F2FP.PACK_AB R158, R159, R158 ;  /* 0x0000009e9f9e723e */ /* 0x000fe400000000ff */
[----:B-1----:R-:W-:Y:S02]  /*a0e0*/  SHF.R.S32.HI R51, RZ, 0x1f, R61 ;  /* 0x0000001fff337819 */ /* 0x002fe4000001143d */
[----:B------:R-:W-:Y:S02]  /*a0f0*/  F2FP.PACK_AB R49, R161, R160 ;  /* 0x000000a0a131723e */ /* 0x000fe400000000ff */
[CC--:B------:R-:W-:Y:S02]  /*a100*/  LEA.HI R2, R51.reuse, R61.reuse, RZ, 0x2 ;  /* 0x0000003d33027211 */ /* 0x0c0fe400078f10ff */
[----:B------:R-:W-:-:S02]  /*a110*/  LEA.HI R47, R51, R61, RZ, 0x5 ;  /* 0x0000003d332f7211 */ /* 0x000fc400078f28ff */
[--C-:B------:R-:W-:Y:S02]  /*a120*/  SHF.R.S32.HI R4, RZ, 0x2, R2.reuse ;  /* 0x00000002ff047819 */ /* 0x100fe40000011402 */
[----:B------:R-:W-:Y:S02]  /*a130*/  SHF.R.S32.HI R0, RZ, 0x1f, R2 ;  /* 0x0000001fff007819 */ /* 0x000fe40000011402 */
[----:B------:R-:W-:Y:S02]  /*a140*/  SHF.R.S32.HI R43, RZ, 0x5, R47 ;  /* 0x00000005ff2b7819 */ /* 0x000fe4000001142f */
[----:B------:R-:W-:Y:S02]  /*a150*/  LEA.HI R0, R0, R4, RZ, 0x3 ;  /* 0x0000000400007211 */ /* 0x000fe400078f18ff */
[----:B------:R-:W-:Y:S02]  /*a160*/  F2FP.PACK_AB R162, R163, R162 ;  /* 0x000000a2a3a2723e */ /* 0x000fe400000000ff */
[----:B------:R-:W-:-:S02]  /*a170*/  LOP3.LUT R0, R0, 0xfffffff8, RZ, 0xc0, !PT ;  /* 0xfffffff800007812 */ /* 0x000fc400078ec0ff */
[----:B------:R-:W-:Y:S02]  /*a180*/  F2FP.PACK_AB R48, R165, R164 ;  /* 0x000000a4a530723e */ /* 0x000fe400000000ff */
[----:B------:R-:W-:Y:S01]  /*a190*/  F2FP.PACK_AB R166, R167, R166 ;  /* 0x000000a6a7a6723e */ /* 0x000fe200000000ff */
[----:B------:R-:W-:Y:S01]  /*a1a0*/  IMAD.IADD R4, R4, 0x1, -R0 ;  /* 0x0000000104047824 */ /* 0x000fe200078e0a00 */
[----:B------:R-:W-:Y:S02]  /*a1b0*/  LOP3.LUT R0, R2, 0xfffffffc, RZ, 0xc0, !PT ;  /* 0xfffffffc02007812 */ /* 0x000fe400078ec0ff */
[----:B------:R-:W-:Y:S01]  /*a1c0*/  F2FP.PACK_AB R45, R169, R168 ;  /* 0x000000a8a92d723e */ /* 0x000fe200000000ff */
[C---:B------:R-:W-:Y:S01]  /*a1d0*/  IMAD.SHL.U32 R2, R4.reuse, 0x40, RZ ;  /* 0x0000004004027824 */ /* 0x040fe200078e00ff */
[----:B------:R-:W-:Y:S01]  /*a1e0*/  LOP3.LUT R3, R4, 0x1, RZ, 0xc0, !PT ;  /* 0x0000000104037812 */ /* 0x000fe200078ec0ff */
[----:B------:R-:W-:Y:S01]  /*a1f0*/  IMAD.IADD R26, R61, 0x1, -R0 ;  /* 0x000000013d1a7824 */ /* 0x000fe200078e0a00 */
[----:B------:R-:W-:-:S02]  /*a200*/  F2FP.PACK_AB R170, R171, R170 ;  /* 0x000000aaabaa723e */ /* 0x000fc400000000ff */
[----:B------:R-:W-:Y:S01]  /*a210*/  LOP3.LUT R0, R2, 0x1c0, RZ, 0xc0, !PT ;  /* 0x000001c002007812 */ /* 0x000fe200078ec0ff */
[----:B------:R-:W-:Y:S01]  /*a220*/  IMAD R2, R43, 0x200, R26 ;  /* 0x000002002b027824 */ /* 0x000fe200078e021a */
[----:B------:R-:W-:Y:S02]  /*a230*/  ISETP.NE.U32.AND P0, PT, R3, 0x1, PT ;  /* 0x000000010300780c */ /* 0x000fe40003f05070 */
[----:B------:R-:W-:Y:S02]  /*a240*/  LEA.HI R0, R0, R0, RZ, 0x1d ;  /* 0x0000000000007211 */ /* 0x000fe400078fe8ff */
[----:B------:R-:W-:Y:S01]  /*a250*/  R2P PR, R4, 0x6 ;  /* 0x0000000604007804 */ /* 0x000fe20000000000 */
[----:B------:R-:W-:Y:S01]  /*a260*/  IMAD.MOV.U32 R4, RZ, RZ, 0x20 ;  /* 0x00000020ff047424 */ /* 0x000fe200078e00ff */
[----:B------:R-:W-:Y:S01]  /*a270*/  F2FP.PACK_AB R44, R37, R16 ;  /* 0x00000010252c723e */ /* 0x000fe200000000ff */
[----:B------:R-:W-:Y:S01]  /*a280*/  IMAD.U32 R0, R2, 0x2, R0 ;  /* 0x0000000202007824 */ /* 0x000fe200078e0000 */
[----:B------:R-:W-:-:S02]  /*a290*/  F2FP.PACK_AB R41, R39, R38 ;  /* 0x000000262729723e */ /* 0x000fc400000000ff */
[----:B------:R-:W-:Y:S01]  /*a2a0*/  SEL R4, R4, 0xffffffe0, !P1 ;  /* 0xffffffe004047807 */ /* 0x000fe20004800000 */
[----:B------:R-:W-:Y:S01]  /*a2b0*/  IMAD.SHL.U32 R0, R0, 0x2, RZ ;  /* 0x0000000200007824 */ /* 0x000fe200078e00ff */
[----:B------:R-:W-:Y:S01]  /*a2c0*/  BAR.SYNC.DEFER_BLOCKING 0x1, 0x100 ;  /* 0x0044000000007b1d */ /* 0x000fe20000010000 */
[----:B------:R-:W-:Y:S02]  /*a2d0*/  F2FP.PACK_AB R40, R40, R18 ;  /* 0x000000122828723e */ /* 0x000fe400000000ff */
[----:B------:R-:W-:Y:S02]  /*a2e0*/  F2FP.PACK_AB R39, R9, R20 ;  /* 0x000000140927723e */ /* 0x000fe400000000ff */
[C---:B------:R-:W-:Y:S02]  /*a2f0*/  IADD3 R3, R0.reuse, 0x80, RZ ;  /* 0x0000008000037810 */ /* 0x040fe40007ffe0ff */
[C---:B------:R-:W-:Y:S02]  /*a300*/  IADD3 R2, R0.reuse, 0x70, RZ ;  /* 0x0000007000027810 */ /* 0x040fe40007ffe0ff */
[----:B------:R-:W-:Y:S01]  /*a310*/  @P0 IADD3 R2, R3, 0x10, RZ ;  /* 0x0000001003020810 */ /* 0x000fe20007ffe0ff */
[----:B------:R-:W-:Y:S01]  /*a320*/  IMAD.IADD R3, R0, 0x1, R4 ;  /* 0x0000000100037824 */ /* 0x000fe200078e0204 */
[----:B------:R-:W-:-:S02]  /*a330*/  F2FP.PACK_AB R38, R12, R22 ;  /* 0x000000160c26723e */ /* 0x000fc400000000ff */
[----:B------:R-:W-:Y:S02]  /*a340*/  F2FP.PACK_AB R37, R14, R24 ;  /* 0x000000180e25723e */ /* 0x000fe400000000ff */
[----:B------:R-:W-:Y:S02]  /*a350*/  F2FP.PACK_AB R54, R55, R54 ;  /* 0x000000363736723e */ /* 0x000fe400000000ff */
[----:B------:R-:W-:Y:S02]  /*a360*/  F2FP.PACK_AB R58, R59, R58 ;  /* 0x0000003a3b3a723e */ /* 0x000fe400000000ff */
[----:B------:R-:W-:Y:S02]  /*a370*/  F2FP.PACK_AB R35, R35, R60 ;  /* 0x0000003c2323723e */ /* 0x000fe400000000ff */
[----:B------:R-:W-:Y:S02]  /*a380*/  F2FP.PACK_AB R62, R63, R62 ;  /* 0x0000003e3f3e723e */ /* 0x000fe400000000ff */
[----:B------:R-:W-:Y:S01]  /*a390*/  F2FP.PACK_AB R34, R34, R64 ;  /* 0x000000402222723e */ /* 0x000fe200000000ff */
[----:B------:R1:W-:Y:S01]  /*a3a0*/  STS [R0+0x80], R8 ;  /* 0x0000800800007388 */ /* 0x0003e20000000800 */
[----:B------:R-:W-:-:S02]  /*a3b0*/  F2FP.PACK_AB R66, R67, R66 ;  /* 0x000000424342723e */ /* 0x000fc400000000ff */
[----:B------:R-:W-:Y:S01]  /*a3c0*/  F2FP.PACK_AB R33, R33, R68 ;  /* 0x000000442121723e */ /* 0x000fe200000000ff */
[----:B------:R-:W-:Y:S01]  /*a3d0*/  STS [R0+0x480], R5 ;  /* 0x0004800500007388 */ /* 0x000fe20000000800 */
[----:B------:R-:W-:Y:S02]  /*a3e0*/  F2FP.PACK_AB R70, R71, R70 ;  /* 0x000000464746723e */ /* 0x000fe400000000ff */
[----:B------:R-:W-:Y:S01]  /*a3f0*/  F2FP.PACK_AB R32, R32, R72 ;  /* 0x000000482020723e */ /* 0x000fe200000000ff */
[----:B------:R3:W-:Y:S01]  /*a400*/  STS [R2], R6 ;  /* 0x0000000602007388 */ /* 0x0007e20000000800 */
[----:B------:R-:W-:Y:S02]  /*a410*/  F2FP.PACK_AB R74, R75, R74 ;  /* 0x0000004a4b4a723e */ /* 0x000fe400000000ff */
        /* <DEDUP_REMOVED lines=10> */
[----:B-1----:R-:W-:Y:S01]  /*a4c0*/  IMAD.MOV.U32 R8, RZ, RZ, 0x40 ;  /* 0x00000040ff087424 */ /* 0x002fe200078e00ff */
[----:B------:R-:W-:-:S02]  /*a4d0*/  F2FP.PACK_AB R90, R91, R90 ;  /* 0x0000005a5b5a723e */ /* 0x000fc400000000ff */
[----:B------:R-:W-:Y:S02]  /*a4e0*/  F2FP.PACK_AB R27, R27, R92 ;  /* 0x0000005c1b1b723e */ /* 0x000fe400000000ff */
[----:B------:R-:W-:Y:S02]  /*a4f0*/  F2FP.PACK_AB R94, R95, R94 ;  /* 0x0000005e5f5e723e */ /* 0x000fe400000000ff */
[----:B------:R-:W-:Y:S02]  /*a500*/  F2FP.PACK_AB R25, R97, R96 ;  /* 0x000000606119723e */ /* 0x000fe400000000ff */
[----:B---3--:R-:W-:Y:S01]  /*a510*/  SEL R6, R8, 0xffffffc0, !P2 ;  /* 0xffffffc008067807 */ /* 0x008fe20005000000 */
[----:B------:R-:W-:Y:S01]  /*a520*/  IMAD.IADD R8, R4, 0x1, R2 ;  /* 0x0000000104087824 */ /* 0x000fe200078e0202 */
[----:B------:R-:W-:Y:S02]  /*a530*/  F2FP.PACK_AB R99, R99, R98 ;  /* 0x000000626363723e */ /* 0x000fe400000000ff */
[----:B------:R-:W-:Y:S01]  /*a540*/  F2FP.PACK_AB R24, R101, R100 ;  /* 0x000000646518723e */ /* 0x000fe200000000ff */
[----:B------:R-:W-:Y:S01]  /*a550*/  IMAD.IADD R5, R0, 0x1, R6 ;  /* 0x0000000100057824 */ /* 0x000fe200078e0206 */
[----:B------:R1:W-:Y:S01]  /*a560*/  STS [R8], R7 ;  /* 0x0000000708007388 */ /* 0x0003e20000000800 */
[----:B------:R-:W-:Y:S01]  /*a570*/  IMAD.IADD R4, R6, 0x1, R3 ;  /* 0x0000000106047824 */ /* 0x000fe200078e0203 */
[----:B------:R-:W-:-:S02]  /*a580*/  F2FP.PACK_AB R23, R23, R102 ;  /* 0x000000661717723e */ /* 0x000fc400000000ff */
[----:B------:R-:W-:Y:S01]  /*a590*/  STS [R8+0x400], R154 ;  /* 0x0004009a08007388 */ /* 0x000fe20000000800 */
[----:B------:R-:W-:Y:S02]  /*a5a0*/  F2FP.PACK_AB R22, R105, R104 ;  /* 0x000000686916723e */ /* 0x000fe400000000ff */
[----:B------:R-:W-:Y:S01]  /*a5b0*/  F2FP.PACK_AB R21, R21, R106 ;  /* 0x0000006a1515723e */ /* 0x000fe200000000ff */
[----:B------:R-:W-:Y:S01]  /*a5c0*/  STS [R5+0x80], R52 ;  /* 0x0000803405007388 */ /* 0x000fe20000000800 */
[----:B------:R-:W-:Y:S02]  /*a5d0*/  F2FP.PACK_AB R20, R109, R108 ;  /* 0x0000006c6d14723e */ /* 0x000fe400000000ff */
[----:B------:R-:W-:Y:S01]  /*a5e0*/  F2FP.PACK_AB R19, R19, R110 ;  /* 0x0000006e1313723e */ /* 0x000fe200000000ff */
[----:B------:R-:W-:Y:S01]  /*a5f0*/  STS [R5+0x480], R158 ;  /* 0x0004809e05007388 */ /* 0x000fe20000000800 */
[----:B------:R-:W-:Y:S02]  /*a600*/  F2FP.PACK_AB R18, R113, R112 ;  /* 0x000000707112723e */ /* 0x000fe400000000ff */
[----:B------:R-:W-:-:S02]  /*a610*/  F2FP.PACK_AB R17, R17, R114 ;  /* 0x000000721111723e */ /* 0x000fc400000000ff */
[----:B------:R-:W-:Y:S02]  /*a620*/  F2FP.PACK_AB R16, R117, R116 ;  /* 0x000000747510723e */ /* 0x000fe400000000ff */
[----:B------:R-:W-:Y:S02]  /*a630*/  F2FP.PACK_AB R13, R13, R118 ;  /* 0x000000760d0d723e */ /* 0x000fe400000000ff */
[----:B------:R-:W-:Y:S02]  /*a640*/  F2FP.PACK_AB R12, R121, R120 ;  /* 0x00000078790c723e */ /* 0x000fe400000000ff */
[----:B------:R-:W-:Y:S01]  /*a650*/  F2FP.PACK_AB R11, R11, R122 ;  /* 0x0000007a0b0b723e */ /* 0x000fe200000000ff */
[----:B-1----:R-:W-:Y:S01]  /*a660*/  IMAD.IADD R7, R6, 0x1, R2 ;  /* 0x0000000106077824 */ /* 0x002fe200078e0202 */
[----:B------:R-:W-:Y:S01]  /*a670*/  F2FP.PACK_AB R9, R125, R124 ;  /* 0x0000007c7d09723e */ /* 0x000fe200000000ff */
[----:B------:R-:W-:Y:S01]  /*a680*/  IMAD.IADD R6, R8, 0x1, R6 ;  /* 0x0000000108067824 */ /* 0x000fe200078e0206 */
[----:B------:R-:W-:-:S02]  /*a690*/  F2FP.PACK_AB R15, R127, R126 ;  /* 0x0000007e7f0f723e */ /* 0x000fc400000000ff */
[----:B------:R-:W-:Y:S01]  /*a6a0*/  STS [R7], R49 ;  /* 0x0000003107007388 */ /* 0x000fe20000000800 */
[----:B------:R-:W-:Y:S02]  /*a6b0*/  F2FP.PACK_AB R14, R129, R128 ;  /* 0x00000080810e723e */ /* 0x000fe400000000ff */
[----:B------:R-:W-:Y:S01]  /*a6c0*/  F2FP.PACK_AB R10, R131, R130 ;  /* 0x00000082830a723e */ /* 0x000fe200000000ff */
[----:B------:R-:W-:Y:S01]  /*a6d0*/  STS [R7+0x400], R162 ;  /* 0x000400a207007388 */ /* 0x000fe20000000800 */
[----:B------:R-:W-:Y:S02]  /*a6e0*/  ISETP.NE.U32.AND P0, PT, RZ, c[0x0][0x500], PT ;  /* 0x00014000ff007a0c */ /* 0x000fe40003f05070 */
[----:B------:R-:W-:Y:S01]  /*a6f0*/  ISETP.NE.U32.AND P1, PT, RZ, c[0x0][0x508], PT ;  /* 0x00014200ff007a0c */ /* 0x000fe20003f25070 */
[----:B------:R-:W-:Y:S01]  /*a700*/  STS [R4+0x80], R48 ;  /* 0x0000803004007388 */ /* 0x000fe20000000800 */
[----:B------:R-:W-:Y:S02]  /*a710*/  ISETP.NE.AND.EX P0, PT, RZ, c[0x0][0x504], PT, P0 ;  /* 0x00014100ff007a0c */ /* 0x000fe40003f05300 */
[----:B------:R-:W-:Y:S01]  /*a720*/  ISETP.NE.AND.EX P1, PT, RZ, c[0x0][0x50c], PT, P1 ;  /* 0x00014300ff007a0c */ /* 0x000fe20003f25310 */
[----:B------:R-:W-:Y:S04]  /*a730*/  STS [R4+0x480], R166 ;  /* 0x000480a604007388 */ /* 0x000fe80000000800 */
[----:B------:R-:W-:Y:S04]  /*a740*/  STS [R6], R45 ;  /* 0x0000002d06007388 */ /* 0x000fe80000000800 */
        /* <DEDUP_REMOVED lines=37> */
[----:B------:R-:W-:Y:S04]  /*a9a0*/  STS [R3+0xc080], R20 ;  /* 0x00c0801403007388 */ /* 0x000fe80000000800 */
[----:B------:R-:W-:Y:S04]  /*a9b0*/  STS [R3+0xc480], R19 ;  /* 0x00c4801303007388 */ /* 0x000fe80000000800 */
[----:B------:R-:W-:Y:S04]  /*a9c0*/  STS [R8+0xc000], R18 ;  /* 0x00c0001208007388 */ /* 0x000fe80000000800 */
[----:B------:R-:W-:Y:S04]  /*a9d0*/  STS [R8+0xc400], R17 ;  /* 0x00c4001108007388 */ /* 0x000fe80000000800 */
[----:B------:R-:W-:Y:S04]  /*a9e0*/  STS [R5+0xc080], R16 ;  /* 0x00c0801005007388 */ /* 0x000fe80000000800 */
[----:B------:R-:W-:Y:S01]  /*a9f0*/  STS [R5+0xc480], R13 ;  /* 0x00c4800d05007388 */ /* 0x000fe20000000800 */
[----:B-1----:R-:W-:-:S03]  /*aa00*/  IMAD.MOV.U32 R2, RZ, RZ, 0x4 ;  /* 0x00000004ff027424 */ /* 0x002fc600078e00ff */
[----:B------:R-:W-:Y:S04]  /*aa10*/  STS [R7+0xc000], R12 ;  /* 0x00c0000c07007388 */ /* 0x000fe80000000800 */
[----:B------:R-:W-:Y:S04]  /*aa20*/  STS [R7+0xc400], R11 ;  /* 0x00c4000b07007388 */ /* 0x000fe80000000800 */
[----:B------:R2:W-:Y:S04]  /*aa30*/  STS [R4+0xc080], R9 ;  /* 0x00c0800904007388 */ /* 0x0005e80000000800 */
[----:B------:R1:W-:Y:S04]  /*aa40*/  STS [R4+0xc480], R15 ;  /* 0x00c4800f04007388 */ /* 0x0003e80000000800 */
[----:B------:R1:W-:Y:S04]  /*aa50*/  STS [R6+0xc000], R14 ;  /* 0x00c0000e06007388 */ /* 0x0003e80000000800 */
[----:B------:R1:W-:Y:S01]  /*aa60*/  STS [R6+0xc400], R10 ;  /* 0x00c4000a06007388 */ /* 0x0003e20000000800 */
[----:B--2---:R-:W-:-:S03]  /*aa70*/  IMAD.WIDE R8, R65, R2, c[0x0][0x500] ;  /* 0x0001400041087625 */ /* 0x004fc600078e0202 */
[----:B------:R-:W-:Y:S06]  /*aa80*/  BAR.SYNC.DEFER_BLOCKING 0x1, 0x100 ;  /* 0x0044000000007b1d */ /* 0x000fec0000010000 */
[----:B------:R-:W2:Y:S01]  /*aa90*/  @P0 LDG.E R0, [R8.64] ;  /* 0x0000000408000981 */ /* 0x000ea2000c1e1900 */
[----:B------:R-:W-:Y:S02]  /*aaa0*/  IMAD.MOV.U32 R29, RZ, RZ, c[0x0][0x388] ;  /* 0x0000e200ff1d7624 */ /* 0x000fe400078e00ff */
[----:B------:R-:W-:-:S05]  /*aab0*/  @P1 IMAD.WIDE R2, R65, R2, c[0x0][0x508] ;  /* 0x0001420041021625 */ /* 0x000fca00078e0202 */
[----:B------:R3:W5:Y:S02]  /*aac0*/  @P1 LDG.E R29, [R2.64] ;  /* 0x00000004021d1981 */ /* 0x000764000c1e1900 */
[----:B---3--:R-:W-:Y:S02]  /*aad0*/  CS2R R2, SRZ ;  /* 0x0000000000027805 */ /* 0x008fe4000001ff00 */
[--C-:B--2---:R-:W-:Y:S01]  /*aae0*/  @P0 SHF.R.S32.HI R3, RZ, 0x1f, R0.reuse ;  /* 0x0000001fff030819 */ /* 0x104fe20000011400 */
[----:B------:R-:W-:Y:S01]  /*aaf0*/  @P0 IMAD.MOV.U32 R2, RZ, RZ, R0 ;  /* 0x000000ffff020224 */ /* 0x000fe200078e0000 */
[----:B------:R-:W-:Y:S05]  /*ab00*/  @P1 BRA `(.L_x_26) ;  /* 0x0000004000001947 */ /* 0x000fea0003800000 */
[----:B-1----:R-:W-:Y:S05]  /*ab10*/  @!P0 BRA `(.L_x_26) ;  /* 0x0000003000008947 */ /* 0x002fea0003800000 */
[----:B------:R-:W2:Y:S04]  /*ab20*/  LDG.E R4, [R8.64] ;  /* 0x0000000408047981 */ /* 0x000ea8000c1e1900 */
[----:B------:R-:W2:Y:S02]  /*ab30*/  LDG.E R0, [R8.64+0x4] ;  /* 0x0000040408007981 */ /* 0x000ea4000c1e1900 */
[----:B--2--5:R-:W-:-:S02]  /*ab40*/  IADD3 R29, -R4, R0, RZ ;  /* 0x00000000041d7210 */ /* 0x024fc40007ffe1ff */
.L_x_26:
[----:B-1----:R-:W-:Y:S01]  /*ab50*/  LOP3.LUT R0, R47, 0xffffffe0, RZ, 0xc0, !PT ;  /* 0xffffffe02f007812 */ /* 0x002fe200078ec0ff */
[----:B------:R-:W1:Y:S01]  /*ab60*/  S2R R28, SR_CTAID.X ;  /* 0x00000000001c7919 */ /* 0x000e620000002500 */
[----:B------:R-:W-:Y:S01]  /*ab70*/  SHF.R.S32.HI R4, RZ, 0x1f, R43 ;  /* 0x0000001fff047819 */ /* 0x000fe2000001142b */
[----:B------:R-:W-:Y:S01]  /*ab80*/  IMAD.MOV.U32 R7, RZ, RZ, c[0x0][0x4e8] ;  /* 0x00013a00ff077624 */ /* 0x000fe200078e00ff */
[----:B------:R-:W-:Y:S01]  /*ab90*/  LEA.HI R15, R51, R61, RZ, 0x3 ;  /* 0x0000003d330f7211 */ /* 0x000fe200078f18ff */
[----:B------:R-:W-:Y:S01]  /*aba0*/  IMAD.IADD R0, R61, 0x1, -R0 ;  /* 0x000000013d007824 */ /* 0x000fe200078e0a00 */
[----:B------:R-:W2:Y:S01]  /*abb0*/  S2R R11, SR_CTAID.Y ;  /* 0x00000000000b7919 */ /* 0x000ea20000002600 */
[----:B------:R-:W-:Y:S01]  /*abc0*/  LEA.HI R4, R4, R43, RZ, 0x3 ;  /* 0x0000002b04047211 */ /* 0x000fe200078f18ff */
[----:B-----5:R-:W-:Y:S01]  /*abd0*/  IMAD R29, R29, c[0x0][0x4e8], RZ ;  /* 0x00013a001d1d7a24 */ /* 0x020fe200078e02ff */
[----:B------:R-:W-:Y:S01]  /*abe0*/  ISETP.NE.AND P1, PT, R7, 0x1, PT ;  /* 0x000000010700780c */ /* 0x000fe20003f25270 */
[----:B------:R-:W-:Y:S01]  /*abf0*/  BSSY B0, `(.L_x_27) ;  /* 0x000008c000007945 */ /* 0x000fe20003800000 */
[----:B------:R-:W-:-:S02]  /*ac00*/  SHF.R.S32.HI R6, RZ, 0x1f, R0 ;  /* 0x0000001fff067819 */ /* 0x000fc40000011400 */
[----:B------:R-:W-:Y:S02]  /*ac10*/  LOP3.LUT R5, R4, 0xffffff8, RZ, 0xc0, !PT ;  /* 0x0ffffff804057812 */ /* 0x000fe400078ec0ff */
[----:B------:R-:W-:Y:S02]  /*ac20*/  LEA.HI R4, R26, R26, RZ, 0x1 ;  /* 0x0000001a1a047211 */ /* 0x000fe400078f08ff */
[----:B------:R-:W-:Y:S02]  /*ac30*/  LEA.HI R6, R6, R0, RZ, 0x2 ;  /* 0x0000000006067211 */ /* 0x000fe400078f10ff */
[----:B------:R-:W-:Y:S02]  /*ac40*/  IADD3 R7, R43, -R5, RZ ;  /* 0x800000052b077210 */ /* 0x000fe40007ffe0ff */
[----:B------:R-:W-:Y:S02]  /*ac50*/  LOP3.LUT R4, R4, 0x1ffffffe, RZ, 0xc0, !PT ;  /* 0x1ffffffe04047812 */ /* 0x000fe400078ec0ff */
[----:B------:R-:W-:Y:S01]  /*ac60*/  SHF.R.S32.HI R5, RZ, 0x2, R6 ;  /* 0x00000002ff057819 */ /* 0x000fe20000011406 */
[----:B------:R-:W-:Y:S01]  /*ac70*/  IMAD R6, R3, c[0x0][0x3a0], RZ ;  /* 0x0000e80003067a24 */ /* 0x000fe200078e02ff */
[----:B------:R-:W-:Y:S01]  /*ac80*/  LOP3.LUT P2, RZ, R0, 0x3, RZ, 0xc0, !PT ;  /* 0x0000000300ff7812 */ /* 0x000fe2000784c0ff */
[----:B------:R-:W-:Y:S01]  /*ac90*/  IMAD.IADD R0, R26, 0x1, -R4 ;  /* 0x000000011a007824 */ /* 0x000fe200078e0a04 */
[----:B------:R-:W-:Y:S01]  /*aca0*/  LOP3.LUT R4, R15, 0xfffffff8, RZ, 0xc0, !PT ;  /* 0xfffffff80f047812 */ /* 0x000fe200078ec0ff */
[----:B------:R-:W-:Y:S01]  /*acb0*/  IMAD R17, R7, 0x10, R5 ;  /* 0x0000001007117824 */ /* 0x000fe200078e0205 */
[----:B------:R-:W-:Y:S01]  /*acc0*/  SEL R12, R65, RZ, !P0 ;  /* 0x000000ff410c7207 */ /* 0x000fe20004000000 */
[----:B------:R-:W-:Y:S01]  /*acd0*/  IMAD R6, R2, c[0x0][0x3a4], R6 ;  /* 0x0000e90002067a24 */ /* 0x000fe200078e0206 */
[----:B------:R-:W-:Y:S01]  /*ace0*/  IADD3 R13, -R4, R61, RZ ;  /* 0x0000003d040d7210 */ /* 0x000fe20007ffe1ff */
[----:B------:R-:W-:Y:S01]  /*acf0*/  IMAD R0, R0, 0x8, R17 ;  /* 0x0000000800007824 */ /* 0x000fe200078e0211 */
[----:B--2---:R-:W-:Y:S01]  /*ad00*/  SHF.R.S32.HI R10, RZ, 0x1f, R11 ;  /* 0x0000001fff0a7819 */ /* 0x004fe2000001140b */
[----:B------:R-:W-:Y:S01]  /*ad10*/  IMAD.WIDE.U32 R4, R2, c[0x0][0x3a0], RZ ;  /* 0x0000e80002047a25 */ /* 0x000fe200078e00ff */
[----:B------:R-:W-:-:S02]  /*ad20*/  SHF.R.S32.HI R15, RZ, 0x3, R15 ;  /* 0x00000003ff0f7819 */ /* 0x000fc4000001140f */
[----:B------:R-:W-:Y:S01]  /*ad30*/  LEA.HI R18, R51, R61, RZ, 0x6 ;  /* 0x0000003d33127211 */ /* 0x000fe200078f30ff */
[----:B-1----:R-:W-:Y:S01]  /*ad40*/  IMAD R7, R28, 0x80, R0 ;  /* 0x000000801c077824 */ /* 0x002fe200078e0200 */
[----:B------:R-:W-:Y:S01]  /*ad50*/  LEA R14, R13, R15, 0x5 ;  /* 0x0000000f0d0e7211 */ /* 0x000fe200078e28ff */
[----:B------:R-:W-:Y:S01]  /*ad60*/  IMAD.WIDE.U32 R8, R11, c[0x0][0x490], R2 ;  /* 0x000124000b087a25 */ /* 0x000fe200078e0002 */
[----:B------:R-:W-:-:S03]  /*ad70*/  IADD3 R3, R5, R6, RZ ;  /* 0x0000000605037210 */ /* 0x000fc60007ffe0ff */
[----:B------:R-:W-:-:S04]  /*ad80*/  @P1 IMAD.HI.U32 R0, R7, c[0x0][0x4ec], RZ ;  /* 0x00013b0007001a27 */ /* 0x000fc800078e00ff */
[C---:B------:R-:W-:Y:S02]  /*ad90*/  IMAD R5, R10.reuse, c[0x0][0x490], RZ ;  /* 0x000124000a057a24 */ /* 0x040fe400078e02ff */
[----:B------:R-:W-:Y:S01]  /*ada0*/  IMAD.MOV.U32 R6, RZ, RZ, R7 ;  /* 0x000000ffff067224 */ /* 0x000fe200078e0007 */
[----:B------:R-:W-:Y:S01]  /*adb0*/  @P1 SHF.R.U32.HI R6, RZ, c[0x0][0x4f0], R0 ;  /* 0x00013c00ff061a19 */ /* 0x000fe20000011600 */
[----:B------:R-:W-:Y:S02]  /*adc0*/  IMAD R10, R10, c[0x0][0x3e8], RZ ;  /* 0x0000fa000a0a7a24 */ /* 0x000fe400078e02ff */
[C---:B------:R-:W-:Y:S02]  /*add0*/  IMAD R5, R11.reuse, c[0x0][0x494], R5 ;  /* 0x000125000b057a24 */ /* 0x040fe400078e0205 */
[----:B------:R-:W-:Y:S01]  /*ade0*/  IMAD.MOV.U32 R2, RZ, RZ, R4 ;  /* 0x000000ffff027224 */ /* 0x000fe200078e0004 */
[----:B------:R-:W-:Y:S01]  /*adf0*/  SHF.R.S32.HI R4, RZ, 0x1f, R65 ;  /* 0x0000001fff047819 */ /* 0x000fe20000011441 */
[----:B------:R-:W-:Y:S01]  /*ae00*/  IMAD R10, R11, c[0x0][0x3ec], R10 ;  /* 0x0000fb000b0a7a24 */ /* 0x000fe200078e020a */
[----:B------:R-:W-:Y:S01]  /*ae10*/  IADD3 R5, R9, R5, RZ ;  /* 0x0000000509057210 */ /* 0x000fe20007ffe0ff */
[----:B------:R-:W-:Y:S01]  /*ae20*/  IMAD.WIDE.U32 R2, R11, c[0x0][0x3e8], R2 ;  /* 0x0000fa000b027a25 */ /* 0x000fe200078e0002 */
[----:B------:R-:W-:-:S03]  /*ae30*/  SEL R11, R4, RZ, !P0 ;  /* 0x000000ff040b7207 */ /* 0x000fc60004000000 */
[----:B------:R-:W-:Y:S01]  /*ae40*/  IMAD.MOV R0, RZ, RZ, -R6 ;  /* 0x000000ffff007224 */ /* 0x000fe200078e0a06 */
[----:B------:R-:W-:Y:S01]  /*ae50*/  IADD3 R3, R3, R10, RZ ;  /* 0x0000000a03037210 */ /* 0x000fe20007ffe0ff */
[----:B------:R-:W-:Y:S02]  /*ae60*/  IMAD.MOV.U32 R4, RZ, RZ, R8 ;  /* 0x000000ffff047224 */ /* 0x000fe400078e0008 */
[----:B------:R-:W-:Y:S01]  /*ae70*/  IMAD R9, R0, c[0x0][0x4e8], R7 ;  /* 0x00013a0000097a24 */ /* 0x000fe200078e0207 */
[----:B------:R-:W-:Y:S01]  /*ae80*/  SHF.R.S32.HI R7, RZ, 0x1f, R6 ;  /* 0x0000001fff077819 */ /* 0x000fe20000011406 */
[----:B------:R-:W-:Y:S02]  /*ae90*/  IMAD R0, R11, c[0x0][0x498], RZ ;  /* 0x000126000b007a24 */ /* 0x000fe400078e02ff */
[----:B------:R-:W-:-:S04]  /*aea0*/  IMAD.WIDE.U32 R4, R12, c[0x0][0x498], R4 ;  /* 0x000126000c047a25 */ /* 0x000fc800078e0004 */
[----:B------:R-:W-:Y:S01]  /*aeb0*/  IMAD R0, R12, c[0x0][0x49c], R0 ;  /* 0x000127000c007a24 */ /* 0x000fe200078e0200 */
[----:B------:R-:W-:Y:S01]  /*aec0*/  IADD3 R6, P0, R6, R4, RZ ;  /* 0x0000000406067210 */ /* 0x000fe20007f1e0ff */
[----:B------:R-:W-:Y:S01]  /*aed0*/  IMAD R14, R28, 0x80, R14 ;  /* 0x000000801c0e7824 */ /* 0x000fe200078e020e */
[----:B------:R-:W-:Y:S01]  /*aee0*/  SHF.R.S32.HI R4, RZ, 0x1f, R9 ;  /* 0x0000001fff047819 */ /* 0x000fe20000011409 */
[----:B------:R-:W-:Y:S01]  /*aef0*/  IMAD.SHL.U32 R16, R15, 0x40, RZ ;  /* 0x000000400f107824 */ /* 0x000fe200078e00ff */
[----:B------:R-:W-:Y:S01]  /*af00*/  IADD3.X R7, R7, R5, R0, P0, !PT ;  /* 0x0000000507077210 */ /* 0x000fe200007fe400 */
[----:B------:R-:W-:-:S03]  /*af10*/  @P1 IMAD.HI.U32 R10, R14, c[0x0][0x4ec], RZ ;  /* 0x00013b000e0a1a27 */ /* 0x000fc600078e00ff */
[----:B------:R-:W-:Y:S01]  /*af20*/  LOP3.LUT R0, R16, 0x1c0, RZ, 0xc0, !PT ;  /* 0x000001c010007812 */ /* 0x000fe200078ec0ff */
[----:B------:R-:W-:Y:S02]  /*af30*/  IMAD R5, R4, c[0x0][0x488], RZ ;  /* 0x0001220004057a24 */ /* 0x000fe400078e02ff */
[----:B------:R-:W-:Y:S02]  /*af40*/  IMAD.SHL.U32 R4, R13, 0x8, RZ ;  /* 0x000000080d047824 */ /* 0x000fe400078e00ff */
[----:B------:R-:W-:-:S04]  /*af50*/  IMAD.WIDE.U32 R6, R9, c[0x0][0x488], R6 ;  /* 0x0001220009067a25 */ /* 0x000fc800078e0006 */
[----:B------:R-:W-:Y:S02]  /*af60*/  IMAD R9, R9, c[0x0][0x48c], R5 ;  /* 0x0001230009097a24 */ /* 0x000fe400078e0205 */
[----:B------:R-:W-:Y:S01]  /*af70*/  IMAD.MOV.U32 R8, RZ, RZ, R14 ;  /* 0x000000ffff087224 */ /* 0x000fe200078e000e */
[----:B------:R-:W-:Y:S01]  /*af80*/  @P1 SHF.R.U32.HI R8, RZ, c[0x0][0x4f0], R10 ;  /* 0x00013c00ff081a19 */ /* 0x000fe2000001160a */
[----:B------:R-:W-:Y:S01]  /*af90*/  IMAD R5, R11, c[0x0][0x3f0], RZ ;  /* 0x0000fc000b057a24 */ /* 0x000fe200078e02ff */
[----:B------:R-:W-:Y:S01]  /*afa0*/  SHF.R.U32.HI R11, RZ, 0x3, R0 ;  /* 0x00000003ff0b7819 */ /* 0x000fe20000011600 */
[----:B------:R-:W-:Y:S01]  /*afb0*/  IMAD.WIDE.U32 R2, R12, c[0x0][0x3f0], R2 ;  /* 0x0000fc000c027a25 */ /* 0x000fe200078e0002 */
[----:B------:R-:W-:Y:S02]  /*afc0*/  LOP3.LUT R10, R0, 0x38, R4, 0xf8, !PT ;  /* 0x00000038000a7812 */ /* 0x000fe400078ef804 */
[----:B------:R-:W-:Y:S02]  /*afd0*/  LEA R0, P0, R6, c[0x0][0x450], 0x2 ;  /* 0x0001140006007a11 */ /* 0x000fe400078010ff */
[----:B------:R-:W-:Y:S01]  /*afe0*/  IADD3 R9, R7, R9, RZ ;  /* 0x0000000907097210 */ /* 0x000fe20007ffe0ff */
[----:B------:R-:W-:Y:S01]  /*aff0*/  IMAD R7, R12, c[0x0][0x3f4], R5 ;  /* 0x0000fd000c077a24 */ /* 0x000fe200078e0205 */
[----:B------:R-:W-:Y:S01]  /*b000*/  LOP3.LUT R16, R10, R11, RZ, 0x3c, !PT ;  /* 0x0000000b0a107212 */ /* 0x000fe200078e3cff */
[----:B------:R-:W-:Y:S01]  /*b010*/  SHFL.IDX PT, R12, R0, RZ, 0x1c1f ;  /* 0x001c1fff000c7589 */ /* 0x000fe200000e0000 */
[----:B------:R-:W-:Y:S01]  /*b020*/  LEA.HI.X R6, R6, c[0x0][0x454], R9, 0x2, P0 ;  /* 0x0001150006067a11 */ /* 0x000fe200000f1409 */
[--C-:B------:R-:W-:Y:S01]  /*b030*/  IMAD.MOV R5, RZ, RZ, -R8.reuse ;  /* 0x000000ffff057224 */ /* 0x100fe200078e0a08 */
[----:B------:R-:W-:Y:S01]  /*b040*/  SHF.R.S32.HI R9, RZ, 0x1f, R8 ;  /* 0x0000001fff097819 */ /* 0x000fe20000011408 */
[----:B------:R1:W-:Y:S01]  /*b050*/  SHFL.IDX PT, R10, R0, 0x1, 0x1c1f ;  /* 0x003c1f00000a7f89 */ /* 0x0003e200000e0000 */
[----:B------:R-:W-:-:S02]  /*b060*/  IMAD.IADD R3, R3, 0x1, R7 ;  /* 0x0000000103037824 */ /* 0x000fc400078e0207 */
[----:B------:R-:W-:Y:S01]  /*b070*/  IMAD R5, R5, c[0x0][0x4e8], R14 ;  /* 0x00013a0005057a24 */ /* 0x000fe200078e020e */
[----:B------:R-:W2:Y:S01]  /*b080*/  SHFL.IDX PT, R13, R6, RZ, 0x1c1f ;  /* 0x001c1fff060d7589 */ /* 0x000ea200000e0000 */
[----:B------:R-:W-:-:S03]  /*b090*/  IMAD.WIDE.U32 R2, R8, c[0x0][0x3e0], R2 ;  /* 0x0000f80008027a25 */ /* 0x000fc600078e0002 */
[----:B------:R3:W4:Y:S01]  /*b0a0*/  SHFL.IDX PT, R11, R6, 0x1, 0x1c1f ;  /* 0x003c1f00060b7f89 */ /* 0x00072200000e0000 */
[C---:B-1----:R-:W-:Y:S02]  /*b0b0*/  LEA R0, R28.reuse, R17, 0x7 ;  /* 0x000000111c007211 */ /* 0x042fe400078e38ff */
[----:B------:R-:W-:Y:S02]  /*b0c0*/  LEA R28, R28, R15, 0x7 ;  /* 0x0000000f1c1c7211 */ /* 0x000fe400078e38ff */
[CC--:B------:R-:W-:Y:S01]  /*b0d0*/  ISETP.GE.OR P0, PT, R0.reuse, R29.reuse, P2 ;  /* 0x0000001d0000720c */ /* 0x0c0fe20001706670 */
[----:B---3--:R-:W-:Y:S01]  /*b0e0*/  IMAD R6, R9, c[0x0][0x3e0], RZ ;  /* 0x0000f80009067a24 */ /* 0x008fe200078e02ff */
[----:B------:R-:W-:Y:S02]  /*b0f0*/  IADD3 R9, R0, 0x8, RZ ;  /* 0x0000000800097810 */ /* 0x000fe40007ffe0ff */
[----:B------:R-:W-:Y:S01]  /*b100*/  SHF.R.S32.HI R0, RZ, 0x1f, R5 ;  /* 0x0000001fff007819 */ /* 0x000fe20000011405 */
[----:B------:R-:W-:Y:S01]  /*b110*/  IMAD R7, R8, c[0x0][0x3e4], R6 ;  /* 0x0000f90008077a24 */ /* 0x000fe200078e0206 */
[----:B------:R-:W-:Y:S01]  /*b120*/  ISETP.GE.OR P2, PT, R9, R29, P2 ;  /* 0x0000001d0900720c */ /* 0x000fe20001746670 */
[----:B------:R-:W-:-:S02]  /*b130*/  IMAD.SHL.U32 R6, R18, 0x8, RZ ;  /* 0x0000000812067824 */ /* 0x000fc400078e00ff */
[----:B------:R-:W-:-:S04]  /*b140*/  IMAD.IADD R3, R3, 0x1, R7 ;  /* 0x0000000103037824 */ /* 0x000fc800078e0207 */
[----:B--2---:R1:W-:Y:S01]  /*b150*/  @!P0 ST.E [R12.64], R56 ;  /* 0x000000380c008985 */ /* 0x0043e2000c101904 */
[----:B------:R-:W-:Y:S01]  /*b160*/  IMAD R0, R0, c[0x0][0x3d8], RZ ;  /* 0x0000f60000007a24 */ /* 0x000fe200078e02ff */
[----:B------:R-:W-:Y:S01]  /*b170*/  LOP3.LUT R7, R16, 0x7ffffe00, R6, 0xf8, !PT ;  /* 0x7ffffe0010077812 */ /* 0x000fe200078ef806 */
[----:B------:R-:W-:-:S04]  /*b180*/  IMAD.WIDE.U32 R2, R5, c[0x0][0x3d8], R2 ;  /* 0x0000f60005027a25 */ /* 0x000fc800078e0002 */
[----:B------:R-:W-:Y:S01]  /*b190*/  IMAD R6, R5, c[0x0][0x3dc], R0 ;  /* 0x0000f70005067a24 */ /* 0x000fe200078e0200 */
[----:B------:R-:W-:Y:S01]  /*b1a0*/  SHF.L.U32 R0, R7, 0x1, RZ ;  /* 0x0000000107007819 */ /* 0x000fe200000006ff */
[----:B----4-:R1:W-:Y:S01]  /*b1b0*/  @!P2 ST.E [R10.64], R57 ;  /* 0x000000390a00a985 */ /* 0x0103e2000c101904 */
[C---:B------:R-:W-:Y:S01]  /*b1c0*/  LEA R31, P0, R2.reuse, c[0x0][0x380], 0x1 ;  /* 0x0000e000021f7a11 */ /* 0x040fe200078008ff */
[----:B------:R-:W-:Y:S02]  /*b1d0*/  IMAD.IADD R3, R3, 0x1, R6 ;  /* 0x0000000103037824 */ /* 0x000fe400078e0206 */
[----:B------:R1:W2:Y:S03]  /*b1e0*/  LDS.128 R44, [R0+0x1080] ;  /* 0x00108000002c7984 */ /* 0x0002a60000000c00 */
[----:B------:R-:W-:Y:S01]  /*b1f0*/  LEA.HI.X R30, R2, c[0x0][0x384], R3, 0x1, P0 ;  /* 0x0000e100021e7a11 */ /* 0x000fe200000f0c03 */
[----:B------:R1:W3:Y:S01]  /*b200*/  LDS.128 R60, [R0+0x2080] ;  /* 0x00208000003c7984 */ /* 0x0002e20000000c00 */
[----:B------:R-:W-:-:S03]  /*b210*/  ISETP.GE.AND P0, PT, R28, R29, PT ;  /* 0x0000001d1c00720c */ /* 0x000fc60003f06270 */
[----:B------:R1:W4:Y:S04]  /*b220*/  LDS.128 R72, [R0+0x3080] ;  /* 0x0030800000487984 */ /* 0x0003280000000c00 */
[----:B------:R1:W1:Y:S04]  /*b230*/  LDS.128 R40, [R0+0x5080] ;  /* 0x0050800000287984 */ /* 0x0002680000000c00 */
        /* <DEDUP_REMOVED lines=8> */
[----:B------:R1:W1:Y:S04]  /*b2c0*/  SHFL.IDX PT, R2, R31, RZ, 0x181f ;  /* 0x00181fff1f027589 */ /* 0x00026800000e0000 */
[----:B------:R1:W1:Y:S01]  /*b2d0*/  SHFL.IDX PT, R3, R30, RZ, 0x181f ;  /* 0x00181fff1e037589 */ /* 0x00026200000e0000 */
[----:B------:R-:W-:Y:S05]  /*b2e0*/  @P0 BRA `(.L_x_28) ;  /* 0x000001c000000947 */ /* 0x000fea0003800000 */
[----:B--234-:R-:W2:Y:S01]  /*b2f0*/  LDS.128 R24, [R0+0x80] ;  /* 0x0000800000187984 */ /* 0x01cea20000000c00 */
[----:B------:R-:W-:-:S02]  /*b300*/  IADD3 R7, R4, 0x40, RZ ;  /* 0x0000004004077810 */ /* 0x000fc40007ffe0ff */
[C---:B------:R-:W-:Y:S01]  /*b310*/  IADD3 R8, R4.reuse, 0x80, RZ ;  /* 0x0000008004087810 */ /* 0x040fe20007ffe0ff */
[----:B------:R-:W3:Y:S01]  /*b320*/  LDS.128 R20, [R0+0x4080] ;  /* 0x0040800000147984 */ /* 0x000ee20000000c00 */
[----:B------:R-:W-:Y:S02]  /*b330*/  IADD3 R9, R4, 0xc0, RZ ;  /* 0x000000c004097810 */ /* 0x000fe40007ffe0ff */
[----:B------:R-:W-:Y:S01]  /*b340*/  ISETP.GE.AND P2, PT, R7, c[0x0][0x3c8], PT ;  /* 0x0000f20007007a0c */ /* 0x000fe20003f46270 */
[----:B------:R-:W4:Y:S01]  /*b350*/  LDS.128 R16, [R0+0x8080] ;  /* 0x0080800000107984 */ /* 0x000f220000000c00 */
[----:B------:R-:W-:Y:S02]  /*b360*/  ISETP.GE.AND P1, PT, R8, c[0x0][0x3c8], PT ;  /* 0x0000f20008007a0c */ /* 0x000fe40003f26270 */
[----:B------:R-:W-:Y:S01]  /*b370*/  ISETP.GE.AND P0, PT, R9, c[0x0][0x3c8], PT ;  /* 0x0000f20009007a0c */ /* 0x000fe20003f06270 */
[----:B-1----:R1:W5:Y:S01]  /*b380*/  LDS.128 R12, [R0+0xc080] ;  /* 0x00c08000000c7984 */ /* 0x0023620000000c00 */
[----:B------:R-:W-:-:S07]  /*b390*/  ISETP.GE.AND P3, PT, R4, c[0x0][0x3c8], PT ;  /* 0x0000f20004007a0c */ /* 0x000fce0003f66270 */
[----:B------:R-:W-:-:S04]  /*b3a0*/  @!P2 SHF.R.S32.HI R5, RZ, 0x1f, R7 ;  /* 0x0000001fff05a819 */ /* 0x000fc80000011407 */
[----:B------:R-:W-:Y:S02]  /*b3b0*/  @!P0 SHF.R.S32.HI R6, RZ, 0x1f, R9 ;  /* 0x0000001fff068819 */ /* 0x000fe40000011409 */
[----:B------:R-:W-:Y:S01]  /*b3c0*/  @!P2 LEA.HI R7, R5, R7, RZ, 0x3 ;  /* 0x000000070507a211 */ /* 0x000fe200078f18ff */
[----:B------:R-:W-:Y:S01]  /*b3d0*/  @!P3 IMAD.WIDE R10, R4, 0x2, R2 ;  /* 0x00000002040ab825 */ /* 0x000fe200078e0202 */
[----:B-1----:R-:W-:-:S04]  /*b3e0*/  @!P1 SHF.R.S32.HI R0, RZ, 0x1f, R8 ;  /* 0x0000001fff009819 */ /* 0x002fc80000011408 */
[----:B------:R-:W-:Y:S01]  /*b3f0*/  @!P1 LEA.HI R5, R0, R8, RZ, 0x3 ;  /* 0x0000000800059211 */ /* 0x000fe200078f18ff */
[----:B--2---:R1:W-:Y:S01]  /*b400*/  @!P3 ST.E.128 [R10.64], R24 ;  /* 0x000000180a00b985 */ /* 0x0043e2000c101d04 */
[----:B------:R-:W-:Y:S02]  /*b410*/  @!P0 LEA.HI R0, R6, R9, RZ, 0x3 ;  /* 0x0000000906008211 */ /* 0x000fe400078f18ff */
[----:B------:R-:W-:Y:S02]  /*b420*/  @!P2 LOP3.LUT R6, R7, 0xfffffff8, RZ, 0xc0, !PT ;  /* 0xfffffff80706a812 */ /* 0x000fe400078ec0ff */
[----:B------:R-:W-:Y:S02]  /*b430*/  @!P1 LOP3.LUT R5, R5, 0xfffffff8, RZ, 0xc0, !PT ;  /* 0xfffffff805059812 */ /* 0x000fe400078ec0ff */
[----:B------:R-:W-:Y:S01]  /*b440*/  @!P0 LOP3.LUT R0, R0, 0xfffffff8, RZ, 0xc0, !PT ;  /* 0xfffffff800008812 */ /* 0x000fe200078ec0ff */
[----:B------:R-:W-:-:S04]  /*b450*/  @!P2 IMAD.WIDE R8, R6, 0x2, R2 ;  /* 0x000000020608a825 */ /* 0x000fc800078e0202 */
[--C-:B------:R-:W-:Y:S01]  /*b460*/  @!P1 IMAD.WIDE R6, R5, 0x2, R2.reuse ;  /* 0x0000000205069825 */ /* 0x100fe200078e0202 */
[----:B---3--:R1:W-:Y:S03]  /*b470*/  @!P2 ST.E.128 [R8.64], R20 ;  /* 0x000000140800a985 */ /* 0x0083e6000c101d04 */
[----:B------:R-:W-:Y:S01]  /*b480*/  @!P0 IMAD.WIDE R2, R0, 0x2, R2 ;  /* 0x0000000200028825 */ /* 0x000fe200078e0202 */
[----:B----4-:R1:W-:Y:S04]  /*b490*/  @!P1 ST.E.128 [R6.64], R16 ;  /* 0x0000001006009985 */ /* 0x0103e8000c101d04 */
[----:B-----5:R1:W-:Y:S02]  /*b4a0*/  @!P0 ST.E.128 [R2.64], R12 ;  /* 0x0000000c02008985 */ /* 0x0203e4000c101d04 */
.L_x_28:
[----:B--234-:R-:W-:Y:S05]  /*b4b0*/  BSYNC B0 ;  /* 0x0000000000007941 */ /* 0x01cfea0003800000 */
.L_x_27:
[----:B-1----:R-:W-:Y:S01]  /*b4c0*/  IADD3 R0, R28, 0x20, RZ ;  /* 0x000000201c007810 */ /* 0x002fe20007ffe0ff */
[----:B------:R1:W2:Y:S01]  /*b4d0*/  SHFL.IDX PT, R3, R30, 0x1, 0x181f ;  /* 0x00381f001e037f89 */ /* 0x0002a200000e0000 */
[----:B------:R-:W-:Y:S02]  /*b4e0*/  BSSY B0, `(.L_x_29) ;  /* 0x000001c000007945 */ /* 0x000fe40003800000 */
[----:B------:R-:W-:Y:S01]  /*b4f0*/  ISETP.GE.AND P0, PT, R0, R29, PT ;  /* 0x0000001d0000720c */ /* 0x000fe20003f06270 */
[----:B------:R1:W3:-:S12]  /*b500*/  SHFL.IDX PT, R2, R31, 0x1, 0x181f ;  /* 0x00381f001f027f89 */ /* 0x0002d800000e0000 */
[----:B------:R-:W-:Y:S05]  /*b510*/  @P0 BRA `(.L_x_30) ;  /* 0x0000018000000947 */ /* 0x000fea0003800000 */
[C---:B------:R-:W-:Y:S02]  /*b520*/  IADD3 R7, R4.reuse, 0x40, RZ ;  /* 0x0000004004077810 */ /* 0x040fe40007ffe0ff */
[C---:B------:R-:W-:Y:S02]  /*b530*/  IADD3 R8, R4.reuse, 0x80, RZ ;  /* 0x0000008004087810 */ /* 0x040fe40007ffe0ff */
[----:B------:R-:W-:Y:S02]  /*b540*/  IADD3 R9, R4, 0xc0, RZ ;  /* 0x000000c004097810 */ /* 0x000fe40007ffe0ff */
[----:B------:R-:W-:Y:S02]  /*b550*/  ISETP.GE.AND P2, PT, R7, c[0x0][0x3c8], PT ;  /* 0x0000f20007007a0c */ /* 0x000fe40003f46270 */
[----:B------:R-:W-:Y:S02]  /*b560*/  ISETP.GE.AND P1, PT, R8, c[0x0][0x3c8], PT ;  /* 0x0000f20008007a0c */ /* 0x000fe40003f26270 */
[----:B------:R-:W-:-:S02]  /*b570*/  ISETP.GE.AND P0, PT, R9, c[0x0][0x3c8], PT ;  /* 0x0000f20009007a0c */ /* 0x000fc40003f06270 */
[----:B------:R-:W-:-:S07]  /*b580*/  ISETP.GE.AND P3, PT, R4, c[0x0][0x3c8], PT ;  /* 0x0000f20004007a0c */ /* 0x000fce0003f66270 */
[----:B------:R-:W-:Y:S02]  /*b590*/  @!P2 SHF.R.S32.HI R5, RZ, 0x1f, R7 ;  /* 0x0000001fff05a819 */ /* 0x000fe40000011407 */
[----:B------:R-:W-:Y:S02]  /*b5a0*/  @!P1 SHF.R.S32.HI R0, RZ, 0x1f, R8 ;  /* 0x0000001fff009819 */ /* 0x000fe40000011408 */
[----:B------:R-:W-:Y:S02]  /*b5b0*/  @!P0 SHF.R.S32.HI R6, RZ, 0x1f, R9 ;  /* 0x0000001fff068819 */ /* 0x000fe40000011409 */
[----:B------:R-:W-:Y:S01]  /*b5c0*/  @!P2 LEA.HI R7, R5, R7, RZ, 0x3 ;  /* 0x000000070507a211 */ /* 0x000fe200078f18ff */
[----:B--23--:R-:W-:Y:S01]  /*b5d0*/  @!P3 IMAD.WIDE R10, R4, 0x2, R2 ;  /* 0x00000002040ab825 */ /* 0x00cfe200078e0202 */
        /* <DEDUP_REMOVED lines=12> */
.L_x_30:
[----:B------:R-:W-:Y:S05]  /*b6a0*/  BSYNC B0 ;  /* 0x0000000000007941 */ /* 0x000fea0003800000 */
.L_x_29:
[----:B------:R-:W-:Y:S01]  /*b6b0*/  IADD3 R0, R28, 0x40, RZ ;  /* 0x000000401c007810 */ /* 0x000fe20007ffe0ff */
[----:B--2---:R2:W4:Y:S01]  /*b6c0*/  SHFL.IDX PT, R3, R30, 0x2, 0x181f ;  /* 0x00581f001e037f89 */ /* 0x00452200000e0000 */
[----:B------:R-:W-:Y:S02]  /*b6d0*/  BSSY B0, `(.L_x_31) ;  /* 0x000001c000007945 */ /* 0x000fe40003800000 */
[----:B------:R-:W-:Y:S01]  /*b6e0*/  ISETP.GE.AND P0, PT, R0, R29, PT ;  /* 0x0000001d0000720c */ /* 0x000fe20003f06270 */
[----:B---3--:R2:W3:-:S12]  /*b6f0*/  SHFL.IDX PT, R2, R31, 0x2, 0x181f ;  /* 0x00581f001f027f89 */ /* 0x0084d800000e0000 */
        /* <DEDUP_REMOVED lines=25> */
.L_x_32:
[----:B------:R-:W-:Y:S05]  /*b890*/  BSYNC B0 ;  /* 0x0000000000007941 */ /* 0x000fea0003800000 */
.L_x_31:
[----:B------:R-:W-:Y:S01]  /*b8a0*/  IADD3 R0, R28, 0x60, RZ ;  /* 0x000000601c007810 */ /* 0x000fe20007ffe0ff */
[----:B---34-:R3:W4:Y:S03]  /*b8b0*/  SHFL.IDX PT, R3, R30, 0x3, 0x181f ;  /* 0x00781f001e037f89 */ /* 0x01872600000e0000 */
[----:B------:R-:W-:Y:S01]  /*b8c0*/  ISETP.GE.AND P0, PT, R0, R29, PT ;  /* 0x0000001d0000720c */ /* 0x000fe20003f06270 */
[----:B------:R3:W1:-:S12]  /*b8d0*/  SHFL.IDX PT, R2, R31, 0x3, 0x181f ;  /* 0x00781f001f027f89 */ /* 0x00065800000e0000 */
[----:B------:R-:W-:Y:S05]  /*b8e0*/  @P0 EXIT ;  /* 0x000000000000094d */ /* 0x000fea0003800000 */
[C---:B------:R-:W-:Y:S02]  /*b8f0*/  IADD3 R6, R4.reuse, 0x40, RZ ;  /* 0x0000004004067810 */ /* 0x040fe40007ffe0ff */
[----:B------:R-:W-:Y:S02]  /*b900*/  IADD3 R7, R4, 0x80, RZ ;  /* 0x0000008004077810 */ /* 0x000fe40007ffe0ff */
[----:B------:R-:W-:Y:S02]  /*b910*/  ISETP.GE.AND P1, PT, R6, c[0x0][0x3c8], PT ;  /* 0x0000f20006007a0c */ /* 0x000fe40003f26270 */
        /* <DEDUP_REMOVED lines=12> */
[----:B------:R-:W-:Y:S01]  /*b9e0*/  IADD3 R0, R4, 0xc0, RZ ;  /* 0x000000c004007810 */ /* 0x000fe20007ffe0ff */
        /* <DEDUP_REMOVED lines=10> */
.L_x_25:
[----:B------:R-:W2:Y:S01]  /*ba90*/  LDL R8, [R1+0xa8] ;  /* 0x0000a80001087983 */ /* 0x000ea20000100800 */
[----:B------:R-:W-:Y:S01]  /*baa0*/  ISETP.NE.U32.AND P0, PT, RZ, c[0x0][0x508], PT ;  /* 0x00014200ff007a0c */ /* 0x000fe20003f05070 */
[----:B------:R-:W-:Y:S01]  /*bab0*/  IMAD.MOV.U32 R2, RZ, RZ, 0x4 ;  /* 0x00000004ff027424 */ /* 0x000fe200078e00ff */
[----:B------:R-:W-:Y:S02]  /*bac0*/  ISETP.NE.U32.AND P1, PT, RZ, c[0x0][0x500], PT ;  /* 0x00014000ff007a0c */ /* 0x000fe40003f25070 */
[----:B------:R-:W-:Y:S02]  /*bad0*/  ISETP.NE.AND.EX P0, PT, RZ, c[0x0][0x50c], PT, P0 ;  /* 0x00014300ff007a0c */ /* 0x000fe40003f05300 */
[----:B------:R-:W-:Y:S01]  /*bae0*/  ISETP.NE.AND.EX P1, PT, RZ, c[0x0][0x504], PT, P1 ;  /* 0x00014100ff007a0c */ /* 0x000fe20003f25310 */
[----:B------:R-:W-:Y:S02]  /*baf0*/  IMAD.MOV.U32 R16, RZ, RZ, c[0x0][0x388] ;  /* 0x0000e200ff107624 */ /* 0x000fe400078e00ff */
[----:B--2---:R-:W-:-:S08]  /*bb00*/  IMAD.WIDE R6, R8, R2, c[0x0][0x500] ;  /* 0x0001400008067625 */ /* 0x004fd000078e0202 */
[----:B------:R-:W-:Y:S02]  /*bb10*/  @P0 IMAD.WIDE R2, R8, R2, c[0x0][0x508] ;  /* 0x0001420008020625 */ /* 0x000fe400078e0202 */
[----:B------:R-:W2:Y:S04]  /*bb20*/  @P1 LDG.E R0, [R6.64] ;  /* 0x0000000406001981 */ /* 0x000ea8000c1e1900 */
[----:B------:R1:W5:Y:S01]  /*bb30*/  @P0 LDG.E R16, [R2.64] ;  /* 0x0000000402100981 */ /* 0x000362000c1e1900 */
[----:B------:R-:W-:Y:S02]  /*bb40*/  CS2R R4, SRZ ;  /* 0x0000000000047805 */ /* 0x000fe4000001ff00 */
[--C-:B--2---:R-:W-:Y:S01]  /*bb50*/  @P1 SHF.R.S32.HI R5, RZ, 0x1f, R0.reuse ;  /* 0x0000001fff051819 */ /* 0x104fe20000011400 */
[----:B------:R-:W-:Y:S01]  /*bb60*/  @P1 IMAD.MOV.U32 R4, RZ, RZ, R0 ;  /* 0x000000ffff041224 */ /* 0x000fe200078e0000 */
[----:B------:R-:W-:Y:S05]  /*bb70*/  @P0 BRA `(.L_x_33) ;  /* 0x0000004000000947 */ /* 0x000fea0003800000 */
[----:B-1----:R-:W-:Y:S05]  /*bb80*/  @!P1 BRA `(.L_x_33) ;  /* 0x0000003000009947 */ /* 0x002fea0003800000 */
[----:B------:R1:W2:Y:S04]  /*bb90*/  LDG.E R0, [R6.64] ;  /* 0x0000000406007981 */ /* 0x0002a8000c1e1900 */
[----:B-1----:R-:W2:Y:S02]  /*bba0*/  LDG.E R6, [R6.64+0x4] ;  /* 0x0000040406067981 */ /* 0x002ea4000c1e1900 */
[----:B--2--5:R-:W-:-:S02]  /*bbb0*/  IADD3 R16, -R0, R6, RZ ;  /* 0x0000000600107210 */ /* 0x024fc40007ffe1ff */
.L_x_33:
[----:B-1----:R-:W1:Y:S01]  /*bbc0*/  S2R R12, SR_TID.X ;  /* 0x00000000000c7919 */ /* 0x002e620000002100 */
[----:B------:R-:W-:Y:S01]  /*bbd0*/  SHF.R.S32.HI R0, RZ, 0x1f, R8 ;  /* 0x0000001fff007819 */ /* 0x000fe20000011408 */
[----:B------:R-:W-:Y:S01]  /*bbe0*/  BSSY B0, `(.L_x_34) ;  /* 0x0000028000007945 */ /* 0x000fe20003800000 */
[----:B------:R-:W-:-:S02]  /*bbf0*/  SEL R10, R8, RZ, !P1 ;  /* 0x000000ff080a7207 */ /* 0x000fc40004800000 */
[----:B------:R-:W-:Y:S02]  /*bc00*/  SEL R11, R0, RZ, !P1 ;  /* 0x000000ff000b7207 */ /* 0x000fe40004800000 */
[----:B-1----:R-:W-:-:S13]  /*bc10*/  ISETP.GE.AND P0, PT, R12, 0x80, PT ;  /* 0x000000800c00780c */ /* 0x002fda0003f06270 */
[----:B------:R-:W-:Y:S05]  /*bc20*/  @P0 BRA `(.L_x_35) ;  /* 0x0000023000000947 */ /* 0x000fea0003800000 */
[----:B------:R-:W1:Y:S01]  /*bc30*/  S2R R9, SR_CTAID.X ;  /* 0x0000000000097919 */ /* 0x000e620000002500 */
[----:B-----5:R-:W-:Y:S01]  /*bc40*/  IMAD R0, R16, c[0x0][0x4e8], RZ ;  /* 0x00013a0010007a24 */ /* 0x020fe200078e02ff */
[----:B-1----:R-:W-:-:S04]  /*bc50*/  LEA R9, R9, R12, 0x7 ;  /* 0x0000000c09097211 */ /* 0x002fc800078e38ff */
[----:B------:R-:W-:-:S13]  /*bc60*/  ISETP.GE.AND P0, PT, R9, R0, PT ;  /* 0x000000000900720c */ /* 0x000fda0003f06270 */
[----:B------:R-:W-:Y:S05]  /*bc70*/  @P0 BRA `(.L_x_35) ;  /* 0x000001e000000947 */ /* 0x000fea0003800000 */
[----:B------:R-:W1:Y:S01]  /*bc80*/  S2R R8, SR_CTAID.Y ;  /* 0x0000000000087919 */ /* 0x000e620000002600 */
[----:B------:R-:W-:Y:S01]  /*bc90*/  MOV R0, c[0x0][0x4e8] ;  /* 0x00013a0000007a02 */ /* 0x000fe20000000f00 */
[----:B------:R-:W-:Y:S01]  /*bca0*/  IMAD.MOV.U32 R3, RZ, RZ, R5 ;  /* 0x000000ffff037224 */ /* 0x000fe200078e0005 */
[----:B------:R-:W-:Y:S02]  /*bcb0*/  MOV R2, R4 ;  /* 0x0000000400027202 */ /* 0x000fe40000000f00 */
[----:B------:R-:W-:-:S13]  /*bcc0*/  ISETP.NE.AND P0, PT, R0, 0x1, PT ;  /* 0x000000010000780c */ /* 0x000fda0003f05270 */
[----:B------:R-:W-:Y:S01]  /*bcd0*/  @P0 IMAD.HI.U32 R7, R9, c[0x0][0x4ec], RZ ;  /* 0x00013b0009070a27 */ /* 0x000fe200078e00ff */
[----:B-1----:R-:W-:-:S03]  /*bce0*/  SHF.R.S32.HI R0, RZ, 0x1f, R8 ;  /* 0x0000001fff007819 */ /* 0x002fc60000011408 */
[----:B------:R-:W-:-:S04]  /*bcf0*/  IMAD.WIDE.U32 R2, R8, c[0x0][0x490], R2 ;  /* 0x0001240008027a25 */ /* 0x000fc800078e0002 */
[----:B------:R-:W-:Y:S02]  /*bd00*/  IMAD R6, R0, c[0x0][0x490], RZ ;  /* 0x0001240000067a24 */ /* 0x000fe400078e02ff */
[----:B------:R-:W-:Y:S01]  /*bd10*/  IMAD.MOV.U32 R0, RZ, RZ, R9 ;  /* 0x000000ffff007224 */ /* 0x000fe200078e0009 */
[----:B------:R-:W-:Y:S01]  /*bd20*/  @P0 SHF.R.U32.HI R0, RZ, c[0x0][0x4f0], R7 ;  /* 0x00013c00ff000a19 */ /* 0x000fe20000011607 */
[----:B------:R-:W-:Y:S02]  /*bd30*/  IMAD R6, R8, c[0x0][0x494], R6 ;  /* 0x0001250008067a24 */ /* 0x000fe400078e0206 */
[----:B------:R-:W-:Y:S01]  /*bd40*/  IMAD R8, R11, c[0x0][0x498], RZ ;  /* 0x000126000b087a24 */ /* 0x000fe200078e02ff */
[----:B------:R-:W-:Y:S01]  /*bd50*/  IADD3 R7, -R0, RZ, RZ ;  /* 0x000000ff00077210 */ /* 0x000fe20007ffe1ff */
[----:B------:R-:W-:Y:S02]  /*bd60*/  IMAD.IADD R3, R6, 0x1, R3 ;  /* 0x0000000106037824 */ /* 0x000fe400078e0203 */
[----:B------:R-:W-:-:S02]  /*bd70*/  IMAD R8, R10, c[0x0][0x49c], R8 ;  /* 0x000127000a087a24 */ /* 0x000fc400078e0208 */
[----:B------:R-:W-:Y:S01]  /*bd80*/  IMAD R6, R7, c[0x0][0x4e8], R9 ;  /* 0x00013a0007067a24 */ /* 0x000fe200078e0209 */
[----:B------:R-:W-:Y:S01]  /*bd90*/  SHF.R.S32.HI R9, RZ, 0x1f, R0 ;  /* 0x0000001fff097819 */ /* 0x000fe20000011400 */
[----:B------:R-:W-:-:S03]  /*bda0*/  IMAD.WIDE.U32 R2, R10, c[0x0][0x498], R2 ;  /* 0x000126000a027a25 */ /* 0x000fc600078e0002 */
[----:B------:R-:W-:Y:S02]  /*bdb0*/  SHF.R.S32.HI R7, RZ, 0x1f, R6 ;  /* 0x0000001fff077819 */ /* 0x000fe40000011406 */
[----:B------:R-:W-:-:S03]  /*bdc0*/  IADD3 R2, P0, R0, R2, RZ ;  /* 0x0000000200027210 */ /* 0x000fc60007f1e0ff */
[----:B------:R-:W-:Y:S01]  /*bdd0*/  IMAD R0, R7, c[0x0][0x488], RZ ;  /* 0x0001220007007a24 */ /* 0x000fe200078e02ff */
[----:B------:R-:W-:-:S03]  /*bde0*/  IADD3.X R3, R9, R3, R8, P0, !PT ;  /* 0x0000000309037210 */ /* 0x000fc600007fe408 */
[C---:B------:R-:W-:Y:S02]  /*bdf0*/  IMAD R0, R6.reuse, c[0x0][0x48c], R0 ;  /* 0x0001230006007a24 */ /* 0x040fe400078e0200 */
[----:B------:R-:W-:-:S05]  /*be00*/  IMAD.WIDE.U32 R2, R6, c[0x0][0x488], R2 ;  /* 0x0001220006027a25 */ /* 0x000fca00078e0002 */
[----:B------:R-:W-:Y:S02]  /*be10*/  IADD3 R0, R3, R0, RZ ;  /* 0x0000000003007210 */ /* 0x000fe40007ffe0ff */
[----:B------:R-:W-:-:S04]  /*be20*/  LEA R6, P0, R2, c[0x0][0x450], 0x2 ;  /* 0x0001140002067a11 */ /* 0x000fc800078010ff */
[----:B------:R-:W-:Y:S02]  /*be30*/  LEA.HI.X R7, R2, c[0x0][0x454], R0, 0x2, P0 ;  /* 0x0001150002077a11 */ /* 0x000fe400000f1400 */
[----:B------:R-:W-:-:S05]  /*be40*/  MOV R0, 0xff800000 ;  /* 0xff80000000007802 */ /* 0x000fca0000000f00 */
[----:B------:R1:W-:Y:S02]  /*be50*/  STG.E [R6.64], R0 ;  /* 0x0000000006007986 */ /* 0x0003e4000c101904 */
.L_x_35:
[----:B------:R-:W-:Y:S05]  /*be60*/  BSYNC B0 ;  /* 0x0000000000007941 */ /* 0x000fea0003800000 */
.L_x_34:
[----:B-1----:R-:W1:Y:S01]  /*be70*/  S2R R6, SR_CTAID.Y ;  /* 0x0000000000067919 */ /* 0x002e620000002600 */
[----:B------:R-:W-:Y:S01]  /*be80*/  IMAD R0, R5, c[0x0][0x3a0], RZ ;  /* 0x0000e80005007a24 */ /* 0x000fe200078e02ff */
[----:B------:R-:W-:Y:S01]  /*be90*/  SHF.R.S32.HI R5, RZ, 0x1f, R12 ;  /* 0x0000001fff057819 */ /* 0x000fe2000001140c */
[C---:B------:R-:W-:Y:S01]  /*bea0*/  IMAD.WIDE.U32 R2, R4.reuse, c[0x0][0x3a0], RZ ;  /* 0x0000e80004027a25 */ /* 0x040fe200078e00ff */
[----:B------:R-:W2:Y:S01]  /*beb0*/  S2R R14, SR_CTAID.X ;  /* 0x00000000000e7919 */ /* 0x000ea20000002500 */
[----:B------:R-:W-:Y:S01]  /*bec0*/  MOV R8, c[0x0][0x4e8] ;  /* 0x00013a0000087a02 */ /* 0x000fe20000000f00 */
[----:B------:R-:W-:Y:S01]  /*bed0*/  BSSY B0, `(.L_x_36) ;  /* 0x0000043000007945 */ /* 0x000fe20003800000 */
[----:B------:R-:W-:Y:S01]  /*bee0*/  LEA.HI R5, R5, R12, RZ, 0x3 ;  /* 0x0000000c05057211 */ /* 0x000fe200078f18ff */
[----:B------:R-:W-:Y:S01]  /*bef0*/  IMAD R0, R4, c[0x0][0x3a4], R0 ;  /* 0x0000e90004007a24 */ /* 0x000fe200078e0200 */
[----:B------:R-:W-:Y:S01]  /*bf00*/  ISETP.NE.AND P0, PT, R8, 0x1, PT ;  /* 0x000000010800780c */ /* 0x000fe20003f05270 */
[----:B-----5:R-:W-:Y:S01]  /*bf10*/  IMAD R16, R16, c[0x0][0x4e8], RZ ;  /* 0x00013a0010107a24 */ /* 0x020fe200078e02ff */
[----:B------:R-:W-:Y:S01]  /*bf20*/  LOP3.LUT R4, R5, 0xfffffff8, RZ, 0xc0, !PT ;  /* 0xfffffff805047812 */ /* 0x000fe200078ec0ff */
[----:B------:R-:W-:Y:S01]  /*bf30*/  IMAD.IADD R3, R3, 0x1, R0 ;  /* 0x0000000103037824 */ /* 0x000fe200078e0200 */
[----:B------:R-:W-:-:S02]  /*bf40*/  SHF.R.S32.HI R8, RZ, 0x3, R5 ;  /* 0x00000003ff087819 */ /* 0x000fc40000011405 */
[----:B------:R-:W-:-:S05]  /*bf50*/  IADD3 R9, -R4, R12, RZ ;  /* 0x0000000c04097210 */ /* 0x000fca0007ffe1ff */
[----:B------:R-:W-:Y:S01]  /*bf60*/  IMAD R4, R9, 0x20, R8 ;  /* 0x0000002009047824 */ /* 0x000fe200078e0208 */
[----:B-1----:R-:W-:Y:S01]  /*bf70*/  SHF.R.S32.HI R7, RZ, 0x1f, R6 ;  /* 0x0000001fff077819 */ /* 0x002fe20000011406 */
[----:B------:R-:W-:-:S03]  /*bf80*/  IMAD.WIDE.U32 R2, R6, c[0x0][0x3e8], R2 ;  /* 0x0000fa0006027a25 */ /* 0x000fc600078e0002 */
[C---:B--2---:R-:W-:Y:S01]  /*bf90*/  LEA R4, R14.reuse, R4, 0x7 ;  /* 0x000000040e047211 */ /* 0x044fe200078e38ff */
[----:B------:R-:W-:Y:S01]  /*bfa0*/  IMAD R0, R7, c[0x0][0x3e8], RZ ;  /* 0x0000fa0007007a24 */ /* 0x000fe200078e02ff */
[----:B------:R-:W-:-:S03]  /*bfb0*/  LEA R14, R14, R8, 0x7 ;  /* 0x000000080e0e7211 */ /* 0x000fc600078e38ff */
[----:B------:R-:W-:Y:S02]  /*bfc0*/  IMAD R0, R6, c[0x0][0x3ec], R0 ;  /* 0x0000fb0006007a24 */ /* 0x000fe400078e0200 */
[----:B------:R-:W-:-:S04]  /*bfd0*/  @P0 IMAD.HI.U32 R5, R4, c[0x0][0x4ec], RZ ;  /* 0x00013b0004050a27 */ /* 0x000fc800078e00ff */
[----:B------:R-:W-:Y:S01]  /*bfe0*/  IMAD.IADD R3, R0, 0x1, R3 ;  /* 0x0000000100037824 */ /* 0x000fe200078e0203 */
[----:B------:R-:W-:Y:S01]  /*bff0*/  MOV R0, R4 ;  /* 0x0000000400007202 */ /* 0x000fe20000000f00 */
[----:B------:R-:W-:Y:S01]  /*c000*/  IMAD R6, R11, c[0x0][0x3f0], RZ ;  /* 0x0000fc000b067a24 */ /* 0x000fe200078e02ff */
[----:B------:R-:W-:Y:S01]  /*c010*/  @P0 SHF.R.U32.HI R0, RZ, c[0x0][0x4f0], R5 ;  /* 0x00013c00ff000a19 */ /* 0x000fe20000011605 */
[----:B------:R-:W-:-:S04]  /*c020*/  IMAD.WIDE.U32 R2, R10, c[0x0][0x3f0], R2 ;  /* 0x0000fc000a027a25 */ /* 0x000fc800078e0002 */
[----:B------:R-:W-:Y:S01]  /*c030*/  IMAD R7, R10, c[0x0][0x3f4], R6 ;  /* 0x0000fd000a077a24 */ /* 0x000fe200078e0206 */
[--C-:B------:R-:W-:Y:S01]  /*c040*/  SHF.R.S32.HI R6, RZ, 0x1f, R0.reuse ;  /* 0x0000001fff067819 */ /* 0x100fe20000011400 */
[----:B------:R-:W-:-:S03]  /*c050*/  IMAD.MOV R5, RZ, RZ, -R0 ;  /* 0x000000ffff057224 */ /* 0x000fc600078e0a00 */
[----:B------:R-:W-:Y:S01]  /*c060*/  IADD3 R3, R3, R7, RZ ;  /* 0x0000000703037210 */ /* 0x000fe20007ffe0ff */
[----:B------:R-:W-:Y:S02]  /*c070*/  IMAD R6, R6, c[0x0][0x3e0], RZ ;  /* 0x0000f80006067a24 */ /* 0x000fe400078e02ff */
[----:B------:R-:W-:Y:S02]  /*c080*/  IMAD R5, R5, c[0x0][0x4e8], R4 ;  /* 0x00013a0005057a24 */ /* 0x000fe400078e0204 */
[----:B------:R-:W-:-:S03]  /*c090*/  IMAD.WIDE.U32 R2, R0, c[0x0][0x3e0], R2 ;  /* 0x0000f80000027a25 */ /* 0x000fc600078e0002 */
[----:B------:R-:W-:Y:S01]  /*c0a0*/  SHF.R.S32.HI R4, RZ, 0x1f, R5 ;  /* 0x0000001fff047819 */ /* 0x000fe20000011405 */
[----:B------:R-:W-:-:S05]  /*c0b0*/  IMAD R0, R0, c[0x0][0x3e4], R6 ;  /* 0x0000f90000007a24 */ /* 0x000fca00078e0206 */
[----:B------:R-:W-:Y:S01]  /*c0c0*/  IADD3 R3, R3, R0, RZ ;  /* 0x0000000003037210 */ /* 0x000fe20007ffe0ff */
[----:B------:R-:W-:-:S04]  /*c0d0*/  IMAD R0, R4, c[0x0][0x3d8], RZ ;  /* 0x0000f60004007a24 */ /* 0x000fc800078e02ff */
[C---:B------:R-:W-:Y:S02]  /*c0e0*/  IMAD R0, R5.reuse, c[0x0][0x3dc], R0 ;  /* 0x0000f70005007a24 */ /* 0x040fe400078e0200 */
[----:B------:R-:W-:-:S04]  /*c0f0*/  IMAD.WIDE.U32 R2, R5, c[0x0][0x3d8], R2 ;  /* 0x0000f60005027a25 */ /* 0x000fc800078e0002 */
[----:B------:R-:W-:Y:S01]  /*c100*/  IMAD.IADD R0, R3, 0x1, R0 ;  /* 0x0000000103007824 */ /* 0x000fe200078e0200 */
[----:B------:R-:W-:-:S04]  /*c110*/  LEA R17, P0, R2, c[0x0][0x380], 0x1 ;  /* 0x0000e00002117a11 */ /* 0x000fc800078008ff */
[----:B------:R-:W-:Y:S02]  /*c120*/  LEA.HI.X R15, R2, c[0x0][0x384], R0, 0x1, P0 ;  /* 0x0000e100020f7a11 */ /* 0x000fe400000f0c00 */
[----:B------:R-:W-:Y:S01]  /*c130*/  ISETP.GE.AND P0, PT, R14, R16, PT ;  /* 0x000000100e00720c */ /* 0x000fe20003f06270 */
[----:B------:R1:W2:Y:S01]  /*c140*/  SHFL.IDX PT, R2, R17, RZ, 0x181f ;  /* 0x00181fff11027589 */ /* 0x0002a200000e0000 */
[----:B------:R-:W-:-:S03]  /*c150*/  SHF.L.U32 R0, R9, 0x3, RZ ;  /* 0x0000000309007819 */ /* 0x000fc600000006ff */
[----:B------:R1:W3:Y:S01]  /*c160*/  SHFL.IDX PT, R3, R15, RZ, 0x181f ;  /* 0x00181fff0f037589 */ /* 0x0002e200000e0000 */
[C---:B------:R-:W-:Y:S02]  /*c170*/  IADD3 R11, R0.reuse, 0x40, RZ ;  /* 0x00000040000b7810 */ /* 0x040fe40007ffe0ff */
[C---:B------:R-:W-:Y:S02]  /*c180*/  IADD3 R12, R0.reuse, 0x80, RZ ;  /* 0x00000080000c7810 */ /* 0x040fe40007ffe0ff */
[----:B------:R-:W-:-:S03]  /*c190*/  IADD3 R13, R0, 0xc0, RZ ;  /* 0x000000c0000d7810 */ /* 0x000fc60007ffe0ff */
[----:B------:R-:W-:Y:S05]  /*c1a0*/  @P0 BRA `(.L_x_37) ;  /* 0x0000015000000947 */ /* 0x000fea0003800000 */
[----:B------:R-:W-:Y:S02]  /*c1b0*/  ISETP.GE.AND P2, PT, R11, c[0x0][0x3c8], PT ;  /* 0x0000f2000b007a0c */ /* 0x000fe40003f46270 */
[----:B------:R-:W-:Y:S02]  /*c1c0*/  ISETP.GE.AND P1, PT, R12, c[0x0][0x3c8], PT ;  /* 0x0000f2000c007a0c */ /* 0x000fe40003f26270 */
[----:B------:R-:W-:Y:S02]  /*c1d0*/  ISETP.GE.AND P0, PT, R13, c[0x0][0x3c8], PT ;  /* 0x0000f2000d007a0c */ /* 0x000fe40003f06270 */
        /* <DEDUP_REMOVED lines=9> */
[----:B------:R2:W-:Y:S01]  /*c270*/  @!P3 ST.E.128 [R8.64], RZ ;  /* 0x000000ff0800b985 */ /* 0x0005e2000c101d04 */
[----:B------:R-:W-:Y:S02]  /*c280*/  @!P1 LOP3.LUT R5, R5, 0xfffffff8, RZ, 0xc0, !PT ;  /* 0xfffffff805059812 */ /* 0x000fe400078ec0ff */
[----:B------:R-:W-:Y:S01]  /*c290*/  @!P0 LOP3.LUT R10, R4, 0xfffffff8, RZ, 0xc0, !PT ;  /* 0xfffffff8040a8812 */ /* 0x000fe200078ec0ff */
[----:B------:R-:W-:-:S04]  /*c2a0*/  @!P2 IMAD.WIDE R6, R6, 0x2, R2 ;  /* 0x000000020606a825 */ /* 0x000fc800078e0202 */
[--C-:B------:R-:W-:Y:S01]  /*c2b0*/  @!P1 IMAD.WIDE R4, R5, 0x2, R2.reuse ;  /* 0x0000000205049825 */ /* 0x100fe200078e0202 */
[----:B------:R2:W-:Y:S03]  /*c2c0*/  @!P2 ST.E.128 [R6.64], RZ ;  /* 0x000000ff0600a985 */ /* 0x0005e6000c101d04 */
[----:B------:R-:W-:Y:S01]  /*c2d0*/  @!P0 IMAD.WIDE R2, R10, 0x2, R2 ;  /* 0x000000020a028825 */ /* 0x000fe200078e0202 */
[----:B------:R2:W-:Y:S04]  /*c2e0*/  @!P1 ST.E.128 [R4.64], RZ ;  /* 0x000000ff04009985 */ /* 0x0005e8000c101d04 */
[----:B------:R2:W-:Y:S02]  /*c2f0*/  @!P0 ST.E.128 [R2.64], RZ ;  /* 0x000000ff02008985 */ /* 0x0005e4000c101d04 */
.L_x_37:
[----:B------:R-:W-:Y:S05]  /*c300*/  BSYNC B0 ;  /* 0x0000000000007941 */ /* 0x000fea0003800000 */
.L_x_36:
[----:B--2---:R-:W-:Y:S01]  /*c310*/  IADD3 R4, R14, 0x20, RZ ;  /* 0x000000200e047810 */ /* 0x004fe20007ffe0ff */
[----:B---3--:R2:W3:Y:S01]  /*c320*/  SHFL.IDX PT, R3, R15, 0x1, 0x181f ;  /* 0x00381f000f037f89 */ /* 0x0084e200000e0000 */
[----:B------:R-:W-:Y:S02]  /*c330*/  BSSY B0, `(.L_x_38) ;  /* 0x0000019000007945 */ /* 0x000fe40003800000 */
[----:B------:R-:W-:Y:S01]  /*c340*/  ISETP.GE.AND P0, PT, R4, R16, PT ;  /* 0x000000100400720c */ /* 0x000fe20003f06270 */
[----:B------:R2:W4:-:S12]  /*c350*/  SHFL.IDX PT, R2, R17, 0x1, 0x181f ;  /* 0x00381f0011027f89 */ /* 0x00051800000e0000 */
        /* <DEDUP_REMOVED lines=22> */
.L_x_39:
[----:B------:R-:W-:Y:S05]  /*c4c0*/  BSYNC B0 ;  /* 0x0000000000007941 */ /* 0x000fea0003800000 */
.L_x_38:
[----:B---3--:R-:W-:Y:S01]  /*c4d0*/  IADD3 R4, R14, 0x40, RZ ;  /* 0x000000400e047810 */ /* 0x008fe20007ffe0ff */
[----:B------:R3:W1:Y:S01]  /*c4e0*/  SHFL.IDX PT, R3, R15, 0x2, 0x181f ;  /* 0x00581f000f037f89 */ /* 0x00066200000e0000 */
[----:B------:R-:W-:Y:S02]  /*c4f0*/  BSSY B0, `(.L_x_40) ;  /* 0x0000019000007945 */ /* 0x000fe40003800000 */
[----:B------:R-:W-:Y:S01]  /*c500*/  ISETP.GE.AND P0, PT, R4, R16, PT ;  /* 0x000000100400720c */ /* 0x000fe20003f06270 */
[----:B----4-:R3:W4:-:S12]  /*c510*/  SHFL.IDX PT, R2, R17, 0x2, 0x181f ;  /* 0x00581f0011027f89 */ /* 0x01071800000e0000 */
        /* <DEDUP_REMOVED lines=9> */
[----:B-1--4-:R-:W-:Y:S01]  /*c5b0*/  @!P3 IMAD.WIDE R8, R0, 0x2, R2 ;  /* 0x000000020008b825 */ /* 0x012fe200078e0202 */
        /* <DEDUP_REMOVED lines=12> */
.L_x_41:
[----:B------:R-:W-:Y:S05]  /*c680*/  BSYNC B0 ;  /* 0x0000000000007941 */ /* 0x000fea0003800000 */
.L_x_40:
[----:B-1----:R-:W-:Y:S01]  /*c690*/  IADD3 R4, R14, 0x60, RZ ;  /* 0x000000600e047810 */ /* 0x002fe20007ffe0ff */
[----:B------:R1:W2:Y:S03]  /*c6a0*/  SHFL.IDX PT, R3, R15, 0x3, 0x181f ;  /* 0x00781f000f037f89 */ /* 0x0002a600000e0000 */
[----:B------:R-:W-:Y:S01]  /*c6b0*/  ISETP.GE.AND P0, PT, R4, R16, PT ;  /* 0x000000100400720c */ /* 0x000fe20003f06270 */
[----:B----4-:R1:W4:-:S12]  /*c6c0*/  SHFL.IDX PT, R2, R17, 0x3, 0x181f ;  /* 0x00781f0011027f89 */ /* 0x01031800000e0000 */
[----:B------:R-:W-:Y:S05]  /*c6d0*/  @P0 EXIT ;  /* 0x000000000000094d */ /* 0x000fea0003800000 */
[----:B------:R-:W-:Y:S02]  /*c6e0*/  ISETP.GE.AND P1, PT, R11, c[0x0][0x3c8], PT ;  /* 0x0000f2000b007a0c */ /* 0x000fe40003f26270 */
[----:B------:R-:W-:Y:S02]  /*c6f0*/  ISETP.GE.AND P0, PT, R12, c[0x0][0x3c8], PT ;  /* 0x0000f2000c007a0c */ /* 0x000fe40003f06270 */
[----:B------:R-:W-:-:S09]  /*c700*/  ISETP.GE.AND P2, PT, R0, c[0x0][0x3c8], PT ;  /* 0x0000f20000007a0c */ /* 0x000fd20003f46270 */
[----:B------:R-:W-:Y:S02]  /*c710*/  @!P1 SHF.R.S32.HI R5, RZ, 0x1f, R11 ;  /* 0x0000001fff059819 */ /* 0x000fe4000001140b */
[----:B------:R-:W-:Y:S02]  /*c720*/  @!P0 SHF.R.S32.HI R4, RZ, 0x1f, R12 ;  /* 0x0000001fff048819 */ /* 0x000fe4000001140c */
[----:B------:R-:W-:Y:S01]  /*c730*/  @!P1 LEA.HI R5, R5, R11, RZ, 0x3 ;  /* 0x0000000b05059211 */ /* 0x000fe200078f18ff */
[--C-:B--2-4-:R-:W-:Y:S01]  /*c740*/  @!P2 IMAD.WIDE R8, R0, 0x2, R2.reuse ;  /* 0x000000020008a825 */ /* 0x114fe200078e0202 */
[----:B------:R-:W-:Y:S02]  /*c750*/  @!P0 LEA.HI R4, R4, R12, RZ, 0x3 ;  /* 0x0000000c04048211 */ /* 0x000fe400078f18ff */
[----:B------:R-:W-:Y:S02]  /*c760*/  @!P1 LOP3.LUT R5, R5, 0xfffffff8, RZ, 0xc0, !PT ;  /* 0xfffffff805059812 */ /* 0x000fe400078ec0ff */
[----:B------:R-:W-:Y:S01]  /*c770*/  @!P0 LOP3.LUT R4, R4, 0xfffffff8, RZ, 0xc0, !PT ;  /* 0xfffffff804048812 */ /* 0x000fe200078ec0ff */
[----:B------:R2:W-:Y:S02]  /*c780*/  @!P2 ST.E.128 [R8.64], RZ ;  /* 0x000000ff0800a985 */ /* 0x0005e4000c101d04 */
[----:B------:R-:W-:-:S04]  /*c790*/  @!P1 IMAD.WIDE R6, R5, 0x2, R2 ;  /* 0x0000000205069825 */ /* 0x000fc800078e0202 */
[----:B------:R-:W-:Y:S01]  /*c7a0*/  @!P0 IMAD.WIDE R4, R4, 0x2, R2 ;  /* 0x0000000204048825 */ /* 0x000fe200078e0202 */
[----:B------:R2:W-:Y:S04]  /*c7b0*/  @!P1 ST.E.128 [R6.64], RZ ;  /* 0x000000ff06009985 */ /* 0x0005e8000c101d04 */
[----:B------:R2:W-:Y:S01]  /*c7c0*/  @!P0 ST.E.128 [R4.64], RZ ;  /* 0x000000ff04008985 */ /* 0x0005e2000c101d04 */
[----:B------:R-:W-:-:S13]  /*c7d0*/  ISETP.GE.AND P0, PT, R13, c[0x0][0x3c8], PT ;  /* 0x0000f2000d007a0c */ /* 0x000fda0003f06270 */
[----:B------:R-:W-:Y:S05]  /*c7e0*/  @P0 EXIT ;  /* 0x000000000000094d */ /* 0x000fea0003800000 */
[----:B------:R-:W-:-:S04]  /*c7f0*/  SHF.R.S32.HI R0, RZ, 0x1f, R13 ;  /* 0x0000001fff007819 */ /* 0x000fc8000001140d */
[----:B------:R-:W-:-:S04]  /*c800*/  LEA.HI R0, R0, R13, RZ, 0x3 ;  /* 0x0000000d00007211 */ /* 0x000fc800078f18ff */
[----:B------:R-:W-:-:S05]  /*c810*/  LOP3.LUT R0, R0, 0xfffffff8, RZ, 0xc0, !PT ;  /* 0xfffffff800007812 */ /* 0x000fca00078ec0ff */
[----:B------:R-:W-:-:S05]  /*c820*/  IMAD.WIDE R2, R0, 0x2, R2 ;  /* 0x0000000200027825 */ /* 0x000fca00078e0202 */
[----:B------:R-:W-:Y:S01]  /*c830*/  ST.E.128 [R2.64], RZ ;  /* 0x000000ff02007985 */ /* 0x000fe2000c101d04 */
[----:B------:R-:W-:Y:S05]  /*c840*/  EXIT ;  /* 0x000000000000794d */ /* 0x000fea0003800000 */
.L_x_42:
        /* <DEDUP_REMOVED lines=11> */
.L_x_1529:


//--------------------- .text._ZN7cutlass13device_kernelIN5flash19enable_sm80_to_sm89INS1_16FlashAttnFwdSm80INS1_25CollectiveMainloopFwdSm80ILi8ELi1ELb0EN4cute5tupleIJNS5_1CILi128EEENS7_ILi32EEENS7_ILi256EEEEEELi256ENS_6half_tEfNS_4arch4Sm80ELb0ELb0ELb1ELb1ELb0ELb1ELb1ELb0EEENS1_21CollectiveEpilogueFwdINS6_IJS8_SA_S9_EEENS6_IJNS7_ILi1EEESI_SI_EEESC_SE_Li256ELb1ELb1ELb0ELb0EEENS1_19SingleTileSchedulerILb1ELb0ELb1ELi128EEEEEEEEEvNT_6ParamsE --------------------------
	.section	.text._ZN7cutlass13device_kernelIN5flash19enable_sm80_to_sm89INS1_16FlashAttnFwdSm80INS1_25CollectiveMainloopFwdSm80ILi8ELi1ELb0EN4cute5tupleIJNS5_1CILi128EEENS7_ILi32EEENS7_ILi256EEEEEELi256ENS_6half_tEfNS_4arch4Sm80ELb0ELb0ELb1ELb1ELb0ELb1ELb1ELb0EEENS1_21CollectiveEpilogueFwdINS6_IJS8_SA_S9_EEENS6_IJNS7_ILi1EEESI_SI_EEESC_SE_Li256ELb1ELb1ELb0ELb0EEENS1_19SingleTileSchedulerILb1ELb0ELb1ELi128EEEEEEEEEvNT_6ParamsE,"ax",@progbits
	.sectioninfo	@"SHI_REGISTERS=255"
	.align	128
.text._ZN7cutlass13device_kernelIN5flash19enable_sm80_to_sm89INS1_16FlashAttnFwdSm80INS1_25CollectiveMainloopFwdSm80ILi8ELi1ELb0EN4cute5tupleIJNS5_1CILi128EEENS7_ILi32EEENS7_ILi256EEEEEELi256ENS_6half_tEfNS_4arch4Sm80ELb0ELb0ELb1ELb1ELb0ELb1ELb1ELb0EEENS1_21CollectiveEpilogueFwdINS6_IJS8_SA_S9_EEENS6_IJNS7_ILi1EEESI_SI_EEESC_SE_Li256ELb1ELb1ELb0ELb0EEENS1_19SingleTileSchedulerILb1ELb0ELb1ELi128EEEEEEEEEvNT_6ParamsE:
        .type           _ZN7cutlass13device_kernelIN5flash19enable_sm80_to_sm89INS1_16FlashAttnFwdSm80INS1_25CollectiveMainloopFwdSm80ILi8ELi1ELb0EN4cute5tupleIJNS5_1CILi128EEENS7_ILi32EEENS7_ILi256EEEEEELi256ENS_6half_tEfNS_4arch4Sm80ELb0ELb0ELb1ELb1ELb0ELb1ELb1ELb0EEENS1_21CollectiveEpilogueFwdINS6_IJS8_SA_S9_EEENS6_IJNS7_ILi1EEESI_SI_EEESC_SE_Li256ELb1ELb1ELb0ELb0EEENS1_19SingleTileSchedulerILb1ELb0ELb1ELi128EEEEEEEEEvNT_6ParamsE,@function
        .size           _ZN7cutlass13device_kernelIN5flash19enable_sm80_to_sm89INS1_16FlashAttnFwdSm80INS1_25CollectiveMainloopFwdSm80ILi8ELi1ELb0EN4cute5tupleIJNS5_1CILi128EEENS7_ILi32EEENS7_ILi256EEEEEELi256ENS_6half_tEfNS_4arch4Sm80ELb0ELb0ELb1ELb1ELb0ELb1ELb1ELb0EEENS1_21CollectiveEpilogueFwdINS6_IJS8_SA_S9_EEENS6_IJNS7_ILi1EEESI_SI_EEESC_SE_Li256ELb1ELb1ELb0ELb0EEENS1_19SingleTileSchedulerILb1ELb0ELb1ELi128EEEEEEEEEvNT_6ParamsE,(.L_x_1530 - _ZN7cutlass13device_kernelIN5flash19enable_sm80_to_sm89INS1_16FlashAttnFwdSm80INS1_25CollectiveMainloopFwdSm80ILi8ELi1ELb0EN4cute5tupleIJNS5_1CILi128EEENS7_ILi32EEENS7_ILi256EEEEEELi256ENS_6half_tEfNS_4arch4Sm80ELb0ELb0ELb1ELb1ELb0ELb1ELb1ELb0EEENS1_21CollectiveEpilogueFwdINS6_IJS8_SA_S9_EEENS6_IJNS7_ILi1EEESI_SI_EEESC_SE_Li256ELb1ELb1ELb0ELb0EEENS1_19SingleTileSchedulerILb1ELb0ELb1ELi128EEEEEEEEEvNT_6ParamsE)
        .other          _ZN7cutlass13device_kernelIN5flash19enable_sm80_to_sm89INS1_16FlashAttnFwdSm80INS1_25CollectiveMainloopFwdSm80ILi8ELi1ELb0EN4cute5tupleIJNS5_1CILi128EEENS7_ILi32EEENS7_ILi256EEEEEELi256ENS_6half_tEfNS_4arch4Sm80ELb0ELb0ELb1ELb1ELb0ELb1ELb1ELb0EEENS1_21CollectiveEpilogueFwdINS6_IJS8_SA_S9_EEENS6_IJNS7_ILi1EEESI_SI_EEESC_SE_Li256ELb1ELb1ELb0ELb0EEENS1_19SingleTileSchedulerILb1ELb0ELb1ELi128EEEEEEEEEvNT_6ParamsE,@"STO_CUDA_ENTRY STV_DEFAULT"
_ZN7cutlass13device_kernelIN5flash19enable_sm80_to_sm89INS1_16FlashAttnFwdSm80INS1_25CollectiveMainloopFwdSm80ILi8ELi1ELb0EN4cute5tupleIJNS5_1CILi128EEENS7_ILi32EEENS7_ILi256EEEEEELi256ENS_6half_tEfNS_4arch4Sm80ELb0ELb0ELb1ELb1ELb0ELb1ELb1ELb0EEENS1_21CollectiveEpilogueFwdINS6_IJS8_SA_S9_EEENS6_IJNS7_ILi1EEESI_SI_EEESC_SE_Li256ELb1ELb1ELb0ELb0EEENS1_19SingleTileSchedulerILb1ELb0ELb1ELi128EEEEEEEEEvNT_6ParamsE:
[----:B------:R-:W-:Y:S02]  /*0000*/  MOV R1, c[0x0][0x28] ;  /* 0x00000a0000017a02 */ /* 0x000fe40000000f00 */
[----:B------:R-:W1:Y:S01]  /*0010*/  S2R R64, SR_TID.X ;  /* 0x0000000000407919 */ /* 0x000e620000002100 */
[----:B------:R-:W-:Y:S01]  /*0020*/  MOV R5, 0x4 ;  /* 0x0000000400057802 */ /* 0x000fe20000000f00 */
[----:B------:R-:W-:Y:S02]  /*0030*/  ULDC.64 UR10, c[0x0][0x118] ;  /* 0x00004600000a7ab9 */ /* 0x000fe40000000a00 */
        /* <DEDUP_REMOVED lines=12> */
.L_x_44:
        /* <DEDUP_REMOVED lines=8> */
.L_x_46:
[----:B------:R-:W-:-:S05]  /*0180*/  MOV R3, c[0x0][0x54c] ;  /* 0x0001530000037a02 */ /* 0x000fca0000000f00 */
.L_x_45:
[----:B-----5:R-:W-:Y:S01]  /*0190*/  IMAD R3, R3, c[0x0][0x548], RZ ;  /* 0x0001520003037a24 */ /* 0x020fe200078e02ff */
[----:B------:R-:W-:-:S04]  /*01a0*/  SHF.L.U32 R0, R65, 0x7, RZ ;  /* 0x0000000741007819 */ /* 0x000fc800000006ff */
[----:B------:R-:W-:-:S04]  /*01b0*/  ISETP.GE.AND P0, PT, R0, R3, PT ;  /* 0x000000030000720c */ /* 0x000fc80003f06270 */
[----:B------:R-:W-:Y:S01]  /*01c0*/  SEL R228, R228, 0xffffffff, !P0 ;  /* 0xffffffffe4e47807 */ /* 0x000fe20004000000 */
[----:B------:R-:W-:Y:S05]  /*01d0*/  BRA `(.L_x_47) ;  /* 0x0000012000007947 */ /* 0x000fea0003800000 */
.L_x_43:
[----:B---3--:R-:W-:-:S04]  /*01e0*/  ISETP.NE.U32.AND P0, PT, RZ, c[0x0][0x568], PT ;  /* 0x00015a00ff007a0c */ /* 0x008fc80003f05070 */
[----:B------:R-:W-:-:S13]  /*01f0*/  ISETP.NE.AND.EX P0, PT, RZ, c[0x0][0x56c], PT, P0 ;  /* 0x00015b00ff007a0c */ /* 0x000fda0003f05300 */
[----:B------:R-:W-:Y:S05]  /*0200*/  @!P0 BRA `(.L_x_48) ;  /* 0x0000002000008947 */ /* 0x000fea0003800000 */
[----:B------:R1:W5:Y:S01]  /*0210*/  LDG.E R3, [R2.64] ;  /* 0x0000000a02037981 */ /* 0x000362000c1e1900 */
[----:B------:R-:W-:Y:S05]  /*0220*/  BRA `(.L_x_49) ;  /* 0x0000009000007947 */ /* 0x000fea0003800000 */
.L_x_48:
        /* <DEDUP_REMOVED lines=8> */
.L_x_50:
[----:B------:R-:W-:-:S05]  /*02b0*/  MOV R3, c[0x0][0x54c] ;  /* 0x0001530000037a02 */ /* 0x000fca0000000f00 */
.L_x_49:
[----:B-----5:R-:W-:Y:S01]  /*02c0*/  IMAD R3, R3, c[0x0][0x548], RZ ;  /* 0x0001520003037a24 */ /* 0x020fe200078e02ff */
[----:B------:R-:W-:-:S04]  /*02d0*/  SHF.L.U32 R0, R65, 0x7, RZ ;  /* 0x0000000741007819 */ /* 0x000fc800000006ff */
[----:B------:R-:W-:-:S04]  /*02e0*/  ISETP.GE.AND P0, PT, R0, R3, PT ;  /* 0x000000030000720c */ /* 0x000fc80003f06270 */
[----:B------:R-:W-:-:S04]  /*02f0*/  SEL R228, R228, 0xffffffff, !P0 ;  /* 0xffffffffe4e47807 */ /* 0x000fc80004000000 */
.L_x_47:
[----:B------:R-:W-:-:S13]  /*0300*/  ISETP.GE.AND P0, PT, R228, RZ, PT ;  /* 0x000000ffe400720c */ /* 0x000fda0003f06270 */
        /* <DEDUP_REMOVED lines=8> */
[----:B------:R-:W-:Y:S01]  /*0390*/  IMAD.MOV.U32 R0, RZ, RZ, RZ ;  /* 0x000000ffff007224 */ /* 0x000fe200078e00ff */
[----:B------:R-:W-:Y:S01]  /*03a0*/  ISETP.NE.U32.AND P1, PT, RZ, c[0x0][0x348], PT ;  /* 0x0000d200ff007a0c */ /* 0x000fe20003f25070 */
[----:B------:R-:W-:Y:S01]  /*03b0*/  IMAD.WIDE R10, R228, R5, c[0x0][0x348] ;  /* 0x0000d200e40a7625 */ /* 0x000fe200078e0205 */
[----:B------:R-:W-:-:S02]  /*03c0*/  ISETP.NE.U32.AND P6, PT, RZ, c[0x0][0x350], PT ;  /* 0x0000d400ff007a0c */ /* 0x000fc40003fc5070 */
[----:B------:R-:W-:Y:S01]  /*03d0*/  ISETP.NE.U32.AND P5, PT, RZ, c[0x0][0x358], PT ;  /* 0x0000d600ff007a0c */ /* 0x000fe20003fa5070 */
[CC--:B------:R-:W-:Y:S01]  /*03e0*/  IMAD.WIDE R8, R228.reuse, R5.reuse, c[0x0][0x350] ;  /* 0x0000d400e4087625 */ /* 0x0c0fe200078e0205 */
[----:B------:R-:W-:Y:S02]  /*03f0*/  ISETP.NE.AND.EX P1, PT, RZ, c[0x0][0x34c], PT, P1 ;  /* 0x0000d300ff007a0c */ /* 0x000fe40003f25310 */
[----:B------:R-:W-:Y:S01]  /*0400*/  ISETP.NE.AND.EX P6, PT, RZ, c[0x0][0x354], PT, P6 ;  /* 0x0000d500ff007a0c */ /* 0x000fe20003fc5360 */
[----:B------:R-:W-:Y:S01]  /*0410*/  @P2 IMAD.WIDE R14, R228, R5, c[0x0][0x370] ;  /* 0x0000dc00e40e2625 */ /* 0x000fe200078e0205 */
[----:B------:R-:W-:-:S03]  /*0420*/  ISETP.NE.AND.EX P5, PT, RZ, c[0x0][0x35c], PT, P5 ;  /* 0x0000d700ff007a0c */ /* 0x000fc60003fa5350 */
[CC--:B------:R-:W-:Y:S01]  /*0430*/  @P0 IMAD.WIDE R12, R228.reuse, R5.reuse, c[0x0][0x360] ;  /* 0x0000d800e40c0625 */ /* 0x0c0fe200078e0205 */
[----:B------:R2:W5:Y:S03]  /*0440*/  @P2 LDG.E R111, [R14.64] ;  /* 0x0000000a0e6f2981 */ /* 0x000566000c1e1900 */
[----:B------:R-:W-:Y:S01]  /*0450*/  IMAD.WIDE R6, R228, R5, c[0x0][0x358] ;  /* 0x0000d600e4067625 */ /* 0x000fe200078e0205 */
[----:B------:R2:W5:Y:S04]  /*0460*/  @P0 LDG.E R113, [R12.64] ;  /* 0x0000000a0c710981 */ /* 0x000568000c1e1900 */
[----:B------:R2:W5:Y:S04]  /*0470*/  @P1 LDG.E R112, [R10.64] ;  /* 0x0000000a0a701981 */ /* 0x000568000c1e1900 */
[----:B------:R2:W5:Y:S04]  /*0480*/  @P6 LDG.E R110, [R8.64] ;  /* 0x0000000a086e6981 */ /* 0x000568000c1e1900 */
[----:B------:R2:W5:Y:S04]  /*0490*/  @P5 LDG.E R0, [R6.64] ;  /* 0x0000000a06005981 */ /* 0x000568000c1e1900 */
[----:B------:R-:W3:Y:S01]  /*04a0*/  S2R R227, SR_CTAID.Y ;  /* 0x0000000000e37919 */ /* 0x000ee20000002600 */
[----:B-1----:R-:W-:-:S02]  /*04b0*/  IMAD.MOV.U32 R2, RZ, RZ, c[0x0][0x1d0] ;  /* 0x00007400ff027624 */ /* 0x002fc400078e00ff */
[----:B------:R-:W-:Y:S01]  /*04c0*/  IMAD.MOV.U32 R20, RZ, RZ, c[0x0][0x228] ;  /* 0x00008a00ff147624 */ /* 0x000fe200078e00ff */
[----:B---3--:R-:W-:Y:S01]  /*04d0*/  SHF.R.S32.HI R89, RZ, 0x1f, R227 ;  /* 0x0000001fff597819 */ /* 0x008fe200000114e3 */
[----:B------:R-:W-:Y:S05]  /*04e0*/  @P0 BRA `(.L_x_51) ;  /* 0x0000004000000947 */ /* 0x000fea0003800000 */
[----:B--2---:R-:W-:Y:S05]  /*04f0*/  @!P1 BRA `(.L_x_51) ;  /* 0x0000003000009947 */ /* 0x004fea0003800000 */
[----:B-----5:R-:W2:Y:S04]  /*0500*/  LDG.E R113, [R10.64] ;  /* 0x0000000a0a717981 */ /* 0x020ea8000c1e1900 */
[----:B------:R-:W2:Y:S02]  /*0510*/  LDG.E R4, [R10.64+0x4] ;  /* 0x0000040a0a047981 */ /* 0x000ea4000c1e1900 */
[----:B--2---:R-:W-:Y:S02]  /*0520*/  IADD3 R113, -R113, R4, RZ ;  /* 0x0000000471717210 */ /* 0x004fe40007ffe1ff */
.L_x_51:
[----:B--2---:R-:W-:-:S04]  /*0530*/  ISETP.NE.U32.AND P0, PT, RZ, c[0x0][0x368], PT ;  /* 0x0000da00ff007a0c */ /* 0x004fc80003f05070 */
[----:B------:R-:W-:-:S13]  /*0540*/  ISETP.NE.AND.EX P0, PT, RZ, c[0x0][0x36c], PT, P0 ;  /* 0x0000db00ff007a0c */ /* 0x000fda0003f05300 */
[----:B------:R-:W-:Y:S05]  /*0550*/  @!P0 BRA `(.L_x_52) ;  /* 0x0000003000008947 */ /* 0x000fea0003800000 */
[----:B------:R-:W-:-:S06]  /*0560*/  IMAD.WIDE R2, R228, R5, c[0x0][0x368] ;  /* 0x0000da00e4027625 */ /* 0x000fcc00078e0205 */
[----:B------:R1:W5:Y:S01]  /*0570*/  LDG.E R2, [R2.64] ;  /* 0x0000000a02027981 */ /* 0x000362000c1e1900 */
[----:B------:R-:W-:Y:S05]  /*0580*/  BRA `(.L_x_53) ;  /* 0x0000004000007947 */ /* 0x000fea0003800000 */
.L_x_52:
[----:B------:R-:W-:Y:S05]  /*0590*/  @!P6 BRA `(.L_x_53) ;  /* 0x000000300000e947 */ /* 0x000fea0003800000 */
[----:B------:R-:W2:Y:S04]  /*05a0*/  LDG.E R2, [R8.64] ;  /* 0x0000000a08027981 */ /* 0x000ea8000c1e1900 */
[----:B------:R-:W2:Y:S02]  /*05b0*/  LDG.E R3, [R8.64+0x4] ;  /* 0x0000040a08037981 */ /* 0x000ea4000c1e1900 */
[----:B--2---:R-:W-:Y:S02]  /*05c0*/  IADD3 R2, -R2, R3, RZ ;  /* 0x0000000302027210 */ /* 0x004fe40007ffe1ff */
.L_x_53:
[----:B------:R-:W2:Y:S04]  /*05d0*/  @P5 LDG.E R4, [R6.64] ;  /* 0x0000000a06045981 */ /* 0x000ea8000c1e1900 */
[----:B------:R-:W2:Y:S01]  /*05e0*/  @P5 LDG.E R9, [R6.64+0x4] ;  /* 0x0000040a06095981 */ /* 0x000ea2000c1e1900 */
[----:B-1---5:R-:W-:Y:S01]  /*05f0*/  IMAD.IADD R3, R2, 0x1, -R111 ;  /* 0x0000000102037824 */ /* 0x022fe200078e0a6f */
[----:B------:R-:W-:Y:S01]  /*0600*/  ISETP.NE.U32.AND P0, PT, RZ, c[0x0][0x378], PT ;  /* 0x0000de00ff007a0c */ /* 0x000fe20003f05070 */
[----:B------:R-:W-:-:S03]  /*0610*/  IMAD.MOV.U32 R66, RZ, RZ, R2 ;  /* 0x000000ffff427224 */ /* 0x000fc600078e0002 */
[----:B------:R-:W-:-:S13]  /*0620*/  ISETP.NE.AND.EX P0, PT, RZ, c[0x0][0x37c], PT, P0 ;  /* 0x0000df00ff007a0c */ /* 0x000fda0003f05300 */
[----:B------:R-:W-:-:S05]  /*0630*/  @P0 IMAD.WIDE R10, R228, R5, c[0x0][0x378] ;  /* 0x0000de00e40a0625 */ /* 0x000fca00078e0205 */
[----:B------:R1:W5:Y:S01]  /*0640*/  @P0 LDG.E R66, [R10.64] ;  /* 0x0000000a0a420981 */ /* 0x000362000c1e1900 */
[----:B--2---:R-:W-:-:S04]  /*0650*/  @P5 IMAD.IADD R20, R9, 0x1, -R4 ;  /* 0x0000000109145824 */ /* 0x004fc800078e0a04 */
[----:B------:R-:W-:-:S05]  /*0660*/  IMAD.IADD R55, R3, 0x1, R20 ;  /* 0x0000000103377824 */ /* 0x000fca00078e0214 */
[----:B------:R-:W-:-:S04]  /*0670*/  IADD3 R4, R55, 0x1f, RZ ;  /* 0x0000001f37047810 */ /* 0x000fc80007ffe0ff */
[----:B------:R-:W-:-:S04]  /*0680*/  SHF.R.S32.HI R149, RZ, 0x1f, R4 ;  /* 0x0000001fff957819 */ /* 0x000fc80000011404 */
[----:B------:R-:W-:Y:S01]  /*0690*/  LEA.HI R149, R149, R4, RZ, 0x5 ;  /* 0x0000000495957211 */ /* 0x000fe200078f28ff */
[----:B------:R-:W-:-:S03]  /*06a0*/  IMAD.MOV R4, RZ, RZ, -R3 ;  /* 0x000000ffff047224 */ /* 0x000fc600078e0a03 */
[----:B------:R-:W-:Y:S02]  /*06b0*/  LOP3.LUT R6, R149, 0xffffffe0, RZ, 0xc0, !PT ;  /* 0xffffffe095067812 */ /* 0x000fe400078ec0ff */
[----:B------:R-:W-:-:S03]  /*06c0*/  IMNMX R4, RZ, R4, !PT ;  /* 0x00000004ff047217 */ /* 0x000fc60007800200 */
[----:B------:R-:W-:Y:S01]  /*06d0*/  IMAD.IADD R3, R6, 0x1, -R3 ;  /* 0x0000000106037824 */ /* 0x000fe200078e0a03 */
[----:B------:R-:W-:-:S04]  /*06e0*/  SHF.R.U32.HI R78, RZ, 0x5, R4 ;  /* 0x00000005ff4e7819 */ /* 0x000fc80000011604 */
[----:B------:R-:W-:-:S04]  /*06f0*/  IMNMX R3, R3, R20, PT ;  /* 0x0000001403037217 */ /* 0x000fc80003800200 */
[----:B------:R-:W-:-:S13]  /*0700*/  ISETP.GT.AND P0, PT, R3, R4, PT ;  /* 0x000000040300720c */ /* 0x000fda0003f04270 */
[----:B------:R-:W-:Y:S01]  /*0710*/  @P0 IADD3 R7, R3, 0x1f, RZ ;  /* 0x0000001f03070810 */ /* 0x000fe20007ffe0ff */
[----:B------:R-:W-:-:S03]  /*0720*/  IMAD.MOV.U32 R3, RZ, RZ, R78 ;  /* 0x000000ffff037224 */ /* 0x000fc600078e004e */
[----:B------:R-:W-:-:S04]  /*0730*/  @P0 SHF.R.S32.HI R4, RZ, 0x1f, R7 ;  /* 0x0000001fff040819 */ /* 0x000fc80000011407 */
[----:B------:R-:W-:-:S04]  /*0740*/  @P0 LEA.HI R4, R4, R7, RZ, 0x5 ;  /* 0x0000000704040211 */ /* 0x000fc800078f28ff */
[----:B------:R-:W-:-:S04]  /*0750*/  @P0 SHF.R.S32.HI R3, RZ, 0x5, R4 ;  /* 0x00000005ff030819 */ /* 0x000fc80000011404 */
[----:B------:R-:W-:-:S13]  /*0760*/  ISETP.GT.AND P0, PT, R3, R78, PT ;  /* 0x0000004e0300720c */ /* 0x000fda0003f04270 */
[----:B------:R-:W-:Y:S05]  /*0770*/  @!P0 BRA `(.L_x_54) ;  /* 0x00003b6000008947 */ /* 0x000fea0003800000 */
[----:B-1----:R-:W-:Y:S02]  /*0780*/  ISETP.NE.U32.AND P3, PT, RZ, c[0x0][0x340], PT ;  /* 0x0000d000ff007a0c */ /* 0x002fe40003f65070 */
[----:B------:R-:W-:Y:S01]  /*0790*/  SHF.R.S32.HI R91, RZ, 0x1f, R64 ;  /* 0x0000001fff5b7819 */ /* 0x000fe20000011440 */
[----:B------:R-:W-:Y:S01]  /*07a0*/  IMAD.IADD R2, R110, 0x1, R2 ;  /* 0x000000016e027824 */ /* 0x000fe200078e0202 */
[----:B------:R-:W-:Y:S02]  /*07b0*/  ISETP.NE.AND.EX P3, PT, RZ, c[0x0][0x344], PT, P3 ;  /* 0x0000d100ff007a0c */ /* 0x000fe40003f65330 */
[----:B------:R-:W-:Y:S01]  /*07c0*/  IADD3 R82, R3, -0x1, RZ ;  /* 0xffffffff03527810 */ /* 0x000fe20007ffe0ff */
[C---:B------:R-:W-:Y:S01]  /*07d0*/  IMAD R126, R89.reuse, c[0x0][0x240], RZ ;  /* 0x00009000597e7a24 */ /* 0x040fe200078e02ff */
[----:B------:R-:W-:Y:S01]  /*07e0*/  SHF.R.S32.HI R77, RZ, 0x1f, R228 ;  /* 0x0000001fff4d7819 */ /* 0x000fe200000114e4 */
[----:B------:R-:W-:Y:S01]  /*07f0*/  IMAD R128, R89, c[0x0][0x1e8], RZ ;  /* 0x00007a0059807a24 */ /* 0x000fe200078e02ff */
[----:B------:R-:W-:-:S02]  /*0800*/  UMOV UR6, 0x5 ;  /* 0x0000000500067882 */ /* 0x000fc40000000000 */
[----:B------:R-:W-:-:S05]  /*0810*/  ULDC.64 UR8, c[0x0][0x238] ;  /* 0x00008e0000087ab9 */ /* 0x000fca0000000a00 */
[----:B------:R-:W-:-:S05]  /*0820*/  @P3 IMAD.WIDE R8, R228, R5, c[0x0][0x340] ;  /* 0x0000d000e4083625 */ /* 0x000fca00078e0205 */
[----:B------:R1:W2:Y:S01]  /*0830*/  @P3 LDG.E R4, [R8.64] ;  /* 0x0000000a08043981 */ /* 0x0002a2000c1e1900 */
[----:B------:R-:W-:Y:S01]  /*0840*/  LEA.HI R7, R91, R64, RZ, 0x3 ;  /* 0x000000405b077211 */ /* 0x000fe200078f18ff */
[----:B------:R-:W-:Y:S01]  /*0850*/  IMAD.WIDE.U32 R12, R2, c[0x0][0x1e0], RZ ;  /* 0x00007800020c7a25 */ /* 0x000fe200078e00ff */
[----:B------:R-:W-:Y:S01]  /*0860*/  SHF.R.S32.HI R5, RZ, 0x1f, R0 ;  /* 0x0000001fff057819 */ /* 0x000fe20000011400 */
[----:B------:R-:W-:Y:S01]  /*0870*/  USHF.L.U64.HI UR7, UR8, UR6, UR9 ;  /* 0x0000000608077299 */ /* 0x000fe20008010209 */
[----:B------:R-:W-:Y:S01]  /*0880*/  SHF.R.S32.HI R109, RZ, 0x3, R7 ;  /* 0x00000003ff6d7819 */ /* 0x000fe20000011407 */
[----:B------:R-:W-:Y:S01]  /*0890*/  IMAD R126, R227, c[0x0][0x244], R126 ;  /* 0x00009100e37e7a24 */ /* 0x000fe200078e027e */
[----:B------:R-:W-:Y:S01]  /*08a0*/  LOP3.LUT R7, R7, 0xfffffff8, RZ, 0xc0, !PT ;  /* 0xfffffff807077812 */ /* 0x000fe200078ec0ff */
[----:B------:R-:W-:Y:S01]  /*08b0*/  IMAD R128, R227, c[0x0][0x1ec], R128 ;  /* 0x00007b00e3807a24 */ /* 0x000fe200078e0280 */
[----:B------:R-:W-:Y:S01]  /*08c0*/  SHF.R.S32.HI R83, RZ, 0x1f, R2 ;  /* 0x0000001fff537819 */ /* 0x000fe20000011402 */
[C---:B------:R-:W-:Y:S01]  /*08d0*/  IMAD.WIDE.U32 R132, R109.reuse, c[0x0][0x1e0], RZ ;  /* 0x000078006d847a25 */ /* 0x040fe200078e00ff */
[----:B------:R-:W-:Y:S01]  /*08e0*/  SHF.R.S32.HI R114, RZ, 0x1f, R109 ;  /* 0x0000001fff727819 */ /* 0x000fe2000001146d */
[----:B------:R-:W-:Y:S01]  /*08f0*/  USHF.L.U32 UR8, UR8, 0x5, URZ ;  /* 0x0000000508087899 */ /* 0x000fe2000800063f */
[----:B------:R-:W-:Y:S01]  /*0900*/  IADD3 R11, P0, R109, R0, RZ ;  /* 0x000000006d0b7210 */ /* 0x000fe20007f1e0ff */
[----:B------:R-:W-:Y:S01]  /*0910*/  IMAD.IADD R14, R64, 0x1, -R7 ;  /* 0x00000001400e7824 */ /* 0x000fe200078e0a07 */
[----:B------:R-:W-:Y:S01]  /*0920*/  LEA.HI R91, R91, R64, RZ, 0x6 ;  /* 0x000000405b5b7211 */ /* 0x000fe200078f30ff */
[----:B------:R-:W-:Y:S01]  /*0930*/  IMAD R7, R83, c[0x0][0x1e0], RZ ;  /* 0x0000780053077a24 */ /* 0x000fe200078e02ff */
[----:B------:R-:W-:Y:S01]  /*0940*/  SEL R124, R228, RZ, !P5 ;  /* 0x000000ffe47c7207 */ /* 0x000fe20006800000 */
[----:B------:R-:W-:Y:S01]  /*0950*/  IMAD.SHL.U32 R16, R14, 0x8, RZ ;  /* 0x000000080e107824 */ /* 0x000fe200078e00ff */
[----:B------:R-:W-:Y:S01]  /*0960*/  SHF.L.U32 R91, R91, 0x3, RZ ;  /* 0x000000035b5b7819 */ /* 0x000fe200000006ff */
[----:B------:R-:W-:Y:S01]  /*0970*/  IMAD.X R18, R114, 0x1, R5, P0 ;  /* 0x0000000172127824 */ /* 0x000fe200000e0605 */
[----:B------:R-:W-:Y:S01]  /*0980*/  BSSY B0, `(.L_x_55) ;  /* 0x0000055000007945 */ /* 0x000fe20003800000 */
[----:B------:R-:W-:Y:S01]  /*0990*/  IMAD R22, R2, c[0x0][0x1e4], R7 ;  /* 0x0000790002167a24 */ /* 0x000fe200078e0207 */
[----:B------:R-:W-:Y:S01]  /*09a0*/  SHF.R.S32.HI R17, RZ, 0x1f, R16 ;  /* 0x0000001fff117819 */ /* 0x000fe20000011410 */
[----:B------:R-:W-:Y:S01]  /*09b0*/  IMAD R18, R18, c[0x0][0x238], RZ ;  /* 0x00008e0012127a24 */ /* 0x000fe200078e02ff */
[----:B-1----:R-:W-:Y:S01]  /*09c0*/  IADD3 R9, -R109, R20, RZ ;  /* 0x000000146d097210 */ /* 0x002fe20007ffe1ff */
[----:B------:R-:W-:Y:S01]  /*09d0*/  IMAD.SHL.U32 R14, R14, 0x4, RZ ;  /* 0x000000040e0e7824 */ /* 0x000fe200078e00ff */
[C---:B------:R-:W-:Y:S01]  /*09e0*/  ISETP.GE.AND P2, PT, R16.reuse, c[0x0][0x1d4], PT ;  /* 0x0000750010007a0c */ /* 0x040fe20003f46270 */
[----:B------:R-:W-:Y:S01]  /*09f0*/  IMAD.IADD R23, R13, 0x1, R22 ;  /* 0x000000010d177824 */ /* 0x000fe200078e0216 */
[C---:B------:R-:W-:Y:S01]  /*0a00*/  IADD3 R108, R16.reuse, 0x80, RZ ;  /* 0x00000080106c7810 */ /* 0x040fe20007ffe0ff */
[C---:B------:R-:W-:Y:S01]  /*0a10*/  IMAD R18, R11.reuse, c[0x0][0x23c], R18 ;  /* 0x00008f000b127a24 */ /* 0x040fe200078e0212 */
[----:B------:R-:W-:Y:S01]  /*0a20*/  IADD3 R107, R16, 0xc0, RZ ;  /* 0x000000c0106b7810 */ /* 0x000fe20007ffe0ff */
[----:B------:R-:W-:Y:S01]  /*0a30*/  IMAD.WIDE.U32 R10, R11, c[0x0][0x238], R16 ;  /* 0x00008e000b0a7a25 */ /* 0x000fe200078e0010 */
[----:B------:R-:W-:-:S02]  /*0a40*/  SEL R7, RZ, 0x1, P2 ;  /* 0x00000001ff077807 */ /* 0x000fc40001000000 */
[----:B------:R-:W-:Y:S01]  /*0a50*/  ISETP.GE.AND P1, PT, R108, c[0x0][0x1d4], PT ;  /* 0x000075006c007a0c */ /* 0x000fe20003f26270 */
[----:B------:R-:W-:Y:S01]  /*0a60*/  IMAD.MOV.U32 R22, RZ, RZ, R12 ;  /* 0x000000ffff167224 */ /* 0x000fe200078e000c */
[----:B------:R-:W-:Y:S01]  /*0a70*/  IADD3 R12, R14, 0x40, RZ ;  /* 0x000000400e0c7810 */ /* 0x000fe20007ffe0ff */
[----:B------:R-:W-:Y:S01]  /*0a80*/  IMAD R6, R82, -0x20, R9 ;  /* 0xffffffe052067824 */ /* 0x000fe200078e0209 */
[----:B------:R-:W-:Y:S01]  /*0a90*/  IADD3 R19, R11, R18, RZ ;  /* 0x000000120b137210 */ /* 0x000fe20007ffe0ff */
[----:B------:R-:W-:Y:S01]  /*0aa0*/  IMAD.MOV.U32 R18, RZ, RZ, R10 ;  /* 0x000000ffff127224 */ /* 0x000fe200078e000a */
[----:B------:R-:W-:Y:S01]  /*0ab0*/  LOP3.LUT R91, R91, 0xfffffe00, RZ, 0xc0, !PT ;  /* 0xfffffe005b5b7812 */ /* 0x000fe200078ec0ff */
[----:B------:R-:W-:Y:S01]  /*0ac0*/  IMAD.IADD R11, R14, 0x1, R12 ;  /* 0x000000010e0b7824 */ /* 0x000fe200078e020c */
[----:B------:R-:W-:Y:S01]  /*0ad0*/  ISETP.GT.AND P4, PT, R6, RZ, PT ;  /* 0x000000ff0600720c */ /* 0x000fe20003f84270 */
[----:B------:R-:W-:Y:S01]  /*0ae0*/  IMAD.WIDE.U32 R18, R227, c[0x0][0x240], R18 ;  /* 0x00009000e3127a25 */ /* 0x000fe200078e0012 */
[----:B------:R-:W-:-:S02]  /*0af0*/  SHF.R.S32.HI R81, RZ, 0x1f, R82 ;  /* 0x0000001fff517819 */ /* 0x000fc40000011452 */
[----:B------:R-:W-:Y:S01]  /*0b00*/  ISETP.GE.AND P0, PT, R11, c[0x0][0x1d4], PT ;  /* 0x000075000b007a0c */ /* 0x000fe20003f06270 */
[----:B------:R-:W-:Y:S02]  /*0b10*/  IMAD.IADD R127, R19, 0x1, R126 ;  /* 0x00000001137f7824 */ /* 0x000fe400078e027e */
[----:B------:R-:W-:Y:S01]  /*0b20*/  IMAD.MOV.U32 R126, RZ, RZ, R18 ;  /* 0x000000ffff7e7224 */ /* 0x000fe200078e0012 */
[----:B------:R-:W-:Y:S01]  /*0b30*/  SEL R6, RZ, 0xffffffff, P0 ;  /* 0xffffffffff067807 */ /* 0x000fe20000000000 */
[----:B------:R-:W-:Y:S01]  /*0b40*/  IMAD.WIDE.U32 R22, R227, c[0x0][0x1e8], R22 ;  /* 0x00007a00e3167a25 */ /* 0x000fe200078e0016 */
[----:B------:R-:W-:-:S03]  /*0b50*/  ISETP.GE.AND P0, PT, R107, c[0x0][0x1d4], PT ;  /* 0x000075006b007a0c */ /* 0x000fc60003f06270 */
[----:B------:R-:W-:Y:S01]  /*0b60*/  IMAD.SHL.U32 R6, R6, 0x2, RZ ;  /* 0x0000000206067824 */ /* 0x000fe200078e00ff */
[----:B------:R-:W-:Y:S01]  /*0b70*/  SEL R102, RZ, 0x8, P0 ;  /* 0x00000008ff667807 */ /* 0x000fe20000000000 */
[----:B------:R-:W-:Y:S01]  /*0b80*/  IMAD.WIDE.U32 R126, R124, c[0x0][0x248], R126 ;  /* 0x000092007c7e7a25 */ /* 0x000fe200078e007e */
[----:B------:R-:W-:Y:S02]  /*0b90*/  IADD3 R129, R23, R128, RZ ;  /* 0x0000008017817210 */ /* 0x000fe40007ffe0ff */
[----:B------:R-:W-:Y:S01]  /*0ba0*/  LOP3.LUT R6, R6, 0x2, R7, 0xe2, !PT ;  /* 0x0000000206067812 */ /* 0x000fe200078ee207 */
[----:B------:R-:W-:Y:S01]  /*0bb0*/  IMAD.MOV.U32 R128, RZ, RZ, R22 ;  /* 0x000000ffff807224 */ /* 0x000fe200078e0016 */
[----:B------:R-:W-:-:S04]  /*0bc0*/  SEL R7, RZ, 0x4, P1 ;  /* 0x00000004ff077807 */ /* 0x000fc80000800000 */
[----:B------:R-:W-:Y:S01]  /*0bd0*/  LOP3.LUT R102, R102, R6, R7, 0xfe, !PT ;  /* 0x0000000666667212 */ /* 0x000fe200078efe07 */
[----:B------:R-:W-:-:S05]  /*0be0*/  IMAD.SHL.U32 R7, R109, 0x40, RZ ;  /* 0x000000406d077824 */ /* 0x000fca00078e00ff */
[----:B------:R-:W-:-:S04]  /*0bf0*/  LOP3.LUT R7, R7, 0x1c0, RZ, 0xc0, !PT ;  /* 0x000001c007077812 */ /* 0x000fc800078ec0ff */
[----:B------:R-:W-:Y:S02]  /*0c00*/  LOP3.LUT R106, R7, 0x38, R16, 0xf8, !PT ;  /* 0x00000038076a7812 */ /* 0x000fe400078ef810 */
[----:B------:R-:W-:-:S04]  /*0c10*/  SHF.R.U32.HI R6, RZ, 0x3, R7 ;  /* 0x00000003ff067819 */ /* 0x000fc80000011607 */
[----:B------:R-:W-:-:S05]  /*0c20*/  LOP3.LUT R106, R91, R106, R6, 0xf6, !PT ;  /* 0x0000006a5b6a7212 */ /* 0x000fca00078ef606 */
[----:B------:R-:W-:Y:S01]  /*0c30*/  IMAD.SHL.U32 R106, R106, 0x2, RZ ;  /* 0x000000026a6a7824 */ /* 0x000fe200078e00ff */
[----:B--2---:R-:W-:Y:S01]  /*0c40*/  @P3 SHF.R.S32.HI R19, RZ, 0x1f, R4 ;  /* 0x0000001fff133819 */ /* 0x004fe20000011404 */
[----:B------:R-:W-:Y:S01]  /*0c50*/  @!P3 IMAD.MOV.U32 R19, RZ, RZ, R77 ;  /* 0x000000ffff13b224 */ /* 0x000fe200078e004d */
[----:B------:R-:W-:Y:S01]  /*0c60*/  @P3 MOV R18, R4 ;  /* 0x0000000400123202 */ /* 0x000fe20000000f00 */
[----:B------:R-:W-:Y:S01]  /*0c70*/  @!P3 IMAD.MOV.U32 R18, RZ, RZ, R228 ;  /* 0x000000ffff12b224 */ /* 0x000fe200078e00e4 */
[----:B------:R-:W-:Y:S01]  /*0c80*/  SEL R77, R77, RZ, !P5 ;  /* 0x000000ff4d4d7207 */ /* 0x000fe20006800000 */
[----:B------:R-:W-:Y:S01]  /*0c90*/  IMAD R4, R114, c[0x0][0x1e0], RZ ;  /* 0x0000780072047a24 */ /* 0x000fe200078e02ff */
[----:B------:R-:W-:Y:S02]  /*0ca0*/  SEL R75, R19, RZ, !P6 ;  /* 0x000000ff134b7207 */ /* 0x000fe40007000000 */
[----:B------:R-:W-:Y:S01]  /*0cb0*/  SEL R122, R18, RZ, !P6 ;  /* 0x000000ff127a7207 */ /* 0x000fe20007000000 */
[----:B------:R-:W-:-:S02]  /*0cc0*/  IMAD R131, R77, c[0x0][0x248], RZ ;  /* 0x000092004d837a24 */ /* 0x000fc400078e02ff */
[----:B------:R-:W-:Y:S02]  /*0cd0*/  IMAD R79, R75, c[0x0][0x1f0], RZ ;  /* 0x00007c004b4f7a24 */ /* 0x000fe400078e02ff */
[----:B------:R-:W-:-:S04]  /*0ce0*/  IMAD.WIDE.U32 R128, R122, c[0x0][0x1f0], R128 ;  /* 0x00007c007a807a25 */ /* 0x000fc800078e0080 */
[----:B------:R-:W-:Y:S02]  /*0cf0*/  IMAD R79, R122, c[0x0][0x1f4], R79 ;  /* 0x00007d007a4f7a24 */ /* 0x000fe400078e024f */
[----:B------:R-:W-:Y:S02]  /*0d00*/  IMAD R131, R124, c[0x0][0x24c], R131 ;  /* 0x000093007c837a24 */ /* 0x000fe400078e0283 */
[----:B------:R-:W-:Y:S01]  /*0d10*/  IMAD R13, R109, c[0x0][0x1e4], R4 ;  /* 0x000079006d0d7a24 */ /* 0x000fe200078e0204 */
[----:B------:R-:W-:Y:S01]  /*0d20*/  IADD3 R79, R129, R79, RZ ;  /* 0x0000004f814f7210 */ /* 0x000fe20007ffe0ff */
[----:B------:R-:W-:Y:S02]  /*0d30*/  IMAD.IADD R131, R127, 0x1, R131 ;  /* 0x000000017f837824 */ /* 0x000fe400078e0283 */
[----:B------:R-:W-:Y:S01]  /*0d40*/  IMAD.IADD R80, R133, 0x1, R13 ;  /* 0x0000000185507824 */ /* 0x000fe200078e020d */
[----:B------:R-:W-:Y:S05]  /*0d50*/  @!P4 BRA `(.L_x_56) ;  /* 0x000001700000c947 */ /* 0x000fea0003800000 */
[----:B------:R-:W-:Y:S01]  /*0d60*/  LOP3.LUT R8, R102, 0xff, RZ, 0xc0, !PT ;  /* 0x000000ff66087812 */ /* 0x000fe200078ec0ff */
[----:B------:R-:W-:-:S02]  /*0d70*/  IMAD R4, R82, UR7, RZ ;  /* 0x0000000752047c24 */ /* 0x000fc4000f8e02ff */
[----:B------:R-:W-:Y:S01]  /*0d80*/  IMAD.SHL.U32 R18, R102, 0x10, RZ ;  /* 0x0000001066127824 */ /* 0x000fe200078e00ff */
[C---:B------:R-:W-:Y:S01]  /*0d90*/  SHF.L.U32 R10, R8.reuse, 0x2, RZ ;  /* 0x00000002080a7819 */ /* 0x040fe200000006ff */
[----:B------:R-:W-:Y:S02]  /*0da0*/  IMAD.MOV.U32 R130, RZ, RZ, R126 ;  /* 0x000000ffff827224 */ /* 0x000fe400078e007e */
[----:B------:R-:W-:Y:S01]  /*0db0*/  IMAD.SHL.U32 R13, R8, 0x8, RZ ;  /* 0x00000008080d7824 */ /* 0x000fe200078e00ff */
[----:B------:R-:W-:Y:S01]  /*0dc0*/  LOP3.LUT P4, RZ, R18, 0x10, RZ, 0xc0, !PT ;  /* 0x0000001012ff7812 */ /* 0x000fe2000788c0ff */
[----:B------:R-:W-:Y:S01]  /*0dd0*/  IMAD.SHL.U32 R8, R8, 0x2, RZ ;  /* 0x0000000208087824 */ /* 0x000fe200078e00ff */
[----:B------:R-:W-:Y:S01]  /*0de0*/  LOP3.LUT P2, RZ, R10, 0x10, RZ, 0xc0, !PT ;  /* 0x000000100aff7812 */ /* 0x000fe2000784c0ff */
[----:B------:R-:W-:Y:S01]  /*0df0*/  IMAD.WIDE.U32 R22, R82, UR8, R130 ;  /* 0x0000000852167c25 */ /* 0x000fe2000f8e0082 */
[----:B------:R-:W-:Y:S02]  /*0e00*/  LOP3.LUT P3, RZ, R13, 0x10, RZ, 0xc0, !PT ;  /* 0x000000100dff7812 */ /* 0x000fe4000786c0ff */
[----:B------:R-:W-:Y:S01]  /*0e10*/  LOP3.LUT P1, RZ, R8, 0x10, RZ, 0xc0, !PT ;  /* 0x0000001008ff7812 */ /* 0x000fe2000782c0ff */
[----:B------:R-:W-:Y:S01]  /*0e20*/  IMAD R4, R81, UR8, R4 ;  /* 0x0000000851047c24 */ /* 0x000fe2000f8e0204 */
[----:B------:R-:W-:-:S04]  /*0e30*/  LEA R18, P0, R22, c[0x0][0x220], 0x1 ;  /* 0x0000880016127a11 */ /* 0x000fc800078008ff */
[----:B------:R-:W-:-:S04]  /*0e40*/  IADD3 R4, R23, R4, RZ ;  /* 0x0000000417047210 */ /* 0x000fc80007ffe0ff */
[----:B------:R-:W-:-:S05]  /*0e50*/  LEA.HI.X R19, R22, c[0x0][0x224], R4, 0x1, P0 ;  /* 0x0000890016137a11 */ /* 0x000fca00000f0c04 */
[----:B------:R-:W-:Y:S01]  /*0e60*/  @!PT LDS RZ, [RZ] ;  /* 0x00000000fffff984 */ /* 0x000fe20000000800 */
[----:B------:R-:W-:Y:S01]  /*0e70*/  @!PT LDS RZ, [RZ] ;  /* 0x00000000fffff984 */ /* 0x000fe20000000800 */
[----:B------:R-:W-:Y:S01]  /*0e80*/  @!PT LDS RZ, [RZ] ;  /* 0x00000000fffff984 */ /* 0x000fe20000000800 */
[----:B------:R1:W-:Y:S04]  /*0e90*/  LDGSTS.E.BYPASS.LTC128B.128 [R106+0xc080], [R18.64], P4 ;  /* 0x0c080000126a7fae */ /* 0x0003e8000a101d4a */
[----:B------:R1:W-:Y:S04]  /*0ea0*/  LDGSTS.E.BYPASS.LTC128B.128 [R106+0xd080], [R18.64+0x80], P3 ;  /* 0x0d080080126a7fae */ /* 0x0003e80009901d4a */
[----:B------:R1:W-:Y:S04]  /*0eb0*/  LDGSTS.E.BYPASS.LTC128B.128 [R106+0xe080], [R18.64+0x100], P2 ;  /* 0x0e080100126a7fae */ /* 0x0003e80009101d4a */
[----:B------:R1:W-:Y:S02]  /*0ec0*/  LDGSTS.E.BYPASS.LTC128B.128 [R106+0xf080], [R18.64+0x180], P1 ;  /* 0x0f080180126a7fae */ /* 0x0003e40008901d4a */
.L_x_56:
[----:B------:R-:W-:Y:S05]  /*0ed0*/  BSYNC B0 ;  /* 0x0000000000007941 */ /* 0x000fea0003800000 */
.L_x_55:
[----:B------:R-:W-:Y:S01]  /*0ee0*/  IADD3 R4, R9, 0x20, RZ ;  /* 0x0000002009047810 */ /* 0x000fe20007ffe0ff */
[----:B------:R-:W-:Y:S01]  /*0ef0*/  IMAD.SHL.U32 R87, R82, 0x20, RZ ;  /* 0x0000002052577824 */ /* 0x000fe200078e00ff */
[----:B------:R-:W-:Y:S01]  /*0f00*/  IADD3 R20, R20, 0x20, RZ ;  /* 0x0000002014147810 */ /* 0x000fe20007ffe0ff */
[----:B------:R-:W-:Y:S01]  /*0f10*/  IMAD.WIDE.U32 R8, R227, c[0x0][0x260], R16 ;  /* 0x00009800e3087a25 */ /* 0x000fe200078e0010 */
[----:B------:R-:W-:Y:S01]  /*0f20*/  ISETP.GE.AND P0, PT, R11, c[0x0][0x27c], PT ;  /* 0x00009f000b007a0c */ /* 0x000fe20003f06270 */
[----:B------:R-:W0:Y:S01]  /*0f30*/  LDGDEPBAR ;  /* 0x00000000000079af */ /* 0x000e220000000000 */
[-C--:B------:R-:W-:Y:S01]  /*0f40*/  IADD3 R85, P5, P4, R2, R87.reuse, R109 ;  /* 0x0000005702557210 */ /* 0x080fe20007cbe06d */
[----:B------:R-:W-:Y:S01]  /*0f50*/  IMAD R97, R3, -0x20, R4 ;  /* 0xffffffe003617824 */ /* 0x000fe200078e0204 */
[----:B------:R-:W-:Y:S01]  /*0f60*/  IADD3 R87, P3, P2, R109, R87, R0 ;  /* 0x000000576d577210 */ /* 0x000fe20007a7e000 */
[----:B------:R-:W-:Y:S01]  /*0f70*/  IMAD R96, R3, -0x20, R20 ;  /* 0xffffffe003607824 */ /* 0x000fe200078e0214 */
[----:B------:R-:W-:Y:S01]  /*0f80*/  SEL R0, RZ, c[0x0][0x27c], !P0 ;  /* 0x00009f00ff007a07 */ /* 0x000fe20004000000 */
[----:B------:R-:W-:Y:S01]  /*0f90*/  IMAD.MOV.U32 R3, RZ, RZ, c[0x0][0x27c] ;  /* 0x00009f00ff037624 */ /* 0x000fe200078e00ff */
[----:B------:R-:W-:Y:S01]  /*0fa0*/  SHF.L.U64.HI R84, R82, 0x5, R81 ;  /* 0x0000000552547819 */ /* 0x000fe20000010251 */
[----:B------:R-:W-:Y:S01]  /*0fb0*/  IMAD R20, R89, c[0x0][0x260], RZ ;  /* 0x0000980059147a24 */ /* 0x000fe200078e02ff */
[----:B------:R-:W-:Y:S01]  /*0fc0*/  ISETP.GE.AND P1, PT, R16, c[0x0][0x27c], PT ;  /* 0x00009f0010007a0c */ /* 0x000fe20003f26270 */
[----:B------:R-:W-:Y:S01]  /*0fd0*/  IMAD.IADD R0, R11, 0x1, R0 ;  /* 0x000000010b007824 */ /* 0x000fe200078e0200 */
[C---:B------:R-:W-:Y:S01]  /*0fe0*/  ISETP.GE.AND P6, PT, R3.reuse, 0x1, PT ;  /* 0x000000010300780c */ /* 0x040fe20003fc6270 */
[----:B------:R-:W-:Y:S01]  /*0ff0*/  IMAD.SHL.U32 R3, R3, 0x2, RZ ;  /* 0x0000000203037824 */ /* 0x000fe200078e00ff */
[-C--:B------:R-:W-:Y:S01]  /*1000*/  IADD3.X R83, R83, R84.reuse, R114, P5, P4 ;  /* 0x0000005453537210 */ /* 0x080fe20002fe8472 */
[C---:B------:R-:W-:Y:S01]  /*1010*/  IMAD R20, R227.reuse, c[0x0][0x264], R20 ;  /* 0x00009900e3147a24 */ /* 0x040fe200078e0214 */
[----:B------:R-:W-:Y:S01]  /*1020*/  IADD3.X R84, R114, R84, R5, P3, P2 ;  /* 0x0000005472547210 */ /* 0x000fe20001fe4405 */
[----:B-1----:R-:W-:Y:S01]  /*1030*/  IMAD.WIDE.U32 R18, R227, c[0x0][0x210], R16 ;  /* 0x00008400e3127a25 */ /* 0x002fe200078e0010 */
[----:B------:R-:W-:Y:S01]  /*1040*/  IADD3 R2, -R3, c[0x0][0x1d4], RZ ;  /* 0x0000750003027a10 */ /* 0x000fe20007ffe1ff */
[----:B------:R-:W-:Y:S01]  /*1050*/  ULDC.64 UR4, c[0x0][0x290] ;  /* 0x0000a40000047ab9 */ /* 0x000fe20000000a00 */
[----:B------:R-:W-:Y:S01]  /*1060*/  SHF.R.S32.HI R93, RZ, 0x1f, R0 ;  /* 0x0000001fff5d7819 */ /* 0x000fe20000011400 */
[----:B------:R-:W-:Y:S01]  /*1070*/  IMAD.IADD R21, R9, 0x1, R20 ;  /* 0x0000000109157824 */ /* 0x000fe200078e0214 */
[CC--:B------:R-:W-:Y:S01]  /*1080*/  SEL R5, R3.reuse, R2.reuse, !P1 ;  /* 0x0000000203057207 */ /* 0x0c0fe20004800000 */
[----:B------:R-:W-:Y:S01]  /*1090*/  IMAD.MOV.U32 R20, RZ, RZ, R8 ;  /* 0x000000ffff147224 */ /* 0x000fe200078e0008 */
[----:B------:R-:W-:Y:S01]  /*10a0*/  SEL R2, R3, R2, !P0 ;  /* 0x0000000203027207 */ /* 0x000fe20004000000 */
[----:B------:R-:W-:Y:S01]  /*10b0*/  IMAD R8, R89, c[0x0][0x210], RZ ;  /* 0x0000840059087a24 */ /* 0x000fe200078e02ff */
[----:B------:R-:W-:Y:S01]  /*10c0*/  SEL R3, RZ, c[0x0][0x27c], !P1 ;  /* 0x00009f00ff037a07 */ /* 0x000fe20004800000 */
[----:B------:R-:W-:Y:S01]  /*10d0*/  IMAD R75, R75, c[0x0][0x218], RZ ;  /* 0x000086004b4b7a24 */ /* 0x000fe200078e02ff */
[-C--:B------:R-:W-:Y:S01]  /*10e0*/  LEA.HI R100, R93, R0.reuse, RZ, 0x3 ;  /* 0x000000005d647211 */ /* 0x080fe200078f18ff */
[----:B------:R-:W-:Y:S01]  /*10f0*/  IMAD R8, R227, c[0x0][0x214], R8 ;  /* 0x00008500e3087a24 */ /* 0x000fe200078e0208 */
[----:B------:R-:W-:Y:S01]  /*1100*/  LEA.HI R93, R93, R0, RZ, 0x6 ;  /* 0x000000005d5d7211 */ /* 0x000fe200078f30ff */
[----:B------:R-:W-:Y:S01]  /*1110*/  IMAD.IADD R4, R16, 0x1, R3 ;  /* 0x0000000110047824 */ /* 0x000fe200078e0203 */
[----:B------:R-:W-:Y:S01]  /*1120*/  SHF.R.S32.HI R0, RZ, 0x1f, R5 ;  /* 0x0000001fff007819 */ /* 0x000fe20000011405 */
[----:B------:R-:W-:Y:S01]  /*1130*/  IMAD.IADD R9, R19, 0x1, R8 ;  /* 0x0000000113097824 */ /* 0x000fe200078e0208 */
[----:B------:R-:W-:Y:S01]  /*1140*/  SHF.R.S32.HI R3, RZ, 0x1f, R2 ;  /* 0x0000001fff037819 */ /* 0x000fe20000011402 */
[----:B------:R-:W-:Y:S01]  /*1150*/  IMAD.SHL.U32 R93, R93, 0x20, RZ ;  /* 0x000000205d5d7824 */ /* 0x000fe200078e00ff */
[----:B------:R-:W-:Y:S01]  /*1160*/  SHF.R.S32.HI R95, RZ, 0x1f, R4 ;  /* 0x0000001fff5f7819 */ /* 0x000fe20000011404 */
[----:B------:R-:W-:Y:S01]  /*1170*/  IMAD.MOV.U32 R8, RZ, RZ, R18 ;  /* 0x000000ffff087224 */ /* 0x000fe200078e0012 */
[----:B------:R-:W-:Y:S01]  /*1180*/  LEA.HI R0, R0, R5, RZ, 0x4 ;  /* 0x0000000500007211 */ /* 0x000fe200078f20ff */
[C---:B------:R-:W-:Y:S01]  /*1190*/  IMAD R75, R122.reuse, c[0x0][0x21c], R75 ;  /* 0x000087007a4b7a24 */ /* 0x040fe200078e024b */
[----:B------:R-:W-:Y:S01]  /*11a0*/  LEA.HI R101, R95, R4, RZ, 0x3 ;  /* 0x000000045f657211 */ /* 0x000fe200078f18ff */
[----:B------:R-:W-:Y:S01]  /*11b0*/  IMAD.WIDE.U32 R122, R122, c[0x0][0x218], R8 ;  /* 0x000086007a7a7a25 */ /* 0x000fe200078e0008 */
[----:B------:R-:W-:Y:S01]  /*11c0*/  LEA.HI R3, R3, R2, RZ, 0x4 ;  /* 0x0000000203037211 */ /* 0x000fe200078f20ff */
[----:B------:R-:W-:Y:S01]  /*11d0*/  USHF.L.U64.HI UR9, UR4, UR6, UR5 ;  /* 0x0000000604097299 */ /* 0x000fe20008010205 */
[----:B------:R-:W-:Y:S01]  /*11e0*/  SHF.R.S32.HI R0, RZ, 0x4, R0 ;  /* 0x00000004ff007819 */ /* 0x000fe20000011400 */
[C---:B------:R-:W-:Y:S01]  /*11f0*/  IMAD R116, R114.reuse, c[0x0][0x290], RZ ;  /* 0x0000a40072747a24 */ /* 0x040fe200078e02ff */
[----:B------:R-:W-:Y:S01]  /*1200*/  LOP3.LUT R5, R7, 0x38, R100, 0xf8, !PT ;  /* 0x0000003807057812 */ /* 0x000fe200078ef864 */
[----:B------:R-:W-:Y:S01]  /*1210*/  IMAD R114, R114, c[0x0][0x280], RZ ;  /* 0x0000a00072727a24 */ /* 0x000fe200078e02ff */
[----:B------:R-:W-:Y:S01]  /*1220*/  LEA.HI.SX32 R99, R101, R0, 0x1d ;  /* 0x0000000065637211 */ /* 0x000fe200078feaff */
[----:B------:R-:W-:Y:S01]  /*1230*/  IMAD.WIDE.U32 R120, R109, c[0x0][0x290], R16 ;  /* 0x0000a4006d787a25 */ /* 0x000fe200078e0010 */
[----:B------:R-:W-:Y:S01]  /*1240*/  SHF.R.S32.HI R3, RZ, 0x4, R3 ;  /* 0x00000004ff037819 */ /* 0x000fe20000011403 */
[----:B------:R-:W-:Y:S01]  /*1250*/  USHF.L.U32 UR12, UR4, 0x5, URZ ;  /* 0x00000005040c7899 */ /* 0x000fe2000800063f */
[----:B------:R-:W-:Y:S01]  /*1260*/  LEA.HI R95, R95, R4, RZ, 0x6 ;  /* 0x000000045f5f7211 */ /* 0x000fe200078f30ff */
[----:B------:R-:W-:Y:S01]  /*1270*/  IMAD.WIDE.U32 R118, R109, c[0x0][0x280], R16 ;  /* 0x0000a0006d767a25 */ /* 0x000fe200078e0010 */
[----:B------:R-:W-:Y:S01]  /*1280*/  LOP3.LUT R93, R93, 0x7ffff800, RZ, 0xc0, !PT ;  /* 0x7ffff8005d5d7812 */ /* 0x000fe200078ec0ff */
[----:B------:R-:W-:Y:S01]  /*1290*/  ULDC.64 UR4, c[0x0][0x280] ;  /* 0x0000a00000047ab9 */ /* 0x000fe20000000a00 */
[-C--:B------:R-:W-:Y:S01]  /*12a0*/  LOP3.LUT R0, R5, R6.reuse, RZ, 0x3c, !PT ;  /* 0x0000000605007212 */ /* 0x080fe200078e3cff */
[----:B------:R-:W-:Y:S01]  /*12b0*/  IMAD.SHL.U32 R95, R95, 0x20, RZ ;  /* 0x000000205f5f7824 */ /* 0x000fe200078e00ff */
[----:B------:R-:W-:Y:S01]  /*12c0*/  SHF.R.S32.HI R4, RZ, 0x1f, R99 ;  /* 0x0000001fff047819 */ /* 0x000fe20000011463 */
[C---:B------:R-:W-:Y:S01]  /*12d0*/  IMAD R116, R109.reuse, c[0x0][0x294], R116 ;  /* 0x0000a5006d747a24 */ /* 0x040fe200078e0274 */
[----:B------:R-:W-:Y:S01]  /*12e0*/  LEA.HI.SX32 R3, R100, R3, 0x1d ;  /* 0x0000000364037211 */ /* 0x000fe200078feaff */
[----:B------:R-:W-:Y:S01]  /*12f0*/  IMAD R114, R109, c[0x0][0x284], R114 ;  /* 0x0000a1006d727a24 */ /* 0x000fe200078e0272 */
[----:B------:R-:W-:Y:S01]  /*1300*/  IADD3 R93, R0, R93, R91 ;  /* 0x0000005d005d7210 */ /* 0x000fe20007ffe05b */
[----:B------:R-:W-:Y:S01]  /*1310*/  IMAD.SHL.U32 R105, R102, 0x10, RZ ;  /* 0x0000001066697824 */ /* 0x000fe200078e00ff */
[----:B------:R-:W-:Y:S01]  /*1320*/  LEA.HI R4, R4, R99, RZ, 0x3 ;  /* 0x0000006304047211 */ /* 0x000fe200078f18ff */
[----:B------:R-:W-:Y:S01]  /*1330*/  IMAD.SHL.U32 R99, R99, 0x8, RZ ;  /* 0x0000000863637824 */ /* 0x000fe200078e00ff */
[----:B------:R-:W-:Y:S01]  /*1340*/  SHF.R.S32.HI R0, RZ, 0x1f, R3 ;  /* 0x0000001fff007819 */ /* 0x000fe20000011403 */
[----:B------:R-:W-:Y:S01]  /*1350*/  IMAD.SHL.U32 R98, R3, 0x8, RZ ;  /* 0x0000000803627824 */ /* 0x000fe200078e00ff */
[----:B------:R-:W-:Y:S01]  /*1360*/  LOP3.LUT R9, R7, 0x38, R101, 0xf8, !PT ;  /* 0x0000003807097812 */ /* 0x000fe200078ef865 */
[----:B------:R-:W-:Y:S01]  /*1370*/  IMAD.IADD R121, R121, 0x1, R116 ;  /* 0x0000000179797824 */ /* 0x000fe200078e0274 */
[----:B------:R-:W-:Y:S01]  /*1380*/  LEA.HI R0, R0, R3, RZ, 0x3 ;  /* 0x0000000300007211 */ /* 0x000fe200078f18ff */
[----:B------:R-:W-:Y:S01]  /*1390*/  IMAD.SHL.U32 R3, R4, 0x100, RZ ;  /* 0x0000010004037824 */ /* 0x000fe200078e00ff */
[----:B------:R-:W-:Y:S01]  /*13a0*/  LOP3.LUT R5, R7, 0x38, R99, 0xf8, !PT ;  /* 0x0000003807057812 */ /* 0x000fe200078ef863 */
[----:B------:R-:W-:Y:S01]  /*13b0*/  IMAD.IADD R119, R119, 0x1, R114 ;  /* 0x0000000177777824 */ /* 0x000fe200078e0272 */
[--C-:B------:R-:W-:Y:S01]  /*13c0*/  SHF.R.S32.HI R15, RZ, 0x1f, R14.reuse ;  /* 0x0000001fff0f7819 */ /* 0x100fe2000001140e */
[----:B------:R-:W-:Y:S01]  /*13d0*/  IMAD.SHL.U32 R0, R0, 0x100, RZ ;  /* 0x0000010000007824 */ /* 0x000fe200078e00ff */
[-C--:B------:R-:W-:Y:S01]  /*13e0*/  LOP3.LUT R94, R5, R6.reuse, RZ, 0x3c, !PT ;  /* 0x00000006055e7212 */ /* 0x080fe200078e3cff */
[----:B------:R-:W-:Y:S01]  /*13f0*/  IMAD R77, R77, c[0x0][0x268], RZ ;  /* 0x00009a004d4d7a24 */ /* 0x000fe200078e02ff */
[----:B------:R-:W-:Y:S01]  /*1400*/  LOP3.LUT R3, R3, 0x7ffff800, RZ, 0xc0, !PT ;  /* 0x7ffff80003037812 */ /* 0x000fe200078ec0ff */
[--C-:B------:R-:W-:Y:S01]  /*1410*/  IMAD.WIDE.U32 R22, R109, c[0x0][0x290], R14.reuse ;  /* 0x0000a4006d167a25 */ /* 0x100fe200078e000e */
[----:B------:R-:W-:Y:S01]  /*1420*/  LOP3.LUT R95, R95, 0x7ffff800, RZ, 0xc0, !PT ;  /* 0x7ffff8005f5f7812 */ /* 0x000fe200078ec0ff */
[----:B------:R-:W-:Y:S01]  /*1430*/  USHF.L.U64.HI UR13, UR4, UR6, UR5 ;  /* 0x00000006040d7299 */ /* 0x000fe20008010205 */
[-C--:B------:R-:W-:Y:S01]  /*1440*/  LOP3.LUT R2, R9, R6.reuse, RZ, 0x3c, !PT ;  /* 0x0000000609027212 */ /* 0x080fe200078e3cff */
[----:B------:R-:W-:Y:S01]  /*1450*/  IMAD.WIDE.U32 R18, R109, c[0x0][0x280], R14 ;  /* 0x0000a0006d127a25 */ /* 0x000fe200078e000e */
[--C-:B------:R-:W-:Y:S01]  /*1460*/  IADD3 R94, R94, R3, R91.reuse ;  /* 0x000000035e5e7210 */ /* 0x100fe20007ffe05b */
[----:B------:R-:W-:Y:S01]  /*1470*/  USHF.L.U32 UR14, UR4, 0x5, URZ ;  /* 0x00000005040e7899 */ /* 0x000fe2000800063f */
[----:B------:R-:W-:Y:S01]  /*1480*/  IADD3 R95, R2, R95, R91 ;  /* 0x0000005f025f7210 */ /* 0x000fe20007ffe05b */
[----:B------:R-:W-:Y:S01]  /*1490*/  IMAD.IADD R117, R116, 0x1, R23 ;  /* 0x0000000174757824 */ /* 0x000fe200078e0217 */
[----:B-----5:R-:W-:Y:S01]  /*14a0*/  SHF.R.S32.HI R3, RZ, 0x1f, R66 ;  /* 0x0000001fff037819 */ /* 0x020fe20000011442 */
[----:B------:R-:W-:Y:S01]  /*14b0*/  IMAD.IADD R115, R114, 0x1, R19 ;  /* 0x0000000172737824 */ /* 0x000fe200078e0213 */
[----:B------:R-:W-:Y:S01]  /*14c0*/  LOP3.LUT R2, R7, 0x38, R98, 0xf8, !PT ;  /* 0x0000003807027812 */ /* 0x000fe200078ef862 */
[----:B------:R-:W-:Y:S01]  /*14d0*/  IMAD.MOV.U32 R116, RZ, RZ, R22 ;  /* 0x000000ffff747224 */ /* 0x000fe200078e0016 */
[----:B------:R-:W-:Y:S01]  /*14e0*/  LOP3.LUT R102, R102, 0xff, RZ, 0xc0, !PT ;  /* 0x000000ff66667812 */ /* 0x000fe200078ec0ff */
[C---:B------:R-:W-:Y:S01]  /*14f0*/  IMAD R69, R3.reuse, c[0x0][0x290], RZ ;  /* 0x0000a40003457a24 */ /* 0x040fe200078e02ff */
[----:B------:R-:W-:Y:S01]  /*1500*/  LOP3.LUT R2, R2, R6, RZ, 0x3c, !PT ;  /* 0x0000000602027212 */ /* 0x000fe200078e3cff */
[----:B------:R-:W-:Y:S01]  /*1510*/  IMAD.MOV.U32 R114, RZ, RZ, R18 ;  /* 0x000000ffff727224 */ /* 0x000fe200078e0012 */
[----:B------:R-:W-:Y:S01]  /*1520*/  LOP3.LUT R0, R0, 0x7ffff800, RZ, 0xc0, !PT ;  /* 0x7ffff80000007812 */ /* 0x000fe200078ec0ff */
[----:B------:R-:W-:Y:S01]  /*1530*/  IMAD R3, R3, c[0x0][0x280], RZ ;  /* 0x0000a00003037a24 */ /* 0x000fe200078e02ff */
[----:B------:R-:W-:Y:S01]  /*1540*/  ULDC.64 UR4, c[0x0][0x1e0] ;  /* 0x0000780000047ab9 */ /* 0x000fe20000000a00 */
[----:B------:R-:W-:Y:S01]  /*1550*/  IMAD.SHL.U32 R104, R102, 0x8, RZ ;  /* 0x0000000866687824 */ /* 0x000fe200078e00ff */
[----:B------:R-:W-:Y:S01]  /*1560*/  IADD3 R91, R2, R0, R91 ;  /* 0x00000000025b7210 */ /* 0x000fe20007ffe05b */
[----:B------:R-:W-:Y:S01]  /*1570*/  IMAD.SHL.U32 R103, R102, 0x4, RZ ;  /* 0x0000000466677824 */ /* 0x000fe200078e00ff */
[----:B------:R-:W-:Y:S01]  /*1580*/  USHF.L.U64.HI UR5, UR4, UR6, UR5 ;  /* 0x0000000604057299 */ /* 0x000fe20008010205 */
[----:B------:R-:W-:Y:S01]  /*1590*/  IMAD R77, R124, c[0x0][0x26c], R77 ;  /* 0x00009b007c4d7a24 */ /* 0x000fe200078e024d */
[----:B------:R-:W-:Y:S01]  /*15a0*/  IADD3 R73, P1, P0, R128, R132, R16 ;  /* 0x0000008480497210 */ /* 0x000fe2000783e010 */
[----:B------:R-:W-:Y:S01]  /*15b0*/  IMAD.SHL.U32 R102, R102, 0x2, RZ ;  /* 0x0000000266667824 */ /* 0x000fe200078e00ff */
[----:B------:R-:W-:Y:S01]  /*15c0*/  LOP3.LUT R101, R101, 0xfffffff8, RZ, 0xc0, !PT ;  /* 0xfffffff865657812 */ /* 0x000fe200078ec0ff */
[----:B------:R-:W-:Y:S01]  /*15d0*/  IMAD R69, R66, c[0x0][0x294], R69 ;  /* 0x0000a50042457a24 */ /* 0x000fe200078e0245 */
[----:B------:R-:W-:Y:S01]  /*15e0*/  LOP3.LUT R100, R100, 0xfffffff8, RZ, 0xc0, !PT ;  /* 0xfffffff864647812 */ /* 0x000fe200078ec0ff */
[----:B------:R-:W-:Y:S01]  /*15f0*/  IMAD.WIDE.U32 R120, R66, c[0x0][0x290], R120 ;  /* 0x0000a40042787a25 */ /* 0x000fe200078e0078 */
[----:B------:R-:W-:Y:S01]  /*1600*/  USHF.L.U32 UR6, UR4, 0x5, URZ ;  /* 0x0000000504067899 */ /* 0x000fe2000800063f */
[----:B------:R-:W-:-:S02]  /*1610*/  IADD3 R10, R14, 0x20, RZ ;  /* 0x000000200e0a7810 */ /* 0x000fc40007ffe0ff */
[----:B------:R-:W-:Y:S01]  /*1620*/  IMAD.WIDE.U32 R124, R124, c[0x0][0x268], R20 ;  /* 0x00009a007c7c7a25 */ /* 0x000fe200078e0014 */
[----:B------:R-:W-:Y:S01]  /*1630*/  ULDC.U8 UR4, c[0x0][0x298] ;  /* 0x0000a60000047ab9 */ /* 0x000fe20000000000 */
[----:B------:R-:W-:Y:S02]  /*1640*/  IADD3 R9, R14, 0x60, RZ ;  /* 0x000000600e097810 */ /* 0x000fe40007ffe0ff */
[C---:B------:R-:W-:Y:S01]  /*1650*/  IMAD R3, R66.reuse, c[0x0][0x284], R3 ;  /* 0x0000a10042037a24 */ /* 0x040fe200078e0203 */
[----:B------:R-:W-:Y:S01]  /*1660*/  IADD3.X R72, R79, R80, R17, P1, P0 ;  /* 0x000000504f487210 */ /* 0x000fe20000fe0411 */
[C---:B------:R-:W-:Y:S01]  /*1670*/  IMAD.WIDE.U32 R118, R66.reuse, c[0x0][0x280], R118 ;  /* 0x0000a00042767a25 */ /* 0x040fe200078e0076 */
[----:B------:R-:W-:Y:S02]  /*1680*/  LOP3.LUT R105, R105, 0x10, RZ, 0xc0, !PT ;  /* 0x0000001069697812 */ /* 0x000fe400078ec0ff */
[----:B------:R-:W-:Y:S01]  /*1690*/  ISETP.NE.AND P5, PT, RZ, UR4, PT ;  /* 0x00000004ff007c0c */ /* 0x000fe2000bfa5270 */
[----:B------:R-:W-:Y:S01]  /*16a0*/  IMAD.WIDE.U32 R116, R66, c[0x0][0x290], R116 ;  /* 0x0000a40042747a25 */ /* 0x000fe200078e0074 */
[----:B------:R-:W-:-:S02]  /*16b0*/  LOP3.LUT R104, R104, 0x10, RZ, 0xc0, !PT ;  /* 0x0000001068687812 */ /* 0x000fc400078ec0ff */
[----:B------:R-:W-:Y:S01]  /*16c0*/  LOP3.LUT R103, R103, 0x10, RZ, 0xc0, !PT ;  /* 0x0000001067677812 */ /* 0x000fe200078ec0ff */
[----:B------:R-:W-:Y:S01]  /*16d0*/  IMAD.WIDE.U32 R114, R66, c[0x0][0x280], R114 ;  /* 0x0000a00042727a25 */ /* 0x000fe200078e0072 */
[----:B------:R-:W-:Y:S02]  /*16e0*/  LOP3.LUT R102, R102, 0x10, RZ, 0xc0, !PT ;  /* 0x0000001066667812 */ /* 0x000fe400078ec0ff */
[----:B------:R-:W-:Y:S01]  /*16f0*/  SHF.R.S32.HI R92, RZ, 0x1f, R101 ;  /* 0x0000001fff5c7819 */ /* 0x000fe20000011465 */
[----:B------:R-:W-:Y:S01]  /*1700*/  IMAD.IADD R71, R121, 0x1, R69 ;  /* 0x0000000179477824 */ /* 0x000fe200078e0245 */
[----:B------:R-:W-:Y:S01]  /*1710*/  SHF.R.S32.HI R90, RZ, 0x1f, R100 ;  /* 0x0000001fff5a7819 */ /* 0x000fe20000011464 */
[----:B------:R-:W-:Y:S01]  /*1720*/  IMAD.IADD R77, R125, 0x1, R77 ;  /* 0x000000017d4d7824 */ /* 0x000fe200078e024d */
[----:B------:R-:W-:Y:S01]  /*1730*/  SHF.R.S32.HI R88, RZ, 0x1f, R99 ;  /* 0x0000001fff587819 */ /* 0x000fe20000011463 */
[----:B------:R-:W-:Y:S01]  /*1740*/  IMAD.IADD R75, R123, 0x1, R75 ;  /* 0x000000017b4b7824 */ /* 0x000fe200078e024b */
[----:B------:R-:W-:Y:S01]  /*1750*/  SHF.R.S32.HI R86, RZ, 0x1f, R98 ;  /* 0x0000001fff567819 */ /* 0x000fe20000011462 */
[----:B------:R-:W-:-:S02]  /*1760*/  IMAD.IADD R70, R119, 0x1, R3 ;  /* 0x0000000177467824 */ /* 0x000fc400078e0203 */
[----:B------:R-:W-:Y:S02]  /*1770*/  IMAD.IADD R69, R69, 0x1, R117 ;  /* 0x0000000145457824 */ /* 0x000fe400078e0275 */
[----:B------:R-:W-:Y:S02]  /*1780*/  IMAD.IADD R68, R3, 0x1, R115 ;  /* 0x0000000103447824 */ /* 0x000fe400078e0273 */
[----:B------:R-:W-:Y:S02]  /*1790*/  IMAD.SHL.U32 R95, R95, 0x2, RZ ;  /* 0x000000025f5f7824 */ /* 0x000fe400078e00ff */
[----:B------:R-:W-:Y:S02]  /*17a0*/  IMAD.SHL.U32 R93, R93, 0x2, RZ ;  /* 0x000000025d5d7824 */ /* 0x000fe400078e00ff */
[----:B------:R-:W-:Y:S02]  /*17b0*/  IMAD.SHL.U32 R94, R94, 0x2, RZ ;  /* 0x000000025e5e7824 */ /* 0x000fe400078e00ff */
[----:B------:R-:W-:Y:S01]  /*17c0*/  IMAD.SHL.U32 R91, R91, 0x2, RZ ;  /* 0x000000025b5b7824 */ /* 0x000fe200078e00ff */
[----:B------:R-:W-:Y:S06]  /*17d0*/  BAR.SYNC.DEFER_BLOCKING 0x0 ;  /* 0x0000000000007b1d */ /* 0x000fec0000010000 */
.L_x_75:
[----:B------:R-:W-:Y:S04]  /*17e0*/  DEPBAR.LE SB0, 0x0 ;  /* 0x000080000000791a */ /* 0x000fe80000000000 */
[----:B------:R-:W-:Y:S01]  /*17f0*/  BAR.SYNC.DEFER_BLOCKING 0x0 ;  /* 0x0000000000007b1d */ /* 0x000fe20000010000 */
[C---:B-1----:R-:W-:Y:S02]  /*1800*/  IMAD R5, R82.reuse, UR5, RZ ;  /* 0x0000000552057c24 */ /* 0x042fe4000f8e02ff */
[----:B-----5:R-:W-:Y:S04]  /*1810*/  IMAD.WIDE.U32 R18, R82, UR6, RZ ;  /* 0x0000000652127c25 */ /* 0x020fe8000f8e00ff */
[----:B------:R-:W-:Y:S01]  /*1820*/  IMAD R5, R81, UR6, R5 ;  /* 0x0000000651057c24 */ /* 0x000fe2000f8e0205 */
[----:B------:R-:W-:Y:S04]  /*1830*/  IADD3 R3, P1, R73, R18, RZ ;  /* 0x0000001249037210 */ /* 0x000fe80007f3e0ff */
[----:B------:R-:W-:Y:S02]  /*1840*/  IADD3 R5, R19, R5, RZ ;  /* 0x0000000513057210 */ /* 0x000fe40007ffe0ff */
[----:B------:R-:W-:Y:S02]  /*1850*/  LEA R52, P0, R3, c[0x0][0x1c8], 0x1 ;  /* 0x0000720003347a11 */ /* 0x000fe400078008ff */
[----:B------:R-:W-:Y:S04]  /*1860*/  IADD3.X R0, R5, R72, RZ, P1, !PT ;  /* 0x0000004805007210 */ /* 0x000fe80000ffe4ff */
[----:B------:R-:W-:Y:S01]  /*1870*/  LEA.HI.X R53, R3, c[0x0][0x1cc], R0, 0x1, P0 ;  /* 0x0000730003357a11 */ /* 0x000fe200000f0c00 */
[----:B------:R-:W-:Y:S01]  /*1880*/  BSSY B1, `(.L_x_57) ;  /* 0x0000256000017945 */ /* 0x000fe20003800000 */
[----:B------:R-:W-:-:S05]  /*1890*/  @!P6 BRA `(.L_x_58) ;  /* 0x000024400000e947 */ /* 0x000fca0003800000 */
[----:B------:R-:W-:Y:S01]  /*18a0*/  IMAD R3, R82, UR13, RZ ;  /* 0x0000000d52037c24 */ /* 0x000fe2000f8e02ff */
[----:B------:R-:W-:Y:S01]  /*18b0*/  IMNMX R67, R96, 0x20, PT ;  /* 0x0000002060437817 */ /* 0x000fe20003800200 */
[C---:B------:R-:W-:Y:S02]  /*18c0*/  IMAD R13, R82.reuse, UR9, RZ ;  /* 0x00000009520d7c24 */ /* 0x040fe4000f8e02ff */
[C---:B------:R-:W-:Y:S04]  /*18d0*/  IMAD.WIDE.U32 R20, R82.reuse, UR14, RZ ;  /* 0x0000000e52147c25 */ /* 0x040fe8000f8e00ff */
[----:B------:R-:W-:Y:S04]  /*18e0*/  IMAD.WIDE.U32 R6, R82, UR12, RZ ;  /* 0x0000000c52067c25 */ /* 0x000fe8000f8e00ff */
[C---:B------:R-:W-:Y:S02]  /*18f0*/  IMAD R3, R81.reuse, UR14, R3 ;  /* 0x0000000e51037c24 */ /* 0x040fe4000f8e0203 */
[----:B------:R-:W-:Y:S03]  /*1900*/  IMAD R13, R81, UR12, R13 ;  /* 0x0000000c510d7c24 */ /* 0x000fe6000f8e020d */
[----:B------:R-:W-:Y:S02]  /*1910*/  IADD3 R3, R21, R3, RZ ;  /* 0x0000000315037210 */ /* 0x000fe40007ffe0ff */
[----:B------:R-:W-:Y:S01]  /*1920*/  IADD3 R0, R7, R13, RZ ;  /* 0x0000000d07007210 */ /* 0x000fe20007ffe0ff */
[----:B------:R-:W-:-:S05]  /*1930*/  @!P5 BRA `(.L_x_59) ;  /* 0x000012000000d947 */ /* 0x000fca0003800000 */
[----:B------:R-:W-:Y:S01]  /*1940*/  ISETP.GE.AND P4, PT, R109, R67, PT ;  /* 0x000000436d00720c */ /* 0x000fe20003f86270 */
[----:B------:R-:W-:Y:S01]  /*1950*/  BSSY B0, `(.L_x_60) ;  /* 0x0000026000007945 */ /* 0x000fe20003800000 */
[----:B------:R-:W-:Y:S01]  /*1960*/  CS2R R40, SRZ ;  /* 0x0000000000287805 */ /* 0x000fe2000001ff00 */
[----:B------:R-:W-:Y:S01]  /*1970*/  CS2R R44, SRZ ;  /* 0x00000000002c7805 */ /* 0x000fe2000001ff00 */
[----:B------:R-:W-:Y:S01]  /*1980*/  CS2R R46, SRZ ;  /* 0x00000000002e7805 */ /* 0x000fe2000001ff00 */
[----:B------:R-:W-:Y:S01]  /*1990*/  CS2R R50, SRZ ;  /* 0x0000000000327805 */ /* 0x000fe2000001ff00 */
[----:B------:R-:W-:Y:S01]  /*19a0*/  CS2R R18, SRZ ;  /* 0x0000000000127805 */ /* 0x000fe2000001ff00 */
[----:B------:R-:W-:Y:S01]  /*19b0*/  CS2R R24, SRZ ;  /* 0x0000000000187805 */ /* 0x000fe2000001ff00 */
[----:B------:R-:W-:Y:S01]  /*19c0*/  CS2R R28, SRZ ;  /* 0x00000000001c7805 */ /* 0x000fe2000001ff00 */
[----:B------:R-:W-:Y:S04]  /*19d0*/  CS2R R32, SRZ ;  /* 0x0000000000207805 */ /* 0x000fe8000001ff00 */
[----:B------:R-:W-:-:S05]  /*19e0*/  @P4 BRA `(.L_x_61) ;  /* 0x000001c000004947 */ /* 0x000fca0003800000 */
[----:B------:R-:W-:Y:S01]  /*19f0*/  IADD3 R20, P1, R114, R20, RZ ;  /* 0x0000001472147210 */ /* 0x000fe20007f3e0ff */
[----:B------:R-:W-:Y:S01]  /*1a00*/  CS2R R50, SRZ ;  /* 0x0000000000327805 */ /* 0x000fe2000001ff00 */
[----:B------:R-:W-:Y:S01]  /*1a10*/  IADD3 R6, P0, R116, R6, RZ ;  /* 0x0000000674067210 */ /* 0x000fe20007f1e0ff */
[----:B------:R-:W-:Y:S01]  /*1a20*/  CS2R R46, SRZ ;  /* 0x00000000002e7805 */ /* 0x000fe2000001ff00 */
[----:B------:R-:W-:Y:S01]  /*1a30*/  ISETP.GE.AND P3, PT, R14, c[0x0][0x27c], PT ;  /* 0x00009f000e007a0c */ /* 0x000fe20003f66270 */
[----:B------:R-:W-:Y:S01]  /*1a40*/  IMAD.X R3, R3, 0x1, R68, P1 ;  /* 0x0000000103037824 */ /* 0x000fe200008e0644 */
[----:B------:R-:W-:Y:S01]  /*1a50*/  LEA R22, P1, R20, c[0x0][0x270], 0x1 ;  /* 0x00009c0014167a11 */ /* 0x000fe200078208ff */
[----:B------:R-:W-:Y:S01]  /*1a60*/  IMAD.X R5, R0, 0x1, R69, P0 ;  /* 0x0000000100057824 */ /* 0x000fe200000e0645 */
[----:B------:R-:W-:Y:S01]  /*1a70*/  LEA R2, P0, R6, c[0x0][0x288], 0x1 ;  /* 0x0000a20006027a11 */ /* 0x000fe200078008ff */
[----:B------:R-:W-:Y:S01]  /*1a80*/  CS2R R44, SRZ ;  /* 0x00000000002c7805 */ /* 0x000fe2000001ff00 */
[----:B------:R-:W-:Y:S01]  /*1a90*/  LEA.HI.X R23, R20, c[0x0][0x274], R3, 0x1, P1 ;  /* 0x00009d0014177a11 */ /* 0x000fe200008f0c03 */
[----:B------:R-:W-:Y:S01]  /*1aa0*/  CS2R R40, SRZ ;  /* 0x0000000000287805 */ /* 0x000fe2000001ff00 */
[----:B------:R-:W-:Y:S01]  /*1ab0*/  LEA.HI.X R3, R6, c[0x0][0x28c], R5, 0x1, P0 ;  /* 0x0000a30006037a11 */ /* 0x000fe200000f0c05 */
[----:B------:R-:W-:Y:S01]  /*1ac0*/  CS2R R32, SRZ ;  /* 0x0000000000207805 */ /* 0x000fe2000001ff00 */
[----:B------:R-:W-:Y:S01]  /*1ad0*/  ISETP.GE.AND P2, PT, R10, c[0x0][0x27c], PT ;  /* 0x00009f000a007a0c */ /* 0x000fe20003f46270 */
[----:B------:R-:W-:Y:S01]  /*1ae0*/  CS2R R28, SRZ ;  /* 0x00000000001c7805 */ /* 0x000fe2000001ff00 */
[----:B------:R-:W-:Y:S01]  /*1af0*/  ISETP.GE.AND P1, PT, R12, c[0x0][0x27c], PT ;  /* 0x00009f000c007a0c */ /* 0x000fe20003f26270 */
[----:B------:R1:W5:Y:S01]  /*1b00*/  @!P3 LDG.E.64 R50, [R22.64] ;  /* 0x0000000a1632b981 */ /* 0x000362000c1e1b00 */
[----:B------:R-:W-:Y:S01]  /*1b10*/  ISETP.GE.AND P0, PT, R9, c[0x0][0x27c], PT ;  /* 0x00009f0009007a0c */ /* 0x000fe20003f06270 */
[----:B------:R-:W-:Y:S01]  /*1b20*/  CS2R R24, SRZ ;  /* 0x0000000000187805 */ /* 0x000fe2000001ff00 */
[----:B------:R-:W-:Y:S01]  /*1b30*/  CS2R R18, SRZ ;  /* 0x0000000000127805 */ /* 0x000fe2000001ff00 */
[----:B------:R1:W5:Y:S06]  /*1b40*/  @!P3 LDG.E.64 R32, [R2.64] ;  /* 0x0000000a0220b981 */ /* 0x00036c000c1e1b00 */
[----:B------:R1:W5:Y:S04]  /*1b50*/  @!P2 LDG.E.64 R46, [R22.64+0x40] ;  /* 0x0000400a162ea981 */ /* 0x000368000c1e1b00 */
[----:B------:R1:W5:Y:S04]  /*1b60*/  @!P1 LDG.E.64 R44, [R22.64+0x80] ;  /* 0x0000800a162c9981 */ /* 0x000368000c1e1b00 */
[----:B------:R1:W5:Y:S04]  /*1b70*/  @!P0 LDG.E.64 R40, [R22.64+0xc0] ;  /* 0x0000c00a16288981 */ /* 0x000368000c1e1b00 */
[----:B------:R1:W5:Y:S04]  /*1b80*/  @!P2 LDG.E.64 R28, [R2.64+0x40] ;  /* 0x0000400a021ca981 */ /* 0x000368000c1e1b00 */
[----:B------:R1:W5:Y:S04]  /*1b90*/  @!P1 LDG.E.64 R24, [R2.64+0x80] ;  /* 0x0000800a02189981 */ /* 0x000368000c1e1b00 */
[----:B------:R1:W5:Y:S02]  /*1ba0*/  @!P0 LDG.E.64 R18, [R2.64+0xc0] ;  /* 0x0000c00a02128981 */ /* 0x000364000c1e1b00 */
.L_x_61:
[----:B------:R-:W-:Y:S05]  /*1bb0*/  BSYNC B0 ;  /* 0x0000000000007941 */ /* 0x000fea0003800000 */
.L_x_60:
[----:B------:R-:W-:-:S05]  /*1bc0*/  @P4 BRA `(.L_x_62) ;  /* 0x0000221000004947 */ /* 0x000fca0003800000 */
[----:B------:R-:W-:Y:S01]  /*1bd0*/  ISETP.GE.AND P0, PT, R16, c[0x0][0x1d4], PT ;  /* 0x0000750010007a0c */ /* 0x000fe20003f06270 */
[----:B-----5:R-:W-:Y:S01]  /*1be0*/  IMAD.MOV.U32 R13, RZ, RZ, R44 ;  /* 0x000000ffff0d7224 */ /* 0x020fe200078e002c */
[----:B------:R-:W-:Y:S01]  /*1bf0*/  MOV R8, R45 ;  /* 0x0000002d00087202 */ /* 0x000fe20000000f00 */
[----:B------:R-:W-:Y:S01]  /*1c00*/  IMAD.MOV.U32 R0, RZ, RZ, R19 ;  /* 0x000000ffff007224 */ /* 0x000fe200078e0013 */
[----:B-1----:R-:W-:Y:S01]  /*1c10*/  MOV R2, R18 ;  /* 0x0000001200027202 */ /* 0x002fe20000000f00 */
[----:B------:R-:W-:Y:S01]  /*1c20*/  IMAD.MOV.U32 R21, RZ, RZ, R40 ;  /* 0x000000ffff157224 */ /* 0x000fe200078e0028 */
[----:B------:R-:W-:Y:S01]  /*1c30*/  PRMT R42, R8, 0x5410, R13 ;  /* 0x00005410082a7816 */ /* 0x000fe2000000000d */
[----:B------:R-:W-:Y:S01]  /*1c40*/  IMAD.MOV.U32 R20, RZ, RZ, R41 ;  /* 0x000000ffff147224 */ /* 0x000fe200078e0029 */
[----:B------:R-:W-:Y:S01]  /*1c50*/  PRMT R5, R0, 0x5410, R2 ;  /* 0x0000541000057816 */ /* 0x000fe20000000002 */
[----:B------:R-:W-:Y:S01]  /*1c60*/  IMAD.MOV.U32 R13, RZ, RZ, R46 ;  /* 0x000000ffff0d7224 */ /* 0x000fe200078e002e */
[----:B------:R-:W-:Y:S01]  /*1c70*/  MOV R3, R25 ;  /* 0x0000001900037202 */ /* 0x000fe20000000f00 */
[----:B------:R-:W-:Y:S01]  /*1c80*/  IMAD.MOV.U32 R8, RZ, RZ, R47 ;  /* 0x000000ffff087224 */ /* 0x000fe200078e002f */
[----:B------:R-:W-:Y:S01]  /*1c90*/  MOV R0, R29 ;  /* 0x0000001d00007202 */ /* 0x000fe20000000f00 */
[----:B------:R-:W-:Y:S01]  /*1ca0*/  IMAD.MOV.U32 R4, RZ, RZ, R24 ;  /* 0x000000ffff047224 */ /* 0x000fe200078e0018 */
[----:B------:R-:W-:Y:S01]  /*1cb0*/  PRMT R38, R20, 0x5410, R21 ;  /* 0x0000541014267816 */ /* 0x000fe20000000015 */
[----:B------:R-:W-:Y:S01]  /*1cc0*/  IMAD.MOV.U32 R2, RZ, RZ, R28 ;  /* 0x000000ffff027224 */ /* 0x000fe200078e001c */
[----:B------:R-:W-:Y:S01]  /*1cd0*/  PRMT R43, R8, 0x5410, R13 ;  /* 0x00005410082b7816 */ /* 0x000fe2000000000d */
[----:B------:R-:W-:Y:S01]  /*1ce0*/  BSSY B0, `(.L_x_63) ;  /* 0x000003b000007945 */ /* 0x000fe20003800000 */
[----:B------:R-:W-:Y:S02]  /*1cf0*/  PRMT R6, R3, 0x5410, R4 ;  /* 0x0000541003067816 */ /* 0x000fe40000000004 */
[----:B------:R-:W-:Y:S01]  /*1d00*/  PRMT R7, R0, 0x5410, R2 ;  /* 0x0000541000077816 */ /* 0x000fe20000000002 */
[----:B------:R-:W-:-:S05]  /*1d10*/  @P0 BRA `(.L_x_64) ;  /* 0x0000037000000947 */ /* 0x000fca0003800000 */
[----:B------:R-:W-:Y:S01]  /*1d20*/  ISETP.GE.AND P0, PT, R14, c[0x0][0x27c], PT ;  /* 0x00009f000e007a0c */ /* 0x000fe20003f06270 */
[----:B------:R-:W1:Y:S01]  /*1d30*/  LDS.128 R20, [R106+0xc080] ;  /* 0x00c080006a147984 */ /* 0x000e620000000c00 */
[----:B------:R-:W-:Y:S02]  /*1d40*/  MOV R26, R32 ;  /* 0x00000020001a7202 */ /* 0x000fe40000000f00 */
[----:B------:R-:W-:Y:S02]  /*1d50*/  MOV R34, R50 ;  /* 0x0000003200227202 */ /* 0x000fe40000000f00 */
[----:B------:R-:W-:Y:S02]  /*1d60*/  MOV R27, R33 ;  /* 0x00000021001b7202 */ /* 0x000fe40000000f00 */
[----:B------:R-:W-:Y:S05]  /*1d70*/  MOV R49, R51 ;  /* 0x0000003300317202 */ /* 0x000fea0000000f00 */
[--C-:B------:R-:W-:Y:S01]  /*1d80*/  @!P0 SHF.R.U64 R31, R32, 0x10, R33.reuse ;  /* 0x00000010201f8819 */ /* 0x100fe20000001221 */
[----:B------:R-:W-:Y:S01]  /*1d90*/  @!P0 HADD2.F32 R35, -RZ, R34.H0_H0 ;  /* 0x20000022ff238230 */ /* 0x000fe20000004100 */
[----:B------:R-:W-:Y:S01]  /*1da0*/  @!P0 SHF.R.U32.HI R13, RZ, 0x10, R33 ;  /* 0x00000010ff0d8819 */ /* 0x000fe20000011621 */
[----:B------:R-:W-:Y:S01]  /*1db0*/  @!P0 HADD2.F32 R33, -RZ, R26.H0_H0 ;  /* 0x2000001aff218230 */ /* 0x000fe20000004100 */
[--C-:B------:R-:W-:Y:S01]  /*1dc0*/  @!P0 SHF.R.U64 R37, R50, 0x10, R51.reuse ;  /* 0x0000001032258819 */ /* 0x100fe20000001233 */
[----:B------:R-:W-:Y:S01]  /*1dd0*/  @!P0 HADD2.F32 R31, -RZ, R31.H0_H0 ;  /* 0x2000001fff1f8230 */ /* 0x000fe20000004100 */
[----:B------:R-:W-:Y:S01]  /*1de0*/  @!P0 SHF.R.U32.HI R39, RZ, 0x10, R51 ;  /* 0x00000010ff278819 */ /* 0x000fe20000011633 */
[----:B------:R-:W-:Y:S02]  /*1df0*/  @!P0 HADD2.F32 R27, -RZ, R27.H0_H0 ;  /* 0x2000001bff1b8230 */ /* 0x000fe40000004100 */
[----:B------:R-:W-:Y:S02]  /*1e00*/  @!P0 HADD2.F32 R37, -RZ, R37.H0_H0 ;  /* 0x20000025ff258230 */ /* 0x000fe40000004100 */
[----:B------:R-:W-:Y:S02]  /*1e10*/  @!P0 HADD2.F32 R39, -RZ, R39.H0_H0 ;  /* 0x20000027ff278230 */ /* 0x000fe40000004100 */
[----:B------:R-:W-:Y:S01]  /*1e20*/  @!P0 HADD2.F32 R13, -RZ, R13.H0_H0 ;  /* 0x2000000dff0d8230 */ /* 0x000fe20000004100 */
[----:B-1----:R-:W-:Y:S01]  /*1e30*/  @!P0 IMAD.MOV.U32 R26, RZ, RZ, R21 ;  /* 0x000000ffff1a8224 */ /* 0x002fe200078e0015 */
[----:B------:R-:W-:Y:S04]  /*1e40*/  @!P0 MOV R8, R20 ;  /* 0x0000001400088202 */ /* 0x000fe80000000f00 */
[----:B------:R-:W-:Y:S02]  /*1e50*/  @!P0 HADD2.F32 R34, -RZ, R26.H1_H1 ;  /* 0x3000001aff228230 */ /* 0x000fe40000004100 */
[--C-:B------:R-:W-:Y:S02]  /*1e60*/  @!P0 HADD2.F32 R30, -RZ, R8.reuse.H1_H1 ;  /* 0x30000008ff1e8230 */ /* 0x100fe40000004100 */
[----:B------:R-:W-:Y:S01]  /*1e70*/  @!P0 HADD2.F32 R8, -RZ, R8.H0_H0 ;  /* 0x20000008ff088230 */ /* 0x000fe20000004100 */
[----:B------:R-:W-:Y:S02]  /*1e80*/  @!P0 FMUL.FTZ R59, R34, R31 ;  /* 0x0000001f223b8220 */ /* 0x000fe40000410000 */
[-C--:B------:R-:W-:Y:S02]  /*1e90*/  @!P0 FMUL.FTZ R57, R30, R33.reuse ;  /* 0x000000211e398220 */ /* 0x080fe40000410000 */
[C---:B------:R-:W-:Y:S02]  /*1ea0*/  @!P0 FMUL.FTZ R0, R8.reuse, R33 ;  /* 0x0000002108008220 */ /* 0x040fe40000410000 */
[-C--:B------:R-:W-:Y:S01]  /*1eb0*/  @!P0 FFMA.FTZ R57, R8, R35.reuse, -R57 ;  /* 0x0000002308398223 */ /* 0x080fe20000010839 */
[----:B------:R-:W-:Y:S01]  /*1ec0*/  @!P0 HADD2.F32 R8, -RZ, R26.H0_H0 ;  /* 0x2000001aff088230 */ /* 0x000fe20000004100 */
[----:B------:R-:W-:Y:S01]  /*1ed0*/  @!P0 FFMA.FTZ R0, R30, R35, R0 ;  /* 0x000000231e008223 */ /* 0x000fe20000010000 */
[----:B------:R-:W-:Y:S01]  /*1ee0*/  @!P0 MOV R26, R22 ;  /* 0x00000016001a8202 */ /* 0x000fe20000000f00 */
[----:B------:R-:W-:Y:S02]  /*1ef0*/  @!P0 HADD2.F32 R35, -RZ, R49.H0_H0 ;  /* 0x20000031ff238230 */ /* 0x000fe40000004100 */
[----:B------:R-:W-:Y:S01]  /*1f00*/  @!P0 FMUL.FTZ R2, R8, R31 ;  /* 0x0000001f08028220 */ /* 0x000fe20000410000 */
[----:B------:R-:W-:Y:S01]  /*1f10*/  @!P0 F2FP.PACK_AB R57, R0, R57 ;  /* 0x000000390039823e */ /* 0x000fe200000000ff */
[----:B------:R-:W-:Y:S01]  /*1f20*/  @!P0 FFMA.FTZ R59, R8, R37, -R59 ;  /* 0x00000025083b8223 */ /* 0x000fe2000001083b */
[----:B------:R-:W-:Y:S01]  /*1f30*/  @!P0 MOV R8, R23 ;  /* 0x0000001700088202 */ /* 0x000fe20000000f00 */
[----:B------:R-:W-:Y:S01]  /*1f40*/  @!P0 FFMA.FTZ R2, R34, R37, R2 ;  /* 0x0000002522028223 */ /* 0x000fe20000010002 */
[--C-:B------:R-:W-:Y:S01]  /*1f50*/  @!P0 HADD2.F32 R30, -RZ, R26.reuse.H1_H1 ;  /* 0x3000001aff1e8230 */ /* 0x100fe20000004100 */
[----:B------:R-:W-:Y:S01]  /*1f60*/  @!P0 IMAD.MOV.U32 R20, RZ, RZ, R57 ;  /* 0x000000ffff148224 */ /* 0x000fe200078e0039 */
[----:B------:R-:W-:Y:S02]  /*1f70*/  @!P0 HADD2.F32 R26, -RZ, R26.H0_H0 ;  /* 0x2000001aff1a8230 */ /* 0x000fe40000004100 */
[--C-:B------:R-:W-:Y:S01]  /*1f80*/  @!P0 HADD2.F32 R36, -RZ, R8.reuse.H1_H1 ;  /* 0x30000008ff248230 */ /* 0x100fe20000004100 */
[-C--:B------:R-:W-:Y:S01]  /*1f90*/  @!P0 FMUL.FTZ R48, R30, R27.reuse ;  /* 0x0000001b1e308220 */ /* 0x080fe20000410000 */
[----:B------:R-:W-:Y:S01]  /*1fa0*/  @!P0 HADD2.F32 R8, -RZ, R8.H0_H0 ;  /* 0x20000008ff088230 */ /* 0x000fe20000004100 */
[----:B------:R-:W-:Y:S01]  /*1fb0*/  @!P0 FMUL.FTZ R3, R26, R27 ;  /* 0x0000001b1a038220 */ /* 0x000fe20000410000 */
[----:B------:R-:W-:Y:S01]  /*1fc0*/  @!P0 F2FP.PACK_AB R56, R2, R59 ;  /* 0x0000003b0238823e */ /* 0x000fe200000000ff */
[-C--:B------:R-:W-:Y:S02]  /*1fd0*/  @!P0 FMUL.FTZ R54, R36, R13.reuse ;  /* 0x0000000d24368220 */ /* 0x080fe40000410000 */
[----:B------:R-:W-:Y:S01]  /*1fe0*/  @!P0 FMUL.FTZ R4, R8, R13 ;  /* 0x0000000d08048220 */ /* 0x000fe20000410000 */
[----:B------:R-:W-:Y:S01]  /*1ff0*/  @!P0 MOV R21, R56 ;  /* 0x0000003800158202 */ /* 0x000fe20000000f00 */
[-C--:B------:R-:W-:Y:S02]  /*2000*/  @!P0 FFMA.FTZ R3, R30, R35.reuse, R3 ;  /* 0x000000231e038223 */ /* 0x080fe40000010003 */
[----:B------:R-:W-:Y:S02]  /*2010*/  @!P0 FFMA.FTZ R48, R26, R35, -R48 ;  /* 0x000000231a308223 */ /* 0x000fe40000010830 */
[-C--:B------:R-:W-:Y:S02]  /*2020*/  @!P0 FFMA.FTZ R54, R8, R39.reuse, -R54 ;  /* 0x0000002708368223 */ /* 0x080fe40000010836 */
[----:B------:R-:W-:Y:S01]  /*2030*/  @!P0 FFMA.FTZ R4, R36, R39, R4 ;  /* 0x0000002724048223 */ /* 0x000fe20000010004 */
[----:B------:R-:W-:Y:S04]  /*2040*/  @!P0 F2FP.PACK_AB R48, R3, R48 ;  /* 0x000000300330823e */ /* 0x000fe800000000ff */
[----:B------:R-:W-:Y:S02]  /*2050*/  @!P0 F2FP.PACK_AB R59, R4, R54 ;  /* 0x00000036043b823e */ /* 0x000fe400000000ff */
[----:B------:R-:W-:Y:S02]  /*2060*/  @!P0 MOV R22, R48 ;  /* 0x0000003000168202 */ /* 0x000fe40000000f00 */
[----:B------:R-:W-:Y:S05]  /*2070*/  @!P0 MOV R23, R59 ;  /* 0x0000003b00178202 */ /* 0x000fea0000000f00 */
[----:B------:R1:W-:Y:S02]  /*2080*/  STG.E.128 [R52.64], R20 ;  /* 0x0000001434007986 */ /* 0x0003e4000c101d0a */
.L_x_64:
[----:B------:R-:W-:Y:S05]  /*2090*/  BSYNC B0 ;  /* 0x0000000000007941 */ /* 0x000fea0003800000 */
.L_x_63:
[----:B------:R-:W-:Y:S01]  /*20a0*/  ISETP.GE.AND P0, PT, R11, c[0x0][0x1d4], PT ;  /* 0x000075000b007a0c */ /* 0x000fe20003f06270 */
[----:B------:R-:W-:Y:S01]  /*20b0*/  @!UPT UIADD3 URZ, URZ, URZ, URZ ;  /* 0x0000003f3f3ff290 */ /* 0x000fe2000fffe03f */
[----:B------:R-:W-:Y:S11]  /*20c0*/  BSSY B0, `(.L_x_65) ;  /* 0x0000036000007945 */ /* 0x000ff60003800000 */
[----:B------:R-:W-:-:S05]  /*20d0*/  @P0 BRA `(.L_x_66) ;  /* 0x0000034000000947 */ /* 0x000fca0003800000 */
[----:B------:R-:W-:Y:S01]  /*20e0*/  ISETP.GE.AND P0, PT, R10, c[0x0][0x27c], PT ;  /* 0x00009f000a007a0c */ /* 0x000fe20003f06270 */
[----:B-1----:R-:W1:Y:S11]  /*20f0*/  LDS.128 R20, [R106+0xd080] ;  /* 0x00d080006a147984 */ /* 0x002e760000000c00 */
[----:B------:R-:W-:Y:S01]  /*2100*/  @!UPT UIADD3 URZ, URZ, URZ, URZ ;  /* 0x0000003f3f3ff290 */ /* 0x000fe2000fffe03f */
[----:B------:R-:W-:Y:S01]  /*2110*/  @!P0 HADD2.F32 R27, -RZ, R7.H1_H1 ;  /* 0x30000007ff1b8230 */ /* 0x000fe20000004100 */
[----:B------:R-:W-:Y:S01]  /*2120*/  @!P0 SHF.R.U64 R8, R28, 0x10, R29 ;  /* 0x000000101c088819 */ /* 0x000fe2000000121d */
[----:B------:R-:W-:Y:S01]  /*2130*/  @!P0 HADD2.F32 R33, -RZ, R43.H1_H1 ;  /* 0x3000002bff218230 */ /* 0x000fe20000004100 */
[----:B------:R-:W-:Y:S01]  /*2140*/  @!P0 SHF.R.U64 R32, R46, 0x10, R47 ;  /* 0x000000102e208819 */ /* 0x000fe2000000122f */
[----:B------:R-:W-:Y:S01]  /*2150*/  @!P0 HADD2.F32 R7, -RZ, R7.H0_H0 ;  /* 0x20000007ff078230 */ /* 0x000fe20000004100 */
[----:B------:R-:W-:Y:S01]  /*2160*/  @!P0 SHF.R.U32.HI R28, RZ, 0x10, R29 ;  /* 0x00000010ff1c8819 */ /* 0x000fe2000001161d */
[----:B------:R-:W-:Y:S01]  /*2170*/  @!P0 HADD2.F32 R8, -RZ, R8.H0_H0 ;  /* 0x20000008ff088230 */ /* 0x000fe20000004100 */
[----:B------:R-:W-:Y:S01]  /*2180*/  @!P0 SHF.R.U32.HI R36, RZ, 0x10, R47 ;  /* 0x00000010ff248819 */ /* 0x000fe2000001162f */
[----:B------:R-:W-:Y:S02]  /*2190*/  @!P0 HADD2.F32 R32, -RZ, R32.H0_H0 ;  /* 0x20000020ff208230 */ /* 0x000fe40000004100 */
[----:B------:R-:W-:Y:S02]  /*21a0*/  @!P0 HADD2.F32 R28, -RZ, R28.H0_H0 ;  /* 0x2000001cff1c8230 */ /* 0x000fe40000004100 */
[----:B------:R-:W-:Y:S01]  /*21b0*/  @!P0 HADD2.F32 R36, -RZ, R36.H0_H0 ;  /* 0x20000024ff248230 */ /* 0x000fe20000004100 */
[----:B-1----:R-:W-:Y:S02]  /*21c0*/  @!P0 MOV R13, R20 ;  /* 0x00000014000d8202 */ /* 0x002fe40000000f00 */
[----:B------:R-:W-:Y:S03]  /*21d0*/  @!P0 MOV R26, R21 ;  /* 0x00000015001a8202 */ /* 0x000fe60000000f00 */
[--C-:B------:R-:W-:Y:S02]  /*21e0*/  @!P0 HADD2.F32 R31, -RZ, R13.reuse.H1_H1 ;  /* 0x3000000dff1f8230 */ /* 0x100fe40000004100 */
[----:B------:R-:W-:Y:S01]  /*21f0*/  @!P0 HADD2.F32 R30, -RZ, R13.H0_H0 ;  /* 0x2000000dff1e8230 */ /* 0x000fe20000004100 */
[----:B------:R-:W-:Y:S01]  /*2200*/  @!P0 MOV R13, R22 ;  /* 0x00000016000d8202 */ /* 0x000fe20000000f00 */
[--C-:B------:R-:W-:Y:S01]  /*2210*/  @!P0 HADD2.F32 R35, -RZ, R26.reuse.H1_H1 ;  /* 0x3000001aff238230 */ /* 0x100fe20000004100 */
[-C--:B------:R-:W-:Y:S02]  /*2220*/  @!P0 FMUL.FTZ R37, R31, R27.reuse ;  /* 0x0000001b1f258220 */ /* 0x080fe40000410000 */
[C---:B------:R-:W-:Y:S01]  /*2230*/  @!P0 FMUL.FTZ R0, R30.reuse, R27 ;  /* 0x0000001b1e008220 */ /* 0x040fe20000410000 */
[----:B------:R-:W-:Y:S01]  /*2240*/  @!P0 HADD2.F32 R27, -RZ, R26.H0_H0 ;  /* 0x2000001aff1b8230 */ /* 0x000fe20000004100 */
[-C--:B------:R-:W-:Y:S01]  /*2250*/  @!P0 FMUL.FTZ R39, R35, R8.reuse ;  /* 0x0000000823278220 */ /* 0x080fe20000410000 */
[--C-:B------:R-:W-:Y:S01]  /*2260*/  @!P0 HADD2.F32 R26, -RZ, R13.reuse.H0_H0 ;  /* 0x2000000dff1a8230 */ /* 0x100fe20000004100 */
[----:B------:R-:W-:Y:S01]  /*2270*/  @!P0 FFMA.FTZ R37, R30, R33, -R37 ;  /* 0x000000211e258223 */ /* 0x000fe20000010825 */
[----:B------:R-:W-:Y:S01]  /*2280*/  @!P0 HADD2.F32 R34, -RZ, R13.H1_H1 ;  /* 0x3000000dff228230 */ /* 0x000fe20000004100 */
[----:B------:R-:W-:Y:S01]  /*2290*/  @!P0 FMUL.FTZ R2, R27, R8 ;  /* 0x000000081b028220 */ /* 0x000fe20000410000 */
[----:B------:R-:W-:Y:S01]  /*22a0*/  @!P0 MOV R8, R23 ;  /* 0x0000001700088202 */ /* 0x000fe20000000f00 */
[----:B------:R-:W-:Y:S01]  /*22b0*/  @!P0 FFMA.FTZ R0, R31, R33, R0 ;  /* 0x000000211f008223 */ /* 0x000fe20000010000 */
[----:B------:R-:W-:Y:S01]  /*22c0*/  @!P0 HADD2.F32 R31, -RZ, R43.H0_H0 ;  /* 0x2000002bff1f8230 */ /* 0x000fe20000004100 */
[-C--:B------:R-:W-:Y:S02]  /*22d0*/  @!P0 FMUL.FTZ R3, R26, R7.reuse ;  /* 0x000000071a038220 */ /* 0x080fe40000410000 */
[----:B------:R-:W-:Y:S01]  /*22e0*/  @!P0 FMUL.FTZ R48, R34, R7 ;  /* 0x0000000722308220 */ /* 0x000fe20000410000 */
[----:B------:R-:W-:Y:S01]  /*22f0*/  @!P0 F2FP.PACK_AB R37, R0, R37 ;  /* 0x000000250025823e */ /* 0x000fe200000000ff */
[-C--:B------:R-:W-:Y:S01]  /*2300*/  @!P0 FFMA.FTZ R2, R35, R32.reuse, R2 ;  /* 0x0000002023028223 */ /* 0x080fe20000010002 */
[--C-:B------:R-:W-:Y:S01]  /*2310*/  @!P0 HADD2.F32 R33, -RZ, R8.reuse.H1_H1 ;  /* 0x30000008ff218230 */ /* 0x100fe20000004100 */
[----:B------:R-:W-:Y:S01]  /*2320*/  @!P0 FFMA.FTZ R3, R34, R31, R3 ;  /* 0x0000001f22038223 */ /* 0x000fe20000010003 */
[----:B------:R-:W-:Y:S01]  /*2330*/  @!P0 MOV R20, R37 ;  /* 0x0000002500148202 */ /* 0x000fe20000000f00 */
[----:B------:R-:W-:Y:S01]  /*2340*/  @!P0 HADD2.F32 R13, -RZ, R8.H0_H0 ;  /* 0x20000008ff0d8230 */ /* 0x000fe20000004100 */
[----:B------:R-:W-:Y:S02]  /*2350*/  @!P0 FFMA.FTZ R39, R27, R32, -R39 ;  /* 0x000000201b278223 */ /* 0x000fe40000010827 */
[-C--:B------:R-:W-:Y:S02]  /*2360*/  @!P0 FMUL.FTZ R49, R33, R28.reuse ;  /* 0x0000001c21318220 */ /* 0x080fe40000410000 */
[C---:B------:R-:W-:Y:S01]  /*2370*/  @!P0 FMUL.FTZ R4, R13.reuse, R28 ;  /* 0x0000001c0d048220 */ /* 0x040fe20000410000 */
[----:B------:R-:W-:Y:S01]  /*2380*/  @!P0 F2FP.PACK_AB R50, R2, R39 ;  /* 0x000000270232823e */ /* 0x000fe200000000ff */
[----:B------:R-:W-:Y:S02]  /*2390*/  @!P0 FFMA.FTZ R48, R26, R31, -R48 ;  /* 0x0000001f1a308223 */ /* 0x000fe40000010830 */
[----:B------:R-:W-:Y:S01]  /*23a0*/  @!P0 FFMA.FTZ R49, R13, R36, -R49 ;  /* 0x000000240d318223 */ /* 0x000fe20000010831 */
[----:B------:R-:W-:Y:S01]  /*23b0*/  @!P0 MOV R21, R50 ;  /* 0x0000003200158202 */ /* 0x000fe20000000f00 */
[----:B------:R-:W-:Y:S01]  /*23c0*/  @!P0 FFMA.FTZ R4, R33, R36, R4 ;  /* 0x0000002421048223 */ /* 0x000fe20000010004 */
[----:B------:R-:W-:Y:S04]  /*23d0*/  @!P0 F2FP.PACK_AB R48, R3, R48 ;  /* 0x000000300330823e */ /* 0x000fe800000000ff */
[----:B------:R-:W-:Y:S02]  /*23e0*/  @!P0 F2FP.PACK_AB R49, R4, R49 ;  /* 0x000000310431823e */ /* 0x000fe400000000ff */
[----:B------:R-:W-:Y:S02]  /*23f0*/  @!P0 MOV R22, R48 ;  /* 0x0000003000168202 */ /* 0x000fe40000000f00 */
[----:B------:R-:W-:Y:S05]  /*2400*/  @!P0 MOV R23, R49 ;  /* 0x0000003100178202 */ /* 0x000fea0000000f00 */
[----:B------:R1:W-:Y:S02]  /*2410*/  STG.E.128 [R52.64+0x80], R20 ;  /* 0x0000801434007986 */ /* 0x0003e4000c101d0a */
.L_x_66:
[----:B------:R-:W-:Y:S05]  /*2420*/  BSYNC B0 ;  /* 0x0000000000007941 */ /* 0x000fea0003800000 */
.L_x_65:
[----:B------:R-:W-:Y:S01]  /*2430*/  ISETP.GE.AND P0, PT, R108, c[0x0][0x1d4], PT ;  /* 0x000075006c007a0c */ /* 0x000fe20003f06270 */
[----:B------:R-:W-:Y:S01]  /*2440*/  @!UPT UIADD3 URZ, URZ, URZ, URZ ;  /* 0x0000003f3f3ff290 */ /* 0x000fe2000fffe03f */
[----:B------:R-:W-:Y:S11]  /*2450*/  BSSY B0, `(.L_x_67) ;  /* 0x0000036000007945 */ /* 0x000ff60003800000 */
[----:B------:R-:W-:-:S05]  /*2460*/  @P0 BRA `(.L_x_68) ;  /* 0x0000034000000947 */ /* 0x000fca0003800000 */
[----:B------:R-:W-:Y:S01]  /*2470*/  ISETP.GE.AND P0, PT, R12, c[0x0][0x27c], PT ;  /* 0x00009f000c007a0c */ /* 0x000fe20003f06270 */
[----:B-1----:R-:W1:Y:S11]  /*2480*/  LDS.128 R20, [R106+0xe080] ;  /* 0x00e080006a147984 */ /* 0x002e760000000c00 */
[----:B------:R-:W-:Y:S01]  /*2490*/  @!UPT UIADD3 URZ, URZ, URZ, URZ ;  /* 0x0000003f3f3ff290 */ /* 0x000fe2000fffe03f */
[--C-:B------:R-:W-:Y:S01]  /*24a0*/  @!P0 HADD2.F32 R29, -RZ, R42.reuse.H1_H1 ;  /* 0x3000002aff1d8230 */ /* 0x100fe20000004100 */
[--C-:B------:R-:W-:Y:S01]  /*24b0*/  @!P0 SHF.R.U64 R7, R24, 0x10, R25.reuse ;  /* 0x0000001018078819 */ /* 0x100fe20000001219 */
[----:B------:R-:W-:Y:S01]  /*24c0*/  @!P0 HADD2.F32 R30, -RZ, R42.H0_H0 ;  /* 0x2000002aff1e8230 */ /* 0x000fe20000004100 */
[----:B------:R-:W-:Y:S01]  /*24d0*/  @!P0 SHF.R.U32.HI R24, RZ, 0x10, R25 ;  /* 0x00000010ff188819 */ /* 0x000fe20000011619 */
[--C-:B------:R-:W-:Y:S01]  /*24e0*/  @!P0 HADD2.F32 R25, -RZ, R6.reuse.H1_H1 ;  /* 0x30000006ff198230 */ /* 0x100fe20000004100 */
[--C-:B------:R-:W-:Y:S01]  /*24f0*/  @!P0 SHF.R.U64 R31, R44, 0x10, R45.reuse ;  /* 0x000000102c1f8819 */ /* 0x100fe2000000122d */
[----:B------:R-:W-:Y:S01]  /*2500*/  @!P0 HADD2.F32 R7, -RZ, R7.H0_H0 ;  /* 0x20000007ff078230 */ /* 0x000fe20000004100 */
[----:B------:R-:W-:Y:S01]  /*2510*/  @!P0 SHF.R.U32.HI R32, RZ, 0x10, R45 ;  /* 0x00000010ff208819 */ /* 0x000fe2000001162d */
[----:B------:R-:W-:Y:S02]  /*2520*/  @!P0 HADD2.F32 R6, -RZ, R6.H0_H0 ;  /* 0x20000006ff068230 */ /* 0x000fe40000004100 */
[----:B------:R-:W-:Y:S02]  /*2530*/  @!P0 HADD2.F32 R31, -RZ, R31.H0_H0 ;  /* 0x2000001fff1f8230 */ /* 0x000fe40000004100 */
[----:B------:R-:W-:Y:S02]  /*2540*/  @!P0 HADD2.F32 R24, -RZ, R24.H0_H0 ;  /* 0x20000018ff188230 */ /* 0x000fe40000004100 */
[----:B------:R-:W-:Y:S01]  /*2550*/  @!P0 HADD2.F32 R32, -RZ, R32.H0_H0 ;  /* 0x20000020ff208230 */ /* 0x000fe20000004100 */
[----:B-1----:R-:W-:Y:S02]  /*2560*/  @!P0 MOV R8, R20 ;  /* 0x0000001400088202 */ /* 0x002fe40000000f00 */
[----:B------:R-:W-:Y:S03]  /*2570*/  @!P0 MOV R13, R21 ;  /* 0x00000015000d8202 */ /* 0x000fe60000000f00 */
[--C-:B------:R-:W-:Y:S02]  /*2580*/  @!P0 HADD2.F32 R27, -RZ, R8.reuse.H1_H1 ;  /* 0x30000008ff1b8230 */ /* 0x100fe40000004100 */
[----:B------:R-:W-:Y:S02]  /*2590*/  @!P0 HADD2.F32 R8, -RZ, R8.H0_H0 ;  /* 0x20000008ff088230 */ /* 0x000fe40000004100 */
[--C-:B------:R-:W-:Y:S01]  /*25a0*/  @!P0 HADD2.F32 R28, -RZ, R13.reuse.H1_H1 ;  /* 0x3000000dff1c8230 */ /* 0x100fe20000004100 */
[CC--:B------:R-:W-:Y:S01]  /*25b0*/  @!P0 FMUL.FTZ R33, R27.reuse, R25.reuse ;  /* 0x000000191b218220 */ /* 0x0c0fe20000410000 */
[----:B------:R-:W-:Y:S01]  /*25c0*/  @!P0 HADD2.F32 R26, -RZ, R13.H0_H0 ;  /* 0x2000000dff1a8230 */ /* 0x000fe20000004100 */
[C---:B------:R-:W-:Y:S02]  /*25d0*/  @!P0 FMUL.FTZ R0, R8.reuse, R25 ;  /* 0x0000001908008220 */ /* 0x040fe40000410000 */
[----:B------:R-:W-:Y:S01]  /*25e0*/  @!P0 FFMA.FTZ R33, R8, R29, -R33 ;  /* 0x0000001d08218223 */ /* 0x000fe20000010821 */
[----:B------:R-:W-:Y:S01]  /*25f0*/  @!P0 MOV R8, R22 ;  /* 0x0000001600088202 */ /* 0x000fe20000000f00 */
[-C--:B------:R-:W-:Y:S02]  /*2600*/  @!P0 FMUL.FTZ R35, R28, R7.reuse ;  /* 0x000000071c238220 */ /* 0x080fe40000410000 */
[----:B------:R-:W-:Y:S01]  /*2610*/  @!P0 FMUL.FTZ R2, R26, R7 ;  /* 0x000000071a028220 */ /* 0x000fe20000410000 */
[----:B------:R-:W-:Y:S01]  /*2620*/  @!P0 MOV R7, R23 ;  /* 0x0000001700078202 */ /* 0x000fe20000000f00 */
[----:B------:R-:W-:Y:S01]  /*2630*/  @!P0 FFMA.FTZ R0, R27, R29, R0 ;  /* 0x0000001d1b008223 */ /* 0x000fe20000010000 */
[--C-:B------:R-:W-:Y:S01]  /*2640*/  @!P0 HADD2.F32 R13, -RZ, R8.reuse.H0_H0 ;  /* 0x20000008ff0d8230 */ /* 0x100fe20000004100 */
[-C--:B------:R-:W-:Y:S01]  /*2650*/  @!P0 FFMA.FTZ R2, R28, R31.reuse, R2 ;  /* 0x0000001f1c028223 */ /* 0x080fe20000010002 */
[----:B------:R-:W-:Y:S01]  /*2660*/  @!P0 HADD2.F32 R27, -RZ, R8.H1_H1 ;  /* 0x30000008ff1b8230 */ /* 0x000fe20000004100 */
[----:B------:R-:W-:Y:S01]  /*2670*/  @!P0 FFMA.FTZ R35, R26, R31, -R35 ;  /* 0x0000001f1a238223 */ /* 0x000fe20000010823 */
[----:B------:R-:W-:Y:S01]  /*2680*/  @!P0 F2FP.PACK_AB R33, R0, R33 ;  /* 0x000000210021823e */ /* 0x000fe200000000ff */
[-C--:B------:R-:W-:Y:S01]  /*2690*/  @!P0 FMUL.FTZ R3, R13, R6.reuse ;  /* 0x000000060d038220 */ /* 0x080fe20000410000 */
[--C-:B------:R-:W-:Y:S01]  /*26a0*/  @!P0 HADD2.F32 R29, -RZ, R7.reuse.H1_H1 ;  /* 0x30000007ff1d8230 */ /* 0x100fe20000004100 */
[----:B------:R-:W-:Y:S01]  /*26b0*/  @!P0 FMUL.FTZ R34, R27, R6 ;  /* 0x000000061b228220 */ /* 0x000fe20000410000 */
[----:B------:R-:W-:Y:S01]  /*26c0*/  @!P0 F2FP.PACK_AB R46, R2, R35 ;  /* 0x00000023022e823e */ /* 0x000fe200000000ff */
[----:B------:R-:W-:Y:S01]  /*26d0*/  @!P0 HADD2.F32 R7, -RZ, R7.H0_H0 ;  /* 0x20000007ff078230 */ /* 0x000fe20000004100 */
[----:B------:R-:W-:Y:S01]  /*26e0*/  @!P0 MOV R20, R33 ;  /* 0x0000002100148202 */ /* 0x000fe20000000f00 */
[----:B------:R-:W-:Y:S01]  /*26f0*/  @!P0 FMUL.FTZ R36, R29, R24 ;  /* 0x000000181d248220 */ /* 0x000fe20000410000 */
[----:B------:R-:W-:Y:S01]  /*2700*/  @!P0 MOV R21, R46 ;  /* 0x0000002e00158202 */ /* 0x000fe20000000f00 */
[----:B------:R-:W-:Y:S02]  /*2710*/  @!P0 FFMA.FTZ R3, R27, R30, R3 ;  /* 0x0000001e1b038223 */ /* 0x000fe40000010003 */
[----:B------:R-:W-:Y:S02]  /*2720*/  @!P0 FMUL.FTZ R4, R7, R24 ;  /* 0x0000001807048220 */ /* 0x000fe40000410000 */
[----:B------:R-:W-:Y:S02]  /*2730*/  @!P0 FFMA.FTZ R34, R13, R30, -R34 ;  /* 0x0000001e0d228223 */ /* 0x000fe40000010822 */
[-C--:B------:R-:W-:Y:S02]  /*2740*/  @!P0 FFMA.FTZ R36, R7, R32.reuse, -R36 ;  /* 0x0000002007248223 */ /* 0x080fe40000010824 */
[----:B------:R-:W-:Y:S01]  /*2750*/  @!P0 FFMA.FTZ R4, R29, R32, R4 ;  /* 0x000000201d048223 */ /* 0x000fe20000010004 */
[----:B------:R-:W-:Y:S04]  /*2760*/  @!P0 F2FP.PACK_AB R34, R3, R34 ;  /* 0x000000220322823e */ /* 0x000fe800000000ff */
[----:B------:R-:W-:Y:S02]  /*2770*/  @!P0 F2FP.PACK_AB R35, R4, R36 ;  /* 0x000000240423823e */ /* 0x000fe400000000ff */
[----:B------:R-:W-:Y:S02]  /*2780*/  @!P0 MOV R22, R34 ;  /* 0x0000002200168202 */ /* 0x000fe40000000f00 */
[----:B------:R-:W-:Y:S05]  /*2790*/  @!P0 MOV R23, R35 ;  /* 0x0000002300178202 */ /* 0x000fea0000000f00 */
[----:B------:R1:W-:Y:S02]  /*27a0*/  STG.E.128 [R52.64+0x100], R20 ;  /* 0x0001001434007986 */ /* 0x0003e4000c101d0a */
.L_x_68:
[----:B------:R-:W-:Y:S05]  /*27b0*/  BSYNC B0 ;  /* 0x0000000000007941 */ /* 0x000fea0003800000 */
.L_x_67:
[----:B------:R-:W-:Y:S11]  /*27c0*/  ISETP.GE.AND P0, PT, R107, c[0x0][0x1d4], PT ;  /* 0x000075006b007a0c */ /* 0x000ff60003f06270 */
[----:B------:R-:W-:Y:S02]  /*27d0*/  @!UPT UIADD3 URZ, URZ, URZ, URZ ;  /* 0x0000003f3f3ff290 */ /* 0x000fe4000fffe03f */
[----:B------:R-:W-:-:S05]  /*27e0*/  @P0 BRA `(.L_x_62) ;  /* 0x000015f000000947 */ /* 0x000fca0003800000 */
[----:B------:R-:W-:Y:S01]  /*27f0*/  ISETP.GE.AND P0, PT, R9, c[0x0][0x27c], PT ;  /* 0x00009f0009007a0c */ /* 0x000fe20003f06270 */
[----:B-1----:R-:W1:Y:S11]  /*2800*/  LDS.128 R20, [R106+0xf080] ;  /* 0x00f080006a147984 */ /* 0x002e760000000c00 */
[----:B------:R-:W-:Y:S01]  /*2810*/  @!UPT UIADD3 URZ, URZ, URZ, URZ ;  /* 0x0000003f3f3ff290 */ /* 0x000fe2000fffe03f */
[--C-:B------:R-:W-:Y:S01]  /*2820*/  @!P0 HADD2.F32 R13, -RZ, R5.reuse.H1_H1 ;  /* 0x30000005ff0d8230 */ /* 0x100fe20000004100 */
        /* <DEDUP_REMOVED lines=47> */
[----:B------:R1:W-:Y:S01]  /*2b20*/  STG.E.128 [R52.64+0x180], R20 ;  /* 0x0001801434007986 */ /* 0x0003e2000c101d0a */
[----:B------:R-:W-:-:S05]  /*2b30*/  BRA `(.L_x_62) ;  /* 0x000012a000007947 */ /* 0x000fca0003800000 */
.L_x_59:
        /* <DEDUP_REMOVED lines=17> */
[----:B------:R-:W-:Y:S01]  /*2c50*/  ISETP.GE.AND P2, PT, R11, c[0x0][0x27c], PT ;  /* 0x00009f000b007a0c */ /* 0x000fe20003f46270 */
[----:B------:R-:W-:Y:S01]  /*2c60*/  IMAD.X R7, R0, 0x1, R71, P0 ;  /* 0x0000000100077824 */ /* 0x000fe200000e0647 */
[----:B------:R-:W-:Y:S01]  /*2c70*/  LEA R20, P1, R2, c[0x0][0x270], 0x1 ;  /* 0x00009c0002147a11 */ /* 0x000fe200078208ff */
[----:B------:R-:W-:Y:S01]  /*2c80*/  CS2R R26, SRZ ;  /* 0x00000000001a7805 */ /* 0x000fe2000001ff00 */
[----:B------:R-:W-:Y:S01]  /*2c90*/  LEA R6, P0, R4, c[0x0][0x288], 0x1 ;  /* 0x0000a20004067a11 */ /* 0x000fe200078008ff */
[----:B------:R-:W-:Y:S01]  /*2ca0*/  CS2R R24, SRZ ;  /* 0x0000000000187805 */ /* 0x000fe2000001ff00 */
[----:B------:R-:W-:Y:S02]  /*2cb0*/  LEA.HI.X R21, R2, c[0x0][0x274], R3, 0x1, P1 ;  /* 0x00009d0002157a11 */ /* 0x000fe400008f0c03 */
[----:B------:R-:W-:Y:S03]  /*2cc0*/  LEA.HI.X R7, R4, c[0x0][0x28c], R7, 0x1, P0 ;  /* 0x0000a30004077a11 */ /* 0x000fe600000f0c07 */
[----:B------:R1:W5:Y:S04]  /*2cd0*/  @!P3 LDG.E.128 R40, [R20.64] ;  /* 0x0000000a1428b981 */ /* 0x000368000c1e1d00 */
[----:B------:R1:W5:Y:S04]  /*2ce0*/  @!P2 LDG.E.128 R56, [R20.64+0x80] ;  /* 0x0000800a1438a981 */ /* 0x000368000c1e1d00 */
[----:B------:R1:W5:Y:S04]  /*2cf0*/  @!P3 LDG.E.128 R28, [R6.64] ;  /* 0x0000000a061cb981 */ /* 0x000368000c1e1d00 */
[----:B------:R1:W5:Y:S02]  /*2d00*/  @!P2 LDG.E.128 R24, [R6.64+0x80] ;  /* 0x0000800a0618a981 */ /* 0x000364000c1e1d00 */
.L_x_70:
[----:B------:R-:W-:Y:S05]  /*2d10*/  BSYNC B0 ;  /* 0x0000000000007941 */ /* 0x000fea0003800000 */
.L_x_69:
[----:B------:R-:W-:Y:S04]  /*2d20*/  IADD3 R135, P0, R132, R18, RZ ;  /* 0x0000001284877210 */ /* 0x000fe80007f1e0ff */
[----:B------:R-:W-:Y:S01]  /*2d30*/  IADD3.X R74, R5, R80, RZ, P0, !PT ;  /* 0x00000050054a7210 */ /* 0x000fe200007fe4ff */
[----:B------:R-:W-:-:S05]  /*2d40*/  @P4 BRA `(.L_x_62) ;  /* 0x0000109000004947 */ /* 0x000fca0003800000 */
[----:B------:R-:W-:Y:S01]  /*2d50*/  ISETP.GE.AND P0, PT, R16, c[0x0][0x1d4], PT ;  /* 0x0000750010007a0c */ /* 0x000fe20003f06270 */
[----:B-----5:R-:W-:Y:S01]  /*2d60*/  IMAD.MOV.U32 R8, RZ, RZ, R58 ;  /* 0x000000ffff087224 */ /* 0x020fe200078e003a */
[----:B-1----:R-:W-:Y:S01]  /*2d70*/  MOV R6, R56 ;  /* 0x0000003800067202 */ /* 0x002fe20000000f00 */
        /* <DEDUP_REMOVED lines=12> */
[----:B------:R-:W-:Y:S01]  /*2e40*/  IMAD.MOV.U32 R33, RZ, RZ, R29 ;  /* 0x000000ffff217224 */ /* 0x000fe200078e001d */
[----:B------:R-:W-:Y:S01]  /*2e50*/  ISETP.GE.AND P0, PT, R16, c[0x0][0x27c], PT ;  /* 0x00009f0010007a0c */ /* 0x000fe20003f06270 */
[----:B------:R-:W1:Y:S01]  /*2e60*/  LDS.128 R60, [R94+0xc080] ;  /* 0x00c080005e3c7984 */ /* 0x000e620000000c00 */
[----:B------:R-:W-:Y:S01]  /*2e70*/  ISETP.GE.AND P1, PT, R99, c[0x0][0x1d4], PT ;  /* 0x0000750063007a0c */ /* 0x000fe20003f26270 */
[----:B------:R-:W-:Y:S01]  /*2e80*/  IMAD.MOV.U32 R19, RZ, RZ, R31 ;  /* 0x000000ffff137224 */ /* 0x000fe200078e001f */
[----:B------:R-:W-:Y:S01]  /*2e90*/  MOV R35, R28 ;  /* 0x0000001c00237202 */ /* 0x000fe20000000f00 */
[----:B------:R-:W-:Y:S01]  /*2ea0*/  IMAD.MOV.U32 R49, RZ, RZ, R43 ;  /* 0x000000ffff317224 */ /* 0x000fe200078e002b */
[-C--:B------:R-:W-:Y:S01]  /*2eb0*/  IADD3 R76, P3, P2, R128, R135.reuse, R101 ;  /* 0x00000087804c7210 */ /* 0x080fe20007a7e065 */
[----:B------:R-:W-:Y:S01]  /*2ec0*/  IMAD.MOV.U32 R44, RZ, RZ, R41 ;  /* 0x000000ffff2c7224 */ /* 0x000fe200078e0029 */
[----:B------:R-:W-:Y:S01]  /*2ed0*/  MOV R50, R40 ;  /* 0x0000002800327202 */ /* 0x000fe20000000f00 */
[----:B------:R-:W2:Y:S01]  /*2ee0*/  LDS.128 R20, [R95+0xc080] ;  /* 0x00c080005f147984 */ /* 0x000ea20000000c00 */
[----:B------:R-:W-:Y:S02]  /*2ef0*/  LEA R138, P4, R76, c[0x0][0x1c8], 0x1 ;  /* 0x000072004c8a7a11 */ /* 0x000fe400078808ff */
[C---:B------:R-:W-:Y:S01]  /*2f00*/  IADD3.X R137, R79.reuse, R74, R92, P3, P2 ;  /* 0x0000004a4f897210 */ /* 0x040fe20001fe445c */
[----:B------:R-:W-:Y:S01]  /*2f10*/  @!P0 HADD2.F32 R37, -RZ, R35.H0_H0 ;  /* 0x20000023ff258230 */ /* 0x000fe20000004100 */
[--C-:B------:R-:W-:Y:S01]  /*2f20*/  @!P0 SHF.R.U64 R47, R42, 0x10, R43.reuse ;  /* 0x000000102a2f8819 */ /* 0x100fe2000000122b */
[----:B------:R-:W-:Y:S01]  /*2f30*/  @!P0 HADD2.F32 R36, -RZ, R33.H0_H0 ;  /* 0x20000021ff248230 */ /* 0x000fe20000004100 */
[----:B------:R-:W-:Y:S01]  /*2f40*/  @!P0 SHF.R.U32.HI R52, RZ, 0x10, R43 ;  /* 0x00000010ff348819 */ /* 0x000fe2000001162b */
[----:B------:R-:W-:Y:S01]  /*2f50*/  @!P0 HADD2.F32 R44, -RZ, R44.H0_H0 ;  /* 0x2000002cff2c8230 */ /* 0x000fe20000004100 */
[--C-:B------:R-:W-:Y:S01]  /*2f60*/  @!P0 SHF.R.U32.HI R32, RZ, 0x10, R29.reuse ;  /* 0x00000010ff208819 */ /* 0x100fe2000001161d */
[----:B------:R-:W-:Y:S01]  /*2f70*/  @!P0 HADD2.F32 R47, -RZ, R47.H0_H0 ;  /* 0x2000002fff2f8230 */ /* 0x000fe20000004100 */
[----:B------:R-:W-:Y:S01]  /*2f80*/  @!P0 SHF.R.U64 R34, R28, 0x10, R29 ;  /* 0x000000101c228819 */ /* 0x000fe2000000121d */
[----:B------:R-:W-:Y:S01]  /*2f90*/  @!P0 HADD2.F32 R52, -RZ, R52.H0_H0 ;  /* 0x20000034ff348230 */ /* 0x000fe20000004100 */
[--C-:B------:R-:W-:Y:S01]  /*2fa0*/  @!P0 SHF.R.U64 R29, R30, 0x10, R31.reuse ;  /* 0x000000101e1d8819 */ /* 0x100fe2000000121f */
[----:B------:R-:W-:Y:S01]  /*2fb0*/  @!P0 HADD2.F32 R32, -RZ, R32.H0_H0 ;  /* 0x20000020ff208230 */ /* 0x000fe20000004100 */
[----:B------:R-:W-:Y:S01]  /*2fc0*/  MOV R28, R30 ;  /* 0x0000001e001c7202 */ /* 0x000fe20000000f00 */
[----:B------:R-:W-:Y:S01]  /*2fd0*/  @!P0 HADD2.F32 R34, -RZ, R34.H0_H0 ;  /* 0x20000022ff228230 */ /* 0x000fe20000004100 */
[----:B------:R-:W-:Y:S01]  /*2fe0*/  @!P0 SHF.R.U32.HI R30, RZ, 0x10, R31 ;  /* 0x00000010ff1e8819 */ /* 0x000fe2000001161f */
[----:B------:R-:W-:Y:S01]  /*2ff0*/  @!P0 HADD2.F32 R29, -RZ, R29.H0_H0 ;  /* 0x2000001dff1d8230 */ /* 0x000fe20000004100 */
[----:B------:R-:W-:Y:S02]  /*3000*/  LEA.HI.X R139, R76, c[0x0][0x1cc], R137, 0x1, P4 ;  /* 0x000073004c8b7a11 */ /* 0x000fe400020f0c89 */
[----:B------:R-:W-:Y:S01]  /*3010*/  @!P1 IADD3 R141, P3, P2, R128, R135, R99 ;  /* 0x00000087808d9210 */ /* 0x000fe20007a7e063 */
[----:B------:R-:W-:Y:S01]  /*3020*/  @!P0 HADD2.F32 R30, -RZ, R30.H0_H0 ;  /* 0x2000001eff1e8230 */ /* 0x000fe20000004100 */
[--C-:B------:R-:W-:Y:S02]  /*3030*/  @!P0 SHF.R.U32.HI R46, RZ, 0x10, R41.reuse ;  /* 0x00000010ff2e8819 */ /* 0x100fe40000011629 */
[----:B------:R-:W-:Y:S02]  /*3040*/  @!P1 IADD3.X R134, R79, R74, R88, P3, P2 ;  /* 0x0000004a4f869210 */ /* 0x000fe40001fe4458 */
[C---:B------:R-:W-:Y:S01]  /*3050*/  @!P1 LEA R136, P2, R141.reuse, c[0x0][0x1c8], 0x1 ;  /* 0x000072008d889a11 */ /* 0x040fe200078408ff */
[----:B------:R-:W-:Y:S01]  /*3060*/  @!P0 HADD2.F32 R46, -RZ, R46.H0_H0 ;  /* 0x2000002eff2e8230 */ /* 0x000fe20000004100 */
[----:B------:R-:W-:Y:S01]  /*3070*/  @!P0 SHF.R.U64 R40, R40, 0x10, R41 ;  /* 0x0000001028288819 */ /* 0x000fe20000001229 */
[----:B------:R-:W-:Y:S01]  /*3080*/  @!P0 HADD2.F32 R41, -RZ, R50.H0_H0 ;  /* 0x20000032ff298230 */ /* 0x000fe20000004100 */
[----:B------:R-:W-:Y:S01]  /*3090*/  @!P1 LEA.HI.X R137, R141, c[0x0][0x1cc], R134, 0x1, P2 ;  /* 0x000073008d899a11 */ /* 0x000fe200010f0c86 */
[----:B-1----:R-:W-:Y:S01]  /*30a0*/  @!P0 IMAD.MOV.U32 R50, RZ, RZ, R62 ;  /* 0x000000ffff328224 */ /* 0x002fe200078e003e */
[----:B------:R-:W-:Y:S01]  /*30b0*/  @!P0 MOV R43, R60 ;  /* 0x0000003c002b8202 */ /* 0x000fe20000000f00 */
[----:B------:R-:W-:Y:S01]  /*30c0*/  @!P0 HADD2.F32 R40, -RZ, R40.H0_H0 ;  /* 0x20000028ff288230 */ /* 0x000fe20000004100 */
[----:B------:R-:W-:Y:S02]  /*30d0*/  @!P0 MOV R48, R61 ;  /* 0x0000003d00308202 */ /* 0x000fe40000000f00 */
[----:B------:R-:W-:Y:S01]  /*30e0*/  @!P0 MOV R51, R63 ;  /* 0x0000003f00338202 */ /* 0x000fe20000000f00 */
[----:B------:R-:W-:Y:S01]  /*30f0*/  @!P0 HADD2.F32 R39, -RZ, R43.H0_H0 ;  /* 0x2000002bff278230 */ /* 0x000fe20000004100 */
[----:B------:R-:W-:Y:S01]  /*3100*/  MOV R45, R42 ;  /* 0x0000002a002d7202 */ /* 0x000fe20000000f00 */
[----:B--2---:R-:W-:Y:S01]  /*3110*/  @!P0 IMAD.MOV.U32 R31, RZ, RZ, R20 ;  /* 0x000000ffff1f8224 */ /* 0x004fe200078e0014 */
[----:B------:R-:W-:Y:S01]  /*3120*/  @!P0 MOV R35, R21 ;  /* 0x0000001500238202 */ /* 0x000fe20000000f00 */
[--C-:B------:R-:W-:Y:S01]  /*3130*/  @!P0 HADD2.F32 R42, -RZ, R48.reuse.H0_H0 ;  /* 0x20000030ff2a8230 */ /* 0x100fe20000004100 */
[CC--:B------:R-:W-:Y:S02]  /*3140*/  @!P0 FMUL.FTZ R76, R39.reuse, R37.reuse ;  /* 0x00000025274c8220 */ /* 0x0c0fe40000410000 */
[----:B------:R-:W-:Y:S02]  /*3150*/  @!P0 HADD2.F32 R38, -RZ, R31.H0_H0 ;  /* 0x2000001fff268230 */ /* 0x000fe40000004100 */
[-C--:B------:R-:W-:Y:S01]  /*3160*/  @!P0 FMUL.FTZ R134, R42, R36.reuse ;  /* 0x000000242a868220 */ /* 0x080fe20000410000 */
[----:B------:R-:W-:Y:S02]  /*3170*/  @!P0 HADD2.F32 R33, -RZ, R35.H0_H0 ;  /* 0x20000023ff218230 */ /* 0x000fe40000004100 */
[C---:B------:R-:W-:Y:S01]  /*3180*/  @!P0 FMUL.FTZ R0, R38.reuse, R37 ;  /* 0x0000002526008220 */ /* 0x040fe20000410000 */
[----:B------:R-:W-:Y:S01]  /*3190*/  @!P0 HADD2.F32 R31, -RZ, R31.H1_H1 ;  /* 0x3000001fff1f8230 */ /* 0x000fe20000004100 */
[-C--:B------:R-:W-:Y:S02]  /*31a0*/  @!P0 FFMA.FTZ R76, R38, R41.reuse, -R76 ;  /* 0x00000029264c8223 */ /* 0x080fe4000001084c */
[----:B------:R-:W-:Y:S01]  /*31b0*/  @!P0 FFMA.FTZ R0, R39, R41, R0 ;  /* 0x0000002927008223 */ /* 0x000fe20000010000 */
[----:B------:R-:W-:Y:S01]  /*31c0*/  @!P0 HADD2.F32 R41, -RZ, R48.H1_H1 ;  /* 0x30000030ff298230 */ /* 0x000fe20000004100 */
[C---:B------:R-:W-:Y:S01]  /*31d0*/  @!P0 FMUL.FTZ R3, R33.reuse, R36 ;  /* 0x0000002421038220 */ /* 0x040fe20000410000 */
[----:B------:R-:W-:Y:S01]  /*31e0*/  @!P0 HADD2.F32 R39, -RZ, R43.H1_H1 ;  /* 0x3000002bff278230 */ /* 0x000fe20000004100 */
[----:B------:R-:W-:Y:S01]  /*31f0*/  @!P0 FFMA.FTZ R134, R33, R44, -R134 ;  /* 0x0000002c21868223 */ /* 0x000fe20000010886 */
[----:B------:R-:W-:Y:S01]  /*3200*/  @!P0 HADD2.F32 R33, -RZ, R35.H1_H1 ;  /* 0x30000023ff218230 */ /* 0x000fe20000004100 */
[----:B------:R-:W-:Y:S01]  /*3210*/  @!P0 FMUL.FTZ R141, R41, R32 ;  /* 0x00000020298d8220 */ /* 0x000fe20000410000 */
[----:B------:R-:W-:Y:S01]  /*3220*/  @!P0 HADD2.F32 R43, -RZ, R45.H0_H0 ;  /* 0x2000002dff2b8230 */ /* 0x000fe20000004100 */
[----:B------:R-:W-:Y:S01]  /*3230*/  @!P0 FMUL.FTZ R143, R39, R34 ;  /* 0x00000022278f8220 */ /* 0x000fe20000410000 */
[--C-:B------:R-:W-:Y:S01]  /*3240*/  @!P0 HADD2.F32 R45, -RZ, R50.reuse.H1_H1 ;  /* 0x30000032ff2d8230 */ /* 0x100fe20000004100 */
[C---:B------:R-:W-:Y:S01]  /*3250*/  @!P0 FMUL.FTZ R4, R33.reuse, R32 ;  /* 0x0000002021048220 */ /* 0x040fe20000410000 */
[----:B------:R-:W-:Y:S01]  /*3260*/  @!P0 HADD2.F32 R48, -RZ, R50.H0_H0 ;  /* 0x20000032ff308230 */ /* 0x000fe20000004100 */
[----:B------:R-:W-:Y:S01]  /*3270*/  @!P0 FFMA.FTZ R141, R33, R46, -R141 ;  /* 0x0000002e218d8223 */ /* 0x000fe2000001088d */
[----:B------:R-:W-:Y:S01]  /*3280*/  @!P0 MOV R33, R22 ;  /* 0x0000001600218202 */ /* 0x000fe20000000f00 */
[C---:B------:R-:W-:Y:S01]  /*3290*/  @!P0 FMUL.FTZ R2, R31.reuse, R34 ;  /* 0x000000221f028220 */ /* 0x040fe20000410000 */
[----:B------:R-:W-:Y:S01]  /*32a0*/  @!P0 HADD2.F32 R50, -RZ, R49.H0_H0 ;  /* 0x20000031ff328230 */ /* 0x000fe20000004100 */
[-C--:B------:R-:W-:Y:S01]  /*32b0*/  @!P0 FFMA.FTZ R143, R31, R40.reuse, -R143 ;  /* 0x000000281f8f8223 */ /* 0x080fe2000001088f */
[----:B------:R-:W-:Y:S01]  /*32c0*/  @!P0 HADD2.F32 R31, -RZ, R28.H0_H0 ;  /* 0x2000001cff1f8230 */ /* 0x000fe20000004100 */
[----:B------:R-:W-:Y:S01]  /*32d0*/  @!P0 FMUL.FTZ R145, R45, R29 ;  /* 0x0000001d2d918220 */ /* 0x000fe20000410000 */
[----:B------:R-:W-:Y:S01]  /*32e0*/  @!P0 HADD2.F32 R28, -RZ, R33.H1_H1 ;  /* 0x30000021ff1c8230 */ /* 0x000fe20000004100 */
[----:B------:R-:W-:Y:S01]  /*32f0*/  @!P0 FFMA.FTZ R2, R39, R40, R2 ;  /* 0x0000002827028223 */ /* 0x000fe20000010002 */
[----:B------:R-:W-:Y:S01]  /*3300*/  @!P0 F2FP.PACK_AB R134, R141, R134 ;  /* 0x000000868d86823e */ /* 0x000fe200000000ff */
[----:B------:R-:W-:Y:S01]  /*3310*/  @!P0 FMUL.FTZ R140, R48, R31 ;  /* 0x0000001f308c8220 */ /* 0x000fe20000410000 */
[----:B------:R-:W-:Y:S01]  /*3320*/  @!P0 F2FP.PACK_AB R143, R143, R76 ;  /* 0x0000004c8f8f823e */ /* 0x000fe200000000ff */
[C---:B------:R-:W-:Y:S01]  /*3330*/  @!P0 FMUL.FTZ R6, R28.reuse, R29 ;  /* 0x0000001d1c068220 */ /* 0x040fe20000410000 */
[----:B------:R-:W-:Y:S01]  /*3340*/  @!P0 MOV R21, R134 ;  /* 0x0000008600158202 */ /* 0x000fe20000000f00 */
[----:B------:R-:W-:Y:S01]  /*3350*/  @!P0 FFMA.FTZ R145, R28, R47, -R145 ;  /* 0x0000002f1c918223 */ /* 0x000fe20000010891 */
[----:B------:R-:W-:Y:S01]  /*3360*/  @!P0 HADD2.F32 R28, -RZ, R19.H0_H0 ;  /* 0x20000013ff1c8230 */ /* 0x000fe20000004100 */
[----:B------:R-:W-:Y:S01]  /*3370*/  @!P0 IMAD.MOV.U32 R19, RZ, RZ, R23 ;  /* 0x000000ffff138224 */ /* 0x000fe200078e0017 */
[--C-:B------:R-:W-:Y:S01]  /*3380*/  @!P0 HADD2.F32 R49, -RZ, R51.reuse.H0_H0 ;  /* 0x20000033ff318230 */ /* 0x100fe20000004100 */
[----:B------:R-:W-:Y:S01]  /*3390*/  @!P0 FFMA.FTZ R3, R42, R44, R3 ;  /* 0x0000002c2a038223 */ /* 0x000fe20000010003 */
[----:B------:R-:W-:Y:S01]  /*33a0*/  @!P0 HADD2.F32 R51, -RZ, R51.H1_H1 ;  /* 0x30000033ff338230 */ /* 0x000fe20000004100 */
[----:B------:R-:W-:Y:S01]  /*33b0*/  @!P0 FFMA.FTZ R4, R41, R46, R4 ;  /* 0x0000002e29048223 */ /* 0x000fe20000010004 */
[----:B------:R-:W-:Y:S01]  /*33c0*/  @!P0 HADD2.F32 R32, -RZ, R33.H0_H0 ;  /* 0x20000021ff208230 */ /* 0x000fe20000004100 */
[----:B------:R-:W-:Y:S01]  /*33d0*/  @!P0 FMUL.FTZ R144, R49, R28 ;  /* 0x0000001c31908220 */ /* 0x000fe20000410000 */
[--C-:B------:R-:W-:Y:S01]  /*33e0*/  @!P0 HADD2.F32 R29, -RZ, R19.reuse.H0_H0 ;  /* 0x20000013ff1d8230 */ /* 0x100fe20000004100 */
[----:B------:R-:W-:Y:S01]  /*33f0*/  @!P0 FMUL.FTZ R142, R51, R30 ;  /* 0x0000001e338e8220 */ /* 0x000fe20000410000 */
[----:B------:R-:W-:Y:S01]  /*3400*/  @!P0 HADD2.F32 R19, -RZ, R19.H1_H1 ;  /* 0x30000013ff138230 */ /* 0x000fe20000004100 */
[C---:B------:R-:W-:Y:S01]  /*3410*/  @!P0 FMUL.FTZ R5, R32.reuse, R31 ;  /* 0x0000001f20058220 */ /* 0x040fe20000410000 */
[----:B------:R-:W-:Y:S01]  /*3420*/  @!P0 MOV R20, R143 ;  /* 0x0000008f00148202 */ /* 0x000fe20000000f00 */
[----:B------:R-:W-:Y:S01]  /*3430*/  @!P0 FFMA.FTZ R140, R32, R43, -R140 ;  /* 0x0000002b208c8223 */ /* 0x000fe2000001088c */
[----:B------:R-:W-:Y:S01]  /*3440*/  @!P0 F2FP.PACK_AB R143, R4, R3 ;  /* 0x00000003048f823e */ /* 0x000fe200000000ff */
[----:B------:R-:W-:Y:S01]  /*3450*/  @!P0 FFMA.FTZ R144, R29, R50, -R144 ;  /* 0x000000321d908223 */ /* 0x000fe20000010890 */
[----:B------:R-:W-:Y:S01]  /*3460*/  @!P0 F2FP.PACK_AB R76, R2, R0 ;  /* 0x00000000024c823e */ /* 0x000fe200000000ff */
[----:B------:R-:W-:Y:S01]  /*3470*/  @!P0 FFMA.FTZ R142, R19, R52, -R142 ;  /* 0x00000034138e8223 */ /* 0x000fe2000001088e */
[----:B------:R-:W-:Y:S01]  /*3480*/  @!P0 F2FP.PACK_AB R140, R145, R140 ;  /* 0x0000008c918c823e */ /* 0x000fe200000000ff */
[----:B------:R-:W-:Y:S01]  /*3490*/  @!P0 FFMA.FTZ R5, R48, R43, R5 ;  /* 0x0000002b30058223 */ /* 0x000fe20000010005 */
[----:B------:R-:W-:Y:S01]  /*34a0*/  @!P0 MOV R60, R76 ;  /* 0x0000004c003c8202 */ /* 0x000fe20000000f00 */
[----:B------:R-:W-:Y:S01]  /*34b0*/  @!P0 FMUL.FTZ R7, R29, R28 ;  /* 0x0000001c1d078220 */ /* 0x000fe20000410000 */
[----:B------:R-:W-:Y:S01]  /*34c0*/  @!P0 F2FP.PACK_AB R141, R142, R144 ;  /* 0x000000908e8d823e */ /* 0x000fe200000000ff */
[----:B------:R-:W-:Y:S02]  /*34d0*/  @!P0 FFMA.FTZ R6, R45, R47, R6 ;  /* 0x0000002f2d068223 */ /* 0x000fe40000010006 */
[----:B------:R-:W-:Y:S01]  /*34e0*/  @!P0 FMUL.FTZ R8, R19, R30 ;  /* 0x0000001e13088220 */ /* 0x000fe20000410000 */
[----:B------:R-:W-:Y:S01]  /*34f0*/  @!P0 MOV R23, R141 ;  /* 0x0000008d00178202 */ /* 0x000fe20000000f00 */
[----:B------:R-:W-:Y:S01]  /*3500*/  @!P0 FFMA.FTZ R7, R49, R50, R7 ;  /* 0x0000003231078223 */ /* 0x000fe20000010007 */
[----:B------:R-:W-:Y:S01]  /*3510*/  @!P0 F2FP.PACK_AB R134, R6, R5 ;  /* 0x000000050686823e */ /* 0x000fe200000000ff */
[----:B------:R-:W-:Y:S02]  /*3520*/  @!P0 FFMA.FTZ R8, R51, R52, R8 ;  /* 0x0000003433088223 */ /* 0x000fe40000010008 */
[----:B------:R-:W-:Y:S01]  /*3530*/  @!P0 IMAD.MOV.U32 R22, RZ, RZ, R140 ;  /* 0x000000ffff168224 */ /* 0x000fe200078e008c */
[----:B------:R-:W-:Y:S01]  /*3540*/  @!P0 MOV R62, R134 ;  /* 0x00000086003e8202 */ /* 0x000fe20000000f00 */
[----:B------:R-:W-:Y:S01]  /*3550*/  @!P0 IMAD.MOV.U32 R61, RZ, RZ, R143 ;  /* 0x000000ffff3d8224 */ /* 0x000fe200078e008f */
[----:B------:R-:W-:Y:S02]  /*3560*/  @!P0 F2FP.PACK_AB R145, R8, R7 ;  /* 0x000000070891823e */ /* 0x000fe400000000ff */
[----:B------:R1:W-:Y:S02]  /*3570*/  STG.E.128 [R138.64], R20 ;  /* 0x000000148a007986 */ /* 0x0003e4000c101d0a */
[----:B------:R-:W-:Y:S06]  /*3580*/  @!P0 MOV R63, R145 ;  /* 0x00000091003f8202 */ /* 0x000fec0000000f00 */
[----:B------:R1:W-:Y:S02]  /*3590*/  @!P1 STG.E.128 [R136.64], R60 ;  /* 0x0000003c88009986 */ /* 0x0003e4000c101d0a */
.L_x_72:
[----:B------:R-:W-:Y:S05]  /*35a0*/  BSYNC B0 ;  /* 0x0000000000007941 */ /* 0x000fea0003800000 */
.L_x_71:
[----:B------:R-:W-:Y:S11]  /*35b0*/  ISETP.GE.AND P0, PT, R11, c[0x0][0x1d4], PT ;  /* 0x000075000b007a0c */ /* 0x000ff60003f06270 */
[----:B------:R-:W-:Y:S02]  /*35c0*/  @!UPT UIADD3 URZ, URZ, URZ, URZ ;  /* 0x0000003f3f3ff290 */ /* 0x000fe4000fffe03f */
[----:B------:R-:W-:-:S05]  /*35d0*/  @P0 BRA `(.L_x_62) ;  /* 0x0000080000000947 */ /* 0x000fca0003800000 */
[----:B------:R-:W-:Y:S01]  /*35e0*/  LDS.128 R48, [R91+0xc080] ;  /* 0x00c080005b307984 */ /* 0x000fe20000000c00 */
[----:B------:R-:W-:Y:S02]  /*35f0*/  ISETP.GE.AND P0, PT, R11, c[0x0][0x27c], PT ;  /* 0x00009f000b007a0c */ /* 0x000fe40003f06270 */
[----:B-1----:R-:W-:Y:S04]  /*3600*/  IADD3 R60, P2, P1, R128, R135, R100 ;  /* 0x00000087803c7210 */ /* 0x002fe8000795e064 */
[----:B------:R-:W-:Y:S01]  /*3610*/  IADD3.X R61, R79, R74, R90, P2, P1 ;  /* 0x0000004a4f3d7210 */ /* 0x000fe200017e245a */
[----:B------:R-:W1:Y:S01]  /*3620*/  LDS.128 R20, [R93+0xc080] ;  /* 0x00c080005d147984 */ /* 0x000e620000000c00 */
[C---:B------:R-:W-:Y:S04]  /*3630*/  LEA R62, P1, R60.reuse, c[0x0][0x1c8], 0x1 ;  /* 0x000072003c3e7a11 */ /* 0x040fe800078208ff */
[----:B------:R-:W-:Y:S01]  /*3640*/  LEA.HI.X R63, R60, c[0x0][0x1cc], R61, 0x1, P1 ;  /* 0x000073003c3f7a11 */ /* 0x000fe200008f0c3d */
[----:B------:R-:W-:Y:S01]  /*3650*/  @!P0 HADD2.F32 R30, -RZ, R18.H1_H1 ;  /* 0x30000012ff1e8230 */ /* 0x000fe20000004100 */
[--C-:B------:R-:W-:Y:S01]  /*3660*/  @!P0 SHF.R.U64 R28, R24, 0x10, R25.reuse ;  /* 0x00000010181c8819 */ /* 0x100fe20000001219 */
[----:B------:R-:W-:Y:S01]  /*3670*/  @!P0 HADD2.F32 R38, -RZ, R54.H1_H1 ;  /* 0x30000036ff268230 */ /* 0x000fe20000004100 */
[----:B------:R-:W-:Y:S01]  /*3680*/  @!P0 SHF.R.U32.HI R19, RZ, 0x10, R25 ;  /* 0x00000010ff138819 */ /* 0x000fe20000011619 */
[----:B------:R-:W-:Y:S01]  /*3690*/  @!P0 HADD2.F32 R29, -RZ, R18.H0_H0 ;  /* 0x20000012ff1d8230 */ /* 0x000fe20000004100 */
[--C-:B------:R-:W-:Y:S01]  /*36a0*/  @!P0 SHF.R.U32.HI R24, RZ, 0x10, R27.reuse ;  /* 0x00000010ff188819 */ /* 0x100fe2000001161b */
[----:B------:R-:W-:Y:S01]  /*36b0*/  @!P0 HADD2.F32 R33, -RZ, R54.H0_H0 ;  /* 0x20000036ff218230 */ /* 0x000fe20000004100 */
[----:B------:R-:W-:Y:S01]  /*36c0*/  @!P0 SHF.R.U64 R26, R26, 0x10, R27 ;  /* 0x000000101a1a8819 */ /* 0x000fe2000000121b */
[--C-:B------:R-:W-:Y:S01]  /*36d0*/  @!P0 HADD2.F32 R46, -RZ, R53.reuse.H1_H1 ;  /* 0x30000035ff2e8230 */ /* 0x100fe20000004100 */
[--C-:B------:R-:W-:Y:S01]  /*36e0*/  @!P0 SHF.R.U64 R35, R56, 0x10, R57.reuse ;  /* 0x0000001038238819 */ /* 0x100fe20000001239 */
[----:B------:R-:W-:Y:S01]  /*36f0*/  @!P0 HADD2.F32 R41, -RZ, R53.H0_H0 ;  /* 0x20000035ff298230 */ /* 0x000fe20000004100 */
[----:B------:R-:W-:Y:S02]  /*3700*/  @!P0 SHF.R.U32.HI R39, RZ, 0x10, R57 ;  /* 0x00000010ff278819 */ /* 0x000fe40000011639 */
[--C-:B------:R-:W-:Y:S01]  /*3710*/  @!P0 SHF.R.U32.HI R47, RZ, 0x10, R59.reuse ;  /* 0x00000010ff2f8819 */ /* 0x100fe2000001163b */
[----:B------:R-:W-:Y:S01]  /*3720*/  @!P0 HADD2.F32 R35, -RZ, R35.H0_H0 ;  /* 0x20000023ff238230 */ /* 0x000fe20000004100 */
[----:B------:R-:W-:Y:S01]  /*3730*/  @!P0 SHF.R.U64 R43, R58, 0x10, R59 ;  /* 0x000000103a2b8819 */ /* 0x000fe2000000123b */
[----:B------:R-:W-:Y:S01]  /*3740*/  @!P0 HADD2.F32 R39, -RZ, R39.H0_H0 ;  /* 0x20000027ff278230 */ /* 0x000fe20000004100 */
[----:B------:R-:W-:Y:S01]  /*3750*/  ISETP.GE.AND P1, PT, R98, c[0x0][0x1d4], PT ;  /* 0x0000750062007a0c */ /* 0x000fe20003f26270 */
[----:B------:R-:W-:Y:S02]  /*3760*/  @!P0 HADD2.F32 R47, -RZ, R47.H0_H0 ;  /* 0x2000002fff2f8230 */ /* 0x000fe40000004100 */
[----:B------:R-:W-:Y:S01]  /*3770*/  @!P0 HADD2.F32 R43, -RZ, R43.H0_H0 ;  /* 0x2000002bff2b8230 */ /* 0x000fe20000004100 */
[----:B-1----:R-:W-:Y:S02]  /*3780*/  @!P0 MOV R25, R21 ;  /* 0x0000001500198202 */ /* 0x002fe40000000f00 */
[----:B------:R-:W-:Y:S02]  /*3790*/  @!P0 MOV R37, R49 ;  /* 0x0000003100258202 */ /* 0x000fe40000000f00 */
[----:B------:R-:W-:Y:S01]  /*37a0*/  @!P0 MOV R34, R48 ;  /* 0x0000003000228202 */ /* 0x000fe20000000f00 */
[----:B------:R-:W-:Y:S01]  /*37b0*/  @!P0 HADD2.F32 R27, -RZ, R25.H0_H0 ;  /* 0x20000019ff1b8230 */ /* 0x000fe20000004100 */
[----:B------:R-:W-:Y:S01]  /*37c0*/  @!P0 MOV R18, R20 ;  /* 0x0000001400128202 */ /* 0x000fe20000000f00 */
[----:B------:R-:W-:Y:S01]  /*37d0*/  @!P0 HADD2.F32 R36, -RZ, R37.H0_H0 ;  /* 0x20000025ff248230 */ /* 0x000fe20000004100 */
[----:B------:R-:W-:Y:S01]  /*37e0*/  @!P0 MOV R40, R51 ;  /* 0x0000003300288202 */ /* 0x000fe20000000f00 */
[----:B------:R-:W-:Y:S01]  /*37f0*/  @!P0 HADD2.F32 R32, -RZ, R25.H1_H1 ;  /* 0x30000019ff208230 */ /* 0x000fe20000004100 */
[CC--:B------:R-:W-:Y:S01]  /*3800*/  @!P0 FMUL.FTZ R3, R27.reuse, R30.reuse ;  /* 0x0000001e1b038220 */ /* 0x0c0fe20000410000 */
[--C-:B------:R-:W-:Y:S01]  /*3810*/  @!P0 HADD2.F32 R31, -RZ, R34.reuse.H0_H0 ;  /* 0x20000022ff1f8230 */ /* 0x100fe20000004100 */
[----:B------:R-:W-:Y:S01]  /*3820*/  @!P0 FMUL.FTZ R52, R36, R30 ;  /* 0x0000001e24348220 */ /* 0x000fe20000410000 */
[----:B------:R-:W-:Y:S01]  /*3830*/  @!P0 HADD2.F32 R34, -RZ, R34.H1_H1 ;  /* 0x30000022ff228230 */ /* 0x000fe20000004100 */
[----:B------:R-:W-:Y:S01]  /*3840*/  @!P0 IMAD.MOV.U32 R30, RZ, RZ, R23 ;  /* 0x000000ffff1e8224 */ /* 0x000fe200078e0017 */
[----:B------:R-:W-:Y:S01]  /*3850*/  @!P0 HADD2.F32 R37, -RZ, R37.H1_H1 ;  /* 0x30000025ff258230 */ /* 0x000fe20000004100 */
[----:B------:R-:W-:Y:S01]  /*3860*/  @!P0 FFMA.FTZ R52, R27, R38, -R52 ;  /* 0x000000261b348223 */ /* 0x000fe20000010834 */
[----:B------:R-:W-:Y:S01]  /*3870*/  @!P0 HADD2.F32 R27, -RZ, R28.H0_H0 ;  /* 0x2000001cff1b8230 */ /* 0x000fe20000004100 */
[----:B------:R-:W-:Y:S01]  /*3880*/  @!P0 FMUL.FTZ R60, R31, R29 ;  /* 0x0000001d1f3c8220 */ /* 0x000fe20000410000 */
[--C-:B------:R-:W-:Y:S01]  /*3890*/  @!P0 HADD2.F32 R28, -RZ, R18.reuse.H0_H0 ;  /* 0x20000012ff1c8230 */ /* 0x100fe20000004100 */
[----:B------:R-:W-:Y:S01]  /*38a0*/  @!P0 MOV R42, R50 ;  /* 0x00000032002a8202 */ /* 0x000fe20000000f00 */
[----:B------:R-:W-:Y:S01]  /*38b0*/  @!P0 HADD2.F32 R18, -RZ, R18.H1_H1 ;  /* 0x30000012ff128230 */ /* 0x000fe20000004100 */
[----:B------:R-:W-:Y:S01]  /*38c0*/  @!P0 FMUL.FTZ R61, R34, R27 ;  /* 0x0000001b223d8220 */ /* 0x000fe20000410000 */
[----:B------:R-:W-:Y:S01]  /*38d0*/  @!P0 HADD2.F32 R25, -RZ, R30.H0_H0 ;  /* 0x2000001eff198230 */ /* 0x000fe20000004100 */
[C---:B------:R-:W-:Y:S01]  /*38e0*/  @!P0 FMUL.FTZ R0, R28.reuse, R29 ;  /* 0x0000001d1c008220 */ /* 0x040fe20000410000 */
[----:B------:R-:W-:Y:S01]  /*38f0*/  @!P0 HADD2.F32 R29, -RZ, R19.H0_H0 ;  /* 0x20000013ff1d8230 */ /* 0x000fe20000004100 */
[----:B------:R-:W-:Y:S01]  /*3900*/  @!P0 FFMA.FTZ R60, R28, R33, -R60 ;  /* 0x000000211c3c8223 */ /* 0x000fe2000001083c */
[----:B------:R-:W-:Y:S01]  /*3910*/  @!P0 MOV R28, R22 ;  /* 0x00000016001c8202 */ /* 0x000fe20000000f00 */
[C---:B------:R-:W-:Y:S01]  /*3920*/  @!P0 FMUL.FTZ R2, R18.reuse, R27 ;  /* 0x0000001b12028220 */ /* 0x040fe20000410000 */
[--C-:B------:R-:W-:Y:S01]  /*3930*/  @!P0 HADD2.F32 R27, -RZ, R13.reuse.H1_H1 ;  /* 0x3000000dff1b8230 */ /* 0x100fe20000004100 */
[----:B------:R-:W-:Y:S01]  /*3940*/  @!P0 FFMA.FTZ R61, R18, R35, -R61 ;  /* 0x00000023123d8223 */ /* 0x000fe2000001083d */
[----:B------:R-:W-:Y:S01]  /*3950*/  @!P0 HADD2.F32 R18, -RZ, R13.H0_H0 ;  /* 0x2000000dff128230 */ /* 0x000fe20000004100 */
[----:B------:R-:W-:Y:S01]  /*3960*/  @!P0 FMUL.FTZ R141, R37, R29 ;  /* 0x0000001d258d8220 */ /* 0x000fe20000410000 */
[----:B------:R-:W-:Y:S01]  /*3970*/  @!P0 HADD2.F32 R13, -RZ, R24.H0_H0 ;  /* 0x20000018ff0d8230 */ /* 0x000fe20000004100 */
[----:B------:R-:W-:Y:S01]  /*3980*/  @!P0 FFMA.FTZ R0, R31, R33, R0 ;  /* 0x000000211f008223 */ /* 0x000fe20000010000 */
[----:B------:R-:W-:Y:S01]  /*3990*/  @!P0 HADD2.F32 R19, -RZ, R26.H0_H0 ;  /* 0x2000001aff138230 */ /* 0x000fe20000004100 */
[C---:B------:R-:W-:Y:S01]  /*39a0*/  @!P0 FFMA.FTZ R141, R32.reuse, R39, -R141 ;  /* 0x00000027208d8223 */ /* 0x040fe2000001088d */
[--C-:B------:R-:W-:Y:S01]  /*39b0*/  @!P0 HADD2.F32 R44, -RZ, R40.reuse.H0_H0 ;  /* 0x20000028ff2c8230 */ /* 0x100fe20000004100 */
[----:B------:R-:W-:Y:S01]  /*39c0*/  @!P0 FMUL.FTZ R4, R32, R29 ;  /* 0x0000001d20048220 */ /* 0x000fe20000410000 */
[----:B------:R-:W-:Y:S01]  /*39d0*/  @!P0 HADD2.F32 R45, -RZ, R40.H1_H1 ;  /* 0x30000028ff2d8230 */ /* 0x000fe20000004100 */
[----:B------:R-:W-:Y:S01]  /*39e0*/  @!P0 FFMA.FTZ R2, R34, R35, R2 ;  /* 0x0000002322028223 */ /* 0x000fe20000010002 */
[--C-:B------:R-:W-:Y:S01]  /*39f0*/  @!P0 HADD2.F32 R40, -RZ, R42.reuse.H0_H0 ;  /* 0x2000002aff288230 */ /* 0x100fe20000004100 */
[----:B------:R-:W-:Y:S01]  /*3a00*/  @!P0 FMUL.FTZ R137, R44, R18 ;  /* 0x000000122c898220 */ /* 0x000fe20000410000 */
[----:B------:R-:W-:Y:S01]  /*3a10*/  @!P0 HADD2.F32 R42, -RZ, R42.H1_H1 ;  /* 0x3000002aff2a8230 */ /* 0x000fe20000004100 */
[----:B------:R-:W-:Y:S01]  /*3a20*/  @!P0 FMUL.FTZ R76, R45, R13 ;  /* 0x0000000d2d4c8220 */ /* 0x000fe20000410000 */
[----:B------:R-:W-:Y:S01]  /*3a30*/  @!P0 HADD2.F32 R24, -RZ, R30.H1_H1 ;  /* 0x3000001eff188230 */ /* 0x000fe20000004100 */
[----:B------:R-:W-:Y:S01]  /*3a40*/  @!P0 FMUL.FTZ R139, R40, R27 ;  /* 0x0000001b288b8220 */ /* 0x000fe20000410000 */
[--C-:B------:R-:W-:Y:S01]  /*3a50*/  @!P0 HADD2.F32 R30, -RZ, R28.reuse.H0_H0 ;  /* 0x2000001cff1e8230 */ /* 0x100fe20000004100 */
[----:B------:R-:W-:Y:S01]  /*3a60*/  @!P0 FMUL.FTZ R134, R42, R19 ;  /* 0x000000132a868220 */ /* 0x000fe20000410000 */
[----:B------:R-:W-:Y:S01]  /*3a70*/  @!P0 HADD2.F32 R26, -RZ, R28.H1_H1 ;  /* 0x3000001cff1a8230 */ /* 0x000fe20000004100 */
[----:B------:R-:W-:Y:S01]  /*3a80*/  @!P0 FFMA.FTZ R137, R25, R46, -R137 ;  /* 0x0000002e19898223 */ /* 0x000fe20000010889 */
[----:B------:R-:W-:Y:S01]  /*3a90*/  @!P0 F2FP.PACK_AB R61, R61, R60 ;  /* 0x0000003c3d3d823e */ /* 0x000fe200000000ff */
[----:B------:R-:W-:Y:S01]  /*3aa0*/  @!P0 FFMA.FTZ R76, R24, R47, -R76 ;  /* 0x0000002f184c8223 */ /* 0x000fe2000001084c */
[----:B------:R-:W-:Y:S01]  /*3ab0*/  @!P0 F2FP.PACK_AB R52, R141, R52 ;  /* 0x000000348d34823e */ /* 0x000fe200000000ff */
[----:B------:R-:W-:Y:S02]  /*3ac0*/  @!P0 FFMA.FTZ R139, R30, R41, -R139 ;  /* 0x000000291e8b8223 */ /* 0x000fe4000001088b */
[----:B------:R-:W-:Y:S01]  /*3ad0*/  @!P0 FFMA.FTZ R134, R26, R43, -R134 ;  /* 0x0000002b1a868223 */ /* 0x000fe20000010886 */
[----:B------:R-:W-:Y:S01]  /*3ae0*/  @!P0 F2FP.PACK_AB R76, R76, R137 ;  /* 0x000000894c4c823e */ /* 0x000fe200000000ff */
[----:B------:R-:W-:Y:S01]  /*3af0*/  @!P0 IMAD.MOV.U32 R20, RZ, RZ, R61 ;  /* 0x000000ffff148224 */ /* 0x000fe200078e003d */
[----:B------:R-:W-:Y:S01]  /*3b00*/  @!P0 MOV R21, R52 ;  /* 0x0000003400158202 */ /* 0x000fe20000000f00 */
[----:B------:R-:W-:Y:S01]  /*3b10*/  @!P0 FMUL.FTZ R5, R30, R27 ;  /* 0x0000001b1e058220 */ /* 0x000fe20000410000 */
[----:B------:R-:W-:Y:S01]  /*3b20*/  @!P0 F2FP.PACK_AB R139, R134, R139 ;  /* 0x0000008b868b823e */ /* 0x000fe200000000ff */
[----:B------:R-:W-:Y:S01]  /*3b30*/  @!P0 FFMA.FTZ R3, R36, R38, R3 ;  /* 0x0000002624038223 */ /* 0x000fe20000010003 */
[----:B------:R-:W-:Y:S01]  /*3b40*/  @!P0 MOV R23, R76 ;  /* 0x0000004c00178202 */ /* 0x000fe20000000f00 */
[----:B------:R-:W-:Y:S01]  /*3b50*/  @!P0 FMUL.FTZ R6, R26, R19 ;  /* 0x000000131a068220 */ /* 0x000fe20000410000 */
[----:B------:R-:W-:Y:S01]  /*3b60*/  @!P0 MOV R22, R139 ;  /* 0x0000008b00168202 */ /* 0x000fe20000000f00 */
[----:B------:R-:W-:Y:S01]  /*3b70*/  @!P0 FFMA.FTZ R4, R37, R39, R4 ;  /* 0x0000002725048223 */ /* 0x000fe20000010004 */
[----:B------:R-:W-:Y:S01]  /*3b80*/  @!P0 F2FP.PACK_AB R52, R2, R0 ;  /* 0x000000000234823e */ /* 0x000fe200000000ff */
[----:B------:R-:W-:Y:S02]  /*3b90*/  @!P0 FMUL.FTZ R7, R25, R18 ;  /* 0x0000001219078220 */ /* 0x000fe40000410000 */
[----:B------:R1:W-:Y:S01]  /*3ba0*/  STG.E.128 [R62.64], R20 ;  /* 0x000000143e007986 */ /* 0x0003e2000c101d0a */
[----:B------:R-:W-:Y:S01]  /*3bb0*/  @!P0 F2FP.PACK_AB R61, R4, R3 ;  /* 0x00000003043d823e */ /* 0x000fe200000000ff */
[----:B------:R-:W-:Y:S02]  /*3bc0*/  @!P0 FFMA.FTZ R5, R40, R41, R5 ;  /* 0x0000002928058223 */ /* 0x000fe40000010005 */
[----:B------:R-:W-:Y:S01]  /*3bd0*/  @!P0 FMUL.FTZ R8, R24, R13 ;  /* 0x0000000d18088220 */ /* 0x000fe20000410000 */
[----:B------:R-:W-:Y:S01]  /*3be0*/  @!P0 MOV R49, R61 ;  /* 0x0000003d00318202 */ /* 0x000fe20000000f00 */
[----:B------:R-:W-:Y:S02]  /*3bf0*/  @!P0 FFMA.FTZ R6, R42, R43, R6 ;  /* 0x0000002b2a068223 */ /* 0x000fe40000010006 */
[----:B------:R-:W-:Y:S02]  /*3c00*/  @!P0 FFMA.FTZ R7, R44, R46, R7 ;  /* 0x0000002e2c078223 */ /* 0x000fe40000010007 */
[----:B------:R-:W-:Y:S01]  /*3c10*/  @!P0 FFMA.FTZ R8, R45, R47, R8 ;  /* 0x0000002f2d088223 */ /* 0x000fe20000010008 */
[----:B------:R-:W-:Y:S01]  /*3c20*/  @!P0 F2FP.PACK_AB R60, R6, R5 ;  /* 0x00000005063c823e */ /* 0x000fe200000000ff */
[----:B------:R-:W-:Y:S03]  /*3c30*/  @!P0 IMAD.MOV.U32 R48, RZ, RZ, R52 ;  /* 0x000000ffff308224 */ /* 0x000fe600078e0034 */
[----:B------:R-:W-:Y:S02]  /*3c40*/  @!P0 MOV R50, R60 ;  /* 0x0000003c00328202 */ /* 0x000fe40000000f00 */
[----:B-1----:R-:W-:Y:S04]  /*3c50*/  @!P0 F2FP.PACK_AB R63, R8, R7 ;  /* 0x00000007083f823e */ /* 0x002fe800000000ff */
[----:B------:R-:W-:Y:S01]  /*3c60*/  @!P0 MOV R51, R63 ;  /* 0x0000003f00338202 */ /* 0x000fe20000000f00 */
[----:B------:R-:W-:-:S05]  /*3c70*/  @P1 BRA `(.L_x_62) ;  /* 0x0000016000001947 */ /* 0x000fca0003800000 */
[----:B------:R-:W-:Y:S04]  /*3c80*/  IADD3 R135, P1, P0, R128, R135, R98 ;  /* 0x0000008780877210 */ /* 0x000fe8000783e062 */
[----:B------:R-:W-:Y:S02]  /*3c90*/  IADD3.X R74, R79, R74, R86, P1, P0 ;  /* 0x0000004a4f4a7210 */ /* 0x000fe40000fe0456 */
[C---:B------:R-:W-:Y:S04]  /*3ca0*/  LEA R2, P0, R135.reuse, c[0x0][0x1c8], 0x1 ;  /* 0x0000720087027a11 */ /* 0x040fe800078008ff */
[----:B------:R-:W-:Y:S05]  /*3cb0*/  LEA.HI.X R3, R135, c[0x0][0x1cc], R74, 0x1, P0 ;  /* 0x0000730087037a11 */ /* 0x000fea00000f0c4a */
[----:B------:R1:W-:Y:S01]  /*3cc0*/  STG.E.128 [R2.64], R48 ;  /* 0x0000003002007986 */ /* 0x0003e2000c101d0a */
[----:B------:R-:W-:-:S05]  /*3cd0*/  BRA `(.L_x_62) ;  /* 0x0000010000007947 */ /* 0x000fca0003800000 */
.L_x_58:
[----:B------:R-:W-:Y:S04]  /*3ce0*/  IMNMX R67, R96, 0x20, PT ;  /* 0x0000002060437817 */ /* 0x000fe80003800200 */
[----:B------:R-:W-:Y:S11]  /*3cf0*/  ISETP.GE.AND P0, PT, R109, R67, PT ;  /* 0x000000436d00720c */ /* 0x000ff60003f06270 */
[----:B------:R-:W-:Y:S02]  /*3d00*/  @!UPT UIADD3 URZ, URZ, URZ, URZ ;  /* 0x0000003f3f3ff290 */ /* 0x000fe4000fffe03f */
[----:B------:R-:W-:-:S05]  /*3d10*/  @P0 BRA `(.L_x_62) ;  /* 0x000000c000000947 */ /* 0x000fca0003800000 */
[----:B------:R-:W-:Y:S02]  /*3d20*/  ISETP.GE.AND P3, PT, R16, c[0x0][0x1d4], PT ;  /* 0x0000750010007a0c */ /* 0x000fe40003f66270 */
[----:B------:R-:W-:Y:S02]  /*3d30*/  ISETP.GE.AND P2, PT, R11, c[0x0][0x1d4], PT ;  /* 0x000075000b007a0c */ /* 0x000fe40003f46270 */
[----:B------:R-:W-:Y:S02]  /*3d40*/  ISETP.GE.AND P1, PT, R108, c[0x0][0x1d4], PT ;  /* 0x000075006c007a0c */ /* 0x000fe40003f26270 */
[----:B------:R-:W-:Y:S07]  /*3d50*/  ISETP.GE.AND P0, PT, R107, c[0x0][0x1d4], PT ;  /* 0x000075006b007a0c */ /* 0x000fee0003f06270 */
[----:B------:R-:W1:Y:S04]  /*3d60*/  @!P3 LDS.128 R28, [R106+0xc080] ;  /* 0x00c080006a1cb984 */ /* 0x000e680000000c00 */
[----:B------:R-:W2:Y:S04]  /*3d70*/  @!P2 LDS.128 R24, [R106+0xd080] ;  /* 0x00d080006a18a984 */ /* 0x000ea80000000c00 */
[----:B------:R-:W3:Y:S04]  /*3d80*/  @!P1 LDS.128 R20, [R106+0xe080] ;  /* 0x00e080006a149984 */ /* 0x000ee80000000c00 */
[----:B------:R-:W4:Y:S04]  /*3d90*/  @!P0 LDS.128 R4, [R106+0xf080] ;  /* 0x00f080006a048984 */ /* 0x000f280000000c00 */
[----:B-1----:R1:W-:Y:S04]  /*3da0*/  @!P3 STG.E.128 [R52.64], R28 ;  /* 0x0000001c3400b986 */ /* 0x0023e8000c101d0a */
[----:B--2---:R1:W-:Y:S04]  /*3db0*/  @!P2 STG.E.128 [R52.64+0x80], R24 ;  /* 0x000080183400a986 */ /* 0x0043e8000c101d0a */
[----:B---3--:R1:W-:Y:S04]  /*3dc0*/  @!P1 STG.E.128 [R52.64+0x100], R20 ;  /* 0x0001001434009986 */ /* 0x0083e8000c101d0a */
[----:B----4-:R1:W-:Y:S02]  /*3dd0*/  @!P0 STG.E.128 [R52.64+0x180], R4 ;  /* 0x0001800434008986 */ /* 0x0103e4000c101d0a */
.L_x_62:
[----:B------:R-:W-:Y:S05]  /*3de0*/  BSYNC B1 ;  /* 0x0000000000017941 */ /* 0x000fea0003800000 */
.L_x_57:
[----:B------:R-:W-:Y:S01]  /*3df0*/  ISETP.GE.AND P0, PT, R97, 0x1, PT ;  /* 0x000000016100780c */ /* 0x000fe20003f06270 */
[----:B------:R-:W-:Y:S01]  /*3e00*/  @!UPT UIADD3 URZ, URZ, URZ, URZ ;  /* 0x0000003f3f3ff290 */ /* 0x000fe2000fffe03f */
[----:B------:R-:W-:Y:S11]  /*3e10*/  BSSY B0, `(.L_x_73) ;  /* 0x000002b000007945 */ /* 0x000ff60003800000 */
[----:B------:R-:W-:Y:S01]  /*3e20*/  @P0 IMAD.MOV.U32 R76, RZ, RZ, R124 ;  /* 0x000000ffff4c0224 */ /* 0x000fe200078e007c */
[----:B------:R-:W-:Y:S01]  /*3e30*/  @P0 ISETP.NE.U32.AND P4, PT, R105, RZ, PT ;  /* 0x000000ff6900020c */ /* 0x000fe20003f85070 */
[----:B------:R-:W-:Y:S01]  /*3e40*/  @P0 IMAD R0, R84, c[0x0][0x258], RZ ;  /* 0x0000960054000a24 */ /* 0x000fe200078e02ff */
[----:B------:R-:W-:Y:S01]  /*3e50*/  @P0 ISETP.NE.U32.AND P3, PT, R104, RZ, PT ;  /* 0x000000ff6800020c */ /* 0x000fe20003f65070 */
[----:B-1----:R-:W-:Y:S01]  /*3e60*/  @P0 IMAD.WIDE.U32 R2, R87, c[0x0][0x258], R76 ;  /* 0x0000960057020a25 */ /* 0x002fe200078e004c */
[----:B------:R-:W-:Y:S03]  /*3e70*/  @P0 ISETP.NE.U32.AND P2, PT, R103, RZ, PT ;  /* 0x000000ff6700020c */ /* 0x000fe60003f45070 */
[----:B------:R-:W-:Y:S01]  /*3e80*/  @P0 IMAD R0, R87, c[0x0][0x25c], R0 ;  /* 0x0000970057000a24 */ /* 0x000fe200078e0200 */
[C---:B------:R-:W-:Y:S03]  /*3e90*/  @P0 LEA R4, P1, R2.reuse, c[0x0][0x250], 0x1 ;  /* 0x0000940002040a11 */ /* 0x040fe600078208ff */
[----:B------:R-:W-:Y:S05]  /*3ea0*/  @P0 IMAD.IADD R0, R3, 0x1, R0 ;  /* 0x0000000103000824 */ /* 0x000fea00078e0200 */
[----:B------:R-:W-:Y:S02]  /*3eb0*/  @P0 LEA.HI.X R5, R2, c[0x0][0x254], R0, 0x1, P1 ;  /* 0x0000950002050a11 */ /* 0x000fe400008f0c00 */
[----:B------:R-:W-:Y:S03]  /*3ec0*/  @P0 ISETP.NE.U32.AND P1, PT, R102, RZ, PT ;  /* 0x000000ff6600020c */ /* 0x000fe60003f25070 */
[----:B------:R-:W-:Y:S01]  /*3ed0*/  @!PT LDS RZ, [RZ] ;  /* 0x00000000fffff984 */ /* 0x000fe20000000800 */
[----:B------:R-:W-:Y:S01]  /*3ee0*/  @!PT LDS RZ, [RZ] ;  /* 0x00000000fffff984 */ /* 0x000fe20000000800 */
[----:B------:R-:W-:Y:S01]  /*3ef0*/  @!PT LDS RZ, [RZ] ;  /* 0x00000000fffff984 */ /* 0x000fe20000000800 */
[----:B------:R1:W-:Y:S04]  /*3f00*/  @P0 LDGSTS.E.BYPASS.LTC128B.128 [R106+0x8080], [R4.64], P4 ;  /* 0x08080000046a0fae */ /* 0x0003e8000a101d4a */
[----:B------:R1:W-:Y:S04]  /*3f10*/  @P0 LDGSTS.E.BYPASS.LTC128B.128 [R106+0x9080], [R4.64+0x80], P3 ;  /* 0x09080080046a0fae */ /* 0x0003e80009901d4a */
[----:B------:R1:W-:Y:S04]  /*3f20*/  @P0 LDGSTS.E.BYPASS.LTC128B.128 [R106+0xa080], [R4.64+0x100], P2 ;  /* 0x0a080100046a0fae */ /* 0x0003e80009101d4a */
[----:B------:R1:W-:Y:S01]  /*3f30*/  @P0 LDGSTS.E.BYPASS.LTC128B.128 [R106+0xb080], [R4.64+0x180], P1 ;  /* 0x0b080180046a0fae */ /* 0x0003e20008901d4a */
[----:B------:R-:W-:Y:S03]  /*3f40*/  ISETP.GE.AND P0, PT, R109, R67, PT ;  /* 0x000000436d00720c */ /* 0x000fe60003f06270 */
[----:B------:R-:W0:Y:S01]  /*3f50*/  LDGDEPBAR ;  /* 0x00000000000079af */ /* 0x000e220000000000 */
[----:B------:R-:W-:Y:S04]  /*3f60*/  DEPBAR.LE SB0, 0x0 ;  /* 0x000080000000791a */ /* 0x000fe80000000000 */
[----:B------:R-:W-:Y:S06]  /*3f70*/  BAR.SYNC.DEFER_BLOCKING 0x0 ;  /* 0x0000000000007b1d */ /* 0x000fec0000010000 */
[----:B------:R-:W-:-:S05]  /*3f80*/  @P0 BRA `(.L_x_74) ;  /* 0x0000013000000947 */ /* 0x000fca0003800000 */
[----:B-1----:R-:W-:Y:S01]  /*3f90*/  ISETP.GE.AND P3, PT, R16, c[0x0][0x1d4], PT ;  /* 0x0000750010007a0c */ /* 0x002fe20003f66270 */
[----:B------:R-:W-:Y:S01]  /*3fa0*/  IMAD.MOV.U32 R74, RZ, RZ, R122 ;  /* 0x000000ffff4a7224 */ /* 0x000fe200078e007a */
[----:B------:R-:W-:Y:S01]  /*3fb0*/  ISETP.GE.AND P2, PT, R11, c[0x0][0x1d4], PT ;  /* 0x000075000b007a0c */ /* 0x000fe20003f46270 */
[----:B------:R-:W-:Y:S01]  /*3fc0*/  IMAD R0, R83, c[0x0][0x208], RZ ;  /* 0x0000820053007a24 */ /* 0x000fe200078e02ff */
[----:B------:R-:W-:Y:S01]  /*3fd0*/  ISETP.GE.AND P1, PT, R108, c[0x0][0x1d4], PT ;  /* 0x000075006c007a0c */ /* 0x000fe20003f26270 */
[----:B------:R-:W-:Y:S01]  /*3fe0*/  IMAD.WIDE.U32 R2, R85, c[0x0][0x208], R74 ;  /* 0x0000820055027a25 */ /* 0x000fe200078e004a */
[----:B------:R-:W-:Y:S03]  /*3ff0*/  ISETP.GE.AND P0, PT, R107, c[0x0][0x1d4], PT ;  /* 0x000075006b007a0c */ /* 0x000fe60003f06270 */
[----:B------:R-:W-:Y:S01]  /*4000*/  IMAD R0, R85, c[0x0][0x20c], R0 ;  /* 0x0000830055007a24 */ /* 0x000fe200078e0200 */
[C---:B-----5:R-:W-:Y:S03]  /*4010*/  LEA R18, P4, R2.reuse, c[0x0][0x1f8], 0x1 ;  /* 0x00007e0002127a11 */ /* 0x060fe600078808ff */
[----:B------:R-:W1:Y:S01]  /*4020*/  @!P3 LDS.128 R28, [R106+0x8080] ;  /* 0x008080006a1cb984 */ /* 0x000e620000000c00 */
[----:B------:R-:W-:Y:S03]  /*4030*/  IMAD.IADD R0, R3, 0x1, R0 ;  /* 0x0000000103007824 */ /* 0x000fe600078e0200 */
[----:B------:R-:W2:Y:S02]  /*4040*/  @!P2 LDS.128 R24, [R106+0x9080] ;  /* 0x009080006a18a984 */ /* 0x000ea40000000c00 */
[----:B------:R-:W-:Y:S02]  /*4050*/  LEA.HI.X R19, R2, c[0x0][0x1fc], R0, 0x1, P4 ;  /* 0x00007f0002137a11 */ /* 0x000fe400020f0c00 */
[----:B------:R-:W3:Y:S04]  /*4060*/  @!P1 LDS.128 R20, [R106+0xa080] ;  /* 0x00a080006a149984 */ /* 0x000ee80000000c00 */
[----:B------:R-:W4:Y:S04]  /*4070*/  @!P0 LDS.128 R4, [R106+0xb080] ;  /* 0x00b080006a048984 */ /* 0x000f280000000c00 */
[----:B-1----:R1:W-:Y:S04]  /*4080*/  @!P3 STG.E.128 [R18.64], R28 ;  /* 0x0000001c1200b986 */ /* 0x0023e8000c101d0a */
[----:B--2---:R1:W-:Y:S04]  /*4090*/  @!P2 STG.E.128 [R18.64+0x80], R24 ;  /* 0x000080181200a986 */ /* 0x0043e8000c101d0a */
[----:B---3--:R1:W-:Y:S04]  /*40a0*/  @!P1 STG.E.128 [R18.64+0x100], R20 ;  /* 0x0001001412009986 */ /* 0x0083e8000c101d0a */
[----:B----4-:R1:W-:Y:S02]  /*40b0*/  @!P0 STG.E.128 [R18.64+0x180], R4 ;  /* 0x0001800412008986 */ /* 0x0103e4000c101d0a */
.L_x_74:
[----:B-1----:R-:W-:Y:S05]  /*40c0*/  BSYNC B0 ;  /* 0x0000000000007941 */ /* 0x002fea0003800000 */
.L_x_73:
[CC--:B------:R-:W-:Y:S02]  /*40d0*/  ISETP.GT.AND P0, PT, R82.reuse, R78.reuse, PT ;  /* 0x0000004e5200720c */ /* 0x0c0fe40003f04270 */
[----:B------:R-:W-:Y:S02]  /*40e0*/  IADD3 R82, P1, R82, -0x1, RZ ;  /* 0xffffffff52527810 */ /* 0x000fe40007f3e0ff */
[----:B------:R-:W-:Y:S02]  /*40f0*/  IADD3 R97, R97, 0x20, RZ ;  /* 0x0000002061617810 */ /* 0x000fe40007ffe0ff */
[----:B------:R-:W-:Y:S02]  /*4100*/  IADD3.X R81, R81, -0x1, RZ, P1, !PT ;  /* 0xffffffff51517810 */ /* 0x000fe40000ffe4ff */
[----:B------:R-:W-:Y:S05]  /*4110*/  IADD3 R96, R96, 0x20, RZ ;  /* 0x0000002060607810 */ /* 0x000fea0007ffe0ff */
[----:B------:R-:W-:Y:S01]  /*4120*/  @P0 ISETP.NE.U32.AND P4, PT, R105, RZ, PT ;  /* 0x000000ff6900020c */ /* 0x000fe20003f85070 */
[----:B------:R-:W-:Y:S01]  /*4130*/  @P0 IMAD.MOV.U32 R2, RZ, RZ, R126 ;  /* 0x000000ffff020224 */ /* 0x000fe200078e007e */
[----:B------:R-:W-:Y:S01]  /*4140*/  @P0 ISETP.NE.U32.AND P3, PT, R104, RZ, PT ;  /* 0x000000ff6800020c */ /* 0x000fe20003f65070 */
[----:B------:R-:W-:Y:S01]  /*4150*/  @P0 IMAD.MOV.U32 R3, RZ, RZ, R131 ;  /* 0x000000ffff030224 */ /* 0x000fe200078e0083 */
[----:B------:R-:W-:Y:S01]  /*4160*/  @P0 ISETP.NE.U32.AND P2, PT, R103, RZ, PT ;  /* 0x000000ff6700020c */ /* 0x000fe20003f45070 */
[C---:B------:R-:W-:Y:S02]  /*4170*/  @P0 IMAD R0, R82.reuse, UR7, RZ ;  /* 0x0000000752000c24 */ /* 0x040fe4000f8e02ff */
[----:B------:R-:W-:Y:S04]  /*4180*/  @P0 IMAD.WIDE.U32 R2, R82, UR8, R2 ;  /* 0x0000000852020c25 */ /* 0x000fe8000f8e0002 */
[----:B------:R-:W-:Y:S01]  /*4190*/  @P0 IMAD R0, R81, UR8, R0 ;  /* 0x0000000851000c24 */ /* 0x000fe2000f8e0200 */
[----:B------:R-:W-:Y:S03]  /*41a0*/  @P0 LEA R4, P1, R2, c[0x0][0x220], 0x1 ;  /* 0x0000880002040a11 */ /* 0x000fe600078208ff */
[----:B------:R-:W-:Y:S01]  /*41b0*/  @P0 IMAD.IADD R0, R3, 0x1, R0 ;  /* 0x0000000103000824 */ /* 0x000fe200078e0200 */
[----:B------:R-:W-:Y:S04]  /*41c0*/  IADD3 R3, R82, 0x1, RZ ;  /* 0x0000000152037810 */ /* 0x000fe80007ffe0ff */
[----:B------:R-:W-:Y:S02]  /*41d0*/  @P0 LEA.HI.X R5, R2, c[0x0][0x224], R0, 0x1, P1 ;  /* 0x0000890002050a11 */ /* 0x000fe400008f0c00 */
[----:B------:R-:W-:Y:S03]  /*41e0*/  @P0 ISETP.NE.U32.AND P1, PT, R102, RZ, PT ;  /* 0x000000ff6600020c */ /* 0x000fe60003f25070 */
[----:B------:R-:W-:Y:S01]  /*41f0*/  @!PT LDS RZ, [RZ] ;  /* 0x00000000fffff984 */ /* 0x000fe20000000800 */
[----:B------:R-:W-:Y:S01]  /*4200*/  @!PT LDS RZ, [RZ] ;  /* 0x00000000fffff984 */ /* 0x000fe20000000800 */
[----:B------:R-:W-:Y:S01]  /*4210*/  @!PT LDS RZ, [RZ] ;  /* 0x00000000fffff984 */ /* 0x000fe20000000800 */
[----:B------:R1:W-:Y:S04]  /*4220*/  @P0 LDGSTS.E.BYPASS.LTC128B.128 [R106+0xc080], [R4.64], P4 ;  /* 0x0c080000046a0fae */ /* 0x0003e8000a101d4a */
[----:B------:R1:W-:Y:S04]  /*4230*/  @P0 LDGSTS.E.BYPASS.LTC128B.128 [R106+0xd080], [R4.64+0x80], P3 ;  /* 0x0d080080046a0fae */ /* 0x0003e80009901d4a */
[----:B------:R1:W-:Y:S01]  /*4240*/  @P0 LDGSTS.E.BYPASS.LTC128B.128 [R106+0xe080], [R4.64+0x100], P2 ;  /* 0x0e080100046a0fae */ /* 0x0003e20009101d4a */
[----:B------:R-:W-:Y:S03]  /*4250*/  ISETP.GT.AND P2, PT, R3, R78, PT ;  /* 0x0000004e0300720c */ /* 0x000fe60003f44270 */
[----:B------:R1:W-:Y:S01]  /*4260*/  @P0 LDGSTS.E.BYPASS.LTC128B.128 [R106+0xf080], [R4.64+0x180], P1 ;  /* 0x0f080180046a0fae */ /* 0x0003e20008901d4a */
[----:B------:R-:W-:Y:S02]  /*4270*/  IADD3 R85, P1, R85, -0x20, RZ ;  /* 0xffffffe055557810 */ /* 0x000fe40007f3e0ff */
[----:B------:R-:W-:Y:S01]  /*4280*/  IADD3 R87, P0, R87, -0x20, RZ ;  /* 0xffffffe057577810 */ /* 0x000fe20007f1e0ff */
[----:B------:R-:W0:Y:S01]  /*4290*/  LDGDEPBAR ;  /* 0x00000000000079af */ /* 0x000e220000000000 */
[----:B------:R-:W-:Y:S02]  /*42a0*/  IADD3.X R83, R83, -0x1, RZ, P1, !PT ;  /* 0xffffffff53537810 */ /* 0x000fe40000ffe4ff */
[----:B------:R-:W-:Y:S03]  /*42b0*/  IADD3.X R84, R84, -0x1, RZ, P0, !PT ;  /* 0xffffffff54547810 */ /* 0x000fe600007fe4ff */
[----:B------:R-:W-:-:S05]  /*42c0*/  @P2 BRA `(.L_x_75) ;  /* 0xffffd51000002947 */ /* 0x000fca000383ffff */
[----:B------:R-:W-:Y:S06]  /*42d0*/  BAR.SYNC.DEFER_BLOCKING 0x0 ;  /* 0x0000000000007b1d */ /* 0x000fec0000010000 */
.L_x_54:
[----:B-1----:R-:W-:Y:S01]  /*42e0*/  ISETP.GE.AND P0, PT, R55, 0x1, PT ;  /* 0x000000013700780c */ /* 0x002fe20003f06270 */
[----:B------:R-:W-:Y:S01]  /*42f0*/  IMAD.IADD R0, R110, 0x1, R111 ;  /* 0x000000016e007824 */ /* 0x000fe200078e026f */
[----:B------:R-:W-:Y:S01]  /*4300*/  PLOP3.LUT P2, PT, PT, PT, PT, 0x80, 0x0 ;  /* 0x000000000000781c */ /* 0x000fe20003f4f070 */
        /* <DEDUP_REMOVED lines=38> */
[----:B-----5:R-:W-:Y:S01]  /*4570*/  CS2R R58, SRZ ;  /* 0x00000000003a7805 */ /* 0x020fe2000001ff00 */
        /* <DEDUP_REMOVED lines=28> */
[----:B------:R-:W-:Y:S05]  /*4740*/  @!P0 BRA `(.L_x_76) ;  /* 0x0000c22000008947 */ /* 0x000fea0003800000 */
[----:B------:R-:W-:-:S04]  /*4750*/  ISETP.NE.U32.AND P0, PT, RZ, c[0x0][0x340], PT ;  /* 0x0000d000ff007a0c */ /* 0x000fc80003f05070 */
[----:B------:R-:W-:-:S13]  /*4760*/  ISETP.NE.AND.EX P2, PT, RZ, c[0x0][0x344], PT, P0 ;  /* 0x0000d100ff007a0c */ /* 0x000fda0003f45300 */
[----:B------:R-:W-:-:S04]  /*4770*/  @P2 IMAD.MOV.U32 R27, RZ, RZ, 0x4 ;  /* 0x00000004ff1b2424 */ /* 0x000fc800078e00ff */
[----:B------:R-:W-:-:S06]  /*4780*/  @P2 IMAD.WIDE R26, R228, R27, c[0x0][0x340] ;  /* 0x0000d000e41a2625 */ /* 0x000fcc00078e021b */
[----:B------:R-:W2:Y:S01]  /*4790*/  @P2 LDG.E R26, [R26.64] ;  /* 0x0000000a1a1a2981 */ /* 0x000ea2000c1e1900 */
[----:B------:R-:W-:Y:S01]  /*47a0*/  SHF.R.S32.HI R3, RZ, 0x1f, R112 ;  /* 0x0000001fff037819 */ /* 0x000fe20000011470 */
[C---:B------:R-:W-:Y:S01]  /*47b0*/  IMAD.WIDE.U32 R10, R112.reuse, c[0x0][0x178], RZ ;  /* 0x00005e00700a7a25 */ /* 0x040fe200078e00ff */
[----:B------:R-:W-:Y:S01]  /*47c0*/  SHF.R.S32.HI R23, RZ, 0x1f, R64 ;  /* 0x0000001fff177819 */ /* 0x000fe20000011440 */
[----:B------:R-:W-:Y:S01]  /*47d0*/  BSSY B0, `(.L_x_77) ;  /* 0x00000c0000007945 */ /* 0x000fe20003800000 */
[----:B------:R-:W-:Y:S01]  /*47e0*/  ISETP.NE.U32.AND P0, PT, RZ, c[0x0][0x348], PT ;  /* 0x0000d200ff007a0c */ /* 0x000fe20003f05070 */
[----:B------:R-:W-:Y:S01]  /*47f0*/  IMAD R3, R3, c[0x0][0x178], RZ ;  /* 0x00005e0003037a24 */ /* 0x000fe200078e02ff */
[----:B------:R-:W-:Y:S01]  /*4800*/  LEA.HI R17, R23, R64, RZ, 0x3 ;  /* 0x0000004017117211 */ /* 0x000fe200078f18ff */
[----:B------:R-:W-:Y:S01]  /*4810*/  IMAD.MOV.U32 R2, RZ, RZ, c[0x0][0x2c4] ;  /* 0x0000b100ff027624 */ /* 0x000fe200078e00ff */
[----:B------:R-:W-:Y:S01]  /*4820*/  ISETP.NE.AND.EX P0, PT, RZ, c[0x0][0x34c], PT, P0 ;  /* 0x0000d300ff007a0c */ /* 0x000fe20003f05300 */
[----:B------:R-:W-:Y:S01]  /*4830*/  IMAD R3, R112, c[0x0][0x17c], R3 ;  /* 0x00005f0070037a24 */ /* 0x000fe200078e0203 */
[----:B------:R-:W-:Y:S01]  /*4840*/  SHF.R.S32.HI R28, RZ, 0x1f, R0 ;  /* 0x0000001fff1c7819 */ /* 0x000fe20000011400 */
[----:B------:R-:W-:Y:S01]  /*4850*/  IMAD R4, R89, c[0x0][0x1b8], RZ ;  /* 0x00006e0059047a24 */ /* 0x000fe200078e02ff */
[----:B------:R-:W-:Y:S01]  /*4860*/  ISETP.NE.AND P1, PT, R2, 0x1, PT ;  /* 0x000000010200780c */ /* 0x000fe20003f25270 */
[----:B------:R-:W-:Y:S01]  /*4870*/  IMAD.IADD R11, R11, 0x1, R3 ;  /* 0x000000010b0b7824 */ /* 0x000fe200078e0203 */
[----:B------:R-:W-:Y:S01]  /*4880*/  LOP3.LUT R3, R17, 0xfffffff8, RZ, 0xc0, !PT ;  /* 0xfffffff811037812 */ /* 0x000fe200078ec0ff */
[C---:B------:R-:W-:Y:S01]  /*4890*/  IMAD R9, R227.reuse, c[0x0][0x1bc], R4 ;  /* 0x00006f00e3097a24 */ /* 0x040fe200078e0204 */
[----:B------:R-:W-:Y:S01]  /*48a0*/  SHF.R.S32.HI R17, RZ, 0x3, R17 ;  /* 0x00000003ff117819 */ /* 0x000fe20000011411 */
[----:B------:R-:W-:Y:S01]  /*48b0*/  IMAD.WIDE.U32 R10, R227, c[0x0][0x1b8], R10 ;  /* 0x00006e00e30a7a25 */ /* 0x000fe200078e000a */
[----:B------:R-:W-:-:S02]  /*48c0*/  SEL R8, R228, RZ, !P0 ;  /* 0x000000ffe4087207 */ /* 0x000fc40004000000 */
[----:B------:R-:W-:Y:S01]  /*48d0*/  LEA.HI R41, R23, R64, RZ, 0x6 ;  /* 0x0000004017297211 */ /* 0x000fe200078f30ff */
[----:B------:R-:W-:Y:S01]  /*48e0*/  IMAD.IADD R16, R64, 0x1, -R3 ;  /* 0x0000000140107824 */ /* 0x000fe200078e0a03 */
[----:B------:R-:W-:Y:S01]  /*48f0*/  SHF.R.S32.HI R3, RZ, 0x1f, R228 ;  /* 0x0000001fff037819 */ /* 0x000fe200000114e4 */
[----:B------:R-:W-:Y:S02]  /*4900*/  IMAD.IADD R11, R11, 0x1, R9 ;  /* 0x000000010b0b7824 */ /* 0x000fe400078e0209 */
[----:B------:R-:W-:Y:S01]  /*4910*/  IMAD R2, R16, 0x20, R17 ;  /* 0x0000002010027824 */ /* 0x000fe200078e0211 */
[----:B------:R-:W-:Y:S01]  /*4920*/  SEL R7, R3, RZ, !P0 ;  /* 0x000000ff03077207 */ /* 0x000fe20004000000 */
[----:B------:R-:W-:Y:S02]  /*4930*/  IMAD R34, R113, c[0x0][0x2c4], RZ ;  /* 0x0000b10071227a24 */ /* 0x000fe400078e02ff */
[----:B------:R-:W-:Y:S02]  /*4940*/  IMAD R5, R65, 0x80, R2 ;  /* 0x0000008041057824 */ /* 0x000fe400078e0202 */
[----:B------:R-:W-:-:S02]  /*4950*/  IMAD R7, R7, c[0x0][0x1c0], RZ ;  /* 0x0000700007077a24 */ /* 0x000fc400078e02ff */
[----:B------:R-:W-:-:S04]  /*4960*/  @P1 IMAD.HI.U32 R2, R5, c[0x0][0x2c8], RZ ;  /* 0x0000b20005021a27 */ /* 0x000fc800078e00ff */
[----:B------:R-:W-:Y:S01]  /*4970*/  IMAD.MOV.U32 R4, RZ, RZ, R5 ;  /* 0x000000ffff047224 */ /* 0x000fe200078e0005 */
[----:B------:R-:W-:Y:S01]  /*4980*/  @P1 SHF.R.U32.HI R4, RZ, c[0x0][0x2cc], R2 ;  /* 0x0000b300ff041a19 */ /* 0x000fe20000011602 */
[C---:B------:R-:W-:Y:S02]  /*4990*/  IMAD R7, R8.reuse, c[0x0][0x1c4], R7 ;  /* 0x0000710008077a24 */ /* 0x040fe400078e0207 */
[----:B------:R-:W-:Y:S01]  /*49a0*/  IMAD.WIDE.U32 R8, R8, c[0x0][0x1c0], R10 ;  /* 0x0000700008087a25 */ /* 0x000fe200078e000a */
[--C-:B------:R-:W-:Y:S02]  /*49b0*/  SHF.R.S32.HI R15, RZ, 0x1f, R4.reuse ;  /* 0x0000001fff0f7819 */ /* 0x100fe40000011404 */
[----:B------:R-:W-:Y:S01]  /*49c0*/  LEA.HI R11, R23, R64, RZ, 0x4 ;  /* 0x00000040170b7211 */ /* 0x000fe200078f20ff */
[----:B------:R-:W-:Y:S02]  /*49d0*/  IMAD.MOV R24, RZ, RZ, -R4 ;  /* 0x000000ffff187224 */ /* 0x000fe400078e0a04 */
[----:B------:R-:W-:Y:S01]  /*49e0*/  IMAD R15, R15, c[0x0][0x1b0], RZ ;  /* 0x00006c000f0f7a24 */ /* 0x000fe200078e02ff */
[----:B------:R-:W-:Y:S01]  /*49f0*/  SHF.R.S32.HI R2, RZ, 0x4, R11 ;  /* 0x00000004ff027819 */ /* 0x000fe2000001140b */
[----:B------:R-:W-:-:S02]  /*4a00*/  IMAD.IADD R9, R9, 0x1, R7 ;  /* 0x0000000109097824 */ /* 0x000fc400078e0207 */
[----:B------:R-:W-:Y:S01]  /*4a10*/  IMAD R24, R24, c[0x0][0x2c4], R5 ;  /* 0x0000b10018187a24 */ /* 0x000fe200078e0205 */
[----:B------:R-:W-:Y:S01]  /*4a20*/  LEA.HI R21, R11, R2, RZ, 0x1 ;  /* 0x000000020b157211 */ /* 0x000fe200078f08ff */
[----:B------:R-:W-:Y:S01]  /*4a30*/  IMAD R7, R65, 0x80, R17 ;  /* 0x0000008041077824 */ /* 0x000fe200078e0211 */
[----:B------:R-:W-:Y:S01]  /*4a40*/  LOP3.LUT R11, R11, 0xfffffff0, RZ, 0xc0, !PT ;  /* 0xfffffff00b0b7812 */ /* 0x000fe200078ec0ff */
[C---:B------:R-:W-:Y:S01]  /*4a50*/  IMAD R15, R4.reuse, c[0x0][0x1b4], R15 ;  /* 0x00006d00040f7a24 */ /* 0x040fe200078e020f */
[----:B------:R-:W-:Y:S01]  /*4a60*/  LOP3.LUT R21, R21, 0xfffffffe, RZ, 0xc0, !PT ;  /* 0xfffffffe15157812 */ /* 0x000fe200078ec0ff */
[----:B------:R-:W-:Y:S01]  /*4a70*/  IMAD.WIDE.U32 R4, R4, c[0x0][0x1b0], R8 ;  /* 0x00006c0004047a25 */ /* 0x000fe200078e0008 */
[----:B------:R-:W-:Y:S02]  /*4a80*/  SHF.R.S32.HI R9, RZ, 0x1f, R24 ;  /* 0x0000001fff097819 */ /* 0x000fe40000011418 */
[----:B------:R-:W-:Y:S01]  /*4a90*/  IADD3 R13, R7, 0x20, RZ ;  /* 0x00000020070d7810 */ /* 0x000fe20007ffe0ff */
[----:B------:R-:W-:Y:S01]  /*4aa0*/  IMAD.IADD R5, R5, 0x1, R15 ;  /* 0x0000000105057824 */ /* 0x000fe200078e020f */
[-C--:B------:R-:W-:Y:S01]  /*4ab0*/  ISETP.GE.AND P1, PT, R7, R34.reuse, PT ;  /* 0x000000220700720c */ /* 0x080fe20003f26270 */
[----:B------:R-:W-:Y:S01]  /*4ac0*/  IMAD R9, R9, c[0x0][0x1a8], RZ ;  /* 0x00006a0009097a24 */ /* 0x000fe200078e02ff */
[----:B------:R-:W-:Y:S01]  /*4ad0*/  ISETP.GE.AND P0, PT, R13, R34, PT ;  /* 0x000000220d00720c */ /* 0x000fe20003f06270 */
[----:B------:R-:W-:-:S02]  /*4ae0*/  IMAD.SHL.U32 R40, R16, 0x8, RZ ;  /* 0x0000000810287824 */ /* 0x000fc400078e00ff */
[----:B------:R-:W-:Y:S01]  /*4af0*/  IMAD.IADD R21, R2, 0x1, -R21 ;  /* 0x0000000102157824 */ /* 0x000fe200078e0a15 */
[----:B------:R-:W-:Y:S01]  /*4b00*/  P2R R2, PR, RZ, 0x1 ;  /* 0x00000001ff027803 */ /* 0x000fe20000000000 */
[----:B------:R-:W-:Y:S01]  /*4b10*/  IMAD.IADD R11, R64, 0x1, -R11 ;  /* 0x00000001400b7824 */ /* 0x000fe200078e0a0b */
[C---:B------:R-:W-:Y:S01]  /*4b20*/  IADD3 R15, P0, R17.reuse, R0, RZ ;  /* 0x00000000110f7210 */ /* 0x040fe20007f1e0ff */
[----:B------:R-:W-:Y:S01]  /*4b30*/  IMAD R8, R24, c[0x0][0x1ac], R9 ;  /* 0x00006b0018087a24 */ /* 0x000fe200078e0209 */
[----:B------:R-:W-:Y:S01]  /*4b40*/  IADD3 R6, R40, 0x80, RZ ;  /* 0x0000008028067810 */ /* 0x000fe20007ffe0ff */
[----:B------:R-:W-:Y:S01]  /*4b50*/  IMAD.WIDE.U32 R24, R24, c[0x0][0x1a8], R4 ;  /* 0x00006a0018187a25 */ /* 0x000fe200078e0004 */
[----:B------:R-:W-:Y:S02]  /*4b60*/  SHF.R.S32.HI R18, RZ, 0x1f, R11 ;  /* 0x0000001fff127819 */ /* 0x000fe4000001140b */
[----:B------:R-:W-:Y:S01]  /*4b70*/  LEA.HI.X.SX32 R28, R17, R28, 0x1, P0 ;  /* 0x0000001c111c7211 */ /* 0x000fe200000f0eff */
[----:B------:R-:W-:Y:S01]  /*4b80*/  IMAD.SHL.U32 R44, R16, 0x8, RZ ;  /* 0x00000008102c7824 */ /* 0x000fe200078e00ff */
[----:B------:R-:W-:Y:S01]  /*4b90*/  LEA R9, P0, R24, c[0x0][0x160], 0x1 ;  /* 0x0000580018097a11 */ /* 0x000fe200078008ff */
[----:B------:R-:W-:Y:S01]  /*4ba0*/  IMAD.IADD R8, R25, 0x1, R8 ;  /* 0x0000000119087824 */ /* 0x000fe200078e0208 */
[----:B------:R-:W-:Y:S01]  /*4bb0*/  ISETP.GE.AND P5, PT, R6, c[0x0][0x198], PT ;  /* 0x0000660006007a0c */ /* 0x000fe20003fa6270 */
[----:B------:R-:W-:Y:S01]  /*4bc0*/  IMAD R30, R28, c[0x0][0x1e0], RZ ;  /* 0x000078001c1e7a24 */ /* 0x000fe200078e02ff */
[----:B------:R-:W-:Y:S01]  /*4bd0*/  LEA.HI R18, R18, R11, RZ, 0x3 ;  /* 0x0000000b12127211 */ /* 0x000fe200078f18ff */
[----:B------:R-:W-:Y:S01]  /*4be0*/  IMAD R28, R28, c[0x0][0x208], RZ ;  /* 0x000082001c1c7a24 */ /* 0x000fe200078e02ff */
[----:B------:R-:W-:Y:S01]  /*4bf0*/  SHF.R.S32.HI R45, RZ, 0x1f, R44 ;  /* 0x0000001fff2d7819 */ /* 0x000fe2000001142c */
[C---:B------:R-:W-:Y:S01]  /*4c00*/  IMAD R30, R15.reuse, c[0x0][0x1e4], R30 ;  /* 0x000079000f1e7a24 */ /* 0x040fe200078e021e */
[----:B------:R-:W-:Y:S01]  /*4c10*/  LEA.HI.X R8, R24, c[0x0][0x164], R8, 0x1, P0 ;  /* 0x0000590018087a11 */ /* 0x000fe200000f0c08 */
[C---:B------:R-:W-:Y:S01]  /*4c20*/  IMAD R28, R15.reuse, c[0x0][0x20c], R28 ;  /* 0x000083000f1c7a24 */ /* 0x040fe200078e021c */
[----:B------:R-:W-:Y:S01]  /*4c30*/  IADD3 R4, R40, 0xc0, RZ ;  /* 0x000000c028047810 */ /* 0x000fe20007ffe0ff */
[----:B------:R-:W1:Y:S01]  /*4c40*/  SHFL.IDX PT, R24, R9, RZ, 0x181f ;  /* 0x00181fff09187589 */ /* 0x000e6200000e0000 */
[----:B------:R-:W-:Y:S01]  /*4c50*/  P2R R0, PR, RZ, 0x20 ;  /* 0x00000020ff007803 */ /* 0x000fe20000000000 */
[C-C-:B------:R-:W-:Y:S01]  /*4c60*/  IMAD.WIDE.U32 R32, R15.reuse, c[0x0][0x1e0], R44.reuse ;  /* 0x000078000f207a25 */ /* 0x140fe200078e002c */
[----:B------:R-:W-:Y:S01]  /*4c70*/  LOP3.LUT R0, R18, 0xfffffff8, RZ, 0xc0, !PT ;  /* 0xfffffff812007812 */ /* 0x000fe200078ec0ff */
[----:B------:R-:W3:Y:S01]  /*4c80*/  SHFL.IDX PT, R25, R8, RZ, 0x181f ;  /* 0x00181fff08197589 */ /* 0x000ee200000e0000 */
[----:B------:R-:W-:Y:S01]  /*4c90*/  ISETP.GE.AND P4, PT, R4, c[0x0][0x198], PT ;  /* 0x0000660004007a0c */ /* 0x000fe20003f86270 */
[----:B------:R-:W-:Y:S01]  /*4ca0*/  IMAD.WIDE.U32 R14, R15, c[0x0][0x208], R44 ;  /* 0x000082000f0e7a25 */ /* 0x000fe200078e002c */
[----:B------:R-:W-:-:S02]  /*4cb0*/  @!P1 SHF.R.S32.HI R13, RZ, 0x1f, R6 ;  /* 0x0000001fff0d9819 */ /* 0x000fc40000011406 */
[----:B------:R-:W-:Y:S01]  /*4cc0*/  P2R R10, PR, RZ, 0x10 ;  /* 0x00000010ff0a7803 */ /* 0x000fe20000000000 */
[----:B------:R-:W-:Y:S01]  /*4cd0*/  IMAD.IADD R0, R11, 0x1, -R0 ;  /* 0x000000010b007824 */ /* 0x000fe200078e0a00 */
[----:B------:R-:W-:Y:S01]  /*4ce0*/  @!P1 SHF.R.S32.HI R5, RZ, 0x1f, R4 ;  /* 0x0000001fff059819 */ /* 0x000fe20000011404 */
[----:B------:R-:W-:Y:S01]  /*4cf0*/  IMAD.IADD R29, R15, 0x1, R28 ;  /* 0x000000010f1d7824 */ /* 0x000fe200078e021c */
[----:B------:R-:W-:Y:S01]  /*4d00*/  @!P1 LEA.HI R13, R13, R6, RZ, 0x3 ;  /* 0x000000060d0d9211 */ /* 0x000fe200078f18ff */
[----:B------:R-:W-:Y:S01]  /*4d10*/  IMAD R10, R89, c[0x0][0x210], RZ ;  /* 0x00008400590a7a24 */ /* 0x000fe200078e02ff */
[C---:B------:R-:W-:Y:S01]  /*4d20*/  LOP3.LUT P3, RZ, R0.reuse, 0x4, RZ, 0xc0, !PT ;  /* 0x0000000400ff7812 */ /* 0x040fe2000786c0ff */
[----:B------:R-:W-:Y:S01]  /*4d30*/  IMAD.SHL.U32 R15, R0, 0x40, RZ ;  /* 0x00000040000f7824 */ /* 0x000fe200078e00ff */
[----:B------:R-:W-:Y:S01]  /*4d40*/  @!P1 LEA.HI R5, R5, R4, RZ, 0x3 ;  /* 0x0000000405059211 */ /* 0x000fe200078f18ff */
[----:B------:R-:W-:Y:S01]  /*4d50*/  IMAD R11, R227, c[0x0][0x214], R10 ;  /* 0x00008500e30b7a24 */ /* 0x000fe200078e020a */
[----:B------:R-:W-:Y:S01]  /*4d60*/  @!P1 LOP3.LUT R13, R13, 0xfffffff8, RZ, 0xc0, !PT ;  /* 0xfffffff80d0d9812 */ /* 0x000fe200078ec0ff */
[----:B------:R-:W-:Y:S01]  /*4d70*/  IMAD.SHL.U32 R10, R21, 0x8, RZ ;  /* 0x00000008150a7824 */ /* 0x000fe200078e00ff */
[----:B------:R-:W-:Y:S01]  /*4d80*/  LOP3.LUT R15, R15, 0x1c0, RZ, 0xc0, !PT ;  /* 0x000001c00f0f7812 */ /* 0x000fe200078ec0ff */
[----:B------:R-:W-:Y:S01]  /*4d90*/  IMAD.IADD R31, R33, 0x1, R30 ;  /* 0x00000001211f7824 */ /* 0x000fe200078e021e */
[----:B------:R-:W-:Y:S01]  /*4da0*/  @!P1 LOP3.LUT R5, R5, 0xfffffff8, RZ, 0xc0, !PT ;  /* 0xfffffff805059812 */ /* 0x000fe200078ec0ff */
[----:B------:R-:W-:Y:S01]  /*4db0*/  IMAD.MOV.U32 R30, RZ, RZ, R32 ;  /* 0x000000ffff1e7224 */ /* 0x000fe200078e0020 */
[----:B------:R-:W-:Y:S01]  /*4dc0*/  LOP3.LUT R10, R15, 0x8, R10, 0xf8, !PT ;  /* 0x000000080f0a7812 */ /* 0x000fe200078ef80a */
[----:B------:R-:W-:Y:S01]  /*4dd0*/  IMAD.MOV.U32 R28, RZ, RZ, R14 ;  /* 0x000000ffff1c7224 */ /* 0x000fe200078e000e */
[----:B------:R-:W-:Y:S01]  /*4de0*/  SHF.R.U32.HI R15, RZ, 0x3, R15 ;  /* 0x00000003ff0f7819 */ /* 0x000fe2000001160f */
[----:B------:R-:W-:-:S03]  /*4df0*/  IMAD.WIDE.U32 R32, R227, c[0x0][0x1e8], R30 ;  /* 0x00007a00e3207a25 */ /* 0x000fc600078e001e */
[----:B------:R-:W-:Y:S01]  /*4e00*/  LOP3.LUT R15, R10, R15, RZ, 0x3c, !PT ;  /* 0x0000000f0a0f7212 */ /* 0x000fe200078e3cff */
[----:B------:R-:W-:Y:S01]  /*4e10*/  IMAD.WIDE.U32 R30, R227, c[0x0][0x210], R28 ;  /* 0x00008400e31e7a25 */ /* 0x000fe200078e001c */
[----:B-1----:R-:W-:-:S03]  /*4e20*/  @!P1 LEA R28, P0, R40, R24, 0x1 ;  /* 0x00000018281c9211 */ /* 0x002fc600078008ff */
[----:B------:R-:W-:Y:S01]  /*4e30*/  IMAD.SHL.U32 R43, R17, 0x40, RZ ;  /* 0x00000040112b7824 */ /* 0x000fe200078e00ff */
[----:B---3--:R-:W-:Y:S01]  /*4e40*/  @!P1 LEA.HI.X R29, R40, R25, R45, 0x1, P0 ;  /* 0x00000019281d9211 */ /* 0x008fe200000f0c2d */
[----:B------:R-:W-:Y:S01]  /*4e50*/  IMAD.MOV.U32 R10, RZ, RZ, R30 ;  /* 0x000000ffff0a7224 */ /* 0x000fe200078e001e */
[----:B------:R-:W-:Y:S01]  /*4e60*/  IADD3 R30, R44, 0x40, RZ ;  /* 0x000000402c1e7810 */ /* 0x000fe20007ffe0ff */
[----:B------:R-:W-:Y:S01]  /*4e70*/  IMAD.SHL.U32 R41, R41, 0x8, RZ ;  /* 0x0000000829297824 */ /* 0x000fe200078e00ff */
[----:B------:R-:W-:Y:S01]  /*4e80*/  LOP3.LUT P0, RZ, R0, 0x2, RZ, 0xc0, !PT ;  /* 0x0000000200ff7812 */ /* 0x000fe2000780c0ff */
[----:B------:R-:W-:Y:S01]  /*4e90*/  IMAD.MOV.U32 R0, RZ, RZ, 0x10 ;  /* 0x00000010ff007424 */ /* 0x000fe200078e00ff */
[----:B------:R-:W-:Y:S01]  /*4ea0*/  LOP3.LUT R43, R43, 0x1c0, RZ, 0xc0, !PT ;  /* 0x000001c02b2b7812 */ /* 0x000fe200078ec0ff */
[----:B------:R-:W-:Y:S01]  /*4eb0*/  IMAD.SHL.U32 R18, R18, 0x40, RZ ;  /* 0x0000004012127824 */ /* 0x000fe200078e00ff */
[----:B------:R-:W-:Y:S01]  /*4ec0*/  @!P1 SHF.R.S32.HI R19, RZ, 0x1f, R30 ;  /* 0x0000001fff139819 */ /* 0x000fe2000001141e */
[----:B------:R-:W-:Y:S01]  /*4ed0*/  IMAD R234, R89, c[0x0][0x1e8], RZ ;  /* 0x00007a0059ea7a24 */ /* 0x000fe200078e02ff */
[----:B------:R-:W-:Y:S01]  /*4ee0*/  LOP3.LUT R41, R41, 0xfffffe00, RZ, 0xc0, !PT ;  /* 0xfffffe0029297812 */ /* 0x000fe200078ec0ff */
[----:B------:R-:W-:Y:S01]  /*4ef0*/  IMAD.IADD R11, R11, 0x1, R31 ;  /* 0x000000010b0b7824 */ /* 0x000fe200078e021f */
[----:B------:R-:W-:Y:S01]  /*4f00*/  SHF.R.U32.HI R46, RZ, 0x3, R43 ;  /* 0x00000003ff2e7819 */ /* 0x000fe2000001162b */
[----:B------:R-:W-:Y:S01]  /*4f10*/  IMAD R234, R227, c[0x0][0x1ec], R234 ;  /* 0x00007b00e3ea7a24 */ /* 0x000fe200078e02ea */
[----:B------:R-:W-:-:S02]  /*4f20*/  SEL R0, R0, 0xfffffff0, !P0 ;  /* 0xfffffff000007807 */ /* 0x000fc40004000000 */
[----:B------:R-:W-:Y:S01]  /*4f30*/  ISETP.NE.AND P0, PT, R2, RZ, PT ;  /* 0x000000ff0200720c */ /* 0x000fe20003f05270 */
[----:B------:R-:W-:Y:S01]  /*4f40*/  IMAD.IADD R235, R234, 0x1, R33 ;  /* 0x00000001eaeb7824 */ /* 0x000fe200078e0221 */
[----:B------:R-:W-:Y:S01]  /*4f50*/  ISETP.GE.AND P6, PT, R30, c[0x0][0x198], PT ;  /* 0x000066001e007a0c */ /* 0x000fe20003fc6270 */
[----:B------:R-:W-:Y:S01]  /*4f60*/  IMAD.MOV.U32 R234, RZ, RZ, R32 ;  /* 0x000000ffffea7224 */ /* 0x000fe200078e0020 */
[----:B------:R-:W-:Y:S02]  /*4f70*/  LOP3.LUT R2, R15, 0xfffffe00, R18, 0xf8, !PT ;  /* 0xfffffe000f027812 */ /* 0x000fe400078ef812 */
[----:B--2---:R-:W-:Y:S01]  /*4f80*/  @P2 SHF.R.S32.HI R27, RZ, 0x1f, R26 ;  /* 0x0000001fff1b2819 */ /* 0x004fe2000001141a */
[----:B------:R-:W-:Y:S02]  /*4f90*/  @!P2 IMAD.MOV.U32 R26, RZ, RZ, R228 ;  /* 0x000000ffff1aa224 */ /* 0x000fe400078e00e4 */
[----:B------:R-:W-:Y:S01]  /*4fa0*/  @!P2 IMAD.MOV.U32 R27, RZ, RZ, R3 ;  /* 0x000000ffff1ba224 */ /* 0x000fe200078e0003 */
[----:B------:R-:W-:-:S02]  /*4fb0*/  ISETP.NE.U32.AND P2, PT, RZ, c[0x0][0x350], PT ;  /* 0x0000d400ff007a0c */ /* 0x000fc40003f45070 */
[----:B------:R-:W-:Y:S02]  /*4fc0*/  LOP3.LUT R3, R43, 0x38, R44, 0xf8, !PT ;  /* 0x000000382b037812 */ /* 0x000fe400078ef82c */
[----:B------:R-:W-:Y:S02]  /*4fd0*/  ISETP.NE.AND.EX P2, PT, RZ, c[0x0][0x354], PT, P2 ;  /* 0x0000d500ff007a0c */ /* 0x000fe40003f45320 */
[----:B------:R-:W-:Y:S02]  /*4fe0*/  LOP3.LUT R3, R41, R3, R46, 0xf6, !PT ;  /* 0x0000000329037212 */ /* 0x000fe400078ef62e */
[----:B------:R-:W-:Y:S02]  /*4ff0*/  SEL R230, R26, RZ, !P2 ;  /* 0x000000ff1ae67207 */ /* 0x000fe40005000000 */
[----:B------:R-:W-:Y:S01]  /*5000*/  SEL R12, R27, RZ, !P2 ;  /* 0x000000ff1b0c7207 */ /* 0x000fe20005000000 */
[----:B------:R1:W2:Y:S01]  /*5010*/  SHFL.IDX PT, R26, R9, 0x1, 0x181f ;  /* 0x00381f00091a7f89 */ /* 0x0002a200000e0000 */
[----:B------:R-:W-:Y:S01]  /*5020*/  ISETP.GE.AND P2, PT, R40, c[0x0][0x198], PT ;  /* 0x0000660028007a0c */ /* 0x000fe20003f46270 */
[----:B------:R-:W-:-:S02]  /*5030*/  IMAD.WIDE.U32 R234, R230, c[0x0][0x1f0], R234 ;  /* 0x00007c00e6ea7a25 */ /* 0x000fc400078e00ea */
[----:B------:R1:W3:Y:S01]  /*5040*/  SHFL.IDX PT, R27, R8, 0x1, 0x181f ;  /* 0x00381f00081b7f89 */ /* 0x0002e200000e0000 */
[----:B------:R-:W-:Y:S01]  /*5050*/  P2R R14, PR, RZ, 0x4 ;  /* 0x00000004ff0e7803 */ /* 0x000fe20000000000 */
[C---:B------:R-:W-:Y:S01]  /*5060*/  IMAD R237, R12.reuse, c[0x0][0x1f0], RZ ;  /* 0x00007c000ced7a24 */ /* 0x040fe200078e02ff */
[----:B------:R-:W-:Y:S01]  /*5070*/  @!P1 LEA.HI R14, R19, R30, RZ, 0x3 ;  /* 0x0000001e130e9211 */ /* 0x000fe200078f18ff */
[----:B------:R-:W-:Y:S02]  /*5080*/  @!P1 IMAD.SHL.U32 R19, R3, 0x2, RZ ;  /* 0x0000000203139824 */ /* 0x000fe400078e00ff */
[----:B------:R-:W-:Y:S01]  /*5090*/  IMAD R229, R12, c[0x0][0x218], RZ ;  /* 0x000086000ce57a24 */ /* 0x000fe200078e02ff */
[----:B------:R-:W-:Y:S01]  /*50a0*/  @!P1 LOP3.LUT R15, R14, 0xfffffff8, RZ, 0xc0, !PT ;  /* 0xfffffff80e0f9812 */ /* 0x000fe200078ec0ff */
[C---:B------:R-:W-:Y:S02]  /*50b0*/  IMAD R237, R230.reuse, c[0x0][0x1f4], R237 ;  /* 0x00007d00e6ed7a24 */ /* 0x040fe400078e02ed */
[----:B------:R-:W-:Y:S01]  /*50c0*/  IMAD R229, R230, c[0x0][0x21c], R229 ;  /* 0x00008700e6e57a24 */ /* 0x000fe200078e02e5 */
[----:B------:R4:W-:Y:S01]  /*50d0*/  @!P1 LDGSTS.E.BYPASS.LTC128B.128 [R19+0x10080], [R28.64], !P2 ;  /* 0x100800001c139fae */ /* 0x0009e2000d101d4a */
[----:B------:R-:W-:Y:S01]  /*50e0*/  @!P1 IMAD.WIDE R32, R15, 0x2, R24 ;  /* 0x000000020f209825 */ /* 0x000fe200078e0218 */
[----:B------:R-:W-:-:S03]  /*50f0*/  ISETP.GE.AND P2, PT, R44, c[0x0][0x1d4], PT ;  /* 0x000075002c007a0c */ /* 0x000fc60003f46270 */
[--C-:B------:R-:W-:Y:S01]  /*5100*/  @!P1 IMAD.WIDE R14, R13, 0x2, R24.reuse ;  /* 0x000000020d0e9825 */ /* 0x100fe200078e0218 */
[----:B------:R4:W-:Y:S03]  /*5110*/  @!P1 LDGSTS.E.BYPASS.LTC128B.128 [R19+0x14080], [R32.64], !P6 ;  /* 0x1408000020139fae */ /* 0x0009e6000f101d4a */
[----:B------:R-:W-:Y:S01]  /*5120*/  @!P1 IMAD.WIDE R24, R5, 0x2, R24 ;  /* 0x0000000205189825 */ /* 0x000fe200078e0218 */
[----:B------:R4:W-:Y:S01]  /*5130*/  @!P1 LDGSTS.E.BYPASS.LTC128B.128 [R19+0x18080], [R14.64], !P5 ;  /* 0x180800000e139fae */ /* 0x0009e2000e901d4a */
[----:B------:R-:W-:Y:S02]  /*5140*/  ISETP.GE.AND P5, PT, R30, c[0x0][0x1d4], PT ;  /* 0x000075001e007a0c */ /* 0x000fe40003fa6270 */
[----:B------:R-:W-:Y:S01]  /*5150*/  IMAD.MOV.U32 R5, RZ, RZ, 0x20 ;  /* 0x00000020ff057424 */ /* 0x000fe200078e00ff */
[----:B------:R4:W-:Y:S01]  /*5160*/  @!P1 LDGSTS.E.BYPASS.LTC128B.128 [R19+0x1c080], [R24.64], !P4 ;  /* 0x1c08000018139fae */ /* 0x0009e2000e101d4a */
[----:B------:R-:W-:Y:S01]  /*5170*/  IMAD.WIDE.U32 R230, R230, c[0x0][0x218], R10 ;  /* 0x00008600e6e67a25 */ /* 0x000fe200078e000a */
[----:B------:R-:W-:-:S02]  /*5180*/  IADD3 R11, R44, 0x80, RZ ;  /* 0x000000802c0b7810 */ /* 0x000fc40007ffe0ff */
[----:B------:R-:W-:Y:S01]  /*5190*/  IADD3 R10, R44, 0xc0, RZ ;  /* 0x000000c02c0a7810 */ /* 0x000fe20007ffe0ff */
[----:B------:R-:W-:Y:S01]  /*51a0*/  IMAD.IADD R237, R235, 0x1, R237 ;  /* 0x00000001ebed7824 */ /* 0x000fe200078e02ed */
[----:B------:R-:W-:Y:S01]  /*51b0*/  SEL R5, R5, 0xffffffe0, !P3 ;  /* 0xffffffe005057807 */ /* 0x000fe20005800000 */
[----:B------:R-:W-:Y:S01]  /*51c0*/  IMAD.IADD R229, R231, 0x1, R229 ;  /* 0x00000001e7e57824 */ /* 0x000fe200078e02e5 */
[----:B------:R-:W-:Y:S02]  /*51d0*/  ISETP.GE.AND P4, PT, R11, c[0x0][0x1d4], PT ;  /* 0x000075000b007a0c */ /* 0x000fe40003f86270 */
[----:B------:R-:W-:Y:S02]  /*51e0*/  ISETP.GE.AND P3, PT, R10, c[0x0][0x1d4], PT ;  /* 0x000075000a007a0c */ /* 0x000fe40003f66270 */
[----:B----4-:R-:W-:Y:S01]  /*51f0*/  SEL R19, RZ, 0x1, P2 ;  /* 0x00000001ff137807 */ /* 0x010fe20001000000 */
[----:B------:R-:W-:Y:S05]  /*5200*/  @P0 BRA `(.L_x_78) ;  /* 0x000001c000000947 */ /* 0x000fea0003800000 */
[C---:B-123--:R-:W-:Y:S01]  /*5210*/  IADD3 R13, R40.reuse, 0x80, RZ ;  /* 0x00000080280d7810 */ /* 0x04efe20007ffe0ff */
[----:B------:R-:W-:Y:S01]  /*5220*/  IMAD.SHL.U32 R31, R3, 0x2, RZ ;  /* 0x00000002031f7824 */ /* 0x000fe200078e00ff */
[----:B------:R-:W-:-:S02]  /*5230*/  IADD3 R11, R40, 0xc0, RZ ;  /* 0x000000c0280b7810 */ /* 0x000fc40007ffe0ff */
[----:B------:R-:W-:Y:S02]  /*5240*/  SHF.R.S32.HI R25, RZ, 0x1f, R30 ;  /* 0x0000001fff197819 */ /* 0x000fe4000001141e */
[----:B------:R-:W-:Y:S02]  /*5250*/  SHF.R.S32.HI R12, RZ, 0x1f, R13 ;  /* 0x0000001fff0c7819 */ /* 0x000fe4000001140d */
[----:B------:R-:W-:Y:S02]  /*5260*/  LEA R28, P0, R40, R26, 0x1 ;  /* 0x0000001a281c7211 */ /* 0x000fe400078008ff */
[----:B------:R-:W-:Y:S02]  /*5270*/  SHF.R.S32.HI R10, RZ, 0x1f, R11 ;  /* 0x0000001fff0a7819 */ /* 0x000fe4000001140b */
[----:B------:R-:W-:Y:S02]  /*5280*/  P2R R18, PR, RZ, 0x4 ;  /* 0x00000004ff127803 */ /* 0x000fe40000000000 */
[----:B------:R-:W-:-:S02]  /*5290*/  LEA.HI R14, R25, R30, RZ, 0x3 ;  /* 0x0000001e190e7211 */ /* 0x000fc400078f18ff */
[----:B------:R-:W-:Y:S02]  /*52a0*/  ISETP.GE.AND P2, PT, R40, c[0x0][0x198], PT ;  /* 0x0000660028007a0c */ /* 0x000fe40003f46270 */
[----:B------:R-:W-:Y:S02]  /*52b0*/  P2R R15, PR, RZ, 0x2 ;  /* 0x00000002ff0f7803 */ /* 0x000fe40000000000 */
[----:B------:R-:W-:Y:S02]  /*52c0*/  LEA.HI R12, R12, R13, RZ, 0x3 ;  /* 0x0000000d0c0c7211 */ /* 0x000fe400078f18ff */
[----:B------:R-:W-:Y:S02]  /*52d0*/  LEA.HI.X R29, R40, R27, R45, 0x1, P0 ;  /* 0x0000001b281d7211 */ /* 0x000fe400000f0c2d */
[----:B------:R-:W-:Y:S02]  /*52e0*/  LEA.HI R10, R10, R11, RZ, 0x3 ;  /* 0x0000000b0a0a7211 */ /* 0x000fe400078f18ff */
[----:B------:R-:W-:-:S02]  /*52f0*/  ISETP.GE.AND P1, PT, R6, c[0x0][0x198], PT ;  /* 0x0000660006007a0c */ /* 0x000fc40003f26270 */
[----:B------:R-:W-:Y:S01]  /*5300*/  ISETP.GE.AND P0, PT, R4, c[0x0][0x198], PT ;  /* 0x0000660004007a0c */ /* 0x000fe20003f06270 */
[----:B------:R1:W-:Y:S01]  /*5310*/  LDGSTS.E.BYPASS.LTC128B.128 [R31+0x11080], [R28.64], !P2 ;  /* 0x110800001c1f7fae */ /* 0x0003e2000d101d4a */
[----:B------:R-:W-:Y:S02]  /*5320*/  LOP3.LUT R11, R14, 0xfffffff8, RZ, 0xc0, !PT ;  /* 0xfffffff80e0b7812 */ /* 0x000fe400078ec0ff */
[----:B------:R-:W-:Y:S02]  /*5330*/  LOP3.LUT R13, R12, 0xfffffff8, RZ, 0xc0, !PT ;  /* 0xfffffff80c0d7812 */ /* 0x000fe400078ec0ff */
[----:B------:R-:W-:Y:S01]  /*5340*/  LOP3.LUT R25, R10, 0xfffffff8, RZ, 0xc0, !PT ;  /* 0xfffffff80a197812 */ /* 0x000fe200078ec0ff */
[----:B------:R-:W-:Y:S01]  /*5350*/  IMAD.WIDE R10, R11, 0x2, R26 ;  /* 0x000000020b0a7825 */ /* 0x000fe200078e021a */
[----:B------:R-:W-:-:S03]  /*5360*/  ISETP.NE.AND P2, PT, R18, RZ, PT ;  /* 0x000000ff1200720c */ /* 0x000fc60003f45270 */
[--C-:B------:R-:W-:Y:S01]  /*5370*/  IMAD.WIDE R12, R13, 0x2, R26.reuse ;  /* 0x000000020d0c7825 */ /* 0x100fe200078e021a */
[----:B------:R1:W-:Y:S03]  /*5380*/  LDGSTS.E.BYPASS.LTC128B.128 [R31+0x15080], [R10.64], !P6 ;  /* 0x150800000a1f7fae */ /* 0x0003e6000f101d4a */
[----:B------:R-:W-:Y:S01]  /*5390*/  IMAD.WIDE R26, R25, 0x2, R26 ;  /* 0x00000002191a7825 */ /* 0x000fe200078e021a */
[----:B------:R1:W-:Y:S01]  /*53a0*/  LDGSTS.E.BYPASS.LTC128B.128 [R31+0x19080], [R12.64], !P1 ;  /* 0x190800000c1f7fae */ /* 0x0003e2000c901d4a */
[----:B------:R-:W-:-:S03]  /*53b0*/  ISETP.NE.AND P1, PT, R15, RZ, PT ;  /* 0x000000ff0f00720c */ /* 0x000fc60003f25270 */
[----:B------:R1:W-:Y:S05]  /*53c0*/  LDGSTS.E.BYPASS.LTC128B.128 [R31+0x1d080], [R26.64], !P0 ;  /* 0x1d0800001a1f7fae */ /* 0x0003ea000c101d4a */
.L_x_78:
[----:B-123--:R-:W-:Y:S05]  /*53d0*/  BSYNC B0 ;  /* 0x0000000000007941 */ /* 0x00efea0003800000 */
.L_x_77:
[----:B------:R-:W-:Y:S01]  /*53e0*/  IADD3 R11, R7, 0x40, RZ ;  /* 0x00000040070b7810 */ /* 0x000fe20007ffe0ff */
[----:B------:R1:W2:Y:S01]  /*53f0*/  SHFL.IDX PT, R27, R8, 0x2, 0x181f ;  /* 0x00581f00081b7f89 */ /* 0x0002a200000e0000 */
[----:B------:R-:W-:Y:S02]  /*5400*/  BSSY B0, `(.L_x_79) ;  /* 0x0000021000007945 */ /* 0x000fe40003800000 */
[----:B------:R-:W-:Y:S01]  /*5410*/  ISETP.GE.AND P0, PT, R11, R34, PT ;  /* 0x000000220b00720c */ /* 0x000fe20003f06270 */
[----:B------:R1:W3:-:S12]  /*5420*/  SHFL.IDX PT, R26, R9, 0x2, 0x181f ;  /* 0x00581f00091a7f89 */ /* 0x0002d800000e0000 */
[----:B------:R-:W-:Y:S05]  /*5430*/  @P0 BRA `(.L_x_80) ;  /* 0x000001d000000947 */ /* 0x000fea0003800000 */
[C---:B------:R-:W-:Y:S01]  /*5440*/  IADD3 R13, R40.reuse, 0x80, RZ ;  /* 0x00000080280d7810 */ /* 0x040fe20007ffe0ff */
[----:B------:R-:W-:Y:S01]  /*5450*/  IMAD.SHL.U32 R31, R3, 0x2, RZ ;  /* 0x00000002031f7824 */ /* 0x000fe200078e00ff */
[C---:B------:R-:W-:Y:S02]  /*5460*/  IADD3 R11, R40.reuse, 0xc0, RZ ;  /* 0x000000c0280b7810 */ /* 0x040fe40007ffe0ff */
[----:B------:R-:W-:Y:S02]  /*5470*/  SHF.R.S32.HI R25, RZ, 0x1f, R30 ;  /* 0x0000001fff197819 */ /* 0x000fe4000001141e */
[----:B------:R-:W-:Y:S02]  /*5480*/  SHF.R.S32.HI R12, RZ, 0x1f, R13 ;  /* 0x0000001fff0c7819 */ /* 0x000fe4000001140d */
[----:B---3--:R-:W-:Y:S02]  /*5490*/  LEA R28, P0, R40, R26, 0x1 ;  /* 0x0000001a281c7211 */ /* 0x008fe400078008ff */
[----:B------:R-:W-:-:S02]  /*54a0*/  SHF.R.S32.HI R10, RZ, 0x1f, R11 ;  /* 0x0000001fff0a7819 */ /* 0x000fc4000001140b */
[----:B------:R-:W-:Y:S02]  /*54b0*/  P2R R18, PR, RZ, 0x4 ;  /* 0x00000004ff127803 */ /* 0x000fe40000000000 */
[----:B------:R-:W-:Y:S02]  /*54c0*/  LEA.HI R14, R25, R30, RZ, 0x3 ;  /* 0x0000001e190e7211 */ /* 0x000fe400078f18ff */
[----:B------:R-:W-:Y:S02]  /*54d0*/  ISETP.GE.AND P2, PT, R40, c[0x0][0x198], PT ;  /* 0x0000660028007a0c */ /* 0x000fe40003f46270 */
[----:B------:R-:W-:Y:S02]  /*54e0*/  P2R R15, PR, RZ, 0x2 ;  /* 0x00000002ff0f7803 */ /* 0x000fe40000000000 */
[----:B------:R-:W-:Y:S02]  /*54f0*/  LEA.HI R12, R12, R13, RZ, 0x3 ;  /* 0x0000000d0c0c7211 */ /* 0x000fe400078f18ff */
[----:B--2---:R-:W-:-:S02]  /*5500*/  LEA.HI.X R29, R40, R27, R45, 0x1, P0 ;  /* 0x0000001b281d7211 */ /* 0x004fc400000f0c2d */
[----:B------:R-:W-:Y:S02]  /*5510*/  LEA.HI R10, R10, R11, RZ, 0x3 ;  /* 0x0000000b0a0a7211 */ /* 0x000fe400078f18ff */
[----:B------:R-:W-:Y:S02]  /*5520*/  ISETP.GE.AND P1, PT, R6, c[0x0][0x198], PT ;  /* 0x0000660006007a0c */ /* 0x000fe40003f26270 */
[----:B------:R-:W-:Y:S01]  /*5530*/  ISETP.GE.AND P0, PT, R4, c[0x0][0x198], PT ;  /* 0x0000660004007a0c */ /* 0x000fe20003f06270 */
[----:B------:R-:W-:Y:S01]  /*5540*/  @!PT LDS RZ, [RZ] ;  /* 0x00000000fffff984 */ /* 0x000fe20000000800 */
        /* <DEDUP_REMOVED lines=12> */
.L_x_80:
[----:B------:R-:W-:Y:S05]  /*5610*/  BSYNC B0 ;  /* 0x0000000000007941 */ /* 0x000fea0003800000 */
.L_x_79:
[----:B------:R-:W-:Y:S01]  /*5620*/  IADD3 R7, R7, 0x60, RZ ;  /* 0x0000006007077810 */ /* 0x000fe20007ffe0ff */
[----:B--2---:R2:W4:Y:S01]  /*5630*/  SHFL.IDX PT, R13, R8, 0x3, 0x181f ;  /* 0x00781f00080d7f89 */ /* 0x00452200000e0000 */
[----:B------:R-:W-:Y:S02]  /*5640*/  BSSY B0, `(.L_x_81) ;  /* 0x000001d000007945 */ /* 0x000fe40003800000 */
[----:B------:R-:W-:Y:S01]  /*5650*/  ISETP.GE.AND P0, PT, R7, R34, PT ;  /* 0x000000220700720c */ /* 0x000fe20003f06270 */
[----:B------:R2:W1:-:S12]  /*5660*/  SHFL.IDX PT, R12, R9, 0x3, 0x181f ;  /* 0x00781f00090c7f89 */ /* 0x00045800000e0000 */
[----:B------:R-:W-:Y:S05]  /*5670*/  @P0 BRA `(.L_x_82) ;  /* 0x0000019000000947 */ /* 0x000fea0003800000 */
[C---:B-1----:R-:W-:Y:S01]  /*5680*/  LEA R14, P0, R40.reuse, R12, 0x1 ;  /* 0x0000000c280e7211 */ /* 0x042fe200078008ff */
[----:B------:R-:W-:Y:S01]  /*5690*/  IMAD.SHL.U32 R11, R3, 0x2, RZ ;  /* 0x00000002030b7824 */ /* 0x000fe200078e00ff */
[----:B------:R-:W-:Y:S02]  /*56a0*/  SHF.R.S32.HI R7, RZ, 0x1f, R30 ;  /* 0x0000001fff077819 */ /* 0x000fe4000001141e */
[C---:B----4-:R-:W-:Y:S02]  /*56b0*/  LEA.HI.X R15, R40.reuse, R13, R45, 0x1, P0 ;  /* 0x0000000d280f7211 */ /* 0x050fe400000f0c2d */
[C---:B------:R-:W-:Y:S02]  /*56c0*/  ISETP.GE.AND P0, PT, R40.reuse, c[0x0][0x198], PT ;  /* 0x0000660028007a0c */ /* 0x040fe40003f06270 */
[----:B------:R-:W-:Y:S02]  /*56d0*/  LEA.HI R7, R7, R30, RZ, 0x3 ;  /* 0x0000001e07077211 */ /* 0x000fe400078f18ff */
[----:B------:R-:W-:-:S02]  /*56e0*/  IADD3 R10, R40, 0x80, RZ ;  /* 0x00000080280a7810 */ /* 0x000fc40007ffe0ff */
[----:B------:R-:W-:Y:S02]  /*56f0*/  LOP3.LUT R7, R7, 0xfffffff8, RZ, 0xc0, !PT ;  /* 0xfffffff807077812 */ /* 0x000fe400078ec0ff */
[----:B--2---:R-:W-:Y:S02]  /*5700*/  IADD3 R8, R40, 0xc0, RZ ;  /* 0x000000c028087810 */ /* 0x004fe40007ffe0ff */
[----:B------:R-:W-:Y:S01]  /*5710*/  SHF.R.S32.HI R9, RZ, 0x1f, R10 ;  /* 0x0000001fff097819 */ /* 0x000fe2000001140a */
[----:B------:R-:W-:Y:S01]  /*5720*/  IMAD.WIDE R24, R7, 0x2, R12 ;  /* 0x0000000207187825 */ /* 0x000fe200078e020c */
[----:B------:R-:W-:Y:S01]  /*5730*/  SHF.R.S32.HI R7, RZ, 0x1f, R8 ;  /* 0x0000001fff077819 */ /* 0x000fe20000011408 */
[----:B------:R-:W-:Y:S01]  /*5740*/  @!PT LDS RZ, [RZ] ;  /* 0x00000000fffff984 */ /* 0x000fe20000000800 */
[----:B------:R1:W-:Y:S01]  /*5750*/  LDGSTS.E.BYPASS.LTC128B.128 [R11+0x13080], [R14.64], !P0 ;  /* 0x130800000e0b7fae */ /* 0x0003e2000c101d4a */
[----:B------:R-:W-:Y:S02]  /*5760*/  LEA.HI R9, R9, R10, RZ, 0x3 ;  /* 0x0000000a09097211 */ /* 0x000fe400078f18ff */
[----:B------:R-:W-:Y:S01]  /*5770*/  LEA.HI R7, R7, R8, RZ, 0x3 ;  /* 0x0000000807077211 */ /* 0x000fe200078f18ff */
[----:B------:R1:W-:Y:S01]  /*5780*/  LDGSTS.E.BYPASS.LTC128B.128 [R11+0x17080], [R24.64], !P6 ;  /* 0x17080000180b7fae */ /* 0x0003e2000f101d4a */
[----:B------:R-:W-:-:S02]  /*5790*/  ISETP.GE.AND P6, PT, R6, c[0x0][0x198], PT ;  /* 0x0000660006007a0c */ /* 0x000fc40003fc6270 */
[----:B------:R-:W-:Y:S02]  /*57a0*/  ISETP.GE.AND P0, PT, R4, c[0x0][0x198], PT ;  /* 0x0000660004007a0c */ /* 0x000fe40003f06270 */
[----:B------:R-:W-:Y:S02]  /*57b0*/  LOP3.LUT R9, R9, 0xfffffff8, RZ, 0xc0, !PT ;  /* 0xfffffff809097812 */ /* 0x000fe400078ec0ff */
[----:B------:R-:W-:-:S03]  /*57c0*/  LOP3.LUT R7, R7, 0xfffffff8, RZ, 0xc0, !PT ;  /* 0xfffffff807077812 */ /* 0x000fc600078ec0ff */
[----:B------:R-:W-:-:S04]  /*57d0*/  IMAD.WIDE R8, R9, 0x2, R12 ;  /* 0x0000000209087825 */ /* 0x000fc800078e020c */
[----:B------:R-:W-:Y:S01]  /*57e0*/  IMAD.WIDE R12, R7, 0x2, R12 ;  /* 0x00000002070c7825 */ /* 0x000fe200078e020c */
[----:B------:R1:W-:Y:S04]  /*57f0*/  LDGSTS.E.BYPASS.LTC128B.128 [R11+0x1b080], [R8.64], !P6 ;  /* 0x1b080000080b7fae */ /* 0x0003e8000f101d4a */
[----:B------:R1:W-:Y:S02]  /*5800*/  LDGSTS.E.BYPASS.LTC128B.128 [R11+0x1f080], [R12.64], !P0 ;  /* 0x1f0800000c0b7fae */ /* 0x0003e4000c101d4a */
.L_x_82:
[----:B------:R-:W-:Y:S05]  /*5810*/  BSYNC B0 ;  /* 0x0000000000007941 */ /* 0x000fea0003800000 */
.L_x_81:
[----:B------:R-:W-:Y:S01]  /*5820*/  LEA.HI.SX32 R18, R149, 0xffffffff, 0x1b ;  /* 0xffffffff95127811 */ /* 0x000fe200078fdaff */
[----:B------:R-:W-:Y:S01]  /*5830*/  IMAD.IADD R7, R55, 0x1, -R17 ;  /* 0x0000000137077824 */ /* 0x000fe200078e0a11 */
[----:B------:R-:W0:Y:S01]  /*5840*/  LDGDEPBAR ;  /* 0x00000000000079af */ /* 0x000e220000000000 */
[----:B------:R-:W-:Y:S01]  /*5850*/  BSSY B0, `(.L_x_83) ;  /* 0x0000019000007945 */ /* 0x000fe20003800000 */
[----:B------:R-:W-:Y:S01]  /*5860*/  SHF.R.S32.HI R20, RZ, 0x1f, R18 ;  /* 0x0000001fff147819 */ /* 0x000fe20000011412 */
[----:B------:R-:W-:-:S02]  /*5870*/  IMAD R4, R18, -0x20, R7 ;  /* 0xffffffe012047824 */ /* 0x000fc400078e0207 */
[----:B------:R-:W-:Y:S01]  /*5880*/  IMAD.MOV.U32 R7, RZ, RZ, c[0x0][0x1e0] ;  /* 0x00007800ff077624 */ /* 0x000fe200078e00ff */
[----:B------:R-:W-:Y:S02]  /*5890*/  BAR.SYNC.DEFER_BLOCKING 0x0 ;  /* 0x0000000000007b1d */ /* 0x000fe40000010000 */
[----:B------:R-:W-:Y:S02]  /*58a0*/  ISETP.GE.AND P0, PT, R4, 0x1, PT ;  /* 0x000000010400780c */ /* 0x000fe40003f06270 */
[----:B------:R-:W-:-:S04]  /*58b0*/  MOV R4, 0x5 ;  /* 0x0000000500047802 */ /* 0x000fc80000000f00 */
[C---:B------:R-:W-:Y:S01]  /*58c0*/  SHF.L.U64.HI R4, R7.reuse, R4, c[0x0][0x1e4] ;  /* 0x0000790007047619 */ /* 0x040fe20000010204 */
[----:B------:R-:W-:-:S06]  /*58d0*/  IMAD.SHL.U32 R7, R7, 0x20, RZ ;  /* 0x0000002007077824 */ /* 0x000fcc00078e00ff */
[----:B------:R-:W-:Y:S05]  /*58e0*/  @!P0 BRA `(.L_x_84) ;  /* 0x000000f000008947 */ /* 0x000fea0003800000 */
[----:B------:R-:W-:Y:S01]  /*58f0*/  MOV R236, R234 ;  /* 0x000000ea00ec7202 */ /* 0x000fe20000000f00 */
[----:B------:R-:W-:-:S04]  /*5900*/  IMAD R6, R4, R18, RZ ;  /* 0x0000001204067224 */ /* 0x000fc800078e02ff */
[----:B-12---:R-:W-:-:S04]  /*5910*/  IMAD.WIDE.U32 R8, R18, R7, R236 ;  /* 0x0000000712087225 */ /* 0x006fc800078e00ec */
[----:B------:R-:W-:Y:S01]  /*5920*/  IMAD R6, R20, R7, R6 ;  /* 0x0000000714067224 */ /* 0x000fe200078e0206 */
[----:B------:R-:W-:-:S04]  /*5930*/  LEA R10, P0, R8, c[0x0][0x1c8], 0x1 ;  /* 0x00007200080a7a11 */ /* 0x000fc800078008ff */
[----:B------:R-:W-:-:S04]  /*5940*/  IADD3 R6, R9, R6, RZ ;  /* 0x0000000609067210 */ /* 0x000fc80007ffe0ff */
[----:B------:R-:W-:Y:S02]  /*5950*/  LEA.HI.X R11, R8, c[0x0][0x1cc], R6, 0x1, P0 ;  /* 0x00007300080b7a11 */ /* 0x000fe400000f0c06 */
[----:B------:R-:W-:-:S05]  /*5960*/  SHF.L.U32 R6, R3, 0x1, RZ ;  /* 0x0000000103067819 */ /* 0x000fca00000006ff */
[----:B------:R-:W-:Y:S01]  /*5970*/  @!PT LDS RZ, [RZ] ;  /* 0x00000000fffff984 */ /* 0x000fe20000000800 */
[----:B------:R-:W-:Y:S01]  /*5980*/  @!PT LDS RZ, [RZ] ;  /* 0x00000000fffff984 */ /* 0x000fe20000000800 */
[----:B------:R-:W-:Y:S01]  /*5990*/  @!PT LDS RZ, [RZ] ;  /* 0x00000000fffff984 */ /* 0x000fe20000000800 */
[----:B------:R1:W-:Y:S04]  /*59a0*/  LDGSTS.E.BYPASS.LTC128B.128 [R6+0xc080], [R10.64], !P2 ;  /* 0x0c0800000a067fae */ /* 0x0003e8000d101d4a */
[----:B------:R1:W-:Y:S04]  /*59b0*/  LDGSTS.E.BYPASS.LTC128B.128 [R6+0xd080], [R10.64+0x80], !P5 ;  /* 0x0d0800800a067fae */ /* 0x0003e8000e901d4a */
[----:B------:R1:W-:Y:S04]  /*59c0*/  LDGSTS.E.BYPASS.LTC128B.128 [R6+0xe080], [R10.64+0x100], !P4 ;  /* 0x0e0801000a067fae */ /* 0x0003e8000e101d4a */
[----:B------:R1:W-:Y:S02]  /*59d0*/  LDGSTS.E.BYPASS.LTC128B.128 [R6+0xf080], [R10.64+0x180], !P3 ;  /* 0x0f0801800a067fae */ /* 0x0003e4000d901d4a */
.L_x_84:
[----:B------:R-:W-:Y:S05]  /*59e0*/  BSYNC B0 ;  /* 0x0000000000007941 */ /* 0x000fea0003800000 */
.L_x_83:
[----:B------:R-:W-:Y:S01]  /*59f0*/  ISETP.LT.AND P0, PT, RZ, c[0x0][0x27c], PT ;  /* 0x00009f00ff007a0c */ /* 0x000fe20003f01270 */
[----:B------:R-:W0:-:S12]  /*5a00*/  LDGDEPBAR ;  /* 0x00000000000079af */ /* 0x000e180000000000 */
[----:B------:R-:W-:Y:S05]  /*5a10*/  @P0 BRA `(.L_x_85) ;  /* 0x0000002000000947 */ /* 0x000fea0003800000 */
[----:B------:R-:W-:-:S04]  /*5a20*/  DEPBAR.LE SB0, 0x1 ;  /* 0x000080400000791a */ /* 0x000fc80000000000 */
[----:B------:R-:W-:Y:S05]  /*5a30*/  BRA `(.L_x_86) ;  /* 0x00006ab000007947 */ /* 0x000fea0003800000 */
.L_x_85:
[----:B-12---:R-:W-:Y:S01]  /*5a40*/  SHF.R.S32.HI R9, RZ, 0x1f, R66 ;  /* 0x0000001fff097819 */ /* 0x006fe20000011442 */
[----:B------:R-:W-:Y:S01]  /*5a50*/  ULDC.U8 UR4, c[0x0][0x298] ;  /* 0x0000a60000047ab9 */ /* 0x000fe20000000000 */
[----:B----4-:R-:W-:Y:S01]  /*5a60*/  IMAD.WIDE.U32 R12, R66, c[0x0][0x280], RZ ;  /* 0x0000a000420c7a25 */ /* 0x010fe200078e00ff */
[----:B------:R-:W-:Y:S01]  /*5a70*/  ISETP.NE.AND P6, PT, RZ, UR4, PT ;  /* 0x00000004ff007c0c */ /* 0x000fe2000bfc5270 */
[----:B------:R-:W-:Y:S01]  /*5a80*/  BSSY B2, `(.L_x_86) ;  /* 0x00006a6000027945 */ /* 0x000fe20003800000 */
[----:B------:R-:W-:Y:S01]  /*5a90*/  SHF.L.U32 R39, R3, 0x1, RZ ;  /* 0x0000000103277819 */ /* 0x000fe200000006ff */
[C---:B------:R-:W-:Y:S01]  /*5aa0*/  IMAD R11, R9.reuse, c[0x0][0x280], RZ ;  /* 0x0000a000090b7a24 */ /* 0x040fe200078e02ff */
[----:B------:R-:W-:Y:S01]  /*5ab0*/  LEA R28, P0, R12, c[0x0][0x270], 0x1 ;  /* 0x00009c000c1c7a11 */ /* 0x000fe200078008ff */
[----:B------:R-:W-:Y:S02]  /*5ac0*/  IMAD R9, R9, c[0x0][0x290], RZ ;  /* 0x0000a40009097a24 */ /* 0x000fe400078e02ff */
[----:B------:R-:W-:-:S02]  /*5ad0*/  IMAD R6, R66, c[0x0][0x284], R11 ;  /* 0x0000a10042067a24 */ /* 0x000fc400078e020b */
[----:B------:R-:W-:-:S03]  /*5ae0*/  IMAD.WIDE.U32 R10, R66, c[0x0][0x290], RZ ;  /* 0x0000a400420a7a25 */ /* 0x000fc600078e00ff */
[----:B------:R-:W-:Y:S01]  /*5af0*/  IADD3 R6, R6, R13, RZ ;  /* 0x0000000d06067210 */ /* 0x000fe20007ffe0ff */
[----:B------:R-:W-:-:S03]  /*5b00*/  IMAD R66, R66, c[0x0][0x294], R9 ;  /* 0x0000a50042427a24 */ /* 0x000fc600078e0209 */
[----:B------:R-:W-:Y:S02]  /*5b10*/  LEA.HI.X R29, R12, c[0x0][0x274], R6, 0x1, P0 ;  /* 0x00009d000c1d7a11 */ /* 0x000fe400000f0c06 */
[----:B------:R-:W-:Y:S02]  /*5b20*/  LEA R32, P0, R10, c[0x0][0x288], 0x1 ;  /* 0x0000a2000a207a11 */ /* 0x000fe400078008ff */
[----:B------:R-:W-:-:S04]  /*5b30*/  IADD3 R66, R66, R11, RZ ;  /* 0x0000000b42427210 */ /* 0x000fc80007ffe0ff */
[----:B------:R-:W-:Y:S01]  /*5b40*/  LEA.HI.X R33, R10, c[0x0][0x28c], R66, 0x1, P0 ;  /* 0x0000a3000a217a11 */ /* 0x000fe200000f0c42 */
[----:B------:R-:W-:Y:S05]  /*5b50*/  @!P6 BRA `(.L_x_87) ;  /* 0x000031e00000e947 */ /* 0x000fea0003800000 */
[----:B------:R-:W-:Y:S01]  /*5b60*/  BSSY B0, `(.L_x_88) ;  /* 0x0000033000007945 */ /* 0x000fe20003800000 */
[----:B------:R-:W-:Y:S01]  /*5b70*/  SHF.L.U32 R6, R16, 0x2, RZ ;  /* 0x0000000210067819 */ /* 0x000fe200000006ff */
[----:B------:R-:W-:Y:S01]  /*5b80*/  CS2R R36, SRZ ;  /* 0x0000000000247805 */ /* 0x000fe2000001ff00 */
[----:B------:R-:W-:Y:S01]  /*5b90*/  CS2R R14, SRZ ;  /* 0x00000000000e7805 */ /* 0x000fe2000001ff00 */
[----:B---3--:R-:W-:Y:S01]  /*5ba0*/  CS2R R26, SRZ ;  /* 0x00000000001a7805 */ /* 0x008fe2000001ff00 */
[----:B------:R-:W-:Y:S01]  /*5bb0*/  CS2R R24, SRZ ;  /* 0x0000000000187805 */ /* 0x000fe2000001ff00 */
[----:B------:R-:W-:Y:S01]  /*5bc0*/  CS2R R50, SRZ ;  /* 0x0000000000327805 */ /* 0x000fe2000001ff00 */
[----:B------:R-:W-:Y:S01]  /*5bd0*/  CS2R R8, SRZ ;  /* 0x0000000000087805 */ /* 0x000fe2000001ff00 */
[----:B------:R-:W-:Y:S01]  /*5be0*/  CS2R R10, SRZ ;  /* 0x00000000000a7805 */ /* 0x000fe2000001ff00 */
[----:B------:R-:W-:Y:S01]  /*5bf0*/  CS2R R12, SRZ ;  /* 0x00000000000c7805 */ /* 0x000fe2000001ff00 */
[----:B------:R-:W-:Y:S05]  /*5c00*/  @P1 BRA `(.L_x_89) ;  /* 0x0000028000001947 */ /* 0x000fea0003800000 */
[C---:B------:R-:W-:Y:S01]  /*5c10*/  ISETP.GE.AND P0, PT, R6.reuse, c[0x0][0x27c], PT ;  /* 0x00009f0006007a0c */ /* 0x040fe20003f06270 */
[----:B------:R-:W-:Y:S01]  /*5c20*/  CS2R R24, SRZ ;  /* 0x0000000000187805 */ /* 0x000fe2000001ff00 */
[----:B------:R-:W-:Y:S01]  /*5c30*/  CS2R R12, SRZ ;  /* 0x00000000000c7805 */ /* 0x000fe2000001ff00 */
[----:B------:R-:W-:-:S02]  /*5c40*/  IADD3 R10, R6, 0x20, RZ ;  /* 0x00000020060a7810 */ /* 0x000fc40007ffe0ff */
[C---:B------:R-:W-:Y:S02]  /*5c50*/  IADD3 R9, R6.reuse, 0x40, RZ ;  /* 0x0000004006097810 */ /* 0x040fe40007ffe0ff */
[----:B------:R-:W-:-:S06]  /*5c60*/  IADD3 R8, R6, 0x60, RZ ;  /* 0x0000006006087810 */ /* 0x000fcc0007ffe0ff */
[----:B------:R-:W-:-:S04]  /*5c70*/  @!P0 IMAD.WIDE R30, R6, 0x2, R28 ;  /* 0x00000002061e8825 */ /* 0x000fc800078e021c */
[----:B------:R-:W-:Y:S01]  /*5c80*/  @!P0 IMAD.WIDE R26, R6, 0x2, R32 ;  /* 0x00000002061a8825 */ /* 0x000fe200078e0220 */
[----:B------:R1:W5:Y:S01]  /*5c90*/  @!P0 LD.E.64 R24, [R30.64] ;  /* 0x0000000a1e188980 */ /* 0x000362000c101b00 */
[----:B------:R-:W-:Y:S02]  /*5ca0*/  ISETP.GE.AND P6, PT, R10, c[0x0][0x27c], PT ;  /* 0x00009f000a007a0c */ /* 0x000fe40003fc6270 */
[----:B------:R-:W-:Y:S01]  /*5cb0*/  ISETP.GE.AND P1, PT, R9, c[0x0][0x27c], PT ;  /* 0x00009f0009007a0c */ /* 0x000fe20003f26270 */
[----:B------:R2:W5:Y:S01]  /*5cc0*/  @!P0 LD.E.64 R12, [R26.64] ;  /* 0x0000000a1a0c8980 */ /* 0x000562000c101b00 */
[----:B------:R-:W-:-:S09]  /*5cd0*/  ISETP.GE.AND P0, PT, R8, c[0x0][0x27c], PT ;  /* 0x00009f0008007a0c */ /* 0x000fd20003f06270 */
[----:B------:R-:W-:Y:S02]  /*5ce0*/  @!P6 SHF.R.S32.HI R15, RZ, 0x1f, R10 ;  /* 0x0000001fff0fe819 */ /* 0x000fe4000001140a */
[----:B------:R-:W-:Y:S02]  /*5cf0*/  @!P1 SHF.R.S32.HI R14, RZ, 0x1f, R9 ;  /* 0x0000001fff0e9819 */ /* 0x000fe40000011409 */
[----:B------:R-:W-:Y:S02]  /*5d00*/  @!P0 SHF.R.S32.HI R11, RZ, 0x1f, R8 ;  /* 0x0000001fff0b8819 */ /* 0x000fe40000011408 */
[----:B------:R-:W-:Y:S02]  /*5d10*/  @!P6 LEA.HI R15, R15, R10, RZ, 0x2 ;  /* 0x0000000a0f0fe211 */ /* 0x000fe400078f10ff */
[----:B------:R-:W-:Y:S02]  /*5d20*/  @!P1 LEA.HI R14, R14, R9, RZ, 0x2 ;  /* 0x000000090e0e9211 */ /* 0x000fe400078f10ff */
[----:B------:R-:W-:-:S02]  /*5d30*/  @!P0 LEA.HI R9, R11, R8, RZ, 0x2 ;  /* 0x000000080b098211 */ /* 0x000fc400078f10ff */
[----:B------:R-:W-:Y:S02]  /*5d40*/  @!P6 LOP3.LUT R15, R15, 0xfffffffc, RZ, 0xc0, !PT ;  /* 0xfffffffc0f0fe812 */ /* 0x000fe400078ec0ff */
[----:B------:R-:W-:Y:S01]  /*5d50*/  @!P1 LOP3.LUT R11, R14, 0xfffffffc, RZ, 0xc0, !PT ;  /* 0xfffffffc0e0b9812 */ /* 0x000fe200078ec0ff */
[----:B--2---:R-:W-:Y:S01]  /*5d60*/  CS2R R26, SRZ ;  /* 0x00000000001a7805 */ /* 0x004fe2000001ff00 */
[----:B------:R-:W-:Y:S01]  /*5d70*/  @!P0 LOP3.LUT R9, R9, 0xfffffffc, RZ, 0xc0, !PT ;  /* 0xfffffffc09098812 */ /* 0x000fe200078ec0ff */
[--C-:B------:R-:W-:Y:S01]  /*5d80*/  @!P6 IMAD.WIDE R44, R15, 0x2, R28.reuse ;  /* 0x000000020f2ce825 */ /* 0x100fe200078e021c */
[----:B------:R-:W-:Y:S01]  /*5d90*/  CS2R R36, SRZ ;  /* 0x0000000000247805 */ /* 0x000fe2000001ff00 */
[----:B------:R-:W-:Y:S02]  /*5da0*/  CS2R R50, SRZ ;  /* 0x0000000000327805 */ /* 0x000fe4000001ff00 */
[----:B-1----:R-:W-:Y:S01]  /*5db0*/  @!P1 IMAD.WIDE R30, R11, 0x2, R28 ;  /* 0x000000020b1e9825 */ /* 0x002fe200078e021c */
[----:B------:R1:W5:Y:S03]  /*5dc0*/  @!P6 LD.E.64 R26, [R44.64] ;  /* 0x0000000a2c1ae980 */ /* 0x000366000c101b00 */
[----:B------:R-:W-:-:S02]  /*5dd0*/  @!P6 IMAD.WIDE R40, R15, 0x2, R32 ;  /* 0x000000020f28e825 */ /* 0x000fc400078e0220 */
[----:B------:R-:W-:Y:S02]  /*5de0*/  CS2R R14, SRZ ;  /* 0x00000000000e7805 */ /* 0x000fe4000001ff00 */
[----:B------:R-:W-:Y:S02]  /*5df0*/  @!P1 IMAD.WIDE R42, R11, 0x2, R32 ;  /* 0x000000020b2a9825 */ /* 0x000fe400078e0220 */
[----:B------:R-:W-:Y:S02]  /*5e00*/  CS2R R10, SRZ ;  /* 0x00000000000a7805 */ /* 0x000fe4000001ff00 */
[C---:B------:R-:W-:Y:S01]  /*5e10*/  @!P0 IMAD.WIDE R28, R9.reuse, 0x2, R28 ;  /* 0x00000002091c8825 */ /* 0x040fe200078e021c */
[----:B------:R1:W5:Y:S03]  /*5e20*/  @!P1 LD.E.64 R14, [R30.64] ;  /* 0x0000000a1e0e9980 */ /* 0x000366000c101b00 */
[----:B------:R-:W-:Y:S01]  /*5e30*/  @!P0 IMAD.WIDE R32, R9, 0x2, R32 ;  /* 0x0000000209208825 */ /* 0x000fe200078e0220 */
[----:B------:R1:W5:Y:S01]  /*5e40*/  @!P6 LD.E.64 R10, [R40.64] ;  /* 0x0000000a280ae980 */ /* 0x000362000c101b00 */
[----:B------:R-:W-:-:S03]  /*5e50*/  CS2R R8, SRZ ;  /* 0x0000000000087805 */ /* 0x000fc6000001ff00 */
[----:B------:R1:W5:Y:S04]  /*5e60*/  @!P0 LD.E.64 R36, [R28.64] ;  /* 0x0000000a1c248980 */ /* 0x000368000c101b00 */
[----:B------:R1:W5:Y:S04]  /*5e70*/  @!P1 LD.E.64 R8, [R42.64] ;  /* 0x0000000a2a089980 */ /* 0x000368000c101b00 */
[----:B------:R1:W5:Y:S02]  /*5e80*/  @!P0 LD.E.64 R50, [R32.64] ;  /* 0x0000000a20328980 */ /* 0x000364000c101b00 */
.L_x_89:
[----:B------:R-:W-:Y:S05]  /*5e90*/  BSYNC B0 ;  /* 0x0000000000007941 */ /* 0x000fea0003800000 */
.L_x_88:
[----:B-1---5:R-:W-:Y:S01]  /*5ea0*/  IMAD.MOV.U32 R30, RZ, RZ, R26 ;  /* 0x000000ffff1e7224 */ /* 0x022fe200078e001a */
[----:B------:R-:W-:Y:S01]  /*5eb0*/  SHF.R.U64 R45, R26, 0x10, R27 ;  /* 0x000000101a2d7819 */ /* 0x000fe2000000121b */
[----:B------:R-:W-:Y:S01]  /*5ec0*/  IMAD.MOV.U32 R26, RZ, RZ, R36 ;  /* 0x000000ffff1a7224 */ /* 0x000fe200078e0024 */
[----:B------:R-:W-:Y:S01]  /*5ed0*/  SHF.R.U64 R41, R36, 0x10, R37 ;  /* 0x0000001024297819 */ /* 0x000fe20000001225 */
[----:B------:R-:W-:Y:S01]  /*5ee0*/  IMAD R36, R65, -0x80, R34 ;  /* 0xffffff8041247824 */ /* 0x000fe200078e0222 */
[----:B------:R-:W-:Y:S01]  /*5ef0*/  SHF.R.U64 R42, R14, 0x10, R15 ;  /* 0x000000100e2a7819 */ /* 0x000fe2000000120f */
[----:B------:R-:W-:Y:S01]  /*5f00*/  IMAD.MOV.U32 R44, RZ, RZ, R14 ;  /* 0x000000ffff2c7224 */ /* 0x000fe200078e000e */
[--C-:B------:R-:W-:Y:S01]  /*5f10*/  SHF.R.U32.HI R28, RZ, 0x10, R27.reuse ;  /* 0x00000010ff1c7819 */ /* 0x100fe2000001161b */
[----:B------:R-:W-:Y:S01]  /*5f20*/  IMAD.MOV.U32 R47, RZ, RZ, R27 ;  /* 0x000000ffff2f7224 */ /* 0x000fe200078e001b */
[----:B------:R-:W-:Y:S01]  /*5f30*/  IMNMX R36, R36, 0x80, PT ;  /* 0x0000008024247817 */ /* 0x000fe20003800200 */
[--C-:B------:R-:W-:Y:S01]  /*5f40*/  IMAD.MOV.U32 R43, RZ, RZ, R37.reuse ;  /* 0x000000ffff2b7224 */ /* 0x100fe200078e0025 */
[----:B------:R-:W-:Y:S01]  /*5f50*/  SHF.R.U32.HI R14, RZ, 0x10, R37 ;  /* 0x00000010ff0e7819 */ /* 0x000fe20000011625 */
[--C-:B------:R-:W-:Y:S01]  /*5f60*/  IMAD.MOV.U32 R33, RZ, RZ, R13.reuse ;  /* 0x000000ffff217224 */ /* 0x100fe200078e000d */
[----:B------:R-:W-:Y:S01]  /*5f70*/  ISETP.GE.AND P0, PT, R17, R36, PT ;  /* 0x000000241100720c */ /* 0x000fe20003f06270 */
[----:B------:R-:W-:Y:S01]  /*5f80*/  IMAD.MOV.U32 R38, RZ, RZ, R10 ;  /* 0x000000ffff267224 */ /* 0x000fe200078e000a */
[----:B------:R-:W-:Y:S01]  /*5f90*/  SHF.R.U64 R37, R12, 0x10, R13 ;  /* 0x000000100c257819 */ /* 0x000fe2000000120d */
[----:B------:R-:W-:Y:S01]  /*5fa0*/  IMAD.MOV.U32 R29, RZ, RZ, R11 ;  /* 0x000000ffff1d7224 */ /* 0x000fe200078e000b */
[----:B------:R-:W-:Y:S01]  /*5fb0*/  SHF.R.U32.HI R31, RZ, 0x10, R13 ;  /* 0x00000010ff1f7819 */ /* 0x000fe2000001160d */
[----:B------:R-:W-:Y:S01]  /*5fc0*/  IMAD.MOV.U32 R48, RZ, RZ, R24 ;  /* 0x000000ffff307224 */ /* 0x000fe200078e0018 */
[----:B------:R-:W-:Y:S01]  /*5fd0*/  SHF.R.U64 R35, R10, 0x10, R11 ;  /* 0x000000100a237819 */ /* 0x000fe2000000120b */
[----:B------:R-:W-:Y:S01]  /*5fe0*/  IMAD.MOV.U32 R49, RZ, RZ, R25 ;  /* 0x000000ffff317224 */ /* 0x000fe200078e0019 */
[----:B------:R-:W-:Y:S01]  /*5ff0*/  SHF.R.U32.HI R27, RZ, 0x10, R11 ;  /* 0x00000010ff1b7819 */ /* 0x000fe2000001160b */
[----:B------:R-:W-:Y:S01]  /*6000*/  IMAD.MOV.U32 R11, RZ, RZ, R9 ;  /* 0x000000ffff0b7224 */ /* 0x000fe200078e0009 */
[--C-:B------:R-:W-:Y:S01]  /*6010*/  SHF.R.U64 R46, R24, 0x10, R25.reuse ;  /* 0x00000010182e7819 */ /* 0x100fe20000001219 */
[----:B------:R-:W-:Y:S01]  /*6020*/  IMAD.MOV.U32 R40, RZ, RZ, R12 ;  /* 0x000000ffff287224 */ /* 0x000fe200078e000c */
[----:B------:R-:W-:Y:S01]  /*6030*/  SHF.R.U32.HI R32, RZ, 0x10, R25 ;  /* 0x00000010ff207819 */ /* 0x000fe20000011619 */
[----:B------:R-:W-:Y:S01]  /*6040*/  IMAD.MOV.U32 R25, RZ, RZ, R15 ;  /* 0x000000ffff197224 */ /* 0x000fe200078e000f */
[--C-:B------:R-:W-:Y:S01]  /*6050*/  SHF.R.U64 R10, R8, 0x10, R9.reuse ;  /* 0x00000010080a7819 */ /* 0x100fe20000001209 */
[----:B------:R-:W-:Y:S01]  /*6060*/  IMAD.MOV.U32 R22, RZ, RZ, R8 ;  /* 0x000000ffff167224 */ /* 0x000fe200078e0008 */
[----:B------:R-:W-:Y:S01]  /*6070*/  SHF.R.U32.HI R13, RZ, 0x10, R9 ;  /* 0x00000010ff0d7819 */ /* 0x000fe20000011609 */
[----:B------:R-:W-:Y:S01]  /*6080*/  IMAD.MOV.U32 R24, RZ, RZ, R50 ;  /* 0x000000ffff187224 */ /* 0x000fe200078e0032 */
[----:B------:R-:W-:Y:S01]  /*6090*/  SHF.R.U32.HI R15, RZ, 0x10, R15 ;  /* 0x00000010ff0f7819 */ /* 0x000fe2000001160f */
[--C-:B------:R-:W-:Y:S01]  /*60a0*/  IMAD.MOV.U32 R9, RZ, RZ, R51.reuse ;  /* 0x000000ffff097224 */ /* 0x100fe200078e0033 */
[----:B------:R-:W-:Y:S01]  /*60b0*/  SHF.R.U64 R8, R50, 0x10, R51 ;  /* 0x0000001032087819 */ /* 0x000fe20000001233 */
[----:B------:R-:W-:-:S04]  /*60c0*/  DEPBAR.LE SB0, 0x1 ;  /* 0x000080400000791a */ /* 0x000fc80000000000 */
[----:B------:R-:W-:Y:S01]  /*60d0*/  SHF.R.U32.HI R12, RZ, 0x10, R51 ;  /* 0x00000010ff0c7819 */ /* 0x000fe20000011633 */
[----:B------:R-:W-:Y:S01]  /*60e0*/  BSSY B1, `(.L_x_90) ;  /* 0x00000bc000017945 */ /* 0x000fe20003800000 */
[----:B------:R-:W-:Y:S02]  /*60f0*/  PRMT R34, R49, 0x5410, R48 ;  /* 0x0000541031227816 */ /* 0x000fe40000000030 */
[----:B------:R-:W-:Y:S02]  /*6100*/  PRMT R32, R32, 0x5410, R46 ;  /* 0x0000541020207816 */ /* 0x000fe4000000002e */
[----:B------:R-:W-:Y:S02]  /*6110*/  PRMT R30, R47, 0x5410, R30 ;  /* 0x000054102f1e7816 */ /* 0x000fe4000000001e */
[----:B------:R-:W-:Y:S02]  /*6120*/  PRMT R28, R28, 0x5410, R45 ;  /* 0x000054101c1c7816 */ /* 0x000fe4000000002d */
[----:B------:R-:W-:-:S02]  /*6130*/  PRMT R25, R25, 0x5410, R44 ;  /* 0x0000541019197816 */ /* 0x000fc4000000002c */
[----:B------:R-:W-:Y:S02]  /*6140*/  PRMT R15, R15, 0x5410, R42 ;  /* 0x000054100f0f7816 */ /* 0x000fe4000000002a */
        /* <DEDUP_REMOVED lines=9> */
[----:B------:R-:W-:Y:S01]  /*61e0*/  PRMT R12, R12, 0x5410, R8 ;  /* 0x000054100c0c7816 */ /* 0x000fe20000000008 */
[----:B------:R-:W-:Y:S06]  /*61f0*/  BAR.SYNC.DEFER_BLOCKING 0x0 ;  /* 0x0000000000007b1d */ /* 0x000fec0000010000 */
[----:B------:R-:W-:Y:S05]  /*6200*/  @P0 BRA `(.L_x_91) ;  /* 0x00000a9000000947 */ /* 0x000fea0003800000 */
[----:B------:R-:W-:Y:S01]  /*6210*/  ISETP.GE.AND P0, PT, R6, c[0x0][0x27c], PT ;  /* 0x00009f0006007a0c */ /* 0x000fe20003f06270 */
[----:B------:R-:W-:-:S12]  /*6220*/  BSSY B0, `(.L_x_92) ;  /* 0x0000028000007945 */ /* 0x000fd80003800000 */
[----:B------:R-:W-:Y:S05]  /*6230*/  @P0 BRA `(.L_x_93) ;  /* 0x0000026000000947 */ /* 0x000fea0003800000 */
[----:B------:R-:W1:Y:S01]  /*6240*/  LDS.128 R8, [R39+0x10080] ;  /* 0x0100800027087984 */ /* 0x000e620000000c00 */
[----:B------:R-:W-:Y:S02]  /*6250*/  HADD2.F32 R35, -RZ, R33.H1_H1 ;  /* 0x30000021ff237230 */ /* 0x000fe40000004100 */
[----:B------:R-:W-:Y:S02]  /*6260*/  HADD2.F32 R42, -RZ, R31.H1_H1 ;  /* 0x3000001fff2a7230 */ /* 0x000fe40000004100 */
[----:B------:R-:W-:Y:S02]  /*6270*/  HADD2.F32 R43, -RZ, R32.H1_H1 ;  /* 0x30000020ff2b7230 */ /* 0x000fe40000004100 */
[----:B------:R-:W-:Y:S02]  /*6280*/  HADD2.F32 R45, -RZ, R34.H1_H1 ;  /* 0x30000022ff2d7230 */ /* 0x000fe40000004100 */
[--C-:B-1----:R-:W-:Y:S02]  /*6290*/  HADD2.F32 R38, -RZ, R8.reuse.H0_H0 ;  /* 0x20000008ff267230 */ /* 0x102fe40000004100 */
[----:B------:R-:W-:-:S02]  /*62a0*/  HADD2.F32 R40, -RZ, R8.H1_H1 ;  /* 0x30000008ff287230 */ /* 0x000fc40000004100 */
[--C-:B------:R-:W-:Y:S01]  /*62b0*/  HADD2.F32 R37, -RZ, R9.reuse.H1_H1 ;  /* 0x30000009ff257230 */ /* 0x100fe20000004100 */
[----:B------:R-:W-:Y:S01]  /*62c0*/  FMUL.FTZ R46, R38, R35 ;  /* 0x00000023262e7220 */ /* 0x000fe20000410000 */
[----:B------:R-:W-:Y:S02]  /*62d0*/  HADD2.F32 R8, -RZ, R9.H0_H0 ;  /* 0x20000009ff087230 */ /* 0x000fe40000004100 */
[--C-:B------:R-:W-:Y:S01]  /*62e0*/  HADD2.F32 R9, -RZ, R10.reuse.H0_H0 ;  /* 0x2000000aff097230 */ /* 0x100fe20000004100 */
[C---:B------:R-:W-:Y:S01]  /*62f0*/  FFMA.FTZ R46, R40.reuse, R45, R46 ;  /* 0x0000002d282e7223 */ /* 0x040fe2000001002e */
[----:B------:R-:W-:Y:S02]  /*6300*/  HADD2.F32 R41, -RZ, R10.H1_H1 ;  /* 0x3000000aff297230 */ /* 0x000fe40000004100 */
[--C-:B------:R-:W-:Y:S02]  /*6310*/  HADD2.F32 R10, -RZ, R11.reuse.H0_H0 ;  /* 0x2000000bff0a7230 */ /* 0x100fe40000004100 */
[----:B------:R-:W-:Y:S01]  /*6320*/  HADD2.F32 R44, -RZ, R11.H1_H1 ;  /* 0x3000000bff2c7230 */ /* 0x000fe20000004100 */
[----:B------:R-:W-:Y:S01]  /*6330*/  FMUL.FTZ R11, R40, R35 ;  /* 0x00000023280b7220 */ /* 0x000fe20000410000 */
[----:B------:R-:W-:Y:S01]  /*6340*/  HADD2.F32 R40, -RZ, R34.H0_H0 ;  /* 0x20000022ff287230 */ /* 0x000fe20000004100 */
[----:B------:R-:W-:-:S02]  /*6350*/  FMUL.FTZ R35, R37, R42 ;  /* 0x0000002a25237220 */ /* 0x000fc40000410000 */
[C---:B------:R-:W-:Y:S02]  /*6360*/  FMUL.FTZ R42, R8.reuse, R42 ;  /* 0x0000002a082a7220 */ /* 0x040fe40000410000 */
[-C--:B------:R-:W-:Y:S01]  /*6370*/  FFMA.FTZ R35, R8, R43.reuse, -R35 ;  /* 0x0000002b08237223 */ /* 0x080fe20000010823 */
[----:B------:R-:W-:Y:S01]  /*6380*/  HADD2.F32 R8, -RZ, R33.H0_H0 ;  /* 0x20000021ff087230 */ /* 0x000fe20000004100 */
[----:B------:R-:W-:Y:S01]  /*6390*/  FFMA.FTZ R42, R37, R43, R42 ;  /* 0x0000002b252a7223 */ /* 0x000fe2000001002a */
[----:B------:R-:W-:Y:S01]  /*63a0*/  HADD2.F32 R43, -RZ, R31.H0_H0 ;  /* 0x2000001fff2b7230 */ /* 0x000fe20000004100 */
[----:B------:R-:W-:Y:S01]  /*63b0*/  FFMA.FTZ R11, R38, R45, -R11 ;  /* 0x0000002d260b7223 */ /* 0x000fe2000001080b */
[----:B------:R-:W-:Y:S01]  /*63c0*/  HADD2.F32 R38, -RZ, R32.H0_H0 ;  /* 0x20000020ff267230 */ /* 0x000fe20000004100 */
[----:B------:R-:W-:Y:S02]  /*63d0*/  FMUL.FTZ R37, R41, R8 ;  /* 0x0000000829257220 */ /* 0x000fe40000410000 */
[----:B------:R-:W-:-:S02]  /*63e0*/  FMUL.FTZ R45, R44, R43 ;  /* 0x0000002b2c2d7220 */ /* 0x000fc40000410000 */
[C---:B------:R-:W-:Y:S02]  /*63f0*/  FMUL.FTZ R8, R9.reuse, R8 ;  /* 0x0000000809087220 */ /* 0x040fe40000410000 */
[----:B------:R-:W-:Y:S02]  /*6400*/  FMUL.FTZ R43, R10, R43 ;  /* 0x0000002b0a2b7220 */ /* 0x000fe40000410000 */
[----:B------:R-:W-:Y:S01]  /*6410*/  FFMA.FTZ R37, R9, R40, -R37 ;  /* 0x0000002809257223 */ /* 0x000fe20000010825 */
[----:B------:R-:W-:Y:S01]  /*6420*/  F2FP.PACK_AB R9, R42, R35 ;  /* 0x000000232a09723e */ /* 0x000fe200000000ff */
[----:B------:R-:W-:Y:S02]  /*6430*/  FFMA.FTZ R45, R10, R38, -R45 ;  /* 0x000000260a2d7223 */ /* 0x000fe4000001082d */
[----:B------:R-:W-:Y:S01]  /*6440*/  FFMA.FTZ R40, R41, R40, R8 ;  /* 0x0000002829287223 */ /* 0x000fe20000010008 */
[----:B------:R-:W-:Y:S01]  /*6450*/  F2FP.PACK_AB R8, R46, R11 ;  /* 0x0000000b2e08723e */ /* 0x000fe200000000ff */
[----:B------:R-:W-:-:S03]  /*6460*/  FFMA.FTZ R38, R44, R38, R43 ;  /* 0x000000262c267223 */ /* 0x000fc6000001002b */
[----:B------:R-:W-:Y:S02]  /*6470*/  F2FP.PACK_AB R10, R40, R37 ;  /* 0x00000025280a723e */ /* 0x000fe400000000ff */
[----:B------:R-:W-:-:S05]  /*6480*/  F2FP.PACK_AB R11, R38, R45 ;  /* 0x0000002d260b723e */ /* 0x000fca00000000ff */
[----:B------:R1:W-:Y:S02]  /*6490*/  STS.128 [R39+0x10080], R8 ;  /* 0x0100800827007388 */ /* 0x0003e40000000c00 */
.L_x_93:
[----:B------:R-:W-:Y:S05]  /*64a0*/  BSYNC B0 ;  /* 0x0000000000007941 */ /* 0x000fea0003800000 */
.L_x_92:
[----:B-1----:R-:W-:Y:S01]  /*64b0*/  IADD3 R8, R6, 0x20, RZ ;  /* 0x0000002006087810 */ /* 0x002fe20007ffe0ff */
[----:B------:R-:W-:Y:S03]  /*64c0*/  BSSY B0, `(.L_x_94) ;  /* 0x0000029000007945 */ /* 0x000fe60003800000 */
[----:B------:R-:W-:-:S13]  /*64d0*/  ISETP.GE.AND P0, PT, R8, c[0x0][0x27c], PT ;  /* 0x00009f0008007a0c */ /* 0x000fda0003f06270 */
        /* <DEDUP_REMOVED lines=39> */
.L_x_95:
[----:B------:R-:W-:Y:S05]  /*6750*/  BSYNC B0 ;  /* 0x0000000000007941 */ /* 0x000fea0003800000 */
.L_x_94:
        /* <DEDUP_REMOVED lines=42> */
.L_x_97:
[----:B------:R-:W-:Y:S05]  /*6a00*/  BSYNC B0 ;  /* 0x0000000000007941 */ /* 0x000fea0003800000 */
.L_x_96:
[----:B-1----:R-:W-:-:S04]  /*6a10*/  IADD3 R8, R6, 0x60, RZ ;  /* 0x0000006006087810 */ /* 0x002fc80007ffe0ff */
        /* <DEDUP_REMOVED lines=40> */
.L_x_91:
[----:B------:R-:W-:Y:S05]  /*6ca0*/  BSYNC B1 ;  /* 0x0000000000017941 */ /* 0x000fea0003800000 */
.L_x_90:
[----:B-1----:R-:W-:Y:S01]  /*6cb0*/  IADD3 R9, R17, 0x20, RZ ;  /* 0x0000002011097810 */ /* 0x002fe20007ffe0ff */
[----:B------:R-:W-:Y:S03]  /*6cc0*/  BSSY B1, `(.L_x_98) ;  /* 0x00000ac000017945 */ /* 0x000fe60003800000 */
[----:B------:R-:W-:-:S13]  /*6cd0*/  ISETP.GE.AND P0, PT, R9, R36, PT ;  /* 0x000000240900720c */ /* 0x000fda0003f06270 */
[----:B------:R-:W-:Y:S05]  /*6ce0*/  @P0 BRA `(.L_x_99) ;  /* 0x00000a9000000947 */ /* 0x000fea0003800000 */
[----:B------:R-:W-:Y:S01]  /*6cf0*/  ISETP.GE.AND P0, PT, R6, c[0x0][0x27c], PT ;  /* 0x00009f0006007a0c */ /* 0x000fe20003f06270 */
[----:B------:R-:W-:-:S12]  /*6d00*/  BSSY B0, `(.L_x_100) ;  /* 0x0000028000007945 */ /* 0x000fd80003800000 */
[----:B------:R-:W-:Y:S05]  /*6d10*/  @P0 BRA `(.L_x_101) ;  /* 0x0000026000000947 */ /* 0x000fea0003800000 */
[----:B------:R-:W1:Y:S01]  /*6d20*/  LDS.128 R8, [R39+0x11080] ;  /* 0x0110800027087984 */ /* 0x000e620000000c00 */
[----:B------:R-:W-:Y:S02]  /*6d30*/  HADD2.F32 R40, -RZ, R33.H1_H1 ;  /* 0x30000021ff287230 */ /* 0x000fe40000004100 */
[----:B------:R-:W-:Y:S02]  /*6d40*/  HADD2.F32 R44, -RZ, R34.H1_H1 ;  /* 0x30000022ff2c7230 */ /* 0x000fe40000004100 */
[----:B------:R-:W-:Y:S02]  /*6d50*/  HADD2.F32 R47, -RZ, R31.H0_H0 ;  /* 0x2000001fff2f7230 */ /* 0x000fe40000004100 */
[--C-:B-1----:R-:W-:Y:S02]  /*6d60*/  HADD2.F32 R41, -RZ, R8.reuse.H1_H1 ;  /* 0x30000008ff297230 */ /* 0x102fe40000004100 */
[----:B------:R-:W-:Y:S02]  /*6d70*/  HADD2.F32 R45, -RZ, R8.H0_H0 ;  /* 0x20000008ff2d7230 */ /* 0x000fe40000004100 */
[----:B------:R-:W-:Y:S01]  /*6d80*/  HADD2.F32 R38, -RZ, R9.H0_H0 ;  /* 0x20000009ff267230 */ /* 0x000fe20000004100 */
[C---:B------:R-:W-:Y:S01]  /*6d90*/  FMUL.FTZ R42, R40.reuse, R41 ;  /* 0x00000029282a7220 */ /* 0x040fe20000410000 */
[--C-:B------:R-:W-:Y:S01]  /*6da0*/  HADD2.F32 R8, -RZ, R11.reuse.H0_H0 ;  /* 0x2000000bff087230 */ /* 0x100fe20000004100 */
[-C--:B------:R-:W-:Y:S01]  /*6db0*/  FMUL.FTZ R40, R40, R45.reuse ;  /* 0x0000002d28287220 */ /* 0x080fe20000410000 */
[----:B------:R-:W-:Y:S01]  /*6dc0*/  HADD2.F32 R46, -RZ, R11.H1_H1 ;  /* 0x3000000bff2e7230 */ /* 0x000fe20000004100 */
[C---:B------:R-:W-:Y:S01]  /*6dd0*/  FFMA.FTZ R45, R44.reuse, R45, -R42 ;  /* 0x0000002d2c2d7223 */ /* 0x040fe2000001082a */
[----:B------:R-:W-:Y:S01]  /*6de0*/  HADD2.F32 R9, -RZ, R9.H1_H1 ;  /* 0x30000009ff097230 */ /* 0x000fe20000004100 */
[----:B------:R-:W-:Y:S01]  /*6df0*/  FFMA.FTZ R44, R44, R41, R40 ;  /* 0x000000292c2c7223 */ /* 0x000fe20000010028 */
[----:B------:R-:W-:Y:S01]  /*6e00*/  HADD2.F32 R11, -RZ, R31.H1_H1 ;  /* 0x3000001fff0b7230 */ /* 0x000fe20000004100 */
[----:B------:R-:W-:Y:S01]  /*6e10*/  FMUL.FTZ R41, R47, R46 ;  /* 0x0000002e2f297220 */ /* 0x000fe20000410000 */
[----:B------:R-:W-:-:S02]  /*6e20*/  HADD2.F32 R37, -RZ, R10.H0_H0 ;  /* 0x2000000aff257230 */ /* 0x000fc40000004100 */
[----:B------:R-:W-:Y:S01]  /*6e30*/  HADD2.F32 R35, -RZ, R10.H1_H1 ;  /* 0x3000000aff237230 */ /* 0x000fe20000004100 */
[CC--:B------:R-:W-:Y:S01]  /*6e40*/  FMUL.FTZ R43, R11.reuse, R9.reuse ;  /* 0x000000090b2b7220 */ /* 0x0c0fe20000410000 */
[----:B------:R-:W-:Y:S01]  /*6e50*/  HADD2.F32 R10, -RZ, R32.H1_H1 ;  /* 0x30000020ff0a7230 */ /* 0x000fe20000004100 */
[-C--:B------:R-:W-:Y:S01]  /*6e60*/  FMUL.FTZ R11, R11, R38.reuse ;  /* 0x000000260b0b7220 */ /* 0x080fe20000410000 */
[----:B------:R-:W-:Y:S02]  /*6e70*/  HADD2.F32 R42, -RZ, R33.H0_H0 ;  /* 0x20000021ff2a7230 */ /* 0x000fe40000004100 */
[----:B------:R-:W-:Y:S01]  /*6e80*/  HADD2.F32 R40, -RZ, R34.H0_H0 ;  /* 0x20000022ff287230 */ /* 0x000fe20000004100 */
[C---:B------:R-:W-:Y:S02]  /*6e90*/  FFMA.FTZ R38, R10.reuse, R38, -R43 ;  /* 0x000000260a267223 */ /* 0x040fe4000001082b */
[----:B------:R-:W-:Y:S01]  /*6ea0*/  FFMA.FTZ R9, R10, R9, R11 ;  /* 0x000000090a097223 */ /* 0x000fe2000001000b */
[----:B------:R-:W-:Y:S01]  /*6eb0*/  HADD2.F32 R11, -RZ, R32.H0_H0 ;  /* 0x20000020ff0b7230 */ /* 0x000fe20000004100 */
[----:B------:R-:W-:-:S02]  /*6ec0*/  FMUL.FTZ R10, R42, R35 ;  /* 0x000000232a0a7220 */ /* 0x000fc40000410000 */
[-C--:B------:R-:W-:Y:S01]  /*6ed0*/  FMUL.FTZ R43, R42, R37.reuse ;  /* 0x000000252a2b7220 */ /* 0x080fe20000410000 */
[----:B------:R-:W-:Y:S01]  /*6ee0*/  F2FP.PACK_AB R9, R9, R38 ;  /* 0x000000260909723e */ /* 0x000fe200000000ff */
[-C--:B------:R-:W-:Y:S02]  /*6ef0*/  FMUL.FTZ R42, R47, R8.reuse ;  /* 0x000000082f2a7220 */ /* 0x080fe40000410000 */
[C---:B------:R-:W-:Y:S02]  /*6f00*/  FFMA.FTZ R10, R40.reuse, R37, -R10 ;  /* 0x00000025280a7223 */ /* 0x040fe4000001080a */
[----:B------:R-:W-:Y:S02]  /*6f10*/  FFMA.FTZ R43, R40, R35, R43 ;  /* 0x00000023282b7223 */ /* 0x000fe4000001002b */
[C---:B------:R-:W-:Y:S01]  /*6f20*/  FFMA.FTZ R41, R11.reuse, R8, -R41 ;  /* 0x000000080b297223 */ /* 0x040fe20000010829 */
[----:B------:R-:W-:Y:S01]  /*6f30*/  F2FP.PACK_AB R8, R44, R45 ;  /* 0x0000002d2c08723e */ /* 0x000fe200000000ff */
[----:B------:R-:W-:Y:S01]  /*6f40*/  FFMA.FTZ R42, R11, R46, R42 ;  /* 0x0000002e0b2a7223 */ /* 0x000fe2000001002a */
[----:B------:R-:W-:-:S04]  /*6f50*/  F2FP.PACK_AB R10, R43, R10 ;  /* 0x0000000a2b0a723e */ /* 0x000fc800000000ff */
[----:B------:R-:W-:-:S05]  /*6f60*/  F2FP.PACK_AB R11, R42, R41 ;  /* 0x000000292a0b723e */ /* 0x000fca00000000ff */
[----:B------:R1:W-:Y:S02]  /*6f70*/  STS.128 [R39+0x11080], R8 ;  /* 0x0110800827007388 */ /* 0x0003e40000000c00 */
.L_x_101:
[----:B------:R-:W-:Y:S05]  /*6f80*/  BSYNC B0 ;  /* 0x0000000000007941 */ /* 0x000fea0003800000 */
.L_x_100:
[----:B-1----:R-:W-:Y:S01]  /*6f90*/  IADD3 R8, R6, 0x20, RZ ;  /* 0x0000002006087810 */ /* 0x002fe20007ffe0ff */
[----:B------:R-:W-:Y:S03]  /*6fa0*/  BSSY B0, `(.L_x_102) ;  /* 0x0000029000007945 */ /* 0x000fe60003800000 */
[----:B------:R-:W-:-:S13]  /*6fb0*/  ISETP.GE.AND P0, PT, R8, c[0x0][0x27c], PT ;  /* 0x00009f0008007a0c */ /* 0x000fda0003f06270 */
        /* <DEDUP_REMOVED lines=39> */
.L_x_103:
[----:B------:R-:W-:Y:S05]  /*7230*/  BSYNC B0 ;  /* 0x0000000000007941 */ /* 0x000fea0003800000 */
.L_x_102:
        /* <DEDUP_REMOVED lines=42> */
.L_x_105:
[----:B------:R-:W-:Y:S05]  /*74e0*/  BSYNC B0 ;  /* 0x0000000000007941 */ /* 0x000fea0003800000 */
.L_x_104:
[----:B-1----:R-:W-:-:S04]  /*74f0*/  IADD3 R8, R6, 0x60, RZ ;  /* 0x0000006006087810 */ /* 0x002fc80007ffe0ff */
        /* <DEDUP_REMOVED lines=40> */
.L_x_99:
[----:B------:R-:W-:Y:S05]  /*7780*/  BSYNC B1 ;  /* 0x0000000000017941 */ /* 0x000fea0003800000 */
.L_x_98:
        /* <DEDUP_REMOVED lines=45> */
.L_x_109:
[----:B------:R-:W-:Y:S05]  /*7a60*/  BSYNC B0 ;  /* 0x0000000000007941 */ /* 0x000fea0003800000 */
.L_x_108:
        /* <DEDUP_REMOVED lines=42> */
.L_x_111:
[----:B------:R-:W-:Y:S05]  /*7d10*/  BSYNC B0 ;  /* 0x0000000000007941 */ /* 0x000fea0003800000 */
.L_x_110:
        /* <DEDUP_REMOVED lines=42> */
.L_x_113:
[----:B------:R-:W-:Y:S05]  /*7fc0*/  BSYNC B0 ;  /* 0x0000000000007941 */ /* 0x000fea0003800000 */
.L_x_112:
        /* <DEDUP_REMOVED lines=41> */
.L_x_107:
[----:B------:R-:W-:Y:S05]  /*8260*/  BSYNC B1 ;  /* 0x0000000000017941 */ /* 0x000fea0003800000 */
.L_x_106:
[----:B-1----:R-:W-:-:S04]  /*8270*/  IADD3 R9, R17, 0x60, RZ ;  /* 0x0000006011097810 */ /* 0x002fc80007ffe0ff */
        /* <DEDUP_REMOVED lines=9> */
[----:B------:R-:W-:Y:S02]  /*8310*/  HADD2.F32 R33, -RZ, R33.H0_H0 ;  /* 0x20000021ff217230 */ /* 0x000fe40000004100 */
[----:B------:R-:W-:Y:S02]  /*8320*/  HADD2.F32 R31, -RZ, R31.H0_H0 ;  /* 0x2000001fff1f7230 */ /* 0x000fe40000004100 */
[----:B------:R-:W-:-:S02]  /*8330*/  HADD2.F32 R43, -RZ, R34.H1_H1 ;  /* 0x30000022ff2b7230 */ /* 0x000fc40000004100 */
[----:B------:R-:W-:Y:S02]  /*8340*/  HADD2.F32 R32, -RZ, R32.H0_H0 ;  /* 0x20000020ff207230 */ /* 0x000fe40000004100 */
[----:B------:R-:W-:Y:S02]  /*8350*/  HADD2.F32 R34, -RZ, R34.H0_H0 ;  /* 0x20000022ff227230 */ /* 0x000fe40000004100 */
[--C-:B-1----:R-:W-:Y:S02]  /*8360*/  HADD2.F32 R36, -RZ, R8.reuse.H0_H0 ;  /* 0x20000008ff247230 */ /* 0x102fe40000004100 */
[----:B------:R-:W-:Y:S02]  /*8370*/  HADD2.F32 R38, -RZ, R8.H1_H1 ;  /* 0x30000008ff267230 */ /* 0x000fe40000004100 */
[--C-:B------:R-:W-:Y:S01]  /*8380*/  HADD2.F32 R37, -RZ, R9.reuse.H1_H1 ;  /* 0x30000009ff257230 */ /* 0x100fe20000004100 */
[C---:B------:R-:W-:Y:S01]  /*8390*/  FMUL.FTZ R45, R35.reuse, R36 ;  /* 0x00000024232d7220 */ /* 0x040fe20000410000 */
[----:B------:R-:W-:Y:S01]  /*83a0*/  HADD2.F32 R8, -RZ, R9.H0_H0 ;  /* 0x20000009ff087230 */ /* 0x000fe20000004100 */
[----:B------:R-:W-:Y:S01]  /*83b0*/  FMUL.FTZ R42, R35, R38 ;  /* 0x00000026232a7220 */ /* 0x000fe20000410000 */
[--C-:B------:R-:W-:Y:S01]  /*83c0*/  HADD2.F32 R9, -RZ, R10.reuse.H0_H0 ;  /* 0x2000000aff097230 */ /* 0x100fe20000004100 */
[CC--:B------:R-:W-:Y:S01]  /*83d0*/  FMUL.FTZ R35, R41.reuse, R37.reuse ;  /* 0x0000002529237220 */ /* 0x0c0fe20000410000 */
[----:B------:R-:W-:Y:S01]  /*83e0*/  HADD2.F32 R40, -RZ, R10.H1_H1 ;  /* 0x3000000aff287230 */ /* 0x000fe20000004100 */
[-C--:B------:R-:W-:Y:S01]  /*83f0*/  FMUL.FTZ R41, R41, R8.reuse ;  /* 0x0000000829297220 */ /* 0x080fe20000410000 */
[--C-:B------:R-:W-:Y:S01]  /*8400*/  HADD2.F32 R10, -RZ, R11.reuse.H0_H0 ;  /* 0x2000000bff0a7230 */ /* 0x100fe20000004100 */
[C---:B------:R-:W-:Y:S01]  /*8410*/  FFMA.FTZ R35, R44.reuse, R8, -R35 ;  /* 0x000000082c237223 */ /* 0x040fe20000010823 */
[----:B------:R-:W-:Y:S01]  /*8420*/  HADD2.F32 R11, -RZ, R11.H1_H1 ;  /* 0x3000000bff0b7230 */ /* 0x000fe20000004100 */
[----:B------:R-:W-:-:S02]  /*8430*/  FFMA.FTZ R44, R44, R37, R41 ;  /* 0x000000252c2c7223 */ /* 0x000fc40000010029 */
[C---:B------:R-:W-:Y:S02]  /*8440*/  FMUL.FTZ R8, R33.reuse, R40 ;  /* 0x0000002821087220 */ /* 0x040fe40000410000 */
[----:B------:R-:W-:Y:S02]  /*8450*/  FMUL.FTZ R37, R33, R9 ;  /* 0x0000000921257220 */ /* 0x000fe40000410000 */
[C---:B------:R-:W-:Y:S02]  /*8460*/  FMUL.FTZ R33, R31.reuse, R11 ;  /* 0x0000000b1f217220 */ /* 0x040fe40000410000 */
[----:B------:R-:W-:Y:S02]  /*8470*/  FMUL.FTZ R31, R31, R10 ;  /* 0x0000000a1f1f7220 */ /* 0x000fe40000410000 */
[----:B------:R-:W-:Y:S02]  /*8480*/  FFMA.FTZ R42, R43, R36, -R42 ;  /* 0x000000242b2a7223 */ /* 0x000fe4000001082a */
[----:B------:R-:W-:-:S02]  /*8490*/  FFMA.FTZ R33, R32, R10, -R33 ;  /* 0x0000000a20217223 */ /* 0x000fc40000010821 */
[----:B------:R-:W-:Y:S02]  /*84a0*/  FFMA.FTZ R45, R43, R38, R45 ;  /* 0x000000262b2d7223 */ /* 0x000fe4000001002d */
[----:B------:R-:W-:Y:S01]  /*84b0*/  FFMA.FTZ R36, R34, R9, -R8 ;  /* 0x0000000922247223 */ /* 0x000fe20000010808 */
[----:B------:R-:W-:Y:S01]  /*84c0*/  F2FP.PACK_AB R9, R44, R35 ;  /* 0x000000232c09723e */ /* 0x000fe200000000ff */
[----:B------:R-:W-:Y:S01]  /*84d0*/  FFMA.FTZ R37, R34, R40, R37 ;  /* 0x0000002822257223 */ /* 0x000fe20000010025 */
[----:B------:R-:W-:Y:S01]  /*84e0*/  F2FP.PACK_AB R8, R45, R42 ;  /* 0x0000002a2d08723e */ /* 0x000fe200000000ff */
[----:B------:R-:W-:-:S03]  /*84f0*/  FFMA.FTZ R32, R32, R11, R31 ;  /* 0x0000000b20207223 */ /* 0x000fc6000001001f */
[----:B------:R-:W-:Y:S02]  /*8500*/  F2FP.PACK_AB R10, R37, R36 ;  /* 0x00000024250a723e */ /* 0x000fe400000000ff */
[----:B------:R-:W-:-:S05]  /*8510*/  F2FP.PACK_AB R11, R32, R33 ;  /* 0x00000021200b723e */ /* 0x000fca00000000ff */
[----:B------:R1:W-:Y:S02]  /*8520*/  STS.128 [R39+0x13080], R8 ;  /* 0x0130800827007388 */ /* 0x0003e40000000c00 */
.L_x_116:
[----:B------:R-:W-:Y:S05]  /*8530*/  BSYNC B0 ;  /* 0x0000000000007941 */ /* 0x000fea0003800000 */
.L_x_115:
[----:B-1----:R-:W-:Y:S01]  /*8540*/  IADD3 R8, R6, 0x20, RZ ;  /* 0x0000002006087810 */ /* 0x002fe20007ffe0ff */
[----:B------:R-:W-:Y:S03]  /*8550*/  BSSY B0, `(.L_x_117) ;  /* 0x0000029000007945 */ /* 0x000fe60003800000 */
[----:B------:R-:W-:-:S13]  /*8560*/  ISETP.GE.AND P0, PT, R8, c[0x0][0x27c], PT ;  /* 0x00009f0008007a0c */ /* 0x000fda0003f06270 */
[----:B------:R-:W-:Y:S05]  /*8570*/  @P0 BRA `(.L_x_118) ;  /* 0x0000026000000947 */ /* 0x000fea0003800000 */
[----:B------:R-:W1:Y:S01]  /*8580*/  LDS.128 R8, [R39+0x17080] ;  /* 0x0170800027087984 */ /* 0x000e620000000c00 */
[----:B------:R-:W-:Y:S02]  /*8590*/  HADD2.F32 R31, -RZ, R29.H1_H1 ;  /* 0x3000001dff1f7230 */ /* 0x000fe40000004100 */
[--C-:B------:R-:W-:Y:S02]  /*85a0*/  HADD2.F32 R36, -RZ, R27.reuse.H1_H1 ;  /* 0x3000001bff247230 */ /* 0x100fe40000004100 */
[----:B------:R-:W-:Y:S02]  /*85b0*/  HADD2.F32 R40, -RZ, R28.H1_H1 ;  /* 0x3000001cff287230 */ /* 0x000fe40000004100 */
[----:B------:R-:W-:Y:S02]  /*85c0*/  HADD2.F32 R27, -RZ, R27.H0_H0 ;  /* 0x2000001bff1b7230 */ /* 0x000fe40000004100 */
[--C-:B------:R-:W-:Y:S02]  /*85d0*/  HADD2.F32 R37, -RZ, R30.reuse.H1_H1 ;  /* 0x3000001eff257230 */ /* 0x100fe40000004100 */
[----:B------:R-:W-:-:S02]  /*85e0*/  HADD2.F32 R30, -RZ, R30.H0_H0 ;  /* 0x2000001eff1e7230 */ /* 0x000fc40000004100 */
        /* <DEDUP_REMOVED lines=14> */
[----:B------:R-:W-:Y:S01]  /*86d0*/  FFMA.FTZ R36, R40, R33, R36 ;  /* 0x0000002128247223 */ /* 0x000fe20000010024 */
[----:B------:R-:W-:Y:S01]  /*86e0*/  HADD2.F32 R8, -RZ, R29.H0_H0 ;  /* 0x2000001dff087230 */ /* 0x000fe20000004100 */
[----:B------:R-:W-:-:S02]  /*86f0*/  FFMA.FTZ R38, R37, R32, -R38 ;  /* 0x0000002025267223 */ /* 0x000fc40000010826 */
[C---:B------:R-:W-:Y:S02]  /*8700*/  FMUL.FTZ R33, R27.reuse, R11 ;  /* 0x0000000b1b217220 */ /* 0x040fe40000410000 */
[C---:B------:R-:W-:Y:S02]  /*8710*/  FMUL.FTZ R29, R8.reuse, R35 ;  /* 0x00000023081d7220 */ /* 0x040fe40000410000 */
[-C--:B------:R-:W-:Y:S02]  /*8720*/  FMUL.FTZ R8, R8, R9.reuse ;  /* 0x0000000908087220 */ /* 0x080fe40000410000 */
[-C--:B------:R-:W-:Y:S02]  /*8730*/  FMUL.FTZ R27, R27, R10.reuse ;  /* 0x0000000a1b1b7220 */ /* 0x080fe40000410000 */
[----:B------:R-:W-:Y:S01]  /*8740*/  FFMA.FTZ R29, R30, R9, -R29 ;  /* 0x000000091e1d7223 */ /* 0x000fe2000001081d */
[----:B------:R-:W-:Y:S01]  /*8750*/  F2FP.PACK_AB R9, R36, R31 ;  /* 0x0000001f2409723e */ /* 0x000fe200000000ff */
[----:B------:R-:W-:-:S02]  /*8760*/  FFMA.FTZ R33, R28, R10, -R33 ;  /* 0x0000000a1c217223 */ /* 0x000fc40000010821 */
[----:B------:R-:W-:Y:S02]  /*8770*/  FFMA.FTZ R41, R37, R34, R41 ;  /* 0x0000002225297223 */ /* 0x000fe40000010029 */
[----:B------:R-:W-:Y:S02]  /*8780*/  FFMA.FTZ R30, R30, R35, R8 ;  /* 0x000000231e1e7223 */ /* 0x000fe40000010008 */
[----:B------:R-:W-:Y:S01]  /*8790*/  FFMA.FTZ R28, R28, R11, R27 ;  /* 0x0000000b1c1c7223 */ /* 0x000fe2000001001b */
[----:B------:R-:W-:Y:S02]  /*87a0*/  F2FP.PACK_AB R8, R41, R38 ;  /* 0x000000262908723e */ /* 0x000fe400000000ff */
[----:B------:R-:W-:Y:S02]  /*87b0*/  F2FP.PACK_AB R10, R30, R29 ;  /* 0x0000001d1e0a723e */ /* 0x000fe400000000ff */
[----:B------:R-:W-:-:S05]  /*87c0*/  F2FP.PACK_AB R11, R28, R33 ;  /* 0x000000211c0b723e */ /* 0x000fca00000000ff */
[----:B------:R1:W-:Y:S02]  /*87d0*/  STS.128 [R39+0x17080], R8 ;  /* 0x0170800827007388 */ /* 0x0003e40000000c00 */
.L_x_118:
[----:B------:R-:W-:Y:S05]  /*87e0*/  BSYNC B0 ;  /* 0x0000000000007941 */ /* 0x000fea0003800000 */
.L_x_117:
[----:B-1----:R-:W-:Y:S01]  /*87f0*/  IADD3 R8, R6, 0x40, RZ ;  /* 0x0000004006087810 */ /* 0x002fe20007ffe0ff */
[----:B------:R-:W-:Y:S03]  /*8800*/  BSSY B0, `(.L_x_119) ;  /* 0x0000029000007945 */ /* 0x000fe60003800000 */
[----:B------:R-:W-:-:S13]  /*8810*/  ISETP.GE.AND P0, PT, R8, c[0x0][0x27c], PT ;  /* 0x00009f0008007a0c */ /* 0x000fda0003f06270 */
[----:B------:R-:W-:Y:S05]  /*8820*/  @P0 BRA `(.L_x_120) ;  /* 0x0000026000000947 */ /* 0x000fea0003800000 */
[----:B------:R-:W1:Y:S01]  /*8830*/  LDS.128 R8, [R39+0x1b080] ;  /* 0x01b0800027087984 */ /* 0x000e620000000c00 */
[--C-:B------:R-:W-:Y:S02]  /*8840*/  HADD2.F32 R27, -RZ, R22.reuse.H1_H1 ;  /* 0x30000016ff1b7230 */ /* 0x100fe40000004100 */
[----:B------:R-:W-:Y:S02]  /*8850*/  HADD2.F32 R32, -RZ, R13.H1_H1 ;  /* 0x3000000dff207230 */ /* 0x000fe40000004100 */
[----:B------:R-:W-:Y:S02]  /*8860*/  HADD2.F32 R35, -RZ, R15.H1_H1 ;  /* 0x3000000fff237230 */ /* 0x000fe40000004100 */
[----:B------:R-:W-:Y:S02]  /*8870*/  HADD2.F32 R33, -RZ, R25.H1_H1 ;  /* 0x30000019ff217230 */ /* 0x000fe40000004100 */
[----:B------:R-:W-:Y:S02]  /*8880*/  HADD2.F32 R22, -RZ, R22.H0_H0 ;  /* 0x20000016ff167230 */ /* 0x000fe40000004100 */
        /* <DEDUP_REMOVED lines=9> */
[C---:B------:R-:W-:Y:S01]  /*8920*/  FMUL.FTZ R27, R32.reuse, R29 ;  /* 0x0000001d201b7220 */ /* 0x040fe20000410000 */
[----:B------:R-:W-:Y:S01]  /*8930*/  HADD2.F32 R31, -RZ, R10.H1_H1 ;  /* 0x3000000aff1f7230 */ /* 0x000fe20000004100 */
[-C--:B------:R-:W-:Y:S01]  /*8940*/  FMUL.FTZ R32, R32, R8.reuse ;  /* 0x0000000820207220 */ /* 0x080fe20000410000 */
[--C-:B------:R-:W-:Y:S01]  /*8950*/  HADD2.F32 R10, -RZ, R11.reuse.H0_H0 ;  /* 0x2000000bff0a7230 */ /* 0x100fe20000004100 */
[----:B------:R-:W-:Y:S01]  /*8960*/  FFMA.FTZ R27, R35, R8, -R27 ;  /* 0x00000008231b7223 */ /* 0x000fe2000001081b */
[----:B------:R-:W-:Y:S01]  /*8970*/  HADD2.F32 R11, -RZ, R11.H1_H1 ;  /* 0x3000000bff0b7230 */ /* 0x000fe20000004100 */
[C---:B------:R-:W-:Y:S01]  /*8980*/  FFMA.FTZ R34, R33.reuse, R28, -R34 ;  /* 0x0000001c21227223 */ /* 0x040fe20000010822 */
[----:B------:R-:W-:Y:S01]  /*8990*/  HADD2.F32 R8, -RZ, R25.H0_H0 ;  /* 0x20000019ff087230 */ /* 0x000fe20000004100 */
[----:B------:R-:W-:-:S02]  /*89a0*/  FFMA.FTZ R33, R33, R30, R36 ;  /* 0x0000001e21217223 */ /* 0x000fc40000010024 */
[C---:B------:R-:W-:Y:S02]  /*89b0*/  FMUL.FTZ R25, R22.reuse, R31 ;  /* 0x0000001f16197220 */ /* 0x040fe40000410000 */
[----:B------:R-:W-:Y:S02]  /*89c0*/  FMUL.FTZ R28, R22, R9 ;  /* 0x00000009161c7220 */ /* 0x000fe40000410000 */
[C---:B------:R-:W-:Y:S02]  /*89d0*/  FMUL.FTZ R22, R13.reuse, R11 ;  /* 0x0000000b0d167220 */ /* 0x040fe40000410000 */
[----:B------:R-:W-:Y:S02]  /*89e0*/  FMUL.FTZ R30, R13, R10 ;  /* 0x0000000a0d1e7220 */ /* 0x000fe40000410000 */
[----:B------:R-:W-:Y:S02]  /*89f0*/  FFMA.FTZ R32, R35, R29, R32 ;  /* 0x0000001d23207223 */ /* 0x000fe40000010020 */
[----:B------:R-:W-:-:S02]  /*8a00*/  FFMA.FTZ R25, R8, R9, -R25 ;  /* 0x0000000908197223 */ /* 0x000fc40000010819 */
[----:B------:R-:W-:Y:S01]  /*8a10*/  FFMA.FTZ R28, R8, R31, R28 ;  /* 0x0000001f081c7223 */ /* 0x000fe2000001001c */
[----:B------:R-:W-:Y:S01]  /*8a20*/  F2FP.PACK_AB R8, R33, R34 ;  /* 0x000000222108723e */ /* 0x000fe200000000ff */
[C---:B------:R-:W-:Y:S01]  /*8a30*/  FFMA.FTZ R22, R15.reuse, R10, -R22 ;  /* 0x0000000a0f167223 */ /* 0x040fe20000010816 */
[----:B------:R-:W-:Y:S01]  /*8a40*/  F2FP.PACK_AB R9, R32, R27 ;  /* 0x0000001b2009723e */ /* 0x000fe200000000ff */
[----:B------:R-:W-:Y:S01]  /*8a50*/  FFMA.FTZ R11, R15, R11, R30 ;  /* 0x0000000b0f0b7223 */ /* 0x000fe2000001001e */
[----:B------:R-:W-:-:S04]  /*8a60*/  F2FP.PACK_AB R10, R28, R25 ;  /* 0x000000191c0a723e */ /* 0x000fc800000000ff */
[----:B------:R-:W-:-:S05]  /*8a70*/  F2FP.PACK_AB R11, R11, R22 ;  /* 0x000000160b0b723e */ /* 0x000fca00000000ff */
[----:B------:R1:W-:Y:S02]  /*8a80*/  STS.128 [R39+0x1b080], R8 ;  /* 0x01b0800827007388 */ /* 0x0003e40000000c00 */
.L_x_120:
[----:B------:R-:W-:Y:S05]  /*8a90*/  BSYNC B0 ;  /* 0x0000000000007941 */ /* 0x000fea0003800000 */
.L_x_119:
[----:B------:R-:W-:-:S04]  /*8aa0*/  IADD3 R6, R6, 0x60, RZ ;  /* 0x0000006006067810 */ /* 0x000fc80007ffe0ff */
[----:B------:R-:W-:-:S13]  /*8ab0*/  ISETP.GE.AND P0, PT, R6, c[0x0][0x27c], PT ;  /* 0x00009f0006007a0c */ /* 0x000fda0003f06270 */
[----:B------:R-:W-:Y:S05]  /*8ac0*/  @P0 BRA `(.L_x_114) ;  /* 0x00003a1000000947 */ /* 0x000fea0003800000 */
[----:B-1----:R-:W1:Y:S01]  /*8ad0*/  LDS.128 R8, [R39+0x1f080] ;  /* 0x01f0800027087984 */ /* 0x002e620000000c00 */
[----:B------:R-:W-:Y:S02]  /*8ae0*/  HADD2.F32 R6, -RZ, R24.H1_H1 ;  /* 0x30000018ff067230 */ /* 0x000fe40000004100 */
[----:B------:R-:W-:Y:S02]  /*8af0*/  HADD2.F32 R27, -RZ, R12.H1_H1 ;  /* 0x3000000cff1b7230 */ /* 0x000fe40000004100 */
[----:B------:R-:W-:Y:S02]  /*8b00*/  HADD2.F32 R28, -RZ, R26.H1_H1 ;  /* 0x3000001aff1c7230 */ /* 0x000fe40000004100 */
[----:B------:R-:W-:Y:S02]  /*8b10*/  HADD2.F32 R31, -RZ, R14.H1_H1 ;  /* 0x3000000eff1f7230 */ /* 0x000fe40000004100 */
[----:B------:R-:W-:Y:S02]  /*8b20*/  HADD2.F32 R24, -RZ, R24.H0_H0 ;  /* 0x20000018ff187230 */ /* 0x000fe40000004100 */
[----:B------:R-:W-:-:S02]  /*8b30*/  HADD2.F32 R12, -RZ, R12.H0_H0 ;  /* 0x2000000cff0c7230 */ /* 0x000fc40000004100 */
        /* <DEDUP_REMOVED lines=11> */
[----:B------:R-:W-:Y:S01]  /*8bf0*/  FFMA.FTZ R29, R28, R13, -R29 ;  /* 0x0000000d1c1d7223 */ /* 0x000fe2000001081d */
[--C-:B------:R-:W-:Y:S01]  /*8c00*/  HADD2.F32 R10, -RZ, R11.reuse.H0_H0 ;  /* 0x2000000bff0a7230 */ /* 0x100fe20000004100 */
[-C--:B------:R-:W-:Y:S01]  /*8c10*/  FMUL.FTZ R27, R27, R8.reuse ;  /* 0x000000081b1b7220 */ /* 0x080fe20000410000 */
[----:B------:R-:W-:Y:S01]  /*8c20*/  HADD2.F32 R11, -RZ, R11.H1_H1 ;  /* 0x3000000bff0b7230 */ /* 0x000fe20000004100 */
[----:B------:R-:W-:-:S02]  /*8c30*/  FFMA.FTZ R6, R31, R8, -R6 ;  /* 0x000000081f067223 */ /* 0x000fc40000010806 */
[----:B------:R-:W-:Y:S02]  /*8c40*/  FMUL.FTZ R8, R24, R25 ;  /* 0x0000001918087220 */ /* 0x000fe40000410000 */
[----:B------:R-:W-:Y:S02]  /*8c50*/  FMUL.FTZ R13, R12, R11 ;  /* 0x0000000b0c0d7220 */ /* 0x000fe40000410000 */
[----:B------:R-:W-:Y:S02]  /*8c60*/  FMUL.FTZ R24, R24, R9 ;  /* 0x0000000918187220 */ /* 0x000fe40000410000 */
[----:B------:R-:W-:Y:S02]  /*8c70*/  FMUL.FTZ R12, R12, R10 ;  /* 0x0000000a0c0c7220 */ /* 0x000fe40000410000 */
[----:B------:R-:W-:Y:S02]  /*8c80*/  FFMA.FTZ R30, R28, R15, R30 ;  /* 0x0000000f1c1e7223 */ /* 0x000fe4000001001e */
[----:B------:R-:W-:-:S02]  /*8c90*/  FFMA.FTZ R27, R31, R22, R27 ;  /* 0x000000161f1b7223 */ /* 0x000fc4000001001b */
[----:B------:R-:W-:Y:S01]  /*8ca0*/  FFMA.FTZ R15, R26, R9, -R8 ;  /* 0x000000091a0f7223 */ /* 0x000fe20000010808 */
[----:B------:R-:W-:Y:S01]  /*8cb0*/  F2FP.PACK_AB R8, R30, R29 ;  /* 0x0000001d1e08723e */ /* 0x000fe200000000ff */
[----:B------:R-:W-:Y:S01]  /*8cc0*/  FFMA.FTZ R24, R26, R25, R24 ;  /* 0x000000191a187223 */ /* 0x000fe20000010018 */
[----:B------:R-:W-:Y:S01]  /*8cd0*/  F2FP.PACK_AB R9, R27, R6 ;  /* 0x000000061b09723e */ /* 0x000fe200000000ff */
[C---:B------:R-:W-:Y:S02]  /*8ce0*/  FFMA.FTZ R13, R14.reuse, R10, -R13 ;  /* 0x0000000a0e0d7223 */ /* 0x040fe4000001080d */
[----:B------:R-:W-:Y:S01]  /*8cf0*/  FFMA.FTZ R12, R14, R11, R12 ;  /* 0x0000000b0e0c7223 */ /* 0x000fe2000001000c */
[----:B------:R-:W-:-:S04]  /*8d00*/  F2FP.PACK_AB R10, R24, R15 ;  /* 0x0000000f180a723e */ /* 0x000fc800000000ff */
[----:B------:R-:W-:-:S05]  /*8d10*/  F2FP.PACK_AB R11, R12, R13 ;  /* 0x0000000d0c0b723e */ /* 0x000fca00000000ff */
[----:B------:R1:W-:Y:S01]  /*8d20*/  STS.128 [R39+0x1f080], R8 ;  /* 0x01f0800827007388 */ /* 0x0003e20000000c00 */
[----:B------:R-:W-:Y:S05]  /*8d30*/  BRA `(.L_x_114) ;  /* 0x000037a000007947 */ /* 0x000fea0003800000 */
.L_x_87:
[----:B------:R-:W-:Y:S01]  /*8d40*/  BSSY B0, `(.L_x_121) ;  /* 0x000001f000007945 */ /* 0x000fe20003800000 */
[----:B---3--:R-:W-:Y:S01]  /*8d50*/  CS2R R26, SRZ ;  /* 0x00000000001a7805 */ /* 0x008fe2000001ff00 */
[----:B------:R-:W-:Y:S01]  /*8d60*/  CS2R R24, SRZ ;  /* 0x0000000000187805 */ /* 0x000fe2000001ff00 */
[----:B------:R-:W-:Y:S01]  /*8d70*/  CS2R R50, SRZ ;  /* 0x0000000000327805 */ /* 0x000fe2000001ff00 */
[----:B------:R-:W-:Y:S01]  /*8d80*/  CS2R R48, SRZ ;  /* 0x0000000000307805 */ /* 0x000fe2000001ff00 */
[----:B------:R-:W-:Y:S01]  /*8d90*/  CS2R R14, SRZ ;  /* 0x00000000000e7805 */ /* 0x000fe2000001ff00 */
[----:B------:R-:W-:Y:S01]  /*8da0*/  CS2R R12, SRZ ;  /* 0x00000000000c7805 */ /* 0x000fe2000001ff00 */
[----:B------:R-:W-:Y:S01]  /*8db0*/  CS2R R10, SRZ ;  /* 0x00000000000a7805 */ /* 0x000fe2000001ff00 */
[----:B------:R-:W-:Y:S01]  /*8dc0*/  CS2R R8, SRZ ;  /* 0x0000000000087805 */ /* 0x000fe2000001ff00 */
[----:B------:R-:W-:Y:S05]  /*8dd0*/  @P1 BRA `(.L_x_122) ;  /* 0x0000015000001947 */ /* 0x000fea0003800000 */
[----:B------:R-:W-:Y:S01]  /*8de0*/  ISETP.GE.AND P0, PT, R40, c[0x0][0x27c], PT ;  /* 0x00009f0028007a0c */ /* 0x000fe20003f06270 */
[----:B------:R-:W-:Y:S01]  /*8df0*/  CS2R R26, SRZ ;  /* 0x00000000001a7805 */ /* 0x000fe2000001ff00 */
[----:B------:R-:W-:-:S11]  /*8e00*/  ISETP.GE.AND P1, PT, R30, c[0x0][0x27c], PT ;  /* 0x00009f001e007a0c */ /* 0x000fd60003f26270 */
[C---:B------:R-:W-:Y:S01]  /*8e10*/  @!P0 IMAD.SHL.U32 R15, R40.reuse, 0x2, RZ ;  /* 0x00000002280f8824 */ /* 0x040fe200078e00ff */
[----:B------:R-:W-:Y:S02]  /*8e20*/  @!P0 SHF.L.U64.HI R13, R40, 0x1, R45 ;  /* 0x00000001280d8819 */ /* 0x000fe4000001022d */
[----:B------:R-:W-:Y:S02]  /*8e30*/  @!P1 SHF.R.S32.HI R25, RZ, 0x1f, R30 ;  /* 0x0000001fff199819 */ /* 0x000fe4000001141e */
[----:B------:R-:W-:Y:S02]  /*8e40*/  @!P0 IADD3 R36, P6, R15, R28, RZ ;  /* 0x0000001c0f248210 */ /* 0x000fe40007fde0ff */
[----:B------:R-:W-:Y:S02]  /*8e50*/  @!P1 LEA.HI R6, R25, R30, RZ, 0x3 ;  /* 0x0000001e19069211 */ /* 0x000fe400078f18ff */
[----:B------:R-:W-:Y:S01]  /*8e60*/  CS2R R24, SRZ ;  /* 0x0000000000187805 */ /* 0x000fe2000001ff00 */
[----:B------:R-:W-:Y:S01]  /*8e70*/  @!P0 IMAD.X R37, R13, 0x1, R29, P6 ;  /* 0x000000010d258824 */ /* 0x000fe200030e061d */
[----:B------:R-:W-:-:S02]  /*8e80*/  @!P0 IADD3 R52, P6, R15, R32, RZ ;  /* 0x000000200f348210 */ /* 0x000fc40007fde0ff */
[----:B------:R-:W-:Y:S01]  /*8e90*/  @!P1 LOP3.LUT R6, R6, 0xfffffff8, RZ, 0xc0, !PT ;  /* 0xfffffff806069812 */ /* 0x000fe200078ec0ff */
[----:B------:R-:W-:Y:S01]  /*8ea0*/  CS2R R14, SRZ ;  /* 0x00000000000e7805 */ /* 0x000fe2000001ff00 */
[----:B------:R1:W5:Y:S01]  /*8eb0*/  @!P0 LD.E.128 R48, [R36.64] ;  /* 0x0000000a24308980 */ /* 0x000362000c101d00 */
[----:B------:R-:W-:Y:S02]  /*8ec0*/  @!P0 IMAD.X R53, R13, 0x1, R33, P6 ;  /* 0x000000010d358824 */ /* 0x000fe400030e0621 */
[----:B------:R-:W-:Y:S01]  /*8ed0*/  CS2R R12, SRZ ;  /* 0x00000000000c7805 */ /* 0x000fe2000001ff00 */
[C---:B------:R-:W-:Y:S02]  /*8ee0*/  @!P1 IMAD.WIDE R28, R6.reuse, 0x2, R28 ;  /* 0x00000002061c9825 */ /* 0x040fe400078e021c */
[----:B------:R1:W5:Y:S02]  /*8ef0*/  @!P0 LD.E.128 R8, [R52.64] ;  /* 0x0000000a34088980 */ /* 0x000364000c101d00 */
[----:B------:R-:W-:-:S02]  /*8f00*/  @!P1 IMAD.WIDE R32, R6, 0x2, R32 ;  /* 0x0000000206209825 */ /* 0x000fc400078e0220 */
[----:B------:R1:W5:Y:S04]  /*8f10*/  @!P1 LD.E.128 R24, [R28.64] ;  /* 0x0000000a1c189980 */ /* 0x000368000c101d00 */
[----:B------:R1:W5:Y:S02]  /*8f20*/  @!P1 LD.E.128 R12, [R32.64] ;  /* 0x0000000a200c9980 */ /* 0x000364000c101d00 */
.L_x_122:
[----:B------:R-:W-:Y:S05]  /*8f30*/  BSYNC B0 ;  /* 0x0000000000007941 */ /* 0x000fea0003800000 */
.L_x_121:
[--C-:B-----5:R-:W-:Y:S01]  /*8f40*/  SHF.R.U64 R42, R10, 0x10, R11.reuse ;  /* 0x000000100a2a7819 */ /* 0x120fe2000000120b */
[----:B------:R-:W-:Y:S01]  /*8f50*/  IMAD R65, R65, -0x80, R34 ;  /* 0xffffff8041417824 */ /* 0x000fe200078e0222 */
[----:B------:R-:W-:Y:S01]  /*8f60*/  SHF.R.U32.HI R31, RZ, 0x10, R11 ;  /* 0x00000010ff1f7819 */ /* 0x000fe2000001160b */
[--C-:B------:R-:W-:Y:S01]  /*8f70*/  IMAD.MOV.U32 R57, RZ, RZ, R51.reuse ;  /* 0x000000ffff397224 */ /* 0x100fe200078e0033 */
[--C-:B------:R-:W-:Y:S01]  /*8f80*/  SHF.R.U64 R54, R50, 0x10, R51.reuse ;  /* 0x0000001032367819 */ /* 0x100fe20000001233 */
[----:B------:R-:W-:Y:S01]  /*8f90*/  IMAD.MOV.U32 R38, RZ, RZ, R50 ;  /* 0x000000ffff267224 */ /* 0x000fe200078e0032 */
[----:B------:R-:W-:Y:S01]  /*8fa0*/  PRMT R31, R31, 0x5410, R42 ;  /* 0x000054101f1f7816 */ /* 0x000fe2000000002a */
[----:B-1----:R-:W-:Y:S01]  /*8fb0*/  IMAD.MOV.U32 R53, RZ, RZ, R24 ;  /* 0x000000ffff357224 */ /* 0x002fe200078e0018 */
[----:B------:R-:W-:Y:S01]  /*8fc0*/  IMNMX R42, R65, 0x80, PT ;  /* 0x00000080412a7817 */ /* 0x000fe20003800200 */
[----:B------:R-:W-:Y:S01]  /*8fd0*/  IMAD.MOV.U32 R59, RZ, RZ, R48 ;  /* 0x000000ffff3b7224 */ /* 0x000fe200078e0030 */
[----:B------:R-:W-:Y:S01]  /*8fe0*/  SHF.R.U32.HI R33, RZ, 0x10, R51 ;  /* 0x00000010ff217819 */ /* 0x000fe20000011633 */
[----:B------:R-:W-:Y:S01]  /*8ff0*/  IMAD.MOV.U32 R37, RZ, RZ, R49 ;  /* 0x000000ffff257224 */ /* 0x000fe200078e0031 */
[----:B------:R-:W-:Y:S01]  /*9000*/  ISETP.GE.AND P0, PT, R17, R42, PT ;  /* 0x0000002a1100720c */ /* 0x000fe20003f06270 */
[----:B------:R-:W-:Y:S01]  /*9010*/  IMAD.MOV.U32 R52, RZ, RZ, R26 ;  /* 0x000000ffff347224 */ /* 0x000fe200078e001a */
[----:B------:R-:W-:Y:S01]  /*9020*/  SHF.R.U64 R51, R24, 0x10, R25 ;  /* 0x0000001018337819 */ /* 0x000fe20000001219 */
[----:B------:R-:W-:Y:S01]  /*9030*/  IMAD.MOV.U32 R29, RZ, RZ, R27 ;  /* 0x000000ffff1d7224 */ /* 0x000fe200078e001b */
[--C-:B------:R-:W-:Y:S01]  /*9040*/  SHF.R.U64 R56, R48, 0x10, R49.reuse ;  /* 0x0000001030387819 */ /* 0x100fe20000001231 */
        /* <DEDUP_REMOVED lines=8> */
[--C-:B------:R-:W-:Y:S01]  /*90d0*/  IMAD.MOV.U32 R35, RZ, RZ, R9.reuse ;  /* 0x000000ffff237224 */ /* 0x100fe200078e0009 */
[----:B------:R-:W-:Y:S01]  /*90e0*/  SHF.R.U32.HI R48, RZ, 0x10, R9 ;  /* 0x00000010ff307819 */ /* 0x000fe20000011609 */
[----:B------:R-:W-:Y:S01]  /*90f0*/  IMAD.MOV.U32 R11, RZ, RZ, R12 ;  /* 0x000000ffff0b7224 */ /* 0x000fe200078e000c */
[----:B------:R-:W-:Y:S01]  /*9100*/  SHF.R.U32.HI R25, RZ, 0x10, R25 ;  /* 0x00000010ff197819 */ /* 0x000fe20000011619 */
[--C-:B------:R-:W-:Y:S01]  /*9110*/  IMAD.MOV.U32 R26, RZ, RZ, R13.reuse ;  /* 0x000000ffff1a7224 */ /* 0x100fe200078e000d */
[--C-:B------:R-:W-:Y:S01]  /*9120*/  SHF.R.U64 R9, R12, 0x10, R13.reuse ;  /* 0x000000100c097819 */ /* 0x100fe2000000120d */
        /* <DEDUP_REMOVED lines=21> */
[----:B------:R-:W-:Y:S01]  /*9280*/  PRMT R6, R6, 0x5410, R8 ;  /* 0x0000541006067816 */ /* 0x000fe20000000008 */
[----:B------:R-:W-:Y:S06]  /*9290*/  BAR.SYNC.DEFER_BLOCKING 0x0 ;  /* 0x0000000000007b1d */ /* 0x000fec0000010000 */
[----:B------:R-:W-:Y:S05]  /*92a0*/  @P0 BRA `(.L_x_124) ;  /* 0x00000bd000000947 */ /* 0x000fea0003800000 */
[----:B------:R-:W-:Y:S01]  /*92b0*/  ISETP.GE.AND P0, PT, R40, c[0x0][0x27c], PT ;  /* 0x00009f0028007a0c */ /* 0x000fe20003f06270 */
[----:B------:R-:W-:Y:S01]  /*92c0*/  IMAD.MOV.U32 R49, RZ, RZ, c[0x0][0x27c] ;  /* 0x00009f00ff317624 */ /* 0x000fe200078e00ff */
[----:B------:R-:W-:Y:S04]  /*92d0*/  BSSY B0, `(.L_x_125) ;  /* 0x0000059000007945 */ /* 0x000fe80003800000 */
[----:B------:R-:W-:-:S07]  /*92e0*/  SHF.R.U32.HI R49, RZ, 0x3, R49 ;  /* 0x00000003ff317819 */ /* 0x000fce0000011631 */
[----:B------:R-:W-:Y:S05]  /*92f0*/  @P0 BRA `(.L_x_126) ;  /* 0x0000056000000947 */ /* 0x000fea0003800000 */
[----:B------:R-:W-:Y:S01]  /*9300*/  IADD3 R10, R16, R49, RZ ;  /* 0x00000031100a7210 */ /* 0x000fe20007ffe0ff */
[----:B------:R-:W1:Y:S01]  /*9310*/  LDS.128 R12, [R39+0x10080] ;  /* 0x01008000270c7984 */ /* 0x000e620000000c00 */
[----:B------:R-:W-:Y:S02]  /*9320*/  HADD2.F32 R62, -RZ, R32.H1_H1 ;  /* 0x30000020ff3e7230 */ /* 0x000fe40000004100 */
[----:B------:R-:W-:Y:S01]  /*9330*/  SHF.R.S32.HI R9, RZ, 0x1f, R10 ;  /* 0x0000001fff097819 */ /* 0x000fe2000001140a */
[----:B------:R-:W-:Y:S01]  /*9340*/  HADD2.F32 R73, -RZ, R34.H1_H1 ;  /* 0x30000022ff497230 */ /* 0x000fe20000004100 */
[----:B------:R-:W-:Y:S01]  /*9350*/  SHF.L.U32 R8, R10, 0x3, RZ ;  /* 0x000000030a087819 */ /* 0x000fe200000006ff */
[--C-:B------:R-:W-:Y:S01]  /*9360*/  HADD2.F32 R67, -RZ, R35.reuse.H1_H1 ;  /* 0x30000023ff437230 */ /* 0x100fe20000004100 */
[----:B------:R-:W-:Y:S01]  /*9370*/  LEA.HI R9, R9, R10, RZ, 0x3 ;  /* 0x0000000a09097211 */ /* 0x000fe200078f18ff */
[----:B------:R-:W-:Y:S01]  /*9380*/  HADD2.F32 R63, -RZ, R35.H0_H0 ;  /* 0x20000023ff3f7230 */ /* 0x000fe20000004100 */
[----:B------:R-:W-:Y:S01]  /*9390*/  LOP3.LUT R11, R43, 0x38, R8, 0xf8, !PT ;  /* 0x000000382b0b7812 */ /* 0x000fe200078ef808 */
[----:B------:R-:W-:Y:S01]  /*93a0*/  HADD2.F32 R58, -RZ, R36.H1_H1 ;  /* 0x30000024ff3a7230 */ /* 0x000fe20000004100 */
[----:B------:R-:W-:Y:S01]  /*93b0*/  SHF.L.U32 R9, R9, 0xa, RZ ;  /* 0x0000000a09097819 */ /* 0x000fe200000006ff */
[--C-:B------:R-:W-:Y:S01]  /*93c0*/  HADD2.F32 R74, -RZ, R37.reuse.H1_H1 ;  /* 0x30000025ff4a7230 */ /* 0x100fe20000004100 */
[----:B------:R-:W-:Y:S01]  /*93d0*/  LOP3.LUT R8, R11, R46, RZ, 0x3c, !PT ;  /* 0x0000002e0b087212 */ /* 0x000fe200078e3cff */
[----:B------:R-:W-:Y:S01]  /*93e0*/  HADD2.F32 R72, -RZ, R37.H0_H0 ;  /* 0x20000025ff487230 */ /* 0x000fe20000004100 */
[----:B------:R-:W-:Y:S01]  /*93f0*/  LOP3.LUT R9, R9, 0x7fffe000, RZ, 0xc0, !PT ;  /* 0x7fffe00009097812 */ /* 0x000fe200078ec0ff */
[----:B------:R-:W-:-:S02]  /*9400*/  HADD2.F32 R70, -RZ, R38.H1_H1 ;  /* 0x30000026ff467230 */ /* 0x000fc40000004100 */
[----:B------:R-:W-:Y:S01]  /*9410*/  HADD2.F32 R61, -RZ, R32.H0_H0 ;  /* 0x20000020ff3d7230 */ /* 0x000fe20000004100 */
[----:B------:R-:W-:Y:S01]  /*9420*/  IADD3 R8, R8, R9, R41 ;  /* 0x0000000908087210 */ /* 0x000fe20007ffe029 */
[----:B------:R-:W-:Y:S02]  /*9430*/  HADD2.F32 R56, -RZ, R31.H1_H1 ;  /* 0x3000001fff387230 */ /* 0x000fe40000004100 */
[----:B------:R-:W-:Y:S01]  /*9440*/  HADD2.F32 R71, -RZ, R34.H0_H0 ;  /* 0x20000022ff477230 */ /* 0x000fe20000004100 */
[----:B------:R-:W-:Y:S01]  /*9450*/  SHF.L.U32 R47, R8, 0x1, RZ ;  /* 0x00000001082f7819 */ /* 0x000fe200000006ff */
[--C-:B------:R-:W-:Y:S02]  /*9460*/  HADD2.F32 R69, -RZ, R33.reuse.H1_H1 ;  /* 0x30000021ff457230 */ /* 0x100fe40000004100 */
[----:B------:R-:W-:Y:S02]  /*9470*/  HADD2.F32 R66, -RZ, R33.H0_H0 ;  /* 0x20000021ff427230 */ /* 0x000fe40000004100 */
[----:B------:R-:W2:Y:S01]  /*9480*/  LDS.128 R8, [R47+0x10080] ;  /* 0x010080002f087984 */ /* 0x000ea20000000c00 */
[----:B------:R-:W-:-:S02]  /*9490*/  HADD2.F32 R68, -RZ, R38.H0_H0 ;  /* 0x20000026ff447230 */ /* 0x000fc40000004100 */
[--C-:B-1----:R-:W-:Y:S02]  /*94a0*/  HADD2.F32 R51, -RZ, R12.reuse.H1_H1 ;  /* 0x3000000cff337230 */ /* 0x102fe40000004100 */
[----:B------:R-:W-:Y:S02]  /*94b0*/  HADD2.F32 R48, -RZ, R12.H0_H0 ;  /* 0x2000000cff307230 */ /* 0x000fe40000004100 */
[--C-:B------:R-:W-:Y:S01]  /*94c0*/  HADD2.F32 R12, -RZ, R13.reuse.H0_H0 ;  /* 0x2000000dff0c7230 */ /* 0x100fe20000004100 */
[----:B------:R-:W-:Y:S01]  /*94d0*/  FMUL.FTZ R60, R51, R62 ;  /* 0x0000003e333c7220 */ /* 0x000fe20000410000 */
[----:B------:R-:W-:Y:S02]  /*94e0*/  HADD2.F32 R52, -RZ, R13.H1_H1 ;  /* 0x3000000dff347230 */ /* 0x000fe40000004100 */
[--C-:B------:R-:W-:Y:S01]  /*94f0*/  HADD2.F32 R13, -RZ, R14.reuse.H0_H0 ;  /* 0x2000000eff0d7230 */ /* 0x100fe20000004100 */
[----:B------:R-:W-:Y:S01]  /*9500*/  FMUL.FTZ R54, R12, R63 ;  /* 0x0000003f0c367220 */ /* 0x000fe20000410000 */
[----:B------:R-:W-:-:S02]  /*9510*/  HADD2.F32 R53, -RZ, R14.H1_H1 ;  /* 0x3000000eff357230 */ /* 0x000fc40000004100 */
[--C-:B------:R-:W-:Y:S02]  /*9520*/  HADD2.F32 R14, -RZ, R15.reuse.H0_H0 ;  /* 0x2000000fff0e7230 */ /* 0x100fe40000004100 */
[----:B------:R-:W-:Y:S02]  /*9530*/  HADD2.F32 R15, -RZ, R15.H1_H1 ;  /* 0x3000000fff0f7230 */ /* 0x000fe40000004100 */
[--C-:B--2---:R-:W-:Y:S02]  /*9540*/  HADD2.F32 R65, -RZ, R8.reuse.H0_H0 ;  /* 0x20000008ff417230 */ /* 0x104fe40000004100 */
[----:B------:R-:W-:Y:S02]  /*9550*/  HADD2.F32 R8, -RZ, R8.H1_H1 ;  /* 0x30000008ff087230 */ /* 0x000fe40000004100 */
[--C-:B------:R-:W-:Y:S02]  /*9560*/  HADD2.F32 R57, -RZ, R10.reuse.H0_H0 ;  /* 0x2000000aff397230 */ /* 0x100fe40000004100 */
[--C-:B------:R-:W-:Y:S01]  /*9570*/  HADD2.F32 R59, -RZ, R9.reuse.H0_H0 ;  /* 0x20000009ff3b7230 */ /* 0x100fe20000004100 */
[C---:B------:R-:W-:Y:S01]  /*9580*/  FMUL.FTZ R62, R8.reuse, R62 ;  /* 0x0000003e083e7220 */ /* 0x040fe20000410000 */
[----:B------:R-:W-:Y:S01]  /*9590*/  HADD2.F32 R50, -RZ, R9.H1_H1 ;  /* 0x30000009ff327230 */ /* 0x000fe20000004100 */
[----:B------:R-:W-:Y:S01]  /*95a0*/  FFMA.FTZ R60, R8, R73, R60 ;  /* 0x00000049083c7223 */ /* 0x000fe2000001003c */
[----:B------:R-:W-:Y:S01]  /*95b0*/  HADD2.F32 R10, -RZ, R10.H1_H1 ;  /* 0x3000000aff0a7230 */ /* 0x000fe20000004100 */
[-C--:B------:R-:W-:Y:S01]  /*95c0*/  FMUL.FTZ R9, R48, R67.reuse ;  /* 0x0000004330097220 */ /* 0x080fe20000410000 */
[--C-:B------:R-:W-:Y:S01]  /*95d0*/  HADD2.F32 R77, -RZ, R11.reuse.H0_H0 ;  /* 0x2000000bff4d7230 */ /* 0x100fe20000004100 */
[----:B------:R-:W-:Y:S01]  /*95e0*/  FMUL.FTZ R8, R13, R58 ;  /* 0x0000003a0d087220 */ /* 0x000fe20000410000 */
[----:B------:R-:W-:Y:S01]  /*95f0*/  HADD2.F32 R75, -RZ, R11.H1_H1 ;  /* 0x3000000bff4b7230 */ /* 0x000fe20000004100 */
[----:B------:R-:W-:-:S02]  /*9600*/  FMUL.FTZ R67, R65, R67 ;  /* 0x0000004341437220 */ /* 0x000fc40000410000 */
[----:B------:R-:W-:Y:S02]  /*9610*/  FMUL.FTZ R58, R57, R58 ;  /* 0x0000003a393a7220 */ /* 0x000fe40000410000 */
[----:B------:R-:W-:Y:S02]  /*9620*/  FFMA.FTZ R65, R65, R74, R9 ;  /* 0x0000004a41417223 */ /* 0x000fe40000010009 */
[C---:B------:R-:W-:Y:S02]  /*9630*/  FMUL.FTZ R63, R59.reuse, R63 ;  /* 0x0000003f3b3f7220 */ /* 0x040fe40000410000 */
[----:B------:R-:W-:Y:S01]  /*9640*/  FFMA.FTZ R54, R59, R72, R54 ;  /* 0x000000483b367223 */ /* 0x000fe20000010036 */
[----:B------:R-:W-:Y:S01]  /*9650*/  HADD2.F32 R59, -RZ, R36.H0_H0 ;  /* 0x20000024ff3b7230 */ /* 0x000fe20000004100 */
[----:B------:R-:W-:Y:S01]  /*9660*/  FFMA.FTZ R57, R57, R70, R8 ;  /* 0x0000004639397223 */ /* 0x000fe20000010008 */
[----:B------:R-:W-:Y:S01]  /*9670*/  HADD2.F32 R8, -RZ, R31.H0_H0 ;  /* 0x2000001fff087230 */ /* 0x000fe20000004100 */
[----:B------:R-:W-:-:S02]  /*9680*/  FMUL.FTZ R9, R52, R61 ;  /* 0x0000003d34097220 */ /* 0x000fc40000410000 */
[-C--:B------:R-:W-:Y:S02]  /*9690*/  FMUL.FTZ R11, R53, R56.reuse ;  /* 0x00000038350b7220 */ /* 0x080fe40000410000 */
[----:B------:R-:W-:Y:S02]  /*96a0*/  FMUL.FTZ R56, R10, R56 ;  /* 0x000000380a387220 */ /* 0x000fe40000410000 */
[C---:B------:R-:W-:Y:S02]  /*96b0*/  FMUL.FTZ R61, R50.reuse, R61 ;  /* 0x0000003d323d7220 */ /* 0x040fe40000410000 */
[----:B------:R-:W-:Y:S02]  /*96c0*/  FFMA.FTZ R9, R50, R71, R9 ;  /* 0x0000004732097223 */ /* 0x000fe40000010009 */
[----:B------:R-:W-:Y:S02]  /*96d0*/  FFMA.FTZ R10, R10, R69, R11 ;  /* 0x000000450a0a7223 */ /* 0x000fe4000001000b */
[----:B------:R-:W-:Y:S01]  /*96e0*/  FMUL.FTZ R50, R14, R59 ;  /* 0x0000003b0e327220 */ /* 0x000fe20000410000 */
[----:B------:R-:W-:Y:S01]  /*96f0*/  F2FP.PACK_AB R9, R9, R54 ;  /* 0x000000360909723e */ /* 0x000fe200000000ff */
[----:B------:R-:W-:Y:S01]  /*9700*/  FMUL.FTZ R11, R15, R8 ;  /* 0x000000080f0b7220 */ /* 0x000fe20000410000 */
[----:B------:R-:W-:Y:S01]  /*9710*/  F2FP.PACK_AB R10, R10, R57 ;  /* 0x000000390a0a723e */ /* 0x000fe200000000ff */
[----:B------:R-:W-:-:S02]  /*9720*/  FMUL.FTZ R59, R77, R59 ;  /* 0x0000003b4d3b7220 */ /* 0x000fc40000410000 */
[C---:B------:R-:W-:Y:S02]  /*9730*/  FMUL.FTZ R8, R75.reuse, R8 ;  /* 0x000000084b087220 */ /* 0x040fe40000410000 */
[----:B------:R-:W-:Y:S02]  /*9740*/  FFMA.FTZ R11, R75, R66, R11 ;  /* 0x000000424b0b7223 */ /* 0x000fe4000001000b */
[----:B------:R-:W-:Y:S02]  /*9750*/  FFMA.FTZ R67, R48, R74, -R67 ;  /* 0x0000004a30437223 */ /* 0x000fe40000010843 */
[----:B------:R-:W-:Y:S02]  /*9760*/  FFMA.FTZ R62, R51, R73, -R62 ;  /* 0x00000049333e7223 */ /* 0x000fe4000001083e */
[----:B------:R-:W-:Y:S02]  /*9770*/  FFMA.FTZ R63, R12, R72, -R63 ;  /* 0x000000480c3f7223 */ /* 0x000fe4000001083f */
[----:B------:R-:W-:Y:S01]  /*9780*/  FFMA.FTZ R52, R52, R71, -R61 ;  /* 0x0000004734347223 */ /* 0x000fe2000001083d */
[----:B------:R-:W-:Y:S01]  /*9790*/  F2FP.PACK_AB R12, R62, R67 ;  /* 0x000000433e0c723e */ /* 0x000fe200000000ff */
[----:B------:R-:W-:-:S02]  /*97a0*/  FFMA.FTZ R58, R13, R70, -R58 ;  /* 0x000000460d3a7223 */ /* 0x000fc4000001083a */
[----:B------:R-:W-:Y:S01]  /*97b0*/  FFMA.FTZ R53, R53, R69, -R56 ;  /* 0x0000004535357223 */ /* 0x000fe20000010838 */
[----:B------:R-:W-:Y:S01]  /*97c0*/  F2FP.PACK_AB R13, R52, R63 ;  /* 0x0000003f340d723e */ /* 0x000fe200000000ff */
[----:B------:R-:W-:Y:S02]  /*97d0*/  FFMA.FTZ R59, R14, R68, -R59 ;  /* 0x000000440e3b7223 */ /* 0x000fe4000001083b */
[----:B------:R-:W-:Y:S01]  /*97e0*/  FFMA.FTZ R66, R15, R66, -R8 ;  /* 0x000000420f427223 */ /* 0x000fe20000010808 */
[----:B------:R-:W-:Y:S01]  /*97f0*/  F2FP.PACK_AB R14, R53, R58 ;  /* 0x0000003a350e723e */ /* 0x000fe200000000ff */
[----:B------:R-:W-:Y:S01]  /*9800*/  FFMA.FTZ R50, R77, R68, R50 ;  /* 0x000000444d327223 */ /* 0x000fe20000010032 */
[----:B------:R-:W-:Y:S02]  /*9810*/  F2FP.PACK_AB R8, R60, R65 ;  /* 0x000000413c08723e */ /* 0x000fe400000000ff */
[----:B------:R-:W-:Y:S02]  /*9820*/  F2FP.PACK_AB R15, R66, R59 ;  /* 0x0000003b420f723e */ /* 0x000fe400000000ff */
[----:B------:R-:W-:-:S03]  /*9830*/  F2FP.PACK_AB R11, R11, R50 ;  /* 0x000000320b0b723e */ /* 0x000fc600000000ff */
[----:B------:R1:W-:Y:S04]  /*9840*/  STS.128 [R39+0x10080], R12 ;  /* 0x0100800c27007388 */ /* 0x0003e80000000c00 */
[----:B------:R1:W-:Y:S02]  /*9850*/  STS.128 [R47+0x10080], R8 ;  /* 0x010080082f007388 */ /* 0x0003e40000000c00 */
.L_x_126:
[----:B------:R-:W-:Y:S05]  /*9860*/  BSYNC B0 ;  /* 0x0000000000007941 */ /* 0x000fea0003800000 */
.L_x_125:
[----:B------:R-:W-:-:S13]  /*9870*/  ISETP.GE.AND P0, PT, R30, c[0x0][0x27c], PT ;  /* 0x00009f001e007a0c */ /* 0x000fda0003f06270 */
[----:B------:R-:W-:Y:S05]  /*9880*/  @P0 BRA `(.L_x_124) ;  /* 0x000005f000000947 */ /* 0x000fea0003800000 */
[----:B-1----:R-:W-:Y:S01]  /*9890*/  SHF.R.S32.HI R9, RZ, 0x1f, R30 ;  /* 0x0000001fff097819 */ /* 0x002fe2000001141e */
[----:B------:R-:W-:Y:S02]  /*98a0*/  HADD2.F32 R60, -RZ, R26.H1_H1 ;  /* 0x3000001aff3c7230 */ /* 0x000fe40000004100 */
[----:B------:R-:W-:Y:S01]  /*98b0*/  HADD2.F32 R58, -RZ, R22.H1_H1 ;  /* 0x30000016ff3a7230 */ /* 0x000fe20000004100 */
[CC--:B------:R-:W-:Y:S01]  /*98c0*/  LEA.HI R8, R9.reuse, R30.reuse, RZ, 0x3 ;  /* 0x0000001e09087211 */ /* 0x0c0fe200078f18ff */
[----:B------:R-:W-:Y:S01]  /*98d0*/  HADD2.F32 R70, -RZ, R28.H1_H1 ;  /* 0x3000001cff467230 */ /* 0x000fe20000004100 */
[----:B------:R-:W-:Y:S01]  /*98e0*/  LEA.HI R9, R9, R30, RZ, 0x6 ;  /* 0x0000001e09097211 */ /* 0x000fe200078f30ff */
[----:B------:R-:W-:Y:S01]  /*98f0*/  HADD2.F32 R57, -RZ, R22.H0_H0 ;  /* 0x20000016ff397230 */ /* 0x000fe20000004100 */
[----:B------:R-:W-:Y:S01]  /*9900*/  LEA.HI.SX32 R49, R8, R49, 0x1d ;  /* 0x0000003108317211 */ /* 0x000fe200078feaff */
[----:B------:R-:W-:Y:S01]  /*9910*/  HADD2.F32 R69, -RZ, R25.H1_H1 ;  /* 0x30000019ff457230 */ /* 0x000fe20000004100 */
[----:B------:R-:W-:Y:S01]  /*9920*/  LOP3.LUT R11, R43, 0x38, R8, 0xf8, !PT ;  /* 0x000000382b0b7812 */ /* 0x000fe200078ef808 */
[----:B------:R-:W-:Y:S01]  /*9930*/  HADD2.F32 R59, -RZ, R26.H0_H0 ;  /* 0x2000001aff3b7230 */ /* 0x000fe20000004100 */
[----:B------:R-:W-:Y:S01]  /*9940*/  SHF.R.S32.HI R8, RZ, 0x1f, R49 ;  /* 0x0000001fff087819 */ /* 0x000fe20000011431 */
[----:B------:R-:W-:Y:S01]  /*9950*/  HADD2.F32 R62, -RZ, R27.H1_H1 ;  /* 0x3000001bff3e7230 */ /* 0x000fe20000004100 */
[----:B------:R-:W-:Y:S01]  /*9960*/  SHF.L.U32 R10, R49, 0x3, RZ ;  /* 0x00000003310a7819 */ /* 0x000fe200000006ff */
[----:B------:R-:W-:Y:S01]  /*9970*/  HADD2.F32 R67, -RZ, R25.H0_H0 ;  /* 0x20000019ff437230 */ /* 0x000fe20000004100 */
[----:B------:R-:W-:Y:S01]  /*9980*/  LEA.HI R8, R8, R49, RZ, 0x3 ;  /* 0x0000003108087211 */ /* 0x000fe200078f18ff */
[----:B------:R-:W-:Y:S01]  /*9990*/  HADD2.F32 R68, -RZ, R28.H0_H0 ;  /* 0x2000001cff447230 */ /* 0x000fe20000004100 */
[----:B------:R-:W-:Y:S01]  /*99a0*/  SHF.L.U32 R9, R9, 0x7, RZ ;  /* 0x0000000709097819 */ /* 0x000fe200000006ff */
[--C-:B------:R-:W-:Y:S01]  /*99b0*/  HADD2.F32 R66, -RZ, R29.reuse.H1_H1 ;  /* 0x3000001dff427230 */ /* 0x100fe20000004100 */
[----:B------:R-:W-:Y:S01]  /*99c0*/  LOP3.LUT R43, R43, 0x38, R10, 0xf8, !PT ;  /* 0x000000382b2b7812 */ /* 0x000fe200078ef80a */
[----:B------:R-:W-:Y:S01]  /*99d0*/  HADD2.F32 R52, -RZ, R6.H1_H1 ;  /* 0x30000006ff347230 */ /* 0x000fe20000004100 */
[----:B------:R-:W-:Y:S01]  /*99e0*/  SHF.L.U32 R8, R8, 0xa, RZ ;  /* 0x0000000a08087819 */ /* 0x000fe200000006ff */
[----:B------:R-:W-:Y:S01]  /*99f0*/  HADD2.F32 R65, -RZ, R24.H1_H1 ;  /* 0x30000018ff417230 */ /* 0x000fe20000004100 */
[----:B------:R-:W-:Y:S01]  /*9a00*/  LOP3.LUT R9, R9, 0x7fffe000, RZ, 0xc0, !PT ;  /* 0x7fffe00009097812 */ /* 0x000fe200078ec0ff */
[----:B------:R-:W-:Y:S01]  /*9a10*/  HADD2.F32 R63, -RZ, R29.H0_H0 ;  /* 0x2000001dff3f7230 */ /* 0x000fe20000004100 */
[----:B------:R-:W-:-:S02]  /*9a20*/  LOP3.LUT R12, R11, R46, RZ, 0x3c, !PT ;  /* 0x0000002e0b0c7212 */ /* 0x000fc400078e3cff */
[----:B------:R-:W-:Y:S02]  /*9a30*/  LOP3.LUT R46, R43, R46, RZ, 0x3c, !PT ;  /* 0x0000002e2b2e7212 */ /* 0x000fe400078e3cff */
[----:B------:R-:W-:Y:S02]  /*9a40*/  LOP3.LUT R8, R8, 0x7fffe000, RZ, 0xc0, !PT ;  /* 0x7fffe00008087812 */ /* 0x000fe400078ec0ff */
[--C-:B------:R-:W-:Y:S02]  /*9a50*/  IADD3 R9, R12, R9, R41.reuse ;  /* 0x000000090c097210 */ /* 0x100fe40007ffe029 */
[----:B------:R-:W-:Y:S02]  /*9a60*/  IADD3 R41, R46, R8, R41 ;  /* 0x000000082e297210 */ /* 0x000fe40007ffe029 */
[----:B------:R-:W-:Y:S02]  /*9a70*/  SHF.L.U32 R39, R9, 0x1, RZ ;  /* 0x0000000109277819 */ /* 0x000fe400000006ff */
[----:B------:R-:W-:-:S03]  /*9a80*/  SHF.L.U32 R41, R41, 0x1, RZ ;  /* 0x0000000129297819 */ /* 0x000fc600000006ff */
[----:B------:R-:W1:Y:S04]  /*9a90*/  LDS.128 R12, [R39+0x10080] ;  /* 0x01008000270c7984 */ /* 0x000e680000000c00 */
[----:B------:R-:W2:Y:S01]  /*9aa0*/  LDS.128 R8, [R41+0x10080] ;  /* 0x0100800029087984 */ /* 0x000ea20000000c00 */
[--C-:B-1----:R-:W-:Y:S02]  /*9ab0*/  HADD2.F32 R43, -RZ, R12.reuse.H0_H0 ;  /* 0x2000000cff2b7230 */ /* 0x102fe40000004100 */
[----:B------:R-:W-:Y:S02]  /*9ac0*/  HADD2.F32 R47, -RZ, R12.H1_H1 ;  /* 0x3000000cff2f7230 */ /* 0x000fe40000004100 */
[--C-:B--2---:R-:W-:Y:S02]  /*9ad0*/  HADD2.F32 R61, -RZ, R8.reuse.H0_H0 ;  /* 0x20000008ff3d7230 */ /* 0x104fe40000004100 */
[--C-:B------:R-:W-:Y:S01]  /*9ae0*/  HADD2.F32 R53, -RZ, R9.reuse.H0_H0 ;  /* 0x20000009ff357230 */ /* 0x100fe20000004100 */
[----:B------:R-:W-:Y:S01]  /*9af0*/  FMUL.FTZ R56, R47, R58 ;  /* 0x0000003a2f387220 */ /* 0x000fe20000410000 */
[----:B------:R-:W-:Y:S01]  /*9b00*/  HADD2.F32 R54, -RZ, R9.H1_H1 ;  /* 0x30000009ff367230 */ /* 0x000fe20000004100 */
[-C--:B------:R-:W-:Y:S01]  /*9b10*/  FMUL.FTZ R9, R43, R60.reuse ;  /* 0x0000003c2b097220 */ /* 0x080fe20000410000 */
[--C-:B------:R-:W-:Y:S01]  /*9b20*/  HADD2.F32 R48, -RZ, R13.reuse.H1_H1 ;  /* 0x3000000dff307230 */ /* 0x100fe20000004100 */
[C---:B------:R-:W-:Y:S01]  /*9b30*/  FMUL.FTZ R60, R61.reuse, R60 ;  /* 0x0000003c3d3c7220 */ /* 0x040fe20000410000 */
[----:B------:R-:W-:Y:S01]  /*9b40*/  HADD2.F32 R12, -RZ, R13.H0_H0 ;  /* 0x2000000dff0c7230 */ /* 0x000fe20000004100 */
[----:B------:R-:W-:Y:S01]  /*9b50*/  FFMA.FTZ R61, R61, R70, R9 ;  /* 0x000000463d3d7223 */ /* 0x000fe20000010009 */
[----:B------:R-:W-:Y:S01]  /*9b60*/  HADD2.F32 R8, -RZ, R8.H1_H1 ;  /* 0x30000008ff087230 */ /* 0x000fe20000004100 */
[----:B------:R-:W-:Y:S01]  /*9b70*/  FMUL.FTZ R9, R48, R57 ;  /* 0x0000003930097220 */ /* 0x000fe20000410000 */
[----:B------:R-:W-:Y:S01]  /*9b80*/  HADD2.F32 R13, -RZ, R14.H0_H0 ;  /* 0x2000000eff0d7230 */ /* 0x000fe20000004100 */
[----:B------:R-:W-:Y:S01]  /*9b90*/  FMUL.FTZ R50, R12, R59 ;  /* 0x0000003b0c327220 */ /* 0x000fe20000410000 */
[----:B------:R-:W-:Y:S01]  /*9ba0*/  HADD2.F32 R51, -RZ, R10.H0_H0 ;  /* 0x2000000aff337230 */ /* 0x000fe20000004100 */
[C---:B------:R-:W-:Y:S01]  /*9bb0*/  FMUL.FTZ R58, R8.reuse, R58 ;  /* 0x0000003a083a7220 */ /* 0x040fe20000410000 */
[----:B------:R-:W-:Y:S01]  /*9bc0*/  HADD2.F32 R49, -RZ, R14.H1_H1 ;  /* 0x3000000eff317230 */ /* 0x000fe20000004100 */
[----:B------:R-:W-:Y:S01]  /*9bd0*/  FFMA.FTZ R56, R8, R69, R56 ;  /* 0x0000004508387223 */ /* 0x000fe20000010038 */
[----:B------:R-:W-:Y:S01]  /*9be0*/  HADD2.F32 R10, -RZ, R10.H1_H1 ;  /* 0x3000000aff0a7230 */ /* 0x000fe20000004100 */
[-C--:B------:R-:W-:Y:S01]  /*9bf0*/  FMUL.FTZ R8, R13, R62.reuse ;  /* 0x0000003e0d087220 */ /* 0x080fe20000410000 */
[----:B------:R-:W-:Y:S01]  /*9c00*/  HADD2.F32 R14, -RZ, R15.H0_H0 ;  /* 0x2000000fff0e7230 */ /* 0x000fe20000004100 */
[C---:B------:R-:W-:Y:S01]  /*9c10*/  FMUL.FTZ R57, R54.reuse, R57 ;  /* 0x0000003936397220 */ /* 0x040fe20000410000 */
[--C-:B------:R-:W-:Y:S01]  /*9c20*/  HADD2.F32 R46, -RZ, R11.reuse.H0_H0 ;  /* 0x2000000bff2e7230 */ /* 0x100fe20000004100 */
[----:B------:R-:W-:Y:S01]  /*9c30*/  FFMA.FTZ R9, R54, R67, R9 ;  /* 0x0000004336097223 */ /* 0x000fe20000010009 */
[----:B------:R-:W-:Y:S01]  /*9c40*/  HADD2.F32 R71, -RZ, R11.H1_H1 ;  /* 0x3000000bff477230 */ /* 0x000fe20000004100 */
[----:B------:R-:W-:Y:S01]  /*9c50*/  FMUL.FTZ R54, R51, R62 ;  /* 0x0000003e33367220 */ /* 0x000fe20000410000 */
[----:B------:R-:W-:Y:S01]  /*9c60*/  HADD2.F32 R15, -RZ, R15.H1_H1 ;  /* 0x3000000fff0f7230 */ /* 0x000fe20000004100 */
[C---:B------:R-:W-:Y:S01]  /*9c70*/  FMUL.FTZ R59, R53.reuse, R59 ;  /* 0x0000003b353b7220 */ /* 0x040fe20000410000 */
[----:B------:R-:W-:Y:S01]  /*9c80*/  HADD2.F32 R62, -RZ, R24.H0_H0 ;  /* 0x20000018ff3e7230 */ /* 0x000fe20000004100 */
[----:B------:R-:W-:Y:S01]  /*9c90*/  FFMA.FTZ R50, R53, R68, R50 ;  /* 0x0000004435327223 */ /* 0x000fe20000010032 */
[----:B------:R-:W-:Y:S01]  /*9ca0*/  HADD2.F32 R53, -RZ, R27.H0_H0 ;  /* 0x2000001bff357230 */ /* 0x000fe20000004100 */
[----:B------:R-:W-:Y:S01]  /*9cb0*/  FFMA.FTZ R51, R51, R66, R8 ;  /* 0x0000004233337223 */ /* 0x000fe20000010008 */
[----:B------:R-:W-:Y:S01]  /*9cc0*/  HADD2.F32 R8, -RZ, R6.H0_H0 ;  /* 0x20000006ff087230 */ /* 0x000fe20000004100 */
[----:B------:R-:W-:Y:S01]  /*9cd0*/  FMUL.FTZ R11, R49, R52 ;  /* 0x00000034310b7220 */ /* 0x000fe20000410000 */
[----:B------:R-:W-:Y:S01]  /*9ce0*/  F2FP.PACK_AB R9, R9, R50 ;  /* 0x000000320909723e */ /* 0x000fe200000000ff */
[----:B------:R-:W-:-:S02]  /*9cf0*/  FMUL.FTZ R52, R10, R52 ;  /* 0x000000340a347220 */ /* 0x000fc40000410000 */
[----:B------:R-:W-:Y:S02]  /*9d00*/  FFMA.FTZ R10, R10, R65, R11 ;  /* 0x000000410a0a7223 */ /* 0x000fe4000001000b */
[----:B------:R-:W-:Y:S02]  /*9d10*/  FMUL.FTZ R72, R14, R53 ;  /* 0x000000350e487220 */ /* 0x000fe40000410000 */
[-C--:B------:R-:W-:Y:S01]  /*9d20*/  FMUL.FTZ R11, R15, R8.reuse ;  /* 0x000000080f0b7220 */ /* 0x080fe20000410000 */
[----:B------:R-:W-:Y:S01]  /*9d30*/  F2FP.PACK_AB R10, R10, R51 ;  /* 0x000000330a0a723e */ /* 0x000fe200000000ff */
[----:B------:R-:W-:Y:S02]  /*9d40*/  FMUL.FTZ R53, R46, R53 ;  /* 0x000000352e357220 */ /* 0x000fe40000410000 */
[C---:B------:R-:W-:Y:S02]  /*9d50*/  FMUL.FTZ R8, R71.reuse, R8 ;  /* 0x0000000847087220 */ /* 0x040fe40000410000 */
[----:B------:R-:W-:-:S02]  /*9d60*/  FFMA.FTZ R11, R71, R62, R11 ;  /* 0x0000003e470b7223 */ /* 0x000fc4000001000b */
[----:B------:R-:W-:Y:S02]  /*9d70*/  FFMA.FTZ R60, R43, R70, -R60 ;  /* 0x000000462b3c7223 */ /* 0x000fe4000001083c */
[----:B------:R-:W-:Y:S02]  /*9d80*/  FFMA.FTZ R47, R47, R69, -R58 ;  /* 0x000000452f2f7223 */ /* 0x000fe4000001083a */
[----:B------:R-:W-:Y:S02]  /*9d90*/  FFMA.FTZ R59, R12, R68, -R59 ;  /* 0x000000440c3b7223 */ /* 0x000fe4000001083b */
[----:B------:R-:W-:Y:S01]  /*9da0*/  FFMA.FTZ R48, R48, R67, -R57 ;  /* 0x0000004330307223 */ /* 0x000fe20000010839 */
[----:B------:R-:W-:Y:S01]  /*9db0*/  F2FP.PACK_AB R12, R47, R60 ;  /* 0x0000003c2f0c723e */ /* 0x000fe200000000ff */
[----:B------:R-:W-:Y:S02]  /*9dc0*/  FFMA.FTZ R54, R13, R66, -R54 ;  /* 0x000000420d367223 */ /* 0x000fe40000010836 */
[----:B------:R-:W-:Y:S01]  /*9dd0*/  FFMA.FTZ R49, R49, R65, -R52 ;  /* 0x0000004131317223 */ /* 0x000fe20000010834 */
[----:B------:R-:W-:Y:S01]  /*9de0*/  F2FP.PACK_AB R13, R48, R59 ;  /* 0x0000003b300d723e */ /* 0x000fe200000000ff */
[----:B------:R-:W-:-:S02]  /*9df0*/  FFMA.FTZ R53, R14, R63, -R53 ;  /* 0x0000003f0e357223 */ /* 0x000fc40000010835 */
        /* <DEDUP_REMOVED lines=8> */
.L_x_124:
[----:B------:R-:W-:Y:S05]  /*9e80*/  BSYNC B1 ;  /* 0x0000000000017941 */ /* 0x000fea0003800000 */
.L_x_123:
[----:B-1----:R-:W-:Y:S01]  /*9e90*/  IADD3 R39, R17, 0x20, RZ ;  /* 0x0000002011277810 */ /* 0x002fe20007ffe0ff */
[----:B------:R-:W-:Y:S03]  /*9ea0*/  BSSY B1, `(.L_x_127) ;  /* 0x00000cb000017945 */ /* 0x000fe60003800000 */
[----:B------:R-:W-:-:S13]  /*9eb0*/  ISETP.GE.AND P0, PT, R39, R42, PT ;  /* 0x0000002a2700720c */ /* 0x000fda0003f06270 */
[----:B------:R-:W-:Y:S05]  /*9ec0*/  @P0 BRA `(.L_x_128) ;  /* 0x00000c8000000947 */ /* 0x000fea0003800000 */
[----:B------:R-:W-:Y:S01]  /*9ed0*/  ISETP.GE.AND P0, PT, R40, c[0x0][0x27c], PT ;  /* 0x00009f0028007a0c */ /* 0x000fe20003f06270 */
[----:B------:R-:W-:Y:S01]  /*9ee0*/  IMAD.SHL.U32 R49, R39, 0x40, RZ ;  /* 0x0000004027317824 */ /* 0x000fe200078e00ff */
[----:B------:R-:W-:Y:S01]  /*9ef0*/  SHF.R.S32.HI R8, RZ, 0x1f, R39 ;  /* 0x0000001fff087819 */ /* 0x000fe20000011427 */
[----:B------:R-:W-:Y:S01]  /*9f00*/  IMAD.MOV.U32 R41, RZ, RZ, c[0x0][0x27c] ;  /* 0x00009f00ff297624 */ /* 0x000fe200078e00ff */
[----:B------:R-:W-:Y:S02]  /*9f10*/  BSSY B0, `(.L_x_129) ;  /* 0x0000062000007945 */ /* 0x000fe40003800000 */
[----:B------:R-:W-:Y:S02]  /*9f20*/  LEA.HI R39, R8, R39, RZ, 0x3 ;  /* 0x0000002708277211 */ /* 0x000fe400078f18ff */
[----:B------:R-:W-:Y:S02]  /*9f30*/  LOP3.LUT R49, R49, 0x1c0, RZ, 0xc0, !PT ;  /* 0x000001c031317812 */ /* 0x000fe400078ec0ff */
[----:B------:R-:W-:Y:S01]  /*9f40*/  SHF.R.U32.HI R41, RZ, 0x3, R41 ;  /* 0x00000003ff297819 */ /* 0x000fe20000011629 */
[----:B------:R-:W-:Y:S01]  /*9f50*/  IMAD.SHL.U32 R39, R39, 0x40, RZ ;  /* 0x0000004027277824 */ /* 0x000fe200078e00ff */
[----:B------:R-:W-:-:S04]  /*9f60*/  SHF.R.U32.HI R47, RZ, 0x3, R49 ;  /* 0x00000003ff2f7819 */ /* 0x000fc80000011631 */
[----:B------:R-:W-:Y:S01]  /*9f70*/  LOP3.LUT R39, R39, 0xfffffe00, RZ, 0xc0, !PT ;  /* 0xfffffe0027277812 */ /* 0x000fe200078ec0ff */
[----:B------:R-:W-:Y:S05]  /*9f80*/  @P0 BRA `(.L_x_130) ;  /* 0x000005a000000947 */ /* 0x000fea0003800000 */
[----:B------:R-:W-:Y:S01]  /*9f90*/  IADD3 R9, R16, R41, RZ ;  /* 0x0000002910097210 */ /* 0x000fe20007ffe0ff */
[--C-:B------:R-:W-:Y:S01]  /*9fa0*/  HADD2.F32 R63, -RZ, R35.reuse.H1_H1 ;  /* 0x30000023ff3f7230 */ /* 0x100fe20000004100 */
[----:B------:R-:W-:Y:S01]  /*9fb0*/  LOP3.LUT R46, R49, 0x38, R44, 0xf8, !PT ;  /* 0x00000038312e7812 */ /* 0x000fe200078ef82c */
[----:B------:R-:W-:Y:S01]  /*9fc0*/  HADD2.F32 R60, -RZ, R34.H1_H1 ;  /* 0x30000022ff3c7230 */ /* 0x000fe20000004100 */
[----:B------:R-:W-:Y:S01]  /*9fd0*/  SHF.R.S32.HI R8, RZ, 0x1f, R9 ;  /* 0x0000001fff087819 */ /* 0x000fe20000011409 */
[----:B------:R-:W-:Y:S01]  /*9fe0*/  HADD2.F32 R69, -RZ, R35.H0_H0 ;  /* 0x20000023ff457230 */ /* 0x000fe20000004100 */
[----:B------:R-:W-:Y:S01]  /*9ff0*/  SHF.L.U32 R10, R9, 0x3, RZ ;  /* 0x00000003090a7819 */ /* 0x000fe200000006ff */
[----:B------:R-:W-:Y:S01]  /*a000*/  HADD2.F32 R65, -RZ, R37.H1_H1 ;  /* 0x30000025ff417230 */ /* 0x000fe20000004100 */
[----:B------:R-:W-:Y:S01]  /*a010*/  LEA.HI R8, R8, R9, RZ, 0x3 ;  /* 0x0000000908087211 */ /* 0x000fe200078f18ff */
[--C-:B------:R-:W-:Y:S01]  /*a020*/  HADD2.F32 R66, -RZ, R31.reuse.H1_H1 ;  /* 0x3000001fff427230 */ /* 0x100fe20000004100 */
[----:B------:R-:W-:Y:S01]  /*a030*/  LOP3.LUT R10, R49, 0x38, R10, 0xf8, !PT ;  /* 0x00000038310a7812 */ /* 0x000fe200078ef80a */
[----:B------:R-:W-:Y:S01]  /*a040*/  HADD2.F32 R74, -RZ, R31.H0_H0 ;  /* 0x2000001fff4a7230 */ /* 0x000fe20000004100 */
[----:B------:R-:W-:Y:S01]  /*a050*/  SHF.L.U32 R8, R8, 0xa, RZ ;  /* 0x0000000a08087819 */ /* 0x000fe200000006ff */
[----:B------:R-:W-:Y:S01]  /*a060*/  HADD2.F32 R77, -RZ, R36.H0_H0 ;  /* 0x20000024ff4d7230 */ /* 0x000fe20000004100 */
[----:B------:R-:W-:-:S02]  /*a070*/  LOP3.LUT R9, R10, R47, RZ, 0x3c, !PT ;  /* 0x0000002f0a097212 */ /* 0x000fc400078e3cff */
[----:B------:R-:W-:Y:S02]  /*a080*/  LOP3.LUT R8, R8, 0x7fffe000, RZ, 0xc0, !PT ;  /* 0x7fffe00008087812 */ /* 0x000fe400078ec0ff */
[----:B------:R-:W-:Y:S02]  /*a090*/  LOP3.LUT R46, R46, R47, RZ, 0x3c, !PT ;  /* 0x0000002f2e2e7212 */ /* 0x000fe400078e3cff */
[----:B------:R-:W-:Y:S02]  /*a0a0*/  IADD3 R8, R9, R8, R39 ;  /* 0x0000000809087210 */ /* 0x000fe40007ffe027 */
[----:B------:R-:W-:Y:S02]  /*a0b0*/  IADD3 R46, R39, R46, RZ ;  /* 0x0000002e272e7210 */ /* 0x000fe40007ffe0ff */
[----:B------:R-:W-:Y:S02]  /*a0c0*/  SHF.L.U32 R43, R8, 0x1, RZ ;  /* 0x00000001082b7819 */ /* 0x000fe400000006ff */
[----:B------:R-:W-:-:S03]  /*a0d0*/  SHF.L.U32 R46, R46, 0x1, RZ ;  /* 0x000000012e2e7819 */ /* 0x000fc600000006ff */
[----:B------:R-:W1:Y:S04]  /*a0e0*/  LDS.128 R8, [R43+0x10080] ;  /* 0x010080002b087984 */ /* 0x000e680000000c00 */
[----:B------:R-:W2:Y:S01]  /*a0f0*/  LDS.128 R12, [R46+0x10080] ;  /* 0x010080002e0c7984 */ /* 0x000ea20000000c00 */
[--C-:B-1----:R-:W-:Y:S02]  /*a100*/  HADD2.F32 R57, -RZ, R10.reuse.H0_H0 ;  /* 0x2000000aff397230 */ /* 0x102fe40000004100 */
[----:B------:R-:W-:Y:S02]  /*a110*/  HADD2.F32 R59, -RZ, R10.H1_H1 ;  /* 0x3000000aff3b7230 */ /* 0x000fe40000004100 */
[----:B--2---:R-:W-:Y:S02]  /*a120*/  HADD2.F32 R51, -RZ, R12.H1_H1 ;  /* 0x3000000cff337230 */ /* 0x004fe40000004100 */
[----:B------:R-:W-:-:S02]  /*a130*/  HADD2.F32 R10, -RZ, R32.H1_H1 ;  /* 0x30000020ff0a7230 */ /* 0x000fc40000004100 */
[----:B------:R-:W-:Y:S02]  /*a140*/  HADD2.F32 R48, -RZ, R12.H0_H0 ;  /* 0x2000000cff307230 */ /* 0x000fe40000004100 */
[--C-:B------:R-:W-:Y:S01]  /*a150*/  HADD2.F32 R58, -RZ, R8.reuse.H0_H0 ;  /* 0x20000008ff3a7230 */ /* 0x100fe20000004100 */
[C---:B------:R-:W-:Y:S01]  /*a160*/  FMUL.FTZ R70, R10.reuse, R51 ;  /* 0x000000330a467220 */ /* 0x040fe20000410000 */
[----:B------:R-:W-:Y:S01]  /*a170*/  HADD2.F32 R61, -RZ, R8.H1_H1 ;  /* 0x30000008ff3d7230 */ /* 0x000fe20000004100 */
[C---:B------:R-:W-:Y:S01]  /*a180*/  FMUL.FTZ R73, R63.reuse, R48 ;  /* 0x000000303f497220 */ /* 0x040fe20000410000 */
[--C-:B------:R-:W-:Y:S01]  /*a190*/  HADD2.F32 R50, -RZ, R11.reuse.H0_H0 ;  /* 0x2000000bff327230 */ /* 0x100fe20000004100 */
[-C--:B------:R-:W-:Y:S01]  /*a1a0*/  FMUL.FTZ R72, R63, R58.reuse ;  /* 0x0000003a3f487220 */ /* 0x080fe20000410000 */
[----:B------:R-:W-:Y:S01]  /*a1b0*/  HADD2.F32 R75, -RZ, R11.H1_H1 ;  /* 0x3000000bff4b7230 */ /* 0x000fe20000004100 */
[-C--:B------:R-:W-:Y:S01]  /*a1c0*/  FMUL.FTZ R71, R10, R61.reuse ;  /* 0x0000003d0a477220 */ /* 0x080fe20000410000 */
[--C-:B------:R-:W-:Y:S01]  /*a1d0*/  HADD2.F32 R12, -RZ, R13.reuse.H0_H0 ;  /* 0x2000000dff0c7230 */ /* 0x100fe20000004100 */
[----:B------:R-:W-:Y:S01]  /*a1e0*/  FFMA.FTZ R70, R60, R61, R70 ;  /* 0x0000003d3c467223 */ /* 0x000fe20000010046 */
[----:B------:R-:W-:Y:S01]  /*a1f0*/  HADD2.F32 R52, -RZ, R13.H1_H1 ;  /* 0x3000000dff347230 */ /* 0x000fe20000004100 */
[----:B------:R-:W-:Y:S01]  /*a200*/  FFMA.FTZ R73, R65, R58, R73 ;  /* 0x0000003a41497223 */ /* 0x000fe20000010049 */
[----:B------:R-:W-:Y:S01]  /*a210*/  HADD2.F32 R11, -RZ, R32.H0_H0 ;  /* 0x20000020ff0b7230 */ /* 0x000fe20000004100 */
[----:B------:R-:W-:Y:S01]  /*a220*/  FMUL.FTZ R8, R69, R12 ;  /* 0x0000000c45087220 */ /* 0x000fe20000410000 */
[--C-:B------:R-:W-:Y:S01]  /*a230*/  HADD2.F32 R54, -RZ, R9.reuse.H0_H0 ;  /* 0x20000009ff367230 */ /* 0x100fe20000004100 */
[----:B------:R-:W-:Y:S01]  /*a240*/  FMUL.FTZ R62, R77, R50 ;  /* 0x000000324d3e7220 */ /* 0x000fe20000410000 */
[----:B------:R-:W-:Y:S01]  /*a250*/  HADD2.F32 R56, -RZ, R9.H1_H1 ;  /* 0x30000009ff387230 */ /* 0x000fe20000004100 */
[----:B------:R-:W-:Y:S01]  /*a260*/  FMUL.FTZ R9, R11, R52 ;  /* 0x000000340b097220 */ /* 0x000fe20000410000 */
[----:B------:R-:W-:Y:S01]  /*a270*/  HADD2.F32 R63, -RZ, R37.H0_H0 ;  /* 0x20000025ff3f7230 */ /* 0x000fe20000004100 */
[----:B------:R-:W-:Y:S01]  /*a280*/  FMUL.FTZ R69, R69, R54 ;  /* 0x0000003645457220 */ /* 0x000fe20000410000 */
[----:B------:R-:W-:Y:S01]  /*a290*/  HADD2.F32 R61, -RZ, R34.H0_H0 ;  /* 0x20000022ff3d7230 */ /* 0x000fe20000004100 */
[----:B------:R-:W-:Y:S01]  /*a2a0*/  FMUL.FTZ R68, R11, R56 ;  /* 0x000000380b447220 */ /* 0x000fe20000410000 */
[----:B------:R-:W-:Y:S01]  /*a2b0*/  HADD2.F32 R13, -RZ, R14.H0_H0 ;  /* 0x2000000eff0d7230 */ /* 0x000fe20000004100 */
[----:B------:R-:W-:Y:S01]  /*a2c0*/  FFMA.FTZ R54, R63, R54, R8 ;  /* 0x000000363f367223 */ /* 0x000fe20000010008 */
[----:B------:R-:W-:Y:S01]  /*a2d0*/  HADD2.F32 R10, -RZ, R36.H1_H1 ;  /* 0x30000024ff0a7230 */ /* 0x000fe20000004100 */
[----:B------:R-:W-:Y:S01]  /*a2e0*/  FFMA.FTZ R9, R61, R56, R9 ;  /* 0x000000383d097223 */ /* 0x000fe20000010009 */
[----:B------:R-:W-:Y:S01]  /*a2f0*/  HADD2.F32 R53, -RZ, R14.H1_H1 ;  /* 0x3000000eff357230 */ /* 0x000fe20000004100 */
[----:B------:R-:W-:Y:S01]  /*a300*/  FFMA.FTZ R72, R65, R48, -R72 ;  /* 0x0000003041487223 */ /* 0x000fe20000010848 */
[----:B------:R-:W-:Y:S01]  /*a310*/  HADD2.F32 R14, -RZ, R15.H0_H0 ;  /* 0x2000000fff0e7230 */ /* 0x000fe20000004100 */
[C---:B------:R-:W-:Y:S01]  /*a320*/  FMUL.FTZ R8, R10.reuse, R13 ;  /* 0x0000000d0a087220 */ /* 0x040fe20000410000 */
[--C-:B------:R-:W-:Y:S01]  /*a330*/  HADD2.F32 R58, -RZ, R38.reuse.H1_H1 ;  /* 0x30000026ff3a7230 */ /* 0x100fe20000004100 */
[----:B------:R-:W-:Y:S01]  /*a340*/  FMUL.FTZ R67, R10, R57 ;  /* 0x000000390a437220 */ /* 0x000fe20000410000 */
[----:B------:R-:W-:Y:S01]  /*a350*/  HADD2.F32 R56, -RZ, R33.H1_H1 ;  /* 0x30000021ff387230 */ /* 0x000fe20000004100 */
[----:B------:R-:W-:Y:S01]  /*a360*/  FMUL.FTZ R10, R66, R53 ;  /* 0x00000035420a7220 */ /* 0x000fe20000410000 */
[----:B------:R-:W-:Y:S01]  /*a370*/  HADD2.F32 R15, -RZ, R15.H1_H1 ;  /* 0x3000000fff0f7230 */ /* 0x000fe20000004100 */
[----:B------:R-:W-:Y:S01]  /*a380*/  FFMA.FTZ R57, R58, R57, R8 ;  /* 0x000000393a397223 */ /* 0x000fe20000010008 */
[----:B------:R-:W-:Y:S01]  /*a390*/  HADD2.F32 R8, -RZ, R33.H0_H0 ;  /* 0x20000021ff087230 */ /* 0x000fe20000004100 */
[-C--:B------:R-:W-:Y:S01]  /*a3a0*/  FMUL.FTZ R66, R66, R59.reuse ;  /* 0x0000003b42427220 */ /* 0x080fe20000410000 */
[----:B------:R-:W-:Y:S01]  /*a3b0*/  F2FP.PACK_AB R9, R9, R54 ;  /* 0x000000360909723e */ /* 0x000fe200000000ff */
[----:B------:R-:W-:Y:S01]  /*a3c0*/  FFMA.FTZ R10, R56, R59, R10 ;  /* 0x0000003b380a7223 */ /* 0x000fe2000001000a */
[----:B------:R-:W-:Y:S01]  /*a3d0*/  HADD2.F32 R59, -RZ, R38.H0_H0 ;  /* 0x20000026ff3b7230 */ /* 0x000fe20000004100 */
[----:B------:R-:W-:-:S02]  /*a3e0*/  FMUL.FTZ R11, R74, R15 ;  /* 0x0000000f4a0b7220 */ /* 0x000fc40000410000 */
[----:B------:R-:W-:Y:S01]  /*a3f0*/  FMUL.FTZ R74, R74, R75 ;  /* 0x0000004b4a4a7220 */ /* 0x000fe20000410000 */
[----:B------:R-:W-:Y:S01]  /*a400*/  F2FP.PACK_AB R10, R10, R57 ;  /* 0x000000390a0a723e */ /* 0x000fe200000000ff */
[----:B------:R-:W-:Y:S02]  /*a410*/  FMUL.FTZ R76, R77, R14 ;  /* 0x0000000e4d4c7220 */ /* 0x000fe40000410000 */
[----:B------:R-:W-:Y:S02]  /*a420*/  FFMA.FTZ R71, R60, R51, -R71 ;  /* 0x000000333c477223 */ /* 0x000fe40000010847 */
[----:B------:R-:W-:Y:S02]  /*a430*/  FFMA.FTZ R69, R63, R12, -R69 ;  /* 0x0000000c3f457223 */ /* 0x000fe40000010845 */
[----:B------:R-:W-:Y:S01]  /*a440*/  FFMA.FTZ R68, R61, R52, -R68 ;  /* 0x000000343d447223 */ /* 0x000fe20000010844 */
[----:B------:R-:W-:Y:S01]  /*a450*/  F2FP.PACK_AB R12, R71, R72 ;  /* 0x00000048470c723e */ /* 0x000fe200000000ff */
[----:B------:R-:W-:-:S02]  /*a460*/  FFMA.FTZ R67, R58, R13, -R67 ;  /* 0x0000000d3a437223 */ /* 0x000fc40000010843 */
[----:B------:R-:W-:Y:S01]  /*a470*/  FFMA.FTZ R66, R56, R53, -R66 ;  /* 0x0000003538427223 */ /* 0x000fe20000010842 */
[----:B------:R-:W-:Y:S01]  /*a480*/  F2FP.PACK_AB R13, R68, R69 ;  /* 0x00000045440d723e */ /* 0x000fe200000000ff */
[C---:B------:R-:W-:Y:S02]  /*a490*/  FFMA.FTZ R62, R59.reuse, R14, -R62 ;  /* 0x0000000e3b3e7223 */ /* 0x040fe4000001083e */
[----:B------:R-:W-:Y:S01]  /*a4a0*/  FFMA.FTZ R15, R8, R15, -R74 ;  /* 0x0000000f080f7223 */ /* 0x000fe2000001084a */
[----:B------:R-:W-:Y:S01]  /*a4b0*/  F2FP.PACK_AB R14, R66, R67 ;  /* 0x00000043420e723e */ /* 0x000fe200000000ff */
[----:B------:R-:W-:Y:S02]  /*a4c0*/  FFMA.FTZ R50, R59, R50, R76 ;  /* 0x000000323b327223 */ /* 0x000fe4000001004c */
[----:B------:R-:W-:Y:S01]  /*a4d0*/  FFMA.FTZ R11, R8, R75, R11 ;  /* 0x0000004b080b7223 */ /* 0x000fe2000001000b */
[----:B------:R-:W-:Y:S02]  /*a4e0*/  F2FP.PACK_AB R15, R15, R62 ;  /* 0x0000003e0f0f723e */ /* 0x000fe400000000ff */
[----:B------:R-:W-:-:S02]  /*a4f0*/  F2FP.PACK_AB R8, R70, R73 ;  /* 0x000000494608723e */ /* 0x000fc400000000ff */
[----:B------:R-:W-:Y:S01]  /*a500*/  F2FP.PACK_AB R11, R11, R50 ;  /* 0x000000320b0b723e */ /* 0x000fe200000000ff */
[----:B------:R1:W-:Y:S04]  /*a510*/  STS.128 [R46+0x10080], R12 ;  /* 0x0100800c2e007388 */ /* 0x0003e80000000c00 */
[----:B------:R1:W-:Y:S02]  /*a520*/  STS.128 [R43+0x10080], R8 ;  /* 0x010080082b007388 */ /* 0x0003e40000000c00 */
.L_x_130:
[----:B------:R-:W-:Y:S05]  /*a530*/  BSYNC B0 ;  /* 0x0000000000007941 */ /* 0x000fea0003800000 */
.L_x_129:
[----:B------:R-:W-:-:S13]  /*a540*/  ISETP.GE.AND P0, PT, R30, c[0x0][0x27c], PT ;  /* 0x00009f001e007a0c */ /* 0x000fda0003f06270 */
[----:B------:R-:W-:Y:S05]  /*a550*/  @P0 BRA `(.L_x_128) ;  /* 0x000005f000000947 */ /* 0x000fea0003800000 */
[----:B-1----:R-:W-:Y:S01]  /*a560*/  SHF.R.S32.HI R9, RZ, 0x1f, R30 ;  /* 0x0000001fff097819 */ /* 0x002fe2000001141e */
[----:B------:R-:W-:Y:S02]  /*a570*/  HADD2.F32 R68, -RZ, R26.H1_H1 ;  /* 0x3000001aff447230 */ /* 0x000fe40000004100 */
[----:B------:R-:W-:Y:S01]  /*a580*/  HADD2.F32 R58, -RZ, R28.H1_H1 ;  /* 0x3000001cff3a7230 */ /* 0x000fe20000004100 */
[CC--:B------:R-:W-:Y:S01]  /*a590*/  LEA.HI R10, R9.reuse, R30.reuse, RZ, 0x3 ;  /* 0x0000001e090a7211 */ /* 0x0c0fe200078f18ff */
[----:B------:R-:W-:Y:S01]  /*a5a0*/  HADD2.F32 R65, -RZ, R26.H0_H0 ;  /* 0x2000001aff417230 */ /* 0x000fe20000004100 */
[----:B------:R-:W-:Y:S01]  /*a5b0*/  LEA.HI R12, R9, R30, RZ, 0x6 ;  /* 0x0000001e090c7211 */ /* 0x000fe200078f30ff */
[----:B------:R-:W-:Y:S01]  /*a5c0*/  HADD2.F32 R56, -RZ, R25.H1_H1 ;  /* 0x30000019ff387230 */ /* 0x000fe20000004100 */
[----:B------:R-:W-:Y:S01]  /*a5d0*/  LEA.HI.SX32 R41, R10, R41, 0x1d ;  /* 0x000000290a297211 */ /* 0x000fe200078feaff */
[----:B------:R-:W-:Y:S01]  /*a5e0*/  HADD2.F32 R59, -RZ, R28.H0_H0 ;  /* 0x2000001cff3b7230 */ /* 0x000fe20000004100 */
[----:B------:R-:W-:Y:S01]  /*a5f0*/  LOP3.LUT R10, R49, 0x38, R10, 0xf8, !PT ;  /* 0x00000038310a7812 */ /* 0x000fe200078ef80a */
[----:B------:R-:W-:Y:S01]  /*a600*/  HADD2.F32 R63, -RZ, R22.H0_H0 ;  /* 0x20000016ff3f7230 */ /* 0x000fe20000004100 */
[----:B------:R-:W-:Y:S01]  /*a610*/  SHF.R.S32.HI R8, RZ, 0x1f, R41 ;  /* 0x0000001fff087819 */ /* 0x000fe20000011429 */
[----:B------:R-:W-:Y:S01]  /*a620*/  HADD2.F32 R62, -RZ, R27.H1_H1 ;  /* 0x3000001bff3e7230 */ /* 0x000fe20000004100 */
[----:B------:R-:W-:Y:S01]  /*a630*/  LOP3.LUT R9, R10, R47, RZ, 0x3c, !PT ;  /* 0x0000002f0a097212 */ /* 0x000fe200078e3cff */
[----:B------:R-:W-:Y:S01]  /*a640*/  HADD2.F32 R54, -RZ, R29.H1_H1 ;  /* 0x3000001dff367230 */ /* 0x000fe20000004100 */
[----:B------:R-:W-:Y:S01]  /*a650*/  SHF.L.U32 R10, R41, 0x3, RZ ;  /* 0x00000003290a7819 */ /* 0x000fe200000006ff */
[----:B------:R-:W-:Y:S01]  /*a660*/  HADD2.F32 R70, -RZ, R6.H0_H0 ;  /* 0x20000006ff467230 */ /* 0x000fe20000004100 */
[----:B------:R-:W-:Y:S01]  /*a670*/  LEA.HI R8, R8, R41, RZ, 0x3 ;  /* 0x0000002908087211 */ /* 0x000fe200078f18ff */
[----:B------:R-:W-:Y:S01]  /*a680*/  HADD2.F32 R73, -RZ, R27.H0_H0 ;  /* 0x2000001bff497230 */ /* 0x000fe20000004100 */
[----:B------:R-:W-:-:S02]  /*a690*/  SHF.L.U32 R12, R12, 0x7, RZ ;  /* 0x000000070c0c7819 */ /* 0x000fc400000006ff */
[----:B------:R-:W-:Y:S02]  /*a6a0*/  LOP3.LUT R10, R49, 0x38, R10, 0xf8, !PT ;  /* 0x00000038310a7812 */ /* 0x000fe400078ef80a */
[----:B------:R-:W-:Y:S02]  /*a6b0*/  SHF.L.U32 R8, R8, 0xa, RZ ;  /* 0x0000000a08087819 */ /* 0x000fe400000006ff */
[----:B------:R-:W-:Y:S02]  /*a6c0*/  LOP3.LUT R12, R12, 0x7fffe000, RZ, 0xc0, !PT ;  /* 0x7fffe0000c0c7812 */ /* 0x000fe400078ec0ff */
[----:B------:R-:W-:Y:S02]  /*a6d0*/  LOP3.LUT R47, R10, R47, RZ, 0x3c, !PT ;  /* 0x0000002f0a2f7212 */ /* 0x000fe400078e3cff */
[----:B------:R-:W-:Y:S02]  /*a6e0*/  LOP3.LUT R8, R8, 0x7fffe000, RZ, 0xc0, !PT ;  /* 0x7fffe00008087812 */ /* 0x000fe400078ec0ff */
[----:B------:R-:W-:-:S02]  /*a6f0*/  IADD3 R9, R9, R12, R39 ;  /* 0x0000000c09097210 */ /* 0x000fc40007ffe027 */
        /* <DEDUP_REMOVED lines=8> */
[----:B------:R-:W-:-:S02]  /*a780*/  HADD2.F32 R53, -RZ, R10.H1_H1 ;  /* 0x3000000aff357230 */ /* 0x000fc40000004100 */
[----:B------:R-:W-:Y:S02]  /*a790*/  HADD2.F32 R69, -RZ, R8.H0_H0 ;  /* 0x20000008ff457230 */ /* 0x000fe40000004100 */
[----:B------:R-:W-:Y:S02]  /*a7a0*/  HADD2.F32 R10, -RZ, R22.H1_H1 ;  /* 0x30000016ff0a7230 */ /* 0x000fe40000004100 */
[----:B------:R-:W-:Y:S01]  /*a7b0*/  HADD2.F32 R57, -RZ, R8.H1_H1 ;  /* 0x30000008ff397230 */ /* 0x000fe20000004100 */
[C---:B------:R-:W-:Y:S01]  /*a7c0*/  FMUL.FTZ R8, R68.reuse, R43 ;  /* 0x0000002b44087220 */ /* 0x040fe20000410000 */
[----:B------:R-:W-:Y:S01]  /*a7d0*/  HADD2.F32 R12, -RZ, R13.H0_H0 ;  /* 0x2000000dff0c7230 */ /* 0x000fe20000004100 */
[----:B------:R-:W-:Y:S01]  /*a7e0*/  FMUL.FTZ R68, R68, R69 ;  /* 0x0000004544447220 */ /* 0x000fe20000410000 */
[----:B------:R-:W-:Y:S01]  /*a7f0*/  HADD2.F32 R50, -RZ, R9.H0_H0 ;  /* 0x20000009ff327230 */ /* 0x000fe20000004100 */
[----:B------:R-:W-:Y:S01]  /*a800*/  FMUL.FTZ R66, R10, R47 ;  /* 0x0000002f0a427220 */ /* 0x000fe20000410000 */
[----:B------:R-:W-:Y:S01]  /*a810*/  HADD2.F32 R48, -RZ, R13.H1_H1 ;  /* 0x3000000dff307230 */ /* 0x000fe20000004100 */
[----:B------:R-:W-:Y:S01]  /*a820*/  FFMA.FTZ R69, R58, R69, R8 ;  /* 0x000000453a457223 */ /* 0x000fe20000010008 */
[--C-:B------:R-:W-:Y:S01]  /*a830*/  HADD2.F32 R13, -RZ, R14.reuse.H0_H0 ;  /* 0x2000000eff0d7230 */ /* 0x100fe20000004100 */
[C---:B------:R-:W-:Y:S01]  /*a840*/  FMUL.FTZ R8, R65.reuse, R12 ;  /* 0x0000000c41087220 */ /* 0x040fe20000410000 */
[----:B------:R-:W-:Y:S01]  /*a850*/  HADD2.F32 R52, -RZ, R9.H1_H1 ;  /* 0x30000009ff347230 */ /* 0x000fe20000004100 */
[-C--:B------:R-:W-:Y:S01]  /*a860*/  FMUL.FTZ R67, R10, R57.reuse ;  /* 0x000000390a437220 */ /* 0x080fe20000410000 */
[----:B------:R-:W-:Y:S01]  /*a870*/  HADD2.F32 R49, -RZ, R14.H1_H1 ;  /* 0x3000000eff317230 */ /* 0x000fe20000004100 */
[----:B------:R-:W-:Y:S01]  /*a880*/  FFMA.FTZ R66, R56, R57, R66 ;  /* 0x0000003938427223 */ /* 0x000fe20000010042 */
[----:B------:R-:W-:Y:S01]  /*a890*/  HADD2.F32 R57, -RZ, R25.H0_H0 ;  /* 0x20000019ff397230 */ /* 0x000fe20000004100 */
[-C--:B------:R-:W-:Y:S01]  /*a8a0*/  FMUL.FTZ R65, R65, R50.reuse ;  /* 0x0000003241417220 */ /* 0x080fe20000410000 */
[--C-:B------:R-:W-:Y:S01]  /*a8b0*/  HADD2.F32 R14, -RZ, R15.reuse.H0_H0 ;  /* 0x2000000fff0e7230 */ /* 0x100fe20000004100 */
[----:B------:R-:W-:Y:S01]  /*a8c0*/  FFMA.FTZ R50, R59, R50, R8 ;  /* 0x000000323b327223 */ /* 0x000fe20000010008 */
[----:B------:R-:W-:Y:S01]  /*a8d0*/  HADD2.F32 R8, -RZ, R6.H1_H1 ;  /* 0x30000006ff087230 */ /* 0x000fe20000004100 */
[C---:B------:R-:W-:Y:S01]  /*a8e0*/  FMUL.FTZ R9, R63.reuse, R48 ;  /* 0x000000303f097220 */ /* 0x040fe20000410000 */
[----:B------:R-:W-:Y:S01]  /*a8f0*/  HADD2.F32 R15, -RZ, R15.H1_H1 ;  /* 0x3000000fff0f7230 */ /* 0x000fe20000004100 */
[C---:B------:R-:W-:Y:S01]  /*a900*/  FMUL.FTZ R10, R62.reuse, R13 ;  /* 0x0000000d3e0a7220 */ /* 0x040fe20000410000 */
[--C-:B------:R-:W-:Y:S01]  /*a910*/  HADD2.F32 R46, -RZ, R11.reuse.H0_H0 ;  /* 0x2000000bff2e7230 */ /* 0x100fe20000004100 */
[-C--:B------:R-:W-:Y:S01]  /*a920*/  FMUL.FTZ R63, R63, R52.reuse ;  /* 0x000000343f3f7220 */ /* 0x080fe20000410000 */
[----:B------:R-:W-:Y:S01]  /*a930*/  HADD2.F32 R71, -RZ, R11.H1_H1 ;  /* 0x3000000bff477230 */ /* 0x000fe20000004100 */
[----:B------:R-:W-:Y:S01]  /*a940*/  FFMA.FTZ R9, R57, R52, R9 ;  /* 0x0000003439097223 */ /* 0x000fe20000010009 */
[----:B------:R-:W-:Y:S01]  /*a950*/  HADD2.F32 R52, -RZ, R24.H1_H1 ;  /* 0x30000018ff347230 */ /* 0x000fe20000004100 */
[----:B------:R-:W-:-:S02]  /*a960*/  FMUL.FTZ R62, R62, R51 ;  /* 0x000000333e3e7220 */ /* 0x000fc40000410000 */
[----:B------:R-:W-:Y:S01]  /*a970*/  FFMA.FTZ R51, R54, R51, R10 ;  /* 0x0000003336337223 */ /* 0x000fe2000001000a */
[----:B------:R-:W-:Y:S01]  /*a980*/  F2FP.PACK_AB R9, R9, R50 ;  /* 0x000000320909723e */ /* 0x000fe200000000ff */
[C---:B------:R-:W-:Y:S02]  /*a990*/  FMUL.FTZ R10, R8.reuse, R49 ;  /* 0x00000031080a7220 */ /* 0x040fe40000410000 */
[-C--:B------:R-:W-:Y:S01]  /*a9a0*/  FMUL.FTZ R61, R8, R53.reuse ;  /* 0x00000035083d7220 */ /* 0x080fe20000410000 */
[----:B------:R-:W-:Y:S01]  /*a9b0*/  HADD2.F32 R8, -RZ, R24.H0_H0 ;  /* 0x20000018ff087230 */ /* 0x000fe20000004100 */
[----:B------:R-:W-:Y:S01]  /*a9c0*/  FFMA.FTZ R10, R52, R53, R10 ;  /* 0x00000035340a7223 */ /* 0x000fe2000001000a */
[----:B------:R-:W-:Y:S01]  /*a9d0*/  HADD2.F32 R53, -RZ, R29.H0_H0 ;  /* 0x2000001dff357230 */ /* 0x000fe20000004100 */
[----:B------:R-:W-:Y:S02]  /*a9e0*/  FMUL.FTZ R11, R70, R15 ;  /* 0x0000000f460b7220 */ /* 0x000fe40000410000 */
[----:B------:R-:W-:Y:S01]  /*a9f0*/  FMUL.FTZ R60, R73, R46 ;  /* 0x0000002e493c7220 */ /* 0x000fe20000410000 */
[----:B------:R-:W-:Y:S01]  /*aa00*/  F2FP.PACK_AB R10, R10, R51 ;  /* 0x000000330a0a723e */ /* 0x000fe200000000ff */
[----:B------:R-:W-:-:S02]  /*aa10*/  FMUL.FTZ R70, R70, R71 ;  /* 0x0000004746467220 */ /* 0x000fc40000410000 */
[----:B------:R-:W-:Y:S02]  /*aa20*/  FMUL.FTZ R72, R73, R14 ;  /* 0x0000000e49487220 */ /* 0x000fe40000410000 */
        /* <DEDUP_REMOVED lines=9> */
[C---:B------:R-:W-:Y:S01]  /*aac0*/  FFMA.FTZ R15, R8.reuse, R15, -R70 ;  /* 0x0000000f080f7223 */ /* 0x040fe20000010846 */
        /* <DEDUP_REMOVED lines=8> */
.L_x_128:
[----:B------:R-:W-:Y:S05]  /*ab50*/  BSYNC B1 ;  /* 0x0000000000017941 */ /* 0x000fea0003800000 */
.L_x_127:
        /* <DEDUP_REMOVED lines=106> */
.L_x_134:
[----:B------:R-:W-:Y:S05]  /*b200*/  BSYNC B0 ;  /* 0x0000000000007941 */ /* 0x000fea0003800000 */
.L_x_133:
        /* <DEDUP_REMOVED lines=97> */
.L_x_132:
[----:B------:R-:W-:Y:S05]  /*b820*/  BSYNC B1 ;  /* 0x0000000000017941 */ /* 0x000fea0003800000 */
.L_x_131:
[----:B-1----:R-:W-:-:S04]  /*b830*/  IADD3 R39, R17, 0x60, RZ ;  /* 0x0000006011277810 */ /* 0x002fc80007ffe0ff */
        /* <DEDUP_REMOVED lines=17> */
[----:B------:R-:W-:Y:S01]  /*b950*/  HADD2.F32 R35, -RZ, R35.H0_H0 ;  /* 0x20000023ff237230 */ /* 0x000fe20000004100 */
[----:B------:R-:W-:Y:S01]  /*b960*/  SHF.R.S32.HI R9, RZ, 0x1f, R8 ;  /* 0x0000001fff097819 */ /* 0x000fe20000011408 */
[--C-:B------:R-:W-:Y:S01]  /*b970*/  HADD2.F32 R54, -RZ, R37.reuse.H1_H1 ;  /* 0x30000025ff367230 */ /* 0x100fe20000004100 */
[----:B------:R-:W-:Y:S01]  /*b980*/  SHF.L.U32 R10, R8, 0x3, RZ ;  /* 0x00000003080a7819 */ /* 0x000fe200000006ff */
[----:B------:R-:W-:Y:S01]  /*b990*/  HADD2.F32 R37, -RZ, R37.H0_H0 ;  /* 0x20000025ff257230 */ /* 0x000fe20000004100 */
[----:B------:R-:W-:Y:S01]  /*b9a0*/  LEA.HI R8, R9, R8, RZ, 0x3 ;  /* 0x0000000809087211 */ /* 0x000fe200078f18ff */
[--C-:B------:R-:W-:Y:S01]  /*b9b0*/  HADD2.F32 R56, -RZ, R32.reuse.H1_H1 ;  /* 0x30000020ff387230 */ /* 0x100fe20000004100 */
[----:B------:R-:W-:Y:S01]  /*b9c0*/  LOP3.LUT R44, R45, R40, RZ, 0x3c, !PT ;  /* 0x000000282d2c7212 */ /* 0x000fe200078e3cff */
[----:B------:R-:W-:Y:S01]  /*b9d0*/  HADD2.F32 R32, -RZ, R32.H0_H0 ;  /* 0x20000020ff207230 */ /* 0x000fe20000004100 */
[----:B------:R-:W-:Y:S01]  /*b9e0*/  LOP3.LUT R9, R43, 0x38, R10, 0xf8, !PT ;  /* 0x000000382b097812 */ /* 0x000fe200078ef80a */
[--C-:B------:R-:W-:Y:S01]  /*b9f0*/  HADD2.F32 R62, -RZ, R38.reuse.H1_H1 ;  /* 0x30000026ff3e7230 */ /* 0x100fe20000004100 */
[----:B------:R-:W-:Y:S01]  /*ba00*/  SHF.L.U32 R8, R8, 0xa, RZ ;  /* 0x0000000a08087819 */ /* 0x000fe200000006ff */
[----:B------:R-:W-:Y:S01]  /*ba10*/  HADD2.F32 R63, -RZ, R38.H0_H0 ;  /* 0x20000026ff3f7230 */ /* 0x000fe20000004100 */
[----:B------:R-:W-:Y:S01]  /*ba20*/  IADD3 R44, R39, R44, RZ ;  /* 0x0000002c272c7210 */ /* 0x000fe20007ffe0ff */
[----:B------:R-:W-:Y:S01]  /*ba30*/  HADD2.F32 R38, -RZ, R33.H0_H0 ;  /* 0x20000021ff267230 */ /* 0x000fe20000004100 */
[----:B------:R-:W-:-:S02]  /*ba40*/  LOP3.LUT R9, R9, R40, RZ, 0x3c, !PT ;  /* 0x0000002809097212 */ /* 0x000fc400078e3cff */
[----:B------:R-:W-:Y:S02]  /*ba50*/  LOP3.LUT R8, R8, 0x7fffe000, RZ, 0xc0, !PT ;  /* 0x7fffe00008087812 */ /* 0x000fe400078ec0ff */
[----:B------:R-:W-:Y:S02]  /*ba60*/  SHF.L.U32 R44, R44, 0x1, RZ ;  /* 0x000000012c2c7819 */ /* 0x000fe400000006ff */
[----:B------:R-:W-:-:S03]  /*ba70*/  IADD3 R8, R9, R8, R39 ;  /* 0x0000000809087210 */ /* 0x000fc60007ffe027 */
[----:B------:R-:W1:Y:S01]  /*ba80*/  LDS.128 R12, [R44+0x10080] ;  /* 0x010080002c0c7984 */ /* 0x000e620000000c00 */
[----:B------:R-:W-:-:S05]  /*ba90*/  SHF.L.U32 R42, R8, 0x1, RZ ;  /* 0x00000001082a7819 */ /* 0x000fca00000006ff */
[----:B------:R-:W2:Y:S01]  /*baa0*/  LDS.128 R8, [R42+0x10080] ;  /* 0x010080002a087984 */ /* 0x000ea20000000c00 */
[--C-:B-1----:R-:W-:Y:S02]  /*bab0*/  HADD2.F32 R45, -RZ, R12.reuse.H0_H0 ;  /* 0x2000000cff2d7230 */ /* 0x102fe40000004100 */
[----:B------:R-:W-:Y:S02]  /*bac0*/  HADD2.F32 R46, -RZ, R12.H1_H1 ;  /* 0x3000000cff2e7230 */ /* 0x000fe40000004100 */
[----:B------:R-:W-:Y:S01]  /*bad0*/  HADD2.F32 R12, -RZ, R13.H0_H0 ;  /* 0x2000000dff0c7230 */ /* 0x000fe20000004100 */
[----:B------:R-:W-:Y:S01]  /*bae0*/  FMUL.FTZ R57, R50, R45 ;  /* 0x0000002d32397220 */ /* 0x000fe20000410000 */
[--C-:B--2---:R-:W-:Y:S01]  /*baf0*/  HADD2.F32 R49, -RZ, R8.reuse.H0_H0 ;  /* 0x20000008ff317230 */ /* 0x104fe20000004100 */
[----:B------:R-:W-:Y:S01]  /*bb00*/  FMUL.FTZ R60, R56, R46 ;  /* 0x0000002e383c7220 */ /* 0x000fe20000410000 */
[----:B------:R-:W-:Y:S01]  /*bb10*/  HADD2.F32 R51, -RZ, R8.H1_H1 ;  /* 0x30000008ff337230 */ /* 0x000fe20000004100 */
[C---:B------:R-:W-:Y:S01]  /*bb20*/  FMUL.FTZ R58, R35.reuse, R12 ;  /* 0x0000000c233a7220 */ /* 0x040fe20000410000 */
[----:B------:R-:W-:Y:S01]  /*bb30*/  HADD2.F32 R8, -RZ, R9.H0_H0 ;  /* 0x20000009ff087230 */ /* 0x000fe20000004100 */
[-C--:B------:R-:W-:Y:S01]  /*bb40*/  FMUL.FTZ R50, R50, R49.reuse ;  /* 0x0000003132327220 */ /* 0x080fe20000410000 */
[----:B------:R-:W-:Y:S01]  /*bb50*/  HADD2.F32 R47, -RZ, R13.H1_H1 ;  /* 0x3000000dff2f7230 */ /* 0x000fe20000004100 */
[----:B------:R-:W-:Y:S01]  /*bb60*/  FFMA.FTZ R49, R54, R49, R57 ;  /* 0x0000003136317223 */ /* 0x000fe20000010039 */
[----:B------:R-:W-:Y:S01]  /*bb70*/  HADD2.F32 R13, -RZ, R14.H0_H0 ;  /* 0x2000000eff0d7230 */ /* 0x000fe20000004100 */
[-C--:B------:R-:W-:Y:S01]  /*bb80*/  FMUL.FTZ R35, R35, R8.reuse ;  /* 0x0000000823237220 */ /* 0x080fe20000410000 */
[----:B------:R-:W-:Y:S01]  /*bb90*/  HADD2.F32 R57, -RZ, R34.H1_H1 ;  /* 0x30000022ff397230 */ /* 0x000fe20000004100 */
[----:B------:R-:W-:Y:S01]  /*bba0*/  FFMA.FTZ R58, R37, R8, R58 ;  /* 0x00000008253a7223 */ /* 0x000fe2000001003a */
[----:B------:R-:W-:Y:S01]  /*bbb0*/  HADD2.F32 R8, -RZ, R36.H1_H1 ;  /* 0x30000024ff087230 */ /* 0x000fe20000004100 */
[----:B------:R-:W-:Y:S01]  /*bbc0*/  FMUL.FTZ R59, R32, R47 ;  /* 0x0000002f203b7220 */ /* 0x000fe20000410000 */
[----:B------:R-:W-:Y:S01]  /*bbd0*/  HADD2.F32 R52, -RZ, R9.H1_H1 ;  /* 0x30000009ff347230 */ /* 0x000fe20000004100 */
[----:B------:R-:W-:Y:S01]  /*bbe0*/  FMUL.FTZ R56, R56, R51 ;  /* 0x0000003338387220 */ /* 0x000fe20000410000 */
[----:B------:R-:W-:Y:S01]  /*bbf0*/  HADD2.F32 R34, -RZ, R34.H0_H0 ;  /* 0x20000022ff227230 */ /* 0x000fe20000004100 */
[----:B------:R-:W-:Y:S01]  /*bc00*/  FMUL.FTZ R61, R8, R13 ;  /* 0x0000000d083d7220 */ /* 0x000fe20000410000 */
[----:B------:R-:W-:Y:S01]  /*bc10*/  HADD2.F32 R9, -RZ, R10.H0_H0 ;  /* 0x2000000aff097230 */ /* 0x000fe20000004100 */
[-C--:B------:R-:W-:Y:S01]  /*bc20*/  FMUL.FTZ R32, R32, R52.reuse ;  /* 0x0000003420207220 */ /* 0x080fe20000410000 */
[----:B------:R-:W-:Y:S01]  /*bc30*/  HADD2.F32 R48, -RZ, R14.H1_H1 ;  /* 0x3000000eff307230 */ /* 0x000fe20000004100 */
[----:B------:R-:W-:Y:S01]  /*bc40*/  FFMA.FTZ R59, R34, R52, R59 ;  /* 0x00000034223b7223 */ /* 0x000fe2000001003b */
[--C-:B------:R-:W-:Y:S01]  /*bc50*/  HADD2.F32 R14, -RZ, R15.reuse.H0_H0 ;  /* 0x2000000fff0e7230 */ /* 0x100fe20000004100 */
[----:B------:R-:W-:Y:S01]  /*bc60*/  FFMA.FTZ R52, R62, R9, R61 ;  /* 0x000000093e347223 */ /* 0x000fe2000001003d */
[----:B------:R-:W-:Y:S01]  /*bc70*/  HADD2.F32 R61, -RZ, R36.H0_H0 ;  /* 0x20000024ff3d7230 */ /* 0x000fe20000004100 */
[C---:B------:R-:W-:Y:S01]  /*bc80*/  FFMA.FTZ R60, R57.reuse, R51, R60 ;  /* 0x00000033393c7223 */ /* 0x040fe2000001003c */
[----:B------:R-:W-:Y:S01]  /*bc90*/  HADD2.F32 R53, -RZ, R10.H1_H1 ;  /* 0x3000000aff357230 */ /* 0x000fe20000004100 */
[----:B------:R-:W-:Y:S01]  /*bca0*/  FMUL.FTZ R8, R8, R9 ;  /* 0x0000000908087220 */ /* 0x000fe20000410000 */
[----:B------:R-:W-:Y:S01]  /*bcb0*/  HADD2.F32 R15, -RZ, R15.H1_H1 ;  /* 0x3000000fff0f7230 */ /* 0x000fe20000004100 */
[----:B------:R-:W-:Y:S01]  /*bcc0*/  FFMA.FTZ R50, R54, R45, -R50 ;  /* 0x0000002d36327223 */ /* 0x000fe20000010832 */
[----:B------:R-:W-:Y:S01]  /*bcd0*/  HADD2.F32 R10, -RZ, R11.H0_H0 ;  /* 0x2000000bff0a7230 */ /* 0x000fe20000004100 */
[----:B------:R-:W-:Y:S01]  /*bce0*/  FFMA.FTZ R57, R57, R46, -R56 ;  /* 0x0000002e39397223 */ /* 0x000fe20000010838 */
[--C-:B------:R-:W-:Y:S01]  /*bcf0*/  HADD2.F32 R51, -RZ, R31.reuse.H1_H1 ;  /* 0x3000001fff337230 */ /* 0x100fe20000004100 */
[----:B------:R-:W-:Y:S01]  /*bd00*/  FFMA.FTZ R35, R37, R12, -R35 ;  /* 0x0000000c25237223 */ /* 0x000fe20000010823 */
[----:B------:R-:W-:Y:S01]  /*bd10*/  HADD2.F32 R36, -RZ, R31.H0_H0 ;  /* 0x2000001fff247230 */ /* 0x000fe20000004100 */
[----:B------:R-:W-:Y:S01]  /*bd20*/  FMUL.FTZ R31, R61, R14 ;  /* 0x0000000e3d1f7220 */ /* 0x000fe20000410000 */
[----:B------:R-:W-:Y:S01]  /*bd30*/  HADD2.F32 R11, -RZ, R11.H1_H1 ;  /* 0x3000000bff0b7230 */ /* 0x000fe20000004100 */
[----:B------:R-:W-:Y:S01]  /*bd40*/  FMUL.FTZ R66, R51, R48 ;  /* 0x0000003033427220 */ /* 0x000fe20000410000 */
[----:B------:R-:W-:Y:S01]  /*bd50*/  HADD2.F32 R9, -RZ, R33.H1_H1 ;  /* 0x30000021ff097230 */ /* 0x000fe20000004100 */
[----:B------:R-:W-:Y:S01]  /*bd60*/  FMUL.FTZ R33, R36, R15 ;  /* 0x0000000f24217220 */ /* 0x000fe20000410000 */
[----:B------:R-:W-:Y:S01]  /*bd70*/  F2FP.PACK_AB R12, R57, R50 ;  /* 0x00000032390c723e */ /* 0x000fe200000000ff */
[----:B------:R-:W-:-:S02]  /*bd80*/  FMUL.FTZ R61, R61, R10 ;  /* 0x0000000a3d3d7220 */ /* 0x000fc40000410000 */
[----:B------:R-:W-:Y:S02]  /*bd90*/  FFMA.FTZ R31, R63, R10, R31 ;  /* 0x0000000a3f1f7223 */ /* 0x000fe4000001001f */
[----:B------:R-:W-:Y:S02]  /*bda0*/  FMUL.FTZ R51, R51, R53 ;  /* 0x0000003533337220 */ /* 0x000fe40000410000 */
[-C--:B------:R-:W-:Y:S02]  /*bdb0*/  FMUL.FTZ R10, R36, R11.reuse ;  /* 0x0000000b240a7220 */ /* 0x080fe40000410000 */
[----:B------:R-:W-:Y:S02]  /*bdc0*/  FFMA.FTZ R36, R38, R11, R33 ;  /* 0x0000000b26247223 */ /* 0x000fe40000010021 */
[----:B------:R-:W-:Y:S02]  /*bdd0*/  FFMA.FTZ R32, R34, R47, -R32 ;  /* 0x0000002f22207223 */ /* 0x000fe40000010820 */
[----:B------:R-:W-:Y:S01]  /*bde0*/  FFMA.FTZ R62, R62, R13, -R8 ;  /* 0x0000000d3e3e7223 */ /* 0x000fe20000010808 */
[----:B------:R-:W-:Y:S01]  /*bdf0*/  F2FP.PACK_AB R8, R60, R49 ;  /* 0x000000313c08723e */ /* 0x000fe200000000ff */
[----:B------:R-:W-:Y:S01]  /*be00*/  FFMA.FTZ R51, R9, R48, -R51 ;  /* 0x0000003009337223 */ /* 0x000fe20000010833 */
[----:B------:R-:W-:Y:S01]  /*be10*/  F2FP.PACK_AB R13, R32, R35 ;  /* 0x00000023200d723e */ /* 0x000fe200000000ff */
[----:B------:R-:W-:Y:S01]  /*be20*/  FFMA.FTZ R61, R63, R14, -R61 ;  /* 0x0000000e3f3d7223 */ /* 0x000fe2000001083d */
[----:B------:R-:W-:Y:S01]  /*be30*/  F2FP.PACK_AB R11, R36, R31 ;  /* 0x0000001f240b723e */ /* 0x000fe200000000ff */
[----:B------:R-:W-:Y:S01]  /*be40*/  FFMA.FTZ R38, R38, R15, -R10 ;  /* 0x0000000f26267223 */ /* 0x000fe2000001080a */
[----:B------:R-:W-:Y:S01]  /*be50*/  F2FP.PACK_AB R14, R51, R62 ;  /* 0x0000003e330e723e */ /* 0x000fe200000000ff */
[----:B------:R-:W-:Y:S01]  /*be60*/  FFMA.FTZ R53, R9, R53, R66 ;  /* 0x0000003509357223 */ /* 0x000fe20000010042 */
[----:B------:R-:W-:-:S02]  /*be70*/  F2FP.PACK_AB R9, R59, R58 ;  /* 0x0000003a3b09723e */ /* 0x000fc400000000ff */
[----:B------:R-:W-:Y:S02]  /*be80*/  F2FP.PACK_AB R15, R38, R61 ;  /* 0x0000003d260f723e */ /* 0x000fe400000000ff */
[----:B------:R-:W-:-:S03]  /*be90*/  F2FP.PACK_AB R10, R53, R52 ;  /* 0x00000034350a723e */ /* 0x000fc600000000ff */
[----:B------:R1:W-:Y:S04]  /*bea0*/  STS.128 [R44+0x10080], R12 ;  /* 0x0100800c2c007388 */ /* 0x0003e80000000c00 */
[----:B------:R1:W-:Y:S02]  /*beb0*/  STS.128 [R42+0x10080], R8 ;  /* 0x010080082a007388 */ /* 0x0003e40000000c00 */
.L_x_136:
[----:B------:R-:W-:Y:S05]  /*bec0*/  BSYNC B0 ;  /* 0x0000000000007941 */ /* 0x000fea0003800000 */
.L_x_135:
[----:B------:R-:W-:-:S13]  /*bed0*/  ISETP.GE.AND P0, PT, R30, c[0x0][0x27c], PT ;  /* 0x00009f001e007a0c */ /* 0x000fda0003f06270 */
[----:B------:R-:W-:Y:S05]  /*bee0*/  @P0 BRA `(.L_x_114) ;  /* 0x000005f000000947 */ /* 0x000fea0003800000 */
[----:B-1----:R-:W-:Y:S01]  /*bef0*/  SHF.R.S32.HI R9, RZ, 0x1f, R30 ;  /* 0x0000001fff097819 */ /* 0x002fe2000001141e */
[--C-:B------:R-:W-:Y:S02]  /*bf00*/  HADD2.F32 R37, -RZ, R26.reuse.H0_H0 ;  /* 0x2000001aff257230 */ /* 0x100fe40000004100 */
[----:B------:R-:W-:Y:S01]  /*bf10*/  HADD2.F32 R44, -RZ, R27.H1_H1 ;  /* 0x3000001bff2c7230 */ /* 0x000fe20000004100 */
[CC--:B------:R-:W-:Y:S01]  /*bf20*/  LEA.HI R8, R9.reuse, R30.reuse, RZ, 0x3 ;  /* 0x0000001e09087211 */ /* 0x0c0fe200078f18ff */
[----:B------:R-:W-:Y:S01]  /*bf30*/  HADD2.F32 R46, -RZ, R29.H1_H1 ;  /* 0x3000001dff2e7230 */ /* 0x000fe20000004100 */
[----:B------:R-:W-:Y:S01]  /*bf40*/  LEA.HI R12, R9, R30, RZ, 0x6 ;  /* 0x0000001e090c7211 */ /* 0x000fe200078f30ff */
[----:B------:R-:W-:Y:S01]  /*bf50*/  HADD2.F32 R27, -RZ, R27.H0_H0 ;  /* 0x2000001bff1b7230 */ /* 0x000fe20000004100 */
[----:B------:R-:W-:Y:S01]  /*bf60*/  LEA.HI.SX32 R41, R8, R41, 0x1d ;  /* 0x0000002908297211 */ /* 0x000fe200078feaff */
[----:B------:R-:W-:Y:S01]  /*bf70*/  HADD2.F32 R29, -RZ, R29.H0_H0 ;  /* 0x2000001dff1d7230 */ /* 0x000fe20000004100 */
[----:B------:R-:W-:Y:S01]  /*bf80*/  LOP3.LUT R9, R43, 0x38, R8, 0xf8, !PT ;  /* 0x000000382b097812 */ /* 0x000fe200078ef808 */
[----:B------:R-:W-:Y:S01]  /*bf90*/  HADD2.F32 R26, -RZ, R26.H1_H1 ;  /* 0x3000001aff1a7230 */ /* 0x000fe20000004100 */
[----:B------:R-:W-:-:S02]  /*bfa0*/  SHF.R.S32.HI R8, RZ, 0x1f, R41 ;  /* 0x0000001fff087819 */ /* 0x000fc40000011429 */
[----:B------:R-:W-:Y:S02]  /*bfb0*/  SHF.L.U32 R12, R12, 0x7, RZ ;  /* 0x000000070c0c7819 */ /* 0x000fe400000006ff */
[----:B------:R-:W-:Y:S02]  /*bfc0*/  SHF.L.U32 R10, R41, 0x3, RZ ;  /* 0x00000003290a7819 */ /* 0x000fe400000006ff */
[----:B------:R-:W-:Y:S01]  /*bfd0*/  LEA.HI R8, R8, R41, RZ, 0x3 ;  /* 0x0000002908087211 */ /* 0x000fe200078f18ff */
[--C-:B------:R-:W-:Y:S01]  /*bfe0*/  HADD2.F32 R41, -RZ, R28.reuse.H0_H0 ;  /* 0x2000001cff297230 */ /* 0x100fe20000004100 */
[----:B------:R-:W-:Y:S01]  /*bff0*/  LOP3.LUT R12, R12, 0x7fffe000, RZ, 0xc0, !PT ;  /* 0x7fffe0000c0c7812 */ /* 0x000fe200078ec0ff */
[----:B------:R-:W-:Y:S01]  /*c000*/  HADD2.F32 R28, -RZ, R28.H1_H1 ;  /* 0x3000001cff1c7230 */ /* 0x000fe20000004100 */
[----:B------:R-:W-:Y:S02]  /*c010*/  LOP3.LUT R9, R9, R40, RZ, 0x3c, !PT ;  /* 0x0000002809097212 */ /* 0x000fe400078e3cff */
[----:B------:R-:W-:-:S02]  /*c020*/  LOP3.LUT R43, R43, 0x38, R10, 0xf8, !PT ;  /* 0x000000382b2b7812 */ /* 0x000fc400078ef80a */
[----:B------:R-:W-:Y:S02]  /*c030*/  SHF.L.U32 R8, R8, 0xa, RZ ;  /* 0x0000000a08087819 */ /* 0x000fe400000006ff */
[--C-:B------:R-:W-:Y:S02]  /*c040*/  IADD3 R9, R9, R12, R39.reuse ;  /* 0x0000000c09097210 */ /* 0x100fe40007ffe027 */
[----:B------:R-:W-:Y:S01]  /*c050*/  LOP3.LUT R40, R43, R40, RZ, 0x3c, !PT ;  /* 0x000000282b287212 */ /* 0x000fe200078e3cff */
[----:B------:R-:W-:Y:S01]  /*c060*/  HADD2.F32 R43, -RZ, R22.H0_H0 ;  /* 0x20000016ff2b7230 */ /* 0x000fe20000004100 */
        /* <DEDUP_REMOVED lines=8> */
[--C-:B------:R-:W-:Y:S01]  /*c0f0*/  HADD2.F32 R13, -RZ, R14.reuse.H0_H0 ;  /* 0x2000000eff0d7230 */ /* 0x100fe20000004100 */
[----:B------:R-:W-:Y:S01]  /*c100*/  FMUL.FTZ R42, R37, R32 ;  /* 0x00000020252a7220 */ /* 0x000fe20000410000 */
[--C-:B--2---:R-:W-:Y:S01]  /*c110*/  HADD2.F32 R36, -RZ, R9.reuse.H0_H0 ;  /* 0x20000009ff247230 */ /* 0x104fe20000004100 */
[----:B------:R-:W-:Y:S01]  /*c120*/  FMUL.FTZ R45, R43, R33 ;  /* 0x000000212b2d7220 */ /* 0x000fe20000410000 */
[----:B------:R-:W-:Y:S01]  /*c130*/  HADD2.F32 R38, -RZ, R9.H1_H1 ;  /* 0x30000009ff267230 */ /* 0x000fe20000004100 */
[C---:B------:R-:W-:Y:S01]  /*c140*/  FMUL.FTZ R47, R44.reuse, R13 ;  /* 0x0000000d2c2f7220 */ /* 0x040fe20000410000 */
[----:B------:R-:W-:Y:S01]  /*c150*/  HADD2.F32 R34, -RZ, R14.H1_H1 ;  /* 0x3000000eff227230 */ /* 0x000fe20000004100 */
[-C--:B------:R-:W-:Y:S01]  /*c160*/  FMUL.FTZ R37, R37, R36.reuse ;  /* 0x0000002425257220 */ /* 0x080fe20000410000 */
[--C-:B------:R-:W-:Y:S01]  /*c170*/  HADD2.F32 R9, -RZ, R10.reuse.H0_H0 ;  /* 0x2000000aff097230 */ /* 0x100fe20000004100 */
[----:B------:R-:W-:Y:S01]  /*c180*/  FFMA.FTZ R42, R41, R36, R42 ;  /* 0x00000024292a7223 */ /* 0x000fe2000001002a */
[----:B------:R-:W-:Y:S01]  /*c190*/  HADD2.F32 R36, -RZ, R25.H0_H0 ;  /* 0x20000019ff247230 */ /* 0x000fe20000004100 */
[-C--:B------:R-:W-:Y:S01]  /*c1a0*/  FMUL.FTZ R43, R43, R38.reuse ;  /* 0x000000262b2b7220 */ /* 0x080fe20000410000 */
[----:B------:R-:W-:Y:S01]  /*c1b0*/  HADD2.F32 R14, -RZ, R15.H0_H0 ;  /* 0x2000000fff0e7230 */ /* 0x000fe20000004100 */
[-C--:B------:R-:W-:Y:S01]  /*c1c0*/  FMUL.FTZ R44, R44, R9.reuse ;  /* 0x000000092c2c7220 */ /* 0x080fe20000410000 */
[----:B------:R-:W-:Y:S01]  /*c1d0*/  HADD2.F32 R39, -RZ, R10.H1_H1 ;  /* 0x3000000aff277230 */ /* 0x000fe20000004100 */
[----:B------:R-:W-:Y:S01]  /*c1e0*/  FFMA.FTZ R45, R36, R38, R45 ;  /* 0x00000026242d7223 */ /* 0x000fe2000001002d */
[----:B------:R-:W-:Y:S01]  /*c1f0*/  HADD2.F32 R38, -RZ, R6.H1_H1 ;  /* 0x30000006ff267230 */ /* 0x000fe20000004100 */
[----:B------:R-:W-:Y:S01]  /*c200*/  FFMA.FTZ R47, R46, R9, R47 ;  /* 0x000000092e2f7223 */ /* 0x000fe2000001002f */
[----:B------:R-:W-:Y:S01]  /*c210*/  HADD2.F32 R10, -RZ, R11.H0_H0 ;  /* 0x2000000bff0a7230 */ /* 0x000fe20000004100 */
[C---:B------:R-:W-:Y:S01]  /*c220*/  FMUL.FTZ R49, R27.reuse, R14 ;  /* 0x0000000e1b317220 */ /* 0x040fe20000410000 */
[----:B------:R-:W-:Y:S01]  /*c230*/  HADD2.F32 R15, -RZ, R15.H1_H1 ;  /* 0x3000000fff0f7230 */ /* 0x000fe20000004100 */
[C---:B------:R-:W-:Y:S01]  /*c240*/  FMUL.FTZ R48, R38.reuse, R34 ;  /* 0x0000002226307220 */ /* 0x040fe20000410000 */
[----:B------:R-:W-:Y:S01]  /*c250*/  HADD2.F32 R9, -RZ, R24.H1_H1 ;  /* 0x30000018ff097230 */ /* 0x000fe20000004100 */
[-C--:B------:R-:W-:Y:S01]  /*c260*/  FMUL.FTZ R27, R27, R10.reuse ;  /* 0x0000000a1b1b7220 */ /* 0x080fe20000410000 */
[----:B------:R-:W-:Y:S01]  /*c270*/  HADD2.F32 R6, -RZ, R6.H0_H0 ;  /* 0x20000006ff067230 */ /* 0x000fe20000004100 */
[----:B------:R-:W-:Y:S01]  /*c280*/  FFMA.FTZ R49, R29, R10, R49 ;  /* 0x0000000a1d317223 */ /* 0x000fe20000010031 */
[----:B------:R-:W-:Y:S01]  /*c290*/  HADD2.F32 R11, -RZ, R11.H1_H1 ;  /* 0x3000000bff0b7230 */ /* 0x000fe20000004100 */
[-C--:B------:R-:W-:Y:S01]  /*c2a0*/  FMUL.FTZ R38, R38, R39.reuse ;  /* 0x0000002726267220 */ /* 0x080fe20000410000 */
[----:B------:R-:W-:Y:S01]  /*c2b0*/  HADD2.F32 R24, -RZ, R24.H0_H0 ;  /* 0x20000018ff187230 */ /* 0x000fe20000004100 */
[----:B------:R-:W-:Y:S01]  /*c2c0*/  FFMA.FTZ R48, R9, R39, R48 ;  /* 0x0000002709307223 */ /* 0x000fe20000010030 */
[--C-:B------:R-:W-:Y:S01]  /*c2d0*/  HADD2.F32 R35, -RZ, R12.reuse.H0_H0 ;  /* 0x2000000cff237230 */ /* 0x100fe20000004100 */
[----:B------:R-:W-:Y:S01]  /*c2e0*/  FMUL.FTZ R10, R6, R15 ;  /* 0x0000000f060a7220 */ /* 0x000fe20000410000 */
[----:B------:R-:W-:Y:S01]  /*c2f0*/  HADD2.F32 R12, -RZ, R12.H1_H1 ;  /* 0x3000000cff0c7230 */ /* 0x000fe20000004100 */
[----:B------:R-:W-:Y:S01]  /*c300*/  FFMA.FTZ R36, R36, R33, -R43 ;  /* 0x0000002124247223 */ /* 0x000fe2000001082b */
[----:B------:R-:W-:Y:S01]  /*c310*/  HADD2.F32 R40, -RZ, R8.H0_H0 ;  /* 0x20000008ff287230 */ /* 0x000fe20000004100 */
[----:B------:R-:W-:Y:S01]  /*c320*/  FMUL.FTZ R51, R26, R35 ;  /* 0x000000231a337220 */ /* 0x000fe20000410000 */
[----:B------:R-:W-:Y:S01]  /*c330*/  HADD2.F32 R39, -RZ, R22.H1_H1 ;  /* 0x30000016ff277230 */ /* 0x000fe20000004100 */
[-C--:B------:R-:W-:Y:S01]  /*c340*/  FMUL.FTZ R22, R6, R11.reuse ;  /* 0x0000000b06167220 */ /* 0x080fe20000410000 */
[----:B------:R-:W-:Y:S01]  /*c350*/  HADD2.F32 R8, -RZ, R8.H1_H1 ;  /* 0x30000008ff087230 */ /* 0x000fe20000004100 */
[----:B------:R-:W-:Y:S01]  /*c360*/  FFMA.FTZ R6, R24, R11, R10 ;  /* 0x0000000b18067223 */ /* 0x000fe2000001000a */
[----:B------:R-:W-:Y:S01]  /*c370*/  HADD2.F32 R11, -RZ, R25.H1_H1 ;  /* 0x30000019ff0b7230 */ /* 0x000fe20000004100 */
[----:B------:R-:W-:Y:S01]  /*c380*/  FMUL.FTZ R25, R39, R12 ;  /* 0x0000000c27197220 */ /* 0x000fe20000410000 */
[----:B------:R-:W-:Y:S01]  /*c390*/  F2FP.PACK_AB R10, R48, R47 ;  /* 0x0000002f300a723e */ /* 0x000fe200000000ff */
[----:B------:R-:W-:-:S02]  /*c3a0*/  FMUL.FTZ R26, R26, R40 ;  /* 0x000000281a1a7220 */ /* 0x000fc40000410000 */
[----:B------:R-:W-:Y:S02]  /*c3b0*/  FMUL.FTZ R39, R39, R8 ;  /* 0x0000000827277220 */ /* 0x000fe40000410000 */
[----:B------:R-:W-:Y:S02]  /*c3c0*/  FFMA.FTZ R37, R41, R32, -R37 ;  /* 0x0000002029257223 */ /* 0x000fe40000010825 */
[----:B------:R-:W-:Y:S02]  /*c3d0*/  FFMA.FTZ R44, R46, R13, -R44 ;  /* 0x0000000d2e2c7223 */ /* 0x000fe4000001082c */
[----:B------:R-:W-:Y:S01]  /*c3e0*/  FFMA.FTZ R33, R9, R34, -R38 ;  /* 0x0000002209217223 */ /* 0x000fe20000010826 */
[----:B------:R-:W-:Y:S01]  /*c3f0*/  F2FP.PACK_AB R13, R36, R37 ;  /* 0x00000025240d723e */ /* 0x000fe200000000ff */
[----:B------:R-:W-:Y:S01]  /*c400*/  FFMA.FTZ R27, R29, R14, -R27 ;  /* 0x0000000e1d1b7223 */ /* 0x000fe2000001081b */
[----:B------:R-:W-:Y:S01]  /*c410*/  F2FP.PACK_AB R9, R45, R42 ;  /* 0x0000002a2d09723e */ /* 0x000fe200000000ff */
[----:B------:R-:W-:Y:S01]  /*c420*/  FFMA.FTZ R22, R24, R15, -R22 ;  /* 0x0000000f18167223 */ /* 0x000fe20000010816 */
[----:B------:R-:W-:Y:S01]  /*c430*/  F2FP.PACK_AB R14, R33, R44 ;  /* 0x0000002c210e723e */ /* 0x000fe200000000ff */
[----:B------:R-:W-:-:S02]  /*c440*/  FFMA.FTZ R26, R28, R35, -R26 ;  /* 0x000000231c1a7223 */ /* 0x000fc4000001081a */
[C---:B------:R-:W-:Y:S01]  /*c450*/  FFMA.FTZ R39, R11.reuse, R12, -R39 ;  /* 0x0000000c0b277223 */ /* 0x040fe20000010827 */
[----:B------:R-:W-:Y:S01]  /*c460*/  F2FP.PACK_AB R15, R22, R27 ;  /* 0x0000001b160f723e */ /* 0x000fe200000000ff */
[----:B------:R-:W-:Y:S02]  /*c470*/  FFMA.FTZ R40, R28, R40, R51 ;  /* 0x000000281c287223 */ /* 0x000fe40000010033 */
[----:B------:R-:W-:Y:S01]  /*c480*/  FFMA.FTZ R25, R11, R8, R25 ;  /* 0x000000080b197223 */ /* 0x000fe20000010019 */
[----:B------:R-:W-:Y:S02]  /*c490*/  F2FP.PACK_AB R12, R39, R26 ;  /* 0x0000001a270c723e */ /* 0x000fe400000000ff */
[----:B------:R-:W-:Y:S02]  /*c4a0*/  F2FP.PACK_AB R11, R6, R49 ;  /* 0x00000031060b723e */ /* 0x000fe400000000ff */
[----:B------:R-:W-:Y:S01]  /*c4b0*/  F2FP.PACK_AB R8, R25, R40 ;  /* 0x000000281908723e */ /* 0x000fe200000000ff */
[----:B------:R1:W-:Y:S04]  /*c4c0*/  STS.128 [R30+0x10080], R12 ;  /* 0x0100800c1e007388 */ /* 0x0003e80000000c00 */
[----:B------:R1:W-:Y:S02]  /*c4d0*/  STS.128 [R31+0x10080], R8 ;  /* 0x010080081f007388 */ /* 0x0003e40000000c00 */
.L_x_114:
[----:B------:R-:W-:Y:S05]  /*c4e0*/  BSYNC B2 ;  /* 0x0000000000027941 */ /* 0x000fea0003800000 */
.L_x_86:
[----:B-1----:R-:W-:Y:S01]  /*c4f0*/  IMAD.SHL.U32 R11, R16, 0x40, RZ ;  /* 0x00000040100b7824 */ /* 0x002fe200078e00ff */
[----:B------:R-:W-:-:S04]  /*c500*/  DEPBAR.LE SB0, 0x0 ;  /* 0x000080000000791a */ /* 0x000fc80000000000 */
[----:B------:R-:W-:Y:S01]  /*c510*/  LEA.HI R6, R23, R64, RZ, 0x5 ;  /* 0x0000004017067211 */ /* 0x000fe200078f28ff */
[----:B--2---:R-:W-:Y:S01]  /*c520*/  IMAD.SHL.U32 R8, R17, 0x8, RZ ;  /* 0x0000000811087824 */ /* 0x004fe200078e00ff */
[----:B------:R-:W-:Y:S01]  /*c530*/  LOP3.LUT R11, R11, 0x1c0, RZ, 0xc0, !PT ;  /* 0x000001c00b0b7812 */ /* 0x000fe200078ec0ff */
[----:B------:R-:W-:Y:S01]  /*c540*/  IMAD.WIDE.U32 R14, R18, c[0x0][0x208], RZ ;  /* 0x00008200120e7a25 */ /* 0x000fe200078e00ff */
[----:B------:R-:W-:Y:S02]  /*c550*/  LOP3.LUT P1, RZ, R16, 0x2, RZ, 0xc0, !PT ;  /* 0x0000000210ff7812 */ /* 0x000fe4000782c0ff */
[----:B------:R-:W-:Y:S01]  /*c560*/  LOP3.LUT R8, R11, 0x8, R8, 0xf8, !PT ;  /* 0x000000080b087812 */ /* 0x000fe200078ef808 */
[----:B------:R-:W-:Y:S01]  /*c570*/  IMAD.SHL.U32 R9, R6, 0x20, RZ ;  /* 0x0000002006097824 */ /* 0x000fe200078e00ff */
[----:B------:R-:W-:Y:S01]  /*c580*/  SHF.R.U32.HI R11, RZ, 0x3, R11 ;  /* 0x00000003ff0b7819 */ /* 0x000fe2000001160b */
[----:B------:R-:W-:Y:S01]  /*c590*/  IMAD R52, R18, -0x20, R55 ;  /* 0xffffffe012347824 */ /* 0x000fe200078e0237 */
[----:B------:R-:W-:Y:S01]  /*c5a0*/  SEL R10, RZ, 0x4, P4 ;  /* 0x00000004ff0a7807 */ /* 0x000fe20002000000 */
[----:B------:R-:W-:Y:S01]  /*c5b0*/  IMAD.SHL.U32 R232, R3, 0x2, RZ ;  /* 0x0000000203e87824 */ /* 0x000fe200078e00ff */
[----:B------:R-:W-:Y:S01]  /*c5c0*/  LOP3.LUT R9, R9, 0x7ffffc00, RZ, 0xc0, !PT ;  /* 0x7ffffc0009097812 */ /* 0x000fe200078ec0ff */
[----:B------:R-:W-:Y:S01]  /*c5d0*/  IMAD.SHL.U32 R223, R2, 0x2, RZ ;  /* 0x0000000202df7824 */ /* 0x000fe200078e00ff */
[----:B------:R-:W-:Y:S01]  /*c5e0*/  LOP3.LUT R8, R8, R11, RZ, 0x3c, !PT ;  /* 0x0000000b08087212 */ /* 0x000fe200078e3cff */
[----:B------:R-:W-:Y:S01]  /*c5f0*/  BAR.SYNC.DEFER_BLOCKING 0x0 ;  /* 0x0000000000007b1d */ /* 0x000fe20000010000 */
[----:B------:R-:W-:Y:S01]  /*c600*/  LOP3.LUT P6, RZ, R16, 0x4, RZ, 0xc0, !PT ;  /* 0x0000000410ff7812 */ /* 0x000fe200078cc0ff */
[----:B------:R-:W-:-:S02]  /*c610*/  IMAD.IADD R226, R2, 0x1, R9 ;  /* 0x0000000102e27824 */ /* 0x000fc400078e0209 */
[----:B------:R-:W-:Y:S01]  /*c620*/  IMAD R225, R21, 0x200, R8 ;  /* 0x0000020015e17824 */ /* 0x000fe200078e0208 */
[----:B------:R-:W-:Y:S01]  /*c630*/  SEL R8, RZ, 0x2, P5 ;  /* 0x00000002ff087807 */ /* 0x000fe20002800000 */
[----:B------:R-:W-:Y:S02]  /*c640*/  IMAD.SHL.U32 R226, R226, 0x2, RZ ;  /* 0x00000002e2e27824 */ /* 0x000fe400078e00ff */
[----:B------:R-:W-:Y:S01]  /*c650*/  IMAD.SHL.U32 R225, R225, 0x2, RZ ;  /* 0x00000002e1e17824 */ /* 0x000fe200078e00ff */
[----:B------:R-:W-:Y:S01]  /*c660*/  IADD3 R8, R10, R8, R19 ;  /* 0x000000080a087210 */ /* 0x000fe20007ffe013 */
[----:B------:R-:W-:Y:S01]  /*c670*/  IMAD R9, R20, c[0x0][0x208], RZ ;  /* 0x0000820014097a24 */ /* 0x000fe200078e02ff */
[----:B------:R-:W-:Y:S01]  /*c680*/  LEA R10, P0, R14, R230, 0x5 ;  /* 0x000000e60e0a7211 */ /* 0x000fe200078028ff */
[--C-:B------:R-:W-:Y:S01]  /*c690*/  IMAD R222, R0, 0x2, R226.reuse ;  /* 0x0000000200de7824 */ /* 0x100fe200078e02e2 */
[C---:B------:R-:W-:Y:S01]  /*c6a0*/  IADD3 R12, R225.reuse, 0xc080, RZ ;  /* 0x0000c080e10c7810 */ /* 0x040fe20007ffe0ff */
[----:B------:R-:W-:Y:S01]  /*c6b0*/  IMAD R9, R18, c[0x0][0x20c], R9 ;  /* 0x0000830012097a24 */ /* 0x000fe200078e0209 */
[----:B------:R-:W-:Y:S01]  /*c6c0*/  IADD3 R224, R225, 0xc0a0, RZ ;  /* 0x0000c0a0e1e07810 */ /* 0x000fe20007ffe0ff */
[----:B------:R-:W-:Y:S01]  /*c6d0*/  IMAD R221, R5, 0x2, R226 ;  /* 0x0000000205dd7824 */ /* 0x000fe200078e02e2 */
[----:B------:R-:W-:Y:S01]  /*c6e0*/  @P1 IADD3 R224, R12, -0x20, RZ ;  /* 0xffffffe00ce01810 */ /* 0x000fe20007ffe0ff */
[----:B------:R-:W-:Y:S01]  /*c6f0*/  IMAD.IADD R9, R15, 0x1, R9 ;  /* 0x000000010f097824 */ /* 0x000fe200078e0209 */
[----:B------:R-:W-:Y:S01]  /*c700*/  ISETP.LE.OR P1, PT, R52, R17, P2 ;  /* 0x000000113400720c */ /* 0x000fe20001723670 */
[----:B------:R-:W-:-:S02]  /*c710*/  IMAD R219, R5, 0x2, R222 ;  /* 0x0000000205db7824 */ /* 0x000fc400078e02de */
[----:B------:R-:W-:Y:S01]  /*c720*/  IMAD R218, R0, 0x2, R223 ;  /* 0x0000000200da7824 */ /* 0x000fe200078e02df */
[----:B------:R-:W-:Y:S01]  /*c730*/  LEA.HI.X R11, R14, R229, R9, 0x5, P0 ;  /* 0x000000e50e0b7211 */ /* 0x000fe200000f2c09 */
[----:B---3--:R-:W-:Y:S01]  /*c740*/  LDSM.16.M88.4 R24, [R226+0x10080] ;  /* 0x01008000e218783b */ /* 0x008fe20000000200 */
[----:B------:R-:W-:Y:S01]  /*c750*/  SEL R9, RZ, 0x8, P3 ;  /* 0x00000008ff097807 */ /* 0x000fe20001800000 */
[C---:B------:R-:W-:Y:S01]  /*c760*/  IMAD R217, R5.reuse, 0x2, R223 ;  /* 0x0000000205d97824 */ /* 0x040fe200078e02df */
[C---:B------:R-:W-:Y:S01]  /*c770*/  LEA R40, P0, R10.reuse, c[0x0][0x1f8], 0x1 ;  /* 0x00007e000a287a11 */ /* 0x040fe200078008ff */
[----:B------:R-:W1:Y:S01]  /*c780*/  LDSM.16.M88.4 R28, [R225+0xc080] ;  /* 0x00c08000e11c783b */ /* 0x000e620000000200 */
[----:B------:R-:W-:Y:S02]  /*c790*/  IMAD R216, R5, 0x2, R218 ;  /* 0x0000000205d87824 */ /* 0x000fe400078e02da */
[----:B------:R-:W-:Y:S01]  /*c7a0*/  IMAD.IADD R8, R9, 0x1, R8 ;  /* 0x0000000109087824 */ /* 0x000fe200078e0208 */
[----:B------:R-:W-:Y:S01]  /*c7b0*/  LEA.HI.X R41, R10, c[0x0][0x1fc], R11, 0x1, P0 ;  /* 0x00007f000a297a11 */ /* 0x000fe200000f0c0b */
[----:B------:R-:W-:Y:S01]  /*c7c0*/  IMAD.MOV.U32 R9, RZ, RZ, 0x40 ;  /* 0x00000040ff097424 */ /* 0x000fe200078e00ff */
[----:B----4-:R-:W-:Y:S02]  /*c7d0*/  LDSM.16.M88.4 R12, [R222+0x10080] ;  /* 0x01008000de0c783b */ /* 0x010fe40000000200 */
[----:B------:R-:W-:-:S02]  /*c7e0*/  LOP3.LUT P0, RZ, R8, 0x8, RZ, 0xc0, !PT ;  /* 0x0000000808ff7812 */ /* 0x000fc4000780c0ff */
[----:B------:R-:W2:Y:S01]  /*c7f0*/  LDSM.16.M88.4 R20, [R224] ;  /* 0x00000000e014783b */ /* 0x000ea20000000200 */
[----:B------:R-:W-:Y:S02]  /*c800*/  SEL R3, R9, 0xffffffc0, !P6 ;  /* 0xffffffc009037807 */ /* 0x000fe40007000000 */
[----:B------:R-:W-:Y:S01]  /*c810*/  LOP3.LUT P6, RZ, R8, 0x2, RZ, 0xc0, !PT ;  /* 0x0000000208ff7812 */ /* 0x000fe200078cc0ff */
[----:B------:R-:W3:Y:S01]  /*c820*/  LDSM.16.M88.4 R44, [R225+0xc880] ;  /* 0x00c88000e12c783b */ /* 0x000ee20000000200 */
[CC--:B------:R-:W-:Y:S01]  /*c830*/  ISETP.LE.OR P0, PT, R52.reuse, R17.reuse, !P0 ;  /* 0x000000113400720c */ /* 0x0c0fe20004703670 */
[----:B------:R-:W-:Y:S01]  /*c840*/  IMAD.IADD R220, R225, 0x1, R3 ;  /* 0x00000001e1dc7824 */ /* 0x000fe200078e0203 */
[----:B------:R-:W-:Y:S01]  /*c850*/  ISETP.LE.OR P6, PT, R52, R17, !P6 ;  /* 0x000000113400720c */ /* 0x000fe200077c3670 */
[----:B------:R-:W-:Y:S01]  /*c860*/  LDSM.16.M88.4 R32, [R224+0x800] ;  /* 0x00080000e020783b */ /* 0x000fe20000000200 */
[----:B------:R-:W-:-:S03]  /*c870*/  IMAD.IADD R214, R3, 0x1, R224 ;  /* 0x0000000103d67824 */ /* 0x000fc600078e02e0 */
[----:B------:R-:W-:Y:S01]  /*c880*/  @!PT LDS RZ, [RZ] ;  /* 0x00000000fffff984 */ /* 0x000fe20000000800 */
[----:B------:R-:W-:Y:S01]  /*c890*/  @!PT LDS RZ, [RZ] ;  /* 0x00000000fffff984 */ /* 0x000fe20000000800 */
[----:B------:R-:W-:Y:S01]  /*c8a0*/  @!PT LDS RZ, [RZ] ;  /* 0x00000000fffff984 */ /* 0x000fe20000000800 */
[----:B------:R3:W-:Y:S01]  /*c8b0*/  LDGSTS.E.BYPASS.LTC128B.128 [R232+0x8080], [R40.64], !P1 ;  /* 0x0808000028e87fae */ /* 0x0007e2000c901d4a */
[----:B------:R-:W-:-:S04]  /*c8c0*/  LOP3.LUT P1, RZ, R8, 0x4, RZ, 0xc0, !PT ;  /* 0x0000000408ff7812 */ /* 0x000fc8000782c0ff */
[----:B------:R-:W-:-:S03]  /*c8d0*/  ISETP.LE.OR P1, PT, R52, R17, !P1 ;  /* 0x000000113400720c */ /* 0x000fc60004f23670 */
[----:B------:R3:W-:Y:S01]  /*c8e0*/  LDGSTS.E.BYPASS.LTC128B.128 [R232+0x9080], [R40.64+0x80], !P6 ;  /* 0x0908008028e87fae */ /* 0x0007e2000f101d4a */
[C---:B-1----:R-:W-:Y:S09]  /*c8f0*/  HMMA.16816.F32 R16, R24.reuse, R28, RZ ;  /* 0x0000001c1810723c */ /* 0x042ff200000018ff */
[----:B------:R3:W-:Y:S04]  /*c900*/  LDGSTS.E.BYPASS.LTC128B.128 [R232+0xa080], [R40.64+0x100], !P1 ;  /* 0x0a08010028e87fae */ /* 0x0007e8000c901d4a */
[----:B------:R3:W-:Y:S01]  /*c910*/  LDGSTS.E.BYPASS.LTC128B.128 [R232+0xb080], [R40.64+0x180], !P0 ;  /* 0x0b08018028e87fae */ /* 0x0007e2000c101d4a */
[----:B------:R-:W-:Y:S03]  /*c920*/  HMMA.16816.F32 R28, R24, R30, RZ ;  /* 0x0000001e181c723c */ /* 0x000fe600000018ff */
[----:B------:R-:W-:Y:S04]  /*c930*/  LDSM.16.M88.4 R56, [R221+0x10080] ;  /* 0x01008000dd38783b */ /* 0x000fe80000000200 */
[----:B------:R-:W1:Y:S04]  /*c940*/  LDSM.16.M88.4 R8, [R220+0xc080] ;  /* 0x00c08000dc08783b */ /* 0x000e680000000200 */
[----:B------:R-:W-:Y:S04]  /*c950*/  LDSM.16.M88.4 R36, [R219+0x10080] ;  /* 0x01008000db24783b */ /* 0x000fe80000000200 */
[----:B------:R-:W4:Y:S01]  /*c960*/  LDSM.16.M88.4 R48, [R214] ;  /* 0x00000000d630783b */ /* 0x000f220000000200 */
[----:B--2---:R-:W-:Y:S03]  /*c970*/  HMMA.16816.F32 R16, R12, R20, R16 ;  /* 0x000000140c10723c */ /* 0x004fe60000001810 */
[----:B------:R-:W2:Y:S04]  /*c980*/  LDSM.16.M88.4 R72, [R220+0xc880] ;  /* 0x00c88000dc48783b */ /* 0x000ea80000000200 */
[----:B------:R-:W-:Y:S01]  /*c990*/  LDSM.16.M88.4 R68, [R225+0xd080] ;  /* 0x00d08000e144783b */ /* 0x000fe20000000200 */
[C---:B---3--:R-:W-:Y:S03]  /*c9a0*/  HMMA.16816.F32 R40, R24.reuse, R44, RZ ;  /* 0x0000002c1828723c */ /* 0x048fe600000018ff */
[----:B------:R-:W-:Y:S04]  /*c9b0*/  LDSM.16.M88.4 R60, [R214+0x800] ;  /* 0x00080000d63c783b */ /* 0x000fe80000000200 */
[----:B------:R-:W0:Y:S01]  /*c9c0*/  LDGDEPBAR ;  /* 0x00000000000079af */ /* 0x000e220000000000 */
[----:B------:R-:W-:Y:S03]  /*c9d0*/  HMMA.16816.F32 R24, R24, R46, RZ ;  /* 0x0000002e1818723c */ /* 0x000fe600000018ff */
[----:B------:R-:W-:Y:S05]  /*c9e0*/  LDSM.16.M88.4 R44, [R224+0x1000] ;  /* 0x00100000e02c783b */ /* 0x000fea0000000200 */
[----:B------:R-:W-:Y:S01]  /*c9f0*/  HMMA.16816.F32 R28, R12, R22, R28 ;  /* 0x000000160c1c723c */ /* 0x000fe2000000181c */
[----:B------:R-:W3:Y:S07]  /*ca00*/  LDSM.16.M88.4 R20, [R226+0x14080] ;  /* 0x01408000e214783b */ /* 0x000eee0000000200 */
[----:B-1----:R-:W-:Y:S08]  /*ca10*/  HMMA.16816.F32 R16, R56, R8, R16 ;  /* 0x000000083810723c */ /* 0x002ff00000001810 */
[C---:B------:R-:W-:Y:S08]  /*ca20*/  HMMA.16816.F32 R40, R12.reuse, R32, R40 ;  /* 0x000000200c28723c */ /* 0x040ff00000001828 */
[----:B------:R-:W-:Y:S01]  /*ca30*/  HMMA.16816.F32 R12, R12, R34, R24 ;  /* 0x000000220c0c723c */ /* 0x000fe20000001818 */
[----:B------:R-:W-:Y:S04]  /*ca40*/  LDSM.16.M88.4 R24, [R221+0x14080] ;  /* 0x01408000dd18783b */ /* 0x000fe80000000200 */
[----:B------:R-:W-:Y:S03]  /*ca50*/  LDSM.16.M88.4 R32, [R220+0xd080] ;  /* 0x00d08000dc20783b */ /* 0x000fe60000000200 */
[----:B------:R-:W-:Y:S01]  /*ca60*/  HMMA.16816.F32 R28, R56, R10, R28 ;  /* 0x0000000a381c723c */ /* 0x000fe2000000181c */
[----:B------:R-:W1:Y:S07]  /*ca70*/  LDSM.16.M88.4 R8, [R222+0x14080] ;  /* 0x01408000de08783b */ /* 0x000e6e0000000200 */
[----:B----4-:R-:W-:Y:S08]  /*ca80*/  HMMA.16816.F32 R16, R36, R48, R16 ;  /* 0x000000302410723c */ /* 0x010ff00000001810 */
[C---:B--2---:R-:W-:Y:S08]  /*ca90*/  HMMA.16816.F32 R40, R56.reuse, R72, R40 ;  /* 0x000000483828723c */ /* 0x044ff00000001828 */
[----:B------:R-:W-:Y:S01]  /*caa0*/  HMMA.16816.F32 R56, R56, R74, R12 ;  /* 0x0000004a3838723c */ /* 0x000fe2000000180c */
[----:B------:R-:W-:Y:S04]  /*cab0*/  LDSM.16.M88.4 R72, [R224+0x1800] ;  /* 0x00180000e048783b */ /* 0x000fe80000000200 */
[----:B------:R-:W-:Y:S03]  /*cac0*/  LDSM.16.M88.4 R12, [R219+0x14080] ;  /* 0x01408000db0c783b */ /* 0x000fe60000000200 */
[----:B------:R-:W-:Y:S01]  /*cad0*/  HMMA.16816.F32 R28, R36, R50, R28 ;  /* 0x00000032241c723c */ /* 0x000fe2000000181c */
[----:B------:R-:W2:Y:S07]  /*cae0*/  LDSM.16.M88.4 R48, [R225+0xd880] ;  /* 0x00d88000e130783b */ /* 0x000eae0000000200 */
[----:B---3--:R-:W-:Y:S08]  /*caf0*/  HMMA.16816.F32 R16, R20, R68, R16 ;  /* 0x000000441410723c */ /* 0x008ff00000001810 */
[C---:B------:R-:W-:Y:S08]  /*cb00*/  HMMA.16816.F32 R40, R36.reuse, R60, R40 ;  /* 0x0000003c2428723c */ /* 0x040ff00000001828 */
[----:B------:R-:W-:Y:S01]  /*cb10*/  HMMA.16816.F32 R56, R36, R62, R56 ;  /* 0x0000003e2438723c */ /* 0x000fe20000001838 */
[----:B------:R-:W-:Y:S04]  /*cb20*/  LDSM.16.M88.4 R60, [R220+0xd880] ;  /* 0x00d88000dc3c783b */ /* 0x000fe80000000200 */
[----:B------:R-:W-:Y:S03]  /*cb30*/  LDSM.16.M88.4 R36, [R226+0x18080] ;  /* 0x01808000e224783b */ /* 0x000fe60000000200 */
[----:B------:R-:W-:Y:S01]  /*cb40*/  HMMA.16816.F32 R28, R20, R70, R28 ;  /* 0x00000046141c723c */ /* 0x000fe2000000181c */
[----:B------:R-:W3:Y:S07]  /*cb50*/  LDSM.16.M88.4 R68, [R214+0x1000] ;  /* 0x00100000d644783b */ /* 0x000eee0000000200 */
[----:B-1----:R-:W-:Y:S08]  /*cb60*/  HMMA.16816.F32 R16, R8, R44, R16 ;  /* 0x0000002c0810723c */ /* 0x002ff00000001810 */
[C---:B--2---:R-:W-:Y:S08]  /*cb70*/  HMMA.16816.F32 R40, R20.reuse, R48, R40 ;  /* 0x000000301428723c */ /* 0x044ff00000001828 */
[----:B------:R-:W-:Y:S01]  /*cb80*/  HMMA.16816.F32 R56, R20, R50, R56 ;  /* 0x000000321438723c */ /* 0x000fe20000001838 */
[----:B------:R-:W-:Y:S04]  /*cb90*/  LDSM.16.M88.4 R48, [R214+0x1800] ;  /* 0x00180000d630783b */ /* 0x000fe80000000200 */
[----:B------:R-:W-:Y:S03]  /*cba0*/  LDSM.16.M88.4 R20, [R222+0x18080] ;  /* 0x01808000de14783b */ /* 0x000fe60000000200 */
[----:B------:R-:W-:Y:S01]  /*cbb0*/  HMMA.16816.F32 R28, R8, R46, R28 ;  /* 0x0000002e081c723c */ /* 0x000fe2000000181c */
[----:B------:R-:W1:Y:S07]  /*cbc0*/  LDSM.16.M88.4 R44, [R225+0xe080] ;  /* 0x00e08000e12c783b */ /* 0x000e6e0000000200 */
[----:B------:R-:W-:Y:S08]  /*cbd0*/  HMMA.16816.F32 R16, R24, R32, R16 ;  /* 0x000000201810723c */ /* 0x000ff00000001810 */
[C---:B------:R-:W-:Y:S08]  /*cbe0*/  HMMA.16816.F32 R40, R8.reuse, R72, R40 ;  /* 0x000000480828723c */ /* 0x040ff00000001828 */
        /* <DEDUP_REMOVED lines=19> */
[----:B--2---:R-:W-:Y:S08]  /*cd20*/  HMMA.16816.F32 R16, R20, R32, R16 ;  /* 0x000000201410723c */ /* 0x004ff00000001810 */
[C---:B------:R-:W-:Y:S08]  /*cd30*/  HMMA.16816.F32 R40, R36.reuse, R72, R40 ;  /* 0x000000482428723c */ /* 0x040ff00000001828 */
[----:B------:R-:W-:Y:S01]  /*cd40*/  HMMA.16816.F32 R56, R36, R74, R56 ;  /* 0x0000004a2438723c */ /* 0x000fe20000001838 */
[----:B------:R-:W-:Y:S04]  /*cd50*/  LDSM.16.M88.4 R36, [R222+0x1c080] ;  /* 0x01c08000de24783b */ /* 0x000fe80000000200 */
[----:B------:R-:W-:Y:S03]  /*cd60*/  LDSM.16.M88.4 R72, [R224+0x3000] ;  /* 0x00300000e048783b */ /* 0x000fe60000000200 */
[----:B------:R-:W-:Y:S01]  /*cd70*/  HMMA.16816.F32 R28, R20, R34, R28 ;  /* 0x00000022141c723c */ /* 0x000fe2000000181c */
[----:B------:R-:W2:Y:S07]  /*cd80*/  LDSM.16.M88.4 R32, [R220+0xe880] ;  /* 0x00e88000dc20783b */ /* 0x000eae0000000200 */
[----:B---3--:R-:W-:Y:S08]  /*cd90*/  HMMA.16816.F32 R16, R8, R68, R16 ;  /* 0x000000440810723c */ /* 0x008ff00000001810 */
[C---:B-1----:R-:W-:Y:S08]  /*cda0*/  HMMA.16816.F32 R40, R20.reuse, R44, R40 ;  /* 0x0000002c1428723c */ /* 0x042ff00000001828 */
[----:B------:R-:W-:Y:S01]  /*cdb0*/  HMMA.16816.F32 R56, R20, R46, R56 ;  /* 0x0000002e1438723c */ /* 0x000fe20000001838 */
[----:B------:R-:W-:Y:S04]  /*cdc0*/  LDSM.16.M88.4 R44, [R225+0xf880] ;  /* 0x00f88000e12c783b */ /* 0x000fe80000000200 */
[----:B------:R-:W-:Y:S03]  /*cdd0*/  LDSM.16.M88.4 R20, [R220+0xf080] ;  /* 0x00f08000dc14783b */ /* 0x000fe60000000200 */
[----:B------:R-:W-:Y:S01]  /*cde0*/  HMMA.16816.F32 R28, R8, R70, R28 ;  /* 0x00000046081c723c */ /* 0x000fe2000000181c */
[----:B------:R-:W1:Y:S07]  /*cdf0*/  LDSM.16.M88.4 R68, [R214+0x2800] ;  /* 0x00280000d644783b */ /* 0x000e6e0000000200 */
[----:B------:R-:W-:Y:S08]  /*ce00*/  HMMA.16816.F32 R16, R60, R24, R16 ;  /* 0x000000183c10723c */ /* 0x000ff00000001810 */
[C---:B--2---:R-:W-:Y:S08]  /*ce10*/  HMMA.16816.F32 R40, R8.reuse, R32, R40 ;  /* 0x000000200828723c */ /* 0x044ff00000001828 */
[----:B------:R-:W-:Y:S01]  /*ce20*/  HMMA.16816.F32 R56, R8, R34, R56 ;  /* 0x000000220838723c */ /* 0x000fe20000001838 */
[----:B------:R-:W-:Y:S04]  /*ce30*/  LDSM.16.M88.4 R32, [R224+0x3800] ;  /* 0x00380000e020783b */ /* 0x000fe80000000200 */
[----:B------:R-:W-:Y:S03]  /*ce40*/  LDSM.16.M88.4 R8, [R214+0x3000] ;  /* 0x00300000d608783b */ /* 0x000fe60000000200 */
[----:B------:R-:W-:Y:S01]  /*ce50*/  HMMA.16816.F32 R28, R60, R26, R28 ;  /* 0x0000001a3c1c723c */ /* 0x000fe2000000181c */
[----:B------:R-:W2:Y:S07]  /*ce60*/  LDSM.16.M88.4 R24, [R221+0x1c080] ;  /* 0x01c08000dd18783b */ /* 0x000eae0000000200 */
[----:B------:R-:W-:Y:S08]  /*ce70*/  HMMA.16816.F32 R16, R48, R12, R16 ;  /* 0x0000000c3010723c */ /* 0x000ff00000001810 */
[C---:B-1----:R-:W-:Y:S08]  /*ce80*/  HMMA.16816.F32 R40, R60.reuse, R68, R40 ;  /* 0x000000443c28723c */ /* 0x042ff00000001828 */
[----:B------:R-:W-:Y:S08]  /*ce90*/  HMMA.16816.F32 R56, R60, R70, R56 ;  /* 0x000000463c38723c */ /* 0x000ff00000001838 */
[----:B------:R-:W-:Y:S01]  /*cea0*/  HMMA.16816.F32 R28, R48, R14, R28 ;  /* 0x0000000e301c723c */ /* 0x000fe2000000181c */
[----:B------:R-:W1:Y:S07]  /*ceb0*/  LDSM.16.M88.4 R12, [R219+0x1c080] ;  /* 0x01c08000db0c783b */ /* 0x000e6e0000000200 */
[----:B------:R-:W-:Y:S08]  /*cec0*/  HMMA.16816.F32 R16, R36, R72, R16 ;  /* 0x000000482410723c */ /* 0x000ff00000001810 */
[C---:B------:R-:W-:Y:S01]  /*ced0*/  HMMA.16816.F32 R60, R48.reuse, R44, R40 ;  /* 0x0000002c303c723c */ /* 0x040fe20000001828 */
[----:B------:R-:W3:Y:S07]  /*cee0*/  LDSM.16.M88.4 R40, [R220+0xf880] ;  /* 0x00f88000dc28783b */ /* 0x000eee0000000200 */
[----:B------:R-:W-:Y:S08]  /*cef0*/  HMMA.16816.F32 R56, R48, R46, R56 ;  /* 0x0000002e3038723c */ /* 0x000ff00000001838 */
[----:B------:R-:W-:Y:S08]  /*cf00*/  HMMA.16816.F32 R28, R36, R74, R28 ;  /* 0x0000004a241c723c */ /* 0x000ff0000000181c */
[----:B--2---:R-:W-:Y:S08]  /*cf10*/  HMMA.16816.F32 R16, R24, R20, R16 ;  /* 0x000000141810723c */ /* 0x004ff00000001810 */
[C---:B------:R-:W-:Y:S08]  /*cf20*/  HMMA.16816.F32 R60, R36.reuse, R32, R60 ;  /* 0x00000020243c723c */ /* 0x040ff0000000183c */
[----:B------:R-:W-:Y:S08]  /*cf30*/  HMMA.16816.F32 R56, R36, R34, R56 ;  /* 0x000000222438723c */ /* 0x000ff00000001838 */
[----:B------:R-:W-:Y:S01]  /*cf40*/  HMMA.16816.F32 R28, R24, R22, R28 ;  /* 0x00000016181c723c */ /* 0x000fe2000000181c */
[----:B------:R-:W2:Y:S01]  /*cf50*/  LDSM.16.M88.4 R20, [R214+0x3800] ;  /* 0x00380000d614783b */ /* 0x000ea20000000200 */
[----:B------:R-:W-:-:S06]  /*cf60*/  DEPBAR.LE SB0, 0x0 ;  /* 0x000080000000791a */ /* 0x000fcc0000000000 */
[----:B-1----:R-:W-:Y:S08]  /*cf70*/  HMMA.16816.F32 R16, R12, R8, R16 ;  /* 0x000000080c10723c */ /* 0x002ff00000001810 */
[C---:B---3--:R-:W-:Y:S08]  /*cf80*/  HMMA.16816.F32 R60, R24.reuse, R40, R60 ;  /* 0x00000028183c723c */ /* 0x048ff0000000183c */
[----:B------:R-:W-:Y:S08]  /*cf90*/  HMMA.16816.F32 R56, R24, R42, R56 ;  /* 0x0000002a1838723c */ /* 0x000ff00000001838 */
[----:B------:R-:W-:Y:S01]  /*cfa0*/  HMMA.16816.F32 R28, R12, R10, R28 ;  /* 0x0000000a0c1c723c */ /* 0x000fe2000000181c */
[----:B------:R-:W-:Y:S01]  /*cfb0*/  FMUL.FTZ R8, R17, c[0x0][0x320] ;  /* 0x0000c80011087a20 */ /* 0x000fe20000410000 */
[----:B------:R-:W-:Y:S01]  /*cfc0*/  LOP3.LUT R17, R6, 0xffffffe0, RZ, 0xc0, !PT ;  /* 0xffffffe006117812 */ /* 0x000fe200078ec0ff */
[----:B------:R-:W-:-:S02]  /*cfd0*/  FMUL.FTZ R3, R16, c[0x0][0x320] ;  /* 0x0000c80010037a20 */ /* 0x000fc40000410000 */
[----:B------:R-:W-:Y:S02]  /*cfe0*/  FMUL.FTZ R9, R18, c[0x0][0x320] ;  /* 0x0000c80012097a20 */ /* 0x000fe40000410000 */
[----:B------:R-:W-:Y:S01]  /*cff0*/  IMAD.IADD R64, R64, 0x1, -R17 ;  /* 0x0000000140407824 */ /* 0x000fe200078e0a11 */
[----:B------:R-:W-:Y:S01]  /*d000*/  MUFU.TANH R8, R8 ;  /* 0x0000000800087308 */ /* 0x000fe20000002400 */
[----:B--2---:R-:W-:Y:S01]  /*d010*/  HMMA.16816.F32 R60, R12, R20, R60 ;  /* 0x000000140c3c723c */ /* 0x004fe2000000183c */
[----:B------:R-:W-:Y:S02]  /*d020*/  FMUL.FTZ R10, R19, c[0x0][0x320] ;  /* 0x0000c800130a7a20 */ /* 0x000fe40000410000 */
[----:B------:R-:W-:-:S04]  /*d030*/  SHF.R.S32.HI R17, RZ, 0x1f, R64 ;  /* 0x0000001fff117819 */ /* 0x000fc80000011440 */
[----:B------:R-:W-:Y:S01]  /*d040*/  MUFU.TANH R3, R3 ;  /* 0x0000000300037308 */ /* 0x000fe20000002400 */
[----:B------:R-:W-:Y:S07]  /*d050*/  HMMA.16816.F32 R56, R12, R22, R56 ;  /* 0x000000160c38723c */ /* 0x000fee0000001838 */
[----:B------:R-:W-:Y:S01]  /*d060*/  LEA.HI R13, R17, R64, RZ, 0x2 ;  /* 0x00000040110d7211 */ /* 0x000fe200078f10ff */
[----:B------:R-:W1:Y:S01]  /*d070*/  MUFU.TANH R9, R9 ;  /* 0x0000000900097308 */ /* 0x000e620000002400 */
[----:B------:R-:W-:-:S02]  /*d080*/  FMUL.FTZ R11, R28, c[0x0][0x320] ;  /* 0x0000c8001c0b7a20 */ /* 0x000fc40000410000 */
[----:B------:R-:W-:Y:S01]  /*d090*/  LOP3.LUT R13, R13, 0x7ffffffc, RZ, 0xc0, !PT ;  /* 0x7ffffffc0d0d7812 */ /* 0x000fe200078ec0ff */
[----:B------:R-:W-:Y:S02]  /*d0a0*/  FMUL.FTZ R16, R29, c[0x0][0x320] ;  /* 0x0000c8001d107a20 */ /* 0x000fe40000410000 */
[----:B------:R-:W-:Y:S02]  /*d0b0*/  FMUL.FTZ R18, R30, c[0x0][0x320] ;  /* 0x0000c8001e127a20 */ /* 0x000fe40000410000 */
[----:B------:R-:W-:Y:S01]  /*d0c0*/  IMAD.IADD R13, R64, 0x1, -R13 ;  /* 0x00000001400d7824 */ /* 0x000fe200078e0a0d */
[----:B------:R-:W2:Y:S01]  /*d0d0*/  MUFU.TANH R11, R11 ;  /* 0x0000000b000b7308 */ /* 0x000ea20000002400 */
[----:B------:R-:W-:Y:S02]  /*d0e0*/  FMUL.FTZ R17, R60, c[0x0][0x320] ;  /* 0x0000c8003c117a20 */ /* 0x000fe40000410000 */
[----:B------:R-:W-:Y:S02]  /*d0f0*/  IMAD R52, R13, -0x2, R52 ;  /* 0xfffffffe0d347824 */ /* 0x000fe400078e0234 */
[----:B------:R-:W-:-:S02]  /*d100*/  FMUL.FTZ R15, R61, c[0x0][0x320] ;  /* 0x0000c8003d0f7a20 */ /* 0x000fc40000410000 */
[----:B------:R-:W-:Y:S01]  /*d110*/  FMUL.FTZ R31, R31, c[0x0][0x320] ;  /* 0x0000c8001f1f7a20 */ /* 0x000fe20000410000 */
[----:B------:R-:W3:Y:S01]  /*d120*/  MUFU.TANH R10, R10 ;  /* 0x0000000a000a7308 */ /* 0x000ee20000002400 */
[----:B------:R-:W-:Y:S01]  /*d130*/  ISETP.GT.AND P0, PT, R52, RZ, PT ;  /* 0x000000ff3400720c */ /* 0x000fe20003f04270 */
[----:B------:R-:W-:Y:S01]  /*d140*/  FMUL.FTZ R14, R62, c[0x0][0x320] ;  /* 0x0000c8003e0e7a20 */ /* 0x000fe20000410000 */
[----:B------:R-:W-:Y:S01]  /*d150*/  ISETP.GT.AND P6, PT, R52, 0x8, PT ;  /* 0x000000083400780c */ /* 0x000fe20003fc4270 */
[----:B------:R-:W-:Y:S01]  /*d160*/  FMUL.FTZ R13, R56, c[0x0][0x320] ;  /* 0x0000c800380d7a20 */ /* 0x000fe20000410000 */
[----:B-1----:R-:W-:Y:S01]  /*d170*/  FSEL R19, R9, -INF , P0 ;  /* 0xff80000009137808 */ /* 0x002fe20000000000 */
[----:B------:R-:W-:Y:S01]  /*d180*/  FMUL.FTZ R57, R57, c[0x0][0x320] ;  /* 0x0000c80039397a20 */ /* 0x000fe20000410000 */
[----:B------:R-:W-:Y:S01]  /*d190*/  FSEL R3, R3, -INF , P0 ;  /* 0xff80000003037808 */ /* 0x000fe20000000000 */
[----:B------:R-:W1:Y:S01]  /*d1a0*/  MUFU.TANH R16, R16 ;  /* 0x0000001000107308 */ /* 0x000e620000002400 */
[C---:B------:R-:W-:Y:S01]  /*d1b0*/  ISETP.GT.AND P0, PT, R52.reuse, 0x1, PT ;  /* 0x000000013400780c */ /* 0x040fe20003f04270 */
[----:B------:R-:W-:Y:S01]  /*d1c0*/  FMUL.FTZ R12, R63, c[0x0][0x320] ;  /* 0x0000c8003f0c7a20 */ /* 0x000fe20000410000 */
[----:B------:R-:W-:Y:S01]  /*d1d0*/  ISETP.GT.AND P1, PT, R52, 0x9, PT ;  /* 0x000000093400780c */ /* 0x000fe20003f24270 */
[----:B------:R-:W-:Y:S01]  /*d1e0*/  FMUL.FTZ R58, R58, c[0x0][0x320] ;  /* 0x0000c8003a3a7a20 */ /* 0x000fe20000410000 */
[----:B------:R-:W-:Y:S01]  /*d1f0*/  FSEL R21, R8, -INF , P0 ;  /* 0xff80000008157808 */ /* 0x000fe20000000000 */
[----:B------:R-:W-:Y:S01]  /*d200*/  FMUL.FTZ R59, R59, c[0x0][0x320] ;  /* 0x0000c8003b3b7a20 */ /* 0x000fe20000410000 */
[----:B--2---:R-:W-:Y:S01]  /*d210*/  FSEL R23, R11, -INF , P6 ;  /* 0xff8000000b177808 */ /* 0x004fe20003000000 */
[----:B------:R-:W2:Y:S01]  /*d220*/  MUFU.TANH R18, R18 ;  /* 0x0000001200127308 */ /* 0x000ea20000002400 */
[----:B------:R-:W-:-:S02]  /*d230*/  FMNMX.FTZ R8, R3, R21, !PT ;  /* 0x0000001503087209 */ /* 0x000fc40007810000 */
[----:B---3--:R-:W-:Y:S02]  /*d240*/  FSEL R20, R10, -INF , P0 ;  /* 0xff8000000a147808 */ /* 0x008fe40000000000 */
[----:B------:R-:W-:Y:S02]  /*d250*/  ISETP.GT.AND P0, PT, R52, 0x10, PT ;  /* 0x000000103400780c */ /* 0x000fe40003f04270 */
[----:B------:R-:W-:Y:S01]  /*d260*/  FMNMX.FTZ R8, R23, R8, !PT ;  /* 0x0000000817087209 */ /* 0x000fe20007810000 */
[----:B------:R-:W3:Y:S01]  /*d270*/  MUFU.TANH R17, R17 ;  /* 0x0000001100117308 */ /* 0x000ee20000002400 */
[----:B-1----:R-:W-:Y:S02]  /*d280*/  FSEL R9, R16, -INF , P1 ;  /* 0xff80000010097808 */ /* 0x002fe40000800000 */
[----:B------:R-:W-:Y:S02]  /*d290*/  FMNMX.FTZ R27, R19, R20, !PT ;  /* 0x00000014131b7209 */ /* 0x000fe40007810000 */
[----:B------:R-:W-:-:S03]  /*d2a0*/  FMNMX.FTZ R8, R9, R8, !PT ;  /* 0x0000000809087209 */ /* 0x000fc60007810000 */
[----:B------:R-:W1:Y:S01]  /*d2b0*/  MUFU.TANH R6, R31 ;  /* 0x0000001f00067308 */ /* 0x000e620000002400 */
[----:B--2---:R-:W-:Y:S02]  /*d2c0*/  FSEL R18, R18, -INF , P6 ;  /* 0xff80000012127808 */ /* 0x004fe40003000000 */
[----:B------:R-:W-:Y:S02]  /*d2d0*/  ISETP.GT.AND P6, PT, R52, 0x11, PT ;  /* 0x000000113400780c */ /* 0x000fe40003fc4270 */
[----:B------:R-:W-:-:S03]  /*d2e0*/  FMNMX.FTZ R27, R18, R27, !PT ;  /* 0x0000001b121b7209 */ /* 0x000fc60007810000 */
[----:B------:R-:W2:Y:S01]  /*d2f0*/  MUFU.TANH R15, R15 ;  /* 0x0000000f000f7308 */ /* 0x000ea20000002400 */
[----:B---3--:R-:W-:-:S04]  /*d300*/  FSEL R17, R17, -INF , P0 ;  /* 0xff80000011117808 */ /* 0x008fc80000000000 */
[----:B------:R-:W-:-:S03]  /*d310*/  FMNMX.FTZ R8, R17, R8, !PT ;  /* 0x0000000811087209 */ /* 0x000fc60007810000 */
[----:B------:R-:W3:Y:S01]  /*d320*/  MUFU.TANH R14, R14 ;  /* 0x0000000e000e7308 */ /* 0x000ee20000002400 */
[----:B-1----:R-:W-:Y:S02]  /*d330*/  FSEL R6, R6, -INF , P1 ;  /* 0xff80000006067808 */ /* 0x002fe40000800000 */
[----:B------:R-:W-:Y:S02]  /*d340*/  ISETP.GT.AND P1, PT, R52, 0x18, PT ;  /* 0x000000183400780c */ /* 0x000fe40003f24270 */
[----:B------:R-:W-:-:S03]  /*d350*/  FMNMX.FTZ R27, R6, R27, !PT ;  /* 0x0000001b061b7209 */ /* 0x000fc60007810000 */
[----:B------:R-:W1:Y:S01]  /*d360*/  MUFU.TANH R13, R13 ;  /* 0x0000000d000d7308 */ /* 0x000e620000002400 */
[----:B--2---:R-:W-:-:S04]  /*d370*/  FSEL R15, R15, -INF , P6 ;  /* 0xff8000000f0f7808 */ /* 0x004fc80003000000 */
[----:B------:R-:W-:-:S03]  /*d380*/  FMNMX.FTZ R8, R15, R8, !PT ;  /* 0x000000080f087209 */ /* 0x000fc60007810000 */
[----:B------:R-:W2:Y:S01]  /*d390*/  MUFU.TANH R11, R57 ;  /* 0x00000039000b7308 */ /* 0x000ea20000002400 */
[----:B---3--:R-:W-:Y:S01]  /*d3a0*/  FSEL R14, R14, -INF , P0 ;  /* 0xff8000000e0e7808 */ /* 0x008fe20000000000 */
[----:B------:R-:W-:Y:S01]  /*d3b0*/  BAR.SYNC.DEFER_BLOCKING 0x0 ;  /* 0x0000000000007b1d */ /* 0x000fe20000010000 */
[----:B------:R-:W-:Y:S02]  /*d3c0*/  ISETP.GT.AND P0, PT, R52, 0x19, PT ;  /* 0x000000193400780c */ /* 0x000fe40003f04270 */
[----:B------:R-:W-:Y:S02]  /*d3d0*/  FMNMX.FTZ R27, R14, R27, !PT ;  /* 0x0000001b0e1b7209 */ /* 0x000fe40007810000 */
[----:B-1----:R-:W-:Y:S01]  /*d3e0*/  FSEL R13, R13, -INF , P1 ;  /* 0xff8000000d0d7808 */ /* 0x002fe20000800000 */
[----:B------:R-:W1:Y:S03]  /*d3f0*/  MUFU.TANH R12, R12 ;  /* 0x0000000c000c7308 */ /* 0x000e660000002400 */
[----:B------:R-:W-:-:S02]  /*d400*/  FMNMX.FTZ R8, R13, R8, !PT ;  /* 0x000000080d087209 */ /* 0x000fc40007810000 */
[----:B--2---:R-:W-:-:S03]  /*d410*/  FSEL R11, R11, -INF , P0 ;  /* 0xff8000000b0b7808 */ /* 0x004fc60000000000 */
[----:B------:R-:W2:Y:S01]  /*d420*/  MUFU.TANH R10, R58 ;  /* 0x0000003a000a7308 */ /* 0x000ea20000002400 */
[----:B------:R-:W-:-:S05]  /*d430*/  FMNMX.FTZ R25, R11, R8, !PT ;  /* 0x000000080b197209 */ /* 0x000fca0007810000 */
[----:B------:R-:W3:Y:S02]  /*d440*/  SHFL.BFLY PT, R16, R25, 0x2, 0x1f ;  /* 0x0c401f0019107f89 */ /* 0x000ee400000e0000 */
[----:B------:R-:W4:Y:S01]  /*d450*/  MUFU.TANH R8, R59 ;  /* 0x0000003b00087308 */ /* 0x000f220000002400 */
[----:B-1----:R-:W-:-:S04]  /*d460*/  FSEL R12, R12, -INF , P6 ;  /* 0xff8000000c0c7808 */ /* 0x002fc80003000000 */
[----:B------:R-:W-:Y:S02]  /*d470*/  FMNMX.FTZ R27, R12, R27, !PT ;  /* 0x0000001b0c1b7209 */ /* 0x000fe40007810000 */
[----:B--2---:R-:W-:-:S04]  /*d480*/  FSEL R10, R10, -INF , P1 ;  /* 0xff8000000a0a7808 */ /* 0x004fc80000800000 */
[----:B------:R-:W-:Y:S02]  /*d490*/  FMNMX.FTZ R27, R10, R27, !PT ;  /* 0x0000001b0a1b7209 */ /* 0x000fe40007810000 */
[----:B----4-:R-:W-:Y:S02]  /*d4a0*/  FSEL R8, R8, -INF , P0 ;  /* 0xff80000008087808 */ /* 0x010fe40000000000 */
[----:B------:R-:W-:Y:S02]  /*d4b0*/  ISETP.GE.AND P0, PT, R55, 0x21, PT ;  /* 0x000000213700780c */ /* 0x000fe40003f06270 */
[----:B------:R-:W-:Y:S02]  /*d4c0*/  FMNMX.FTZ R27, R8, R27, !PT ;  /* 0x0000001b081b7209 */ /* 0x000fe40007810000 */
[----:B---3--:R-:W-:-:S03]  /*d4d0*/  FMNMX.FTZ R24, R25, R16, !PT ;  /* 0x0000001019187209 */ /* 0x008fc60007810000 */
[----:B------:R-:W-:Y:S04]  /*d4e0*/  SHFL.BFLY PT, R16, R27, 0x2, 0x1f ;  /* 0x0c401f001b107f89 */ /* 0x000fe800000e0000 */
[----:B------:R-:W1:Y:S02]  /*d4f0*/  SHFL.BFLY PT, R25, R24, 0x1, 0x1f ;  /* 0x0c201f0018197f89 */ /* 0x000e6400000e0000 */
[----:B------:R-:W-:Y:S01]  /*d500*/  @P0 LEA.HI.SX32 R26, R149, 0xfffffffe, 0x1b ;  /* 0xfffffffe951a0811 */ /* 0x000fe200078fdaff */
[----:B------:R-:W-:Y:S02]  /*d510*/  @P0 IMAD.MOV.U32 R28, RZ, RZ, R234 ;  /* 0x000000ffff1c0224 */ /* 0x000fe400078e00ea */
[----:B------:R-:W-:Y:S02]  /*d520*/  @P0 IMAD.MOV.U32 R29, RZ, RZ, R237 ;  /* 0x000000ffff1d0224 */ /* 0x000fe400078e00ed */
[----:B------:R-:W-:Y:S01]  /*d530*/  @P0 IMAD R4, R4, R26, RZ ;  /* 0x0000001a04040224 */ /* 0x000fe200078e02ff */
[----:B-1----:R-:W-:-:S02]  /*d540*/  FMNMX.FTZ R148, R24, R25, !PT ;  /* 0x0000001918947209 */ /* 0x002fc40007810000 */
[----:B------:R-:W-:Y:S02]  /*d550*/  FMNMX.FTZ R25, R16, R27, !PT ;  /* 0x0000001b10197209 */ /* 0x000fe40007810000 */
[C---:B------:R-:W-:Y:S01]  /*d560*/  FSETP.NEU.FTZ.AND P1, PT, R148.reuse, -INF , PT ;  /* 0xff8000009400780b */ /* 0x040fe20003f3d000 */
[----:B------:R-:W-:Y:S01]  /*d570*/  FMUL.FTZ R16, R148, c[0x0][0x2d0] ;  /* 0x0000b40094107a20 */ /* 0x000fe20000410000 */
[----:B------:R-:W-:Y:S01]  /*d580*/  @P0 SHF.R.S32.HI R24, RZ, 0x1f, R26 ;  /* 0x0000001fff180819 */ /* 0x000fe2000001141a */
[----:B------:R-:W1:Y:S01]  /*d590*/  SHFL.BFLY PT, R22, R25, 0x1, 0x1f ;  /* 0x0c201f0019167f89 */ /* 0x000e6200000e0000 */
[-C--:B------:R-:W-:Y:S02]  /*d5a0*/  @P0 IMAD.WIDE.U32 R26, R26, R7.reuse, R28 ;  /* 0x000000071a1a0225 */ /* 0x080fe400078e001c */
[----:B------:R-:W-:Y:S02]  /*d5b0*/  FSEL R16, R16, RZ, P1 ;  /* 0x000000ff10107208 */ /* 0x000fe40000800000 */
[----:B------:R-:W-:Y:S01]  /*d5c0*/  @P0 IMAD R4, R24, R7, R4 ;  /* 0x0000000718040224 */ /* 0x000fe200078e0204 */
[----:B------:R-:W-:-:S02]  /*d5d0*/  @P0 LEA R28, P1, R26, c[0x0][0x1c8], 0x1 ;  /* 0x000072001a1c0a11 */ /* 0x000fc400078208ff */
[----:B------:R-:W-:Y:S02]  /*d5e0*/  FFMA.FTZ R205, R3, c[0x0][0x2d0], -R16 ;  /* 0x0000b40003cd7a23 */ /* 0x000fe40000010810 */
[----:B------:R-:W-:Y:S02]  /*d5f0*/  @P0 IMAD.IADD R4, R27, 0x1, R4 ;  /* 0x000000011b040824 */ /* 0x000fe400078e0204 */
[--C-:B------:R-:W-:Y:S02]  /*d600*/  FFMA.FTZ R150, R21, c[0x0][0x2d0], -R16.reuse ;  /* 0x0000b40015967a23 */ /* 0x100fe40000010810 */
[----:B------:R-:W-:Y:S01]  /*d610*/  FFMA.FTZ R151, R23, c[0x0][0x2d0], -R16 ;  /* 0x0000b40017977a23 */ /* 0x000fe20000010810 */
[----:B------:R-:W-:Y:S01]  /*d620*/  @P0 LEA.HI.X R29, R26, c[0x0][0x1cc], R4, 0x1, P1 ;  /* 0x000073001a1d0a11 */ /* 0x000fe200008f0c04 */
[--C-:B------:R-:W-:Y:S01]  /*d630*/  FFMA.FTZ R4, R9, c[0x0][0x2d0], -R16.reuse ;  /* 0x0000b40009047a23 */ /* 0x100fe20000010810 */
[----:B------:R-:W-:Y:S01]  /*d640*/  MUFU.EX2 R205, R205 ;  /* 0x000000cd00cd7308 */ /* 0x000fe20000000800 */
[----:B------:R-:W-:-:S02]  /*d650*/  FFMA.FTZ R206, R17, c[0x0][0x2d0], -R16 ;  /* 0x0000b40011ce7a23 */ /* 0x000fc40000010810 */
[----:B------:R2:W-:Y:S01]  /*d660*/  @P0 LDGSTS.E.BYPASS.LTC128B.128 [R232+0xc080], [R28.64], !P2 ;  /* 0x0c0800001ce80fae */ /* 0x0005e2000d101d4a */
[--C-:B------:R-:W-:Y:S02]  /*d670*/  FFMA.FTZ R211, R15, c[0x0][0x2d0], -R16.reuse ;  /* 0x0000b4000fd37a23 */ /* 0x100fe40000010810 */
[--C-:B------:R-:W-:Y:S01]  /*d680*/  FFMA.FTZ R208, R13, c[0x0][0x2d0], -R16.reuse ;  /* 0x0000b4000dd07a23 */ /* 0x100fe20000010810 */
[----:B-1----:R-:W-:Y:S01]  /*d690*/  FMNMX.FTZ R3, R25, R22, !PT ;  /* 0x0000001619037209 */ /* 0x002fe20007810000 */
[----:B------:R2:W-:Y:S01]  /*d6a0*/  @P0 LDGSTS.E.BYPASS.LTC128B.128 [R232+0xd080], [R28.64+0x80], !P5 ;  /* 0x0d0800801ce80fae */ /* 0x0005e2000e901d4a */
[----:B------:R-:W-:Y:S01]  /*d6b0*/  MUFU.EX2 R0, R4 ;  /* 0x0000000400007308 */ /* 0x000fe20000000800 */
[----:B------:R-:W-:Y:S01]  /*d6c0*/  FFMA.FTZ R241, R11, c[0x0][0x2d0], -R16 ;  /* 0x0000b4000bf17a23 */ /* 0x000fe20000010810 */
[C---:B------:R-:W-:Y:S01]  /*d6d0*/  FSETP.NEU.FTZ.AND P1, PT, R3.reuse, -INF , PT ;  /* 0xff8000000300780b */ /* 0x040fe20003f3d000 */
[----:B------:R-:W-:Y:S01]  /*d6e0*/  FMUL.FTZ R2, R3, c[0x0][0x2d0] ;  /* 0x0000b40003027a20 */ /* 0x000fe20000410000 */
[----:B------:R2:W-:Y:S04]  /*d6f0*/  @P0 LDGSTS.E.BYPASS.LTC128B.128 [R232+0xe080], [R28.64+0x100], !P4 ;  /* 0x0e0801001ce80fae */ /* 0x0005e8000e101d4a */
[----:B------:R-:W-:Y:S01]  /*d700*/  FSEL R9, R2, RZ, P1 ;  /* 0x000000ff02097208 */ /* 0x000fe20000800000 */
[----:B------:R2:W-:Y:S01]  /*d710*/  @P0 LDGSTS.E.BYPASS.LTC128B.128 [R232+0xf080], [R28.64+0x180], !P3 ;  /* 0x0f0801801ce80fae */ /* 0x0005e2000d901d4a */
[----:B------:R-:W1:Y:S03]  /*d720*/  MUFU.EX2 R150, R150 ;  /* 0x0000009600967308 */ /* 0x000e660000000800 */
[----:B------:R-:W3:Y:S01]  /*d730*/  LDSM.16.MT88.4 R140, [R223+0x8080] ;  /* 0x00808000df8c783b */ /* 0x000ee20000004200 */
[----:B------:R-:W-:-:S02]  /*d740*/  FFMA.FTZ R2, R6, c[0x0][0x2d0], -R9 ;  /* 0x0000b40006027a23 */ /* 0x000fc40000010809 */
[--C-:B------:R-:W-:Y:S01]  /*d750*/  FFMA.FTZ R209, R19, c[0x0][0x2d0], -R9.reuse ;  /* 0x0000b40013d17a23 */ /* 0x100fe20000010809 */
[----:B------:R-:W4:Y:S01]  /*d760*/  LDSM.16.MT88.4 R132, [R218+0x8080] ;  /* 0x00808000da84783b */ /* 0x000f220000004200 */
[--C-:B------:R-:W-:Y:S01]  /*d770*/  FFMA.FTZ R204, R20, c[0x0][0x2d0], -R9.reuse ;  /* 0x0000b40014cc7a23 */ /* 0x100fe20000010809 */
[----:B------:R-:W5:Y:S01]  /*d780*/  MUFU.EX2 R151, R151 ;  /* 0x0000009700977308 */ /* 0x000f620000000800 */
[--C-:B------:R-:W-:Y:S01]  /*d790*/  FFMA.FTZ R207, R18, c[0x0][0x2d0], -R9.reuse ;  /* 0x0000b40012cf7a23 */ /* 0x100fe20000010809 */
[----:B------:R-:W2:Y:S01]  /*d7a0*/  LDSM.16.MT88.4 R24, [R217+0x8080] ;  /* 0x00808000d918783b */ /* 0x000ea20000004200 */
[--C-:B------:R-:W-:Y:S02]  /*d7b0*/  FFMA.FTZ R210, R14, c[0x0][0x2d0], -R9.reuse ;  /* 0x0000b4000ed27a23 */ /* 0x100fe40000010809 */
[--C-:B------:R-:W-:Y:S01]  /*d7c0*/  FFMA.FTZ R213, R12, c[0x0][0x2d0], -R9.reuse ;  /* 0x0000b4000cd57a23 */ /* 0x100fe20000010809 */
[----:B------:R-:W2:Y:S01]  /*d7d0*/  LDSM.16.MT88.4 R32, [R216+0x8080] ;  /* 0x00808000d820783b */ /* 0x000ea20000004200 */
[--C-:B------:R-:W-:Y:S01]  /*d7e0*/  FFMA.FTZ R212, R10, c[0x0][0x2d0], -R9.reuse ;  /* 0x0000b4000ad47a23 */ /* 0x100fe20000010809 */
[----:B------:R-:W-:Y:S01]  /*d7f0*/  MUFU.EX2 R209, R209 ;  /* 0x000000d100d17308 */ /* 0x000fe20000000800 */
[----:B------:R-:W-:Y:S01]  /*d800*/  FFMA.FTZ R239, R8, c[0x0][0x2d0], -R9 ;  /* 0x0000b40008ef7a23 */ /* 0x000fe20000010809 */
[----:B------:R-:W2:Y:S01]  /*d810*/  LDSM.16.MT88.4 R40, [R223+0x9080] ;  /* 0x00908000df28783b */ /* 0x000ea20000004200 */
[----:B-1----:R-:W-:Y:S01]  /*d820*/  F2FP.PACK_AB R128, R150, R205 ;  /* 0x000000cd9680723e */ /* 0x002fe200000000ff */
[----:B------:R-:W-:-:S02]  /*d830*/  FADD.FTZ R150, R205, R150 ;  /* 0x00000096cd967221 */ /* 0x000fc40000010000 */
[----:B------:R-:W1:Y:S02]  /*d840*/  LDSM.16.MT88.4 R48, [R218+0x9080] ;  /* 0x00908000da30783b */ /* 0x000e640000004200 */
[----:B------:R-:W3:Y:S01]  /*d850*/  MUFU.EX2 R204, R204 ;  /* 0x000000cc00cc7308 */ /* 0x000ee20000000800 */
[----:B-----5:R-:W-:Y:S01]  /*d860*/  F2FP.PACK_AB R130, R0, R151 ;  /* 0x000000970082723e */ /* 0x020fe200000000ff */
[----:B------:R-:W5:Y:S01]  /*d870*/  LDSM.16.MT88.4 R56, [R217+0x9080] ;  /* 0x00908000d938783b */ /* 0x000f620000004200 */
[----:B------:R-:W-:-:S03]  /*d880*/  FADD.FTZ R151, R151, R150 ;  /* 0x0000009697977221 */ /* 0x000fc60000010000 */
[----:B------:R-:W1:Y:S01]  /*d890*/  LDSM.16.MT88.4 R64, [R216+0x9080] ;  /* 0x00908000d840783b */ /* 0x000e620000004200 */
[----:B------:R-:W-:Y:S01]  /*d8a0*/  FADD.FTZ R151, R0, R151 ;  /* 0x0000009700977221 */ /* 0x000fe20000010000 */
[----:B------:R-:W-:Y:S02]  /*d8b0*/  MUFU.EX2 R207, R207 ;  /* 0x000000cf00cf7308 */ /* 0x000fe40000000800 */
[----:B------:R-:W1:Y:S04]  /*d8c0*/  LDSM.16.MT88.4 R72, [R223+0xa080] ;  /* 0x00a08000df48783b */ /* 0x000e680000004200 */
[----:B------:R-:W1:Y:S02]  /*d8d0*/  LDSM.16.MT88.4 R80, [R218+0xa080] ;  /* 0x00a08000da50783b */ /* 0x000e640000004200 */
[----:B------:R-:W4:Y:S01]  /*d8e0*/  MUFU.EX2 R2, R2 ;  /* 0x0000000200027308 */ /* 0x000f220000000800 */
[----:B---3--:R-:W-:Y:S01]  /*d8f0*/  F2FP.PACK_AB R129, R204, R209 ;  /* 0x000000d1cc81723e */ /* 0x008fe200000000ff */
[----:B------:R-:W3:Y:S01]  /*d900*/  LDSM.16.MT88.4 R88, [R217+0xa080] ;  /* 0x00a08000d958783b */ /* 0x000ee20000004200 */
[----:B------:R-:W-:-:S03]  /*d910*/  FADD.FTZ R204, R209, R204 ;  /* 0x000000ccd1cc7221 */ /* 0x000fc60000010000 */
[----:B------:R-:W1:Y:S02]  /*d920*/  LDSM.16.MT88.4 R96, [R216+0xa080] ;  /* 0x00a08000d860783b */ /* 0x000e640000004200 */
[----:B------:R-:W-:Y:S02]  /*d930*/  MUFU.EX2 R206, R206 ;  /* 0x000000ce00ce7308 */ /* 0x000fe40000000800 */
[----:B------:R-:W1:Y:S04]  /*d940*/  LDSM.16.MT88.4 R104, [R223+0xb080] ;  /* 0x00b08000df68783b */ /* 0x000e680000004200 */
[----:B------:R-:W1:Y:S01]  /*d950*/  LDSM.16.MT88.4 R112, [R218+0xb080] ;  /* 0x00b08000da70783b */ /* 0x000e620000004200 */
[----:B----4-:R-:W-:Y:S01]  /*d960*/  F2FP.PACK_AB R131, R2, R207 ;  /* 0x000000cf0283723e */ /* 0x010fe200000000ff */
[----:B------:R-:W4:Y:S02]  /*d970*/  MUFU.EX2 R211, R211 ;  /* 0x000000d300d37308 */ /* 0x000f240000000800 */
[----:B------:R-:W1:Y:S01]  /*d980*/  LDSM.16.MT88.4 R120, [R217+0xb080] ;  /* 0x00b08000d978783b */ /* 0x000e620000004200 */
[----:B------:R-:W-:-:S03]  /*d990*/  FADD.FTZ R207, R207, R204 ;  /* 0x000000cccfcf7221 */ /* 0x000fc60000010000 */
[----:B------:R-:W1:Y:S01]  /*d9a0*/  LDSM.16.MT88.4 R4, [R216+0xb080] ;  /* 0x00b08000d804783b */ /* 0x000e620000004200 */
[C---:B------:R-:W-:Y:S01]  /*d9b0*/  HMMA.16816.F32 R144, R128.reuse, R140, RZ ;  /* 0x0000008c8090723c */ /* 0x040fe200000018ff */
[----:B------:R-:W-:Y:S01]  /*d9c0*/  FADD.FTZ R207, R2, R207 ;  /* 0x000000cf02cf7221 */ /* 0x000fe20000010000 */
[----:B------:R-:W-:Y:S01]  /*d9d0*/  MUFU.EX2 R210, R210 ;  /* 0x000000d200d27308 */ /* 0x000fe20000000800 */
[----:B------:R-:W3:Y:S04]  /*d9e0*/  LDSM.16.MT88.4 R200, [R223+0x8880] ;  /* 0x00888000dfc8783b */ /* 0x000ee80000004200 */
[----:B------:R-:W3:Y:S01]  /*d9f0*/  LDSM.16.MT88.4 R196, [R218+0x8880] ;  /* 0x00888000dac4783b */ /* 0x000ee20000004200 */
[C---:B------:R-:W-:Y:S02]  /*da00*/  HMMA.16816.F32 R136, R128.reuse, R132, RZ ;  /* 0x000000848088723c */ /* 0x040fe400000018ff */
[----:B------:R-:W1:Y:S01]  /*da10*/  MUFU.EX2 R213, R213 ;  /* 0x000000d500d57308 */ /* 0x000e620000000800 */
[----:B------:R-:W3:Y:S04]  /*da20*/  LDSM.16.MT88.4 R192, [R217+0x8880] ;  /* 0x00888000d9c0783b */ /* 0x000ee80000004200 */
[----:B------:R-:W3:Y:S01]  /*da30*/  LDSM.16.MT88.4 R188, [R216+0x8880] ;  /* 0x00888000d8bc783b */ /* 0x000ee20000004200 */
[C---:B--2---:R-:W-:Y:S02]  /*da40*/  HMMA.16816.F32 R20, R128.reuse, R24, RZ ;  /* 0x000000188014723c */ /* 0x044fe400000018ff */
[----:B------:R-:W-:Y:S01]  /*da50*/  MUFU.EX2 R208, R208 ;  /* 0x000000d000d07308 */ /* 0x000fe20000000800 */
[----:B------:R-:W2:Y:S04]  /*da60*/  LDSM.16.MT88.4 R184, [R223+0x9880] ;  /* 0x00988000dfb8783b */ /* 0x000ea80000004200 */
[----:B------:R-:W2:Y:S01]  /*da70*/  LDSM.16.MT88.4 R180, [R218+0x9880] ;  /* 0x00988000dab4783b */ /* 0x000ea20000004200 */
[C---:B------:R-:W-:Y:S02]  /*da80*/  HMMA.16816.F32 R28, R128.reuse, R32, RZ ;  /* 0x00000020801c723c */ /* 0x040fe400000018ff */
[----:B------:R-:W2:Y:S01]  /*da90*/  MUFU.EX2 R241, R241 ;  /* 0x000000f100f17308 */ /* 0x000ea20000000800 */
[----:B------:R-:W2:Y:S04]  /*daa0*/  LDSM.16.MT88.4 R176, [R217+0x9880] ;  /* 0x00988000d9b0783b */ /* 0x000ea80000004200 */
[----:B------:R-:W2:Y:S01]  /*dab0*/  LDSM.16.MT88.4 R172, [R216+0x9880] ;  /* 0x00988000d8ac783b */ /* 0x000ea20000004200 */
[C---:B------:R-:W-:Y:S02]  /*dac0*/  HMMA.16816.F32 R36, R128.reuse, R40, RZ ;  /* 0x000000288024723c */ /* 0x040fe400000018ff */
[----:B------:R-:W-:Y:S01]  /*dad0*/  MUFU.EX2 R212, R212 ;  /* 0x000000d400d47308 */ /* 0x000fe20000000800 */
[----:B------:R-:W2:Y:S04]  /*dae0*/  LDSM.16.MT88.4 R168, [R223+0xa880] ;  /* 0x00a88000dfa8783b */ /* 0x000ea80000004200 */
[----:B------:R-:W2:Y:S01]  /*daf0*/  LDSM.16.MT88.4 R164, [R218+0xa880] ;  /* 0x00a88000daa4783b */ /* 0x000ea20000004200 */
[C---:B-1----:R-:W-:Y:S02]  /*db00*/  HMMA.16816.F32 R44, R128.reuse, R48, RZ ;  /* 0x00000030802c723c */ /* 0x042fe400000018ff */
[----:B------:R-:W1:Y:S01]  /*db10*/  MUFU.EX2 R239, R239 ;  /* 0x000000ef00ef7308 */ /* 0x000e620000000800 */
[----:B------:R-:W1:Y:S04]  /*db20*/  LDSM.16.MT88.4 R160, [R217+0xa880] ;  /* 0x00a88000d9a0783b */ /* 0x000e680000004200 */
[----:B------:R-:W1:Y:S01]  /*db30*/  LDSM.16.MT88.4 R156, [R216+0xa880] ;  /* 0x00a88000d89c783b */ /* 0x000e620000004200 */
[C---:B-----5:R-:W-:Y:S03]  /*db40*/  HMMA.16816.F32 R52, R128.reuse, R56, RZ ;  /* 0x000000388034723c */ /* 0x060fe600000018ff */
[----:B------:R-:W5:Y:S04]  /*db50*/  LDSM.16.MT88.4 R152, [R223+0xb880] ;  /* 0x00b88000df98783b */ /* 0x000f680000004200 */
[----:B------:R-:W1:Y:S01]  /*db60*/  LDSM.16.MT88.4 R16, [R218+0xb880] ;  /* 0x00b88000da10783b */ /* 0x000e620000004200 */
[C---:B------:R-:W-:Y:S03]  /*db70*/  HMMA.16816.F32 R60, R128.reuse, R64, RZ ;  /* 0x00000040803c723c */ /* 0x040fe600000018ff */
[----:B------:R-:W1:Y:S04]  /*db80*/  LDSM.16.MT88.4 R12, [R217+0xb880] ;  /* 0x00b88000d90c783b */ /* 0x000e680000004200 */
[----:B------:R-:W1:Y:S01]  /*db90*/  LDSM.16.MT88.4 R8, [R216+0xb880] ;  /* 0x00b88000d808783b */ /* 0x000e620000004200 */
[C---:B------:R-:W-:Y:S03]  /*dba0*/  HMMA.16816.F32 R68, R128.reuse, R72, RZ ;  /* 0x000000488044723c */ /* 0x040fe600000018ff */
[----:B------:R-:W0:Y:S05]  /*dbb0*/  LDGDEPBAR ;  /* 0x00000000000079af */ /* 0x000e2a0000000000 */
[C---:B------:R-:W-:Y:S08]  /*dbc0*/  HMMA.16816.F32 R76, R128.reuse, R80, RZ ;  /* 0x00000050804c723c */ /* 0x040ff000000018ff */
[C---:B---3--:R-:W-:Y:S08]  /*dbd0*/  HMMA.16816.F32 R84, R128.reuse, R88, RZ ;  /* 0x000000588054723c */ /* 0x048ff000000018ff */
[C---:B------:R-:W-:Y:S08]  /*dbe0*/  HMMA.16816.F32 R92, R128.reuse, R96, RZ ;  /* 0x00000060805c723c */ /* 0x040ff000000018ff */
        /* <DEDUP_REMOVED lines=18> */
[C---:B------:R-:W-:Y:S07]  /*dd10*/  HMMA.16816.F32 R124, R128.reuse, R4, RZ ;  /* 0x00000004807c723c */ /* 0x040fee00000018ff */
[----:B----4-:R-:W-:Y:S01]  /*dd20*/  F2FP.PACK_AB R4, R211, R206 ;  /* 0x000000ced304723e */ /* 0x010fe200000000ff */
[----:B------:R-:W-:Y:S01]  /*dd30*/  HMMA.16816.F32 R128, R128, R6, RZ ;  /* 0x000000068080723c */ /* 0x000fe200000018ff */
[----:B------:R-:W-:Y:S01]  /*dd40*/  F2FP.PACK_AB R5, R213, R210 ;  /* 0x000000d2d505723e */ /* 0x000fe200000000ff */
[----:B------:R-:W-:-:S02]  /*dd50*/  FADD.FTZ R206, R206, R151 ;  /* 0x00000097cece7221 */ /* 0x000fc40000010000 */
[----:B------:R-:W-:Y:S02]  /*dd60*/  FADD.FTZ R210, R210, R207 ;  /* 0x000000cfd2d27221 */ /* 0x000fe40000010000 */
[----:B------:R-:W-:Y:S01]  /*dd70*/  FADD.FTZ R211, R211, R206 ;  /* 0x000000ced3d37221 */ /* 0x000fe20000010000 */
[----:B--2---:R-:W-:Y:S01]  /*dd80*/  F2FP.PACK_AB R6, R241, R208 ;  /* 0x000000d0f106723e */ /* 0x004fe200000000ff */
[----:B------:R-:W-:Y:S01]  /*dd90*/  FADD.FTZ R213, R213, R210 ;  /* 0x000000d2d5d57221 */ /* 0x000fe20000010000 */
[----:B-1----:R-:W-:Y:S01]  /*dda0*/  F2FP.PACK_AB R7, R239, R212 ;  /* 0x000000d4ef07723e */ /* 0x002fe200000000ff */
[----:B------:R-:W-:Y:S02]  /*ddb0*/  FADD.FTZ R208, R208, R211 ;  /* 0x000000d3d0d07221 */ /* 0x000fe40000010000 */
[----:B------:R-:W-:Y:S02]  /*ddc0*/  FADD.FTZ R212, R212, R213 ;  /* 0x000000d5d4d47221 */ /* 0x000fe40000010000 */
[----:B------:R-:W-:-:S02]  /*ddd0*/  FADD.FTZ R241, R241, R208 ;  /* 0x000000d0f1f17221 */ /* 0x000fc40000010000 */
[----:B------:R-:W-:Y:S01]  /*dde0*/  HMMA.16816.F32 R144, R4, R200, R144 ;  /* 0x000000c80490723c */ /* 0x000fe20000001890 */
[----:B------:R-:W-:-:S07]  /*ddf0*/  FADD.FTZ R239, R239, R212 ;  /* 0x000000d4efef7221 */ /* 0x000fce0000010000 */
[C---:B------:R-:W-:Y:S08]  /*de00*/  HMMA.16816.F32 R140, R4.reuse, R202, R140 ;  /* 0x000000ca048c723c */ /* 0x040ff0000000188c */
        /* <DEDUP_REMOVED lines=22> */
[C---:B-----5:R-:W-:Y:S08]  /*df70*/  HMMA.16816.F32 R100, R4.reuse, R152, R100 ;  /* 0x000000980464723c */ /* 0x060ff00000001864 */
[C---:B------:R-:W-:Y:S08]  /*df80*/  HMMA.16816.F32 R104, R4.reuse, R154, R104 ;  /* 0x0000009a0468723c */ /* 0x040ff00000001868 */
[C---:B------:R-:W-:Y:S08]  /*df90*/  HMMA.16816.F32 R108, R4.reuse, R16, R108 ;  /* 0x00000010046c723c */ /* 0x040ff0000000186c */
[C---:B------:R-:W-:Y:S08]  /*dfa0*/  HMMA.16816.F32 R112, R4.reuse, R18, R112 ;  /* 0x000000120470723c */ /* 0x040ff00000001870 */
[C---:B------:R-:W-:Y:S08]  /*dfb0*/  HMMA.16816.F32 R116, R4.reuse, R12, R116 ;  /* 0x0000000c0474723c */ /* 0x040ff00000001874 */
[C---:B------:R-:W-:Y:S08]  /*dfc0*/  HMMA.16816.F32 R120, R4.reuse, R14, R120 ;  /* 0x0000000e0478723c */ /* 0x040ff00000001878 */
[C---:B------:R-:W-:Y:S08]  /*dfd0*/  HMMA.16816.F32 R124, R4.reuse, R8, R124 ;  /* 0x00000008047c723c */ /* 0x040ff0000000187c */
[----:B------:R-:W-:Y:S01]  /*dfe0*/  HMMA.16816.F32 R128, R4, R10, R128 ;  /* 0x0000000a0480723c */ /* 0x000fe20000001880 */
[----:B------:R-:W-:Y:S07]  /*dff0*/  @!P0 BRA `(.L_x_137) ;  /* 0x00001fc000008947 */ /* 0x000fee0003800000 */
[----:B------:R-:W-:Y:S01]  /*e000*/  LEA.HI.SX32 R233, R149, 0xfffffffe, 0x1b ;  /* 0xfffffffe95e97811 */ /* 0x000fe200078fdaff */
[----:B------:R-:W-:Y:S01]  /*e010*/  IMAD.MOV.U32 R0, RZ, RZ, R3 ;  /* 0x000000ffff007224 */ /* 0x000fe200078e0003 */
[C---:B------:R-:W-:Y:S01]  /*e020*/  IADD3 R215, R224.reuse, 0x800, RZ ;  /* 0x00000800e0d77810 */ /* 0x040fe20007ffe0ff */
[----:B------:R-:W-:Y:S01]  /*e030*/  IMAD.MOV.U32 R149, RZ, RZ, R148 ;  /* 0x000000ffff957224 */ /* 0x000fe200078e0094 */
[C---:B------:R-:W-:Y:S01]  /*e040*/  IADD3 R213, R224.reuse, 0x1000, RZ ;  /* 0x00001000e0d57810 */ /* 0x040fe20007ffe0ff */
[----:B------:R-:W-:Y:S01]  /*e050*/  ULDC.64 UR4, c[0x0][0x118] ;  /* 0x0000460000047ab9 */ /* 0x000fe20000000a00 */
[----:B------:R-:W-:-:S02]  /*e060*/  IADD3 R212, R224, 0x1800, RZ ;  /* 0x00001800e0d47810 */ /* 0x000fc40007ffe0ff */
[C---:B------:R-:W-:Y:S02]  /*e070*/  IADD3 R211, R224.reuse, 0x2000, RZ ;  /* 0x00002000e0d37810 */ /* 0x040fe40007ffe0ff */
[C---:B------:R-:W-:Y:S02]  /*e080*/  IADD3 R210, R224.reuse, 0x2800, RZ ;  /* 0x00002800e0d27810 */ /* 0x040fe40007ffe0ff */
[C---:B------:R-:W-:Y:S02]  /*e090*/  IADD3 R209, R224.reuse, 0x3000, RZ ;  /* 0x00003000e0d17810 */ /* 0x040fe40007ffe0ff */
[----:B------:R-:W-:Y:S02]  /*e0a0*/  IADD3 R208, R224, 0x3800, RZ ;  /* 0x00003800e0d07810 */ /* 0x000fe40007ffe0ff */
.L_x_138:
[----:B------:R-:W-:Y:S04]  /*e0b0*/  DEPBAR.LE SB0, 0x0 ;  /* 0x000080000000791a */ /* 0x000fe80000000000 */
[----:B------:R-:W-:Y:S01]  /*e0c0*/  BAR.SYNC.DEFER_BLOCKING 0x0 ;  /* 0x0000000000007b1d */ /* 0x000fe20000010000 */
[----:B------:R-:W-:Y:S01]  /*e0d0*/  SHF.R.S32.HI R2, RZ, 0x1f, R233 ;  /* 0x0000001fff027819 */ /* 0x000fe200000114e9 */
[C---:B------:R-:W-:Y:S04]  /*e0e0*/  IMAD.WIDE.U32 R18, R233.reuse, c[0x0][0x208], RZ ;  /* 0x00008200e9127a25 */ /* 0x040fe800078e00ff */
[----:B------:R-:W-:Y:S01]  /*e0f0*/  IMAD R2, R2, c[0x0][0x208], RZ ;  /* 0x0000820002027a24 */ /* 0x000fe200078e02ff */
[C---:B------:R-:W-:Y:S03]  /*e100*/  LEA R17, P0, R18.reuse, R230, 0x5 ;  /* 0x000000e612117211 */ /* 0x040fe600078028ff */
[----:B------:R-:W-:Y:S05]  /*e110*/  IMAD R2, R233, c[0x0][0x20c], R2 ;  /* 0x00008300e9027a24 */ /* 0x000fea00078e0202 */
[----:B------:R-:W-:Y:S04]  /*e120*/  IADD3 R16, R19, R2, RZ ;  /* 0x0000000213107210 */ /* 0x000fe80007ffe0ff */
[----:B------:R-:W-:Y:S02]  /*e130*/  LEA.HI.X R16, R18, R229, R16, 0x5, P0 ;  /* 0x000000e512107211 */ /* 0x000fe400000f2c10 */
[C---:B------:R-:W-:Y:S01]  /*e140*/  LEA R2, P0, R17.reuse, c[0x0][0x1f8], 0x1 ;  /* 0x00007e0011027a11 */ /* 0x040fe200078008ff */
[----:B------:R-:W-:Y:S03]  /*e150*/  LDSM.16.M88.4 R152, [R226+0x10080] ;  /* 0x01008000e298783b */ /* 0x000fe60000000200 */
[----:B------:R-:W-:Y:S02]  /*e160*/  LEA.HI.X R3, R17, c[0x0][0x1fc], R16, 0x1, P0 ;  /* 0x00007f0011037a11 */ /* 0x000fe400000f0c10 */
[C---:B------:R-:W-:Y:S02]  /*e170*/  ISETP.GT.AND P0, PT, R233.reuse, RZ, PT ;  /* 0x000000ffe900720c */ /* 0x040fe40003f04270 */
[----:B------:R-:W-:Y:S01]  /*e180*/  IADD3 R233, R233, -0x1, RZ ;  /* 0xffffffffe9e97810 */ /* 0x000fe20007ffe0ff */
[----:B------:R-:W1:Y:S08]  /*e190*/  LDSM.16.M88.4 R156, [R225+0xc080] ;  /* 0x00c08000e19c783b */ /* 0x000e700000000200 */
[----:B------:R-:W2:Y:S08]  /*e1a0*/  LDSM.16.M88.4 R160, [R225+0xc880] ;  /* 0x00c88000e1a0783b */ /* 0x000eb00000000200 */
[----:B------:R-:W-:Y:S08]  /*e1b0*/  LDSM.16.M88.4 R164, [R222+0x10080] ;  /* 0x01008000dea4783b */ /* 0x000ff00000000200 */
[----:B------:R-:W3:Y:S08]  /*e1c0*/  LDSM.16.M88.4 R168, [R224] ;  /* 0x00000000e0a8783b */ /* 0x000ef00000000200 */
[----:B------:R-:W4:Y:S01]  /*e1d0*/  LDSM.16.M88.4 R172, [R215] ;  /* 0x00000000d7ac783b */ /* 0x000f220000000200 */
[C---:B-1----:R-:W-:Y:S07]  /*e1e0*/  HMMA.16816.F32 R4, R152.reuse, R156, RZ ;  /* 0x0000009c9804723c */ /* 0x042fee00000018ff */
[----:B------:R-:W-:Y:S01]  /*e1f0*/  @!PT LDS RZ, [RZ] ;  /* 0x00000000fffff984 */ /* 0x000fe20000000800 */
[----:B------:R-:W-:Y:S01]  /*e200*/  @!PT LDS RZ, [RZ] ;  /* 0x00000000fffff984 */ /* 0x000fe20000000800 */
[----:B------:R-:W-:Y:S01]  /*e210*/  @!PT LDS RZ, [RZ] ;  /* 0x00000000fffff984 */ /* 0x000fe20000000800 */
[----:B------:R1:W-:Y:S01]  /*e220*/  LDGSTS.E.BYPASS.LTC128B.128 [R232+0x8080], [R2.64], !P2 ;  /* 0x0808000002e87fae */ /* 0x0003e2000d101d44 */
[C---:B------:R-:W-:Y:S07]  /*e230*/  HMMA.16816.F32 R8, R152.reuse, R158, RZ ;  /* 0x0000009e9808723c */ /* 0x040fee00000018ff */
[----:B------:R1:W-:Y:S01]  /*e240*/  LDGSTS.E.BYPASS.LTC128B.128 [R232+0x9080], [R2.64+0x80], !P5 ;  /* 0x0908008002e87fae */ /* 0x0003e2000e901d44 */
[C---:B--2---:R-:W-:Y:S07]  /*e250*/  HMMA.16816.F32 R12, R152.reuse, R160, RZ ;  /* 0x000000a0980c723c */ /* 0x044fee00000018ff */
[----:B------:R1:W-:Y:S01]  /*e260*/  LDGSTS.E.BYPASS.LTC128B.128 [R232+0xa080], [R2.64+0x100], !P4 ;  /* 0x0a08010002e87fae */ /* 0x0003e2000e101d44 */
[----:B------:R-:W-:Y:S07]  /*e270*/  HMMA.16816.F32 R16, R152, R162, RZ ;  /* 0x000000a29810723c */ /* 0x000fee00000018ff */
[----:B------:R1:W-:Y:S01]  /*e280*/  LDGSTS.E.BYPASS.LTC128B.128 [R232+0xb080], [R2.64+0x180], !P3 ;  /* 0x0b08018002e87fae */ /* 0x0003e2000d901d44 */
[C---:B---3--:R-:W-:Y:S07]  /*e290*/  HMMA.16816.F32 R4, R164.reuse, R168, R4 ;  /* 0x000000a8a404723c */ /* 0x048fee0000001804 */
[----:B------:R-:W-:Y:S01]  /*e2a0*/  LDSM.16.M88.4 R176, [R221+0x10080] ;  /* 0x01008000ddb0783b */ /* 0x000fe20000000200 */
[C---:B------:R-:W-:Y:S07]  /*e2b0*/  HMMA.16816.F32 R8, R164.reuse, R170, R8 ;  /* 0x000000aaa408723c */ /* 0x040fee0000001808 */
[----:B------:R-:W2:Y:S01]  /*e2c0*/  LDSM.16.M88.4 R180, [R220+0xc080] ;  /* 0x00c08000dcb4783b */ /* 0x000ea20000000200 */
[C---:B----4-:R-:W-:Y:S07]  /*e2d0*/  HMMA.16816.F32 R12, R164.reuse, R172, R12 ;  /* 0x000000aca40c723c */ /* 0x050fee000000180c */
[----:B------:R-:W3:Y:S01]  /*e2e0*/  LDSM.16.M88.4 R152, [R220+0xc880] ;  /* 0x00c88000dc98783b */ /* 0x000ee20000000200 */
[----:B------:R-:W-:Y:S07]  /*e2f0*/  HMMA.16816.F32 R16, R164, R174, R16 ;  /* 0x000000aea410723c */ /* 0x000fee0000001810 */
[----:B------:R-:W-:Y:S08]  /*e300*/  LDSM.16.M88.4 R156, [R219+0x10080] ;  /* 0x01008000db9c783b */ /* 0x000ff00000000200 */
[----:B------:R-:W4:Y:S08]  /*e310*/  LDSM.16.M88.4 R160, [R214] ;  /* 0x00000000d6a0783b */ /* 0x000f300000000200 */
[----:B------:R-:W0:Y:S01]  /*e320*/  LDGDEPBAR ;  /* 0x00000000000079af */ /* 0x000e220000000000 */
[C---:B--2---:R-:W-:Y:S07]  /*e330*/  HMMA.16816.F32 R4, R176.reuse, R180, R4 ;  /* 0x000000b4b004723c */ /* 0x044fee0000001804 */
[----:B------:R-:W2:Y:S01]  /*e340*/  LDSM.16.M88.4 R164, [R214+0x800] ;  /* 0x00080000d6a4783b */ /* 0x000ea20000000200 */
[C---:B------:R-:W-:Y:S07]  /*e350*/  HMMA.16816.F32 R8, R176.reuse, R182, R8 ;  /* 0x000000b6b008723c */ /* 0x040fee0000001808 */
[----:B------:R-:W-:Y:S01]  /*e360*/  LDSM.16.M88.4 R168, [R226+0x14080] ;  /* 0x01408000e2a8783b */ /* 0x000fe20000000200 */
[C---:B---3--:R-:W-:Y:S07]  /*e370*/  HMMA.16816.F32 R12, R176.reuse, R152, R12 ;  /* 0x00000098b00c723c */ /* 0x048fee000000180c */
[----:B------:R-:W3:Y:S01]  /*e380*/  LDSM.16.M88.4 R172, [R225+0xd080] ;  /* 0x00d08000e1ac783b */ /* 0x000ee20000000200 */
[----:B------:R-:W-:Y:S07]  /*e390*/  HMMA.16816.F32 R16, R176, R154, R16 ;  /* 0x0000009ab010723c */ /* 0x000fee0000001810 */
[----:B------:R-:W5:Y:S01]  /*e3a0*/  LDSM.16.M88.4 R152, [R225+0xd880] ;  /* 0x00d88000e198783b */ /* 0x000f620000000200 */
[C---:B----4-:R-:W-:Y:S07]  /*e3b0*/  HMMA.16816.F32 R4, R156.reuse, R160, R4 ;  /* 0x000000a09c04723c */ /* 0x050fee0000001804 */
[----:B------:R-:W-:Y:S01]  /*e3c0*/  LDSM.16.M88.4 R176, [R222+0x14080] ;  /* 0x01408000deb0783b */ /* 0x000fe20000000200 */
[C---:B------:R-:W-:Y:S07]  /*e3d0*/  HMMA.16816.F32 R8, R156.reuse, R162, R8 ;  /* 0x000000a29c08723c */ /* 0x040fee0000001808 */
[----:B------:R-:W4:Y:S01]  /*e3e0*/  LDSM.16.M88.4 R180, [R213] ;  /* 0x00000000d5b4783b */ /* 0x000f220000000200 */
[C---:B--2---:R-:W-:Y:S07]  /*e3f0*/  HMMA.16816.F32 R12, R156.reuse, R164, R12 ;  /* 0x000000a49c0c723c */ /* 0x044fee000000180c */
[----:B------:R-:W-:Y:S01]  /*e400*/  LDSM.16.M88.4 R160, [R221+0x14080] ;  /* 0x01408000dda0783b */ /* 0x000fe20000000200 */
[----:B------:R-:W-:Y:S07]  /*e410*/  HMMA.16816.F32 R16, R156, R166, R16 ;  /* 0x000000a69c10723c */ /* 0x000fee0000001810 */
[----:B------:R-:W2:Y:S01]  /*e420*/  LDSM.16.M88.4 R156, [R212] ;  /* 0x00000000d49c783b */ /* 0x000ea20000000200 */
[C---:B---3--:R-:W-:Y:S07]  /*e430*/  HMMA.16816.F32 R4, R168.reuse, R172, R4 ;  /* 0x000000aca804723c */ /* 0x048fee0000001804 */
[----:B------:R-:W3:Y:S01]  /*e440*/  LDSM.16.M88.4 R164, [R220+0xd080] ;  /* 0x00d08000dca4783b */ /* 0x000ee20000000200 */
[C---:B------:R-:W-:Y:S07]  /*e450*/  HMMA.16816.F32 R8, R168.reuse, R174, R8 ;  /* 0x000000aea808723c */ /* 0x040fee0000001808 */
[----:B------:R-:W-:Y:S01]  /*e460*/  LDSM.16.M88.4 R172, [R214+0x1000] ;  /* 0x00100000d6ac783b */ /* 0x000fe20000000200 */
[C---:B-----5:R-:W-:Y:S08]  /*e470*/  HMMA.16816.F32 R12, R168.reuse, R152, R12 ;  /* 0x00000098a80c723c */ /* 0x060ff0000000180c */
[----:B------:R-:W-:Y:S01]  /*e480*/  HMMA.16816.F32 R16, R168, R154, R16 ;  /* 0x0000009aa810723c */ /* 0x000fe20000001810 */
[----:B------:R-:W5:Y:S07]  /*e490*/  LDSM.16.M88.4 R152, [R220+0xd880] ;  /* 0x00d88000dc98783b */ /* 0x000f6e0000000200 */
[C---:B----4-:R-:W-:Y:S01]  /*e4a0*/  HMMA.16816.F32 R4, R176.reuse, R180, R4 ;  /* 0x000000b4b004723c */ /* 0x050fe20000001804 */
[----:B------:R-:W4:Y:S07]  /*e4b0*/  LDSM.16.M88.4 R168, [R219+0x14080] ;  /* 0x01408000dba8783b */ /* 0x000f2e0000000200 */
[C---:B------:R-:W-:Y:S01]  /*e4c0*/  HMMA.16816.F32 R8, R176.reuse, R182, R8 ;  /* 0x000000b6b008723c */ /* 0x040fe20000001808 */
[----:B------:R-:W-:Y:S07]  /*e4d0*/  LDSM.16.M88.4 R180, [R225+0xe080] ;  /* 0x00e08000e1b4783b */ /* 0x000fee0000000200 */
[C---:B--2---:R-:W-:Y:S08]  /*e4e0*/  HMMA.16816.F32 R12, R176.reuse, R156, R12 ;  /* 0x0000009cb00c723c */ /* 0x044ff0000000180c */
[----:B------:R-:W-:Y:S01]  /*e4f0*/  HMMA.16816.F32 R16, R176, R158, R16 ;  /* 0x0000009eb010723c */ /* 0x000fe20000001810 */
[----:B------:R-:W2:Y:S07]  /*e500*/  LDSM.16.M88.4 R156, [R214+0x1800] ;  /* 0x00180000d69c783b */ /* 0x000eae0000000200 */
[C---:B---3--:R-:W-:Y:S01]  /*e510*/  HMMA.16816.F32 R4, R160.reuse, R164, R4 ;  /* 0x000000a4a004723c */ /* 0x048fe20000001804 */
[----:B------:R-:W3:Y:S07]  /*e520*/  LDSM.16.M88.4 R176, [R226+0x18080] ;  /* 0x01808000e2b0783b */ /* 0x000eee0000000200 */
[C---:B------:R-:W-:Y:S01]  /*e530*/  HMMA.16816.F32 R8, R160.reuse, R166, R8 ;  /* 0x000000a6a008723c */ /* 0x040fe20000001808 */
[----:B------:R-:W-:Y:S07]  /*e540*/  LDSM.16.M88.4 R164, [R211] ;  /* 0x00000000d3a4783b */ /* 0x000fee0000000200 */
        /* <DEDUP_REMOVED lines=9> */
[----:B------:R-:W2:Y:S07]  /*e5e0*/  LDSM.16.M88.4 R156, [R210] ;  /* 0x00000000d29c783b */ /* 0x000eae0000000200 */
[C---:B---3--:R-:W-:Y:S01]  /*e5f0*/  HMMA.16816.F32 R4, R176.reuse, R180, R4 ;  /* 0x000000b4b004723c */ /* 0x048fe20000001804 */
[----:B------:R-:W3:Y:S07]  /*e600*/  LDSM.16.M88.4 R168, [R221+0x18080] ;  /* 0x01808000dda8783b */ /* 0x000eee0000000200 */
[C---:B------:R-:W-:Y:S01]  /*e610*/  HMMA.16816.F32 R8, R176.reuse, R182, R8 ;  /* 0x000000b6b008723c */ /* 0x040fe20000001808 */
[----:B------:R-:W-:Y:S07]  /*e620*/  LDSM.16.M88.4 R180, [R214+0x2000] ;  /* 0x00200000d6b4783b */ /* 0x000fee0000000200 */
        /* <DEDUP_REMOVED lines=33> */
[C---:B------:R-:W-:Y:S08]  /*e840*/  HMMA.16816.F32 R8, R168.reuse, R174, R8 ;  /* 0x000000aea808723c */ /* 0x040ff00000001808 */
[C---:B--2---:R-:W-:Y:S08]  /*e850*/  HMMA.16816.F32 R12, R168.reuse, R156, R12 ;  /* 0x0000009ca80c723c */ /* 0x044ff0000000180c */
[----:B------:R-:W-:Y:S08]  /*e860*/  HMMA.16816.F32 R16, R168, R158, R16 ;  /* 0x0000009ea810723c */ /* 0x000ff00000001810 */
[C---:B---3--:R-:W-:Y:S08]  /*e870*/  HMMA.16816.F32 R4, R176.reuse, R180, R4 ;  /* 0x000000b4b004723c */ /* 0x048ff00000001804 */
[C---:B------:R-:W-:Y:S08]  /*e880*/  HMMA.16816.F32 R8, R176.reuse, R182, R8 ;  /* 0x000000b6b008723c */ /* 0x040ff00000001808 */
[C---:B-----5:R-:W-:Y:S08]  /*e890*/  HMMA.16816.F32 R12, R176.reuse, R152, R12 ;  /* 0x00000098b00c723c */ /* 0x060ff0000000180c */
[----:B------:R-:W-:Y:S01]  /*e8a0*/  HMMA.16816.F32 R16, R176, R154, R16 ;  /* 0x0000009ab010723c */ /* 0x000fe20000001810 */
[----:B------:R-:W2:Y:S01]  /*e8b0*/  LDSM.16.M88.4 R152, [R214+0x3800] ;  /* 0x00380000d698783b */ /* 0x000ea20000000200 */
[----:B------:R-:W-:Y:S06]  /*e8c0*/  DEPBAR.LE SB0, 0x0 ;  /* 0x000080000000791a */ /* 0x000fec0000000000 */
[C---:B----4-:R-:W-:Y:S01]  /*e8d0*/  HMMA.16816.F32 R4, R160.reuse, R164, R4 ;  /* 0x000000a4a004723c */ /* 0x050fe20000001804 */
[----:B------:R-:W-:Y:S07]  /*e8e0*/  BAR.SYNC.DEFER_BLOCKING 0x0 ;  /* 0x0000000000007b1d */ /* 0x000fee0000010000 */
[C---:B------:R-:W-:Y:S11]  /*e8f0*/  HMMA.16816.F32 R8, R160.reuse, R166, R8 ;  /* 0x000000a6a008723c */ /* 0x040ff60000001808 */
[----:B------:R-:W-:Y:S05]  /*e900*/  @!UPT UIADD3 URZ, URZ, URZ, URZ ;  /* 0x0000003f3f3ff290 */ /* 0x000fea000fffe03f */
[----:B------:R-:W-:Y:S02]  /*e910*/  FMUL.FTZ R192, R4, c[0x0][0x320] ;  /* 0x0000c80004c07a20 */ /* 0x000fe40000410000 */
[----:B------:R-:W-:Y:S02]  /*e920*/  FMUL.FTZ R193, R7, c[0x0][0x320] ;  /* 0x0000c80007c17a20 */ /* 0x000fe40000410000 */
[----:B------:R-:W-:Y:S02]  /*e930*/  FMUL.FTZ R195, R6, c[0x0][0x320] ;  /* 0x0000c80006c37a20 */ /* 0x000fe40000410000 */
[----:B------:R-:W1:Y:S01]  /*e940*/  MUFU.TANH R192, R192 ;  /* 0x000000c000c07308 */ /* 0x000e620000002400 */
[----:B------:R-:W-:Y:S01]  /*e950*/  FMUL.FTZ R184, R5, c[0x0][0x320] ;  /* 0x0000c80005b87a20 */ /* 0x000fe20000410000 */
[C---:B--2---:R-:W-:Y:S03]  /*e960*/  HMMA.16816.F32 R12, R160.reuse, R152, R12 ;  /* 0x00000098a00c723c */ /* 0x044fe6000000180c */
[----:B------:R-:W-:Y:S02]  /*e970*/  FMUL.FTZ R194, R8, c[0x0][0x320] ;  /* 0x0000c80008c27a20 */ /* 0x000fe40000410000 */
[----:B------:R-:W-:Y:S03]  /*e980*/  FMUL.FTZ R196, R9, c[0x0][0x320] ;  /* 0x0000c80009c47a20 */ /* 0x000fe60000410000 */
[----:B------:R-:W-:Y:S01]  /*e990*/  MUFU.TANH R193, R193 ;  /* 0x000000c100c17308 */ /* 0x000fe20000002400 */
[----:B------:R-:W-:Y:S03]  /*e9a0*/  HMMA.16816.F32 R16, R160, R154, R16 ;  /* 0x0000009aa010723c */ /* 0x000fe60000001810 */
[----:B------:R-:W-:Y:S02]  /*e9b0*/  FMUL.FTZ R199, R10, c[0x0][0x320] ;  /* 0x0000c8000ac77a20 */ /* 0x000fe40000410000 */
[----:B------:R-:W-:Y:S04]  /*e9c0*/  FMUL.FTZ R197, R11, c[0x0][0x320] ;  /* 0x0000c8000bc57a20 */ /* 0x000fe80000410000 */
[----:B------:R-:W2:Y:S03]  /*e9d0*/  MUFU.TANH R195, R195 ;  /* 0x000000c300c37308 */ /* 0x000ea60000002400 */
[----:B-1----:R-:W-:Y:S03]  /*e9e0*/  FMNMX.FTZ R3, R192, R149, !PT ;  /* 0x00000095c0037209 */ /* 0x002fe60007810000 */
[----:B------:R-:W-:Y:S02]  /*e9f0*/  FMUL.FTZ R190, R12, c[0x0][0x320] ;  /* 0x0000c8000cbe7a20 */ /* 0x000fe40000410000 */
[----:B------:R-:W-:Y:S02]  /*ea00*/  FMUL.FTZ R188, R13, c[0x0][0x320] ;  /* 0x0000c8000dbc7a20 */ /* 0x000fe40000410000 */
[----:B------:R-:W1:Y:S01]  /*ea10*/  MUFU.TANH R184, R184 ;  /* 0x000000b800b87308 */ /* 0x000e620000002400 */
[----:B------:R-:W-:Y:S02]  /*ea20*/  FMUL.FTZ R191, R14, c[0x0][0x320] ;  /* 0x0000c8000ebf7a20 */ /* 0x000fe40000410000 */
[----:B------:R-:W-:Y:S02]  /*ea30*/  FMUL.FTZ R189, R15, c[0x0][0x320] ;  /* 0x0000c8000fbd7a20 */ /* 0x000fe40000410000 */
[----:B------:R-:W-:Y:S02]  /*ea40*/  FMUL.FTZ R186, R16, c[0x0][0x320] ;  /* 0x0000c80010ba7a20 */ /* 0x000fe40000410000 */
[----:B------:R-:W-:Y:S02]  /*ea50*/  FMUL.FTZ R18, R18, c[0x0][0x320] ;  /* 0x0000c80012127a20 */ /* 0x000fe40000410000 */
[----:B------:R-:W-:Y:S01]  /*ea60*/  FMUL.FTZ R17, R17, c[0x0][0x320] ;  /* 0x0000c80011117a20 */ /* 0x000fe20000410000 */
[----:B------:R-:W3:Y:S01]  /*ea70*/  MUFU.TANH R194, R194 ;  /* 0x000000c200c27308 */ /* 0x000ee20000002400 */
[----:B------:R-:W-:Y:S01]  /*ea80*/  FMUL.FTZ R19, R19, c[0x0][0x320] ;  /* 0x0000c80013137a20 */ /* 0x000fe20000410000 */
[----:B--2---:R-:W-:Y:S04]  /*ea90*/  FMNMX.FTZ R2, R195, R0, !PT ;  /* 0x00000000c3027209 */ /* 0x004fe80007810000 */
[----:B------:R-:W-:Y:S04]  /*eaa0*/  FMNMX.FTZ R2, R193, R2, !PT ;  /* 0x00000002c1027209 */ /* 0x000fe80007810000 */
[----:B------:R-:W2:Y:S01]  /*eab0*/  MUFU.TANH R196, R196 ;  /* 0x000000c400c47308 */ /* 0x000ea20000002400 */
[----:B-1----:R-:W-:Y:S09]  /*eac0*/  FMNMX.FTZ R3, R184, R3, !PT ;  /* 0x00000003b8037209 */ /* 0x002ff20007810000 */
[----:B------:R-:W1:Y:S01]  /*ead0*/  MUFU.TANH R199, R199 ;  /* 0x000000c700c77308 */ /* 0x000e620000002400 */
[----:B---3--:R-:W-:Y:S09]  /*eae0*/  FMNMX.FTZ R3, R194, R3, !PT ;  /* 0x00000003c2037209 */ /* 0x008ff20007810000 */
[----:B------:R-:W3:Y:S01]  /*eaf0*/  MUFU.TANH R197, R197 ;  /* 0x000000c500c57308 */ /* 0x000ee20000002400 */
[----:B--2---:R-:W-:Y:S09]  /*eb00*/  FMNMX.FTZ R3, R196, R3, !PT ;  /* 0x00000003c4037209 */ /* 0x004ff20007810000 */
        /* <DEDUP_REMOVED lines=10> */
[----:B------:R1:W3:Y:S01]  /*ebb0*/  MUFU.TANH R151, R18 ;  /* 0x0000001200977308 */ /* 0x0002e20000002400 */
[----:B--2---:R-:W-:Y:S09]  /*ebc0*/  FMNMX.FTZ R2, R189, R2, !PT ;  /* 0x00000002bd027209 */ /* 0x004ff20007810000 */
[----:B------:R-:W2:Y:S10]  /*ebd0*/  MUFU.TANH R185, R17 ;  /* 0x0000001100b97308 */ /* 0x000eb40000002400 */
[----:B------:R-:W4:Y:S01]  /*ebe0*/  MUFU.TANH R150, R19 ;  /* 0x0000001300967308 */ /* 0x000f220000002400 */
[----:B-1----:R-:W-:Y:S02]  /*ebf0*/  FMNMX.FTZ R18, R186, R3, !PT ;  /* 0x00000003ba127209 */ /* 0x002fe40007810000 */
[----:B---3--:R-:W-:Y:S02]  /*ec00*/  FMNMX.FTZ R3, R151, R2, !PT ;  /* 0x0000000297037209 */ /* 0x008fe40007810000 */
[----:B--2---:R-:W-:Y:S02]  /*ec10*/  FMNMX.FTZ R16, R185, R18, !PT ;  /* 0x00000012b9107209 */ /* 0x004fe40007810000 */
[----:B----4-:R-:W-:Y:S03]  /*ec20*/  FMNMX.FTZ R7, R150, R3, !PT ;  /* 0x0000000396077209 */ /* 0x010fe60007810000 */
[----:B------:R-:W1:Y:S08]  /*ec30*/  SHFL.BFLY PT, R19, R16, 0x2, 0x1f ;  /* 0x0c401f0010137f89 */ /* 0x000e7000000e0000 */
[----:B------:R-:W2:Y:S01]  /*ec40*/  SHFL.BFLY PT, R2, R7, 0x2, 0x1f ;  /* 0x0c401f0007027f89 */ /* 0x000ea200000e0000 */
[----:B-1----:R-:W-:Y:S01]  /*ec50*/  FMNMX.FTZ R17, R16, R19, !PT ;  /* 0x0000001310117209 */ /* 0x002fe20007810000 */
[----:B------:R-:W-:Y:S01]  /*ec60*/  @P0 IMAD.WIDE.U32 R18, R233, c[0x0][0x1e0], RZ ;  /* 0x00007800e9120a25 */ /* 0x000fe200078e00ff */
[----:B------:R-:W-:Y:S05]  /*ec70*/  @P0 SHF.R.S32.HI R16, RZ, 0x1f, R233 ;  /* 0x0000001fff100819 */ /* 0x000fea00000114e9 */
[----:B------:R-:W1:Y:S01]  /*ec80*/  SHFL.BFLY PT, R148, R17, 0x1, 0x1f ;  /* 0x0c201f0011947f89 */ /* 0x000e6200000e0000 */
[----:B------:R-:W-:Y:S01]  /*ec90*/  @P0 IMAD R16, R16, c[0x0][0x1e0], RZ ;  /* 0x0000780010100a24 */ /* 0x000fe200078e02ff */
[----:B--2---:R-:W-:Y:S03]  /*eca0*/  FMNMX.FTZ R4, R7, R2, !PT ;  /* 0x0000000207047209 */ /* 0x004fe60007810000 */
[----:B------:R-:W-:Y:S03]  /*ecb0*/  @P0 IMAD R16, R233, c[0x0][0x1e4], R16 ;  /* 0x00007900e9100a24 */ /* 0x000fe600078e0210 */
[----:B------:R-:W2:Y:S02]  /*ecc0*/  SHFL.BFLY PT, R3, R4, 0x1, 0x1f ;  /* 0x0c201f0004037f89 */ /* 0x000ea400000e0000 */
[----:B------:R-:W-:Y:S02]  /*ecd0*/  @P0 IADD3 R19, R19, R16, RZ ;  /* 0x0000001013130210 */ /* 0x000fe40007ffe0ff */
[----:B-1----:R-:W-:Y:S02]  /*ece0*/  FMNMX.FTZ R148, R17, R148, !PT ;  /* 0x0000009411947209 */ /* 0x002fe40007810000 */
[----:B------:R-:W-:Y:S03]  /*ecf0*/  @P0 LEA R17, P1, R18, R234, 0x5 ;  /* 0x000000ea12110211 */ /* 0x000fe600078228ff */
[----:B------:R-:W-:Y:S01]  /*ed00*/  FMUL.FTZ R187, R148, c[0x0][0x2d0] ;  /* 0x0000b40094bb7a20 */ /* 0x000fe20000410000 */
[----:B------:R-:W-:Y:S01]  /*ed10*/  @P0 LEA.HI.X R16, R18, R237, R19, 0x5, P1 ;  /* 0x000000ed12100211 */ /* 0x000fe200008f2c13 */
[----:B------:R-:W-:Y:S01]  /*ed20*/  FADD.FTZ R2, -R148, R149 ;  /* 0x0000009594027221 */ /* 0x000fe20000010100 */
[----:B--2---:R-:W-:Y:S01]  /*ed30*/  FMNMX.FTZ R3, R4, R3, !PT ;  /* 0x0000000304037209 */ /* 0x004fe20007810000 */
[--C-:B------:R-:W-:Y:S01]  /*ed40*/  FFMA.FTZ R245, R194, c[0x0][0x2d0], -R187.reuse ;  /* 0x0000b400c2f57a23 */ /* 0x100fe200000108bb */
[----:B------:R-:W-:Y:S01]  /*ed50*/  @P0 LEA R194, P1, R17, c[0x0][0x1c8], 0x1 ;  /* 0x0000720011c20a11 */ /* 0x000fe200078208ff */
[--C-:B------:R-:W-:Y:S02]  /*ed60*/  FFMA.FTZ R244, R184, c[0x0][0x2d0], -R187.reuse ;  /* 0x0000b400b8f47a23 */ /* 0x100fe400000108bb */
[C---:B------:R-:W-:Y:S02]  /*ed70*/  FMUL.FTZ R184, R3.reuse, c[0x0][0x2d0] ;  /* 0x0000b40003b87a20 */ /* 0x040fe40000410000 */
[----:B------:R-:W-:Y:S01]  /*ed80*/  FADD.FTZ R5, -R3, R0 ;  /* 0x0000000003057221 */ /* 0x000fe20000010100 */
[----:B------:R-:W-:Y:S01]  /*ed90*/  MUFU.EX2 R245, R245 ;  /* 0x000000f500f57308 */ /* 0x000fe20000000800 */
[----:B------:R-:W-:Y:S01]  /*eda0*/  FFMA.FTZ R243, R195, c[0x0][0x2d0], -R184 ;  /* 0x0000b400c3f37a23 */ /* 0x000fe200000108b8 */
[----:B------:R-:W-:Y:S01]  /*edb0*/  @P0 LEA.HI.X R195, R17, c[0x0][0x1cc], R16, 0x1, P1 ;  /* 0x0000730011c30a11 */ /* 0x000fe200008f0c10 */
[--C-:B------:R-:W-:Y:S02]  /*edc0*/  FFMA.FTZ R247, R192, c[0x0][0x2d0], -R187.reuse ;  /* 0x0000b400c0f77a23 */ /* 0x100fe400000108bb */
[--C-:B------:R-:W-:Y:S02]  /*edd0*/  FFMA.FTZ R242, R196, c[0x0][0x2d0], -R187.reuse ;  /* 0x0000b400c4f27a23 */ /* 0x100fe400000108bb */
[----:B------:R1:W-:Y:S01]  /*ede0*/  @P0 LDGSTS.E.BYPASS.LTC128B.128 [R232+0xc080], [R194.64], !P2 ;  /* 0x0c080000c2e80fae */ /* 0x0003e2000d101d44 */
[--C-:B------:R-:W-:Y:S02]  /*edf0*/  FFMA.FTZ R240, R193, c[0x0][0x2d0], -R184.reuse ;  /* 0x0000b400c1f07a23 */ /* 0x100fe400000108b8 */
[--C-:B------:R-:W-:Y:S01]  /*ee00*/  FFMA.FTZ R238, R199, c[0x0][0x2d0], -R184.reuse ;  /* 0x0000b400c7ee7a23 */ /* 0x100fe200000108b8 */
[----:B------:R-:W-:Y:S01]  /*ee10*/  MUFU.EX2 R247, R247 ;  /* 0x000000f700f77308 */ /* 0x000fe20000000800 */
[--C-:B------:R-:W-:Y:S02]  /*ee20*/  FFMA.FTZ R149, R197, c[0x0][0x2d0], -R184.reuse ;  /* 0x0000b400c5957a23 */ /* 0x100fe400000108b8 */
[----:B------:R-:W-:Y:S01]  /*ee30*/  FMUL.FTZ R0, R5, c[0x0][0x2d0] ;  /* 0x0000b40005007a20 */ /* 0x000fe20000410000 */
[----:B------:R1:W-:Y:S01]  /*ee40*/  @P0 LDGSTS.E.BYPASS.LTC128B.128 [R232+0xd080], [R194.64+0x80], !P5 ;  /* 0x0d080080c2e80fae */ /* 0x0003e2000e901d44 */
[----:B------:R-:W-:Y:S02]  /*ee50*/  FMUL.FTZ R6, R2, c[0x0][0x2d0] ;  /* 0x0000b40002067a20 */ /* 0x000fe40000410000 */
[--C-:B------:R-:W-:Y:S02]  /*ee60*/  FFMA.FTZ R246, R190, c[0x0][0x2d0], -R187.reuse ;  /* 0x0000b400bef67a23 */ /* 0x100fe400000108bb */
[--C-:B------:R-:W-:Y:S01]  /*ee70*/  FFMA.FTZ R249, R188, c[0x0][0x2d0], -R187.reuse ;  /* 0x0000b400bcf97a23 */ /* 0x100fe200000108bb */
[----:B------:R-:W2:Y:S01]  /*ee80*/  MUFU.EX2 R2, R6 ;  /* 0x0000000600027308 */ /* 0x000ea20000000800 */
[--C-:B------:R-:W-:Y:S01]  /*ee90*/  FFMA.FTZ R248, R191, c[0x0][0x2d0], -R184.reuse ;  /* 0x0000b400bff87a23 */ /* 0x100fe200000108b8 */
[----:B------:R1:W-:Y:S01]  /*eea0*/  @P0 LDGSTS.E.BYPASS.LTC128B.128 [R232+0xe080], [R194.64+0x100], !P4 ;  /* 0x0e080100c2e80fae */ /* 0x0003e2000e101d44 */
[--C-:B------:R-:W-:Y:S02]  /*eeb0*/  FFMA.FTZ R251, R189, c[0x0][0x2d0], -R184.reuse ;  /* 0x0000b400bdfb7a23 */ /* 0x100fe400000108b8 */
[--C-:B------:R-:W-:Y:S02]  /*eec0*/  FFMA.FTZ R250, R186, c[0x0][0x2d0], -R187.reuse ;  /* 0x0000b400bafa7a23 */ /* 0x100fe400000108bb */
[----:B------:R-:W-:Y:S02]  /*eed0*/  FFMA.FTZ R187, R185, c[0x0][0x2d0], -R187 ;  /* 0x0000b400b9bb7a23 */ /* 0x000fe400000108bb */
[--C-:B------:R-:W-:Y:S01]  /*eee0*/  FFMA.FTZ R151, R151, c[0x0][0x2d0], -R184.reuse ;  /* 0x0000b40097977a23 */ /* 0x100fe200000108b8 */
[----:B------:R1:W-:Y:S01]  /*eef0*/  @P0 LDGSTS.E.BYPASS.LTC128B.128 [R232+0xf080], [R194.64+0x180], !P3 ;  /* 0x0f080180c2e80fae */ /* 0x0003e2000d901d44 */
[----:B------:R-:W3:Y:S01]  /*ef00*/  MUFU.EX2 R0, R0 ;  /* 0x0000000000007308 */ /* 0x000ee20000000800 */
[----:B------:R-:W-:Y:S06]  /*ef10*/  FFMA.FTZ R184, R150, c[0x0][0x2d0], -R184 ;  /* 0x0000b40096b87a23 */ /* 0x000fec00000108b8 */
[----:B------:R-:W4:Y:S03]  /*ef20*/  LDSM.16.MT88.4 R16, [R223+0x8080] ;  /* 0x00808000df10783b */ /* 0x000f260000004200 */
[----:B------:R-:W5:Y:S01]  /*ef30*/  MUFU.EX2 R244, R244 ;  /* 0x000000f400f47308 */ /* 0x000f620000000800 */
[C---:B--2---:R-:W-:Y:S04]  /*ef40*/  FMUL.FTZ R4, R2.reuse, R144 ;  /* 0x0000009002047220 */ /* 0x044fe80000410000 */
[----:B------:R-:W2:Y:S01]  /*ef50*/  LDSM.16.MT88.4 R152, [R218+0x8080] ;  /* 0x00808000da98783b */ /* 0x000ea20000004200 */
[C---:B------:R-:W-:Y:S02]  /*ef60*/  FMUL.FTZ R5, R2.reuse, R145 ;  /* 0x0000009102057220 */ /* 0x040fe40000410000 */
[C---:B------:R-:W-:Y:S02]  /*ef70*/  FMUL.FTZ R8, R2.reuse, R140 ;  /* 0x0000008c02087220 */ /* 0x040fe40000410000 */
[----:B------:R-:W1:Y:S01]  /*ef80*/  MUFU.EX2 R242, R242 ;  /* 0x000000f200f27308 */ /* 0x000e620000000800 */
[----:B------:R-:W-:Y:S02]  /*ef90*/  FMUL.FTZ R9, R2, R141 ;  /* 0x0000008d02097220 */ /* 0x000fe40000410000 */
[----:B------:R-:W2:Y:S01]  /*efa0*/  LDSM.16.MT88.4 R156, [R217+0x8080] ;  /* 0x00808000d99c783b */ /* 0x000ea20000004200 */
[C---:B---3--:R-:W-:Y:S02]  /*efb0*/  FMUL.FTZ R6, R0.reuse, R146 ;  /* 0x0000009200067220 */ /* 0x048fe40000410000 */
[C---:B------:R-:W-:Y:S02]  /*efc0*/  FMUL.FTZ R7, R0.reuse, R147 ;  /* 0x0000009300077220 */ /* 0x040fe40000410000 */
[C---:B------:R-:W-:Y:S02]  /*efd0*/  FMUL.FTZ R10, R0.reuse, R142 ;  /* 0x0000008e000a7220 */ /* 0x040fe40000410000 */
[----:B------:R-:W-:Y:S01]  /*efe0*/  MUFU.EX2 R243, R243 ;  /* 0x000000f300f37308 */ /* 0x000fe20000000800 */
[----:B------:R-:W-:Y:S01]  /*eff0*/  FMUL.FTZ R11, R0, R143 ;  /* 0x0000008f000b7220 */ /* 0x000fe20000410000 */
[----:B------:R-:W-:Y:S01]  /*f000*/  LDSM.16.MT88.4 R160, [R217+0x8880] ;  /* 0x00888000d9a0783b */ /* 0x000fe20000004200 */
[----:B------:R-:W-:Y:S01]  /*f010*/  FMUL.FTZ R12, R2, R136 ;  /* 0x00000088020c7220 */ /* 0x000fe20000410000 */
[----:B-----5:R-:W-:Y:S01]  /*f020*/  F2FP.PACK_AB R144, R244, R247 ;  /* 0x000000f7f490723e */ /* 0x020fe200000000ff */
[----:B------:R-:W-:Y:S02]  /*f030*/  FMUL.FTZ R13, R2, R137 ;  /* 0x00000089020d7220 */ /* 0x000fe40000410000 */
[C---:B------:R-:W-:Y:S02]  /*f040*/  FMUL.FTZ R14, R0.reuse, R138 ;  /* 0x0000008a000e7220 */ /* 0x040fe40000410000 */
[----:B------:R-:W-:Y:S01]  /*f050*/  FMUL.FTZ R15, R0, R139 ;  /* 0x0000008b000f7220 */ /* 0x000fe20000410000 */
[----:B------:R-:W3:Y:S01]  /*f060*/  MUFU.EX2 R240, R240 ;  /* 0x000000f000f07308 */ /* 0x000ee20000000800 */
[----:B------:R-:W5:Y:S01]  /*f070*/  LDSM.16.MT88.4 R136, [R216+0x8080] ;  /* 0x00808000d888783b */ /* 0x000f620000004200 */
[----:B------:R-:W-:Y:S01]  /*f080*/  FMUL.FTZ R20, R2, R20 ;  /* 0x0000001402147220 */ /* 0x000fe20000410000 */
[----:B-1----:R-:W-:Y:S01]  /*f090*/  F2FP.PACK_AB R146, R242, R245 ;  /* 0x000000f5f292723e */ /* 0x002fe200000000ff */
[----:B------:R-:W-:Y:S02]  /*f0a0*/  FMUL.FTZ R21, R2, R21 ;  /* 0x0000001502157220 */ /* 0x000fe40000410000 */
[C---:B------:R-:W-:Y:S03]  /*f0b0*/  FMUL.FTZ R22, R0.reuse, R22 ;  /* 0x0000001600167220 */ /* 0x040fe60000410000 */
[----:B------:R-:W-:Y:S01]  /*f0c0*/  LDSM.16.MT88.4 R140, [R218+0x9080] ;  /* 0x00908000da8c783b */ /* 0x000fe20000004200 */
[----:B------:R-:W-:Y:S01]  /*f0d0*/  MUFU.EX2 R238, R238 ;  /* 0x000000ee00ee7308 */ /* 0x000fe20000000800 */
[----:B------:R-:W-:Y:S02]  /*f0e0*/  FMUL.FTZ R23, R0, R23 ;  /* 0x0000001700177220 */ /* 0x000fe40000410000 */
[C---:B------:R-:W-:Y:S02]  /*f0f0*/  FMUL.FTZ R24, R2.reuse, R24 ;  /* 0x0000001802187220 */ /* 0x040fe40000410000 */
[----:B------:R-:W-:Y:S02]  /*f100*/  FMUL.FTZ R25, R2, R25 ;  /* 0x0000001902197220 */ /* 0x000fe40000410000 */
[----:B------:R-:W-:Y:S01]  /*f110*/  LDSM.16.MT88.4 R164, [R216+0x8880] ;  /* 0x00888000d8a4783b */ /* 0x000fe20000004200 */
[C---:B------:R-:W-:Y:S02]  /*f120*/  FMUL.FTZ R26, R0.reuse, R26 ;  /* 0x0000001a001a7220 */ /* 0x040fe40000410000 */
[----:B------:R-:W1:Y:S01]  /*f130*/  MUFU.EX2 R149, R149 ;  /* 0x0000009500957308 */ /* 0x000e620000000800 */
[----:B------:R-:W-:Y:S02]  /*f140*/  FMUL.FTZ R27, R0, R27 ;  /* 0x0000001b001b7220 */ /* 0x000fe40000410000 */
[----:B------:R-:W-:Y:S01]  /*f150*/  FMUL.FTZ R28, R2, R28 ;  /* 0x0000001c021c7220 */ /* 0x000fe20000410000 */
[----:B---3--:R-:W-:Y:S01]  /*f160*/  F2FP.PACK_AB R145, R240, R243 ;  /* 0x000000f3f091723e */ /* 0x008fe200000000ff */
[----:B------:R-:W-:Y:S01]  /*f170*/  LDSM.16.MT88.4 R168, [R223+0x9880] ;  /* 0x00988000dfa8783b */ /* 0x000fe20000004200 */
[----:B------:R-:W-:Y:S02]  /*f180*/  FMUL.FTZ R29, R2, R29 ;  /* 0x0000001d021d7220 */ /* 0x000fe40000410000 */
[C---:B------:R-:W-:Y:S02]  /*f190*/  FMUL.FTZ R30, R0.reuse, R30 ;  /* 0x0000001e001e7220 */ /* 0x040fe40000410000 */
[----:B------:R-:W-:Y:S01]  /*f1a0*/  MUFU.EX2 R252, R187 ;  /* 0x000000bb00fc7308 */ /* 0x000fe20000000800 */
[----:B------:R-:W-:Y:S02]  /*f1b0*/  FMUL.FTZ R31, R0, R31 ;  /* 0x0000001f001f7220 */ /* 0x000fe40000410000 */
[----:B------:R-:W-:Y:S01]  /*f1c0*/  LDSM.16.MT88.4 R172, [R218+0x9880] ;  /* 0x00988000daac783b */ /* 0x000fe20000004200 */
[C---:B------:R-:W-:Y:S02]  /*f1d0*/  FMUL.FTZ R32, R2.reuse, R32 ;  /* 0x0000002002207220 */ /* 0x040fe40000410000 */
[----:B------:R-:W-:Y:S02]  /*f1e0*/  FMUL.FTZ R33, R2, R33 ;  /* 0x0000002102217220 */ /* 0x000fe40000410000 */
[C---:B------:R-:W-:Y:S02]  /*f1f0*/  FMUL.FTZ R34, R0.reuse, R34 ;  /* 0x0000002200227220 */ /* 0x040fe40000410000 */
[----:B------:R3:W-:Y:S01]  /*f200*/  MUFU.EX2 R150, R184 ;  /* 0x000000b800967308 */ /* 0x0007e20000000800 */
[----:B------:R-:W-:Y:S01]  /*f210*/  LDSM.16.MT88.4 R176, [R217+0x9880] ;  /* 0x00988000d9b0783b */ /* 0x000fe20000004200 */
[----:B------:R-:W-:Y:S01]  /*f220*/  FMUL.FTZ R35, R0, R35 ;  /* 0x0000002300237220 */ /* 0x000fe20000410000 */
[----:B-1----:R-:W-:Y:S01]  /*f230*/  F2FP.PACK_AB R147, R149, R238 ;  /* 0x000000ee9593723e */ /* 0x002fe200000000ff */
[C---:B------:R-:W-:Y:S02]  /*f240*/  FMUL.FTZ R36, R2.reuse, R36 ;  /* 0x0000002402247220 */ /* 0x040fe40000410000 */
[----:B------:R-:W-:Y:S03]  /*f250*/  FMUL.FTZ R37, R2, R37 ;  /* 0x0000002502257220 */ /* 0x000fe60000410000 */
[----:B------:R-:W-:Y:S01]  /*f260*/  LDSM.16.MT88.4 R180, [R216+0x9880] ;  /* 0x00988000d8b4783b */ /* 0x000fe20000004200 */
[C---:B------:R-:W-:Y:S01]  /*f270*/  FMUL.FTZ R38, R0.reuse, R38 ;  /* 0x0000002600267220 */ /* 0x040fe20000410000 */
[C---:B----4-:R-:W-:Y:S01]  /*f280*/  HMMA.16816.F32 R4, R144.reuse, R16, R4 ;  /* 0x000000109004723c */ /* 0x050fe20000001804 */
[----:B------:R-:W-:Y:S04]  /*f290*/  MUFU.EX2 R246, R246 ;  /* 0x000000f600f67308 */ /* 0x000fe80000000800 */
[----:B------:R-:W-:Y:S01]  /*f2a0*/  FMUL.FTZ R39, R0, R39 ;  /* 0x0000002700277220 */ /* 0x000fe20000410000 */
[----:B------:R-:W-:Y:S01]  /*f2b0*/  LDSM.16.MT88.4 R188, [R218+0xa880] ;  /* 0x00a88000dabc783b */ /* 0x000fe20000004200 */
[C---:B------:R-:W-:Y:S01]  /*f2c0*/  FMUL.FTZ R16, R2.reuse, R132 ;  /* 0x0000008402107220 */ /* 0x040fe20000410000 */
[C---:B------:R-:W-:Y:S03]  /*f2d0*/  HMMA.16816.F32 R8, R144.reuse, R18, R8 ;  /* 0x000000129008723c */ /* 0x040fe60000001808 */
[----:B------:R-:W1:Y:S01]  /*f2e0*/  MUFU.EX2 R249, R249 ;  /* 0x000000f900f97308 */ /* 0x000e620000000800 */
[----:B------:R-:W-:Y:S02]  /*f2f0*/  FMUL.FTZ R17, R2, R133 ;  /* 0x0000008502117220 */ /* 0x000fe40000410000 */
[----:B---3--:R-:W-:Y:S01]  /*f300*/  LDSM.16.MT88.4 R184, [R223+0xa880] ;  /* 0x00a88000dfb8783b */ /* 0x008fe20000004200 */
[C---:B------:R-:W-:Y:S01]  /*f310*/  FMUL.FTZ R18, R0.reuse, R134 ;  /* 0x0000008600127220 */ /* 0x040fe20000410000 */
[C---:B--2---:R-:W-:Y:S04]  /*f320*/  HMMA.16816.F32 R12, R144.reuse, R152, R12 ;  /* 0x00000098900c723c */ /* 0x044fe8000000180c */
[----:B------:R-:W-:Y:S01]  /*f330*/  FMUL.FTZ R19, R0, R135 ;  /* 0x0000008700137220 */ /* 0x000fe20000410000 */
[----:B------:R-:W-:Y:S01]  /*f340*/  MUFU.EX2 R248, R248 ;  /* 0x000000f800f87308 */ /* 0x000fe20000000800 */
[----:B------:R-:W2:Y:S01]  /*f350*/  LDSM.16.MT88.4 R132, [R223+0x9080] ;  /* 0x00908000df84783b */ /* 0x000ea20000004200 */
[C---:B------:R-:W-:Y:S02]  /*f360*/  FMUL.FTZ R40, R2.reuse, R40 ;  /* 0x0000002802287220 */ /* 0x040fe40000410000 */
[----:B------:R-:W-:Y:S02]  /*f370*/  FMUL.FTZ R41, R2, R41 ;  /* 0x0000002902297220 */ /* 0x000fe40000410000 */
[C---:B------:R-:W-:Y:S03]  /*f380*/  HMMA.16816.F32 R16, R144.reuse, R154, R16 ;  /* 0x0000009a9010723c */ /* 0x040fe60000001810 */
[----:B------:R-:W-:Y:S01]  /*f390*/  LDSM.16.MT88.4 R192, [R217+0xa880] ;  /* 0x00a88000d9c0783b */ /* 0x000fe20000004200 */
[C---:B------:R-:W-:Y:S01]  /*f3a0*/  FMUL.FTZ R42, R0.reuse, R42 ;  /* 0x0000002a002a7220 */ /* 0x040fe20000410000 */
[----:B------:R-:W3:Y:S01]  /*f3b0*/  MUFU.EX2 R251, R251 ;  /* 0x000000fb00fb7308 */ /* 0x000ee20000000800 */
[----:B------:R-:W-:Y:S02]  /*f3c0*/  FMUL.FTZ R43, R0, R43 ;  /* 0x0000002b002b7220 */ /* 0x000fe40000410000 */
[C---:B------:R-:W-:Y:S03]  /*f3d0*/  HMMA.16816.F32 R20, R144.reuse, R156, R20 ;  /* 0x0000009c9014723c */ /* 0x040fe60000001814 */
[----:B------:R-:W-:Y:S01]  /*f3e0*/  LDSM.16.MT88.4 R196, [R216+0xa880] ;  /* 0x00a88000d8c4783b */ /* 0x000fe20000004200 */
[C---:B------:R-:W-:Y:S01]  /*f3f0*/  FMUL.FTZ R44, R2.reuse, R44 ;  /* 0x0000002c022c7220 */ /* 0x040fe20000410000 */
[----:B-1----:R-:W-:Y:S01]  /*f400*/  F2FP.PACK_AB R152, R249, R246 ;  /* 0x000000f6f998723e */ /* 0x002fe200000000ff */
[----:B------:R-:W-:Y:S01]  /*f410*/  FMUL.FTZ R45, R2, R45 ;  /* 0x0000002d022d7220 */ /* 0x000fe20000410000 */
[----:B------:R-:W1:Y:S01]  /*f420*/  MUFU.EX2 R250, R250 ;  /* 0x000000fa00fa7308 */ /* 0x000e620000000800 */
[C---:B------:R-:W-:Y:S03]  /*f430*/  HMMA.16816.F32 R24, R144.reuse, R158, R24 ;  /* 0x0000009e9018723c */ /* 0x040fe60000001818 */
[----:B------:R-:W-:Y:S01]  /*f440*/  LDSM.16.MT88.4 R156, [R218+0x8880] ;  /* 0x00888000da9c783b */ /* 0x000fe20000004200 */
[C---:B------:R-:W-:Y:S02]  /*f450*/  FMUL.FTZ R46, R0.reuse, R46 ;  /* 0x0000002e002e7220 */ /* 0x040fe40000410000 */
[----:B------:R-:W-:Y:S02]  /*f460*/  FMUL.FTZ R47, R0, R47 ;  /* 0x0000002f002f7220 */ /* 0x000fe40000410000 */
[C---:B-----5:R-:W-:Y:S01]  /*f470*/  HMMA.16816.F32 R28, R144.reuse, R136, R28 ;  /* 0x00000088901c723c */ /* 0x060fe2000000181c */
[----:B------:R-:W4:Y:S02]  /*f480*/  MUFU.EX2 R151, R151 ;  /* 0x0000009700977308 */ /* 0x000f240000000800 */
[----:B------:R-:W-:Y:S01]  /*f490*/  LDSM.16.MT88.4 R200, [R223+0xb880] ;  /* 0x00b88000dfc8783b */ /* 0x000fe20000004200 */
[C---:B------:R-:W-:Y:S01]  /*f4a0*/  FMUL.FTZ R48, R2.reuse, R48 ;  /* 0x0000003002307220 */ /* 0x040fe20000410000 */
[----:B---3--:R-:W-:Y:S01]  /*f4b0*/  F2FP.PACK_AB R153, R251, R248 ;  /* 0x000000f8fb99723e */ /* 0x008fe200000000ff */
[----:B------:R-:W-:Y:S02]  /*f4c0*/  FMUL.FTZ R49, R2, R49 ;  /* 0x0000003102317220 */ /* 0x000fe40000410000 */
[C---:B------:R-:W-:Y:S03]  /*f4d0*/  HMMA.16816.F32 R32, R144.reuse, R138, R32 ;  /* 0x0000008a9020723c */ /* 0x040fe60000001820 */
[----:B------:R-:W3:Y:S01]  /*f4e0*/  LDSM.16.MT88.4 R136, [R217+0x9080] ;  /* 0x00908000d988783b */ /* 0x000ee20000004200 */
[C---:B------:R-:W-:Y:S02]  /*f4f0*/  FMUL.FTZ R50, R0.reuse, R50 ;  /* 0x0000003200327220 */ /* 0x040fe40000410000 */
[----:B------:R-:W-:Y:S01]  /*f500*/  FMUL.FTZ R51, R0, R51 ;  /* 0x0000003300337220 */ /* 0x000fe20000410000 */
[----:B-1----:R-:W-:Y:S01]  /*f510*/  F2FP.PACK_AB R154, R252, R250 ;  /* 0x000000fafc9a723e */ /* 0x002fe200000000ff */
[C---:B--2---:R-:W-:Y:S03]  /*f520*/  HMMA.16816.F32 R36, R144.reuse, R132, R36 ;  /* 0x000000849024723c */ /* 0x044fe60000001824 */
[----:B------:R-:W-:Y:S01]  /*f530*/  LDSM.16.MT88.4 R204, [R218+0xb880] ;  /* 0x00b88000dacc783b */ /* 0x000fe20000004200 */
[C---:B------:R-:W-:Y:S02]  /*f540*/  FMUL.FTZ R52, R2.reuse, R52 ;  /* 0x0000003402347220 */ /* 0x040fe40000410000 */
[----:B------:R-:W-:Y:S02]  /*f550*/  FMUL.FTZ R53, R2, R53 ;  /* 0x0000003502357220 */ /* 0x000fe40000410000 */
[C---:B------:R-:W-:Y:S03]  /*f560*/  HMMA.16816.F32 R40, R144.reuse, R134, R40 ;  /* 0x000000869028723c */ /* 0x040fe60000001828 */
[----:B------:R-:W1:Y:S01]  /*f570*/  LDSM.16.MT88.4 R132, [R216+0x9080] ;  /* 0x00908000d884783b */ /* 0x000e620000004200 */
[----:B------:R-:W-:Y:S01]  /*f580*/  FMUL.FTZ R54, R0, R54 ;  /* 0x0000003600367220 */ /* 0x000fe20000410000 */
[----:B----4-:R-:W-:Y:S01]  /*f590*/  F2FP.PACK_AB R155, R150, R151 ;  /* 0x00000097969b723e */ /* 0x010fe200000000ff */
[----:B------:R-:W-:Y:S02]  /*f5a0*/  FMUL.FTZ R55, R0, R55 ;  /* 0x0000003700377220 */ /* 0x000fe40000410000 */
[C---:B------:R-:W-:Y:S03]  /*f5b0*/  HMMA.16816.F32 R44, R144.reuse, R140, R44 ;  /* 0x0000008c902c723c */ /* 0x040fe6000000182c */
[----:B------:R-:W0:Y:S01]  /*f5c0*/  LDGDEPBAR ;  /* 0x00000000000079af */ /* 0x000e220000000000 */
[C---:B------:R-:W-:Y:S02]  /*f5d0*/  FMUL.FTZ R56, R2.reuse, R56 ;  /* 0x0000003802387220 */ /* 0x040fe40000410000 */
[----:B------:R-:W-:Y:S02]  /*f5e0*/  FMUL.FTZ R57, R2, R57 ;  /* 0x0000003902397220 */ /* 0x000fe40000410000 */
[C---:B------:R-:W-:Y:S03]  /*f5f0*/  HMMA.16816.F32 R48, R144.reuse, R142, R48 ;  /* 0x0000008e9030723c */ /* 0x040fe60000001830 */
[----:B------:R-:W2:Y:S01]  /*f600*/  LDSM.16.MT88.4 R140, [R223+0xa080] ;  /* 0x00a08000df8c783b */ /* 0x000ea20000004200 */
[C---:B------:R-:W-:Y:S02]  /*f610*/  FMUL.FTZ R58, R0.reuse, R58 ;  /* 0x0000003a003a7220 */ /* 0x040fe40000410000 */
[----:B------:R-:W-:Y:S02]  /*f620*/  FMUL.FTZ R59, R0, R59 ;  /* 0x0000003b003b7220 */ /* 0x000fe40000410000 */
[C---:B------:R-:W-:Y:S01]  /*f630*/  FMUL.FTZ R60, R2.reuse, R60 ;  /* 0x0000003c023c7220 */ /* 0x040fe20000410000 */
[C---:B---3--:R-:W-:Y:S03]  /*f640*/  HMMA.16816.F32 R52, R144.reuse, R136, R52 ;  /* 0x000000889034723c */ /* 0x048fe60000001834 */
[----:B------:R-:W-:Y:S02]  /*f650*/  FMUL.FTZ R61, R2, R61 ;  /* 0x0000003d023d7220 */ /* 0x000fe40000410000 */
[C---:B------:R-:W-:Y:S02]  /*f660*/  FMUL.FTZ R62, R0.reuse, R62 ;  /* 0x0000003e003e7220 */ /* 0x040fe40000410000 */
[----:B------:R-:W-:Y:S01]  /*f670*/  FMUL.FTZ R63, R0, R63 ;  /* 0x0000003f003f7220 */ /* 0x000fe20000410000 */
[C---:B------:R-:W-:Y:S01]  /*f680*/  HMMA.16816.F32 R56, R144.reuse, R138, R56 ;  /* 0x0000008a9038723c */ /* 0x040fe20000001838 */
[----:B------:R-:W3:Y:S03]  /*f690*/  LDSM.16.MT88.4 R136, [R218+0xa080] ;  /* 0x00a08000da88783b */ /* 0x000ee60000004200 */
[C---:B------:R-:W-:Y:S02]  /*f6a0*/  FMUL.FTZ R64, R2.reuse, R64 ;  /* 0x0000004002407220 */ /* 0x040fe40000410000 */
[----:B------:R-:W-:Y:S02]  /*f6b0*/  FMUL.FTZ R65, R2, R65 ;  /* 0x0000004102417220 */ /* 0x000fe40000410000 */
[C---:B-1----:R-:W-:Y:S04]  /*f6c0*/  HMMA.16816.F32 R60, R144.reuse, R132, R60 ;  /* 0x00000084903c723c */ /* 0x042fe8000000183c */
[C---:B------:R-:W-:Y:S02]  /*f6d0*/  FMUL.FTZ R66, R0.reuse, R66 ;  /* 0x0000004200427220 */ /* 0x040fe40000410000 */
[----:B------:R-:W-:Y:S02]  /*f6e0*/  FMUL.FTZ R67, R0, R67 ;  /* 0x0000004300437220 */ /* 0x000fe40000410000 */
[C---:B------:R-:W-:Y:S04]  /*f6f0*/  FMUL.FTZ R68, R2.reuse, R68 ;  /* 0x0000004402447220 */ /* 0x040fe80000410000 */
[----:B------:R-:W-:Y:S01]  /*f700*/  FMUL.FTZ R69, R2, R69 ;  /* 0x0000004502457220 */ /* 0x000fe20000410000 */
[C---:B------:R-:W-:Y:S01]  /*f710*/  HMMA.16816.F32 R64, R144.reuse, R134, R64 ;  /* 0x000000869040723c */ /* 0x040fe20000001840 */
[----:B------:R-:W1:Y:S02]  /*f720*/  LDSM.16.MT88.4 R132, [R217+0xa080] ;  /* 0x00a08000d984783b */ /* 0x000e640000004200 */
[C---:B------:R-:W-:Y:S02]  /*f730*/  FMUL.FTZ R70, R0.reuse, R70 ;  /* 0x0000004600467220 */ /* 0x040fe40000410000 */
[----:B------:R-:W-:Y:S02]  /*f740*/  FMUL.FTZ R71, R0, R71 ;  /* 0x0000004700477220 */ /* 0x000fe40000410000 */
[C---:B------:R-:W-:Y:S02]  /*f750*/  FMUL.FTZ R72, R2.reuse, R72 ;  /* 0x0000004802487220 */ /* 0x040fe40000410000 */
[----:B------:R-:W-:Y:S03]  /*f760*/  FMUL.FTZ R73, R2, R73 ;  /* 0x0000004902497220 */ /* 0x000fe60000410000 */
[C---:B--2---:R-:W-:Y:S03]  /*f770*/  HMMA.16816.F32 R68, R144.reuse, R140, R68 ;  /* 0x0000008c9044723c */ /* 0x044fe60000001844 */
[C---:B------:R-:W-:Y:S02]  /*f780*/  FMUL.FTZ R74, R0.reuse, R74 ;  /* 0x0000004a004a7220 */ /* 0x040fe40000410000 */
[----:B------:R-:W-:Y:S02]  /*f790*/  FMUL.FTZ R75, R0, R75 ;  /* 0x0000004b004b7220 */ /* 0x000fe40000410000 */
[C---:B------:R-:W-:Y:S02]  /*f7a0*/  FMUL.FTZ R76, R2.reuse, R76 ;  /* 0x0000004c024c7220 */ /* 0x040fe40000410000 */
[----:B------:R-:W-:Y:S03]  /*f7b0*/  FMUL.FTZ R77, R2, R77 ;  /* 0x0000004d024d7220 */ /* 0x000fe60000410000 */
[C---:B------:R-:W-:Y:S01]  /*f7c0*/  HMMA.16816.F32 R72, R144.reuse, R142, R72 ;  /* 0x0000008e9048723c */ /* 0x040fe20000001848 */
[----:B------:R-:W2:Y:S02]  /*f7d0*/  LDSM.16.MT88.4 R140, [R216+0xa080] ;  /* 0x00a08000d88c783b */ /* 0x000ea40000004200 */
[C---:B------:R-:W-:Y:S02]  /*f7e0*/  FMUL.FTZ R78, R0.reuse, R78 ;  /* 0x0000004e004e7220 */ /* 0x040fe40000410000 */
[----:B------:R-:W-:Y:S02]  /*f7f0*/  FMUL.FTZ R79, R0, R79 ;  /* 0x0000004f004f7220 */ /* 0x000fe40000410000 */
[C---:B------:R-:W-:Y:S02]  /*f800*/  FMUL.FTZ R80, R2.reuse, R80 ;  /* 0x0000005002507220 */ /* 0x040fe40000410000 */
[----:B------:R-:W-:Y:S03]  /*f810*/  FMUL.FTZ R81, R2, R81 ;  /* 0x0000005102517220 */ /* 0x000fe60000410000 */
[C---:B---3--:R-:W-:Y:S03]  /*f820*/  HMMA.16816.F32 R76, R144.reuse, R136, R76 ;  /* 0x00000088904c723c */ /* 0x048fe6000000184c */
[C---:B------:R-:W-:Y:S02]  /*f830*/  FMUL.FTZ R82, R0.reuse, R82 ;  /* 0x0000005200527220 */ /* 0x040fe40000410000 */
[----:B------:R-:W-:Y:S02]  /*f840*/  FMUL.FTZ R83, R0, R83 ;  /* 0x0000005300537220 */ /* 0x000fe40000410000 */
[C---:B------:R-:W-:Y:S02]  /*f850*/  FMUL.FTZ R84, R2.reuse, R84 ;  /* 0x0000005402547220 */ /* 0x040fe40000410000 */
[----:B------:R-:W-:Y:S03]  /*f860*/  FMUL.FTZ R85, R2, R85 ;  /* 0x0000005502557220 */ /* 0x000fe60000410000 */
[C---:B------:R-:W-:Y:S01]  /*f870*/  HMMA.16816.F32 R80, R144.reuse, R138, R80 ;  /* 0x0000008a9050723c */ /* 0x040fe20000001850 */
[----:B------:R-:W3:Y:S02]  /*f880*/  LDSM.16.MT88.4 R136, [R223+0xb080] ;  /* 0x00b08000df88783b */ /* 0x000ee40000004200 */
[C---:B------:R-:W-:Y:S02]  /*f890*/  FMUL.FTZ R86, R0.reuse, R86 ;  /* 0x0000005600567220 */ /* 0x040fe40000410000 */
[----:B------:R-:W-:Y:S02]  /*f8a0*/  FMUL.FTZ R87, R0, R87 ;  /* 0x0000005700577220 */ /* 0x000fe40000410000 */
[C---:B------:R-:W-:Y:S02]  /*f8b0*/  FMUL.FTZ R88, R2.reuse, R88 ;  /* 0x0000005802587220 */ /* 0x040fe40000410000 */
[----:B------:R-:W-:Y:S03]  /*f8c0*/  FMUL.FTZ R89, R2, R89 ;  /* 0x0000005902597220 */ /* 0x000fe60000410000 */
[C---:B-1----:R-:W-:Y:S03]  /*f8d0*/  HMMA.16816.F32 R84, R144.reuse, R132, R84 ;  /* 0x000000849054723c */ /* 0x042fe60000001854 */
[C---:B------:R-:W-:Y:S02]  /*f8e0*/  FMUL.FTZ R90, R0.reuse, R90 ;  /* 0x0000005a005a7220 */ /* 0x040fe40000410000 */
[----:B------:R-:W-:Y:S02]  /*f8f0*/  FMUL.FTZ R91, R0, R91 ;  /* 0x0000005b005b7220 */ /* 0x000fe40000410000 */
[C---:B------:R-:W-:Y:S02]  /*f900*/  FMUL.FTZ R92, R2.reuse, R92 ;  /* 0x0000005c025c7220 */ /* 0x040fe40000410000 */
[----:B------:R-:W-:Y:S03]  /*f910*/  FMUL.FTZ R93, R2, R93 ;  /* 0x0000005d025d7220 */ /* 0x000fe60000410000 */
        /* <DEDUP_REMOVED lines=32> */
[C---:B------:R-:W-:Y:S03]  /*fb20*/  FMUL.FTZ R125, R2.reuse, R125 ;  /* 0x0000007d027d7220 */ /* 0x040fe60000410000 */
[C---:B------:R-:W-:Y:S01]  /*fb30*/  HMMA.16816.F32 R112, R144.reuse, R134, R112 ;  /* 0x000000869070723c */ /* 0x040fe20000001870 */
[----:B------:R-:W1:Y:S02]  /*fb40*/  LDSM.16.MT88.4 R132, [R223+0x8880] ;  /* 0x00888000df84783b */ /* 0x000e640000004200 */
[C---:B------:R-:W-:Y:S02]  /*fb50*/  FMUL.FTZ R116, R2.reuse, R116 ;  /* 0x0000007402747220 */ /* 0x040fe40000410000 */
[----:B------:R-:W-:Y:S02]  /*fb60*/  FMUL.FTZ R117, R2, R117 ;  /* 0x0000007502757220 */ /* 0x000fe40000410000 */
[C---:B------:R-:W-:Y:S02]  /*fb70*/  FMUL.FTZ R118, R0.reuse, R118 ;  /* 0x0000007600767220 */ /* 0x040fe40000410000 */
[C---:B------:R-:W-:Y:S03]  /*fb80*/  FMUL.FTZ R119, R0.reuse, R119 ;  /* 0x0000007700777220 */ /* 0x040fe60000410000 */
[C---:B------:R-:W-:Y:S02]  /*fb90*/  FMUL.FTZ R126, R0.reuse, R126 ;  /* 0x0000007e007e7220 */ /* 0x040fe40000410000 */
[----:B------:R-:W-:Y:S02]  /*fba0*/  FMUL.FTZ R127, R0, R127 ;  /* 0x0000007f007f7220 */ /* 0x000fe40000410000 */
[C---:B--2---:R-:W-:Y:S03]  /*fbb0*/  HMMA.16816.F32 R116, R144.reuse, R140, R116 ;  /* 0x0000008c9074723c */ /* 0x044fe60000001874 */
[C---:B------:R-:W-:Y:S02]  /*fbc0*/  FMUL.FTZ R120, R2.reuse, R120 ;  /* 0x0000007802787220 */ /* 0x040fe40000410000 */
[----:B------:R-:W-:Y:S02]  /*fbd0*/  FMUL.FTZ R121, R2, R121 ;  /* 0x0000007902797220 */ /* 0x000fe40000410000 */
[C---:B------:R-:W-:Y:S02]  /*fbe0*/  FMUL.FTZ R122, R0.reuse, R122 ;  /* 0x0000007a007a7220 */ /* 0x040fe40000410000 */
[----:B------:R-:W-:Y:S03]  /*fbf0*/  FMUL.FTZ R123, R0, R123 ;  /* 0x0000007b007b7220 */ /* 0x000fe60000410000 */
[C---:B------:R-:W-:Y:S02]  /*fc00*/  FMUL.FTZ R128, R2.reuse, R128 ;  /* 0x0000008002807220 */ /* 0x040fe40000410000 */
[----:B------:R-:W-:Y:S02]  /*fc10*/  FMUL.FTZ R129, R2, R129 ;  /* 0x0000008102817220 */ /* 0x000fe40000410000 */
[C---:B------:R-:W-:Y:S03]  /*fc20*/  HMMA.16816.F32 R120, R144.reuse, R142, R120 ;  /* 0x0000008e9078723c */ /* 0x040fe60000001878 */
[C---:B------:R-:W-:Y:S02]  /*fc30*/  FMUL.FTZ R130, R0.reuse, R130 ;  /* 0x0000008200827220 */ /* 0x040fe40000410000 */
[----:B------:R-:W-:Y:S02]  /*fc40*/  FMUL.FTZ R131, R0, R131 ;  /* 0x0000008300837220 */ /* 0x000fe40000410000 */
[----:B------:R-:W-:Y:S01]  /*fc50*/  FFMA.FTZ R247, R2, R241, R247 ;  /* 0x000000f102f77223 */ /* 0x000fe200000100f7 */
[C---:B---3--:R-:W-:Y:S04]  /*fc60*/  HMMA.16816.F32 R124, R144.reuse, R136, R124 ;  /* 0x00000088907c723c */ /* 0x048fe8000000187c */
[----:B------:R-:W-:Y:S01]  /*fc70*/  FFMA.FTZ R243, R0, R239, R243 ;  /* 0x000000ef00f37223 */ /* 0x000fe200000100f3 */
[----:B------:R-:W-:Y:S01]  /*fc80*/  MOV R0, R3 ;  /* 0x0000000300007202 */ /* 0x000fe20000000f00 */
[----:B------:R-:W-:Y:S02]  /*fc90*/  FADD.FTZ R244, R244, R247 ;  /* 0x000000f7f4f47221 */ /* 0x000fe40000010000 */
[----:B------:R-:W-:Y:S04]  /*fca0*/  HMMA.16816.F32 R128, R144, R138, R128 ;  /* 0x0000008a9080723c */ /* 0x000fe80000001880 */
[----:B------:R-:W-:Y:S04]  /*fcb0*/  FADD.FTZ R243, R240, R243 ;  /* 0x000000f3f0f37221 */ /* 0x000fe80000010000 */
[C---:B-1----:R-:W-:Y:S05]  /*fcc0*/  HMMA.16816.F32 R144, R152.reuse, R132, R4 ;  /* 0x000000849890723c */ /* 0x042fea0000001804 */
[----:B------:R-:W-:Y:S03]  /*fcd0*/  FADD.FTZ R238, R238, R243 ;  /* 0x000000f3eeee7221 */ /* 0x000fe60000010000 */
[C---:B------:R-:W-:Y:S04]  /*fce0*/  HMMA.16816.F32 R140, R152.reuse, R134, R8 ;  /* 0x00000086988c723c */ /* 0x040fe80000001808 */
[----:B------:R-:W-:Y:S04]  /*fcf0*/  FADD.FTZ R149, R149, R238 ;  /* 0x000000ee95957221 */ /* 0x000fe80000010000 */
[C---:B------:R-:W-:Y:S04]  /*fd00*/  HMMA.16816.F32 R136, R152.reuse, R156, R12 ;  /* 0x0000009c9888723c */ /* 0x040fe8000000180c */
[----:B------:R-:W-:Y:S01]  /*fd10*/  FADD.FTZ R248, R248, R149 ;  /* 0x00000095f8f87221 */ /* 0x000fe20000010000 */
[----:B------:R-:W-:Y:S03]  /*fd20*/  MOV R149, R148 ;  /* 0x0000009400957202 */ /* 0x000fe60000000f00 */
[C---:B------:R-:W-:Y:S01]  /*fd30*/  HMMA.16816.F32 R132, R152.reuse, R158, R16 ;  /* 0x0000009e9884723c */ /* 0x040fe20000001810 */
[----:B------:R-:W1:Y:S03]  /*fd40*/  LDSM.16.MT88.4 R16, [R217+0xb880] ;  /* 0x00b88000d910783b */ /* 0x000e660000004200 */
[----:B------:R-:W-:Y:S04]  /*fd50*/  FADD.FTZ R248, R251, R248 ;  /* 0x000000f8fbf87221 */ /* 0x000fe80000010000 */
[C---:B------:R-:W-:Y:S01]  /*fd60*/  HMMA.16816.F32 R20, R152.reuse, R160, R20 ;  /* 0x000000a09814723c */ /* 0x040fe20000001814 */
[----:B------:R-:W2:Y:S03]  /*fd70*/  LDSM.16.MT88.4 R156, [R216+0xb880] ;  /* 0x00b88000d89c783b */ /* 0x000ea60000004200 */
[----:B------:R-:W-:Y:S04]  /*fd80*/  FADD.FTZ R151, R151, R248 ;  /* 0x000000f897977221 */ /* 0x000fe80000010000 */
[C---:B------:R-:W-:Y:S04]  /*fd90*/  HMMA.16816.F32 R24, R152.reuse, R162, R24 ;  /* 0x000000a29818723c */ /* 0x040fe80000001818 */
[----:B------:R-:W-:Y:S04]  /*fda0*/  FADD.FTZ R239, R150, R151 ;  /* 0x0000009796ef7221 */ /* 0x000fe80000010000 */
        /* <DEDUP_REMOVED lines=22> */
[C---:B-1----:R-:W-:Y:S07]  /*ff10*/  HMMA.16816.F32 R116, R152.reuse, R16, R116 ;  /* 0x000000109874723c */ /* 0x042fee0000001874 */
[----:B------:R-:W-:Y:S01]  /*ff20*/  FADD.FTZ R17, R245, R244 ;  /* 0x000000f4f5117221 */ /* 0x000fe20000010000 */
[C---:B------:R-:W-:Y:S04]  /*ff30*/  HMMA.16816.F32 R120, R152.reuse, R18, R120 ;  /* 0x000000129878723c */ /* 0x040fe80000001878 */
[----:B------:R-:W-:Y:S04]  /*ff40*/  FADD.FTZ R17, R242, R17 ;  /* 0x00000011f2117221 */ /* 0x000fe80000010000 */
[C---:B--2---:R-:W-:Y:S04]  /*ff50*/  HMMA.16816.F32 R124, R152.reuse, R156, R124 ;  /* 0x0000009c987c723c */ /* 0x044fe8000000187c */
[----:B------:R-:W-:Y:S04]  /*ff60*/  FADD.FTZ R246, R246, R17 ;  /* 0x00000011f6f67221 */ /* 0x000fe80000010000 */
[----:B------:R-:W-:Y:S04]  /*ff70*/  HMMA.16816.F32 R128, R152, R158, R128 ;  /* 0x0000009e9880723c */ /* 0x000fe80000001880 */
[----:B------:R-:W-:Y:S04]  /*ff80*/  FADD.FTZ R249, R249, R246 ;  /* 0x000000f6f9f97221 */ /* 0x000fe80000010000 */
[----:B------:R-:W-:Y:S04]  /*ff90*/  FADD.FTZ R249, R250, R249 ;  /* 0x000000f9faf97221 */ /* 0x000fe80000010000 */
[----:B------:R-:W-:Y:S01]  /*ffa0*/  FADD.FTZ R241, R252, R249 ;  /* 0x000000f9fcf17221 */ /* 0x000fe20000010000 */
[----:B------:R-:W-:-:S05]  /*ffb0*/  @P0 BRA `(.L_x_138) ;  /* 0xffffe0f000000947 */ /* 0x000fca000383ffff */
.L_x_137:
[----:B------:R-:W1:Y:S01]  /*ffc0*/  SHFL.BFLY PT, R0, R239, 0x2, 0x1f ;  /* 0x0c401f00ef007f89 */ /* 0x000e6200000e0000 */
[----:B------:R-:W-:-:S02]  /*ffd0*/  MOV R2, RZ ;  /* 0x000000ff00027202 */ /* 0x000fc40000000f00 */
[----:B------:R-:W-:Y:S01]  /*ffe0*/  MOV R4, RZ ;  /* 0x000000ff00047202 */ /* 0x000fe20000000f00 */
[----:B------:R-:W2:Y:S01]  /*fff0*/  SHFL.BFLY PT, R6, R241, 0x2, 0x1f ;  /* 0x0c401f00f1067f89 */ /* 0x000ea200000e0000 */
[----:B------:R-:W-:Y:S02]  /*10000*/  MOV R10, 0xff800000 ;  /* 0xff800000000a7802 */ /* 0x000fe40000000f00 */
[----:B------:R-:W-:Y:S02]  /*10010*/  MOV R12, 0xff800000 ;  /* 0xff800000000c7802 */ /* 0x000fe40000000f00 */
[----:B------:R-:W-:Y:S01]  /*10020*/  PLOP3.LUT P2, PT, PT, PT, PT, 0x8, 0x0 ;  /* 0x000000000000781c */ /* 0x000fe20003f4e170 */
[----:B-1----:R-:W-:Y:S02]  /*10030*/  FADD.FTZ R7, R0, R239 ;  /* 0x000000ef00077221 */ /* 0x002fe40000010000 */
[----:B--2---:R-:W-:-:S03]  /*10040*/  FADD.FTZ R6, R6, R241 ;  /* 0x000000f106067221 */ /* 0x004fc60000010000 */
[----:B------:R-:W1:Y:S04]  /*10050*/  SHFL.BFLY PT, R0, R7, 0x1, 0x1f ;  /* 0x0c201f0007007f89 */ /* 0x000e6800000e0000 */
[----:B------:R-:W2:Y:S01]  /*10060*/  SHFL.BFLY PT, R5, R6, 0x1, 0x1f ;  /* 0x0c201f0006057f89 */ /* 0x000ea200000e0000 */
[----:B-1----:R-:W-:Y:S02]  /*10070*/  FADD.FTZ R0, R0, R7 ;  /* 0x0000000700007221 */ /* 0x002fe40000010000 */
[----:B--2---:R-:W-:-:S03]  /*10080*/  FADD.FTZ R5, R6, R5 ;  /* 0x0000000506057221 */ /* 0x004fc60000010000 */
[----:B------:R-:W-:Y:S02]  /*10090*/  FSETP.NE.FTZ.AND P0, PT, R0, RZ, PT ;  /* 0x000000ff0000720b */ /* 0x000fe40003f15000 */
[----:B------:R-:W-:-:S11]  /*100a0*/  FSETP.NE.FTZ.AND P1, PT, R5, RZ, PT ;  /* 0x000000ff0500720b */ /* 0x000fd60003f35000 */
[----:B------:R-:W1:Y:S01]  /*100b0*/  @P0 MUFU.RCP R2, R0 ;  /* 0x0000000000020308 */ /* 0x000e620000001000 */
[----:B------:R-:W-:Y:S02]  /*100c0*/  @P0 MOV R16, 0x3f317218 ;  /* 0x3f31721800100802 */ /* 0x000fe40000000f00 */
[----:B------:R-:W-:-:S05]  /*100d0*/  @P1 MOV R14, 0x3f317218 ;  /* 0x3f317218000e1802 */ /* 0x000fca0000000f00 */
[----:B------:R-:W2:Y:S01]  /*100e0*/  @P1 MUFU.RCP R4, R5 ;  /* 0x0000000500041308 */ /* 0x000ea20000001000 */
[----:B------:R-:W-:-:S07]  /*100f0*/  @P1 FMUL.FTZ R14, R14, c[0x0][0x2d0] ;  /* 0x0000b4000e0e1a20 */ /* 0x000fce0000410000 */
[----:B------:R-:W3:Y:S01]  /*10100*/  @P0 MUFU.LG2 R0, R0 ;  /* 0x0000000000000308 */ /* 0x000ee20000000c00 */
[C---:B-1----:R-:W-:Y:S02]  /*10110*/  FMUL.FTZ R146, R2.reuse, R146 ;  /* 0x0000009202927220 */ /* 0x042fe40000410000 */
[C---:B------:R-:W-:Y:S02]  /*10120*/  FMUL.FTZ R147, R2.reuse, R147 ;  /* 0x0000009302937220 */ /* 0x040fe40000410000 */
[C---:B------:R-:W-:Y:S02]  /*10130*/  FMUL.FTZ R142, R2.reuse, R142 ;  /* 0x0000008e028e7220 */ /* 0x040fe40000410000 */
[----:B------:R-:W-:Y:S01]  /*10140*/  FMUL.FTZ R143, R2, R143 ;  /* 0x0000008f028f7220 */ /* 0x000fe20000410000 */
[----:B------:R-:W1:Y:S01]  /*10150*/  @P1 MUFU.LG2 R5, R5 ;  /* 0x0000000500051308 */ /* 0x000e620000000c00 */
[C---:B--2---:R-:W-:Y:S02]  /*10160*/  FMUL.FTZ R144, R4.reuse, R144 ;  /* 0x0000009004907220 */ /* 0x044fe40000410000 */
[----:B------:R-:W-:-:S02]  /*10170*/  FMUL.FTZ R145, R4, R145 ;  /* 0x0000009104917220 */ /* 0x000fc40000410000 */
[C---:B------:R-:W-:Y:S02]  /*10180*/  FMUL.FTZ R140, R4.reuse, R140 ;  /* 0x0000008c048c7220 */ /* 0x040fe40000410000 */
[----:B------:R-:W-:Y:S02]  /*10190*/  FMUL.FTZ R141, R4, R141 ;  /* 0x0000008d048d7220 */ /* 0x000fe40000410000 */
[----:B---3--:R-:W-:Y:S02]  /*101a0*/  @P0 FMUL.FTZ R15, R0, 0.69314718246459960938 ;  /* 0x3f317218000f0820 */ /* 0x008fe40000410000 */
[----:B------:R-:W-:Y:S02]  /*101b0*/  @P0 FMUL.FTZ R0, R16, c[0x0][0x2d0] ;  /* 0x0000b40010000a20 */ /* 0x000fe40000410000 */
[C---:B------:R-:W-:Y:S02]  /*101c0*/  FMUL.FTZ R136, R4.reuse, R136 ;  /* 0x0000008804887220 */ /* 0x040fe40000410000 */
[----:B------:R-:W-:-:S02]  /*101d0*/  FMUL.FTZ R137, R4, R137 ;  /* 0x0000008904897220 */ /* 0x000fc40000410000 */
[----:B-1----:R-:W-:Y:S02]  /*101e0*/  @P1 FMUL.FTZ R5, R5, 0.69314718246459960938 ;  /* 0x3f31721805051820 */ /* 0x002fe40000410000 */
        /* <DEDUP_REMOVED lines=120> */
.L_x_76:
[----:B------:R-:W-:Y:S01]  /*10970*/  ULDC.64 UR4, c[0x0][0x118] ;  /* 0x0000460000047ab9 */ /* 0x000fe20000000a00 */
[----:B------:R-:W-:Y:S01]  /*10980*/  SHF.R.S32.HI R0, RZ, 0x1f, R227 ;  /* 0x0000001fff007819 */ /* 0x000fe200000114e3 */
[----:B------:R-:W-:Y:S05]  /*10990*/  @P2 BRA `(.L_x_139) ;  /* 0x00001a8000002947 */ /* 0x000fea0003800000 */
[----:B------:R-:W1:Y:S01]  /*109a0*/  S2R R2, SR_TID.X ;  /* 0x0000000000027919 */ /* 0x000e620000002100 */
[----:B------:R-:W-:Y:S02]  /*109b0*/  F2FP.PACK_AB R6, R7, R6 ;  /* 0x000000060706723e */ /* 0x000fe400000000ff */
[----:B------:R-:W-:Y:S01]  /*109c0*/  F2FP.PACK_AB R11, R11, R8 ;  /* 0x000000080b0b723e */ /* 0x000fe200000000ff */
[----:B------:R-:W-:Y:S01]  /*109d0*/  BAR.SYNC.DEFER_BLOCKING 0x1, 0x100 ;  /* 0x0044000000007b1d */ /* 0x000fe20000010000 */
        /* <DEDUP_REMOVED lines=10> */
[----:B-1----:R-:W-:Y:S02]  /*10a80*/  SHF.R.S32.HI R3, RZ, 0x1f, R2 ;  /* 0x0000001fff037819 */ /* 0x002fe40000011402 */
[----:B------:R-:W-:Y:S02]  /*10a90*/  F2FP.PACK_AB R24, R25, R24 ;  /* 0x000000181918723e */ /* 0x000fe400000000ff */
[----:B------:R-:W-:Y:S02]  /*10aa0*/  LEA.HI R5, R3, R2, RZ, 0x2 ;  /* 0x0000000203057211 */ /* 0x000fe400078f10ff */
[----:B------:R-:W-:Y:S02]  /*10ab0*/  F2FP.PACK_AB R26, R27, R26 ;  /* 0x0000001a1b1a723e */ /* 0x000fe400000000ff */
[----:B------:R-:W-:-:S02]  /*10ac0*/  SHF.R.S32.HI R14, RZ, 0x2, R5 ;  /* 0x00000002ff0e7819 */ /* 0x000fc40000011405 */
[----:B------:R-:W-:Y:S02]  /*10ad0*/  SHF.R.S32.HI R7, RZ, 0x1f, R5 ;  /* 0x0000001fff077819 */ /* 0x000fe40000011405 */
[----:B------:R-:W-:Y:S02]  /*10ae0*/  LOP3.LUT R5, R5, 0xfffffffc, RZ, 0xc0, !PT ;  /* 0xfffffffc05057812 */ /* 0x000fe400078ec0ff */
[----:B------:R-:W-:Y:S02]  /*10af0*/  LEA.HI R7, R7, R14, RZ, 0x3 ;  /* 0x0000000e07077211 */ /* 0x000fe400078f18ff */
[----:B------:R-:W-:Y:S01]  /*10b00*/  F2FP.PACK_AB R28, R29, R28 ;  /* 0x0000001c1d1c723e */ /* 0x000fe200000000ff */
[----:B------:R-:W-:Y:S01]  /*10b10*/  IMAD.IADD R18, R2, 0x1, -R5 ;  /* 0x0000000102127824 */ /* 0x000fe200078e0a05 */
[----:B------:R-:W-:Y:S02]  /*10b20*/  LOP3.LUT R7, R7, 0xfffffff8, RZ, 0xc0, !PT ;  /* 0xfffffff807077812 */ /* 0x000fe400078ec0ff */
[----:B------:R-:W-:-:S02]  /*10b30*/  F2FP.PACK_AB R30, R31, R30 ;  /* 0x0000001e1f1e723e */ /* 0x000fc400000000ff */
[----:B------:R-:W-:Y:S01]  /*10b40*/  F2FP.PACK_AB R32, R33, R32 ;  /* 0x000000202120723e */ /* 0x000fe200000000ff */
[----:B------:R-:W-:Y:S01]  /*10b50*/  IMAD.IADD R14, R14, 0x1, -R7 ;  /* 0x000000010e0e7824 */ /* 0x000fe200078e0a07 */
[----:B------:R-:W-:Y:S02]  /*10b60*/  LEA.HI R7, R3, R2, RZ, 0x5 ;  /* 0x0000000203077211 */ /* 0x000fe400078f28ff */
[----:B------:R-:W-:Y:S01]  /*10b70*/  F2FP.PACK_AB R34, R35, R34 ;  /* 0x000000222322723e */ /* 0x000fe200000000ff */
[C---:B------:R-:W-:Y:S01]  /*10b80*/  IMAD.SHL.U32 R16, R14.reuse, 0x40, RZ ;  /* 0x000000400e107824 */ /* 0x040fe200078e00ff */
[----:B------:R-:W-:Y:S02]  /*10b90*/  SHF.R.S32.HI R15, RZ, 0x5, R7 ;  /* 0x00000005ff0f7819 */ /* 0x000fe40000011407 */
[----:B------:R-:W-:Y:S02]  /*10ba0*/  LOP3.LUT R8, R14, 0x1, RZ, 0xc0, !PT ;  /* 0x000000010e087812 */ /* 0x000fe400078ec0ff */
[----:B------:R-:W-:Y:S01]  /*10bb0*/  LOP3.LUT R16, R16, 0x1c0, RZ, 0xc0, !PT ;  /* 0x000001c010107812 */ /* 0x000fe200078ec0ff */
[----:B------:R-:W-:Y:S01]  /*10bc0*/  IMAD R5, R15, 0x200, R18 ;  /* 0x000002000f057824 */ /* 0x000fe200078e0212 */
[----:B------:R-:W-:-:S02]  /*10bd0*/  ISETP.NE.U32.AND P0, PT, R8, 0x1, PT ;  /* 0x000000010800780c */ /* 0x000fc40003f05070 */
[----:B------:R-:W-:Y:S02]  /*10be0*/  LEA.HI R16, R16, R16, RZ, 0x1d ;  /* 0x0000001010107211 */ /* 0x000fe400078fe8ff */
[----:B------:R-:W-:Y:S01]  /*10bf0*/  R2P PR, R14, 0x6 ;  /* 0x000000060e007804 */ /* 0x000fe20000000000 */
[----:B------:R-:W-:Y:S01]  /*10c00*/  IMAD.MOV.U32 R14, RZ, RZ, 0x20 ;  /* 0x00000020ff0e7424 */ /* 0x000fe200078e00ff */
[----:B------:R-:W-:Y:S01]  /*10c10*/  F2FP.PACK_AB R36, R37, R36 ;  /* 0x000000242524723e */ /* 0x000fe200000000ff */
[----:B------:R-:W-:Y:S01]  /*10c20*/  IMAD.U32 R5, R5, 0x2, R16 ;  /* 0x0000000205057824 */ /* 0x000fe200078e0010 */
[----:B------:R-:W-:Y:S02]  /*10c30*/  F2FP.PACK_AB R38, R39, R38 ;  /* 0x000000262726723e */ /* 0x000fe400000000ff */
[----:B------:R-:W-:Y:S01]  /*10c40*/  SEL R14, R14, 0xffffffe0, !P1 ;  /* 0xffffffe00e0e7807 */ /* 0x000fe20004800000 */
[----:B------:R-:W-:Y:S01]  /*10c50*/  IMAD.SHL.U32 R5, R5, 0x2, RZ ;  /* 0x0000000205057824 */ /* 0x000fe200078e00ff */
[----:B------:R-:W-:-:S02]  /*10c60*/  F2FP.PACK_AB R40, R41, R40 ;  /* 0x000000282928723e */ /* 0x000fc400000000ff */
[----:B------:R-:W-:Y:S01]  /*10c70*/  F2FP.PACK_AB R42, R43, R42 ;  /* 0x0000002a2b2a723e */ /* 0x000fe200000000ff */
[C---:B------:R-:W-:Y:S01]  /*10c80*/  IMAD.IADD R19, R5.reuse, 0x1, R14 ;  /* 0x0000000105137824 */ /* 0x040fe200078e020e */
[C---:B------:R-:W-:Y:S01]  /*10c90*/  IADD3 R8, R5.reuse, 0x80, RZ ;  /* 0x0000008005087810 */ /* 0x040fe20007ffe0ff */
[----:B------:R-:W-:Y:S01]  /*10ca0*/  STS [R5+0x80], R144 ;  /* 0x0000809005007388 */ /* 0x000fe20000000800 */
[----:B------:R-:W-:Y:S02]  /*10cb0*/  IADD3 R17, R5, 0x70, RZ ;  /* 0x0000007005117810 */ /* 0x000fe40007ffe0ff */
[----:B------:R-:W-:Y:S01]  /*10cc0*/  @P0 IADD3 R17, R8, 0x10, RZ ;  /* 0x0000001008110810 */ /* 0x000fe20007ffe0ff */
[----:B------:R-:W-:Y:S01]  /*10cd0*/  IMAD.MOV.U32 R8, RZ, RZ, 0x40 ;  /* 0x00000040ff087424 */ /* 0x000fe200078e00ff */
[----:B------:R-:W-:Y:S01]  /*10ce0*/  STS [R5+0x480], R146 ;  /* 0x0004809205007388 */ /* 0x000fe20000000800 */
[----:B------:R-:W-:Y:S02]  /*10cf0*/  F2FP.PACK_AB R44, R45, R44 ;  /* 0x0000002c2d2c723e */ /* 0x000fe400000000ff */
[----:B------:R-:W-:Y:S01]  /*10d00*/  IMAD.IADD R21, R14, 0x1, R17 ;  /* 0x000000010e157824 */ /* 0x000fe200078e0211 */
[----:B------:R-:W-:Y:S01]  /*10d10*/  SEL R8, R8, 0xffffffc0, !P2 ;  /* 0xffffffc008087807 */ /* 0x000fe20005000000 */
[----:B------:R-:W-:Y:S01]  /*10d20*/  STS [R17], R140 ;  /* 0x0000008c11007388 */ /* 0x000fe20000000800 */
[----:B------:R-:W-:-:S02]  /*10d30*/  F2FP.PACK_AB R46, R47, R46 ;  /* 0x0000002e2f2e723e */ /* 0x000fc400000000ff */
[----:B------:R-:W-:Y:S01]  /*10d40*/  F2FP.PACK_AB R48, R49, R48 ;  /* 0x000000303130723e */ /* 0x000fe200000000ff */
[--C-:B------:R-:W-:Y:S01]  /*10d50*/  IMAD.IADD R23, R5, 0x1, R8.reuse ;  /* 0x0000000105177824 */ /* 0x100fe200078e0208 */
[----:B------:R-:W-:Y:S01]  /*10d60*/  STS [R17+0x400], R142 ;  /* 0x0004008e11007388 */ /* 0x000fe20000000800 */
[C---:B------:R-:W-:Y:S01]  /*10d70*/  IMAD.IADD R25, R8.reuse, 0x1, R17 ;  /* 0x0000000108197824 */ /* 0x040fe200078e0211 */
[----:B------:R-:W-:Y:S01]  /*10d80*/  F2FP.PACK_AB R50, R51, R50 ;  /* 0x000000323332723e */ /* 0x000fe200000000ff */
[----:B------:R-:W-:Y:S01]  /*10d90*/  IMAD.IADD R27, R8, 0x1, R19 ;  /* 0x00000001081b7824 */ /* 0x000fe200078e0213 */
[----:B------:R-:W-:Y:S01]  /*10da0*/  STS [R19+0x80], R136 ;  /* 0x0000808813007388 */ /* 0x000fe20000000800 */
[----:B------:R-:W-:Y:S01]  /*10db0*/  IMAD.IADD R29, R21, 0x1, R8 ;  /* 0x00000001151d7824 */ /* 0x000fe200078e0208 */
[----:B------:R-:W-:Y:S02]  /*10dc0*/  F2FP.PACK_AB R52, R53, R52 ;  /* 0x000000343534723e */ /* 0x000fe400000000ff */
[----:B------:R-:W-:Y:S01]  /*10dd0*/  STS [R19+0x480], R138 ;  /* 0x0004808a13007388 */ /* 0x000fe20000000800 */
[----:B------:R-:W-:-:S02]  /*10de0*/  F2FP.PACK_AB R13, R13, R54 ;  /* 0x000000360d0d723e */ /* 0x000fc400000000ff */
[----:B------:R-:W-:Y:S01]  /*10df0*/  F2FP.PACK_AB R56, R57, R56 ;  /* 0x000000383938723e */ /* 0x000fe200000000ff */
[----:B------:R-:W-:Y:S01]  /*10e00*/  STS [R21], R132 ;  /* 0x0000008415007388 */ /* 0x000fe20000000800 */
[----:B------:R-:W-:Y:S02]  /*10e10*/  F2FP.PACK_AB R58, R59, R58 ;  /* 0x0000003a3b3a723e */ /* 0x000fe400000000ff */
[----:B------:R-:W-:Y:S01]  /*10e20*/  F2FP.PACK_AB R60, R61, R60 ;  /* 0x0000003c3d3c723e */ /* 0x000fe200000000ff */
[----:B------:R-:W-:Y:S01]  /*10e30*/  STS [R21+0x400], R134 ;  /* 0x0004008615007388 */ /* 0x000fe20000000800 */
        /* <DEDUP_REMOVED lines=8> */
[----:B------:R-:W-:Y:S01]  /*10ec0*/  STS [R25], R24 ;  /* 0x0000001819007388 */ /* 0x000fe20000000800 */
        /* <DEDUP_REMOVED lines=40> */
[----:B------:R-:W-:Y:S01]  /*11150*/  ISETP.NE.U32.AND P1, PT, RZ, c[0x0][0x508], PT ;  /* 0x00014200ff007a0c */ /* 0x000fe20003f25070 */
[----:B------:R-:W-:Y:S01]  /*11160*/  STS [R23+0x4080], R52 ;  /* 0x0040803417007388 */ /* 0x000fe20000000800 */
[----:B------:R-:W-:Y:S02]  /*11170*/  ISETP.NE.U32.AND P0, PT, RZ, c[0x0][0x500], PT ;  /* 0x00014000ff007a0c */ /* 0x000fe40003f05070 */
[----:B------:R-:W-:Y:S01]  /*11180*/  ISETP.NE.AND.EX P1, PT, RZ, c[0x0][0x50c], PT, P1 ;  /* 0x00014300ff007a0c */ /* 0x000fe20003f25310 */
[----:B------:R-:W-:Y:S01]  /*11190*/  STS [R23+0x4480], R13 ;  /* 0x0044800d17007388 */ /* 0x000fe20000000800 */
[----:B------:R-:W-:-:S03]  /*111a0*/  ISETP.NE.AND.EX P0, PT, RZ, c[0x0][0x504], PT, P0 ;  /* 0x00014100ff007a0c */ /* 0x000fc60003f05300 */
        /* <DEDUP_REMOVED lines=29> */
[----:B------:R2:W-:Y:S01]  /*11380*/  STS [R21+0xc400], R114 ;  /* 0x00c4007215007388 */ /* 0x0005e20000000800 */
[----:B-1----:R-:W-:-:S03]  /*11390*/  IMAD.MOV.U32 R5, RZ, RZ, 0x4 ;  /* 0x00000004ff057424 */ /* 0x002fc600078e00ff */
[----:B------:R1:W-:Y:S01]  /*113a0*/  STS [R23+0xc080], R116 ;  /* 0x00c0807417007388 */ /* 0x0003e20000000800 */
[----:B------:R-:W-:-:S03]  /*113b0*/  IMAD.WIDE R8, R228, R5, c[0x0][0x500] ;  /* 0x00014000e4087625 */ /* 0x000fc600078e0205 */
[----:B------:R1:W-:Y:S04]  /*113c0*/  STS [R23+0xc480], R118 ;  /* 0x00c4807617007388 */ /* 0x0003e80000000800 */
[----:B------:R1:W-:Y:S04]  /*113d0*/  STS [R25+0xc000], R120 ;  /* 0x00c0007819007388 */ /* 0x0003e80000000800 */
[----:B------:R1:W-:Y:S04]  /*113e0*/  STS [R25+0xc400], R122 ;  /* 0x00c4007a19007388 */ /* 0x0003e80000000800 */
[----:B------:R1:W-:Y:S04]  /*113f0*/  STS [R27+0xc080], R124 ;  /* 0x00c0807c1b007388 */ /* 0x0003e80000000800 */
[----:B------:R1:W-:Y:S04]  /*11400*/  STS [R27+0xc480], R126 ;  /* 0x00c4807e1b007388 */ /* 0x0003e80000000800 */
[----:B------:R1:W-:Y:S04]  /*11410*/  STS [R29+0xc000], R128 ;  /* 0x00c000801d007388 */ /* 0x0003e80000000800 */
[----:B------:R1:W-:Y:S04]  /*11420*/  STS [R29+0xc400], R130 ;  /* 0x00c400821d007388 */ /* 0x0003e80000000800 */
[----:B------:R-:W-:Y:S01]  /*11430*/  BAR.SYNC.DEFER_BLOCKING 0x1, 0x100 ;  /* 0x0044000000007b1d */ /* 0x000fe20000010000 */
[----:B------:R-:W-:-:S02]  /*11440*/  IMAD.MOV.U32 R4, RZ, RZ, c[0x0][0x388] ;  /* 0x0000e200ff047624 */ /* 0x000fc400078e00ff */
[----:B--2---:R-:W-:-:S03]  /*11450*/  @P1 IMAD.WIDE R20, R228, R5, c[0x0][0x508] ;  /* 0x00014200e4141625 */ /* 0x004fc600078e0205 */
[----:B------:R-:W2:Y:S04]  /*11460*/  @P0 LDG.E R11, [R8.64] ;  /* 0x00000004080b0981 */ /* 0x000ea8000c1e1900 */
[----:B------:R1:W5:Y:S01]  /*11470*/  @P1 LDG.E R4, [R20.64] ;  /* 0x0000000414041981 */ /* 0x000362000c1e1900 */
[----:B------:R-:W-:Y:S02]  /*11480*/  CS2R R16, SRZ ;  /* 0x0000000000107805 */ /* 0x000fe4000001ff00 */
[--C-:B--2---:R-:W-:Y:S01]  /*11490*/  @P0 SHF.R.S32.HI R17, RZ, 0x1f, R11.reuse ;  /* 0x0000001fff110819 */ /* 0x104fe2000001140b */
[----:B------:R-:W-:Y:S01]  /*114a0*/  @P0 IMAD.MOV.U32 R16, RZ, RZ, R11 ;  /* 0x000000ffff100224 */ /* 0x000fe200078e000b */
[----:B------:R-:W-:Y:S05]  /*114b0*/  @P1 BRA `(.L_x_140) ;  /* 0x0000004000001947 */ /* 0x000fea0003800000 */
[----:B-1----:R-:W-:Y:S05]  /*114c0*/  @!P0 BRA `(.L_x_140) ;  /* 0x0000003000008947 */ /* 0x002fea0003800000 */
[----:B-----5:R-:W2:Y:S04]  /*114d0*/  LDG.E R4, [R8.64] ;  /* 0x0000000408047981 */ /* 0x020ea8000c1e1900 */
[----:B------:R-:W2:Y:S02]  /*114e0*/  LDG.E R5, [R8.64+0x4] ;  /* 0x0000040408057981 */ /* 0x000ea4000c1e1900 */
[----:B--2---:R-:W-:-:S02]  /*114f0*/  IADD3 R4, -R4, R5, RZ ;  /* 0x0000000504047210 */ /* 0x004fc40007ffe1ff */
.L_x_140:
[----:B-1----:R-:W-:Y:S01]  /*11500*/  LOP3.LUT R7, R7, 0xffffffe0, RZ, 0xc0, !PT ;  /* 0xffffffe007077812 */ /* 0x002fe200078ec0ff */
[----:B------:R-:W1:Y:S01]  /*11510*/  S2R R73, SR_CTAID.X ;  /* 0x0000000000497919 */ /* 0x000e620000002500 */
[----:B------:R-:W-:Y:S01]  /*11520*/  SHF.R.S32.HI R14, RZ, 0x1f, R15 ;  /* 0x0000001fff0e7819 */ /* 0x000fe2000001140f */
[----:B------:R-:W-:Y:S01]  /*11530*/  IMAD.MOV.U32 R21, RZ, RZ, R17 ;  /* 0x000000ffff157224 */ /* 0x000fe200078e0011 */
[----:B------:R-:W-:Y:S01]  /*11540*/  LEA.HI R8, R18, R18, RZ, 0x1 ;  /* 0x0000001212087211 */ /* 0x000fe200078f08ff */
[----:B------:R-:W-:Y:S01]  /*11550*/  IMAD.IADD R6, R2, 0x1, -R7 ;  /* 0x0000000102067824 */ /* 0x000fe200078e0a07 */
[----:B------:R-:W-:Y:S01]  /*11560*/  LEA.HI R14, R14, R15, RZ, 0x3 ;  /* 0x0000000f0e0e7211 */ /* 0x000fe200078f18ff */
[----:B------:R-:W-:Y:S01]  /*11570*/  IMAD.MOV.U32 R7, RZ, RZ, c[0x0][0x4e8] ;  /* 0x00013a00ff077624 */ /* 0x000fe200078e00ff */
[----:B------:R-:W-:Y:S01]  /*11580*/  LOP3.LUT R9, R8, 0x1ffffffe, RZ, 0xc0, !PT ;  /* 0x1ffffffe08097812 */ /* 0x000fe200078ec0ff */
[----:B------:R-:W-:Y:S01]  /*11590*/  BSSY B0, `(.L_x_141) ;  /* 0x000008b000007945 */ /* 0x000fe20003800000 */
[----:B------:R-:W-:-:S02]  /*115a0*/  SHF.R.S32.HI R5, RZ, 0x1f, R6 ;  /* 0x0000001fff057819 */ /* 0x000fc40000011406 */
[----:B------:R-:W-:Y:S02]  /*115b0*/  LOP3.LUT R14, R14, 0xffffff8, RZ, 0xc0, !PT ;  /* 0x0ffffff80e0e7812 */ /* 0x000fe400078ec0ff */
[----:B------:R-:W-:Y:S02]  /*115c0*/  LEA.HI R5, R5, R6, RZ, 0x2 ;  /* 0x0000000605057211 */ /* 0x000fe400078f10ff */
[----:B------:R-:W-:Y:S02]  /*115d0*/  IADD3 R15, R15, -R14, RZ ;  /* 0x8000000e0f0f7210 */ /* 0x000fe40007ffe0ff */
[----:B------:R-:W-:Y:S01]  /*115e0*/  SHF.R.S32.HI R8, RZ, 0x2, R5 ;  /* 0x00000002ff087819 */ /* 0x000fe20000011405 */
[----:B------:R-:W-:Y:S01]  /*115f0*/  IMAD.IADD R5, R18, 0x1, -R9 ;  /* 0x0000000112057824 */ /* 0x000fe200078e0a09 */
[----:B------:R-:W-:Y:S02]  /*11600*/  LOP3.LUT P2, RZ, R6, 0x3, RZ, 0xc0, !PT ;  /* 0x0000000306ff7812 */ /* 0x000fe4000784c0ff */
[----:B------:R-:W-:Y:S01]  /*11610*/  ISETP.NE.AND P1, PT, R7, 0x1, PT ;  /* 0x000000010700780c */ /* 0x000fe20003f25270 */
[----:B------:R-:W-:Y:S01]  /*11620*/  IMAD R6, R15, 0x10, R8 ;  /* 0x000000100f067824 */ /* 0x000fe200078e0208 */
[----:B------:R-:W-:Y:S01]  /*11630*/  MOV R20, R16 ;  /* 0x0000001000147202 */ /* 0x000fe20000000f00 */
[----:B------:R-:W-:Y:S01]  /*11640*/  IMAD R8, R0, c[0x0][0x490], RZ ;  /* 0x0001240000087a24 */ /* 0x000fe200078e02ff */
[-C--:B------:R-:W-:Y:S01]  /*11650*/  LEA.HI R14, R3, R2.reuse, RZ, 0x3 ;  /* 0x00000002030e7211 */ /* 0x080fe200078f18ff */
[----:B------:R-:W-:Y:S01]  /*11660*/  IMAD R7, R17, c[0x0][0x3a0], RZ ;  /* 0x0000e80011077a24 */ /* 0x000fe200078e02ff */
[----:B------:R-:W-:Y:S01]  /*11670*/  LEA.HI R3, R3, R2, RZ, 0x6 ;  /* 0x0000000203037211 */ /* 0x000fe200078f30ff */
[----:B------:R-:W-:-:S02]  /*11680*/  IMAD R9, R227, c[0x0][0x494], R8 ;  /* 0x00012500e3097a24 */ /* 0x000fc400078e0208 */
[----:B------:R-:W-:Y:S01]  /*11690*/  IMAD R8, R5, 0x8, R6 ;  /* 0x0000000805087824 */ /* 0x000fe200078e0206 */
[----:B------:R-:W-:Y:S01]  /*116a0*/  LOP3.LUT R5, R14, 0xfffffff8, RZ, 0xc0, !PT ;  /* 0xfffffff80e057812 */ /* 0x000fe200078ec0ff */
[----:B------:R-:W-:Y:S01]  /*116b0*/  IMAD.WIDE.U32 R20, R227, c[0x0][0x490], R20 ;  /* 0x00012400e3147a25 */ /* 0x000fe200078e0014 */
[----:B------:R-:W-:Y:S02]  /*116c0*/  SHF.R.S32.HI R14, RZ, 0x3, R14 ;  /* 0x00000003ff0e7819 */ /* 0x000fe4000001140e */
[----:B-1----:R-:W-:Y:S01]  /*116d0*/  LEA R8, R73, R8, 0x7 ;  /* 0x0000000849087211 */ /* 0x002fe200078e38ff */
[C---:B------:R-:W-:Y:S02]  /*116e0*/  IMAD R7, R16.reuse, c[0x0][0x3a4], R7 ;  /* 0x0000e90010077a24 */ /* 0x040fe400078e0207 */
[----:B------:R-:W-:-:S04]  /*116f0*/  IMAD.WIDE.U32 R16, R16, c[0x0][0x3a0], RZ ;  /* 0x0000e80010107a25 */ /* 0x000fc800078e00ff */
[----:B------:R-:W-:Y:S01]  /*11700*/  IMAD.IADD R21, R21, 0x1, R9 ;  /* 0x0000000115157824 */ /* 0x000fe200078e0209 */
[----:B------:R-:W-:Y:S01]  /*11710*/  IADD3 R17, R17, R7, RZ ;  /* 0x0000000711117210 */ /* 0x000fe20007ffe0ff */
[----:B------:R-:W-:-:S04]  /*11720*/  @P1 IMAD.HI.U32 R9, R8, c[0x0][0x4ec], RZ ;  /* 0x00013b0008091a27 */ /* 0x000fc800078e00ff */
[----:B------:R-:W-:Y:S01]  /*11730*/  IMAD.IADD R5, R2, 0x1, -R5 ;  /* 0x0000000102057824 */ /* 0x000fe200078e0a05 */
[----:B------:R-:W-:Y:S01]  /*11740*/  SHF.R.S32.HI R2, RZ, 0x1f, R228 ;  /* 0x0000001fff027819 */ /* 0x000fe200000114e4 */
[----:B------:R-:W-:Y:S01]  /*11750*/  IMAD.MOV.U32 R7, RZ, RZ, R8 ;  /* 0x000000ffff077224 */ /* 0x000fe200078e0008 */
[----:B------:R-:W-:Y:S01]  /*11760*/  @P1 SHF.R.U32.HI R7, RZ, c[0x0][0x4f0], R9 ;  /* 0x00013c00ff071a19 */ /* 0x000fe20000011609 */
[----:B------:R-:W-:Y:S01]  /*11770*/  IMAD R0, R0, c[0x0][0x3e8], RZ ;  /* 0x0000fa0000007a24 */ /* 0x000fe200078e02ff */
[----:B------:R-:W-:Y:S01]  /*11780*/  SEL R2, R2, RZ, !P0 ;  /* 0x000000ff02027207 */ /* 0x000fe20004000000 */
[----:B------:R-:W-:Y:S01]  /*11790*/  IMAD.WIDE.U32 R16, R227, c[0x0][0x3e8], R16 ;  /* 0x0000fa00e3107a25 */ /* 0x000fe200078e0010 */
[----:B------:R-:W-:Y:S02]  /*117a0*/  SEL R228, R228, RZ, !P0 ;  /* 0x000000ffe4e47207 */ /* 0x000fe40004000000 */
[--C-:B------:R-:W-:Y:S01]  /*117b0*/  SHF.R.S32.HI R18, RZ, 0x1f, R7.reuse ;  /* 0x0000001fff127819 */ /* 0x100fe20000011407 */
[----:B------:R-:W-:-:S02]  /*117c0*/  IMAD.MOV R9, RZ, RZ, -R7 ;  /* 0x000000ffff097224 */ /* 0x000fc400078e0a07 */
[----:B------:R-:W-:Y:S02]  /*117d0*/  IMAD R11, R2, c[0x0][0x498], RZ ;  /* 0x00012600020b7a24 */ /* 0x000fe400078e02ff */
[----:B------:R-:W-:Y:S02]  /*117e0*/  IMAD R9, R9, c[0x0][0x4e8], R8 ;  /* 0x00013a0009097a24 */ /* 0x000fe400078e0208 */
[----:B------:R-:W-:-:S03]  /*117f0*/  IMAD.WIDE.U32 R20, R228, c[0x0][0x498], R20 ;  /* 0x00012600e4147a25 */ /* 0x000fc600078e0014 */
[----:B------:R-:W-:Y:S01]  /*11800*/  SHF.R.S32.HI R15, RZ, 0x1f, R9 ;  /* 0x0000001fff0f7819 */ /* 0x000fe20000011409 */
[----:B------:R-:W-:Y:S01]  /*11810*/  IMAD R13, R227, c[0x0][0x3ec], R0 ;  /* 0x0000fb00e30d7a24 */ /* 0x000fe200078e0200 */
[----:B------:R-:W-:Y:S01]  /*11820*/  LEA R0, R5, R14, 0x5 ;  /* 0x0000000e05007211 */ /* 0x000fe200078e28ff */
[----:B------:R-:W-:Y:S01]  /*11830*/  IMAD R11, R228, c[0x0][0x49c], R11 ;  /* 0x00012700e40b7a24 */ /* 0x000fe200078e020b */
[----:B------:R-:W-:Y:S02]  /*11840*/  IADD3 R20, P0, R7, R20, RZ ;  /* 0x0000001407147210 */ /* 0x000fe40007f1e0ff */
[----:B------:R-:W-:Y:S01]  /*11850*/  IADD3 R17, R17, R13, RZ ;  /* 0x0000000d11117210 */ /* 0x000fe20007ffe0ff */
[----:B------:R-:W-:Y:S01]  /*11860*/  IMAD R8, R73, 0x80, R0 ;  /* 0x0000008049087824 */ /* 0x000fe200078e0200 */
[----:B------:R-:W-:Y:S01]  /*11870*/  IADD3.X R21, R18, R21, R11, P0, !PT ;  /* 0x0000001512157210 */ /* 0x000fe200007fe40b */
[----:B------:R-:W-:Y:S02]  /*11880*/  IMAD R18, R15, c[0x0][0x488], RZ ;  /* 0x000122000f127a24 */ /* 0x000fe400078e02ff */
[----:B------:R-:W-:-:S02]  /*11890*/  IMAD.SHL.U32 R0, R14, 0x40, RZ ;  /* 0x000000400e007824 */ /* 0x000fc400078e00ff */
[----:B------:R-:W-:-:S03]  /*118a0*/  @P1 IMAD.HI.U32 R13, R8, c[0x0][0x4ec], RZ ;  /* 0x00013b00080d1a27 */ /* 0x000fc600078e00ff */
[----:B------:R-:W-:Y:S01]  /*118b0*/  LOP3.LUT R11, R0, 0x1c0, RZ, 0xc0, !PT ;  /* 0x000001c0000b7812 */ /* 0x000fe200078ec0ff */
[----:B------:R-:W-:-:S04]  /*118c0*/  IMAD.WIDE.U32 R20, R9, c[0x0][0x488], R20 ;  /* 0x0001220009147a25 */ /* 0x000fc800078e0014 */
[----:B------:R-:W-:Y:S01]  /*118d0*/  IMAD R18, R9, c[0x0][0x48c], R18 ;  /* 0x0001230009127a24 */ /* 0x000fe200078e0212 */
[----:B------:R-:W-:Y:S01]  /*118e0*/  LEA R9, P0, R20, c[0x0][0x450], 0x2 ;  /* 0x0001140014097a11 */ /* 0x000fe200078010ff */
[----:B------:R-:W-:Y:S01]  /*118f0*/  IMAD.MOV.U32 R7, RZ, RZ, R8 ;  /* 0x000000ffff077224 */ /* 0x000fe200078e0008 */
[----:B------:R-:W-:Y:S01]  /*11900*/  @P1 SHF.R.U32.HI R7, RZ, c[0x0][0x4f0], R13 ;  /* 0x00013c00ff071a19 */ /* 0x000fe2000001160d */
[----:B------:R-:W-:Y:S01]  /*11910*/  IMAD.SHL.U32 R0, R5, 0x8, RZ ;  /* 0x0000000805007824 */ /* 0x000fe200078e00ff */
[----:B------:R-:W-:Y:S01]  /*11920*/  IADD3 R13, R21, R18, RZ ;  /* 0x00000012150d7210 */ /* 0x000fe20007ffe0ff */
[----:B------:R-:W-:Y:S01]  /*11930*/  IMAD R5, R2, c[0x0][0x3f0], RZ ;  /* 0x0000fc0002057a24 */ /* 0x000fe200078e02ff */
[----:B------:R-:W-:Y:S01]  /*11940*/  SHF.R.U32.HI R2, RZ, 0x3, R11 ;  /* 0x00000003ff027819 */ /* 0x000fe2000001160b */
[----:B------:R-:W-:Y:S01]  /*11950*/  IMAD.WIDE.U32 R16, R228, c[0x0][0x3f0], R16 ;  /* 0x0000fc00e4107a25 */ /* 0x000fe200078e0010 */
[----:B------:R-:W-:Y:S01]  /*11960*/  LOP3.LUT R11, R11, 0x38, R0, 0xf8, !PT ;  /* 0x000000380b0b7812 */ /* 0x000fe200078ef800 */
[----:B------:R-:W-:Y:S01]  /*11970*/  SHFL.IDX PT, R18, R9, RZ, 0x1c1f ;  /* 0x001c1fff09127589 */ /* 0x000fe200000e0000 */
[----:B------:R-:W-:Y:S01]  /*11980*/  LEA.HI.X R13, R20, c[0x0][0x454], R13, 0x2, P0 ;  /* 0x00011500140d7a11 */ /* 0x000fe200000f140d */
[----:B------:R-:W-:Y:S01]  /*11990*/  IMAD R5, R228, c[0x0][0x3f4], R5 ;  /* 0x0000fd00e4057a24 */ /* 0x000fe200078e0205 */
[----:B------:R-:W-:Y:S01]  /*119a0*/  LOP3.LUT R11, R11, R2, RZ, 0x3c, !PT ;  /* 0x000000020b0b7212 */ /* 0x000fe200078e3cff */
[----:B------:R-:W-:Y:S01]  /*119b0*/  SHFL.IDX PT, R32, R9, 0x1, 0x1c1f ;  /* 0x003c1f0009207f89 */ /* 0x000fe200000e0000 */
[--C-:B------:R-:W-:Y:S01]  /*119c0*/  SHF.R.S32.HI R2, RZ, 0x1f, R7.reuse ;  /* 0x0000001fff027819 */ /* 0x100fe20000011407 */
[----:B------:R-:W-:Y:S01]  /*119d0*/  IMAD.MOV R15, RZ, RZ, -R7 ;  /* 0x000000ffff0f7224 */ /* 0x000fe200078e0a07 */
[----:B------:R-:W-:Y:S01]  /*119e0*/  IADD3 R17, R17, R5, RZ ;  /* 0x0000000511117210 */ /* 0x000fe20007ffe0ff */
[----:B------:R-:W1:Y:S01]  /*119f0*/  SHFL.IDX PT, R19, R13, RZ, 0x1c1f ;  /* 0x001c1fff0d137589 */ /* 0x000e6200000e0000 */
[C---:B------:R-:W-:Y:S01]  /*11a00*/  IMAD R5, R73.reuse, 0x80, R6 ;  /* 0x0000008049057824 */ /* 0x040fe200078e0206 */
[----:B------:R-:W-:Y:S01]  /*11a10*/  LEA R73, R73, R14, 0x7 ;  /* 0x0000000e49497211 */ /* 0x000fe200078e38ff */
[----:B------:R-:W-:Y:S01]  /*11a20*/  IMAD R6, R2, c[0x0][0x3e0], RZ ;  /* 0x0000f80002067a24 */ /* 0x000fe200078e02ff */
[----:B------:R-:W2:Y:S01]  /*11a30*/  SHFL.IDX PT, R33, R13, 0x1, 0x1c1f ;  /* 0x003c1f000d217f89 */ /* 0x000ea200000e0000 */
[----:B-----5:R-:W-:Y:S01]  /*11a40*/  IMAD R2, R4, c[0x0][0x4e8], RZ ;  /* 0x00013a0004027a24 */ /* 0x020fe200078e02ff */
[----:B------:R-:W-:Y:S01]  /*11a50*/  IADD3 R21, R5, 0x8, RZ ;  /* 0x0000000805157810 */ /* 0x000fe20007ffe0ff */
[----:B------:R-:W-:Y:S01]  /*11a60*/  IMAD R15, R15, c[0x0][0x4e8], R8 ;  /* 0x00013a000f0f7a24 */ /* 0x000fe200078e0208 */
[----:B------:R-:W-:Y:S01]  /*11a70*/  SHF.L.U32 R8, R3, 0x3, RZ ;  /* 0x0000000303087819 */ /* 0x000fe200000006ff */
[----:B------:R-:W-:Y:S01]  /*11a80*/  IMAD R6, R7, c[0x0][0x3e4], R6 ;  /* 0x0000f90007067a24 */ /* 0x000fe200078e0206 */
[-C--:B------:R-:W-:Y:S01]  /*11a90*/  ISETP.GE.OR P1, PT, R5, R2.reuse, P2 ;  /* 0x000000020500720c */ /* 0x080fe20001726670 */
[----:B------:R-:W-:Y:S01]  /*11aa0*/  IMAD.WIDE.U32 R16, R7, c[0x0][0x3e0], R16 ;  /* 0x0000f80007107a25 */ /* 0x000fe200078e0010 */
[----:B------:R-:W-:-:S02]  /*11ab0*/  ISETP.GE.OR P0, PT, R21, R2, P2 ;  /* 0x000000021500720c */ /* 0x000fc40001706670 */
[----:B------:R-:W-:Y:S01]  /*11ac0*/  SHF.R.S32.HI R4, RZ, 0x1f, R15 ;  /* 0x0000001fff047819 */ /* 0x000fe2000001140f */
[----:B------:R-:W-:Y:S01]  /*11ad0*/  IMAD.IADD R17, R17, 0x1, R6 ;  /* 0x0000000111117824 */ /* 0x000fe200078e0206 */
[----:B------:R-:W-:-:S03]  /*11ae0*/  LOP3.LUT R8, R11, 0x7ffffe00, R8, 0xf8, !PT ;  /* 0x7ffffe000b087812 */ /* 0x000fc600078ef808 */
[----:B------:R-:W-:Y:S01]  /*11af0*/  IMAD R4, R4, c[0x0][0x3d8], RZ ;  /* 0x0000f60004047a24 */ /* 0x000fe200078e02ff */
[----:B------:R-:W-:Y:S01]  /*11b00*/  SHF.L.U32 R76, R8, 0x1, RZ ;  /* 0x00000001084c7819 */ /* 0x000fe200000006ff */
[C---:B------:R-:W-:Y:S02]  /*11b10*/  IMAD.WIDE.U32 R74, R15.reuse, c[0x0][0x3d8], R16 ;  /* 0x0000f6000f4a7a25 */ /* 0x040fe400078e0010 */
[----:B-1----:R1:W-:Y:S02]  /*11b20*/  @!P1 ST.E [R18.64], R10 ;  /* 0x0000000a12009985 */ /* 0x0023e4000c101904 */
[----:B------:R-:W-:Y:S02]  /*11b30*/  IMAD R3, R15, c[0x0][0x3dc], R4 ;  /* 0x0000f7000f037a24 */ /* 0x000fe400078e0204 */
[----:B--2---:R1:W-:Y:S02]  /*11b40*/  @!P0 ST.E [R32.64], R12 ;  /* 0x0000000c20008985 */ /* 0x0043e4000c101904 */
[----:B------:R-:W-:Y:S01]  /*11b50*/  IMAD.IADD R3, R75, 0x1, R3 ;  /* 0x000000014b037824 */ /* 0x000fe200078e0203 */
[C---:B------:R-:W-:Y:S01]  /*11b60*/  LEA R75, P0, R74.reuse, c[0x0][0x380], 0x1 ;  /* 0x0000e0004a4b7a11 */ /* 0x040fe200078008ff */
        /* <DEDUP_REMOVED lines=23> */
[----:B-1----:R-:W1:Y:S01]  /*11ce0*/  LDS.128 R32, [R76+0x8080] ;  /* 0x008080004c207984 */ /* 0x002e620000000c00 */
[----:B------:R-:W-:Y:S02]  /*11cf0*/  ISETP.GE.AND P1, PT, R70, c[0x0][0x3c8], PT ;  /* 0x0000f20046007a0c */ /* 0x000fe40003f26270 */
[----:B------:R-:W-:Y:S01]  /*11d00*/  ISETP.GE.AND P0, PT, R68, c[0x0][0x3c8], PT ;  /* 0x0000f20044007a0c */ /* 0x000fe20003f06270 */
[----:B------:R4:W5:Y:S01]  /*11d10*/  LDS.128 R12, [R76+0xc080] ;  /* 0x00c080004c0c7984 */ /* 0x0009620000000c00 */
[----:B------:R-:W-:-:S07]  /*11d20*/  ISETP.GE.AND P3, PT, R0, c[0x0][0x3c8], PT ;  /* 0x0000f20000007a0c */ /* 0x000fce0003f66270 */
        /* <DEDUP_REMOVED lines=8> */
[----:B----4-:R-:W-:Y:S01]  /*11db0*/  @!P3 IMAD.WIDE R76, R0, 0x2, R78 ;  /* 0x00000002004cb825 */ /* 0x010fe200078e024e */
[----:B------:R-:W-:-:S03]  /*11dc0*/  @!P0 LOP3.LUT R3, R3, 0xfffffff8, RZ, 0xc0, !PT ;  /* 0xfffffff803038812 */ /* 0x000fc600078ec0ff */
[--C-:B------:R-:W-:Y:S01]  /*11dd0*/  @!P2 IMAD.WIDE R70, R71, 0x2, R78.reuse ;  /* 0x000000024746a825 */ /* 0x100fe200078e024e */
[----:B--2---:R2:W-:Y:S03]  /*11de0*/  @!P3 ST.E.128 [R76.64], R64 ;  /* 0x000000404c00b985 */ /* 0x0045e6000c101d04 */
[--C-:B------:R-:W-:Y:S01]  /*11df0*/  @!P1 IMAD.WIDE R68, R69, 0x2, R78.reuse ;  /* 0x0000000245449825 */ /* 0x100fe200078e024e */
[----:B---3--:R2:W-:Y:S03]  /*11e00*/  @!P2 ST.E.128 [R70.64], R48 ;  /* 0x000000304600a985 */ /* 0x0085e6000c101d04 */
[----:B------:R-:W-:Y:S01]  /*11e10*/  @!P0 IMAD.WIDE R78, R3, 0x2, R78 ;  /* 0x00000002034e8825 */ /* 0x000fe200078e024e */
[----:B-1----:R2:W-:Y:S04]  /*11e20*/  @!P1 ST.E.128 [R68.64], R32 ;  /* 0x0000002044009985 */ /* 0x0025e8000c101d04 */
[----:B-----5:R2:W-:Y:S02]  /*11e30*/  @!P0 ST.E.128 [R78.64], R12 ;  /* 0x0000000c4e008985 */ /* 0x0205e4000c101d04 */
.L_x_142:
[----:B--234-:R-:W-:Y:S05]  /*11e40*/  BSYNC B0 ;  /* 0x0000000000007941 */ /* 0x01cfea0003800000 */
.L_x_141:
[----:B------:R-:W-:Y:S01]  /*11e50*/  IADD3 R3, R73, 0x20, RZ ;  /* 0x0000002049037810 */ /* 0x000fe20007ffe0ff */
[----:B------:R2:W3:Y:S01]  /*11e60*/  SHFL.IDX PT, R35, R74, 0x1, 0x181f ;  /* 0x00381f004a237f89 */ /* 0x0004e200000e0000 */
[----:B------:R-:W-:Y:S02]  /*11e70*/  BSSY B0, `(.L_x_143) ;  /* 0x000001c000007945 */ /* 0x000fe40003800000 */
[----:B------:R-:W-:Y:S01]  /*11e80*/  ISETP.GE.AND P0, PT, R3, R2, PT ;  /* 0x000000020300720c */ /* 0x000fe20003f06270 */
[----:B------:R2:W4:-:S12]  /*11e90*/  SHFL.IDX PT, R34, R75, 0x1, 0x181f ;  /* 0x00381f004b227f89 */ /* 0x00051800000e0000 */
[----:B------:R-:W-:Y:S05]  /*11ea0*/  @P0 BRA `(.L_x_144) ;  /* 0x0000018000000947 */ /* 0x000fea0003800000 */
[C---:B-1----:R-:W-:Y:S02]  /*11eb0*/  IADD3 R32, R0.reuse, 0x40, RZ ;  /* 0x0000004000207810 */ /* 0x042fe40007ffe0ff */
        /* <DEDUP_REMOVED lines=23> */
.L_x_144:
[----:B------:R-:W-:Y:S05]  /*12030*/  BSYNC B0 ;  /* 0x0000000000007941 */ /* 0x000fea0003800000 */
.L_x_143:
[----:B------:R-:W-:Y:S01]  /*12040*/  IADD3 R3, R73, 0x40, RZ ;  /* 0x0000004049037810 */ /* 0x000fe20007ffe0ff */
[----:B-1----:R1:W2:Y:S01]  /*12050*/  SHFL.IDX PT, R19, R74, 0x2, 0x181f ;  /* 0x00581f004a137f89 */ /* 0x0022a200000e0000 */
[----:B------:R-:W-:Y:S02]  /*12060*/  BSSY B0, `(.L_x_145) ;  /* 0x000001c000007945 */ /* 0x000fe40003800000 */
[----:B------:R-:W-:Y:S01]  /*12070*/  ISETP.GE.AND P0, PT, R3, R2, PT ;  /* 0x000000020300720c */ /* 0x000fe20003f06270 */
[----:B------:R1:W4:-:S12]  /*12080*/  SHFL.IDX PT, R18, R75, 0x2, 0x181f ;  /* 0x00581f004b127f89 */ /* 0x00031800000e0000 */
        /* <DEDUP_REMOVED lines=12> */
[----:B--2-4-:R-:W-:Y:S01]  /*12150*/  @!P3 IMAD.WIDE R16, R0, 0x2, R18 ;  /* 0x000000020010b825 */ /* 0x014fe200078e0212 */
        /* <DEDUP_REMOVED lines=12> */
.L_x_146:
[----:B------:R-:W-:Y:S05]  /*12220*/  BSYNC B0 ;  /* 0x0000000000007941 */ /* 0x000fea0003800000 */
.L_x_145:
[----:B------:R-:W-:Y:S01]  /*12230*/  IADD3 R73, R73, 0x60, RZ ;  /* 0x0000006049497810 */ /* 0x000fe20007ffe0ff */
[----:B--2---:R2:W1:Y:S03]  /*12240*/  SHFL.IDX PT, R11, R74, 0x3, 0x181f ;  /* 0x00781f004a0b7f89 */ /* 0x00446600000e0000 */
[----:B------:R-:W-:Y:S01]  /*12250*/  ISETP.GE.AND P0, PT, R73, R2, PT ;  /* 0x000000024900720c */ /* 0x000fe20003f06270 */
[----:B------:R2:W4:-:S12]  /*12260*/  SHFL.IDX PT, R10, R75, 0x3, 0x181f ;  /* 0x00781f004b0a7f89 */ /* 0x00051800000e0000 */
[----:B------:R-:W-:Y:S05]  /*12270*/  @P0 EXIT ;  /* 0x000000000000094d */ /* 0x000fea0003800000 */
[C---:B------:R-:W-:Y:S02]  /*12280*/  IADD3 R9, R0.reuse, 0x40, RZ ;  /* 0x0000004000097810 */ /* 0x040fe40007ffe0ff */
[C---:B------:R-:W-:Y:S02]  /*12290*/  IADD3 R3, R0.reuse, 0x80, RZ ;  /* 0x0000008000037810 */ /* 0x040fe40007ffe0ff */
[----:B------:R-:W-:Y:S02]  /*122a0*/  ISETP.GE.AND P1, PT, R9, c[0x0][0x3c8], PT ;  /* 0x0000f20009007a0c */ /* 0x000fe40003f26270 */
[----:B------:R-:W-:Y:S02]  /*122b0*/  ISETP.GE.AND P0, PT, R3, c[0x0][0x3c8], PT ;  /* 0x0000f20003007a0c */ /* 0x000fe40003f06270 */
[C---:B------:R-:W-:Y:S02]  /*122c0*/  ISETP.GE.AND P2, PT, R0.reuse, c[0x0][0x3c8], PT ;  /* 0x0000f20000007a0c */ /* 0x040fe40003f46270 */
[----:B------:R-:W-:-:S07]  /*122d0*/  IADD3 R15, R0, 0xc0, RZ ;  /* 0x000000c0000f7810 */ /* 0x000fce0007ffe0ff */
        /* <DEDUP_REMOVED lines=16> */
[----:B-1----:R-:W-:-:S05]  /*123e0*/  LOP3.LUT R3, R0, 0xfffffff8, RZ, 0xc0, !PT ;  /* 0xfffffff800037812 */ /* 0x002fca00078ec0ff */
[----:B------:R-:W-:-:S05]  /*123f0*/  IMAD.WIDE R10, R3, 0x2, R10 ;  /* 0x00000002030a7825 */ /* 0x000fca00078e020a */
[----:B------:R-:W-:Y:S01]  /*12400*/  ST.E.128 [R10.64], R4 ;  /* 0x000000040a007985 */ /* 0x000fe2000c101d04 */
[----:B------:R-:W-:Y:S05]  /*12410*/  EXIT ;  /* 0x000000000000794d */ /* 0x000fea0003800000 */
.L_x_139:
[----:B------:R-:W-:Y:S01]  /*12420*/  ISETP.NE.U32.AND P1, PT, RZ, c[0x0][0x508], PT ;  /* 0x00014200ff007a0c */ /* 0x000fe20003f25070 */
[----:B------:R-:W-:Y:S01]  /*12430*/  IMAD.MOV.U32 R9, RZ, RZ, 0x4 ;  /* 0x00000004ff097424 */ /* 0x000fe200078e00ff */
[----:B------:R-:W-:Y:S02]  /*12440*/  ISETP.NE.U32.AND P0, PT, RZ, c[0x0][0x500], PT ;  /* 0x00014000ff007a0c */ /* 0x000fe40003f05070 */
[----:B------:R-:W-:Y:S01]  /*12450*/  ISETP.NE.AND.EX P1, PT, RZ, c[0x0][0x50c], PT, P1 ;  /* 0x00014300ff007a0c */ /* 0x000fe20003f25310 */
[----:B------:R-:W-:Y:S01]  /*12460*/  IMAD.WIDE R6, R228, R9, c[0x0][0x500] ;  /* 0x00014000e4067625 */ /* 0x000fe200078e0209 */
[----:B------:R-:W-:-:S03]  /*12470*/  ISETP.NE.AND.EX P0, PT, RZ, c[0x0][0x504], PT, P0 ;  /* 0x00014100ff007a0c */ /* 0x000fc60003f05300 */
[----:B------:R-:W-:-:S08]  /*12480*/  IMAD.MOV.U32 R3, RZ, RZ, c[0x0][0x388] ;  /* 0x0000e200ff037624 */ /* 0x000fd000078e00ff */
        /* <DEDUP_REMOVED lines=11> */
.L_x_147:
        /* <DEDUP_REMOVED lines=12> */
[----:B------:R-:W-:Y:S01]  /*12600*/  MOV R4, c[0x0][0x4e8] ;  /* 0x00013a0000047a02 */ /* 0x000fe20000000f00 */
[----:B------:R-:W-:Y:S01]  /*12610*/  IMAD.MOV.U32 R12, RZ, RZ, R10 ;  /* 0x000000ffff0c7224 */ /* 0x000fe200078e000a */
[----:B------:R-:W-:Y:S02]  /*12620*/  MOV R13, R11 ;  /* 0x0000000b000d7202 */ /* 0x000fe40000000f00 */
[----:B------:R-:W-:Y:S01]  /*12630*/  ISETP.NE.AND P0, PT, R4, 0x1, PT ;  /* 0x000000010400780c */ /* 0x000fe20003f05270 */
[----:B------:R-:W-:Y:S01]  /*12640*/  IMAD R4, R0, c[0x0][0x490], RZ ;  /* 0x0001240000047a24 */ /* 0x000fe200078e02ff */
[----:B------:R-:W-:Y:S01]  /*12650*/  MOV R7, R8 ;  /* 0x0000000800077202 */ /* 0x000fe20000000f00 */
[----:B------:R-:W-:-:S04]  /*12660*/  IMAD.WIDE.U32 R12, R227, c[0x0][0x490], R12 ;  /* 0x00012400e30c7a25 */ /* 0x000fc800078e000c */
[----:B------:R-:W-:Y:S02]  /*12670*/  IMAD R4, R227, c[0x0][0x494], R4 ;  /* 0x00012500e3047a24 */ /* 0x000fe400078e0204 */
[----:B------:R-:W-:Y:S02]  /*12680*/  IMAD.MOV.U32 R14, RZ, RZ, R12 ;  /* 0x000000ffff0e7224 */ /* 0x000fe400078e000c */
[----:B------:R-:W-:Y:S02]  /*12690*/  IMAD.IADD R15, R4, 0x1, R13 ;  /* 0x00000001040f7824 */ /* 0x000fe400078e020d */
[----:B------:R-:W-:-:S04]  /*126a0*/  @P0 IMAD.HI.U32 R6, R8, c[0x0][0x4ec], RZ ;  /* 0x00013b0008060a27 */ /* 0x000fc800078e00ff */
[----:B------:R-:W-:Y:S01]  /*126b0*/  IMAD R13, R5, c[0x0][0x498], RZ ;  /* 0x00012600050d7a24 */ /* 0x000fe200078e02ff */
[----:B------:R-:W-:Y:S01]  /*126c0*/  @P0 SHF.R.U32.HI R7, RZ, c[0x0][0x4f0], R6 ;  /* 0x00013c00ff070a19 */ /* 0x000fe20000011606 */
[----:B------:R-:W-:-:S03]  /*126d0*/  IMAD.WIDE.U32 R14, R228, c[0x0][0x498], R14 ;  /* 0x00012600e40e7a25 */ /* 0x000fc600078e000e */
[C---:B------:R-:W-:Y:S01]  /*126e0*/  IADD3 R9, -R7.reuse, RZ, RZ ;  /* 0x000000ff07097210 */ /* 0x040fe20007ffe1ff */
[----:B------:R-:W-:Y:S01]  /*126f0*/  IMAD R13, R228, c[0x0][0x49c], R13 ;  /* 0x00012700e40d7a24 */ /* 0x000fe200078e020d */
[----:B------:R-:W-:Y:S02]  /*12700*/  SHF.R.S32.HI R4, RZ, 0x1f, R7 ;  /* 0x0000001fff047819 */ /* 0x000fe40000011407 */
[----:B------:R-:W-:Y:S01]  /*12710*/  IADD3 R12, P0, R7, R14, RZ ;  /* 0x0000000e070c7210 */ /* 0x000fe20007f1e0ff */
[----:B------:R-:W-:-:S03]  /*12720*/  IMAD R9, R9, c[0x0][0x4e8], R8 ;  /* 0x00013a0009097a24 */ /* 0x000fc600078e0208 */
[----:B------:R-:W-:Y:S02]  /*12730*/  IADD3.X R13, R4, R15, R13, P0, !PT ;  /* 0x0000000f040d7210 */ /* 0x000fe400007fe40d */
[----:B------:R-:W-:Y:S02]  /*12740*/  SHF.R.S32.HI R6, RZ, 0x1f, R9 ;  /* 0x0000001fff067819 */ /* 0x000fe40000011409 */
[----:B------:R-:W-:Y:S01]  /*12750*/  MOV R4, 0xff800000 ;  /* 0xff80000000047802 */ /* 0x000fe20000000f00 */
[----:B------:R-:W-:-:S04]  /*12760*/  IMAD.WIDE.U32 R12, R9, c[0x0][0x488], R12 ;  /* 0x00012200090c7a25 */ /* 0x000fc800078e000c */
[----:B------:R-:W-:-:S04]  /*12770*/  IMAD R6, R6, c[0x0][0x488], RZ ;  /* 0x0001220006067a24 */ /* 0x000fc800078e02ff */
[----:B------:R-:W-:Y:S01]  /*12780*/  IMAD R7, R9, c[0x0][0x48c], R6 ;  /* 0x0001230009077a24 */ /* 0x000fe200078e0206 */
[----:B------:R-:W-:-:S04]  /*12790*/  LEA R6, P0, R12, c[0x0][0x450], 0x2 ;  /* 0x000114000c067a11 */ /* 0x000fc800078010ff */
[----:B------:R-:W-:-:S04]  /*127a0*/  IADD3 R7, R13, R7, RZ ;  /* 0x000000070d077210 */ /* 0x000fc80007ffe0ff */
[----:B------:R-:W-:-:S05]  /*127b0*/  LEA.HI.X R7, R12, c[0x0][0x454], R7, 0x2, P0 ;  /* 0x000115000c077a11 */ /* 0x000fca00000f1407 */
[----:B------:R1:W-:Y:S02]  /*127c0*/  STG.E [R6.64], R4 ;  /* 0x0000000406007986 */ /* 0x0003e4000c101904 */
.L_x_149:
[----:B------:R-:W-:Y:S05]  /*127d0*/  BSYNC B0 ;  /* 0x0000000000007941 */ /* 0x000fea0003800000 */
.L_x_148:
[----:B-1----:R-:W1:Y:S01]  /*127e0*/  S2R R6, SR_CTAID.X ;  /* 0x0000000000067919 */ /* 0x002e620000002500 */
[----:B------:R-:W-:Y:S01]  /*127f0*/  SHF.R.S32.HI R7, RZ, 0x1f, R2 ;  /* 0x0000001fff077819 */ /* 0x000fe20000011402 */
[----:B------:R-:W-:Y:S01]  /*12800*/  IMAD R9, R11, c[0x0][0x3a0], RZ ;  /* 0x0000e8000b097a24 */ /* 0x000fe200078e02ff */
[----:B------:R-:W-:Y:S01]  /*12810*/  BSSY B0, `(.L_x_150) ;  /* 0x0000045000007945 */ /* 0x000fe20003800000 */
[----:B------:R-:W-:Y:S01]  /*12820*/  IMAD R0, R0, c[0x0][0x3e8], RZ ;  /* 0x0000fa0000007a24 */ /* 0x000fe200078e02ff */
[-C--:B------:R-:W-:Y:S01]  /*12830*/  LEA.HI R8, R7, R2.reuse, RZ, 0x3 ;  /* 0x0000000207087211 */ /* 0x080fe200078f18ff */
[C---:B------:R-:W-:Y:S01]  /*12840*/  IMAD R4, R10.reuse, c[0x0][0x3a4], R9 ;  /* 0x0000e9000a047a24 */ /* 0x040fe200078e0209 */
[----:B------:R-:W-:Y:S01]  /*12850*/  MOV R7, c[0x0][0x4e8] ;  /* 0x00013a0000077a02 */ /* 0x000fe20000000f00 */
[----:B------:R-:W-:Y:S01]  /*12860*/  IMAD.WIDE.U32 R10, R10, c[0x0][0x3a0], RZ ;  /* 0x0000e8000a0a7a25 */ /* 0x000fe200078e00ff */
[----:B------:R-:W-:Y:S02]  /*12870*/  LOP3.LUT R9, R8, 0xfffffff8, RZ, 0xc0, !PT ;  /* 0xfffffff808097812 */ /* 0x000fe400078ec0ff */
[----:B------:R-:W-:Y:S01]  /*12880*/  ISETP.NE.AND P0, PT, R7, 0x1, PT ;  /* 0x000000010700780c */ /* 0x000fe20003f05270 */
[----:B------:R-:W-:Y:S01]  /*12890*/  IMAD.IADD R13, R11, 0x1, R4 ;  /* 0x000000010b0d7824 */ /* 0x000fe200078e0204 */
[----:B------:R-:W-:Y:S01]  /*128a0*/  IADD3 R11, -R9, R2, RZ ;  /* 0x00000002090b7210 */ /* 0x000fe20007ffe1ff */
[----:B------:R-:W-:Y:S01]  /*128b0*/  IMAD.MOV.U32 R12, RZ, RZ, R10 ;  /* 0x000000ffff0c7224 */ /* 0x000fe200078e000a */
[----:B------:R-:W-:Y:S01]  /*128c0*/  SHF.R.S32.HI R8, RZ, 0x3, R8 ;  /* 0x00000003ff087819 */ /* 0x000fe20000011408 */
[----:B------:R-:W-:-:S02]  /*128d0*/  IMAD R0, R227, c[0x0][0x3ec], R0 ;  /* 0x0000fb00e3007a24 */ /* 0x000fc400078e0200 */
[----:B------:R-:W-:Y:S01]  /*128e0*/  IMAD.WIDE.U32 R12, R227, c[0x0][0x3e8], R12 ;  /* 0x0000fa00e30c7a25 */ /* 0x000fe200078e000c */
[CC--:B------:R-:W-:Y:S02]  /*128f0*/  LEA R7, R11.reuse, R8.reuse, 0x5 ;  /* 0x000000080b077211 */ /* 0x0c0fe400078e28ff */
[----:B------:R-:W-:Y:S01]  /*12900*/  SHF.L.U32 R11, R11, 0x3, RZ ;  /* 0x000000030b0b7819 */ /* 0x000fe200000006ff */
[----:B------:R-:W-:Y:S01]  /*12910*/  IMAD R5, R5, c[0x0][0x3f0], RZ ;  /* 0x0000fc0005057a24 */ /* 0x000fe200078e02ff */
[----:B------:R-:W-:Y:S01]  /*12920*/  IADD3 R13, R0, R13, RZ ;  /* 0x0000000d000d7210 */ /* 0x000fe20007ffe0ff */
[C---:B-1----:R-:W-:Y:S01]  /*12930*/  IMAD R7, R6.reuse, 0x80, R7 ;  /* 0x0000008006077824 */ /* 0x042fe200078e0207 */
[----:B------:R-:W-:Y:S01]  /*12940*/  LEA R6, R6, R8, 0x7 ;  /* 0x0000000806067211 */ /* 0x000fe200078e38ff */
[----:B------:R-:W-:Y:S01]  /*12950*/  IMAD R5, R228, c[0x0][0x3f4], R5 ;  /* 0x0000fd00e4057a24 */ /* 0x000fe200078e0205 */
[----:B------:R-:W-:Y:S01]  /*12960*/  IADD3 R10, R11, 0x40, RZ ;  /* 0x000000400b0a7810 */ /* 0x000fe20007ffe0ff */
[----:B------:R-:W-:Y:S01]  /*12970*/  @P0 IMAD.HI.U32 R0, R7, c[0x0][0x4ec], RZ ;  /* 0x00013b0007000a27 */ /* 0x000fe200078e00ff */
[----:B------:R-:W-:-:S02]  /*12980*/  MOV R2, R7 ;  /* 0x0000000700027202 */ /* 0x000fc40000000f00 */
[C---:B------:R-:W-:Y:S01]  /*12990*/  IADD3 R9, R11.reuse, 0x80, RZ ;  /* 0x000000800b097810 */ /* 0x040fe20007ffe0ff */
[----:B------:R-:W-:Y:S01]  /*129a0*/  IMAD.WIDE.U32 R12, R228, c[0x0][0x3f0], R12 ;  /* 0x0000fc00e40c7a25 */ /* 0x000fe200078e000c */
[----:B------:R-:W-:Y:S02]  /*129b0*/  @P0 SHF.R.U32.HI R2, RZ, c[0x0][0x4f0], R0 ;  /* 0x00013c00ff020a19 */ /* 0x000fe40000011600 */
[----:B------:R-:W-:Y:S02]  /*129c0*/  IADD3 R8, R11, 0xc0, RZ ;  /* 0x000000c00b087810 */ /* 0x000fe40007ffe0ff */
[--C-:B------:R-:W-:Y:S01]  /*129d0*/  SHF.R.S32.HI R4, RZ, 0x1f, R2.reuse ;  /* 0x0000001fff047819 */ /* 0x100fe20000011402 */
[----:B------:R-:W-:Y:S01]  /*129e0*/  IMAD.MOV R0, RZ, RZ, -R2 ;  /* 0x000000ffff007224 */ /* 0x000fe200078e0a02 */
[----:B------:R-:W-:-:S03]  /*129f0*/  IADD3 R13, R13, R5, RZ ;  /* 0x000000050d0d7210 */ /* 0x000fc60007ffe0ff */
[----:B------:R-:W-:Y:S02]  /*12a00*/  IMAD R5, R4, c[0x0][0x3e0], RZ ;  /* 0x0000f80004057a24 */ /* 0x000fe400078e02ff */
[----:B------:R-:W-:Y:S02]  /*12a10*/  IMAD R0, R0, c[0x0][0x4e8], R7 ;  /* 0x00013a0000007a24 */ /* 0x000fe400078e0207 */
[----:B------:R-:W-:-:S04]  /*12a20*/  IMAD.WIDE.U32 R12, R2, c[0x0][0x3e0], R12 ;  /* 0x0000f800020c7a25 */ /* 0x000fc800078e000c */
[----:B------:R-:W-:Y:S01]  /*12a30*/  IMAD R5, R2, c[0x0][0x3e4], R5 ;  /* 0x0000f90002057a24 */ /* 0x000fe200078e0205 */
[----:B------:R-:W-:Y:S01]  /*12a40*/  SHF.R.S32.HI R2, RZ, 0x1f, R0 ;  /* 0x0000001fff027819 */ /* 0x000fe20000011400 */
[----:B-----5:R-:W-:-:S03]  /*12a50*/  IMAD R7, R3, c[0x0][0x4e8], RZ ;  /* 0x00013a0003077a24 */ /* 0x020fc600078e02ff */
[----:B------:R-:W-:Y:S01]  /*12a60*/  IADD3 R13, R13, R5, RZ ;  /* 0x000000050d0d7210 */ /* 0x000fe20007ffe0ff */
[----:B------:R-:W-:-:S04]  /*12a70*/  IMAD R5, R2, c[0x0][0x3d8], RZ ;  /* 0x0000f60002057a24 */ /* 0x000fc800078e02ff */
[C---:B------:R-:W-:Y:S02]  /*12a80*/  IMAD R5, R0.reuse, c[0x0][0x3dc], R5 ;  /* 0x0000f70000057a24 */ /* 0x040fe400078e0205 */
[----:B------:R-:W-:-:S04]  /*12a90*/  IMAD.WIDE.U32 R12, R0, c[0x0][0x3d8], R12 ;  /* 0x0000f600000c7a25 */ /* 0x000fc800078e000c */
[----:B------:R-:W-:Y:S01]  /*12aa0*/  IMAD.IADD R5, R13, 0x1, R5 ;  /* 0x000000010d057824 */ /* 0x000fe200078e0205 */
[----:B------:R-:W-:-:S04]  /*12ab0*/  LEA R2, P0, R12, c[0x0][0x380], 0x1 ;  /* 0x0000e0000c027a11 */ /* 0x000fc800078008ff */
[----:B------:R-:W-:Y:S01]  /*12ac0*/  LEA.HI.X R0, R12, c[0x0][0x384], R5, 0x1, P0 ;  /* 0x0000e1000c007a11 */ /* 0x000fe200000f0c05 */
[----:B------:R1:W2:Y:S01]  /*12ad0*/  SHFL.IDX PT, R4, R2, RZ, 0x181f ;  /* 0x00181fff02047589 */ /* 0x0002a200000e0000 */
[----:B------:R-:W-:-:S03]  /*12ae0*/  ISETP.GE.AND P0, PT, R6, R7, PT ;  /* 0x000000070600720c */ /* 0x000fc60003f06270 */
[----:B------:R1:W3:Y:S10]  /*12af0*/  SHFL.IDX PT, R5, R0, RZ, 0x181f ;  /* 0x00181fff00057589 */ /* 0x0002f400000e0000 */
[----:B------:R-:W-:Y:S05]  /*12b00*/  @P0 BRA `(.L_x_151) ;  /* 0x0000015000000947 */ /* 0x000fea0003800000 */
[----:B------:R-:W-:Y:S02]  /*12b10*/  ISETP.GE.AND P2, PT, R10, c[0x0][0x3c8], PT ;  /* 0x0000f2000a007a0c */ /* 0x000fe40003f46270 */
[----:B------:R-:W-:-:S02]  /*12b20*/  ISETP.GE.AND P1, PT, R9, c[0x0][0x3c8], PT ;  /* 0x0000f20009007a0c */ /* 0x000fc40003f26270 */
        /* <DEDUP_REMOVED lines=19> */
.L_x_151:
[----:B------:R-:W-:Y:S05]  /*12c60*/  BSYNC B0 ;  /* 0x0000000000007941 */ /* 0x000fea0003800000 */
.L_x_150:
[----:B--2---:R-:W-:Y:S01]  /*12c70*/  IADD3 R4, R6, 0x20, RZ ;  /* 0x0000002006047810 */ /* 0x004fe20007ffe0ff */
[----:B------:R2:W4:Y:S01]  /*12c80*/  SHFL.IDX PT, R13, R0, 0x1, 0x181f ;  /* 0x00381f00000d7f89 */ /* 0x00052200000e0000 */
[----:B------:R-:W-:Y:S02]  /*12c90*/  BSSY B0, `(.L_x_152) ;  /* 0x0000019000007945 */ /* 0x000fe40003800000 */
[----:B------:R-:W-:Y:S01]  /*12ca0*/  ISETP.GE.AND P0, PT, R4, R7, PT ;  /* 0x000000070400720c */ /* 0x000fe20003f06270 */
[----:B------:R2:W1:-:S12]  /*12cb0*/  SHFL.IDX PT, R12, R2, 0x1, 0x181f ;  /* 0x00381f00020c7f89 */ /* 0x00045800000e0000 */
[----:B------:R-:W-:Y:S05]  /*12cc0*/  @P0 BRA `(.L_x_153) ;  /* 0x0000015000000947 */ /* 0x000fea0003800000 */
[----:B------:R-:W-:Y:S02]  /*12cd0*/  ISETP.GE.AND P2, PT, R10, c[0x0][0x3c8], PT ;  /* 0x0000f2000a007a0c */ /* 0x000fe40003f46270 */
[----:B------:R-:W-:Y:S02]  /*12ce0*/  ISETP.GE.AND P1, PT, R9, c[0x0][0x3c8], PT ;  /* 0x0000f20009007a0c */ /* 0x000fe40003f26270 */
[----:B------:R-:W-:Y:S02]  /*12cf0*/  ISETP.GE.AND P0, PT, R8, c[0x0][0x3c8], PT ;  /* 0x0000f20008007a0c */ /* 0x000fe40003f06270 */
[----:B------:R-:W-:-:S07]  /*12d00*/  ISETP.GE.AND P3, PT, R11, c[0x0][0x3c8], PT ;  /* 0x0000f2000b007a0c */ /* 0x000fce0003f66270 */
[----:B---3--:R-:W-:Y:S02]  /*12d10*/  @!P2 SHF.R.S32.HI R5, RZ, 0x1f, R10 ;  /* 0x0000001fff05a819 */ /* 0x008fe4000001140a */
        /* <DEDUP_REMOVED lines=16> */
.L_x_153:
[----:B------:R-:W-:Y:S05]  /*12e20*/  BSYNC B0 ;  /* 0x0000000000007941 */ /* 0x000fea0003800000 */
.L_x_152:
[----:B-1----:R-:W-:Y:S01]  /*12e30*/  IADD3 R4, R6, 0x40, RZ ;  /* 0x0000004006047810 */ /* 0x002fe20007ffe0ff */
[----:B----4-:R1:W4:Y:S01]  /*12e40*/  SHFL.IDX PT, R13, R0, 0x2, 0x181f ;  /* 0x00581f00000d7f89 */ /* 0x01032200000e0000 */
[----:B------:R-:W-:Y:S02]  /*12e50*/  BSSY B0, `(.L_x_154) ;  /* 0x0000019000007945 */ /* 0x000fe40003800000 */
[----:B------:R-:W-:Y:S01]  /*12e60*/  ISETP.GE.AND P0, PT, R4, R7, PT ;  /* 0x000000070400720c */ /* 0x000fe20003f06270 */
[----:B------:R1:W2:-:S12]  /*12e70*/  SHFL.IDX PT, R12, R2, 0x2, 0x181f ;  /* 0x00581f00020c7f89 */ /* 0x00029800000e0000 */
        /* <DEDUP_REMOVED lines=9> */
[----:B--2-4-:R-:W-:Y:S01]  /*12f10*/  @!P3 IMAD.WIDE R14, R11, 0x2, R12 ;  /* 0x000000020b0eb825 */ /* 0x014fe200078e020c */
        /* <DEDUP_REMOVED lines=12> */
.L_x_155:
[----:B------:R-:W-:Y:S05]  /*12fe0*/  BSYNC B0 ;  /* 0x0000000000007941 */ /* 0x000fea0003800000 */
.L_x_154:
[----:B------:R-:W-:Y:S01]  /*12ff0*/  IADD3 R6, R6, 0x60, RZ ;  /* 0x0000006006067810 */ /* 0x000fe20007ffe0ff */
[----:B------:R1:W4:Y:S03]  /*13000*/  SHFL.IDX PT, R3, R0, 0x3, 0x181f ;  /* 0x00781f0000037f89 */ /* 0x00032600000e0000 */
[----:B------:R-:W-:Y:S01]  /*13010*/  ISETP.GE.AND P0, PT, R6, R7, PT ;  /* 0x000000070600720c */ /* 0x000fe20003f06270 */
[----:B-12---:R-:W1:-:S12]  /*13020*/  SHFL.IDX PT, R2, R2, 0x3, 0x181f ;  /* 0x00781f0002027f89 */ /* 0x006e5800000e0000 */
[----:B------:R-:W-:Y:S05]  /*13030*/  @P0 EXIT ;  /* 0x000000000000094d */ /* 0x000fea0003800000 */
[----:B------:R-:W-:Y:S02]  /*13040*/  ISETP.GE.AND P1, PT, R10, c[0x0][0x3c8], PT ;  /* 0x0000f2000a007a0c */ /* 0x000fe40003f26270 */
[----:B------:R-:W-:Y:S02]  /*13050*/  ISETP.GE.AND P0, PT, R9, c[0x0][0x3c8], PT ;  /* 0x0000f20009007a0c */ /* 0x000fe40003f06270 */
[----:B------:R-:W-:-:S09]  /*13060*/  ISETP.GE.AND P2, PT, R11, c[0x0][0x3c8], PT ;  /* 0x0000f2000b007a0c */ /* 0x000fd20003f46270 */
[----:B---3--:R-:W-:Y:S02]  /*13070*/  @!P1 SHF.R.S32.HI R5, RZ, 0x1f, R10 ;  /* 0x0000001fff059819 */ /* 0x008fe4000001140a */
[----:B------:R-:W-:Y:S02]  /*13080*/  @!P0 SHF.R.S32.HI R0, RZ, 0x1f, R9 ;  /* 0x0000001fff008819 */ /* 0x000fe40000011409 */
[----:B------:R-:W-:Y:S01]  /*13090*/  @!P1 LEA.HI R5, R5, R10, RZ, 0x3 ;  /* 0x0000000a05059211 */ /* 0x000fe200078f18ff */
[--C-:B-1--4-:R-:W-:Y:S01]  /*130a0*/  @!P2 IMAD.WIDE R10, R11, 0x2, R2.reuse ;  /* 0x000000020b0aa825 */ /* 0x112fe200078e0202 */
        /* <DEDUP_REMOVED lines=10> */
[----:B-1----:R-:W-:-:S04]  /*13150*/  SHF.R.S32.HI R5, RZ, 0x1f, R8 ;  /* 0x0000001fff057819 */ /* 0x002fc80000011408 */
[----:B------:R-:W-:-:S04]  /*13160*/  LEA.HI R5, R5, R8, RZ, 0x3 ;  /* 0x0000000805057211 */ /* 0x000fc800078f18ff */
[----:B------:R-:W-:-:S05]  /*13170*/  LOP3.LUT R5, R5, 0xfffffff8, RZ, 0xc0, !PT ;  /* 0xfffffff805057812 */ /* 0x000fca00078ec0ff */
[----:B------:R-:W-:-:S05]  /*13180*/  IMAD.WIDE R2, R5, 0x2, R2 ;  /* 0x0000000205027825 */ /* 0x000fca00078e0202 */
[----:B------:R-:W-:Y:S01]  /*13190*/  ST.E.128 [R2.64], RZ ;  /* 0x000000ff02007985 */ /* 0x000fe2000c101d04 */
[----:B------:R-:W-:Y:S05]  /*131a0*/  EXIT ;  /* 0x000000000000794d */ /* 0x000fea0003800000 */
.L_x_156:
        /* <DEDUP_REMOVED lines=13> */
.L_x_1530:


//--------------------- .text._ZN7cutlass13device_kernelIN5flash19enable_sm80_to_sm89INS1_16FlashAttnFwdSm80INS1_25CollectiveMainloopFwdSm80ILi8ELi1ELb1EN4cute5tupleIJNS5_1CILi128EEENS7_ILi48EEENS7_ILi256EEEEEELi256ENS_6half_tEfNS_4arch4Sm80ELb0ELb1ELb1ELb0ELb0ELb0ELb1ELb0EEENS1_21CollectiveEpilogueFwdINS6_IJS8_SA_S9_EEENS6_IJNS7_ILi1EEESI_SI_EEESC_SE_Li256ELb0ELb1ELb0ELb0EEENS1_19SingleTileSchedulerILb0ELb0ELb1ELi128EEEEEEEEEvNT_6ParamsE --------------------------
	.section	.text._ZN7cutlass13device_kernelIN5flash19enable_sm80_to_sm89INS1_16FlashAttnFwdSm80INS1_25CollectiveMainloopFwdSm80ILi8ELi1ELb1EN4cute5tupleIJNS5_1CILi128EEENS7_ILi48EEENS7_ILi256EEEEEELi256ENS_6half_tEfNS_4arch4Sm80ELb0ELb1ELb1ELb0ELb0ELb0ELb1ELb0EEENS1_21CollectiveEpilogueFwdINS6_IJS8_SA_S9_EEENS6_IJNS7_ILi1EEESI_SI_EEESC_SE_Li256ELb0ELb1ELb0ELb0EEENS1_19SingleTileSchedulerILb0ELb0ELb1ELi128EEEEEEEEEvNT_6ParamsE,"ax",@progbits
	.sectioninfo	@"SHI_REGISTERS=255"
	.align	128
.text._ZN7cutlass13device_kernelIN5flash19enable_sm80_to_sm89INS1_16FlashAttnFwdSm80INS1_25CollectiveMainloopFwdSm80ILi8ELi1ELb1EN4cute5tupleIJNS5_1CILi128EEENS7_ILi48EEENS7_ILi256EEEEEELi256ENS_6half_tEfNS_4arch4Sm80ELb0ELb1ELb1ELb0ELb0ELb0ELb1ELb0EEENS1_21CollectiveEpilogueFwdINS6_IJS8_SA_S9_EEENS6_IJNS7_ILi1EEESI_SI_EEESC_SE_Li256ELb0ELb1ELb0ELb0EEENS1_19SingleTileSchedulerILb0ELb0ELb1ELi128EEEEEEEEEvNT_6ParamsE:
        .type           _ZN7cutlass13device_kernelIN5flash19enable_sm80_to_sm89INS1_16FlashAttnFwdSm80INS1_25CollectiveMainloopFwdSm80ILi8ELi1ELb1EN4cute5tupleIJNS5_1CILi128EEENS7_ILi48EEENS7_ILi256EEEEEELi256ENS_6half_tEfNS_4arch4Sm80ELb0ELb1ELb1ELb0ELb0ELb0ELb1ELb0EEENS1_21CollectiveEpilogueFwdINS6_IJS8_SA_S9_EEENS6_IJNS7_ILi1EEESI_SI_EEESC_SE_Li256ELb0ELb1ELb0ELb0EEENS1_19SingleTileSchedulerILb0ELb0ELb1ELi128EEEEEEEEEvNT_6ParamsE,@function
        .size           _ZN7cutlass13device_kernelIN5flash19enable_sm80_to_sm89INS1_16FlashAttnFwdSm80INS1_25CollectiveMainloopFwdSm80ILi8ELi1ELb1EN4cute5tupleIJNS5_1CILi128EEENS7_ILi48EEENS7_ILi256EEEEEELi256ENS_6half_tEfNS_4arch4Sm80ELb0ELb1ELb1ELb0ELb0ELb0ELb1ELb0EEENS1_21CollectiveEpilogueFwdINS6_IJS8_SA_S9_EEENS6_IJNS7_ILi1EEESI_SI_EEESC_SE_Li256ELb0ELb1ELb0ELb0EEENS1_19SingleTileSchedulerILb0ELb0ELb1ELi128EEEEEEEEEvNT_6ParamsE,(.L_x_1531 - _ZN7cutlass13device_kernelIN5flash19enable_sm80_to_sm89INS1_16FlashAttnFwdSm80INS1_25CollectiveMainloopFwdSm80ILi8ELi1ELb1EN4cute5tupleIJNS5_1CILi128EEENS7_ILi48EEENS7_ILi256EEEEEELi256ENS_6half_tEfNS_4arch4Sm80ELb0ELb1ELb1ELb0ELb0ELb0ELb1ELb0EEENS1_21CollectiveEpilogueFwdINS6_IJS8_SA_S9_EEENS6_IJNS7_ILi1EEESI_SI_EEESC_SE_Li256ELb0ELb1ELb0ELb0EEENS1_19SingleTileSchedulerILb0ELb0ELb1ELi128EEEEEEEEEvNT_6ParamsE)
        .other          _ZN7cutlass13device_kernelIN5flash19enable_sm80_to_sm89INS1_16FlashAttnFwdSm80INS1_25CollectiveMainloopFwdSm80ILi8ELi1ELb1EN4cute5tupleIJNS5_1CILi128EEENS7_ILi48EEENS7_ILi256EEEEEELi256ENS_6half_tEfNS_4arch4Sm80ELb0ELb1ELb1ELb0ELb0ELb0ELb1ELb0EEENS1_21CollectiveEpilogueFwdINS6_IJS8_SA_S9_EEENS6_IJNS7_ILi1EEESI_SI_EEESC_SE_Li256ELb0ELb1ELb0ELb0EEENS1_19SingleTileSchedulerILb0ELb0ELb1ELi128EEEEEEEEEvNT_6ParamsE,@"STO_CUDA_ENTRY STV_DEFAULT"
_ZN7cutlass13device_kernelIN5flash19enable_sm80_to_sm89INS1_16FlashAttnFwdSm80INS1_25CollectiveMainloopFwdSm80ILi8ELi1ELb1EN4cute5tupleIJNS5_1CILi128EEENS7_ILi48EEENS7_ILi256EEEEEELi256ENS_6half_tEfNS_4arch4Sm80ELb0ELb1ELb1ELb0ELb0ELb0ELb1ELb0EEENS1_21CollectiveEpilogueFwdINS6_IJS8_SA_S9_EEENS6_IJNS7_ILi1EEESI_SI_EEESC_SE_Li256ELb0ELb1ELb0ELb0EEENS1_19SingleTileSchedulerILb0ELb0ELb1ELi128EEEEEEEEEvNT_6ParamsE:
[----:B------:R-:W-:-:S03]  /*0000*/  MOV R1, c[0x0][0x28] ;  /* 0x00000a0000017a02 */ /* 0x000fc60000000f00 */
[----:B------:R-:W1:Y:S01]  /*0010*/  S2R R16, SR_CTAID.Z ;  /* 0x0000000000107919 */ /* 0x000e620000002700 */
[----:B------:R-:W-:Y:S02]  /*0020*/  IADD3 R1, R1, -0xa0, RZ ;  /* 0xffffff6001017810 */ /* 0x000fe40007ffe0ff */
[----:B-1----:R-:W-:-:S13]  /*0030*/  ISETP.GE.AND P0, PT, R16, RZ, PT ;  /* 0x000000ff1000720c */ /* 0x002fda0003f06270 */
[----:B------:R-:W-:Y:S05]  /*0040*/  @!P0 EXIT ;  /* 0x000000000000894d */ /* 0x000fea0003800000 */
[----:B------:R-:W1:Y:S01]  /*0050*/  S2UR UR16, SR_CTAID.X ;  /* 0x00000000001079c3 */ /* 0x000e620000002500 */
[----:B------:R-:W-:Y:S01]  /*0060*/  ULDC UR6, c[0x0][0x2c4] ;  /* 0x0000b10000067ab9 */ /* 0x000fe20000000800 */
[----:B------:R-:W2:Y:S01]  /*0070*/  S2R R85, SR_TID.X ;  /* 0x0000000000557919 */ /* 0x000ea20000002100 */
[----:B------:R-:W-:Y:S02]  /*0080*/  UISETP.NE.AND UP0, UPT, UR6, 0x1, UPT ;  /* 0x000000010600788c */ /* 0x000fe4000bf05270 */
[----:B------:R-:W-:Y:S02]  /*0090*/  ULDC.64 UR4, c[0x0][0x2c8] ;  /* 0x0000b20000047ab9 */ /* 0x000fe40000000a00 */
[----:B------:R-:W-:Y:S02]  /*00a0*/  UMOV UR7, 0x1 ;  /* 0x0000000100077882 */ /* 0x000fe40000000000 */
[----:B------:R-:W-:Y:S02]  /*00b0*/  UP2UR UR18, UPR, URZ, 0x1 ;  /* 0x000000013f127883 */ /* 0x000fe40008000000 */
[----:B------:R-:W-:-:S02]  /*00c0*/  ULDC UR9, c[0x0][0x168] ;  /* 0x00005a0000097ab9 */ /* 0x000fc40000000800 */
[----:B------:R-:W-:Y:S02]  /*00d0*/  UIADD3 UR9, UR7, -UR9, URZ ;  /* 0x8000000907097290 */ /* 0x000fe4000fffe03f */
[----:B-1----:R-:W-:-:S04]  /*00e0*/  USHF.L.U32 UR16, UR16, 0x7, URZ ;  /* 0x0000000710107899 */ /* 0x002fc8000800063f */
[----:B------:R-:W-:Y:S02]  /*00f0*/  @UP0 UIADD3 UR10, UR16, 0x7f, URZ ;  /* 0x0000007f100a0890 */ /* 0x000fe4000fffe03f */
[----:B------:R-:W-:Y:S02]  /*0100*/  UIADD3 UR8, UR16, 0x7f, URZ ;  /* 0x0000007f10087890 */ /* 0x000fe4000fffe03f */
[----:B------:R-:W-:-:S04]  /*0110*/  UIMAD.WIDE.U32 UR10, UR10, UR4, URZ ;  /* 0x000000040a0a72a5 */ /* 0x000fc8000f8e003f */
[----:B------:R-:W-:-:S03]  /*0120*/  @UP0 USHF.R.U32.HI UR8, URZ, UR5, UR11 ;  /* 0x000000053f080299 */ /* 0x000fc6000801160b */
[----:B------:R-:W-:Y:S02]  /*0130*/  ULDC.64 UR4, c[0x0][0x328] ;  /* 0x0000ca0000047ab9 */ /* 0x000fe40000000a00 */
[----:B------:R-:W-:-:S03]  /*0140*/  UISETP.LE.AND UP0, UPT, UR7, UR5, UPT ;  /* 0x000000050700728c */ /* 0x000fc6000bf03270 */
[----:B------:R-:W-:Y:S02]  /*0150*/  ULDC UR5, c[0x0][0x1d0] ;  /* 0x0000740000057ab9 */ /* 0x000fe40000000800 */
[----:B------:R-:W-:Y:S01]  /*0160*/  UIADD3 UR5, UR8, UR5, UR9 ;  /* 0x0000000508057290 */ /* 0x000fe2000fffe009 */
[----:B------:R-:W-:Y:S01]  /*0170*/  PLOP3.LUT P0, PT, PT, PT, UP0, 0x40, 0x0 ;  /* 0x000000000000781c */ /* 0x000fe20003f0e808 */
[----:B------:R-:W-:Y:S02]  /*0180*/  UP2UR UR17, UPR, URZ, 0x1 ;  /* 0x000000013f117883 */ /* 0x000fe40008000000 */
[----:B------:R-:W-:-:S10]  /*0190*/  UIADD3 UR8, UR5, UR4, URZ ;  /* 0x0000000405087290 */ /* 0x000fd4000fffe03f */
[----:B------:R-:W-:Y:S05]  /*01a0*/  @P0 BRA `(.L_x_157) ;  /* 0x0000014000000947 */ /* 0x000fea0003800000 */
[----:B--2---:R-:W-:Y:S01]  /*01b0*/  ISETP.LT.AND P0, PT, RZ, UR5, PT ;  /* 0x00000005ff007c0c */ /* 0x004fe2000bf01270 */
[----:B------:R-:W-:-:S12]  /*01c0*/  UIADD3 UR9, UR5, -0x1, URZ ;  /* 0xffffffff05097890 */ /* 0x000fd8000fffe03f */
[----:B------:R-:W-:Y:S05]  /*01d0*/  @P0 BRA `(.L_x_158) ;  /* 0x0000008000000947 */ /* 0x000fea0003800000 */
[----:B------:R-:W-:Y:S02]  /*01e0*/  ULDC UR4, c[0x0][0x32c] ;  /* 0x0000cb0000047ab9 */ /* 0x000fe40000000800 */
[----:B------:R-:W-:Y:S02]  /*01f0*/  UISETP.NE.AND UP0, UPT, UR7, UR4, UPT ;  /* 0x000000040700728c */ /* 0x000fe4000bf05270 */
[----:B------:R-:W-:-:S03]  /*0200*/  UIADD3 UR9, -UR5, URZ, URZ ;  /* 0x0000003f05097290 */ /* 0x000fc6000fffe13f */
[----:B------:R-:W-:Y:S02]  /*0210*/  ULDC.64 UR4, c[0x0][0x330] ;  /* 0x0000cc0000047ab9 */ /* 0x000fe40000000a00 */
[----:B------:R-:W-:-:S04]  /*0220*/  UIMAD.WIDE.U32 UR10, UR9, UR4, URZ ;  /* 0x00000004090a72a5 */ /* 0x000fc8000f8e003f */
[----:B------:R-:W-:-:S04]  /*0230*/  @UP0 USHF.R.U32.HI UR9, URZ, UR5, UR11 ;  /* 0x000000053f090299 */ /* 0x000fc8000801160b */
[----:B------:R-:W-:Y:S01]  /*0240*/  ULOP3.LUT UR9, URZ, UR9, URZ, 0x33, !UPT ;  /* 0x000000093f097292 */ /* 0x000fe2000f8e333f */
[----:B------:R-:W-:Y:S05]  /*0250*/  BRA `(.L_x_159) ;  /* 0x0000005000007947 */ /* 0x000fea0003800000 */
.L_x_158:
[----:B------:R-:W-:Y:S02]  /*0260*/  ULDC UR4, c[0x0][0x32c] ;  /* 0x0000cb0000047ab9 */ /* 0x000fe40000000800 */
[----:B------:R-:W-:-:S03]  /*0270*/  UISETP.NE.AND UP0, UPT, UR7, UR4, UPT ;  /* 0x000000040700728c */ /* 0x000fc6000bf05270 */
[----:B------:R-:W-:Y:S02]  /*0280*/  ULDC.64 UR4, c[0x0][0x330] ;  /* 0x0000cc0000047ab9 */ /* 0x000fe40000000a00 */
[----:B------:R-:W-:-:S06]  /*0290*/  UIMAD.WIDE.U32 UR10, UR9, UR4, URZ ;  /* 0x00000004090a72a5 */ /* 0x000fcc000f8e003f */
[----:B------:R-:W-:Y:S02]  /*02a0*/  @UP0 USHF.R.U32.HI UR9, URZ, UR5, UR11 ;  /* 0x000000053f090299 */ /* 0x000fe4000801160b */
.L_x_159:
[----:B------:R-:W-:Y:S02]  /*02b0*/  ULDC UR4, c[0x0][0x32c] ;  /* 0x0000cb0000047ab9 */ /* 0x000fe40000000800 */
[----:B------:R-:W-:-:S04]  /*02c0*/  UIMAD UR4, UR9, UR4, UR4 ;  /* 0x00000004090472a4 */ /* 0x000fc8000f8e0204 */
[----:B------:R-:W-:-:S04]  /*02d0*/  UISETP.LT.AND UP0, UPT, UR8, UR4, UPT ;  /* 0x000000040800728c */ /* 0x000fc8000bf01270 */
[----:B------:R-:W-:Y:S02]  /*02e0*/  USEL UR8, UR8, UR4, UP0 ;  /* 0x0000000408087287 */ /* 0x000fe40008000000 */
.L_x_157:
[----:B--2---:R-:W-:Y:S02]  /*02f0*/  UMOV UR12, 0x2f ;  /* 0x0000002f000c7882 */ /* 0x004fe40000000000 */
[----:B------:R-:W-:Y:S02]  /*0300*/  ULDC UR15, c[0x0][0x1d0] ;  /* 0x00007400000f7ab9 */ /* 0x000fe40000000800 */
[----:B------:R-:W-:Y:S02]  /*0310*/  UISETP.NE.AND UP0, UPT, UR6, 0x1, UPT ;  /* 0x000000010600788c */ /* 0x000fe4000bf05270 */
[----:B------:R-:W-:Y:S02]  /*0320*/  UIADD3 UR12, UR12, UR15, URZ ;  /* 0x0000000f0c0c7290 */ /* 0x000fe4000fffe03f */
[----:B------:R-:W-:Y:S02]  /*0330*/  ULDC.64 UR4, c[0x0][0x2c8] ;  /* 0x0000b20000047ab9 */ /* 0x000fe40000000a00 */
[----:B------:R-:W-:-:S02]  /*0340*/  UIMAD.WIDE.U32 UR10, UR16, UR4, URZ ;  /* 0x00000004100a72a5 */ /* 0x000fc4000f8e003f */
[----:B------:R-:W-:Y:S02]  /*0350*/  UIMAD.WIDE UR12, UR12, 0x2aaaaaab, URZ ;  /* 0x2aaaaaab0c0c78a5 */ /* 0x000fe4000f8e023f */
[----:B------:R-:W-:Y:S02]  /*0360*/  UIADD3 UR8, UR8, 0x2f, URZ ;  /* 0x0000002f08087890 */ /* 0x000fe4000fffe03f */
[----:B------:R-:W-:Y:S02]  /*0370*/  UISETP.NE.AND UP1, UPT, UR17, URZ, UPT ;  /* 0x0000003f1100728c */ /* 0x000fe4000bf25270 */
[----:B------:R-:W-:Y:S02]  /*0380*/  UIMAD.WIDE UR8, UR8, 0x2aaaaaab, URZ ;  /* 0x2aaaaaab080878a5 */ /* 0x000fe4000f8e023f */
[----:B------:R-:W-:Y:S02]  /*0390*/  @UP0 UMOV UR7, UR11 ;  /* 0x0000000b00070c82 */ /* 0x000fe40008000000 */
[----:B------:R-:W-:Y:S01]  /*03a0*/  UMOV UR4, UR16 ;  /* 0x0000001000047c82 */ /* 0x000fe20008000000 */
[----:B------:R-:W-:Y:S01]  /*03b0*/  PLOP3.LUT P0, PT, PT, PT, UP1, 0x40, 0x0 ;  /* 0x000000000000781c */ /* 0x000fe20003f0e818 */
[----:B------:R-:W-:-:S02]  /*03c0*/  UMOV UR11, UR13 ;  /* 0x0000000d000b7c82 */ /* 0x000fc40008000000 */
[----:B------:R-:W-:Y:S02]  /*03d0*/  @UP0 USHF.R.U32.HI UR4, URZ, UR5, UR7 ;  /* 0x000000053f040299 */ /* 0x000fe40008011607 */
[----:B------:R-:W-:Y:S02]  /*03e0*/  USHF.R.U32.HI UR7, URZ, 0x1f, UR9 ;  /* 0x0000001f3f077899 */ /* 0x000fe40008011609 */
[----:B------:R-:W-:Y:S02]  /*03f0*/  USHF.R.U32.HI UR8, URZ, 0x1f, UR11 ;  /* 0x0000001f3f087899 */ /* 0x000fe4000801160b */
[----:B------:R-:W-:Y:S02]  /*0400*/  ULDC UR10, c[0x0][0x168] ;  /* 0x00005a00000a7ab9 */ /* 0x000fe40000000800 */
[----:B------:R-:W-:Y:S02]  /*0410*/  UIADD3 UR15, UR15, -UR10, URZ ;  /* 0x8000000a0f0f7290 */ /* 0x000fe4000fffe03f */
[----:B------:R-:W-:-:S02]  /*0420*/  ULEA.HI.SX32 UR9, UR9, UR7, 0x1d ;  /* 0x0000000709097291 */ /* 0x000fc4000f8fea3f */
[----:B------:R-:W-:Y:S02]  /*0430*/  ULEA.HI.SX32 UR8, UR11, UR8, 0x1d ;  /* 0x000000080b087291 */ /* 0x000fe4000f8fea3f */
[----:B------:R-:W-:Y:S02]  /*0440*/  UIADD3 UR4, UR15, UR4, URZ ;  /* 0x000000040f047290 */ /* 0x000fe4000fffe03f */
[----:B------:R-:W-:Y:S02]  /*0450*/  UISETP.LT.AND UP0, UPT, UR8, UR9, UPT ;  /* 0x000000090800728c */ /* 0x000fe4000bf01270 */
[----:B------:R-:W-:Y:S02]  /*0460*/  ULDC UR5, c[0x0][0x324] ;  /* 0x0000c90000057ab9 */ /* 0x000fe40000000800 */
[----:B------:R-:W-:Y:S02]  /*0470*/  UIADD3 UR7, UR4, -UR5, URZ ;  /* 0x8000000504077290 */ /* 0x000fe4000fffe03f */
[----:B------:R-:W-:Y:S01]  /*0480*/  USEL UR13, UR8, UR9, UP0 ;  /* 0x00000009080d7287 */ /* 0x000fe20008000000 */
[----:B------:R-:W-:Y:S05]  /*0490*/  @P0 BRA `(.L_x_160) ;  /* 0x0000015000000947 */ /* 0x000fea0003800000 */
[----:B------:R-:W-:Y:S02]  /*04a0*/  UMOV UR8, UR4 ;  /* 0x0000000400087c82 */ /* 0x000fe40008000000 */
[----:B------:R-:W-:-:S06]  /*04b0*/  UISETP.GT.AND UP0, UPT, UR8, -0x1, UPT ;  /* 0xffffffff0800788c */ /* 0x000fcc000bf04270 */
[----:B------:R-:W-:-:S13]  /*04c0*/  PLOP3.LUT P0, PT, PT, PT, UP0, 0x80, 0x0 ;  /* 0x000000000000781c */ /* 0x000fda0003f0f008 */
[----:B------:R-:W-:Y:S05]  /*04d0*/  @P0 BRA `(.L_x_161) ;  /* 0x0000008000000947 */ /* 0x000fea0003800000 */
[----:B------:R-:W-:Y:S02]  /*04e0*/  ULDC UR4, c[0x0][0x32c] ;  /* 0x0000cb0000047ab9 */ /* 0x000fe40000000800 */
[----:B------:R-:W-:Y:S02]  /*04f0*/  UISETP.NE.AND UP0, UPT, UR4, 0x1, UPT ;  /* 0x000000010400788c */ /* 0x000fe4000bf05270 */
[----:B------:R-:W-:Y:S02]  /*0500*/  ULOP3.LUT UR8, URZ, UR8, URZ, 0x33, !UPT ;  /* 0x000000083f087292 */ /* 0x000fe4000f8e333f */
[----:B------:R-:W-:Y:S02]  /*0510*/  ULDC.64 UR4, c[0x0][0x330] ;  /* 0x0000cc0000047ab9 */ /* 0x000fe40000000a00 */
[----:B------:R-:W-:-:S05]  /*0520*/  UIMAD.WIDE.U32 UR10, UR8, UR4, URZ ;  /* 0x00000004080a72a5 */ /* 0x000fca000f8e003f */
[----:B------:R-:W-:-:S04]  /*0530*/  @UP0 USHF.R.U32.HI UR8, URZ, UR5, UR11 ;  /* 0x000000053f080299 */ /* 0x000fc8000801160b */
[----:B------:R-:W-:Y:S01]  /*0540*/  ULOP3.LUT UR8, URZ, UR8, URZ, 0x33, !UPT ;  /* 0x000000083f087292 */ /* 0x000fe2000f8e333f */
[----:B------:R-:W-:Y:S05]  /*0550*/  BRA `(.L_x_162) ;  /* 0x0000005000007947 */ /* 0x000fea0003800000 */
.L_x_161:
[----:B------:R-:W-:Y:S02]  /*0560*/  ULDC UR4, c[0x0][0x32c] ;  /* 0x0000cb0000047ab9 */ /* 0x000fe40000000800 */
[----:B------:R-:W-:-:S03]  /*0570*/  UISETP.NE.AND UP0, UPT, UR4, 0x1, UPT ;  /* 0x000000010400788c */ /* 0x000fc6000bf05270 */
[----:B------:R-:W-:Y:S02]  /*0580*/  ULDC.64 UR4, c[0x0][0x330] ;  /* 0x0000cc0000047ab9 */ /* 0x000fe40000000a00 */
[----:B------:R-:W-:-:S06]  /*0590*/  UIMAD.WIDE.U32 UR10, UR8, UR4, URZ ;  /* 0x00000004080a72a5 */ /* 0x000fcc000f8e003f */
[----:B------:R-:W-:Y:S02]  /*05a0*/  @UP0 USHF.R.U32.HI UR8, URZ, UR5, UR11 ;  /* 0x000000053f080299 */ /* 0x000fe4000801160b */
.L_x_162:
[----:B------:R-:W-:Y:S02]  /*05b0*/  ULDC UR4, c[0x0][0x32c] ;  /* 0x0000cb0000047ab9 */ /* 0x000fe40000000800 */
[----:B------:R-:W-:-:S04]  /*05c0*/  UIMAD UR4, UR8, UR4, URZ ;  /* 0x00000004080472a4 */ /* 0x000fc8000f8e023f */
[----:B------:R-:W-:-:S04]  /*05d0*/  UISETP.LT.AND UP0, UPT, UR7, UR4, UPT ;  /* 0x000000040700728c */ /* 0x000fc8000bf01270 */
[----:B------:R-:W-:-:S04]  /*05e0*/  USEL UR7, UR7, UR4, !UP0 ;  /* 0x0000000407077287 */ /* 0x000fc8000c000000 */
.L_x_160:
[----:B------:R-:W-:Y:S01]  /*05f0*/  UIMAD.WIDE UR4, UR7, 0x2aaaaaab, URZ ;  /* 0x2aaaaaab070478a5 */ /* 0x000fe2000f8e023f */
[----:B------:R-:W-:Y:S01]  /*0600*/  PLOP3.LUT P2, PT, PT, PT, PT, 0x80, 0x0 ;  /* 0x000000000000781c */ /* 0x000fe20003f4f070 */
[----:B------:R-:W-:Y:S01]  /*0610*/  ULDC.64 UR24, c[0x0][0x118] ;  /* 0x0000460000187ab9 */ /* 0x000fe20000000a00 */
[----:B------:R-:W-:Y:S01]  /*0620*/  CS2R R130, SRZ ;  /* 0x0000000000827805 */ /* 0x000fe2000001ff00 */
[----:B------:R-:W-:Y:S01]  /*0630*/  USHF.R.U32.HI UR4, URZ, 0x1f, UR5 ;  /* 0x0000001f3f047899 */ /* 0x000fe20008011605 */
[----:B------:R-:W-:Y:S01]  /*0640*/  CS2R R22, SRZ ;  /* 0x0000000000167805 */ /* 0x000fe2000001ff00 */
[----:B------:R-:W-:Y:S01]  /*0650*/  IMAD.MOV.U32 R128, RZ, RZ, RZ ;  /* 0x000000ffff807224 */ /* 0x000fe200078e00ff */
[----:B------:R-:W-:Y:S01]  /*0660*/  CS2R R126, SRZ ;  /* 0x00000000007e7805 */ /* 0x000fe2000001ff00 */
[----:B------:R-:W-:Y:S01]  /*0670*/  ULEA.HI.SX32 UR4, UR5, UR4, 0x1d ;  /* 0x0000000405047291 */ /* 0x000fe2000f8fea3f */
[----:B------:R-:W-:Y:S01]  /*0680*/  IMAD.MOV.U32 R124, RZ, RZ, RZ ;  /* 0x000000ffff7c7224 */ /* 0x000fe200078e00ff */
[----:B------:R-:W-:Y:S01]  /*0690*/  CS2R R122, SRZ ;  /* 0x00000000007a7805 */ /* 0x000fe2000001ff00 */
[----:B------:R-:W-:Y:S01]  /*06a0*/  CS2R R24, SRZ ;  /* 0x0000000000187805 */ /* 0x000fe2000001ff00 */
[----:B------:R-:W-:Y:S01]  /*06b0*/  UISETP.LT.AND UP0, UPT, URZ, UR4, UPT ;  /* 0x000000043f00728c */ /* 0x000fe2000bf01270 */
[----:B------:R-:W-:Y:S01]  /*06c0*/  MOV R120, RZ ;  /* 0x000000ff00787202 */ /* 0x000fe20000000f00 */
[----:B------:R-:W-:Y:S01]  /*06d0*/  CS2R R118, SRZ ;  /* 0x0000000000767805 */ /* 0x000fe2000001ff00 */
[----:B------:R-:W-:Y:S01]  /*06e0*/  IMAD.MOV.U32 R116, RZ, RZ, RZ ;  /* 0x000000ffff747224 */ /* 0x000fe200078e00ff */
[----:B------:R-:W-:Y:S01]  /*06f0*/  USEL UR12, URZ, UR4, !UP0 ;  /* 0x000000043f0c7287 */ /* 0x000fe2000c000000 */
[----:B------:R-:W-:Y:S01]  /*0700*/  CS2R R114, SRZ ;  /* 0x0000000000727805 */ /* 0x000fe2000001ff00 */
[----:B------:R-:W-:Y:S01]  /*0710*/  CS2R R26, SRZ ;  /* 0x00000000001a7805 */ /* 0x000fe2000001ff00 */
[----:B------:R-:W-:Y:S01]  /*0720*/  MOV R112, RZ ;  /* 0x000000ff00707202 */ /* 0x000fe20000000f00 */
[----:B------:R-:W-:Y:S01]  /*0730*/  UISETP.GT.AND UP0, UPT, UR13, UR12, UPT ;  /* 0x0000000c0d00728c */ /* 0x000fe2000bf04270 */
[----:B------:R-:W-:Y:S01]  /*0740*/  CS2R R110, SRZ ;  /* 0x00000000006e7805 */ /* 0x000fe2000001ff00 */
[----:B------:R-:W-:Y:S01]  /*0750*/  IMAD.MOV.U32 R108, RZ, RZ, RZ ;  /* 0x000000ffff6c7224 */ /* 0x000fe200078e00ff */
[----:B------:R-:W-:Y:S01]  /*0760*/  CS2R R106, SRZ ;  /* 0x00000000006a7805 */ /* 0x000fe2000001ff00 */
[----:B------:R-:W-:Y:S01]  /*0770*/  CS2R R28, SRZ ;  /* 0x00000000001c7805 */ /* 0x000fe2000001ff00 */
[----:B------:R-:W-:Y:S01]  /*0780*/  MOV R104, RZ ;  /* 0x000000ff00687202 */ /* 0x000fe20000000f00 */
[----:B------:R-:W-:Y:S01]  /*0790*/  CS2R R102, SRZ ;  /* 0x0000000000667805 */ /* 0x000fe2000001ff00 */
[----:B------:R-:W-:Y:S01]  /*07a0*/  PLOP3.LUT P0, PT, PT, PT, UP0, 0x80, 0x0 ;  /* 0x000000000000781c */ /* 0x000fe20003f0f008 */
[----:B------:R-:W-:Y:S01]  /*07b0*/  IMAD.MOV.U32 R100, RZ, RZ, RZ ;  /* 0x000000ffff647224 */ /* 0x000fe200078e00ff */
        /* <DEDUP_REMOVED lines=53> */
[----:B------:R-:W-:Y:S01]  /*0b10*/  ISETP.NE.U32.AND P0, PT, RZ, c[0x0][0x340], PT ;  /* 0x0000d000ff007a0c */ /* 0x000fe20003f05070 */
[----:B------:R-:W2:Y:S01]  /*0b20*/  LDL.LU R89, [R1+0x28] ;  /* 0x0000280001597983 */ /* 0x000ea20000300800 */
[----:B------:R-:W-:-:S02]  /*0b30*/  UISETP.NE.AND UP0, UPT, UR18, URZ, UPT ;  /* 0x0000003f1200728c */ /* 0x000fc4000bf05270 */
[----:B------:R-:W-:-:S13]  /*0b40*/  ISETP.NE.AND.EX P3, PT, RZ, c[0x0][0x344], PT, P0 ;  /* 0x0000d100ff007a0c */ /* 0x000fda0003f65300 */
[----:B------:R-:W-:-:S04]  /*0b50*/  @P3 IMAD.MOV.U32 R2, RZ, RZ, 0x4 ;  /* 0x00000004ff023424 */ /* 0x000fc800078e00ff */
[----:B------:R-:W-:-:S05]  /*0b60*/  @P3 IMAD.WIDE R2, R16, R2, c[0x0][0x340] ;  /* 0x0000d00010023625 */ /* 0x000fca00078e0202 */
[----:B------:R1:W3:Y:S01]  /*0b70*/  @P3 LDG.E R10, [R2.64] ;  /* 0x00000018020a3981 */ /* 0x0002e2000c1e1900 */
[----:B------:R-:W-:Y:S01]  /*0b80*/  SHF.R.S32.HI R75, RZ, 0x1f, R85 ;  /* 0x0000001fff4b7819 */ /* 0x000fe20000011455 */
[----:B------:R-:W-:Y:S01]  /*0b90*/  ULDC UR4, c[0x0][0x168] ;  /* 0x00005a0000047ab9 */ /* 0x000fe20000000800 */
[----:B------:R-:W-:Y:S01]  /*0ba0*/  PLOP3.LUT P1, PT, PT, PT, UP0, 0x80, 0x0 ;  /* 0x000000000000781c */ /* 0x000fe20003f2f008 */
[----:B------:R-:W4:Y:S01]  /*0bb0*/  S2R R24, SR_CTAID.Y ;  /* 0x0000000000187919 */ /* 0x000f220000002600 */
[----:B------:R-:W-:Y:S01]  /*0bc0*/  PLOP3.LUT P0, PT, PT, PT, UP0, 0x80, 0x0 ;  /* 0x000000000000781c */ /* 0x000fe20003f0f008 */
[----:B------:R-:W-:Y:S01]  /*0bd0*/  UIMAD UR4, UR6, UR4, URZ ;  /* 0x00000004060472a4 */ /* 0x000fe2000f8e023f */
[----:B------:R-:W-:Y:S01]  /*0be0*/  SHF.R.S32.HI R8, RZ, 0x1f, R16 ;  /* 0x0000001fff087819 */ /* 0x000fe20000011410 */
[----:B------:R-:W-:Y:S01]  /*0bf0*/  UMOV UR14, 0x30 ;  /* 0x00000030000e7882 */ /* 0x000fe20000000000 */
[----:B------:R-:W-:Y:S01]  /*0c00*/  LEA.HI R74, R75, R85, RZ, 0x5 ;  /* 0x000000554b4a7211 */ /* 0x000fe200078f28ff */
[----:B------:R-:W-:-:S02]  /*0c10*/  UIMAD UR10, UR13, -0x30, UR14 ;  /* 0xffffffd00d0a78a4 */ /* 0x000fc4000f8e020e */
[----:B------:R-:W-:Y:S01]  /*0c20*/  ULDC UR9, c[0x0][0x1d0] ;  /* 0x0000740000097ab9 */ /* 0x000fe20000000800 */
[----:B------:R-:W-:Y:S01]  /*0c30*/  SHF.R.S32.HI R73, RZ, 0x5, R74 ;  /* 0x00000005ff497819 */ /* 0x000fe2000001144a */
[----:B------:R-:W-:Y:S02]  /*0c40*/  UIADD3 UR9, UR10, UR9, URZ ;  /* 0x000000090a097290 */ /* 0x000fe4000fffe03f */
[----:B------:R-:W-:Y:S01]  /*0c50*/  ULDC.64 UR6, c[0x0][0x1e0] ;  /* 0x0000780000067ab9 */ /* 0x000fe20000000a00 */
[----:B------:R-:W-:Y:S01]  /*0c60*/  IMAD.U32 R72, RZ, RZ, UR10 ;  /* 0x0000000aff487e24 */ /* 0x000fe2000f8e00ff */
[----:B------:R-:W-:Y:S02]  /*0c70*/  UISETP.LT.AND UP0, UPT, UR9, 0x30, UPT ;  /* 0x000000300900788c */ /* 0x000fe4000bf01270 */
[----:B------:R-:W-:Y:S02]  /*0c80*/  UIMAD.WIDE.U32 UR22, UR14, UR6, URZ ;  /* 0x000000060e1672a5 */ /* 0x000fe4000f8e003f */
[----:B------:R-:W-:-:S02]  /*0c90*/  USEL UR8, UR9, 0x30, UP0 ;  /* 0x0000003009087887 */ /* 0x000fc40008000000 */
[----:B------:R-:W-:Y:S01]  /*0ca0*/  UIMAD UR14, UR14, UR7, URZ ;  /* 0x000000070e0e72a4 */ /* 0x000fe2000f8e023f */
[----:B-1----:R-:W-:Y:S01]  /*0cb0*/  LEA.HI R2, R75, R85, RZ, 0x3 ;  /* 0x000000554b027211 */ /* 0x002fe200078f18ff */
[----:B------:R-:W-:Y:S01]  /*0cc0*/  UIADD3 UR11, UR13, -0x1, URZ ;  /* 0xffffffff0d0b7890 */ /* 0x000fe2000fffe03f */
[----:B----4-:R-:W-:Y:S01]  /*0cd0*/  SHF.R.S32.HI R25, RZ, 0x1f, R24 ;  /* 0x0000001fff197819 */ /* 0x010fe20000011418 */
[----:B------:R-:W-:Y:S01]  /*0ce0*/  IMAD.WIDE.U32 R6, R24, c[0x0][0x1b8], RZ ;  /* 0x00006e0018067a25 */ /* 0x000fe200078e00ff */
[----:B------:R-:W-:Y:S01]  /*0cf0*/  LOP3.LUT R0, R2, 0xfffffff8, RZ, 0xc0, !PT ;  /* 0xfffffff802007812 */ /* 0x000fe200078ec0ff */
[----:B------:R-:W-:Y:S01]  /*0d00*/  UIADD3 UR14, UR23, UR14, URZ ;  /* 0x0000000e170e7290 */ /* 0x000fe2000fffe03f */
[----:B------:R-:W-:Y:S01]  /*0d10*/  SHF.R.S32.HI R77, RZ, 0x3, R2 ;  /* 0x00000003ff4d7819 */ /* 0x000fe20000011402 */
[----:B------:R-:W-:Y:S01]  /*0d20*/  IMAD R2, R25, c[0x0][0x1b8], RZ ;  /* 0x00006e0019027a24 */ /* 0x000fe200078e02ff */
[----:B------:R-:W-:Y:S01]  /*0d30*/  UISETP.GT.AND UP0, UPT, UR11, UR12, UPT ;  /* 0x0000000c0b00728c */ /* 0x000fe2000bf04270 */
[----:B------:R-:W-:Y:S01]  /*0d40*/  IMAD.IADD R22, R85, 0x1, -R0 ;  /* 0x0000000155167824 */ /* 0x000fe200078e0a00 */
[----:B------:R-:W-:Y:S01]  /*0d50*/  IADD3 R15, R77, UR16, RZ ;  /* 0x000000104d0f7c10 */ /* 0x000fe2000fffe0ff */
[----:B------:R-:W-:Y:S01]  /*0d60*/  IMAD R2, R24, c[0x0][0x1bc], R2 ;  /* 0x00006f0018027a24 */ /* 0x000fe200078e0202 */
[----:B------:R-:W-:Y:S01]  /*0d70*/  UIMAD UR19, UR14, UR11, URZ ;  /* 0x0000000b0e1372a4 */ /* 0x000fe2000f8e023f */
[----:B------:R-:W-:Y:S01]  /*0d80*/  IMAD R0, R22, 0x20, R77 ;  /* 0x0000002016007824 */ /* 0x000fe200078e024d */
[----:B------:R-:W-:Y:S01]  /*0d90*/  STL [R1+0x80], R77 ;  /* 0x0000804d01007387 */ /* 0x000fe20000100800 */
[----:B------:R-:W-:-:S02]  /*0da0*/  IMAD.IADD R3, R7, 0x1, R2 ;  /* 0x0000000107037824 */ /* 0x000fc400078e0202 */
[----:B------:R-:W-:Y:S01]  /*0db0*/  IMAD R7, R8, c[0x0][0x1c0], RZ ;  /* 0x0000700008077a24 */ /* 0x000fe200078e02ff */
[----:B------:R-:W-:Y:S01]  /*0dc0*/  IADD3 R4, R0, UR16, RZ ;  /* 0x0000001000047c10 */ /* 0x000fe2000fffe0ff */
[----:B------:R-:W-:Y:S02]  /*0dd0*/  IMAD.MOV.U32 R2, RZ, RZ, R6 ;  /* 0x000000ffff027224 */ /* 0x000fe400078e0006 */
[----:B------:R-:W-:Y:S02]  /*0de0*/  IMAD R6, R16, c[0x0][0x1c4], R7 ;  /* 0x0000710010067a24 */ /* 0x000fe400078e0207 */
[----:B------:R-:W-:-:S04]  /*0df0*/  @P1 IMAD.HI.U32 R5, R4, c[0x0][0x2c8], RZ ;  /* 0x0000b20004051a27 */ /* 0x000fc800078e00ff */
[----:B------:R-:W-:Y:S01]  /*0e00*/  IMAD.MOV.U32 R0, RZ, RZ, R4 ;  /* 0x000000ffff007224 */ /* 0x000fe200078e0004 */
[----:B------:R-:W-:Y:S01]  /*0e10*/  @P0 SHF.R.U32.HI R0, RZ, c[0x0][0x2cc], R5 ;  /* 0x0000b300ff000a19 */ /* 0x000fe20000011605 */
[----:B------:R-:W-:-:S03]  /*0e20*/  IMAD.WIDE.U32 R2, R16, c[0x0][0x1c0], R2 ;  /* 0x0000700010027a25 */ /* 0x000fc600078e0002 */
[--C-:B------:R-:W-:Y:S01]  /*0e30*/  SHF.R.S32.HI R7, RZ, 0x1f, R0.reuse ;  /* 0x0000001fff077819 */ /* 0x100fe20000011400 */
[----:B------:R-:W-:Y:S02]  /*0e40*/  IMAD.MOV R5, RZ, RZ, -R0 ;  /* 0x000000ffff057224 */ /* 0x000fe400078e0a00 */
[----:B------:R-:W-:Y:S02]  /*0e50*/  IMAD.IADD R3, R3, 0x1, R6 ;  /* 0x0000000103037824 */ /* 0x000fe400078e0206 */
[----:B------:R-:W-:Y:S02]  /*0e60*/  IMAD R5, R5, c[0x0][0x2c4], R4 ;  /* 0x0000b10005057a24 */ /* 0x000fe400078e0204 */
[----:B------:R-:W-:Y:S02]  /*0e70*/  IMAD R7, R7, c[0x0][0x1b0], RZ ;  /* 0x00006c0007077a24 */ /* 0x000fe400078e02ff */
[----:B------:R-:W-:Y:S01]  /*0e80*/  IMAD.WIDE.U32 R2, R0, c[0x0][0x1b0], R2 ;  /* 0x00006c0000027a25 */ /* 0x000fe200078e0002 */
[----:B------:R-:W-:-:S03]  /*0e90*/  SHF.R.S32.HI R4, RZ, 0x1f, R5 ;  /* 0x0000001fff047819 */ /* 0x000fc60000011405 */
[----:B------:R-:W-:Y:S01]  /*0ea0*/  IMAD R0, R0, c[0x0][0x1b4], R7 ;  /* 0x00006d0000007a24 */ /* 0x000fe200078e0207 */
[----:B------:R-:W-:-:S03]  /*0eb0*/  LEA.HI R7, R75, R85, RZ, 0x6 ;  /* 0x000000554b077211 */ /* 0x000fc600078f30ff */
[----:B------:R-:W-:Y:S02]  /*0ec0*/  IMAD.IADD R3, R3, 0x1, R0 ;  /* 0x0000000103037824 */ /* 0x000fe400078e0200 */
[----:B------:R-:W-:Y:S02]  /*0ed0*/  IMAD R0, R4, c[0x0][0x1a8], RZ ;  /* 0x00006a0004007a24 */ /* 0x000fe400078e02ff */
[----:B------:R-:W-:-:S04]  /*0ee0*/  IMAD.WIDE.U32 R2, R5, c[0x0][0x1a8], R2 ;  /* 0x00006a0005027a25 */ /* 0x000fc800078e0002 */
[----:B------:R-:W-:Y:S01]  /*0ef0*/  IMAD R0, R5, c[0x0][0x1ac], R0 ;  /* 0x00006b0005007a24 */ /* 0x000fe200078e0200 */
[----:B------:R-:W-:Y:S01]  /*0f00*/  BAR.SYNC.DEFER_BLOCKING 0x0 ;  /* 0x0000000000007b1d */ /* 0x000fe20000010000 */
[----:B------:R-:W-:Y:S01]  /*0f10*/  IMAD.SHL.U32 R4, R77, 0x40, RZ ;  /* 0x000000404d047824 */ /* 0x000fe200078e00ff */
[----:B------:R-:W-:Y:S01]  /*0f20*/  LEA R21, P0, R2, c[0x0][0x160], 0x1 ;  /* 0x0000580002157a11 */ /* 0x000fe200078008ff */
[----:B------:R-:W-:-:S03]  /*0f30*/  IMAD.IADD R0, R3, 0x1, R0 ;  /* 0x0000000103007824 */ /* 0x000fc600078e0200 */
[----:B------:R-:W-:Y:S02]  /*0f40*/  LOP3.LUT R3, R4, 0x1c0, RZ, 0xc0, !PT ;  /* 0x000001c004037812 */ /* 0x000fe400078ec0ff */
[----:B------:R-:W-:Y:S01]  /*0f50*/  LEA.HI.X R20, R2, c[0x0][0x164], R0, 0x1, P0 ;  /* 0x0000590002147a11 */ /* 0x000fe200000f0c00 */
[----:B------:R-:W1:Y:S01]  /*0f60*/  SHFL.IDX PT, R4, R21, RZ, 0x181f ;  /* 0x00181fff15047589 */ /* 0x000e6200000e0000 */
[----:B------:R-:W-:Y:S01]  /*0f70*/  IMAD.SHL.U32 R2, R22, 0x8, RZ ;  /* 0x0000000816027824 */ /* 0x000fe200078e00ff */
[----:B------:R-:W-:Y:S02]  /*0f80*/  SHF.R.U32.HI R0, RZ, 0x3, R3 ;  /* 0x00000003ff007819 */ /* 0x000fe40000011603 */
[----:B------:R-:W4:Y:S01]  /*0f90*/  SHFL.IDX PT, R5, R20, RZ, 0x181f ;  /* 0x00181fff14057589 */ /* 0x000f2200000e0000 */
[----:B------:R-:W-:Y:S02]  /*0fa0*/  ISETP.GE.AND P0, PT, R15, UR4, PT ;  /* 0x000000040f007c0c */ /* 0x000fe4000bf06270 */
[----:B------:R-:W-:Y:S01]  /*0fb0*/  LOP3.LUT R6, R3, 0x38, R2, 0xf8, !PT ;  /* 0x0000003803067812 */ /* 0x000fe200078ef802 */
[----:B------:R-:W-:Y:S01]  /*0fc0*/  IMAD.SHL.U32 R3, R7, 0x8, RZ ;  /* 0x0000000807037824 */ /* 0x000fe200078e00ff */
[----:B------:R-:W-:-:S02]  /*0fd0*/  IADD3 R7, R15, 0x20, RZ ;  /* 0x000000200f077810 */ /* 0x000fc40007ffe0ff */
[----:B------:R-:W-:Y:S02]  /*0fe0*/  LOP3.LUT R0, R6, R0, RZ, 0x3c, !PT ;  /* 0x0000000006007212 */ /* 0x000fe400078e3cff */
[----:B------:R-:W-:Y:S02]  /*0ff0*/  IADD3 R6, R15, 0x40, RZ ;  /* 0x000000400f067810 */ /* 0x000fe40007ffe0ff */
[----:B------:R-:W-:Y:S02]  /*1000*/  LOP3.LUT R13, R0, 0xfffffe00, R3, 0xf8, !PT ;  /* 0xfffffe00000d7812 */ /* 0x000fe400078ef803 */
[C---:B------:R-:W-:Y:S02]  /*1010*/  IADD3 R0, R2.reuse, 0x40, RZ ;  /* 0x0000004002007810 */ /* 0x040fe40007ffe0ff */
[C---:B------:R-:W-:Y:S01]  /*1020*/  IADD3 R14, R2.reuse, 0x80, RZ ;  /* 0x00000080020e7810 */ /* 0x040fe20007ffe0ff */
[----:B------:R-:W-:Y:S01]  /*1030*/  IMAD.SHL.U32 R76, R13, 0x2, RZ ;  /* 0x000000020d4c7824 */ /* 0x000fe200078e00ff */
[----:B------:R-:W-:-:S02]  /*1040*/  IADD3 R23, R2, 0xc0, RZ ;  /* 0x000000c002177810 */ /* 0x000fc40007ffe0ff */
[----:B------:R-:W-:Y:S02]  /*1050*/  ISETP.GE.AND P2, PT, R7, UR4, PT ;  /* 0x0000000407007c0c */ /* 0x000fe4000bf46270 */
[----:B------:R-:W-:Y:S01]  /*1060*/  @!P0 SHF.R.S32.HI R12, RZ, 0x1f, R0 ;  /* 0x0000001fff0c8819 */ /* 0x000fe20000011400 */
[----:B------:R-:W-:Y:S01]  /*1070*/  STL [R1+0x4], R76 ;  /* 0x0000044c01007387 */ /* 0x000fe20000100800 */
[----:B------:R-:W-:Y:S02]  /*1080*/  ISETP.GE.AND P1, PT, R6, UR4, PT ;  /* 0x0000000406007c0c */ /* 0x000fe4000bf26270 */
[----:B------:R-:W-:Y:S02]  /*1090*/  @!P0 SHF.R.S32.HI R7, RZ, 0x1f, R14 ;  /* 0x0000001fff078819 */ /* 0x000fe4000001140e */
[----:B------:R-:W-:Y:S02]  /*10a0*/  @!P0 SHF.R.S32.HI R6, RZ, 0x1f, R23 ;  /* 0x0000001fff068819 */ /* 0x000fe40000011417 */
[----:B------:R-:W-:-:S02]  /*10b0*/  SHF.R.S32.HI R3, RZ, 0x1f, R2 ;  /* 0x0000001fff037819 */ /* 0x000fc40000011402 */
[----:B------:R-:W-:Y:S02]  /*10c0*/  ISETP.GE.AND P6, PT, R0, c[0x0][0x198], PT ;  /* 0x0000660000007a0c */ /* 0x000fe40003fc6270 */
[----:B------:R-:W-:Y:S02]  /*10d0*/  ISETP.GE.AND P5, PT, R14, c[0x0][0x198], PT ;  /* 0x000066000e007a0c */ /* 0x000fe40003fa6270 */
[----:B------:R-:W-:Y:S02]  /*10e0*/  IADD3 R15, R15, 0x60, RZ ;  /* 0x000000600f0f7810 */ /* 0x000fe40007ffe0ff */
[----:B--2---:R-:W-:Y:S02]  /*10f0*/  LOP3.LUT R89, R89, 0xfffffffe, RZ, 0xc0, !PT ;  /* 0xfffffffe59597812 */ /* 0x004fe400078ec0ff */
[----:B---3--:R-:W-:Y:S01]  /*1100*/  @P3 SHF.R.S32.HI R11, RZ, 0x1f, R10 ;  /* 0x0000001fff0b3819 */ /* 0x008fe2000001140a */
[----:B------:R-:W-:Y:S01]  /*1110*/  @!P3 IMAD.MOV.U32 R10, RZ, RZ, R16 ;  /* 0x000000ffff0ab224 */ /* 0x000fe200078e0010 */
[----:B------:R-:W-:Y:S01]  /*1120*/  @!P0 LEA.HI R16, R12, R0, RZ, 0x3 ;  /* 0x000000000c108211 */ /* 0x000fe200078f18ff */
[----:B------:R-:W-:Y:S01]  /*1130*/  @!P3 IMAD.MOV.U32 R11, RZ, RZ, R8 ;  /* 0x000000ffff0bb224 */ /* 0x000fe200078e0008 */
[----:B-1----:R-:W-:-:S02]  /*1140*/  @!P0 LEA R8, P4, R2, R4, 0x1 ;  /* 0x0000000402088211 */ /* 0x002fc400078808ff */
[----:B------:R-:W-:Y:S02]  /*1150*/  @!P0 LEA.HI R12, R7, R14, RZ, 0x3 ;  /* 0x0000000e070c8211 */ /* 0x000fe400078f18ff */
[----:B------:R-:W-:Y:S02]  /*1160*/  ISETP.GE.AND P3, PT, R2, c[0x0][0x198], PT ;  /* 0x0000660002007a0c */ /* 0x000fe40003f66270 */
[----:B------:R-:W-:Y:S02]  /*1170*/  @!P0 LEA.HI R7, R6, R23, RZ, 0x3 ;  /* 0x0000001706078211 */ /* 0x000fe400078f18ff */
[----:B----4-:R-:W-:Y:S01]  /*1180*/  @!P0 LEA.HI.X R9, R2, R5, R3, 0x1, P4 ;  /* 0x0000000502098211 */ /* 0x010fe200020f0c03 */
[----:B------:R-:W1:Y:S01]  /*1190*/  SHFL.IDX PT, R6, R21, 0x1, 0x181f ;  /* 0x00381f0015067f89 */ /* 0x000e6200000e0000 */
[----:B------:R-:W-:Y:S02]  /*11a0*/  ISETP.GE.AND P4, PT, R23, c[0x0][0x198], PT ;  /* 0x0000660017007a0c */ /* 0x000fe40003f86270 */
[----:B------:R-:W-:-:S02]  /*11b0*/  @!P0 LOP3.LUT R16, R16, 0xfffffff8, RZ, 0xc0, !PT ;  /* 0xfffffff810108812 */ /* 0x000fc400078ec0ff */
[----:B------:R-:W-:Y:S02]  /*11c0*/  @!P0 LOP3.LUT R12, R12, 0xfffffff8, RZ, 0xc0, !PT ;  /* 0xfffffff80c0c8812 */ /* 0x000fe400078ec0ff */
[----:B------:R-:W-:Y:S01]  /*11d0*/  @!P0 LOP3.LUT R18, R7, 0xfffffff8, RZ, 0xc0, !PT ;  /* 0xfffffff807128812 */ /* 0x000fe200078ec0ff */
[--C-:B------:R-:W-:Y:S01]  /*11e0*/  @!P0 IMAD.WIDE R16, R16, 0x2, R4.reuse ;  /* 0x0000000210108825 */ /* 0x100fe200078e0204 */
[----:B------:R-:W2:Y:S03]  /*11f0*/  SHFL.IDX PT, R7, R20, 0x1, 0x181f ;  /* 0x00381f0014077f89 */ /* 0x000ea600000e0000 */
[--C-:B------:R-:W-:Y:S01]  /*1200*/  @!P0 IMAD.WIDE R12, R12, 0x2, R4.reuse ;  /* 0x000000020c0c8825 */ /* 0x100fe200078e0204 */
[----:B------:R3:W-:Y:S03]  /*1210*/  @!P0 LDGSTS.E.BYPASS.LTC128B.128 [R76+0x4080], [R8.64], !P3 ;  /* 0x04080000084c8fae */ /* 0x0007e6000d901d58 */
[----:B------:R-:W-:Y:S01]  /*1220*/  @!P0 IMAD.WIDE R4, R18, 0x2, R4 ;  /* 0x0000000212048825 */ /* 0x000fe200078e0204 */
[----:B------:R4:W-:Y:S04]  /*1230*/  @!P0 LDGSTS.E.BYPASS.LTC128B.128 [R76+0x8080], [R16.64], !P6 ;  /* 0x08080000104c8fae */ /* 0x0009e8000f101d58 */
[----:B------:R5:W-:Y:S04]  /*1240*/  @!P0 LDGSTS.E.BYPASS.LTC128B.128 [R76+0xc080], [R12.64], !P5 ;  /* 0x0c0800000c4c8fae */ /* 0x000be8000e901d58 */
[----:B------:R2:W-:Y:S01]  /*1250*/  @!P0 LDGSTS.E.BYPASS.LTC128B.128 [R76+0x10080], [R4.64], !P4 ;  /* 0x10080000044c8fae */ /* 0x0005e2000e101d58 */
[----:B---3--:R-:W-:-:S04]  /*1260*/  @!P2 SHF.R.S32.HI R8, RZ, 0x1f, R0 ;  /* 0x0000001fff08a819 */ /* 0x008fc80000011400 */
[----:B------:R-:W-:-:S04]  /*1270*/  @!P2 LEA.HI R8, R8, R0, RZ, 0x3 ;  /* 0x000000000808a211 */ /* 0x000fc800078f18ff */
[----:B------:R-:W-:Y:S01]  /*1280*/  @!P2 LOP3.LUT R18, R8, 0xfffffff8, RZ, 0xc0, !PT ;  /* 0xfffffff80812a812 */ /* 0x000fe200078ec0ff */
[----:B-----5:R-:W-:Y:S01]  /*1290*/  SHFL.IDX PT, R13, R20, 0x3, 0x181f ;  /* 0x00781f00140d7f89 */ /* 0x020fe200000e0000 */
[----:B-1----:R-:W-:Y:S02]  /*12a0*/  @!P2 LEA R8, P0, R2, R6, 0x1 ;  /* 0x000000060208a211 */ /* 0x002fe400078008ff */
[----:B--2---:R-:W-:Y:S01]  /*12b0*/  @!P2 SHF.R.S32.HI R5, RZ, 0x1f, R14 ;  /* 0x0000001fff05a819 */ /* 0x004fe2000001140e */
[----:B------:R-:W-:Y:S01]  /*12c0*/  @!P2 IMAD.WIDE R18, R18, 0x2, R6 ;  /* 0x000000021212a825 */ /* 0x000fe200078e0206 */
[----:B------:R-:W-:Y:S02]  /*12d0*/  @!P2 SHF.R.S32.HI R4, RZ, 0x1f, R23 ;  /* 0x0000001fff04a819 */ /* 0x000fe40000011417 */
[----:B----4-:R-:W-:Y:S02]  /*12e0*/  @!P2 LEA.HI R16, R5, R14, RZ, 0x3 ;  /* 0x0000000e0510a211 */ /* 0x010fe400078f18ff */
[----:B------:R-:W-:-:S02]  /*12f0*/  @!P2 LEA.HI R5, R4, R23, RZ, 0x3 ;  /* 0x000000170405a211 */ /* 0x000fc400078f18ff */
[----:B------:R-:W-:Y:S01]  /*1300*/  SHFL.IDX PT, R4, R21, 0x2, 0x181f ;  /* 0x00581f0015047f89 */ /* 0x000fe200000e0000 */
[----:B------:R-:W-:Y:S02]  /*1310*/  @!P2 LOP3.LUT R16, R16, 0xfffffff8, RZ, 0xc0, !PT ;  /* 0xfffffff81010a812 */ /* 0x000fe400078ec0ff */
[----:B------:R-:W-:Y:S02]  /*1320*/  @!P2 LOP3.LUT R12, R5, 0xfffffff8, RZ, 0xc0, !PT ;  /* 0xfffffff8050ca812 */ /* 0x000fe400078ec0ff */
[----:B------:R-:W1:Y:S01]  /*1330*/  SHFL.IDX PT, R5, R20, 0x2, 0x181f ;  /* 0x00581f0014057f89 */ /* 0x000e6200000e0000 */
[----:B------:R-:W-:Y:S01]  /*1340*/  @!P2 LEA.HI.X R9, R2, R7, R3, 0x1, P0 ;  /* 0x000000070209a211 */ /* 0x000fe200000f0c03 */
[----:B------:R-:W-:Y:S01]  /*1350*/  @!P2 IMAD.WIDE R16, R16, 0x2, R6 ;  /* 0x000000021010a825 */ /* 0x000fe200078e0206 */
[----:B------:R-:W-:Y:S01]  /*1360*/  ISETP.GE.AND P0, PT, R15, UR4, PT ;  /* 0x000000040f007c0c */ /* 0x000fe2000bf06270 */
[----:B------:R-:W-:Y:S01]  /*1370*/  ULDC.64 UR4, c[0x0][0x208] ;  /* 0x0000820000047ab9 */ /* 0x000fe20000000a00 */
[----:B------:R-:W-:Y:S01]  /*1380*/  @!P1 SHF.R.S32.HI R15, RZ, 0x1f, R0 ;  /* 0x0000001fff0f9819 */ /* 0x000fe20000011400 */
[----:B------:R-:W-:Y:S01]  /*1390*/  @!P2 IMAD.WIDE R6, R12, 0x2, R6 ;  /* 0x000000020c06a825 */ /* 0x000fe200078e0206 */
[----:B------:R2:W-:Y:S01]  /*13a0*/  @!P2 LDGSTS.E.BYPASS.LTC128B.128 [R76+0x5080], [R8.64], !P3 ;  /* 0x05080000084cafae */ /* 0x0005e2000d901d58 */
[----:B------:R-:W-:Y:S01]  /*13b0*/  UIMAD.WIDE.U32 UR20, UR11, UR4, URZ ;  /* 0x000000040b1472a5 */ /* 0x000fe2000f8e003f */
[----:B------:R-:W-:-:S02]  /*13c0*/  @!P1 LEA.HI R15, R15, R0, RZ, 0x3 ;  /* 0x000000000f0f9211 */ /* 0x000fc400078f18ff */
[----:B------:R-:W3:Y:S04]  /*13d0*/  SHFL.IDX PT, R12, R21, 0x3, 0x181f ;  /* 0x00781f00150c7f89 */ /* 0x000ee800000e0000 */
[----:B------:R1:W-:Y:S04]  /*13e0*/  @!P2 LDGSTS.E.BYPASS.LTC128B.128 [R76+0x9080], [R18.64], !P6 ;  /* 0x09080000124cafae */ /* 0x0003e8000f101d58 */
[----:B------:R4:W-:Y:S04]  /*13f0*/  @!P2 LDGSTS.E.BYPASS.LTC128B.128 [R76+0xd080], [R16.64], !P5 ;  /* 0x0d080000104cafae */ /* 0x0009e8000e901d58 */
[----:B------:R5:W-:Y:S01]  /*1400*/  @!P2 LDGSTS.E.BYPASS.LTC128B.128 [R76+0x11080], [R6.64], !P4 ;  /* 0x11080000064cafae */ /* 0x000be2000e101d58 */
[----:B--2---:R-:W-:-:S02]  /*1410*/  @!P1 SHF.R.S32.HI R9, RZ, 0x1f, R14 ;  /* 0x0000001fff099819 */ /* 0x004fc4000001140e */
[----:B------:R-:W-:Y:S02]  /*1420*/  @!P1 SHF.R.S32.HI R8, RZ, 0x1f, R23 ;  /* 0x0000001fff089819 */ /* 0x000fe40000011417 */
[----:B------:R-:W-:-:S04]  /*1430*/  @!P1 LEA.HI R9, R9, R14, RZ, 0x3 ;  /* 0x0000000e09099211 */ /* 0x000fc800078f18ff */
[----:B------:R-:W-:Y:S02]  /*1440*/  @!P1 LOP3.LUT R9, R9, 0xfffffff8, RZ, 0xc0, !PT ;  /* 0xfffffff809099812 */ /* 0x000fe400078ec0ff */
[----:B----4-:R-:W-:-:S03]  /*1450*/  @!P1 LOP3.LUT R16, R15, 0xfffffff8, RZ, 0xc0, !PT ;  /* 0xfffffff80f109812 */ /* 0x010fc600078ec0ff */
[----:B-1----:R-:W-:Y:S01]  /*1460*/  @!P1 IMAD.WIDE R18, R9, 0x2, R4 ;  /* 0x0000000209129825 */ /* 0x002fe200078e0204 */
[----:B------:R-:W-:Y:S02]  /*1470*/  SHF.R.S32.HI R15, RZ, 0x1f, R77 ;  /* 0x0000001fff0f7819 */ /* 0x000fe4000001144d */
[----:B-----5:R-:W-:Y:S01]  /*1480*/  @!P1 LEA.HI R7, R8, R23, RZ, 0x3 ;  /* 0x0000001708079211 */ /* 0x020fe200078f18ff */
[----:B------:R-:W-:Y:S01]  /*1490*/  @!P1 IMAD.WIDE R16, R16, 0x2, R4 ;  /* 0x0000000210109825 */ /* 0x000fe200078e0204 */
[C---:B------:R-:W-:Y:S02]  /*14a0*/  @!P1 LEA R6, P2, R2.reuse, R4, 0x1 ;  /* 0x0000000402069211 */ /* 0x040fe400078408ff */
[----:B------:R-:W-:Y:S02]  /*14b0*/  @!P1 LOP3.LUT R8, R7, 0xfffffff8, RZ, 0xc0, !PT ;  /* 0xfffffff807089812 */ /* 0x000fe400078ec0ff */
[----:B------:R-:W-:-:S03]  /*14c0*/  @!P1 LEA.HI.X R7, R2, R5, R3, 0x1, P2 ;  /* 0x0000000502079211 */ /* 0x000fc600010f0c03 */
[----:B------:R-:W-:Y:S01]  /*14d0*/  @!P1 IMAD.WIDE R8, R8, 0x2, R4 ;  /* 0x0000000208089825 */ /* 0x000fe200078e0204 */
[C---:B---3--:R-:W-:Y:S01]  /*14e0*/  @!P0 LEA R4, P2, R2.reuse, R12, 0x1 ;  /* 0x0000000c02048211 */ /* 0x048fe200078408ff */
[----:B------:R1:W-:Y:S03]  /*14f0*/  @!P1 LDGSTS.E.BYPASS.LTC128B.128 [R76+0x6080], [R6.64], !P3 ;  /* 0x06080000064c9fae */ /* 0x0003e6000d901d58 */
[----:B------:R-:W-:Y:S01]  /*1500*/  @!P0 LEA.HI.X R5, R2, R13, R3, 0x1, P2 ;  /* 0x0000000d02058211 */ /* 0x000fe200010f0c03 */
[----:B------:R2:W-:Y:S01]  /*1510*/  @!P1 LDGSTS.E.BYPASS.LTC128B.128 [R76+0xa080], [R16.64], !P6 ;  /* 0x0a080000104c9fae */ /* 0x0005e2000f101d58 */
[C---:B------:R-:W-:Y:S02]  /*1520*/  ISETP.GE.AND P2, PT, R0.reuse, c[0x0][0x198], PT ;  /* 0x0000660000007a0c */ /* 0x040fe40003f46270 */
[----:B------:R-:W-:Y:S01]  /*1530*/  ISETP.GE.AND P6, PT, R0, c[0x0][0x1d4], PT ;  /* 0x0000750000007a0c */ /* 0x000fe20003fc6270 */
[----:B------:R3:W-:Y:S01]  /*1540*/  @!P1 LDGSTS.E.BYPASS.LTC128B.128 [R76+0xe080], [R18.64], !P5 ;  /* 0x0e080000124c9fae */ /* 0x0007e2000e901d58 */
[----:B------:R-:W-:-:S03]  /*1550*/  ISETP.GE.AND P5, PT, R14, c[0x0][0x1d4], PT ;  /* 0x000075000e007a0c */ /* 0x000fc60003fa6270 */
[----:B------:R4:W-:Y:S04]  /*1560*/  @!P1 LDGSTS.E.BYPASS.LTC128B.128 [R76+0x12080], [R8.64], !P4 ;  /* 0x12080000084c9fae */ /* 0x0009e8000e101d58 */
[----:B------:R5:W-:Y:S01]  /*1570*/  @!P0 LDGSTS.E.BYPASS.LTC128B.128 [R76+0x7080], [R4.64], !P3 ;  /* 0x07080000044c8fae */ /* 0x000be2000d901d58 */
[----:B------:R-:W-:Y:S02]  /*1580*/  ISETP.GE.AND P3, PT, R2, c[0x0][0x1d4], PT ;  /* 0x0000750002007a0c */ /* 0x000fe40003f66270 */
[----:B-1----:R-:W-:Y:S01]  /*1590*/  @!P0 SHF.R.S32.HI R6, RZ, 0x1f, R0 ;  /* 0x0000001fff068819 */ /* 0x002fe20000011400 */
[----:B------:R-:W-:-:S10]  /*15a0*/  IMAD R7, R15, c[0x0][0x1e0], RZ ;  /* 0x000078000f077a24 */ /* 0x000fd400078e02ff */
[----:B------:R-:W-:Y:S01]  /*15b0*/  @P3 LOP3.LUT R89, R89, 0x1, RZ, 0xfc, !PT ;  /* 0x0000000159593812 */ /* 0x000fe200078efcff */
[----:B--2---:R-:W-:Y:S02]  /*15c0*/  IMAD R16, R25, c[0x0][0x210], RZ ;  /* 0x0000840019107a24 */ /* 0x004fe400078e02ff */
[----:B------:R-:W-:Y:S02]  /*15d0*/  IMAD R7, R77, c[0x0][0x1e4], R7 ;  /* 0x000079004d077a24 */ /* 0x000fe400078e0207 */
[----:B------:R-:W-:Y:S01]  /*15e0*/  IMAD R16, R24, c[0x0][0x214], R16 ;  /* 0x0000850018107a24 */ /* 0x000fe200078e0210 */
[----:B------:R-:W-:Y:S01]  /*15f0*/  STL [R1+0x28], R89 ;  /* 0x0000285901007387 */ /* 0x000fe20000100800 */
[----:B----4-:R-:W-:Y:S01]  /*1600*/  @!P0 LEA.HI R9, R6, R0, RZ, 0x3 ;  /* 0x0000000006098211 */ /* 0x010fe200078f18ff */
[----:B------:R-:W-:Y:S01]  /*1610*/  IMAD R6, R15, c[0x0][0x208], RZ ;  /* 0x000082000f067a24 */ /* 0x000fe200078e02ff */
[----:B------:R-:W-:Y:S01]  /*1620*/  IADD3 R0, -R77, UR8, RZ ;  /* 0x000000084d007c10 */ /* 0x000fe2000fffe1ff */
[----:B------:R-:W-:Y:S01]  /*1630*/  IMAD R15, R25, c[0x0][0x1e8], RZ ;  /* 0x00007a00190f7a24 */ /* 0x000fe200078e02ff */
[----:B------:R-:W-:Y:S01]  /*1640*/  USHF.R.S32.HI UR8, URZ, 0x1f, UR11 ;  /* 0x0000001f3f087899 */ /* 0x000fe2000801140b */
[----:B-----5:R-:W-:Y:S01]  /*1650*/  IMAD.WIDE.U32 R4, R77, c[0x0][0x1e0], R2 ;  /* 0x000078004d047a25 */ /* 0x020fe200078e0002 */
[----:B------:R-:W-:-:S02]  /*1660*/  ISETP.GE.AND P1, PT, R0, 0x21, PT ;  /* 0x000000210000780c */ /* 0x000fc40003f26270 */
[----:B------:R-:W-:Y:S01]  /*1670*/  UIMAD UR19, UR8, UR22, UR19 ;  /* 0x00000016081372a4 */ /* 0x000fe2000f8e0213 */
[C---:B------:R-:W-:Y:S01]  /*1680*/  IMAD R8, R77.reuse, c[0x0][0x20c], R6 ;  /* 0x000083004d087a24 */ /* 0x040fe200078e0206 */
[----:B------:R-:W-:Y:S01]  /*1690*/  @!P0 SHF.R.S32.HI R6, RZ, 0x1f, R14 ;  /* 0x0000001fff068819 */ /* 0x000fe2000001140e */
[----:B------:R-:W-:Y:S01]  /*16a0*/  IMAD.WIDE.U32 R2, R77, c[0x0][0x208], R2 ;  /* 0x000082004d027a25 */ /* 0x000fe200078e0002 */
[----:B------:R-:W-:Y:S02]  /*16b0*/  UIMAD UR4, UR8, UR4, URZ ;  /* 0x00000004080472a4 */ /* 0x000fe4000f8e023f */
[----:B------:R-:W-:Y:S01]  /*16c0*/  @!P0 LEA.HI R6, R6, R14, RZ, 0x3 ;  /* 0x0000000e06068211 */ /* 0x000fe200078f18ff */
[----:B------:R-:W-:Y:S01]  /*16d0*/  IMAD.IADD R3, R3, 0x1, R8 ;  /* 0x0000000103037824 */ /* 0x000fe200078e0208 */
[----:B------:R-:W-:Y:S01]  /*16e0*/  @!P0 LOP3.LUT R8, R9, 0xfffffff8, RZ, 0xc0, !PT ;  /* 0xfffffff809088812 */ /* 0x000fe200078ec0ff */
[----:B------:R-:W-:Y:S01]  /*16f0*/  IMAD.IADD R5, R5, 0x1, R7 ;  /* 0x0000000105057824 */ /* 0x000fe200078e0207 */
[----:B------:R-:W-:Y:S01]  /*1700*/  @!P0 LOP3.LUT R6, R6, 0xfffffff8, RZ, 0xc0, !PT ;  /* 0xfffffff806068812 */ /* 0x000fe200078ec0ff */
[----:B------:R-:W-:Y:S01]  /*1710*/  IMAD R15, R24, c[0x0][0x1ec], R15 ;  /* 0x00007b00180f7a24 */ /* 0x000fe200078e020f */
[----:B------:R-:W-:Y:S01]  /*1720*/  USHF.L.U32 UR8, UR6, 0x5, URZ ;  /* 0x0000000506087899 */ /* 0x000fe2000800063f */
[----:B------:R-:W-:Y:S01]  /*1730*/  @!P0 IMAD.WIDE R8, R8, 0x2, R12 ;  /* 0x0000000208088825 */ /* 0x000fe200078e020c */
[----:B------:R-:W-:-:S03]  /*1740*/  UIMAD UR4, UR11, UR5, UR4 ;  /* 0x000000050b0472a4 */ /* 0x000fc6000f8e0204 */
[----:B------:R-:W-:Y:S01]  /*1750*/  @!P0 IMAD.WIDE R6, R6, 0x2, R12 ;  /* 0x0000000206068825 */ /* 0x000fe200078e020c */
[----:B------:R1:W-:Y:S01]  /*1760*/  @!P0 LDGSTS.E.BYPASS.LTC128B.128 [R76+0xb080], [R8.64], !P2 ;  /* 0x0b080000084c8fae */ /* 0x0003e2000d101d58 */
[----:B------:R-:W-:Y:S01]  /*1770*/  ISETP.GE.AND P2, PT, R14, c[0x0][0x198], PT ;  /* 0x000066000e007a0c */ /* 0x000fe20003f46270 */
[----:B------:R-:W-:Y:S01]  /*1780*/  UMOV UR5, 0x5 ;  /* 0x0000000500057882 */ /* 0x000fe20000000000 */
[C---:B------:R-:W-:Y:S01]  /*1790*/  IMAD.WIDE.U32 R4, R24.reuse, c[0x0][0x1e8], R4 ;  /* 0x00007a0018047a25 */ /* 0x040fe200078e0004 */
[----:B------:R-:W-:Y:S02]  /*17a0*/  USHF.L.U64.HI UR6, UR6, UR5, UR7 ;  /* 0x0000000506067299 */ /* 0x000fe40008010207 */
[----:B------:R-:W-:Y:S01]  /*17b0*/  UIADD3 UR4, UR21, UR4, URZ ;  /* 0x0000000415047290 */ /* 0x000fe2000fffe03f */
[----:B------:R-:W-:Y:S02]  /*17c0*/  IMAD.IADD R5, R5, 0x1, R15 ;  /* 0x0000000105057824 */ /* 0x000fe400078e020f */
[----:B------:R-:W-:Y:S01]  /*17d0*/  IMAD.WIDE.U32 R2, R24, c[0x0][0x210], R2 ;  /* 0x0000840018027a25 */ /* 0x000fe200078e0002 */
[----:B------:R-:W-:-:S03]  /*17e0*/  UIMAD UR4, UR4, 0x30, URZ ;  /* 0x00000030040478a4 */ /* 0x000fc6000f8e023f */
[----:B------:R-:W-:Y:S01]  /*17f0*/  IMAD.WIDE.U32 R80, R10, c[0x0][0x1f0], R4 ;  /* 0x00007c000a507a25 */ /* 0x000fe200078e0004 */
[----:B------:R2:W-:Y:S01]  /*1800*/  @!P0 LDGSTS.E.BYPASS.LTC128B.128 [R76+0xf080], [R6.64], !P2 ;  /* 0x0f080000064c8fae */ /* 0x0005e2000d101d58 */
[----:B------:R-:W-:Y:S02]  /*1810*/  ISETP.GE.AND P2, PT, R0, 0x1, PT ;  /* 0x000000010000780c */ /* 0x000fe40003f46270 */
[----:B------:R-:W-:Y:S01]  /*1820*/  IMAD.IADD R3, R3, 0x1, R16 ;  /* 0x0000000103037824 */ /* 0x000fe200078e0210 */
[----:B------:R-:W-:Y:S01]  /*1830*/  STL.64 [R1+0x38], R80 ;  /* 0x0000385001007387 */ /* 0x000fe20000100a00 */
[----:B------:R-:W-:Y:S02]  /*1840*/  IMAD.U32 R4, RZ, RZ, UR22 ;  /* 0x00000016ff047e24 */ /* 0x000fe4000f8e00ff */
[----:B------:R-:W-:Y:S02]  /*1850*/  IMAD.MOV.U32 R78, RZ, RZ, R80 ;  /* 0x000000ffff4e7224 */ /* 0x000fe400078e0050 */
[----:B------:R-:W-:-:S02]  /*1860*/  IMAD.U32 R5, RZ, RZ, UR23 ;  /* 0x00000017ff057e24 */ /* 0x000fc4000f8e00ff */
[----:B------:R-:W-:-:S04]  /*1870*/  IMAD.WIDE.U32 R28, R10, c[0x0][0x218], R2 ;  /* 0x000086000a1c7a25 */ /* 0x000fc800078e0002 */
[----:B------:R-:W-:Y:S01]  /*1880*/  IMAD.MOV.U32 R26, RZ, RZ, R28 ;  /* 0x000000ffff1a7224 */ /* 0x000fe200078e001c */
[----:B--2---:R-:W-:Y:S01]  /*1890*/  @!P0 SHF.R.S32.HI R6, RZ, 0x1f, R23 ;  /* 0x0000001fff068819 */ /* 0x004fe20000011417 */
[----:B------:R-:W-:-:S03]  /*18a0*/  IMAD.U32 R7, RZ, RZ, UR21 ;  /* 0x00000015ff077e24 */ /* 0x000fc6000f8e00ff */
[----:B------:R-:W-:Y:S01]  /*18b0*/  @!P0 LEA.HI R0, R6, R23, RZ, 0x3 ;  /* 0x0000001706008211 */ /* 0x000fe200078f18ff */
[----:B------:R-:W-:-:S03]  /*18c0*/  IMAD R6, R11, c[0x0][0x1f0], RZ ;  /* 0x00007c000b067a24 */ /* 0x000fc600078e02ff */
[----:B------:R-:W-:Y:S01]  /*18d0*/  @!P0 LOP3.LUT R0, R0, 0xfffffff8, RZ, 0xc0, !PT ;  /* 0xfffffff800008812 */ /* 0x000fe200078ec0ff */
[----:B------:R-:W-:-:S04]  /*18e0*/  IMAD R6, R10, c[0x0][0x1f4], R6 ;  /* 0x00007d000a067a24 */ /* 0x000fc800078e0206 */
[----:B------:R-:W-:-:S04]  /*18f0*/  @!P0 IMAD.WIDE R12, R0, 0x2, R12 ;  /* 0x00000002000c8825 */ /* 0x000fc800078e020c */
[----:B------:R-:W-:Y:S01]  /*1900*/  IMAD R0, R11, c[0x0][0x218], RZ ;  /* 0x000086000b007a24 */ /* 0x000fe200078e02ff */
[----:B------:R2:W-:Y:S01]  /*1910*/  @!P0 LDGSTS.E.BYPASS.LTC128B.128 [R76+0x13080], [R12.64], !P4 ;  /* 0x130800000c4c8fae */ /* 0x0005e2000e101d58 */
[----:B------:R-:W-:Y:S01]  /*1920*/  IMAD.IADD R79, R81, 0x1, R6 ;  /* 0x00000001514f7824 */ /* 0x000fe200078e0206 */
[----:B------:R-:W-:Y:S01]  /*1930*/  ISETP.GE.AND P4, PT, R23, c[0x0][0x1d4], PT ;  /* 0x0000750017007a0c */ /* 0x000fe20003f86270 */
[----:B------:R-:W-:Y:S01]  /*1940*/  IMAD R0, R10, c[0x0][0x21c], R0 ;  /* 0x000087000a007a24 */ /* 0x000fe200078e0200 */
[----:B------:R-:W0:Y:S01]  /*1950*/  LDGDEPBAR ;  /* 0x00000000000079af */ /* 0x000e220000000000 */
[----:B------:R-:W-:Y:S01]  /*1960*/  IMAD.WIDE.U32 R4, R4, UR11, R78 ;  /* 0x0000000b04047c25 */ /* 0x000fe2000f8e004e */
[----:B------:R-:W-:Y:S02]  /*1970*/  LEA.HI R10, R75, R85, RZ, 0x4 ;  /* 0x000000554b0a7211 */ /* 0x000fe400078f20ff */
[----:B------:R-:W-:Y:S01]  /*1980*/  STL.64 [R1+0x30], R78 ;  /* 0x0000304e01007387 */ /* 0x000fe20000100a00 */
[----:B------:R-:W-:Y:S01]  /*1990*/  IMAD.IADD R27, R29, 0x1, R0 ;  /* 0x000000011d1b7824 */ /* 0x000fe200078e0200 */
[----:B------:R-:W-:Y:S01]  /*19a0*/  IADD3 R0, R5, UR19, RZ ;  /* 0x0000001305007c10 */ /* 0x000fe2000fffe0ff */
[----:B------:R-:W-:Y:S01]  /*19b0*/  IMAD.U32 R6, RZ, RZ, UR20 ;  /* 0x00000014ff067e24 */ /* 0x000fe2000f8e00ff */
[----:B------:R-:W-:Y:S01]  /*19c0*/  @P2 LEA R2, P0, R4, c[0x0][0x1c8], 0x1 ;  /* 0x0000720004022a11 */ /* 0x000fe200078008ff */
[----:B------:R-:W-:Y:S02]  /*19d0*/  STL.64 [R1+0x48], R28 ;  /* 0x0000481c01007387 */ /* 0x000fe40000100a00 */
[----:B------:R-:W-:Y:S01]  /*19e0*/  IMAD.WIDE.U32 R6, R6, 0x30, R26 ;  /* 0x0000003006067825 */ /* 0x000fe200078e001a */
[C---:B------:R-:W-:Y:S01]  /*19f0*/  @P2 LEA.HI.X R3, R4.reuse, c[0x0][0x1cc], R0, 0x1, P0 ;  /* 0x0000730004032a11 */ /* 0x040fe200000f0c00 */
[----:B------:R-:W-:Y:S01]  /*1a00*/  STL.64 [R1+0x40], R26 ;  /* 0x0000401a01007387 */ /* 0x000fe20000100a00 */
[----:B------:R-:W-:-:S03]  /*1a10*/  @P1 IADD3 R4, P0, R4, UR8, RZ ;  /* 0x0000000804041c10 */ /* 0x000fc6000ff1e0ff */
[----:B------:R4:W-:Y:S01]  /*1a20*/  @P2 LDGSTS.E.BYPASS.LTC128B.128 [R76+0x14080], [R2.64], !P3 ;  /* 0x14080000024c2fae */ /* 0x0009e2000d901d58 */
[----:B------:R-:W-:Y:S02]  /*1a30*/  @P1 IADD3.X R0, R0, UR6, RZ, P0, !PT ;  /* 0x0000000600001c10 */ /* 0x000fe400087fe4ff */
[C---:B-1----:R-:W-:Y:S01]  /*1a40*/  @P1 LEA R8, P0, R4.reuse, c[0x0][0x1c8], 0x1 ;  /* 0x0000720004081a11 */ /* 0x042fe200078008ff */
[----:B------:R4:W-:Y:S01]  /*1a50*/  @P2 LDGSTS.E.BYPASS.LTC128B.128 [R76+0x15880], [R2.64+0x80], !P6 ;  /* 0x15880080024c2fae */ /* 0x0009e2000f101d58 */
[----:B------:R-:W-:Y:S02]  /*1a60*/  ISETP.GT.AND P3, PT, R85, 0x7f, PT ;  /* 0x0000007f5500780c */ /* 0x000fe40003f64270 */
[----:B------:R-:W-:Y:S01]  /*1a70*/  @P1 LEA.HI.X R9, R4, c[0x0][0x1cc], R0, 0x1, P0 ;  /* 0x0000730004091a11 */ /* 0x000fe200000f0c00 */
[----:B------:R4:W-:Y:S01]  /*1a80*/  @P2 LDGSTS.E.BYPASS.LTC128B.128 [R76+0x17080], [R2.64+0x100], !P5 ;  /* 0x17080100024c2fae */ /* 0x0009e2000e901d58 */
[----:B------:R-:W-:Y:S02]  /*1a90*/  IADD3 R0, R7, UR4, RZ ;  /* 0x0000000407007c10 */ /* 0x000fe4000fffe0ff */
[----:B--2---:R-:W-:Y:S01]  /*1aa0*/  LEA R12, P0, R6, c[0x0][0x1f8], 0x1 ;  /* 0x00007e00060c7a11 */ /* 0x004fe200078008ff */
[----:B------:R4:W-:Y:S01]  /*1ab0*/  @P2 LDGSTS.E.BYPASS.LTC128B.128 [R76+0x18880], [R2.64+0x180], !P4 ;  /* 0x18880180024c2fae */ /* 0x0009e2000e101d58 */
[----:B------:R-:W-:-:S02]  /*1ac0*/  LOP3.LUT P2, RZ, R89, 0x1, RZ, 0xc0, !PT ;  /* 0x0000000159ff7812 */ /* 0x000fc4000784c0ff */
[----:B------:R-:W-:Y:S01]  /*1ad0*/  LEA.HI.X R13, R6, c[0x0][0x1fc], R0, 0x1, P0 ;  /* 0x00007f00060d7a11 */ /* 0x000fe200000f0c00 */
[----:B------:R-:W-:Y:S01]  /*1ae0*/  IMAD.SHL.U32 R6, R77, 0x8, RZ ;  /* 0x000000084d067824 */ /* 0x000fe200078e00ff */
[----:B------:R-:W-:Y:S01]  /*1af0*/  P2R R16, PR, RZ, 0x8 ;  /* 0x00000008ff107803 */ /* 0x000fe20000000000 */
[----:B------:R-:W-:Y:S02]  /*1b00*/  @!P3 IMAD.MOV.U32 R7, RZ, RZ, c[0x0][0x208] ;  /* 0x00008200ff07b624 */ /* 0x000fe400078e00ff */
[----:B------:R-:W-:-:S03]  /*1b10*/  @!P3 IMAD.MOV.U32 R11, RZ, RZ, c[0x0][0x20c] ;  /* 0x00008300ff0bb624 */ /* 0x000fc600078e00ff */
[----:B------:R-:W-:-:S03]  /*1b20*/  @!P3 LEA R14, P0, R7, R12, 0x6 ;  /* 0x0000000c070eb211 */ /* 0x000fc600078030ff */
[----:B------:R1:W-:Y:S01]  /*1b30*/  @P1 LDGSTS.E.BYPASS.LTC128B.128 [R76+0x15080], [R8.64], !P2 ;  /* 0x15080000084c1fae */ /* 0x0003e2000d101d58 */
[----:B------:R-:W-:Y:S02]  /*1b40*/  @!P3 LEA.HI.X R15, R7, R13, R11, 0x6, P0 ;  /* 0x0000000d070fb211 */ /* 0x000fe400000f340b */
[----:B------:R-:W-:Y:S01]  /*1b50*/  LOP3.LUT P0, RZ, R22, 0x2, RZ, 0xc0, !PT ;  /* 0x0000000216ff7812 */ /* 0x000fe2000780c0ff */
[----:B------:R1:W-:Y:S01]  /*1b60*/  @P1 LDGSTS.E.BYPASS.LTC128B.128 [R76+0x16880], [R8.64+0x80], !P6 ;  /* 0x16880080084c1fae */ /* 0x0003e2000f101d58 */
[----:B------:R-:W-:-:S03]  /*1b70*/  SEL R7, RZ, 0x1, P2 ;  /* 0x00000001ff077807 */ /* 0x000fc60001000000 */
[----:B------:R1:W-:Y:S04]  /*1b80*/  @P1 LDGSTS.E.BYPASS.LTC128B.128 [R76+0x18080], [R8.64+0x100], !P5 ;  /* 0x18080100084c1fae */ /* 0x0003e8000e901d58 */
[----:B------:R1:W-:Y:S01]  /*1b90*/  @P1 LDGSTS.E.BYPASS.LTC128B.128 [R76+0x19880], [R8.64+0x180], !P4 ;  /* 0x19880180084c1fae */ /* 0x0003e2000e101d58 */
[C---:B----4-:R-:W-:Y:S02]  /*1ba0*/  LOP3.LUT R2, R10.reuse, 0xfffffff0, RZ, 0xc0, !PT ;  /* 0xfffffff00a027812 */ /* 0x050fe400078ec0ff */
[----:B------:R-:W-:Y:S01]  /*1bb0*/  SHF.R.S32.HI R3, RZ, 0x4, R10 ;  /* 0x00000004ff037819 */ /* 0x000fe2000001140a */
[----:B------:R-:W0:Y:S02]  /*1bc0*/  LDGDEPBAR ;  /* 0x00000000000079af */ /* 0x000e240000000000 */
[----:B------:R-:W-:Y:S01]  /*1bd0*/  IMAD.IADD R0, R85, 0x1, -R2 ;  /* 0x0000000155007824 */ /* 0x000fe200078e0a02 */
[----:B------:R-:W-:Y:S01]  /*1be0*/  LEA.HI R4, R10, R3, RZ, 0x1 ;  /* 0x000000030a047211 */ /* 0x000fe200078f08ff */
[----:B------:R-:W-:-:S03]  /*1bf0*/  IMAD.SHL.U32 R2, R22, 0x40, RZ ;  /* 0x0000004016027824 */ /* 0x000fc600078e00ff */
[----:B------:R-:W-:Y:S02]  /*1c00*/  SHF.R.S32.HI R5, RZ, 0x1f, R0 ;  /* 0x0000001fff057819 */ /* 0x000fe40000011400 */
[----:B------:R-:W-:Y:S02]  /*1c10*/  LOP3.LUT R2, R2, 0x1c0, RZ, 0xc0, !PT ;  /* 0x000001c002027812 */ /* 0x000fe400078ec0ff */
[----:B------:R-:W-:Y:S02]  /*1c20*/  LEA.HI R10, R5, R0, RZ, 0x3 ;  /* 0x00000000050a7211 */ /* 0x000fe400078f18ff */
[----:B------:R-:W-:Y:S02]  /*1c30*/  LOP3.LUT R4, R4, 0xfffffffe, RZ, 0xc0, !PT ;  /* 0xfffffffe04047812 */ /* 0x000fe400078ec0ff */
[----:B------:R-:W-:Y:S02]  /*1c40*/  LOP3.LUT R5, R10, 0xfffffff8, RZ, 0xc0, !PT ;  /* 0xfffffff80a057812 */ /* 0x000fe400078ec0ff */
[----:B------:R-:W-:Y:S01]  /*1c50*/  LOP3.LUT R6, R2, 0x8, R6, 0xf8, !PT ;  /* 0x0000000802067812 */ /* 0x000fe200078ef806 */
[----:B------:R-:W-:Y:S01]  /*1c60*/  IMAD.IADD R3, R3, 0x1, -R4 ;  /* 0x0000000103037824 */ /* 0x000fe200078e0a04 */
[----:B------:R-:W-:Y:S01]  /*1c70*/  SHF.R.U32.HI R2, RZ, 0x3, R2 ;  /* 0x00000003ff027819 */ /* 0x000fe20000011602 */
[----:B------:R-:W-:Y:S01]  /*1c80*/  IMAD.IADD R4, R0, 0x1, -R5 ;  /* 0x0000000100047824 */ /* 0x000fe200078e0a05 */
[----:B------:R-:W-:-:S02]  /*1c90*/  SEL R5, RZ, 0x4, P5 ;  /* 0x00000004ff057807 */ /* 0x000fc40002800000 */
[----:B------:R-:W-:Y:S01]  /*1ca0*/  LOP3.LUT R0, R6, R2, RZ, 0x3c, !PT ;  /* 0x0000000206007212 */ /* 0x000fe200078e3cff */
[----:B------:R-:W-:Y:S01]  /*1cb0*/  IMAD.SHL.U32 R2, R4, 0x40, RZ ;  /* 0x0000004004027824 */ /* 0x000fe200078e00ff */
[----:B------:R-:W-:Y:S01]  /*1cc0*/  SEL R6, RZ, 0x2, P6 ;  /* 0x00000002ff067807 */ /* 0x000fe20003000000 */
[----:B------:R-:W-:-:S04]  /*1cd0*/  DEPBAR.LE SB0, 0x1 ;  /* 0x000080400000791a */ /* 0x000fc80000000000 */
[C---:B------:R-:W-:Y:S01]  /*1ce0*/  IMAD R0, R3.reuse, 0x200, R0 ;  /* 0x0000020003007824 */ /* 0x040fe200078e0200 */
[----:B------:R-:W-:Y:S01]  /*1cf0*/  LOP3.LUT R2, R2, 0x1c0, RZ, 0xc0, !PT ;  /* 0x000001c002027812 */ /* 0x000fe200078ec0ff */
[----:B------:R-:W-:Y:S01]  /*1d00*/  IMAD.SHL.U32 R3, R3, 0x8, RZ ;  /* 0x0000000803037824 */ /* 0x000fe200078e00ff */
[----:B------:R-:W-:Y:S01]  /*1d10*/  IADD3 R5, R5, R6, R7 ;  /* 0x0000000605057210 */ /* 0x000fe20007ffe007 */
[----:B------:R-:W-:Y:S01]  /*1d20*/  IMAD.SHL.U32 R135, R0, 0x2, RZ ;  /* 0x0000000200877824 */ /* 0x000fe200078e00ff */
[----:B------:R-:W-:Y:S01]  /*1d30*/  BAR.SYNC.DEFER_BLOCKING 0x0 ;  /* 0x0000000000007b1d */ /* 0x000fe20000010000 */
[----:B------:R-:W-:Y:S02]  /*1d40*/  LOP3.LUT P1, RZ, R4, 0x4, RZ, 0xc0, !PT ;  /* 0x0000000404ff7812 */ /* 0x000fe4000782c0ff */
[----:B------:R-:W-:Y:S02]  /*1d50*/  LOP3.LUT R3, R2, 0x8, R3, 0xf8, !PT ;  /* 0x0000000802037812 */ /* 0x000fe400078ef803 */
[----:B------:R-:W-:-:S02]  /*1d60*/  SHF.R.U32.HI R2, RZ, 0x3, R2 ;  /* 0x00000003ff027819 */ /* 0x000fc40000011602 */
[----:B------:R-:W-:Y:S02]  /*1d70*/  IADD3 R0, R135, 0x14080, RZ ;  /* 0x0001408087007810 */ /* 0x000fe40007ffe0ff */
[----:B------:R-:W-:Y:S01]  /*1d80*/  LOP3.LUT R2, R3, R2, RZ, 0x3c, !PT ;  /* 0x0000000203027212 */ /* 0x000fe200078e3cff */
[----:B------:R-:W-:Y:S01]  /*1d90*/  IMAD.SHL.U32 R3, R10, 0x40, RZ ;  /* 0x000000400a037824 */ /* 0x000fe200078e00ff */
[----:B------:R-:W-:Y:S02]  /*1da0*/  IADD3 R242, R135, 0x140a0, RZ ;  /* 0x000140a087f27810 */ /* 0x000fe40007ffe0ff */
[----:B------:R-:W-:Y:S02]  /*1db0*/  @P0 IADD3 R242, R0, -0x20, RZ ;  /* 0xffffffe000f20810 */ /* 0x000fe40007ffe0ff */
[----:B------:R-:W-:Y:S01]  /*1dc0*/  LOP3.LUT R3, R2, 0xfffffe00, R3, 0xf8, !PT ;  /* 0xfffffe0002037812 */ /* 0x000fe200078ef803 */
[----:B------:R-:W-:Y:S01]  /*1dd0*/  IMAD.MOV.U32 R2, RZ, RZ, 0x40 ;  /* 0x00000040ff027424 */ /* 0x000fe200078e00ff */
[----:B------:R-:W-:-:S02]  /*1de0*/  SEL R0, RZ, 0x8, P4 ;  /* 0x00000008ff007807 */ /* 0x000fc40002000000 */
[----:B------:R-:W-:Y:S01]  /*1df0*/  LOP3.LUT P0, RZ, R4, 0x2, RZ, 0xc0, !PT ;  /* 0x0000000204ff7812 */ /* 0x000fe2000780c0ff */
[----:B------:R-:W-:Y:S01]  /*1e00*/  IMAD.MOV.U32 R4, RZ, RZ, 0x10 ;  /* 0x00000010ff047424 */ /* 0x000fe200078e00ff */
[----:B------:R-:W-:Y:S01]  /*1e10*/  P2R R7, PR, RZ, 0x40 ;  /* 0x00000040ff077803 */ /* 0x000fe20000000000 */
[----:B------:R-:W-:Y:S01]  /*1e20*/  IMAD R220, R73, 0x400, R3 ;  /* 0x0000040049dc7824 */ /* 0x000fe200078e0203 */
[----:B------:R-:W-:Y:S01]  /*1e30*/  IADD3 R252, R242, 0x1000, RZ ;  /* 0x00001000f2fc7810 */ /* 0x000fe20007ffe0ff */
[----:B------:R-:W-:Y:S01]  /*1e40*/  IMAD.IADD R6, R0, 0x1, R5 ;  /* 0x0000000100067824 */ /* 0x000fe200078e0205 */
[----:B------:R-:W-:Y:S01]  /*1e50*/  SEL R4, R4, 0xfffffff0, !P0 ;  /* 0xfffffff004047807 */ /* 0x000fe20004000000 */
[----:B------:R-:W-:Y:S01]  /*1e60*/  IMAD.MOV.U32 R0, RZ, RZ, 0x20 ;  /* 0x00000020ff007424 */ /* 0x000fe200078e00ff */
[C---:B------:R-:W-:Y:S01]  /*1e70*/  LEA R228, R220.reuse, 0x4080, 0x1 ;  /* 0x00004080dce47811 */ /* 0x040fe200078e08ff */
[----:B------:R-:W-:Y:S01]  /*1e80*/  IMAD.SHL.U32 R220, R220, 0x2, RZ ;  /* 0x00000002dcdc7824 */ /* 0x000fe200078e00ff */
[----:B------:R-:W-:-:S02]  /*1e90*/  IADD3 R5, R72, c[0x0][0x1d0], -R77 ;  /* 0x0000740048057a10 */ /* 0x000fc40007ffe84d */
[----:B------:R-:W-:Y:S01]  /*1ea0*/  SEL R0, R0, 0xffffffe0, !P1 ;  /* 0xffffffe000007807 */ /* 0x000fe20004800000 */
[--C-:B------:R-:W-:Y:S01]  /*1eb0*/  IMAD R224, R4, 0x2, R228.reuse ;  /* 0x0000000204e07824 */ /* 0x100fe200078e02e4 */
[----:B------:R-:W-:Y:S01]  /*1ec0*/  LDSM.16.M88.4 R160, [R220+0x4080] ;  /* 0x00408000dca0783b */ /* 0x000fe20000000200 */
[----:B------:R-:W-:Y:S02]  /*1ed0*/  LOP3.LUT P6, RZ, R6, 0x1, RZ, 0xc0, !PT ;  /* 0x0000000106ff7812 */ /* 0x000fe400078cc0ff */
[C---:B------:R-:W-:Y:S01]  /*1ee0*/  IMAD R228, R0.reuse, 0x2, R228 ;  /* 0x0000000200e47824 */ /* 0x040fe200078e02e4 */
[----:B------:R-:W-:Y:S01]  /*1ef0*/  LDSM.16.M88.4 R188, [R220+0x8080] ;  /* 0x00808000dcbc783b */ /* 0x000fe20000000200 */
[----:B------:R-:W-:Y:S01]  /*1f00*/  IMAD R232, R0, 0x2, R224 ;  /* 0x0000000200e87824 */ /* 0x000fe200078e02e0 */
[----:B------:R-:W-:Y:S02]  /*1f10*/  ISETP.LT.OR P0, PT, R5, 0x1, !P6 ;  /* 0x000000010500780c */ /* 0x000fe40007701670 */
[----:B------:R-:W-:Y:S01]  /*1f20*/  LDSM.16.M88.4 R204, [R220+0xc080] ;  /* 0x00c08000dccc783b */ /* 0x000fe20000000200 */
[----:B------:R-:W-:-:S02]  /*1f30*/  LOP3.LUT P2, RZ, R6, 0x2, RZ, 0xc0, !PT ;  /* 0x0000000206ff7812 */ /* 0x000fc4000784c0ff */
[----:B------:R-:W-:Y:S01]  /*1f40*/  LOP3.LUT P1, RZ, R6, 0x4, RZ, 0xc0, !PT ;  /* 0x0000000406ff7812 */ /* 0x000fe2000782c0ff */
[----:B------:R-:W-:Y:S01]  /*1f50*/  LDSM.16.M88.4 R164, [R224] ;  /* 0x00000000e0a4783b */ /* 0x000fe20000000200 */
[C---:B------:R-:W-:Y:S02]  /*1f60*/  IADD3 R251, R242.reuse, 0x1800, RZ ;  /* 0x00001800f2fb7810 */ /* 0x040fe40007ffe0ff */
[C---:B------:R-:W-:Y:S01]  /*1f70*/  IADD3 R250, R242.reuse, 0x2000, RZ ;  /* 0x00002000f2fa7810 */ /* 0x040fe20007ffe0ff */
[----:B------:R-:W-:Y:S01]  /*1f80*/  LDSM.16.M88.4 R192, [R224+0x4000] ;  /* 0x00400000e0c0783b */ /* 0x000fe20000000200 */
[C---:B------:R-:W-:Y:S02]  /*1f90*/  IADD3 R249, R242.reuse, 0x2800, RZ ;  /* 0x00002800f2f97810 */ /* 0x040fe40007ffe0ff */
[C---:B------:R-:W-:Y:S01]  /*1fa0*/  IADD3 R248, R242.reuse, 0x3000, RZ ;  /* 0x00003000f2f87810 */ /* 0x040fe20007ffe0ff */
[----:B------:R-:W-:Y:S01]  /*1fb0*/  LDSM.16.M88.4 R208, [R224+0x8000] ;  /* 0x00800000e0d0783b */ /* 0x000fe20000000200 */
[----:B------:R-:W-:-:S02]  /*1fc0*/  IADD3 R247, R242, 0x3800, RZ ;  /* 0x00003800f2f77810 */ /* 0x000fc40007ffe0ff */
[C---:B------:R-:W-:Y:S01]  /*1fd0*/  IADD3 R246, R242.reuse, 0x4000, RZ ;  /* 0x00004000f2f67810 */ /* 0x040fe20007ffe0ff */
[----:B------:R-:W-:Y:S01]  /*1fe0*/  LDSM.16.M88.4 R180, [R228] ;  /* 0x00000000e4b4783b */ /* 0x000fe20000000200 */
[C---:B------:R-:W-:Y:S02]  /*1ff0*/  IADD3 R245, R242.reuse, 0x4800, RZ ;  /* 0x00004800f2f57810 */ /* 0x040fe40007ffe0ff */
[C---:B------:R-:W-:Y:S01]  /*2000*/  IADD3 R244, R242.reuse, 0x5000, RZ ;  /* 0x00005000f2f47810 */ /* 0x040fe20007ffe0ff */
[----:B------:R-:W-:Y:S01]  /*2010*/  LDSM.16.M88.4 R196, [R228+0x4000] ;  /* 0x00400000e4c4783b */ /* 0x000fe20000000200 */
[----:B------:R-:W-:-:S03]  /*2020*/  IADD3 R243, R242, 0x5800, RZ ;  /* 0x00005800f2f37810 */ /* 0x000fc60007ffe0ff */
        /* <DEDUP_REMOVED lines=11> */
[----:B-1----:R-:W1:Y:S04]  /*20e0*/  LDSM.16.M88.4 R8, [R135+0x14080] ;  /* 0x014080008708783b */ /* 0x002e680000000200 */
[----:B------:R-:W2:Y:S04]  /*20f0*/  LDSM.16.M88.4 R24, [R135+0x14880] ;  /* 0x014880008718783b */ /* 0x000ea80000000200 */
[----:B------:R-:W4:Y:S04]  /*2100*/  LDSM.16.M88.4 R28, [R135+0x15080] ;  /* 0x01508000871c783b */ /* 0x000f280000000200 */
[----:B------:R-:W5:Y:S04]  /*2110*/  LDSM.16.M88.4 R44, [R242] ;  /* 0x00000000f22c783b */ /* 0x000f680000000200 */
[----:B------:R-:W3:Y:S04]  /*2120*/  LDSM.16.M88.4 R48, [R242+0x800] ;  /* 0x00080000f230783b */ /* 0x000ee80000000200 */
[----:B------:R-:W3:Y:S04]  /*2130*/  LDSM.16.M88.4 R56, [R242+0x1000] ;  /* 0x00100000f238783b */ /* 0x000ee80000000200 */
[----:B------:R-:W-:Y:S01]  /*2140*/  @!PT LDS RZ, [RZ] ;  /* 0x00000000fffff984 */ /* 0x000fe20000000800 */
[----:B------:R-:W-:Y:S01]  /*2150*/  @!PT LDS RZ, [RZ] ;  /* 0x00000000fffff984 */ /* 0x000fe20000000800 */
[----:B------:R-:W-:Y:S01]  /*2160*/  @!PT LDS RZ, [RZ] ;  /* 0x00000000fffff984 */ /* 0x000fe20000000800 */
[----:B------:R3:W-:Y:S01]  /*2170*/  LDGSTS.E.BYPASS.LTC128B.128 [R76+0x4080], [R12.64], !P0 ;  /* 0x040800000c4c7fae */ /* 0x0007e2000c101d58 */
[----:B------:R-:W-:-:S04]  /*2180*/  LOP3.LUT P0, RZ, R22, 0x4, RZ, 0xc0, !PT ;  /* 0x0000000416ff7812 */ /* 0x000fc8000780c0ff */
[----:B------:R-:W-:Y:S02]  /*2190*/  SEL R2, R2, 0xffffffc0, !P0 ;  /* 0xffffffc002027807 */ /* 0x000fe40004000000 */
[----:B------:R-:W-:-:S03]  /*21a0*/  ISETP.LT.OR P0, PT, R5, 0x1, !P2 ;  /* 0x000000010500780c */ /* 0x000fc60005701670 */
[--C-:B------:R-:W-:Y:S02]  /*21b0*/  IMAD.IADD R241, R135, 0x1, R2.reuse ;  /* 0x0000000187f17824 */ /* 0x100fe400078e0202 */
[----:B------:R-:W-:Y:S01]  /*21c0*/  IMAD.IADD R238, R242, 0x1, R2 ;  /* 0x00000001f2ee7824 */ /* 0x000fe200078e0202 */
[C---:B-1----:R-:W-:Y:S07]  /*21d0*/  HMMA.16816.F32 R20, R160.reuse, R10, RZ ;  /* 0x0000000aa014723c */ /* 0x042fee00000018ff */
[----:B------:R1:W-:Y:S01]  /*21e0*/  LDGSTS.E.BYPASS.LTC128B.128 [R76+0x5880], [R12.64+0x80], !P0 ;  /* 0x058800800c4c7fae */ /* 0x0003e2000c101d58 */
[----:B------:R-:W-:Y:S01]  /*21f0*/  ISETP.LT.OR P0, PT, R5, 0x1, !P1 ;  /* 0x000000010500780c */ /* 0x000fe20004f01670 */
[C---:B--2---:R-:W-:Y:S08]  /*2200*/  HMMA.16816.F32 R32, R160.reuse, R24, RZ ;  /* 0x00000018a020723c */ /* 0x044ff000000018ff */
[----:B------:R-:W-:Y:S04]  /*2210*/  HMMA.16816.F32 R36, R160, R26, RZ ;  /* 0x0000001aa024723c */ /* 0x000fe800000018ff */
[----:B------:R1:W-:Y:S01]  /*2220*/  LDGSTS.E.BYPASS.LTC128B.128 [R76+0x7080], [R12.64+0x100], !P0 ;  /* 0x070801000c4c7fae */ /* 0x0003e2000c101d58 */
[----:B------:R-:W-:-:S04]  /*2230*/  LOP3.LUT P0, RZ, R6, 0x8, RZ, 0xc0, !PT ;  /* 0x0000000806ff7812 */ /* 0x000fc8000780c0ff */
[----:B------:R-:W-:Y:S01]  /*2240*/  ISETP.LT.OR P3, PT, R5, 0x1, !P0 ;  /* 0x000000010500780c */ /* 0x000fe20004761670 */
[----:B----4-:R-:W-:Y:S08]  /*2250*/  HMMA.16816.F32 R40, R160, R28, RZ ;  /* 0x0000001ca028723c */ /* 0x010ff000000018ff */
[----:B-----5:R-:W-:Y:S04]  /*2260*/  HMMA.16816.F32 R20, R164, R46, R20 ;  /* 0x0000002ea414723c */ /* 0x020fe80000001814 */
[----:B------:R1:W-:Y:S01]  /*2270*/  LDGSTS.E.BYPASS.LTC128B.128 [R76+0x8880], [R12.64+0x180], !P3 ;  /* 0x088801800c4c7fae */ /* 0x0003e2000d901d58 */
[----:B------:R-:W-:-:S03]  /*2280*/  ISETP.NE.AND P3, PT, R16, RZ, PT ;  /* 0x000000ff1000720c */ /* 0x000fc60003f65270 */
[C---:B---3--:R-:W-:Y:S08]  /*2290*/  HMMA.16816.F32 R16, R160.reuse, R8, RZ ;  /* 0x00000008a010723c */ /* 0x048ff000000018ff */
[----:B------:R-:W-:Y:S02]  /*22a0*/  HMMA.16816.F32 R8, R160, R30, RZ ;  /* 0x0000001ea008723c */ /* 0x000fe400000018ff */
[----:B------:R-:W-:-:S02]  /*22b0*/  @!P3 ISETP.LT.OR P6, PT, R5, 0x21, !P6 ;  /* 0x000000210500b80c */ /* 0x000fc400077c1670 */
[C---:B------:R-:W-:Y:S02]  /*22c0*/  @!P3 ISETP.LT.OR P2, PT, R5.reuse, 0x21, !P2 ;  /* 0x000000210500b80c */ /* 0x040fe40005741670 */
[C---:B------:R-:W-:Y:S02]  /*22d0*/  @!P3 ISETP.LT.OR P1, PT, R5.reuse, 0x21, !P1 ;  /* 0x000000210500b80c */ /* 0x040fe40004f21670 */
[----:B------:R-:W-:Y:S01]  /*22e0*/  @!P3 ISETP.LT.OR P0, PT, R5, 0x21, !P0 ;  /* 0x000000210500b80c */ /* 0x000fe20004701670 */
[----:B------:R-:W-:Y:S01]  /*22f0*/  HMMA.16816.F32 R24, R164, R48, R32 ;  /* 0x00000030a418723c */ /* 0x000fe20000001820 */
[----:B------:R-:W-:-:S05]  /*2300*/  IADD3 R5, R242, 0x800, RZ ;  /* 0x00000800f2057810 */ /* 0x000fca0007ffe0ff */
[----:B------:R1:W-:Y:S01]  /*2310*/  @!P3 LDGSTS.E.BYPASS.LTC128B.128 [R76+0x5080], [R14.64], !P6 ;  /* 0x050800000e4cbfae */ /* 0x0003e2000f101d58 */
[----:B------:R-:W-:Y:S01]  /*2320*/  ISETP.NE.AND P6, PT, R7, RZ, PT ;  /* 0x000000ff0700720c */ /* 0x000fe20003fc5270 */
[C---:B------:R-:W-:Y:S02]  /*2330*/  HMMA.16816.F32 R16, R164.reuse, R44, R16 ;  /* 0x0000002ca410723c */ /* 0x040fe40000001810 */
[----:B------:R1:W-:Y:S04]  /*2340*/  @!P3 LDGSTS.E.BYPASS.LTC128B.128 [R76+0x6880], [R14.64+0x80], !P2 ;  /* 0x068800800e4cbfae */ /* 0x0003e8000d101d58 */
[----:B------:R1:W-:Y:S02]  /*2350*/  @!P3 LDGSTS.E.BYPASS.LTC128B.128 [R76+0x8080], [R14.64+0x100], !P1 ;  /* 0x080801000e4cbfae */ /* 0x0003e4000c901d58 */
[----:B------:R-:W-:Y:S02]  /*2360*/  HMMA.16816.F32 R28, R164, R50, R36 ;  /* 0x00000032a41c723c */ /* 0x000fe40000001824 */
[----:B------:R1:W-:Y:S01]  /*2370*/  @!P3 LDGSTS.E.BYPASS.LTC128B.128 [R76+0x9880], [R14.64+0x180], !P0 ;  /* 0x098801800e4cbfae */ /* 0x0003e2000c101d58 */
[----:B------:R-:W-:-:S03]  /*2380*/  PLOP3.LUT P0, PT, PT, PT, UP0, 0x40, 0x0 ;  /* 0x000000000000781c */ /* 0x000fc60003f0e808 */
[----:B------:R-:W2:Y:S02]  /*2390*/  LDSM.16.M88.4 R52, [R241+0x14080] ;  /* 0x01408000f134783b */ /* 0x000ea40000000200 */
[C---:B------:R-:W-:Y:S02]  /*23a0*/  HMMA.16816.F32 R32, R164.reuse, R56, R40 ;  /* 0x00000038a420723c */ /* 0x040fe40000001828 */
[----:B------:R-:W3:Y:S04]  /*23b0*/  LDSM.16.M88.4 R60, [R241+0x14880] ;  /* 0x01488000f13c783b */ /* 0x000ee80000000200 */
[----:B------:R-:W4:Y:S02]  /*23c0*/  LDSM.16.M88.4 R64, [R241+0x15080] ;  /* 0x01508000f140783b */ /* 0x000f240000000200 */
[----:B------:R-:W-:Y:S02]  /*23d0*/  HMMA.16816.F32 R8, R164, R58, R8 ;  /* 0x0000003aa408723c */ /* 0x000fe40000001808 */
[----:B------:R-:W-:Y:S04]  /*23e0*/  LDSM.16.M88.4 R40, [R238+0x800] ;  /* 0x00080000ee28783b */ /* 0x000fe80000000200 */
[----:B------:R-:W-:Y:S04]  /*23f0*/  LDSM.16.M88.4 R56, [R238+0x1000] ;  /* 0x00100000ee38783b */ /* 0x000fe80000000200 */
[----:B------:R-:W-:Y:S04]  /*2400*/  LDSM.16.M88.4 R36, [R135+0x15880] ;  /* 0x015880008724783b */ /* 0x000fe80000000200 */
[----:B-1----:R-:W1:Y:S04]  /*2410*/  LDSM.16.M88.4 R12, [R238] ;  /* 0x00000000ee0c783b */ /* 0x002e680000000200 */
[----:B------:R-:W5:Y:S04]  /*2420*/  LDSM.16.M88.4 R48, [R135+0x16080] ;  /* 0x016080008730783b */ /* 0x000f680000000200 */
[----:B------:R-:W-:Y:S04]  /*2430*/  LDSM.16.M88.4 R44, [R242+0x2000] ;  /* 0x00200000f22c783b */ /* 0x000fe80000000200 */
[----:B------:R-:W-:Y:S01]  /*2440*/  LDSM.16.M88.4 R68, [R241+0x18880] ;  /* 0x01888000f144783b */ /* 0x000fe20000000200 */
[C---:B--2---:R-:W-:Y:S03]  /*2450*/  HMMA.16816.F32 R16, R180.reuse, R52, R16 ;  /* 0x00000034b410723c */ /* 0x044fe60000001810 */
[----:B------:R-:W0:Y:S04]  /*2460*/  LDGDEPBAR ;  /* 0x00000000000079af */ /* 0x000e280000000000 */
[----:B------:R-:W-:Y:S01]  /*2470*/  STL [R1], R5 ;  /* 0x0000000501007387 */ /* 0x000fe20000100800 */
[C---:B------:R-:W-:Y:S03]  /*2480*/  HMMA.16816.F32 R20, R180.reuse, R54, R20 ;  /* 0x00000036b414723c */ /* 0x040fe60000001814 */
[----:B------:R-:W-:Y:S05]  /*2490*/  LDSM.16.M88.4 R52, [R242+0x2800] ;  /* 0x00280000f234783b */ /* 0x000fea0000000200 */
[C---:B---3--:R-:W-:Y:S08]  /*24a0*/  HMMA.16816.F32 R24, R180.reuse, R60, R24 ;  /* 0x0000003cb418723c */ /* 0x048ff00000001818 */
[C---:B------:R-:W-:Y:S01]  /*24b0*/  HMMA.16816.F32 R28, R180.reuse, R62, R28 ;  /* 0x0000003eb41c723c */ /* 0x040fe2000000181c */
[----:B------:R-:W2:Y:S07]  /*24c0*/  LDSM.16.M88.4 R60, [R135+0x16880] ;  /* 0x01688000873c783b */ /* 0x000eae0000000200 */
[C---:B----4-:R-:W-:Y:S08]  /*24d0*/  HMMA.16816.F32 R32, R180.reuse, R64, R32 ;  /* 0x00000040b420723c */ /* 0x050ff00000001820 */
[----:B------:R-:W-:Y:S01]  /*24e0*/  HMMA.16816.F32 R8, R180, R66, R8 ;  /* 0x00000042b408723c */ /* 0x000fe20000001808 */
[----:B------:R-:W-:Y:S07]  /*24f0*/  LDSM.16.M88.4 R64, [R135+0x18080] ;  /* 0x018080008740783b */ /* 0x000fee0000000200 */
[C---:B-1----:R-:W-:Y:S08]  /*2500*/  HMMA.16816.F32 R16, R184.reuse, R12, R16 ;  /* 0x0000000cb810723c */ /* 0x042ff00000001810 */
[C---:B------:R-:W-:Y:S01]  /*2510*/  HMMA.16816.F32 R20, R184.reuse, R14, R20 ;  /* 0x0000000eb814723c */ /* 0x040fe20000001814 */
[----:B------:R-:W1:Y:S07]  /*2520*/  LDSM.16.M88.4 R12, [R242+0x1800] ;  /* 0x00180000f20c783b */ /* 0x000e6e0000000200 */
[C---:B------:R-:W-:Y:S08]  /*2530*/  HMMA.16816.F32 R24, R184.reuse, R40, R24 ;  /* 0x00000028b818723c */ /* 0x040ff00000001818 */
[C---:B------:R-:W-:Y:S01]  /*2540*/  HMMA.16816.F32 R28, R184.reuse, R42, R28 ;  /* 0x0000002ab81c723c */ /* 0x040fe2000000181c */
[----:B------:R-:W3:Y:S07]  /*2550*/  LDSM.16.M88.4 R40, [R241+0x15880] ;  /* 0x01588000f128783b */ /* 0x000eee0000000200 */
[C---:B------:R-:W-:Y:S08]  /*2560*/  HMMA.16816.F32 R32, R184.reuse, R56, R32 ;  /* 0x00000038b820723c */ /* 0x040ff00000001820 */
[----:B------:R-:W-:Y:S01]  /*2570*/  HMMA.16816.F32 R8, R184, R58, R8 ;  /* 0x0000003ab808723c */ /* 0x000fe20000001808 */
[----:B------:R-:W-:Y:S07]  /*2580*/  LDSM.16.M88.4 R56, [R238+0x2800] ;  /* 0x00280000ee38783b */ /* 0x000fee0000000200 */
[C---:B------:R-:W-:Y:S08]  /*2590*/  HMMA.16816.F32 R16, R188.reuse, R36, R16 ;  /* 0x00000024bc10723c */ /* 0x040ff00000001810 */
[C---:B------:R-:W-:Y:S01]  /*25a0*/  HMMA.16816.F32 R20, R188.reuse, R38, R20 ;  /* 0x00000026bc14723c */ /* 0x040fe20000001814 */
[----:B------:R-:W-:Y:S07]  /*25b0*/  LDSM.16.M88.4 R36, [R238+0x1800] ;  /* 0x00180000ee24783b */ /* 0x000fee0000000200 */
[C---:B-----5:R-:W-:Y:S08]  /*25c0*/  HMMA.16816.F32 R24, R188.reuse, R48, R24 ;  /* 0x00000030bc18723c */ /* 0x060ff00000001818 */
[C---:B------:R-:W-:Y:S01]  /*25d0*/  HMMA.16816.F32 R28, R188.reuse, R50, R28 ;  /* 0x00000032bc1c723c */ /* 0x040fe2000000181c */
[----:B------:R-:W4:Y:S07]  /*25e0*/  LDSM.16.M88.4 R48, [R241+0x16080] ;  /* 0x01608000f130783b */ /* 0x000f2e0000000200 */
[C---:B--2---:R-:W-:Y:S08]  /*25f0*/  HMMA.16816.F32 R32, R188.reuse, R60, R32 ;  /* 0x0000003cbc20723c */ /* 0x044ff00000001820 */
[----:B------:R-:W-:Y:S01]  /*2600*/  HMMA.16816.F32 R8, R188, R62, R8 ;  /* 0x0000003ebc08723c */ /* 0x000fe20000001808 */
[----:B------:R-:W2:Y:S07]  /*2610*/  LDSM.16.M88.4 R60, [R241+0x16880] ;  /* 0x01688000f13c783b */ /* 0x000eae0000000200 */
[C---:B-1----:R-:W-:Y:S08]  /*2620*/  HMMA.16816.F32 R16, R192.reuse, R12, R16 ;  /* 0x0000000cc010723c */ /* 0x042ff00000001810 */
[C---:B------:R-:W-:Y:S08]  /*2630*/  HMMA.16816.F32 R20, R192.reuse, R14, R20 ;  /* 0x0000000ec014723c */ /* 0x040ff00000001814 */
[C---:B------:R-:W-:Y:S08]  /*2640*/  HMMA.16816.F32 R24, R192.reuse, R44, R24 ;  /* 0x0000002cc018723c */ /* 0x040ff00000001818 */
[C---:B------:R-:W-:Y:S01]  /*2650*/  HMMA.16816.F32 R28, R192.reuse, R46, R28 ;  /* 0x0000002ec01c723c */ /* 0x040fe2000000181c */
[----:B------:R-:W1:Y:S07]  /*2660*/  LDSM.16.M88.4 R44, [R238+0x2000] ;  /* 0x00200000ee2c783b */ /* 0x000e6e0000000200 */
[C---:B------:R-:W-:Y:S08]  /*2670*/  HMMA.16816.F32 R32, R192.reuse, R52, R32 ;  /* 0x00000034c020723c */ /* 0x040ff00000001820 */
[----:B------:R-:W-:Y:S01]  /*2680*/  HMMA.16816.F32 R12, R192, R54, R8 ;  /* 0x00000036c00c723c */ /* 0x000fe20000001808 */
[----:B------:R-:W-:Y:S07]  /*2690*/  LDSM.16.M88.4 R52, [R135+0x17880] ;  /* 0x017880008734783b */ /* 0x000fee0000000200 */
[C---:B---3--:R-:W-:Y:S08]  /*26a0*/  HMMA.16816.F32 R8, R196.reuse, R40, R16 ;  /* 0x00000028c408723c */ /* 0x048ff00000001810 */
[C---:B------:R-:W-:Y:S01]  /*26b0*/  HMMA.16816.F32 R20, R196.reuse, R42, R20 ;  /* 0x0000002ac414723c */ /* 0x040fe20000001814 */
[----:B------:R-:W3:Y:S07]  /*26c0*/  LDSM.16.M88.4 R40, [R135+0x17080] ;  /* 0x017080008728783b */ /* 0x000eee0000000200 */
[C---:B----4-:R-:W-:Y:S08]  /*26d0*/  HMMA.16816.F32 R24, R196.reuse, R48, R24 ;  /* 0x00000030c418723c */ /* 0x050ff00000001818 */
[C---:B------:R-:W-:Y:S01]  /*26e0*/  HMMA.16816.F32 R28, R196.reuse, R50, R28 ;  /* 0x00000032c41c723c */ /* 0x040fe2000000181c */
[----:B------:R-:W-:Y:S07]  /*26f0*/  LDSM.16.M88.4 R48, [R242+0x3800] ;  /* 0x00380000f230783b */ /* 0x000fee0000000200 */
[C---:B--2---:R-:W-:Y:S08]  /*2700*/  HMMA.16816.F32 R32, R196.reuse, R60, R32 ;  /* 0x0000003cc420723c */ /* 0x044ff00000001820 */
[----:B------:R-:W-:Y:S01]  /*2710*/  HMMA.16816.F32 R16, R196, R62, R12 ;  /* 0x0000003ec410723c */ /* 0x000fe2000000180c */
[----:B------:R-:W-:Y:S07]  /*2720*/  LDSM.16.M88.4 R60, [R242+0x4000] ;  /* 0x00400000f23c783b */ /* 0x000fee0000000200 */
[C---:B------:R-:W-:Y:S08]  /*2730*/  HMMA.16816.F32 R12, R200.reuse, R36, R8 ;  /* 0x00000024c80c723c */ /* 0x040ff00000001808 */
[C---:B------:R-:W-:Y:S01]  /*2740*/  HMMA.16816.F32 R8, R200.reuse, R38, R20 ;  /* 0x00000026c808723c */ /* 0x040fe20000001814 */
[----:B------:R-:W2:Y:S07]  /*2750*/  LDSM.16.M88.4 R36, [R242+0x3000] ;  /* 0x00300000f224783b */ /* 0x000eae0000000200 */
[C---:B-1----:R-:W-:Y:S08]  /*2760*/  HMMA.16816.F32 R24, R200.reuse, R44, R24 ;  /* 0x0000002cc818723c */ /* 0x042ff00000001818 */
[C---:B------:R-:W-:Y:S01]  /*2770*/  HMMA.16816.F32 R28, R200.reuse, R46, R28 ;  /* 0x0000002ec81c723c */ /* 0x040fe2000000181c */
[----:B------:R-:W1:Y:S07]  /*2780*/  LDSM.16.M88.4 R44, [R241+0x17080] ;  /* 0x01708000f12c783b */ /* 0x000e6e0000000200 */
[C---:B------:R-:W-:Y:S08]  /*2790*/  HMMA.16816.F32 R32, R200.reuse, R56, R32 ;  /* 0x00000038c820723c */ /* 0x040ff00000001820 */
[----:B------:R-:W-:Y:S01]  /*27a0*/  HMMA.16816.F32 R20, R200, R58, R16 ;  /* 0x0000003ac814723c */ /* 0x000fe20000001810 */
[----:B------:R-:W4:Y:S07]  /*27b0*/  LDSM.16.M88.4 R56, [R241+0x17880] ;  /* 0x01788000f138783b */ /* 0x000f2e0000000200 */
[C---:B---3--:R-:W-:Y:S08]  /*27c0*/  HMMA.16816.F32 R16, R204.reuse, R40, R12 ;  /* 0x00000028cc10723c */ /* 0x048ff0000000180c */
[C---:B------:R-:W-:Y:S01]  /*27d0*/  HMMA.16816.F32 R12, R204.reuse, R42, R8 ;  /* 0x0000002acc0c723c */ /* 0x040fe20000001808 */
[----:B------:R-:W-:Y:S07]  /*27e0*/  LDSM.16.M88.4 R40, [R238+0x3000] ;  /* 0x00300000ee28783b */ /* 0x000fee0000000200 */
[C---:B------:R-:W-:Y:S08]  /*27f0*/  HMMA.16816.F32 R8, R204.reuse, R52, R24 ;  /* 0x00000034cc08723c */ /* 0x040ff00000001818 */
[C---:B------:R-:W-:Y:S01]  /*2800*/  HMMA.16816.F32 R28, R204.reuse, R54, R28 ;  /* 0x00000036cc1c723c */ /* 0x040fe2000000181c */
[----:B------:R-:W-:Y:S07]  /*2810*/  LDSM.16.M88.4 R52, [R238+0x3800] ;  /* 0x00380000ee34783b */ /* 0x000fee0000000200 */
[C---:B------:R-:W-:Y:S08]  /*2820*/  HMMA.16816.F32 R32, R204.reuse, R64, R32 ;  /* 0x00000040cc20723c */ /* 0x040ff00000001820 */
[----:B------:R-:W-:Y:S01]  /*2830*/  HMMA.16816.F32 R24, R204, R66, R20 ;  /* 0x00000042cc18723c */ /* 0x000fe20000001814 */
[----:B------:R-:W-:Y:S07]  /*2840*/  LDSM.16.M88.4 R64, [R135+0x18880] ;  /* 0x018880008740783b */ /* 0x000fee0000000200 */
[C---:B--2---:R-:W-:Y:S08]  /*2850*/  HMMA.16816.F32 R20, R208.reuse, R36, R16 ;  /* 0x00000024d014723c */ /* 0x044ff00000001810 */
[C---:B------:R-:W-:Y:S01]  /*2860*/  HMMA.16816.F32 R16, R208.reuse, R38, R12 ;  /* 0x00000026d010723c */ /* 0x040fe2000000180c */
[----:B------:R-:W2:Y:S07]  /*2870*/  LDSM.16.M88.4 R36, [R241+0x18080] ;  /* 0x01808000f124783b */ /* 0x000eae0000000200 */
[C---:B------:R-:W-:Y:S08]  /*2880*/  HMMA.16816.F32 R12, R208.reuse, R48, R8 ;  /* 0x00000030d00c723c */ /* 0x040ff00000001808 */
[C---:B------:R-:W-:Y:S01]  /*2890*/  HMMA.16816.F32 R8, R208.reuse, R50, R28 ;  /* 0x00000032d008723c */ /* 0x040fe2000000181c */
[----:B------:R-:W-:Y:S07]  /*28a0*/  LDSM.16.M88.4 R48, [R242+0x4800] ;  /* 0x00480000f230783b */ /* 0x000fee0000000200 */
[----:B------:R-:W-:Y:S08]  /*28b0*/  HMMA.16816.F32 R32, R208, R60, R32 ;  /* 0x0000003cd020723c */ /* 0x000ff00000001820 */
[C---:B-1----:R-:W-:Y:S08]  /*28c0*/  HMMA.16816.F32 R28, R212.reuse, R44, R20 ;  /* 0x0000002cd41c723c */ /* 0x042ff00000001814 */
[----:B------:R-:W-:Y:S01]  /*28d0*/  HMMA.16816.F32 R20, R212, R46, R16 ;  /* 0x0000002ed414723c */ /* 0x000fe20000001810 */
[----:B------:R-:W-:Y:S07]  /*28e0*/  LDSM.16.M88.4 R44, [R135+0x19080] ;  /* 0x01908000872c783b */ /* 0x000fee0000000200 */
[----:B------:R-:W-:Y:S01]  /*28f0*/  HMMA.16816.F32 R24, R208, R62, R24 ;  /* 0x0000003ed018723c */ /* 0x000fe20000001818 */
[----:B------:R-:W1:Y:S07]  /*2900*/  LDSM.16.M88.4 R60, [R238+0x4000] ;  /* 0x00400000ee3c783b */ /* 0x000e6e0000000200 */
[C---:B----4-:R-:W-:Y:S08]  /*2910*/  HMMA.16816.F32 R16, R212.reuse, R56, R12 ;  /* 0x00000038d410723c */ /* 0x050ff0000000180c */
[C---:B------:R-:W-:Y:S01]  /*2920*/  HMMA.16816.F32 R12, R212.reuse, R58, R8 ;  /* 0x0000003ad40c723c */ /* 0x040fe20000001808 */
[----:B------:R-:W-:Y:S07]  /*2930*/  LDSM.16.M88.4 R56, [R242+0x5000] ;  /* 0x00500000f238783b */ /* 0x000fee0000000200 */
[----:B--2---:R-:W-:Y:S08]  /*2940*/  HMMA.16816.F32 R8, R212, R36, R32 ;  /* 0x00000024d408723c */ /* 0x004ff00000001820 */
[C---:B------:R-:W-:Y:S08]  /*2950*/  HMMA.16816.F32 R28, R216.reuse, R40, R28 ;  /* 0x00000028d81c723c */ /* 0x040ff0000000181c */
[----:B------:R-:W-:Y:S01]  /*2960*/  HMMA.16816.F32 R32, R216, R42, R20 ;  /* 0x0000002ad820723c */ /* 0x000fe20000001814 */
[----:B------:R-:W2:Y:S07]  /*2970*/  LDSM.16.M88.4 R40, [R135+0x19880] ;  /* 0x019880008728783b */ /* 0x000eae0000000200 */
[----:B------:R-:W-:Y:S08]  /*2980*/  HMMA.16816.F32 R36, R212, R38, R24 ;  /* 0x00000026d424723c */ /* 0x000ff00000001818 */
[C---:B------:R-:W-:Y:S08]  /*2990*/  HMMA.16816.F32 R24, R216.reuse, R52, R16 ;  /* 0x00000034d818723c */ /* 0x040ff00000001810 */
[----:B-1----:R-:W-:Y:S08]  /*29a0*/  HMMA.16816.F32 R16, R216, R60, R8 ;  /* 0x0000003cd810723c */ /* 0x002ff00000001808 */
[C---:B------:R-:W-:Y:S08]  /*29b0*/  HMMA.16816.F32 R8, R220.reuse, R64, R28 ;  /* 0x00000040dc08723c */ /* 0x040ff0000000181c */
[----:B------:R-:W-:Y:S01]  /*29c0*/  HMMA.16816.F32 R32, R220, R66, R32 ;  /* 0x00000042dc20723c */ /* 0x000fe20000001820 */
[----:B------:R-:W-:Y:S07]  /*29d0*/  LDSM.16.M88.4 R64, [R238+0x4800] ;  /* 0x00480000ee40783b */ /* 0x000fee0000000200 */
[C---:B------:R-:W-:Y:S01]  /*29e0*/  HMMA.16816.F32 R20, R216.reuse, R54, R12 ;  /* 0x00000036d814723c */ /* 0x040fe2000000180c */
[----:B------:R-:W-:Y:S07]  /*29f0*/  LDSM.16.M88.4 R52, [R241+0x19880] ;  /* 0x01988000f134783b */ /* 0x000fee0000000200 */
[----:B------:R-:W-:Y:S01]  /*2a00*/  HMMA.16816.F32 R12, R216, R62, R36 ;  /* 0x0000003ed80c723c */ /* 0x000fe20000001824 */
[----:B------:R-:W1:Y:S04]  /*2a10*/  LDSM.16.M88.4 R36, [R242+0x5800] ;  /* 0x00580000f224783b */ /* 0x000e680000000200 */
[----:B------:R-:W3:Y:S03]  /*2a20*/  LDSM.16.M88.4 R60, [R241+0x19080] ;  /* 0x01908000f13c783b */ /* 0x000ee60000000200 */
[----:B------:R-:W-:Y:S08]  /*2a30*/  HMMA.16816.F32 R8, R224, R48, R8 ;  /* 0x00000030e008723c */ /* 0x000ff00000001808 */
[C---:B------:R-:W-:Y:S08]  /*2a40*/  HMMA.16816.F32 R28, R220.reuse, R44, R24 ;  /* 0x0000002cdc1c723c */ /* 0x040ff00000001818 */
[----:B--2---:R-:W-:Y:S08]  /*2a50*/  HMMA.16816.F32 R24, R220, R40, R16 ;  /* 0x00000028dc18723c */ /* 0x004ff00000001810 */
[----:B------:R-:W-:Y:S01]  /*2a60*/  HMMA.16816.F32 R16, R224, R50, R32 ;  /* 0x00000032e010723c */ /* 0x000fe20000001820 */
[----:B------:R-:W2:Y:S07]  /*2a70*/  LDSM.16.M88.4 R48, [R238+0x5000] ;  /* 0x00500000ee30783b */ /* 0x000eae0000000200 */
[C---:B------:R-:W-:Y:S08]  /*2a80*/  HMMA.16816.F32 R44, R220.reuse, R46, R20 ;  /* 0x0000002edc2c723c */ /* 0x040ff00000001814 */
[----:B------:R-:W-:Y:S08]  /*2a90*/  HMMA.16816.F32 R20, R220, R42, R12 ;  /* 0x0000002adc14723c */ /* 0x000ff0000000180c */
[C---:B------:R-:W-:Y:S08]  /*2aa0*/  HMMA.16816.F32 R8, R228.reuse, R68, R8 ;  /* 0x00000044e408723c */ /* 0x040ff00000001808 */
[----:B------:R-:W-:Y:S08]  /*2ab0*/  HMMA.16816.F32 R32, R228, R70, R16 ;  /* 0x00000046e420723c */ /* 0x000ff00000001810 */
[----:B------:R-:W-:Y:S01]  /*2ac0*/  HMMA.16816.F32 R12, R224, R56, R28 ;  /* 0x00000038e00c723c */ /* 0x000fe2000000181c */
[----:B------:R-:W4:Y:S01]  /*2ad0*/  LDSM.16.M88.4 R28, [R238+0x5800] ;  /* 0x00580000ee1c783b */ /* 0x000f220000000200 */
[----:B------:R-:W-:-:S06]  /*2ae0*/  DEPBAR.LE SB0, 0x0 ;  /* 0x000080000000791a */ /* 0x000fcc0000000000 */
[C---:B------:R-:W-:Y:S08]  /*2af0*/  HMMA.16816.F32 R44, R224.reuse, R58, R44 ;  /* 0x0000003ae02c723c */ /* 0x040ff0000000182c */
[C---:B-1----:R-:W-:Y:S08]  /*2b00*/  HMMA.16816.F32 R40, R224.reuse, R36, R24 ;  /* 0x00000024e028723c */ /* 0x042ff00000001818 */
[----:B------:R-:W-:Y:S08]  /*2b10*/  HMMA.16816.F32 R36, R224, R38, R20 ;  /* 0x00000026e024723c */ /* 0x000ff00000001814 */
[C---:B------:R-:W-:Y:S08]  /*2b20*/  HMMA.16816.F32 R8, R232.reuse, R64, R8 ;  /* 0x00000040e808723c */ /* 0x040ff00000001808 */
[----:B------:R-:W-:Y:S08]  /*2b30*/  HMMA.16816.F32 R32, R232, R66, R32 ;  /* 0x00000042e820723c */ /* 0x000ff00000001820 */
[C---:B---3--:R-:W-:Y:S08]  /*2b40*/  HMMA.16816.F32 R24, R228.reuse, R60, R12 ;  /* 0x0000003ce418723c */ /* 0x048ff0000000180c */
[----:B------:R-:W-:Y:S01]  /*2b50*/  HMMA.16816.F32 R20, R228, R62, R44 ;  /* 0x0000003ee414723c */ /* 0x000fe2000000182c */
[----:B------:R-:W-:-:S02]  /*2b60*/  FMUL.FTZ R2, R10, c[0x0][0x320] ;  /* 0x0000c8000a027a20 */ /* 0x000fc40000410000 */
[----:B------:R-:W-:Y:S02]  /*2b70*/  FMUL.FTZ R8, R8, c[0x0][0x320] ;  /* 0x0000c80008087a20 */ /* 0x000fe40000410000 */
[----:B------:R1:W3:Y:S01]  /*2b80*/  MUFU.TANH R44, R2 ;  /* 0x00000002002c7308 */ /* 0x0002e20000002400 */
[----:B------:R-:W-:Y:S02]  /*2b90*/  FMUL.FTZ R9, R9, c[0x0][0x320] ;  /* 0x0000c80009097a20 */ /* 0x000fe40000410000 */
[----:B------:R-:W-:Y:S01]  /*2ba0*/  HMMA.16816.F32 R16, R228, R52, R40 ;  /* 0x00000034e410723c */ /* 0x000fe20000001828 */
[----:B------:R-:W-:-:S07]  /*2bb0*/  FMUL.FTZ R11, R11, c[0x0][0x320] ;  /* 0x0000c8000b0b7a20 */ /* 0x000fce0000410000 */
[----:B------:R-:W-:Y:S01]  /*2bc0*/  HMMA.16816.F32 R12, R228, R54, R36 ;  /* 0x00000036e40c723c */ /* 0x000fe20000001824 */
[----:B------:R-:W3:Y:S01]  /*2bd0*/  MUFU.TANH R38, R8 ;  /* 0x0000000800267308 */ /* 0x000ee20000002400 */
[----:B-1----:R-:W-:-:S06]  /*2be0*/  FMUL.FTZ R2, R32, c[0x0][0x320] ;  /* 0x0000c80020027a20 */ /* 0x002fcc0000410000 */
[C---:B--2---:R-:W-:Y:S01]  /*2bf0*/  HMMA.16816.F32 R40, R232.reuse, R48, R24 ;  /* 0x00000030e828723c */ /* 0x044fe20000001818 */
[----:B------:R-:W1:Y:S07]  /*2c00*/  MUFU.TANH R39, R11 ;  /* 0x0000000b00277308 */ /* 0x000e6e0000002400 */
[C---:B------:R-:W-:Y:S01]  /*2c10*/  HMMA.16816.F32 R48, R232.reuse, R50, R20 ;  /* 0x00000032e830723c */ /* 0x040fe20000001814 */
[----:B------:R2:W1:Y:S07]  /*2c20*/  MUFU.TANH R20, R2 ;  /* 0x0000000200147308 */ /* 0x00046e0000002400 */
[C---:B----4-:R-:W-:Y:S01]  /*2c30*/  HMMA.16816.F32 R16, R232.reuse, R28, R16 ;  /* 0x0000001ce810723c */ /* 0x050fe20000001810 */
[----:B------:R4:W1:Y:S07]  /*2c40*/  MUFU.TANH R23, R9 ;  /* 0x0000000900177308 */ /* 0x00086e0000002400 */
[----:B------:R-:W-:Y:S01]  /*2c50*/  HMMA.16816.F32 R28, R232, R30, R12 ;  /* 0x0000001ee81c723c */ /* 0x000fe2000000180c */
[----:B--2---:R-:W-:-:S04]  /*2c60*/  FMUL.FTZ R2, R33, c[0x0][0x320] ;  /* 0x0000c80021027a20 */ /* 0x004fc80000410000 */
[----:B------:R4:W2:Y:S01]  /*2c70*/  MUFU.TANH R37, R2 ;  /* 0x0000000200257308 */ /* 0x0008a20000002400 */
[----:B------:R-:W-:Y:S06]  /*2c80*/  BAR.SYNC.DEFER_BLOCKING 0x0 ;  /* 0x0000000000007b1d */ /* 0x000fec0000010000 */
[----:B------:R-:W-:Y:S05]  /*2c90*/  @P0 BRA `(.L_x_164) ;  /* 0x000001f000000947 */ /* 0x000fea0003800000 */
[----:B-1-34-:R-:W-:Y:S01]  /*2ca0*/  IADD3 R2, -R77, 0x30, RZ ;  /* 0x000000304d027810 */ /* 0x01afe20007ffe1ff */
[----:B------:R-:W-:Y:S01]  /*2cb0*/  UIADD3 UR5, UR13, -0x2, URZ ;  /* 0xfffffffe0d057890 */ /* 0x000fe2000fffe03f */
[----:B------:R-:W-:Y:S02]  /*2cc0*/  IMAD.U32 R5, RZ, RZ, UR8 ;  /* 0x00000008ff057e24 */ /* 0x000fe4000f8e00ff */
[----:B------:R-:W-:Y:S01]  /*2cd0*/  ISETP.GE.AND P0, PT, R2, 0x21, PT ;  /* 0x000000210200780c */ /* 0x000fe20003f06270 */
[----:B------:R-:W-:Y:S01]  /*2ce0*/  USHF.R.S32.HI UR4, URZ, 0x1f, UR5 ;  /* 0x0000001f3f047899 */ /* 0x000fe20008011405 */
[----:B------:R-:W-:Y:S01]  /*2cf0*/  IMAD.U32 R7, RZ, RZ, UR6 ;  /* 0x00000006ff077e24 */ /* 0x000fe2000f8e00ff */
[----:B------:R-:W-:-:S02]  /*2d00*/  UIMAD UR14, UR14, UR5, URZ ;  /* 0x000000050e0e72a4 */ /* 0x000fc4000f8e023f */
[----:B------:R-:W-:Y:S02]  /*2d10*/  UIMAD.WIDE.U32 UR20, UR22, UR5, URZ ;  /* 0x00000005161472a5 */ /* 0x000fe4000f8e003f */
[----:B------:R-:W-:-:S04]  /*2d20*/  UIMAD UR4, UR4, UR22, UR14 ;  /* 0x00000016040472a4 */ /* 0x000fc8000f8e020e */
[----:B------:R-:W-:Y:S02]  /*2d30*/  UIADD3 UR4, UR21, UR4, URZ ;  /* 0x0000000415047290 */ /* 0x000fe4000fffe03f */
[----:B------:R-:W-:-:S04]  /*2d40*/  @P0 IADD3 R5, P2, P1, R80, UR20, R5 ;  /* 0x0000001450050c10 */ /* 0x000fc8000f95e005 */
[----:B------:R-:W-:Y:S02]  /*2d50*/  @P0 IADD3.X R7, R79, UR4, R7, P2, P1 ;  /* 0x000000044f070c10 */ /* 0x000fe400097e2407 */
[----:B------:R-:W-:-:S13]  /*2d60*/  ISETP.GE.AND P1, PT, R2, 0x1, PT ;  /* 0x000000010200780c */ /* 0x000fda0003f26270 */
[----:B------:R-:W-:-:S04]  /*2d70*/  @P1 IADD3 R2, P2, R80, UR20, RZ ;  /* 0x0000001450021c10 */ /* 0x000fc8000ff5e0ff */
[----:B------:R-:W-:Y:S02]  /*2d80*/  @P1 IADD3.X R6, R79, UR4, RZ, P2, !PT ;  /* 0x000000044f061c10 */ /* 0x000fe400097fe4ff */
[----:B------:R-:W-:-:S04]  /*2d90*/  @P1 LEA R8, P2, R2, c[0x0][0x1c8], 0x1 ;  /* 0x0000720002081a11 */ /* 0x000fc800078408ff */
[----:B------:R-:W-:Y:S02]  /*2da0*/  @P1 LEA.HI.X R9, R2, c[0x0][0x1cc], R6, 0x1, P2 ;  /* 0x0000730002091a11 */ /* 0x000fe400010f0c06 */
[----:B------:R-:W-:-:S04]  /*2db0*/  @P0 LEA R6, P2, R5, c[0x0][0x1c8], 0x1 ;  /* 0x0000720005060a11 */ /* 0x000fc800078408ff */
[----:B------:R-:W-:Y:S02]  /*2dc0*/  @P0 LEA.HI.X R7, R5, c[0x0][0x1cc], R7, 0x1, P2 ;  /* 0x0000730005070a11 */ /* 0x000fe400010f0c07 */
[----:B------:R-:W-:-:S13]  /*2dd0*/  LOP3.LUT P2, RZ, R89, 0x1, RZ, 0xc0, !PT ;  /* 0x0000000159ff7812 */ /* 0x000fda000784c0ff */
[----:B------:R-:W-:Y:S01]  /*2de0*/  @!PT LDS RZ, [RZ] ;  /* 0x00000000fffff984 */ /* 0x000fe20000000800 */
[----:B------:R-:W-:Y:S01]  /*2df0*/  @!PT LDS RZ, [RZ] ;  /* 0x00000000fffff984 */ /* 0x000fe20000000800 */
[----:B------:R-:W-:Y:S01]  /*2e00*/  @!PT LDS RZ, [RZ] ;  /* 0x00000000fffff984 */ /* 0x000fe20000000800 */
[----:B------:R1:W-:Y:S04]  /*2e10*/  @P1 LDGSTS.E.BYPASS.LTC128B.128 [R76+0x14080], [R8.64], !P2 ;  /* 0x14080000084c1fae */ /* 0x0003e8000d101d58 */
[----:B------:R1:W-:Y:S04]  /*2e20*/  @P1 LDGSTS.E.BYPASS.LTC128B.128 [R76+0x15880], [R8.64+0x80], !P6 ;  /* 0x15880080084c1fae */ /* 0x0003e8000f101d58 */
[----:B------:R1:W-:Y:S04]  /*2e30*/  @P1 LDGSTS.E.BYPASS.LTC128B.128 [R76+0x17080], [R8.64+0x100], !P5 ;  /* 0x17080100084c1fae */ /* 0x0003e8000e901d58 */
[----:B------:R1:W-:Y:S04]  /*2e40*/  @P1 LDGSTS.E.BYPASS.LTC128B.128 [R76+0x18880], [R8.64+0x180], !P4 ;  /* 0x18880180084c1fae */ /* 0x0003e8000e101d58 */
[----:B------:R1:W-:Y:S04]  /*2e50*/  @P0 LDGSTS.E.BYPASS.LTC128B.128 [R76+0x15080], [R6.64], !P2 ;  /* 0x15080000064c0fae */ /* 0x0003e8000d101d58 */
[----:B------:R1:W-:Y:S04]  /*2e60*/  @P0 LDGSTS.E.BYPASS.LTC128B.128 [R76+0x16880], [R6.64+0x80], !P6 ;  /* 0x16880080064c0fae */ /* 0x0003e8000f101d58 */
[----:B------:R1:W-:Y:S04]  /*2e70*/  @P0 LDGSTS.E.BYPASS.LTC128B.128 [R76+0x18080], [R6.64+0x100], !P5 ;  /* 0x18080100064c0fae */ /* 0x0003e8000e901d58 */
[----:B------:R1:W-:Y:S02]  /*2e80*/  @P0 LDGSTS.E.BYPASS.LTC128B.128 [R76+0x19880], [R6.64+0x180], !P4 ;  /* 0x19880180064c0fae */ /* 0x0003e4000e101d58 */
.L_x_164:
[----:B-1-3--:R-:W-:Y:S01]  /*2e90*/  SHF.R.S32.HI R7, RZ, 0x1f, R73 ;  /* 0x0000001fff077819 */ /* 0x00afe20000011449 */
[----:B------:R-:W-:Y:S01]  /*2ea0*/  FMUL.FTZ R5, R41, c[0x0][0x320] ;  /* 0x0000c80029057a20 */ /* 0x000fe20000410000 */
[----:B----4-:R-:W-:Y:S01]  /*2eb0*/  LOP3.LUT R2, R74, 0xffffffe0, RZ, 0xc0, !PT ;  /* 0xffffffe04a027812 */ /* 0x010fe200078ec0ff */
[----:B------:R-:W-:Y:S01]  /*2ec0*/  UISETP.NE.AND UP1, UPT, UR18, URZ, UPT ;  /* 0x0000003f1200728c */ /* 0x000fe2000bf25270 */
[----:B------:R-:W-:Y:S01]  /*2ed0*/  LEA.HI R6, R75, R85, RZ, 0x2 ;  /* 0x000000554b067211 */ /* 0x000fe200078f10ff */
[----:B------:R1:W3:Y:S01]  /*2ee0*/  MUFU.TANH R36, R5 ;  /* 0x0000000500247308 */ /* 0x0002e20000002400 */
[----:B------:R-:W-:Y:S01]  /*2ef0*/  LEA.HI R7, R7, R73, RZ, 0x3 ;  /* 0x0000004907077211 */ /* 0x000fe200078f18ff */
[----:B------:R-:W-:Y:S01]  /*2f00*/  IMAD.IADD R2, R85, 0x1, -R2 ;  /* 0x0000000155027824 */ /* 0x000fe200078e0a02 */
[----:B------:R-:W-:Y:S01]  /*2f10*/  LOP3.LUT R6, R6, 0xfffffffc, RZ, 0xc0, !PT ;  /* 0xfffffffc06067812 */ /* 0x000fe200078ec0ff */
[----:B------:R-:W-:Y:S01]  /*2f20*/  UISETP.NE.AND UP0, UPT, UR17, URZ, UPT ;  /* 0x0000003f1100728c */ /* 0x000fe2000bf05270 */
[----:B------:R-:W-:Y:S01]  /*2f30*/  LOP3.LUT R8, R7, 0xffffff8, RZ, 0xc0, !PT ;  /* 0x0ffffff807087812 */ /* 0x000fe200078ec0ff */
[----:B------:R-:W-:Y:S01]  /*2f40*/  FMUL.FTZ R7, R48, c[0x0][0x320] ;  /* 0x0000c80030077a20 */ /* 0x000fe20000410000 */
[----:B------:R-:W-:Y:S01]  /*2f50*/  SHF.R.S32.HI R10, RZ, 0x1f, R2 ;  /* 0x0000001fff0a7819 */ /* 0x000fe20000011402 */
[----:B------:R-:W-:Y:S01]  /*2f60*/  ULDC UR7, c[0x0][0x324] ;  /* 0x0000c90000077ab9 */ /* 0x000fe20000000800 */
[----:B------:R-:W-:Y:S01]  /*2f70*/  PLOP3.LUT P1, PT, PT, PT, UP1, 0x80, 0x0 ;  /* 0x000000000000781c */ /* 0x000fe20003f2f018 */
[----:B------:R-:W-:Y:S01]  /*2f80*/  IMAD.IADD R9, R73, 0x1, -R8 ;  /* 0x0000000149097824 */ /* 0x000fe200078e0a08 */
[----:B------:R4:W2:Y:S01]  /*2f90*/  MUFU.TANH R22, R7 ;  /* 0x0000000700167308 */ /* 0x0008a20000002400 */
[----:B------:R-:W-:Y:S01]  /*2fa0*/  PLOP3.LUT P0, PT, PT, PT, UP1, 0x80, 0x0 ;  /* 0x000000000000781c */ /* 0x000fe20003f0f018 */
[----:B------:R-:W-:Y:S01]  /*2fb0*/  ULOP3.LUT UR7, URZ, UR7, URZ, 0x33, !UPT ;  /* 0x000000073f077292 */ /* 0x000fe2000f8e333f */
[----:B------:R-:W0:Y:S01]  /*2fc0*/  LDGDEPBAR ;  /* 0x00000000000079af */ /* 0x000e220000000000 */
[----:B-1----:R-:W-:Y:S01]  /*2fd0*/  IMAD.IADD R5, R85, 0x1, -R6 ;  /* 0x0000000155057824 */ /* 0x002fe200078e0a06 */
[----:B------:R-:W-:Y:S01]  /*2fe0*/  LEA.HI R6, R10, R2, RZ, 0x2 ;  /* 0x000000020a067211 */ /* 0x000fe200078f10ff */
[----:B------:R-:W-:-:S03]  /*2ff0*/  FMUL.FTZ R10, R49, c[0x0][0x320] ;  /* 0x0000c800310a7a20 */ /* 0x000fc60000410000 */
[----:B------:R-:W-:Y:S01]  /*3000*/  LEA.HI R8, R5, R5, RZ, 0x1 ;  /* 0x0000000505087211 */ /* 0x000fe200078f08ff */
[----:B------:R-:W1:Y:S03]  /*3010*/  MUFU.TANH R21, R10 ;  /* 0x0000000a00157308 */ /* 0x000e660000002400 */
[----:B------:R-:W-:Y:S02]  /*3020*/  LOP3.LUT R8, R8, 0x1ffffffe, RZ, 0xc0, !PT ;  /* 0x1ffffffe08087812 */ /* 0x000fe400078ec0ff */
[----:B----4-:R-:W-:-:S03]  /*3030*/  LEA.HI.SX32 R7, R6, UR16, 0x1e ;  /* 0x0000001006077c11 */ /* 0x010fc6000f8ff2ff */
[----:B------:R-:W-:Y:S02]  /*3040*/  IMAD.IADD R5, R5, 0x1, -R8 ;  /* 0x0000000105057824 */ /* 0x000fe400078e0a08 */
[----:B------:R-:W-:-:S04]  /*3050*/  IMAD R7, R9, 0x10, R7 ;  /* 0x0000001009077824 */ /* 0x000fc800078e0207 */
[----:B------:R-:W-:Y:S02]  /*3060*/  IMAD R11, R5, 0x8, R7 ;  /* 0x00000008050b7824 */ /* 0x000fe400078e0207 */
[----:B------:R-:W-:Y:S02]  /*3070*/  FMUL.FTZ R5, R17, c[0x0][0x320] ;  /* 0x0000c80011057a20 */ /* 0x000fe40000410000 */
[----:B------:R-:W-:Y:S01]  /*3080*/  @P1 IMAD.HI.U32 R8, R11, c[0x0][0x2c8], RZ ;  /* 0x0000b2000b081a27 */ /* 0x000fe200078e00ff */
[----:B------:R4:W-:Y:S01]  /*3090*/  STL [R1+0x84], R11 ;  /* 0x0000840b01007387 */ /* 0x0009e20000100800 */
[----:B------:R5:W1:Y:S02]  /*30a0*/  MUFU.TANH R27, R5 ;  /* 0x00000005001b7308 */ /* 0x000a640000002400 */
[----:B------:R-:W-:Y:S01]  /*30b0*/  IMAD.MOV.U32 R7, RZ, RZ, R11 ;  /* 0x000000ffff077224 */ /* 0x000fe200078e000b */
[----:B------:R-:W-:Y:S01]  /*30c0*/  @P0 SHF.R.U32.HI R7, RZ, c[0x0][0x2cc], R8 ;  /* 0x0000b300ff070a19 */ /* 0x000fe20000011608 */
[----:B------:R-:W-:Y:S01]  /*30d0*/  FMUL.FTZ R8, R29, c[0x0][0x320] ;  /* 0x0000c8001d087a20 */ /* 0x000fe20000410000 */
[----:B------:R-:W-:-:S03]  /*30e0*/  PLOP3.LUT P0, PT, PT, PT, UP0, 0x40, 0x0 ;  /* 0x000000000000781c */ /* 0x000fc60003f0e808 */
[----:B------:R-:W1:Y:S01]  /*30f0*/  MUFU.TANH R25, R8 ;  /* 0x0000000800197308 */ /* 0x000e620000002400 */
[----:B-----5:R-:W-:-:S07]  /*3100*/  FMUL.FTZ R5, R28, c[0x0][0x320] ;  /* 0x0000c8001c057a20 */ /* 0x020fce0000410000 */
[----:B------:R5:W1:Y:S02]  /*3110*/  MUFU.TANH R26, R5 ;  /* 0x00000005001a7308 */ /* 0x000a640000002400 */
[----:B-----5:R-:W-:Y:S02]  /*3120*/  LOP3.LUT R5, R6, 0x7ffffffc, RZ, 0xc0, !PT ;  /* 0x7ffffffc06057812 */ /* 0x020fe400078ec0ff */
[----:B------:R-:W5:Y:S03]  /*3130*/  SHFL.IDX PT, R6, R7, RZ, 0x1c1f ;  /* 0x001c1fff07067589 */ /* 0x000f6600000e0000 */
[----:B------:R-:W-:Y:S02]  /*3140*/  IMAD.IADD R8, R2, 0x1, -R5 ;  /* 0x0000000102087824 */ /* 0x000fe400078e0a05 */
[----:B------:R-:W-:Y:S02]  /*3150*/  IMAD.U32 R2, RZ, RZ, UR9 ;  /* 0x00000009ff027e24 */ /* 0x000fe4000f8e00ff */
[----:B----4-:R-:W-:-:S02]  /*3160*/  IMAD.SHL.U32 R11, R8, 0x2, RZ ;  /* 0x00000002080b7824 */ /* 0x010fc400078e00ff */
[----:B------:R-:W-:-:S03]  /*3170*/  FMUL.FTZ R5, R40, c[0x0][0x320] ;  /* 0x0000c80028057a20 */ /* 0x000fc60000410000 */
[C---:B------:R-:W-:Y:S01]  /*3180*/  IADD3 R2, -R11.reuse, 0x1, R2 ;  /* 0x000000010b027810 */ /* 0x040fe20007ffe102 */
[----:B------:R4:W1:Y:S01]  /*3190*/  MUFU.TANH R13, R5 ;  /* 0x00000005000d7308 */ /* 0x0008620000002400 */
[----:B------:R-:W-:Y:S01]  /*31a0*/  IADD3 R9, -R11, c[0x0][0x1d0], R72 ;  /* 0x000074000b097a10 */ /* 0x000fe20007ffe148 */
[----:B------:R1:W-:Y:S01]  /*31b0*/  STL [R1+0x7c], R11 ;  /* 0x00007c0b01007387 */ /* 0x0003e20000100800 */
[----:B------:R-:W-:-:S04]  /*31c0*/  IADD3 R2, R2, -c[0x0][0x168], RZ ;  /* 0x80005a0002027a10 */ /* 0x000fc80007ffe0ff */
[C---:B------:R-:W-:Y:S02]  /*31d0*/  IADD3 R8, R2.reuse, c[0x0][0x328], RZ ;  /* 0x0000ca0002087a10 */ /* 0x040fe40007ffe0ff */
[----:B------:R-:W-:-:S05]  /*31e0*/  IADD3 R10, R2, UR7, RZ ;  /* 0x00000007020a7c10 */ /* 0x000fca000fffe0ff */
[----:B-----5:R-:W-:Y:S02]  /*31f0*/  IMAD.IADD R2, R10, 0x1, R6 ;  /* 0x000000010a027824 */ /* 0x020fe400078e0206 */
[----:B----4-:R-:W-:-:S04]  /*3200*/  FMUL.FTZ R5, R16, c[0x0][0x320] ;  /* 0x0000c80010057a20 */ /* 0x010fc80000410000 */
[----:B------:R4:W2:Y:S01]  /*3210*/  MUFU.TANH R15, R5 ;  /* 0x00000005000f7308 */ /* 0x0008a20000002400 */
[----:B-1----:R-:W-:Y:S01]  /*3220*/  IADD3 R11, -R11, UR10, RZ ;  /* 0x0000000a0b0b7c10 */ /* 0x002fe2000fffe1ff */
[----:B----4-:R-:W-:-:S05]  /*3230*/  IMAD.IADD R5, R8, 0x1, R6 ;  /* 0x0000000108057824 */ /* 0x010fca00078e0206 */
[----:B------:R-:W-:Y:S01]  /*3240*/  IMNMX R5, R5, R9, PT ;  /* 0x0000000905057217 */ /* 0x000fe20003800200 */
[----:B------:R-:W-:Y:S05]  /*3250*/  @P0 BRA `(.L_x_165) ;  /* 0x0000015000000947 */ /* 0x000fea0003800000 */
[----:B--23--:R-:W-:Y:S01]  /*3260*/  IADD3 R6, R6, c[0x0][0x1d0], RZ ;  /* 0x0000740006067a10 */ /* 0x00cfe20007ffe0ff */
[----:B------:R-:W-:Y:S03]  /*3270*/  BSSY B0, `(.L_x_166) ;  /* 0x000000f000007945 */ /* 0x000fe60003800000 */
[----:B------:R-:W-:-:S04]  /*3280*/  IADD3 R6, R6, -c[0x0][0x168], RZ ;  /* 0x80005a0006067a10 */ /* 0x000fc80007ffe0ff */
[----:B------:R-:W-:-:S13]  /*3290*/  ISETP.GT.AND P0, PT, R6, -0x1, PT ;  /* 0xffffffff0600780c */ /* 0x000fda0003f04270 */
[----:B------:R-:W-:Y:S05]  /*32a0*/  @P0 BRA `(.L_x_167) ;  /* 0x0000007000000947 */ /* 0x000fea0003800000 */
[----:B------:R-:W-:Y:S01]  /*32b0*/  IMAD.MOV.U32 R12, RZ, RZ, c[0x0][0x32c] ;  /* 0x0000cb00ff0c7624 */ /* 0x000fe200078e00ff */
[----:B------:R-:W-:-:S04]  /*32c0*/  LOP3.LUT R6, RZ, R6, RZ, 0x33, !PT ;  /* 0x00000006ff067212 */ /* 0x000fc800078e33ff */
[----:B------:R-:W-:-:S13]  /*32d0*/  ISETP.NE.AND P0, PT, R12, 0x1, PT ;  /* 0x000000010c00780c */ /* 0x000fda0003f05270 */
[----:B------:R-:W-:-:S05]  /*32e0*/  @P0 IMAD.HI.U32 R12, R6, c[0x0][0x330], RZ ;  /* 0x0000cc00060c0a27 */ /* 0x000fca00078e00ff */
[----:B------:R-:W-:-:S04]  /*32f0*/  @P0 SHF.R.U32.HI R6, RZ, c[0x0][0x334], R12 ;  /* 0x0000cd00ff060a19 */ /* 0x000fc8000001160c */
[----:B------:R-:W-:Y:S01]  /*3300*/  LOP3.LUT R6, RZ, R6, RZ, 0x33, !PT ;  /* 0x00000006ff067212 */ /* 0x000fe200078e33ff */
[----:B------:R-:W-:Y:S05]  /*3310*/  BRA `(.L_x_168) ;  /* 0x0000004000007947 */ /* 0x000fea0003800000 */
.L_x_167:
[----:B------:R-:W-:-:S04]  /*3320*/  MOV R12, c[0x0][0x32c] ;  /* 0x0000cb00000c7a02 */ /* 0x000fc80000000f00 */
[----:B------:R-:W-:-:S13]  /*3330*/  ISETP.NE.AND P0, PT, R12, 0x1, PT ;  /* 0x000000010c00780c */ /* 0x000fda0003f05270 */
[----:B------:R-:W-:-:S05]  /*3340*/  @P0 IMAD.HI.U32 R12, R6, c[0x0][0x330], RZ ;  /* 0x0000cc00060c0a27 */ /* 0x000fca00078e00ff */
[----:B------:R-:W-:Y:S02]  /*3350*/  @P0 SHF.R.U32.HI R6, RZ, c[0x0][0x334], R12 ;  /* 0x0000cd00ff060a19 */ /* 0x000fe4000001160c */
.L_x_168:
[----:B------:R-:W-:Y:S05]  /*3360*/  BSYNC B0 ;  /* 0x0000000000007941 */ /* 0x000fea0003800000 */
.L_x_166:
[----:B------:R-:W-:-:S05]  /*3370*/  IMAD R6, R6, c[0x0][0x32c], R11 ;  /* 0x0000cb0006067a24 */ /* 0x000fca00078e020b */
[----:B------:R-:W-:Y:S02]  /*3380*/  IADD3 R12, R6, c[0x0][0x32c], RZ ;  /* 0x0000cb00060c7a10 */ /* 0x000fe40007ffe0ff */
[----:B------:R-:W-:Y:S02]  /*3390*/  IMNMX R2, R2, R6, !PT ;  /* 0x0000000602027217 */ /* 0x000fe40007800200 */
[----:B------:R-:W-:Y:S02]  /*33a0*/  IMNMX R5, R5, R12, PT ;  /* 0x0000000c05057217 */ /* 0x000fe40003800200 */
.L_x_165:
[----:B--23--:R-:W-:Y:S01]  /*33b0*/  UISETP.GE.AND UP1, UPT, UR10, 0x1, UPT ;  /* 0x000000010a00788c */ /* 0x00cfe2000bf26270 */
[----:B------:R-:W-:Y:S01]  /*33c0*/  FMUL.FTZ R6, R51, c[0x0][0x320] ;  /* 0x0000c80033067a20 */ /* 0x000fe20000410000 */
[----:B------:R-:W-:Y:S01]  /*33d0*/  UISETP.GE.AND UP0, UPT, UR10, 0x2, UPT ;  /* 0x000000020a00788c */ /* 0x000fe2000bf06270 */
[----:B------:R-:W-:Y:S01]  /*33e0*/  FMUL.FTZ R12, R35, c[0x0][0x320] ;  /* 0x0000c800230c7a20 */ /* 0x000fe20000410000 */
[----:B------:R-:W-:Y:S01]  /*33f0*/  UP2UR UR14, UPR, URZ, 0x2 ;  /* 0x000000023f0e7883 */ /* 0x000fe20008000000 */
[----:B------:R1:W2:Y:S01]  /*3400*/  MUFU.TANH R33, R6 ;  /* 0x0000000600217308 */ /* 0x0002a20000002400 */
[----:B------:R-:W-:Y:S01]  /*3410*/  PLOP3.LUT P1, PT, PT, PT, UP1, 0x40, 0x0 ;  /* 0x000000000000781c */ /* 0x000fe20003f2e818 */
[----:B------:R-:W-:Y:S01]  /*3420*/  UP2UR UR11, UPR, URZ, 0x1 ;  /* 0x000000013f0b7883 */ /* 0x000fe20008000000 */
[----:B------:R-:W-:Y:S01]  /*3430*/  PLOP3.LUT P0, PT, PT, PT, UP0, 0x40, 0x0 ;  /* 0x000000000000781c */ /* 0x000fe20003f0e808 */
[----:B------:R-:W-:Y:S01]  /*3440*/  UISETP.GE.AND UP1, UPT, UR10, 0x9, UPT ;  /* 0x000000090a00788c */ /* 0x000fe2000bf26270 */
[C---:B------:R-:W-:Y:S01]  /*3450*/  ISETP.GT.AND P1, PT, R2.reuse, RZ, P1 ;  /* 0x000000ff0200720c */ /* 0x040fe20000f24270 */
[----:B------:R-:W-:Y:S01]  /*3460*/  UISETP.GE.AND UP0, UPT, UR10, 0xa, UPT ;  /* 0x0000000a0a00788c */ /* 0x000fe2000bf06270 */
[----:B------:R-:W-:Y:S01]  /*3470*/  ISETP.GT.AND P0, PT, R2, 0x1, P0 ;  /* 0x000000010200780c */ /* 0x000fe20000704270 */
[----:B------:R-:W-:Y:S01]  /*3480*/  UISETP.GE.AND UP6, UPT, UR10, 0x12, UPT ;  /* 0x000000120a00788c */ /* 0x000fe2000bfc6270 */
[C---:B------:R-:W-:Y:S01]  /*3490*/  ISETP.LT.OR P1, PT, R5.reuse, 0x1, P1 ;  /* 0x000000010500780c */ /* 0x040fe20000f21670 */
[----:B------:R-:W-:Y:S01]  /*34a0*/  UP2UR UR5, UPR, URZ, 0x1 ;  /* 0x000000013f057883 */ /* 0x000fe20008000000 */
[----:B------:R-:W-:Y:S01]  /*34b0*/  ISETP.LT.OR P0, PT, R5, 0x2, P0 ;  /* 0x000000020500780c */ /* 0x000fe20000701670 */
[----:B------:R-:W-:Y:S01]  /*34c0*/  UISETP.GE.AND UP5, UPT, UR10, 0x19, UPT ;  /* 0x000000190a00788c */ /* 0x000fe2000bfa6270 */
[----:B------:R-:W-:Y:S01]  /*34d0*/  FSEL R14, R38, -INF , !P1 ;  /* 0xff800000260e7808 */ /* 0x000fe20004800000 */
[----:B------:R-:W-:Y:S01]  /*34e0*/  UISETP.GE.AND UP4, UPT, UR10, 0x1a, UPT ;  /* 0x0000001a0a00788c */ /* 0x000fe2000bf86270 */
[----:B------:R-:W-:Y:S01]  /*34f0*/  PLOP3.LUT P1, PT, PT, PT, UP1, 0x40, 0x0 ;  /* 0x000000000000781c */ /* 0x000fe20003f2e818 */
[----:B-1----:R-:W-:Y:S01]  /*3500*/  FMUL.FTZ R6, R34, c[0x0][0x320] ;  /* 0x0000c80022067a20 */ /* 0x002fe20000410000 */
[----:B------:R-:W-:Y:S01]  /*3510*/  FSEL R16, R23, -INF , !P0 ;  /* 0xff80000017107808 */ /* 0x000fe20004000000 */
[----:B------:R-:W-:Y:S01]  /*3520*/  UISETP.GE.AND UP3, UPT, UR10, 0x21, UPT ;  /* 0x000000210a00788c */ /* 0x000fe2000bf66270 */
[----:B------:R-:W-:Y:S01]  /*3530*/  PLOP3.LUT P0, PT, PT, PT, UP0, 0x40, 0x0 ;  /* 0x000000000000781c */ /* 0x000fe20003f0e808 */
[----:B------:R1:W3:Y:S01]  /*3540*/  MUFU.TANH R24, R6 ;  /* 0x0000000600187308 */ /* 0x0002e20000002400 */
[C---:B------:R-:W-:Y:S01]  /*3550*/  ISETP.GT.AND P1, PT, R2.reuse, 0x8, P1 ;  /* 0x000000080200780c */ /* 0x040fe20000f24270 */
[----:B------:R-:W-:Y:S01]  /*3560*/  UISETP.GE.AND UP0, UPT, UR10, 0x11, UPT ;  /* 0x000000110a00788c */ /* 0x000fe2000bf06270 */
[----:B------:R-:W-:Y:S01]  /*3570*/  ISETP.GT.AND P0, PT, R2, 0x9, P0 ;  /* 0x000000090200780c */ /* 0x000fe20000704270 */
[----:B------:R-:W-:Y:S01]  /*3580*/  UISETP.GE.AND UP2, UPT, UR10, 0x22, UPT ;  /* 0x000000220a00788c */ /* 0x000fe2000bf46270 */
[C---:B------:R-:W-:Y:S01]  /*3590*/  ISETP.LT.OR P1, PT, R5.reuse, 0x9, P1 ;  /* 0x000000090500780c */ /* 0x040fe20000f21670 */
[----:B------:R-:W-:Y:S01]  /*35a0*/  UP2UR UR9, UPR, URZ, 0x2 ;  /* 0x000000023f097883 */ /* 0x000fe20008000000 */
[----:B------:R-:W-:Y:S01]  /*35b0*/  ISETP.LT.OR P0, PT, R5, 0xa, P0 ;  /* 0x0000000a0500780c */ /* 0x000fe20000701670 */
[----:B------:R-:W-:Y:S01]  /*35c0*/  UP2UR UR4, UPR, URZ, 0x1 ;  /* 0x000000013f047883 */ /* 0x000fe20008000000 */
[----:B------:R-:W-:Y:S01]  /*35d0*/  FSEL R20, R20, -INF , !P1 ;  /* 0xff80000014147808 */ /* 0x000fe20004800000 */
[----:B------:R-:W-:Y:S01]  /*35e0*/  UISETP.GE.AND UP1, UPT, UR10, 0x29, UPT ;  /* 0x000000290a00788c */ /* 0x000fe2000bf26270 */
[----:B------:R-:W-:Y:S01]  /*35f0*/  PLOP3.LUT P1, PT, PT, PT, UP0, 0x40, 0x0 ;  /* 0x000000000000781c */ /* 0x000fe20003f2e808 */
[----:B------:R-:W-:Y:S01]  /*3600*/  UISETP.GE.AND UP0, UPT, UR10, 0x2a, UPT ;  /* 0x0000002a0a00788c */ /* 0x000fe2000bf06270 */
[----:B------:R-:W4:Y:S01]  /*3610*/  MUFU.TANH R12, R12 ;  /* 0x0000000c000c7308 */ /* 0x000f220000002400 */
[----:B------:R-:W-:Y:S01]  /*3620*/  UP2UR UR19, UPR, URZ, 0x40 ;  /* 0x000000403f137883 */ /* 0x000fe20008000000 */
[----:B------:R-:W-:Y:S01]  /*3630*/  ISETP.GT.AND P1, PT, R2, 0x10, P1 ;  /* 0x000000100200780c */ /* 0x000fe20000f24270 */
[----:B-1----:R-:W-:-:S03]  /*3640*/  FMUL.FTZ R6, R18, c[0x0][0x320] ;  /* 0x0000c80012067a20 */ /* 0x002fc60000410000 */
[----:B------:R-:W-:Y:S02]  /*3650*/  ISETP.LT.OR P1, PT, R5, 0x11, P1 ;  /* 0x000000110500780c */ /* 0x000fe40000f21670 */
[----:B------:R1:W1:Y:S02]  /*3660*/  MUFU.TANH R34, R6 ;  /* 0x0000000600227308 */ /* 0x0002640000002400 */
[----:B------:R-:W-:Y:S01]  /*3670*/  FSEL R18, R13, -INF , !P1 ;  /* 0xff8000000d127808 */ /* 0x000fe20004800000 */
[----:B------:R-:W-:Y:S01]  /*3680*/  FMUL.FTZ R13, R31, c[0x0][0x320] ;  /* 0x0000c8001f0d7a20 */ /* 0x000fe20000410000 */
[----:B------:R-:W-:-:S04]  /*3690*/  PLOP3.LUT P1, PT, PT, PT, UP5, 0x40, 0x0 ;  /* 0x000000000000781c */ /* 0x000fc80003f2e858 */
[----:B------:R-:W-:Y:S01]  /*36a0*/  ISETP.GT.AND P1, PT, R2, 0x18, P1 ;  /* 0x000000180200780c */ /* 0x000fe20000f24270 */
[----:B------:R-:W2:Y:S03]  /*36b0*/  MUFU.TANH R29, R13 ;  /* 0x0000000d001d7308 */ /* 0x000ea60000002400 */
[----:B------:R-:W-:Y:S01]  /*36c0*/  ISETP.LT.OR P1, PT, R5, 0x19, P1 ;  /* 0x000000190500780c */ /* 0x000fe20000f21670 */
[----:B-1----:R-:W-:Y:S01]  /*36d0*/  FMUL.FTZ R6, R19, c[0x0][0x320] ;  /* 0x0000c80013067a20 */ /* 0x002fe20000410000 */
[----:B------:R-:W-:Y:S02]  /*36e0*/  FSEL R19, R37, -INF , !P0 ;  /* 0xff80000025137808 */ /* 0x000fe40004000000 */
[----:B------:R-:W-:Y:S01]  /*36f0*/  PLOP3.LUT P0, PT, PT, PT, UP6, 0x40, 0x0 ;  /* 0x000000000000781c */ /* 0x000fe20003f0e868 */
[----:B------:R1:W1:Y:S01]  /*3700*/  MUFU.TANH R32, R6 ;  /* 0x0000000600207308 */ /* 0x0002620000002400 */
[----:B------:R-:W-:Y:S01]  /*3710*/  FSEL R22, R22, -INF , !P1 ;  /* 0xff80000016167808 */ /* 0x000fe20004800000 */
[----:B------:R-:W-:Y:S01]  /*3720*/  UISETP.NE.AND UP6, UPT, UR17, URZ, UPT ;  /* 0x0000003f1100728c */ /* 0x000fe2000bfc5270 */
[----:B------:R-:W-:-:S02]  /*3730*/  ISETP.GT.AND P0, PT, R2, 0x11, P0 ;  /* 0x000000110200780c */ /* 0x000fc40000704270 */
[----:B------:R-:W-:Y:S02]  /*3740*/  PLOP3.LUT P1, PT, PT, PT, UP3, 0x40, 0x0 ;  /* 0x000000000000781c */ /* 0x000fe40003f2e838 */
[C---:B------:R-:W-:Y:S02]  /*3750*/  ISETP.LT.OR P0, PT, R5.reuse, 0x12, P0 ;  /* 0x000000120500780c */ /* 0x040fe40000701670 */
[----:B------:R-:W-:Y:S02]  /*3760*/  ISETP.GT.AND P1, PT, R2, 0x20, P1 ;  /* 0x000000200200780c */ /* 0x000fe40000f24270 */
[----:B------:R-:W-:Y:S02]  /*3770*/  FSEL R17, R36, -INF , !P0 ;  /* 0xff80000024117808 */ /* 0x000fe40004000000 */
[----:B------:R-:W-:Y:S02]  /*3780*/  PLOP3.LUT P0, PT, PT, PT, UP4, 0x40, 0x0 ;  /* 0x000000000000781c */ /* 0x000fe40003f0e848 */
[----:B------:R-:W-:Y:S01]  /*3790*/  ISETP.LT.OR P1, PT, R5, 0x21, P1 ;  /* 0x000000210500780c */ /* 0x000fe20000f21670 */
[----:B-1----:R-:W-:Y:S01]  /*37a0*/  FMUL.FTZ R6, R42, c[0x0][0x320] ;  /* 0x0000c8002a067a20 */ /* 0x002fe20000410000 */
[----:B------:R-:W-:-:S02]  /*37b0*/  ISETP.GT.AND P0, PT, R2, 0x19, P0 ;  /* 0x000000190200780c */ /* 0x000fc40000704270 */
[----:B------:R-:W-:Y:S01]  /*37c0*/  FSEL R96, R15, -INF , !P1 ;  /* 0xff8000000f607808 */ /* 0x000fe20004800000 */
[----:B------:R1:W1:Y:S01]  /*37d0*/  MUFU.TANH R23, R6 ;  /* 0x0000000600177308 */ /* 0x0002620000002400 */
[----:B------:R-:W-:Y:S02]  /*37e0*/  ISETP.LT.OR P0, PT, R5, 0x1a, P0 ;  /* 0x0000001a0500780c */ /* 0x000fe40000701670 */
[----:B------:R-:W-:Y:S02]  /*37f0*/  PLOP3.LUT P1, PT, PT, PT, UP1, 0x40, 0x0 ;  /* 0x000000000000781c */ /* 0x000fe40003f2e818 */
[----:B------:R-:W-:Y:S02]  /*3800*/  FSEL R21, R21, -INF , !P0 ;  /* 0xff80000015157808 */ /* 0x000fe40004000000 */
[----:B------:R-:W-:Y:S02]  /*3810*/  PLOP3.LUT P0, PT, PT, PT, UP2, 0x40, 0x0 ;  /* 0x000000000000781c */ /* 0x000fe40003f0e828 */
[----:B------:R-:W-:-:S02]  /*3820*/  ISETP.GT.AND P1, PT, R2, 0x28, P1 ;  /* 0x000000280200780c */ /* 0x000fc40000f24270 */
[----:B------:R-:W-:Y:S02]  /*3830*/  ISETP.GT.AND P0, PT, R2, 0x21, P0 ;  /* 0x000000210200780c */ /* 0x000fe40000704270 */
[C---:B------:R-:W-:Y:S02]  /*3840*/  ISETP.LT.OR P2, PT, R5.reuse, 0x29, P1 ;  /* 0x000000290500780c */ /* 0x040fe40000f41670 */
[----:B------:R-:W-:Y:S01]  /*3850*/  ISETP.LT.OR P0, PT, R5, 0x22, P0 ;  /* 0x000000220500780c */ /* 0x000fe20000701670 */
[----:B-1----:R-:W-:Y:S01]  /*3860*/  FMUL.FTZ R6, R43, c[0x0][0x320] ;  /* 0x0000c8002b067a20 */ /* 0x002fe20000410000 */
[----:B------:R-:W-:Y:S02]  /*3870*/  FSEL R94, R26, -INF , !P2 ;  /* 0xff8000001a5e7808 */ /* 0x000fe40005000000 */
[----:B------:R-:W-:Y:S01]  /*3880*/  FSEL R95, R27, -INF , !P0 ;  /* 0xff8000001b5f7808 */ /* 0x000fe20004000000 */
[----:B------:R1:W1:Y:S01]  /*3890*/  MUFU.TANH R28, R6 ;  /* 0x00000006001c7308 */ /* 0x0002620000002400 */
[----:B------:R-:W-:-:S04]  /*38a0*/  PLOP3.LUT P0, PT, PT, PT, UP0, 0x40, 0x0 ;  /* 0x000000000000781c */ /* 0x000fc80003f0e808 */
[----:B------:R-:W-:Y:S01]  /*38b0*/  ISETP.GT.AND P0, PT, R2, 0x29, P0 ;  /* 0x000000290200780c */ /* 0x000fe20000704270 */
[----:B------:R-:W-:-:S03]  /*38c0*/  FMUL.FTZ R2, R50, c[0x0][0x320] ;  /* 0x0000c80032027a20 */ /* 0x000fc60000410000 */
[----:B------:R-:W-:Y:S01]  /*38d0*/  ISETP.LT.OR P1, PT, R5, 0x2a, P0 ;  /* 0x0000002a0500780c */ /* 0x000fe20000721670 */
[----:B------:R-:W2:Y:S01]  /*38e0*/  MUFU.TANH R13, R2 ;  /* 0x00000002000d7308 */ /* 0x000ea20000002400 */
[----:B------:R-:W-:Y:S01]  /*38f0*/  PLOP3.LUT P0, PT, PT, PT, UP6, 0x40, 0x0 ;  /* 0x000000000000781c */ /* 0x000fe20003f0e868 */
[----:B------:R-:W-:Y:S01]  /*3900*/  UISETP.NE.AND UP6, UPT, UR19, URZ, UPT ;  /* 0x0000003f1300728c */ /* 0x000fe2000bfc5270 */
[----:B------:R-:W-:Y:S01]  /*3910*/  FSEL R93, R25, -INF , !P1 ;  /* 0xff800000195d7808 */ /* 0x000fe20004800000 */
[----:B-1----:R-:W-:-:S04]  /*3920*/  FMUL.FTZ R6, R30, c[0x0][0x320] ;  /* 0x0000c8001e067a20 */ /* 0x002fc80000410000 */
[----:B------:R1:W1:Y:S02]  /*3930*/  MUFU.TANH R30, R6 ;  /* 0x00000006001e7308 */ /* 0x0002640000002400 */
[----:B-1----:R-:W1:Y:S02]  /*3940*/  SHFL.IDX PT, R6, R7, 0x1, 0x1c1f ;  /* 0x003c1f0007067f89 */ /* 0x002e6400000e0000 */
[--C-:B-1----:R-:W-:Y:S02]  /*3950*/  IMAD.IADD R5, R8, 0x1, R6.reuse ;  /* 0x0000000108057824 */ /* 0x102fe400078e0206 */
[----:B------:R-:W-:-:S03]  /*3960*/  IMAD.IADD R2, R10, 0x1, R6 ;  /* 0x000000010a027824 */ /* 0x000fc600078e0206 */
[----:B------:R-:W-:Y:S01]  /*3970*/  IMNMX R5, R5, R9, PT ;  /* 0x0000000905057217 */ /* 0x000fe20003800200 */
[----:B------:R-:W-:Y:S05]  /*3980*/  @P0 BRA `(.L_x_169) ;  /* 0x0000015000000947 */ /* 0x000fea0003800000 */
[----:B--234-:R-:W-:Y:S01]  /*3990*/  IADD3 R6, R6, c[0x0][0x1d0], RZ ;  /* 0x0000740006067a10 */ /* 0x01cfe20007ffe0ff */
        /* <DEDUP_REMOVED lines=11> */
.L_x_171:
[----:B------:R-:W-:-:S04]  /*3a50*/  MOV R7, c[0x0][0x32c] ;  /* 0x0000cb0000077a02 */ /* 0x000fc80000000f00 */
[----:B------:R-:W-:-:S13]  /*3a60*/  ISETP.NE.AND P0, PT, R7, 0x1, PT ;  /* 0x000000010700780c */ /* 0x000fda0003f05270 */
[----:B------:R-:W-:-:S05]  /*3a70*/  @P0 IMAD.HI.U32 R7, R6, c[0x0][0x330], RZ ;  /* 0x0000cc0006070a27 */ /* 0x000fca00078e00ff */
[----:B------:R-:W-:Y:S02]  /*3a80*/  @P0 SHF.R.U32.HI R6, RZ, c[0x0][0x334], R7 ;  /* 0x0000cd00ff060a19 */ /* 0x000fe40000011607 */
.L_x_172:
[----:B------:R-:W-:Y:S05]  /*3a90*/  BSYNC B0 ;  /* 0x0000000000007941 */ /* 0x000fea0003800000 */
.L_x_170:
[----:B------:R-:W-:-:S05]  /*3aa0*/  IMAD R6, R6, c[0x0][0x32c], R11 ;  /* 0x0000cb0006067a24 */ /* 0x000fca00078e020b */
[----:B------:R-:W-:Y:S02]  /*3ab0*/  IADD3 R7, R6, c[0x0][0x32c], RZ ;  /* 0x0000cb0006077a10 */ /* 0x000fe40007ffe0ff */
[----:B------:R-:W-:Y:S02]  /*3ac0*/  IMNMX R2, R2, R6, !PT ;  /* 0x0000000602027217 */ /* 0x000fe40007800200 */
[----:B------:R-:W-:Y:S02]  /*3ad0*/  IMNMX R5, R5, R7, PT ;  /* 0x0000000705057217 */ /* 0x000fe40003800200 */
.L_x_169:
[----:B--234-:R-:W-:Y:S01]  /*3ae0*/  UP2UR UR10, UPR, URZ, 0x10 ;  /* 0x000000103f0a7883 */ /* 0x01cfe20008000000 */
[----:B------:R-:W-:Y:S01]  /*3af0*/  FMNMX.FTZ R133, R14, R16, !PT ;  /* 0x000000100e857209 */ /* 0x000fe20007810000 */
[----:B------:R-:W-:Y:S01]  /*3b00*/  UISETP.NE.AND UP4, UPT, UR14, URZ, UPT ;  /* 0x0000003f0e00728c */ /* 0x000fe2000bf85270 */
[----:B------:R-:W-:Y:S01]  /*3b10*/  IMAD.SHL.U32 R236, R3, 0x2, RZ ;  /* 0x0000000203ec7824 */ /* 0x000fe200078e00ff */
[----:B------:R-:W-:Y:S01]  /*3b20*/  UP2UR UR14, UPR, URZ, 0x8 ;  /* 0x000000083f0e7883 */ /* 0x000fe20008000000 */
[----:B------:R-:W-:Y:S01]  /*3b30*/  FMNMX.FTZ R133, R20, R133, !PT ;  /* 0x0000008514857209 */ /* 0x000fe20007810000 */
[----:B------:R-:W-:Y:S01]  /*3b40*/  UISETP.NE.AND UP3, UPT, UR11, URZ, UPT ;  /* 0x0000003f0b00728c */ /* 0x000fe2000bf65270 */
[--C-:B------:R-:W-:Y:S01]  /*3b50*/  IMAD R237, R4, 0x2, R236.reuse ;  /* 0x0000000204ed7824 */ /* 0x100fe200078e02ec */
[----:B------:R-:W-:Y:S01]  /*3b60*/  PLOP3.LUT P0, PT, PT, PT, UP4, 0x40, 0x0 ;  /* 0x000000000000781c */ /* 0x000fe20003f0e848 */
[----:B------:R-:W-:Y:S01]  /*3b70*/  UP2UR UR11, UPR, URZ, 0x4 ;  /* 0x000000043f0b7883 */ /* 0x000fe20008000000 */
[----:B------:R-:W-:Y:S01]  /*3b80*/  FMNMX.FTZ R133, R19, R133, !PT ;  /* 0x0000008513857209 */ /* 0x000fe20007810000 */
[----:B------:R-:W-:Y:S01]  /*3b90*/  UISETP.NE.AND UP2, UPT, UR9, URZ, UPT ;  /* 0x0000003f0900728c */ /* 0x000fe2000bf45270 */
[----:B------:R-:W-:Y:S01]  /*3ba0*/  ISETP.GT.AND P0, PT, R2, RZ, P0 ;  /* 0x000000ff0200720c */ /* 0x000fe20000704270 */
[----:B------:R-:W-:Y:S01]  /*3bb0*/  UP2UR UR9, UPR, URZ, 0x2 ;  /* 0x000000023f097883 */ /* 0x000fe20008000000 */
[----:B------:R-:W-:Y:S01]  /*3bc0*/  PLOP3.LUT P2, PT, PT, PT, UP3, 0x40, 0x0 ;  /* 0x000000000000781c */ /* 0x000fe20003f4e838 */
[----:B------:R-:W-:Y:S01]  /*3bd0*/  UISETP.NE.AND UP1, UPT, UR5, URZ, UPT ;  /* 0x0000003f0500728c */ /* 0x000fe2000bf25270 */
[C---:B------:R-:W-:Y:S01]  /*3be0*/  ISETP.LT.OR P0, PT, R5.reuse, 0x1, P0 ;  /* 0x000000010500780c */ /* 0x040fe20000701670 */
[----:B------:R-:W-:Y:S01]  /*3bf0*/  UP2UR UR5, UPR, URZ, 0x1 ;  /* 0x000000013f057883 */ /* 0x000fe20008000000 */
[----:B------:R-:W-:Y:S01]  /*3c00*/  PLOP3.LUT P1, PT, PT, PT, UP2, 0x40, 0x0 ;  /* 0x000000000000781c */ /* 0x000fe20003f2e828 */
[----:B------:R-:W-:Y:S01]  /*3c10*/  UISETP.NE.AND UP0, UPT, UR4, URZ, UPT ;  /* 0x0000003f0400728c */ /* 0x000fe2000bf05270 */
[----:B------:R-:W-:Y:S01]  /*3c20*/  FSEL R6, R44, -INF , !P0 ;  /* 0xff8000002c067808 */ /* 0x000fe20004000000 */
[----:B------:R-:W-:Y:S01]  /*3c30*/  UISETP.NE.AND UP4, UPT, UR10, URZ, UPT ;  /* 0x0000003f0a00728c */ /* 0x000fe2000bf85270 */
[----:B------:R-:W-:Y:S01]  /*3c40*/  ISETP.GT.AND P0, PT, R2, 0x1, P2 ;  /* 0x000000010200780c */ /* 0x000fe20001704270 */
[----:B------:R-:W-:Y:S01]  /*3c50*/  UISETP.NE.AND UP3, UPT, UR14, URZ, UPT ;  /* 0x0000003f0e00728c */ /* 0x000fe2000bf65270 */
[----:B------:R-:W-:Y:S01]  /*3c60*/  PLOP3.LUT P2, PT, PT, PT, UP1, 0x40, 0x0 ;  /* 0x000000000000781c */ /* 0x000fe20003f4e818 */
[----:B------:R-:W-:Y:S01]  /*3c70*/  UISETP.NE.AND UP2, UPT, UR11, URZ, UPT ;  /* 0x0000003f0b00728c */ /* 0x000fe2000bf45270 */
[----:B------:R-:W-:Y:S01]  /*3c80*/  ISETP.LT.OR P0, PT, R5, 0x2, P0 ;  /* 0x000000020500780c */ /* 0x000fe20000701670 */
[----:B------:R-:W-:Y:S01]  /*3c90*/  UISETP.NE.AND UP1, UPT, UR9, URZ, UPT ;  /* 0x0000003f0900728c */ /* 0x000fe2000bf25270 */
[----:B------:R-:W-:Y:S01]  /*3ca0*/  FMNMX.FTZ R133, R18, R133, !PT ;  /* 0x0000008512857209 */ /* 0x000fe20007810000 */
[----:B------:R-:W-:Y:S01]  /*3cb0*/  IMAD R240, R0, 0x2, R236 ;  /* 0x0000000200f07824 */ /* 0x000fe200078e02ec */
[----:B------:R-:W-:Y:S01]  /*3cc0*/  FSEL R11, R39, -INF , !P0 ;  /* 0xff800000270b7808 */ /* 0x000fe20004000000 */
[----:B------:R-:W-:Y:S01]  /*3cd0*/  LDSM.16.MT88.4 R48, [R237+0x4880] ;  /* 0x00488000ed30783b */ /* 0x000fe20000004200 */
[----:B------:R-:W-:-:S02]  /*3ce0*/  ISETP.GT.AND P0, PT, R2, 0x8, P1 ;  /* 0x000000080200780c */ /* 0x000fc40000f04270 */
[----:B------:R-:W-:Y:S01]  /*3cf0*/  PLOP3.LUT P1, PT, PT, PT, UP0, 0x40, 0x0 ;  /* 0x000000000000781c */ /* 0x000fe20003f2e808 */
[----:B------:R-:W-:Y:S01]  /*3d00*/  UISETP.NE.AND UP0, UPT, UR5, URZ, UPT ;  /* 0x0000003f0500728c */ /* 0x000fe2000bf05270 */
[C---:B------:R-:W-:Y:S01]  /*3d10*/  ISETP.LT.OR P0, PT, R5.reuse, 0x9, P0 ;  /* 0x000000090500780c */ /* 0x040fe20000701670 */
[----:B------:R-:W-:Y:S01]  /*3d20*/  LDSM.16.MT88.4 R44, [R240+0x4080] ;  /* 0x00408000f02c783b */ /* 0x000fe20000004200 */
[----:B------:R-:W-:Y:S01]  /*3d30*/  FMNMX.FTZ R132, R6, R11, !PT ;  /* 0x0000000b06847209 */ /* 0x000fe20007810000 */
[----:B------:R-:W-:Y:S01]  /*3d40*/  ULDC.64 UR4, c[0x0][0x2c8] ;  /* 0x0000b20000047ab9 */ /* 0x000fe20000000a00 */
[----:B------:R-:W-:Y:S01]  /*3d50*/  FSEL R10, R24, -INF , !P0 ;  /* 0xff800000180a7808 */ /* 0x000fe20004000000 */
[----:B------:R-:W-:Y:S01]  /*3d60*/  LDSM.16.MT88.4 R40, [R240+0x4880] ;  /* 0x00488000f028783b */ /* 0x000fe20000004200 */
[----:B------:R-:W-:Y:S02]  /*3d70*/  ISETP.GT.AND P0, PT, R2, 0x9, P2 ;  /* 0x000000090200780c */ /* 0x000fe40001704270 */
[----:B------:R-:W-:Y:S01]  /*3d80*/  PLOP3.LUT P2, PT, PT, PT, UP6, 0x40, 0x0 ;  /* 0x000000000000781c */ /* 0x000fe20003f4e868 */
[----:B------:R-:W-:Y:S01]  /*3d90*/  LDSM.16.MT88.4 R24, [R236+0x4880] ;  /* 0x00488000ec18783b */ /* 0x000fe20000004200 */
[----:B------:R-:W-:Y:S01]  /*3da0*/  ISETP.LT.OR P0, PT, R5, 0xa, P0 ;  /* 0x0000000a0500780c */ /* 0x000fe20000701670 */
[----:B------:R-:W-:Y:S01]  /*3db0*/  UISETP.NE.AND UP6, UPT, UR17, URZ, UPT ;  /* 0x0000003f1100728c */ /* 0x000fe2000bfc5270 */
[----:B------:R-:W-:Y:S01]  /*3dc0*/  FMNMX.FTZ R132, R10, R132, !PT ;  /* 0x000000840a847209 */ /* 0x000fe20007810000 */
[----:B------:R-:W-:Y:S01]  /*3dd0*/  LDSM.16.MT88.4 R68, [R240+0x5880] ;  /* 0x00588000f044783b */ /* 0x000fe20000004200 */
[----:B------:R-:W-:-:S02]  /*3de0*/  FSEL R9, R12, -INF , !P0 ;  /* 0xff8000000c097808 */ /* 0x000fc40004000000 */
[C---:B------:R-:W-:Y:S01]  /*3df0*/  ISETP.GT.AND P0, PT, R2.reuse, 0x10, P1 ;  /* 0x000000100200780c */ /* 0x040fe20000f04270 */
[----:B------:R-:W-:Y:S01]  /*3e00*/  LDSM.16.MT88.4 R60, [R236+0x6080] ;  /* 0x00608000ec3c783b */ /* 0x000fe20000004200 */
[----:B------:R-:W-:Y:S01]  /*3e10*/  PLOP3.LUT P1, PT, PT, PT, UP5, 0x40, 0x0 ;  /* 0x000000000000781c */ /* 0x000fe20003f2e858 */
[----:B------:R-:W-:Y:S01]  /*3e20*/  UISETP.NE.AND UP5, UPT, UR18, URZ, UPT ;  /* 0x0000003f1200728c */ /* 0x000fe2000bfa5270 */
[----:B------:R-:W-:Y:S01]  /*3e30*/  ISETP.LT.OR P0, PT, R5, 0x11, P0 ;  /* 0x000000110500780c */ /* 0x000fe20000701670 */
[----:B------:R-:W-:Y:S01]  /*3e40*/  LDSM.16.MT88.4 R64, [R237+0x5880] ;  /* 0x00588000ed40783b */ /* 0x000fe20000004200 */
[C---:B------:R-:W-:Y:S02]  /*3e50*/  ISETP.GT.AND P1, PT, R2.reuse, 0x18, P1 ;  /* 0x000000180200780c */ /* 0x040fe40000f24270 */
[----:B------:R-:W-:Y:S01]  /*3e60*/  FSEL R8, R23, -INF , !P0 ;  /* 0xff80000017087808 */ /* 0x000fe20004000000 */
[----:B------:R-:W-:Y:S01]  /*3e70*/  LDSM.16.MT88.4 R56, [R237+0x6080] ;  /* 0x00608000ed38783b */ /* 0x000fe20000004200 */
[----:B------:R-:W-:-:S02]  /*3e80*/  ISETP.GT.AND P0, PT, R2, 0x11, P2 ;  /* 0x000000110200780c */ /* 0x000fc40001704270 */
[C---:B------:R-:W-:Y:S01]  /*3e90*/  ISETP.LT.OR P1, PT, R5.reuse, 0x19, P1 ;  /* 0x000000190500780c */ /* 0x040fe20000f21670 */
[----:B------:R-:W-:Y:S01]  /*3ea0*/  STL [R1+0x98], R163 ;  /* 0x000098a301007387 */ /* 0x000fe20000100800 */
[----:B------:R-:W-:Y:S02]  /*3eb0*/  ISETP.LT.OR P0, PT, R5, 0x12, P0 ;  /* 0x000000120500780c */ /* 0x000fe40000701670 */
[----:B------:R-:W-:Y:S01]  /*3ec0*/  FMNMX.FTZ R133, R17, R133, !PT ;  /* 0x0000008511857209 */ /* 0x000fe20007810000 */
[----:B------:R-:W-:Y:S01]  /*3ed0*/  STL [R1+0x94], R162 ;  /* 0x000094a201007387 */ /* 0x000fe20000100800 */
[----:B------:R-:W-:Y:S02]  /*3ee0*/  FSEL R7, R28, -INF , !P0 ;  /* 0xff8000001c077808 */ /* 0x000fe40004000000 */
[----:B------:R-:W-:Y:S01]  /*3ef0*/  PLOP3.LUT P0, PT, PT, PT, UP4, 0x40, 0x0 ;  /* 0x000000000000781c */ /* 0x000fe20003f0e848 */
[----:B------:R-:W-:Y:S01]  /*3f00*/  STL [R1+0x90], R161 ;  /* 0x000090a101007387 */ /* 0x000fe20000100800 */
[----:B------:R-:W-:-:S02]  /*3f10*/  FSEL R13, R13, -INF , !P1 ;  /* 0xff8000000d0d7808 */ /* 0x000fc40004800000 */
[----:B------:R-:W-:Y:S01]  /*3f20*/  ISETP.GT.AND P0, PT, R2, 0x19, P0 ;  /* 0x000000190200780c */ /* 0x000fe20000704270 */
[----:B------:R-:W-:Y:S01]  /*3f30*/  STL [R1+0x8c], R160 ;  /* 0x00008ca001007387 */ /* 0x000fe20000100800 */
[----:B------:R-:W-:Y:S02]  /*3f40*/  PLOP3.LUT P1, PT, PT, PT, UP3, 0x40, 0x0 ;  /* 0x000000000000781c */ /* 0x000fe40003f2e838 */
[----:B------:R-:W-:Y:S01]  /*3f50*/  ISETP.LT.OR P0, PT, R5, 0x1a, P0 ;  /* 0x0000001a0500780c */ /* 0x000fe20000701670 */
[----:B------:R-:W-:Y:S01]  /*3f60*/  STL [R1+0x88], R135 ;  /* 0x0000888701007387 */ /* 0x000fe20000100800 */
[----:B------:R-:W-:Y:S02]  /*3f70*/  FMNMX.FTZ R132, R9, R132, !PT ;  /* 0x0000008409847209 */ /* 0x000fe40007810000 */
[----:B------:R-:W-:Y:S02]  /*3f80*/  FMNMX.FTZ R133, R22, R133, !PT ;  /* 0x0000008516857209 */ /* 0x000fe40007810000 */
[----:B------:R-:W-:-:S02]  /*3f90*/  FSEL R15, R33, -INF , !P0 ;  /* 0xff800000210f7808 */ /* 0x000fc40004000000 */
[----:B------:R-:W-:Y:S02]  /*3fa0*/  PLOP3.LUT P0, PT, PT, PT, UP2, 0x40, 0x0 ;  /* 0x000000000000781c */ /* 0x000fe40003f0e828 */
[----:B------:R-:W-:Y:S02]  /*3fb0*/  ISETP.GT.AND P1, PT, R2, 0x20, P1 ;  /* 0x000000200200780c */ /* 0x000fe40000f24270 */
[----:B------:R-:W-:Y:S02]  /*3fc0*/  FMNMX.FTZ R132, R8, R132, !PT ;  /* 0x0000008408847209 */ /* 0x000fe40007810000 */
[----:B------:R-:W-:Y:S02]  /*3fd0*/  FMNMX.FTZ R133, R21, R133, !PT ;  /* 0x0000008515857209 */ /* 0x000fe40007810000 */
[----:B------:R-:W-:Y:S02]  /*3fe0*/  ISETP.GT.AND P0, PT, R2, 0x21, P0 ;  /* 0x000000210200780c */ /* 0x000fe40000704270 */
[----:B------:R-:W-:-:S02]  /*3ff0*/  ISETP.LT.OR P1, PT, R5, 0x21, P1 ;  /* 0x000000210500780c */ /* 0x000fc40000f21670 */
[----:B------:R-:W-:Y:S02]  /*4000*/  FMNMX.FTZ R132, R7, R132, !PT ;  /* 0x0000008407847209 */ /* 0x000fe40007810000 */
[----:B------:R-:W-:Y:S02]  /*4010*/  FMNMX.FTZ R133, R96, R133, !PT ;  /* 0x0000008560857209 */ /* 0x000fe40007810000 */
[----:B------:R-:W-:Y:S02]  /*4020*/  ISETP.LT.OR P0, PT, R5, 0x22, P0 ;  /* 0x000000220500780c */ /* 0x000fe40000701670 */
[----:B------:R-:W-:Y:S02]  /*4030*/  FSEL R92, R34, -INF , !P1 ;  /* 0xff800000225c7808 */ /* 0x000fe40004800000 */
[----:B------:R-:W-:Y:S02]  /*4040*/  PLOP3.LUT P1, PT, PT, PT, UP1, 0x40, 0x0 ;  /* 0x000000000000781c */ /* 0x000fe40003f2e818 */
[----:B------:R-:W-:-:S02]  /*4050*/  FMNMX.FTZ R132, R13, R132, !PT ;  /* 0x000000840d847209 */ /* 0x000fc40007810000 */
[----:B------:R-:W-:Y:S02]  /*4060*/  FMNMX.FTZ R133, R95, R133, !PT ;  /* 0x000000855f857209 */ /* 0x000fe40007810000 */
[----:B------:R-:W-:Y:S02]  /*4070*/  FSEL R91, R32, -INF , !P0 ;  /* 0xff800000205b7808 */ /* 0x000fe40004000000 */
[----:B------:R-:W-:Y:S02]  /*4080*/  PLOP3.LUT P0, PT, PT, PT, UP0, 0x40, 0x0 ;  /* 0x000000000000781c */ /* 0x000fe40003f0e808 */
[----:B------:R-:W-:Y:S02]  /*4090*/  ISETP.GT.AND P1, PT, R2, 0x28, P1 ;  /* 0x000000280200780c */ /* 0x000fe40000f24270 */
[----:B------:R-:W-:Y:S02]  /*40a0*/  FMNMX.FTZ R132, R15, R132, !PT ;  /* 0x000000840f847209 */ /* 0x000fe40007810000 */
[----:B------:R-:W-:-:S02]  /*40b0*/  FMNMX.FTZ R133, R94, R133, !PT ;  /* 0x000000855e857209 */ /* 0x000fc40007810000 */
[----:B------:R-:W-:Y:S02]  /*40c0*/  ISETP.GT.AND P0, PT, R2, 0x29, P0 ;  /* 0x000000290200780c */ /* 0x000fe40000704270 */
[----:B------:R-:W-:Y:S02]  /*40d0*/  ISETP.LT.OR P1, PT, R5, 0x29, P1 ;  /* 0x000000290500780c */ /* 0x000fe40000f21670 */
[----:B------:R-:W-:Y:S02]  /*40e0*/  FMNMX.FTZ R132, R92, R132, !PT ;  /* 0x000000845c847209 */ /* 0x000fe40007810000 */
[----:B------:R-:W-:Y:S02]  /*40f0*/  FMNMX.FTZ R133, R93, R133, !PT ;  /* 0x000000855d857209 */ /* 0x000fe40007810000 */
[----:B------:R-:W-:Y:S02]  /*4100*/  ISETP.LT.OR P0, PT, R5, 0x2a, P0 ;  /* 0x0000002a0500780c */ /* 0x000fe40000701670 */
[----:B------:R-:W-:Y:S01]  /*4110*/  FSEL R90, R30, -INF , !P1 ;  /* 0xff8000001e5a7808 */ /* 0x000fe20004800000 */
[----:B------:R-:W1:Y:S01]  /*4120*/  SHFL.BFLY PT, R12, R133, 0x2, 0x1f ;  /* 0x0c401f00850c7f89 */ /* 0x000e6200000e0000 */
[----:B------:R-:W-:-:S02]  /*4130*/  FMNMX.FTZ R132, R91, R132, !PT ;  /* 0x000000845b847209 */ /* 0x000fc40007810000 */
[----:B------:R-:W-:Y:S02]  /*4140*/  FSEL R89, R29, -INF , !P0 ;  /* 0xff8000001d597808 */ /* 0x000fe40004000000 */
[----:B------:R-:W-:Y:S01]  /*4150*/  FMNMX.FTZ R132, R90, R132, !PT ;  /* 0x000000845a847209 */ /* 0x000fe20007810000 */
[----:B------:R-:W-:Y:S01]  /*4160*/  LDSM.16.MT88.4 R28, [R237+0x4080] ;  /* 0x00408000ed1c783b */ /* 0x000fe20000004200 */
[----:B------:R-:W-:Y:S02]  /*4170*/  LEA R239, R0, R237, 0x1 ;  /* 0x000000ed00ef7211 */ /* 0x000fe400078e08ff */
[----:B------:R-:W-:-:S03]  /*4180*/  FMNMX.FTZ R132, R89, R132, !PT ;  /* 0x0000008459847209 */ /* 0x000fc60007810000 */
[----:B------:R-:W-:Y:S04]  /*4190*/  LDSM.16.MT88.4 R32, [R239+0x4080] ;  /* 0x00408000ef20783b */ /* 0x000fe80000004200 */
[----:B------:R-:W2:Y:S04]  /*41a0*/  SHFL.BFLY PT, R2, R132, 0x2, 0x1f ;  /* 0x0c401f0084027f89 */ /* 0x000ea800000e0000 */
[----:B------:R-:W-:Y:S01]  /*41b0*/  LDSM.16.MT88.4 R72, [R239+0x4880] ;  /* 0x00488000ef48783b */ /* 0x000fe20000004200 */
[----:B-1----:R-:W-:-:S03]  /*41c0*/  FMNMX.FTZ R133, R133, R12, !PT ;  /* 0x0000000c85857209 */ /* 0x002fc60007810000 */
[----:B------:R-:W-:Y:S04]  /*41d0*/  LDSM.16.MT88.4 R76, [R239+0x5880] ;  /* 0x00588000ef4c783b */ /* 0x000fe80000004200 */
[----:B------:R-:W1:Y:S04]  /*41e0*/  SHFL.BFLY PT, R12, R133, 0x1, 0x1f ;  /* 0x0c201f00850c7f89 */ /* 0x000e6800000e0000 */
[----:B------:R-:W-:Y:S01]  /*41f0*/  LDSM.16.MT88.4 R80, [R239+0x6080] ;  /* 0x00608000ef50783b */ /* 0x000fe20000004200 */
[----:B--2---:R-:W-:-:S05]  /*4200*/  FMNMX.FTZ R132, R132, R2, !PT ;  /* 0x0000000284847209 */ /* 0x004fca0007810000 */
[----:B------:R-:W2:Y:S01]  /*4210*/  SHFL.BFLY PT, R2, R132, 0x1, 0x1f ;  /* 0x0c201f0084027f89 */ /* 0x000ea200000e0000 */
[----:B-1----:R-:W-:-:S04]  /*4220*/  FMNMX.FTZ R133, R133, R12, !PT ;  /* 0x0000000c85857209 */ /* 0x002fc80007810000 */
[C---:B------:R-:W-:Y:S01]  /*4230*/  FSETP.NEU.FTZ.AND P0, PT, R133.reuse, -INF , PT ;  /* 0xff8000008500780b */ /* 0x040fe20003f1d000 */
[----:B------:R-:W-:-:S05]  /*4240*/  FMUL.FTZ R12, R133, c[0x0][0x2d0] ;  /* 0x0000b400850c7a20 */ /* 0x000fca0000410000 */
[----:B------:R-:W-:-:S05]  /*4250*/  FSEL R12, R12, RZ, P0 ;  /* 0x000000ff0c0c7208 */ /* 0x000fca0000000000 */
[--C-:B------:R-:W-:Y:S01]  /*4260*/  FFMA.FTZ R14, R14, c[0x0][0x2d0], -R12.reuse ;  /* 0x0000b4000e0e7a23 */ /* 0x100fe2000001080c */
[----:B--2---:R-:W-:Y:S01]  /*4270*/  FMNMX.FTZ R132, R132, R2, !PT ;  /* 0x0000000284847209 */ /* 0x004fe20007810000 */
[--C-:B------:R-:W-:Y:S02]  /*4280*/  FFMA.FTZ R16, R16, c[0x0][0x2d0], -R12.reuse ;  /* 0x0000b40010107a23 */ /* 0x100fe4000001080c */
[--C-:B------:R-:W-:Y:S01]  /*4290*/  FFMA.FTZ R19, R19, c[0x0][0x2d0], -R12.reuse ;  /* 0x0000b40013137a23 */ /* 0x100fe2000001080c */
[C---:B------:R-:W-:Y:S01]  /*42a0*/  FSETP.NEU.FTZ.AND P0, PT, R132.reuse, -INF , PT ;  /* 0xff8000008400780b */ /* 0x040fe20003f1d000 */
[----:B------:R-:W-:Y:S01]  /*42b0*/  FMUL.FTZ R2, R132, c[0x0][0x2d0] ;  /* 0x0000b40084027a20 */ /* 0x000fe20000410000 */
[----:B------:R-:W-:Y:S01]  /*42c0*/  MUFU.EX2 R97, R14 ;  /* 0x0000000e00617308 */ /* 0x000fe20000000800 */
[--C-:B------:R-:W-:Y:S02]  /*42d0*/  FFMA.FTZ R18, R18, c[0x0][0x2d0], -R12.reuse ;  /* 0x0000b40012127a23 */ /* 0x100fe4000001080c */
[--C-:B------:R-:W-:Y:S01]  /*42e0*/  FFMA.FTZ R17, R17, c[0x0][0x2d0], -R12.reuse ;  /* 0x0000b40011117a23 */ /* 0x100fe2000001080c */
[----:B------:R-:W-:Y:S01]  /*42f0*/  FSEL R2, R2, RZ, P0 ;  /* 0x000000ff02027208 */ /* 0x000fe20000000000 */
[----:B------:R-:W-:-:S02]  /*4300*/  FFMA.FTZ R20, R20, c[0x0][0x2d0], -R12 ;  /* 0x0000b40014147a23 */ /* 0x000fc4000001080c */
[----:B------:R-:W-:Y:S01]  /*4310*/  FFMA.FTZ R22, R22, c[0x0][0x2d0], -R12 ;  /* 0x0000b40016167a23 */ /* 0x000fe2000001080c */
[----:B------:R-:W-:Y:S01]  /*4320*/  MUFU.EX2 R14, R16 ;  /* 0x00000010000e7308 */ /* 0x000fe20000000800 */
[--C-:B------:R-:W-:Y:S02]  /*4330*/  FFMA.FTZ R3, R11, c[0x0][0x2d0], -R2.reuse ;  /* 0x0000b4000b037a23 */ /* 0x100fe40000010802 */
[----:B------:R-:W-:Y:S02]  /*4340*/  FFMA.FTZ R6, R6, c[0x0][0x2d0], -R2 ;  /* 0x0000b40006067a23 */ /* 0x000fe40000010802 */
[----:B------:R-:W-:-:S03]  /*4350*/  FFMA.FTZ R21, R21, c[0x0][0x2d0], -R12 ;  /* 0x0000b40015157a23 */ /* 0x000fc6000001080c */
[----:B------:R-:W-:Y:S08]  /*4360*/  MUFU.EX2 R99, R19 ;  /* 0x0000001300637308 */ /* 0x000ff00000000800 */
[----:B------:R-:W-:Y:S08]  /*4370*/  MUFU.EX2 R128, R18 ;  /* 0x0000001200807308 */ /* 0x000ff00000000800 */
[----:B------:R1:W2:Y:S08]  /*4380*/  MUFU.EX2 R130, R17 ;  /* 0x0000001100827308 */ /* 0x0002b00000000800 */
[----:B------:R3:W-:Y:S01]  /*4390*/  MUFU.EX2 R84, R3 ;  /* 0x0000000300547308 */ /* 0x0007e20000000800 */
[----:B-1----:R-:W1:Y:S07]  /*43a0*/  LDSM.16.MT88.4 R16, [R236+0x4080] ;  /* 0x00408000ec10783b */ /* 0x002e6e0000004200 */
[----:B------:R-:W4:Y:S01]  /*43b0*/  MUFU.EX2 R98, R20 ;  /* 0x0000001400627308 */ /* 0x000f220000000800 */
[----:B--2---:R-:W-:Y:S01]  /*43c0*/  F2FP.PACK_AB R4, R130, R128 ;  /* 0x000000808204723e */ /* 0x004fe200000000ff */
[----:B---3--:R-:W-:-:S06]  /*43d0*/  FFMA.FTZ R3, R10, c[0x0][0x2d0], -R2 ;  /* 0x0000b4000a037a23 */ /* 0x008fcc0000010802 */
[----:B------:R-:W2:Y:S08]  /*43e0*/  MUFU.EX2 R86, R6 ;  /* 0x0000000600567308 */ /* 0x000eb00000000800 */
[----:B------:R3:W-:Y:S01]  /*43f0*/  MUFU.EX2 R85, R3 ;  /* 0x0000000300557308 */ /* 0x0007e20000000800 */
[----:B----4-:R-:W-:-:S07]  /*4400*/  F2FP.PACK_AB R10, R99, R98 ;  /* 0x00000062630a723e */ /* 0x010fce00000000ff */
[----:B------:R-:W-:Y:S01]  /*4410*/  MUFU.EX2 R129, R22 ;  /* 0x0000001600817308 */ /* 0x000fe20000000800 */
[----:B---3--:R-:W-:Y:S01]  /*4420*/  FFMA.FTZ R3, R9, c[0x0][0x2d0], -R2 ;  /* 0x0000b40009037a23 */ /* 0x008fe20000010802 */
[----:B--2---:R-:W-:-:S06]  /*4430*/  F2FP.PACK_AB R9, R84, R86 ;  /* 0x000000565409723e */ /* 0x004fcc00000000ff */
[----:B------:R-:W2:Y:S08]  /*4440*/  MUFU.EX2 R120, R21 ;  /* 0x0000001500787308 */ /* 0x000eb00000000800 */
[----:B------:R3:W4:Y:S01]  /*4450*/  MUFU.EX2 R88, R3 ;  /* 0x0000000300587308 */ /* 0x0007220000000800 */
[----:B--2---:R-:W-:Y:S01]  /*4460*/  F2FP.PACK_AB R6, R120, R129 ;  /* 0x000000817806723e */ /* 0x004fe200000000ff */
[----:B---3--:R-:W-:Y:S01]  /*4470*/  FFMA.FTZ R3, R8, c[0x0][0x2d0], -R2 ;  /* 0x0000b40008037a23 */ /* 0x008fe20000010802 */
[----:B------:R-:W-:-:S02]  /*4480*/  F2FP.PACK_AB R8, R14, R97 ;  /* 0x000000610e08723e */ /* 0x000fc400000000ff */
[----:B----4-:R-:W-:-:S03]  /*4490*/  F2FP.PACK_AB R11, R88, R85 ;  /* 0x00000055580b723e */ /* 0x010fc600000000ff */
[----:B------:R2:W-:Y:S04]  /*44a0*/  MUFU.EX2 R87, R3 ;  /* 0x0000000300577308 */ /* 0x0005e80000000800 */
[C---:B-1----:R-:W-:Y:S08]  /*44b0*/  HMMA.16816.F32 R20, R8.reuse, R16, RZ ;  /* 0x000000100814723c */ /* 0x042ff000000018ff */
[----:B------:R-:W-:Y:S01]  /*44c0*/  HMMA.16816.F32 R16, R8, R18, RZ ;  /* 0x000000120810723c */ /* 0x000fe200000018ff */
[----:B--2---:R-:W-:-:S04]  /*44d0*/  FFMA.FTZ R3, R7, c[0x0][0x2d0], -R2 ;  /* 0x0000b40007037a23 */ /* 0x004fc80000010802 */
[----:B------:R1:W2:Y:S03]  /*44e0*/  MUFU.EX2 R103, R3 ;  /* 0x0000000300677308 */ /* 0x0002a60000000800 */
[----:B------:R-:W-:Y:S01]  /*44f0*/  HMMA.16816.F32 R36, R8, R28, RZ ;  /* 0x0000001c0824723c */ /* 0x000fe200000018ff */
[----:B-1----:R-:W-:Y:S01]  /*4500*/  FFMA.FTZ R3, R13, c[0x0][0x2d0], -R2 ;  /* 0x0000b4000d037a23 */ /* 0x002fe20000010802 */
[----:B--2---:R-:W-:-:S03]  /*4510*/  F2FP.PACK_AB R5, R103, R87 ;  /* 0x000000576705723e */ /* 0x004fc600000000ff */
[----:B------:R1:W-:Y:S02]  /*4520*/  MUFU.EX2 R105, R3 ;  /* 0x0000000300697308 */ /* 0x0003e40000000800 */
[----:B-1----:R-:W-:-:S06]  /*4530*/  FFMA.FTZ R3, R15, c[0x0][0x2d0], -R2 ;  /* 0x0000b4000f037a23 */ /* 0x002fcc0000010802 */
[----:B------:R-:W1:Y:S02]  /*4540*/  MUFU.EX2 R134, R3 ;  /* 0x0000000300867308 */ /* 0x000e640000000800 */
[----:B-1----:R-:W-:-:S07]  /*4550*/  F2FP.PACK_AB R7, R134, R105 ;  /* 0x000000698607723e */ /* 0x002fce00000000ff */
[C---:B------:R-:W-:Y:S08]  /*4560*/  HMMA.16816.F32 R156, R4.reuse, R24, R20 ;  /* 0x00000018049c723c */ /* 0x040ff00000001814 */
[----:B------:R-:W-:Y:S08]  /*4570*/  HMMA.16816.F32 R52, R4, R26, R16 ;  /* 0x0000001a0434723c */ /* 0x000ff00000001810 */
[C---:B------:R-:W-:Y:S01]  /*4580*/  HMMA.16816.F32 R24, R8.reuse, R30, RZ ;  /* 0x0000001e0818723c */ /* 0x040fe200000018ff */
[----:B------:R-:W1:Y:S07]  /*4590*/  LDSM.16.MT88.4 R28, [R236+0x5880] ;  /* 0x00588000ec1c783b */ /* 0x000e6e0000004200 */
[C---:B------:R-:W-:Y:S08]  /*45a0*/  HMMA.16816.F32 R20, R8.reuse, R44, RZ ;  /* 0x0000002c0814723c */ /* 0x040ff000000018ff */
[----:B------:R-:W-:Y:S01]  /*45b0*/  HMMA.16816.F32 R16, R8, R46, RZ ;  /* 0x0000002e0810723c */ /* 0x000fe200000018ff */
[----:B------:R-:W-:Y:S01]  /*45c0*/  IMAD.MOV.U32 R104, RZ, RZ, R52 ;  /* 0x000000ffff687224 */ /* 0x000fe200078e0034 */
[----:B------:R-:W-:Y:S01]  /*45d0*/  MOV R169, R53 ;  /* 0x0000003500a97202 */ /* 0x000fe20000000f00 */
[----:B------:R-:W-:-:S02]  /*45e0*/  IMAD.MOV.U32 R100, RZ, RZ, R55 ;  /* 0x000000ffff647224 */ /* 0x000fc400078e0037 */
[----:B------:R-:W-:Y:S02]  /*45f0*/  IMAD.MOV.U32 R168, RZ, RZ, R54 ;  /* 0x000000ffffa87224 */ /* 0x000fe400078e0036 */
[----:B------:R-:W2:Y:S01]  /*4600*/  LDSM.16.MT88.4 R52, [R240+0x6080] ;  /* 0x00608000f034783b */ /* 0x000ea20000004200 */
[C---:B------:R-:W-:Y:S08]  /*4610*/  HMMA.16816.F32 R148, R4.reuse, R48, R36 ;  /* 0x000000300494723c */ /* 0x040ff00000001824 */
[C---:B------:R-:W-:Y:S08]  /*4620*/  HMMA.16816.F32 R140, R4.reuse, R40, R20 ;  /* 0x00000028048c723c */ /* 0x040ff00000001814 */
[C---:B------:R-:W-:Y:S08]  /*4630*/  HMMA.16816.F32 R108, R4.reuse, R42, R16 ;  /* 0x0000002a046c723c */ /* 0x040ff00000001810 */
[----:B------:R-:W-:Y:S08]  /*4640*/  HMMA.16816.F32 R136, R4, R50, R24 ;  /* 0x000000320488723c */ /* 0x000ff00000001818 */
[C---:B-1----:R-:W-:Y:S08]  /*4650*/  HMMA.16816.F32 R40, R8.reuse, R28, RZ ;  /* 0x0000001c0828723c */ /* 0x042ff000000018ff */
[----:B------:R-:W-:Y:S01]  /*4660*/  HMMA.16816.F32 R48, R8, R32, RZ ;  /* 0x000000200830723c */ /* 0x000fe200000018ff */
[----:B------:R-:W-:Y:S01]  /*4670*/  IMAD.MOV.U32 R154, RZ, RZ, R108 ;  /* 0x000000ffff9a7224 */ /* 0x000fe200078e006c */
[----:B------:R-:W-:Y:S01]  /*4680*/  MOV R153, R109 ;  /* 0x0000006d00997202 */ /* 0x000fe20000000f00 */
[----:B------:R-:W-:-:S02]  /*4690*/  IMAD.MOV.U32 R152, RZ, RZ, R110 ;  /* 0x000000ffff987224 */ /* 0x000fc400078e006e */
[----:B------:R-:W-:-:S03]  /*46a0*/  IMAD.MOV.U32 R147, RZ, RZ, R111 ;  /* 0x000000ffff937224 */ /* 0x000fc600078e006f */
[C---:B------:R-:W-:Y:S08]  /*46b0*/  HMMA.16816.F32 R24, R8.reuse, R68, RZ ;  /* 0x000000440818723c */ /* 0x040ff000000018ff */
[----:B------:R-:W-:Y:S08]  /*46c0*/  HMMA.16816.F32 R44, R8, R34, RZ ;  /* 0x00000022082c723c */ /* 0x000ff000000018ff */
[----:B------:R-:W-:Y:S08]  /*46d0*/  HMMA.16816.F32 R40, R4, R60, R40 ;  /* 0x0000003c0428723c */ /* 0x000ff00000001828 */
[----:B------:R-:W-:Y:S08]  /*46e0*/  HMMA.16816.F32 R36, R8, R30, RZ ;  /* 0x0000001e0824723c */ /* 0x000ff000000018ff */
[----:B------:R-:W-:Y:S08]  /*46f0*/  HMMA.16816.F32 R48, R4, R72, R48 ;  /* 0x000000480430723c */ /* 0x000ff00000001830 */
[----:B------:R-:W-:Y:S01]  /*4700*/  HMMA.16816.F32 R16, R8, R76, RZ ;  /* 0x0000004c0810723c */ /* 0x000fe200000018ff */
[----:B------:R-:W-:Y:S01]  /*4710*/  IMAD.MOV.U32 R146, RZ, RZ, R40 ;  /* 0x000000ffff927224 */ /* 0x000fe200078e0028 */
[----:B------:R-:W-:Y:S01]  /*4720*/  MOV R145, R41 ;  /* 0x0000002900917202 */ /* 0x000fe20000000f00 */
[----:B------:R-:W-:-:S02]  /*4730*/  IMAD.MOV.U32 R144, RZ, RZ, R42 ;  /* 0x000000ffff907224 */ /* 0x000fc400078e002a */
[----:B------:R-:W-:-:S03]  /*4740*/  IMAD.MOV.U32 R131, RZ, RZ, R43 ;  /* 0x000000ffff837224 */ /* 0x000fc600078e002b */
[C---:B------:R-:W-:Y:S08]  /*4750*/  HMMA.16816.F32 R32, R8.reuse, R64, RZ ;  /* 0x000000400820723c */ /* 0x040ff000000018ff */
[----:B------:R-:W-:Y:S01]  /*4760*/  HMMA.16816.F32 R28, R8, R66, RZ ;  /* 0x00000042081c723c */ /* 0x000fe200000018ff */
[----:B------:R-:W1:Y:S01]  /*4770*/  LDSM.16.MT88.4 R64, [R236+0x7080] ;  /* 0x00708000ec40783b */ /* 0x000e620000004200 */
[----:B------:R-:W-:Y:S01]  /*4780*/  MOV R161, R48 ;  /* 0x0000003000a17202 */ /* 0x000fe20000000f00 */
[----:B------:R-:W-:Y:S01]  /*4790*/  IMAD.MOV.U32 R160, RZ, RZ, R49 ;  /* 0x000000ffffa07224 */ /* 0x000fe200078e0031 */
[----:B------:R-:W-:Y:S01]  /*47a0*/  MOV R155, R51 ;  /* 0x00000033009b7202 */ /* 0x000fe20000000f00 */
[----:B------:R-:W-:-:S02]  /*47b0*/  IMAD.MOV.U32 R135, RZ, RZ, R50 ;  /* 0x000000ffff877224 */ /* 0x000fc400078e0032 */
[----:B------:R-:W3:Y:S01]  /*47c0*/  LDSM.16.MT88.4 R48, [R237+0x7080] ;  /* 0x00708000ed30783b */ /* 0x000ee20000004200 */
[C---:B--2---:R-:W-:Y:S08]  /*47d0*/  HMMA.16816.F32 R24, R4.reuse, R52, R24 ;  /* 0x000000340418723c */ /* 0x044ff00000001818 */
[C---:B------:R-:W-:Y:S08]  /*47e0*/  HMMA.16816.F32 R44, R4.reuse, R74, R44 ;  /* 0x0000004a042c723c */ /* 0x040ff0000000182c */
[----:B------:R-:W-:Y:S01]  /*47f0*/  HMMA.16816.F32 R40, R4, R62, R36 ;  /* 0x0000003e0428723c */ /* 0x000fe20000001824 */
[----:B------:R-:W-:Y:S07]  /*4800*/  LDSM.16.MT88.4 R60, [R236+0x8880] ;  /* 0x00888000ec3c783b */ /* 0x000fee0000004200 */
[----:B------:R-:W-:Y:S01]  /*4810*/  HMMA.16816.F32 R20, R8, R70, RZ ;  /* 0x000000460814723c */ /* 0x000fe200000018ff */
[----:B------:R-:W-:Y:S01]  /*4820*/  IMAD.MOV.U32 R119, RZ, RZ, R25 ;  /* 0x000000ffff777224 */ /* 0x000fe200078e0019 */
[----:B------:R-:W-:Y:S01]  /*4830*/  MOV R118, R26 ;  /* 0x0000001a00767202 */ /* 0x000fe20000000f00 */
[----:B------:R-:W-:-:S02]  /*4840*/  IMAD.MOV.U32 R117, RZ, RZ, R27 ;  /* 0x000000ffff757224 */ /* 0x000fc400078e001b */
[----:B------:R-:W-:Y:S02]  /*4850*/  IMAD.MOV.U32 R116, RZ, RZ, R24 ;  /* 0x000000ffff747224 */ /* 0x000fe400078e0018 */
[----:B------:R-:W2:Y:S01]  /*4860*/  LDSM.16.MT88.4 R24, [R236+0x7880] ;  /* 0x00788000ec18783b */ /* 0x000ea20000004200 */
[C---:B------:R-:W-:Y:S01]  /*4870*/  HMMA.16816.F32 R16, R4.reuse, R80, R16 ;  /* 0x000000500410723c */ /* 0x040fe20000001810 */
[----:B------:R-:W-:Y:S01]  /*4880*/  IMAD.MOV.U32 R102, RZ, RZ, R45 ;  /* 0x000000ffff667224 */ /* 0x000fe200078e002d */
[----:B------:R-:W-:Y:S01]  /*4890*/  MOV R163, R46 ;  /* 0x0000002e00a37202 */ /* 0x000fe20000000f00 */
[----:B------:R-:W-:Y:S02]  /*48a0*/  IMAD.MOV.U32 R101, RZ, RZ, R44 ;  /* 0x000000ffff657224 */ /* 0x000fe400078e002c */
[----:B------:R-:W-:Y:S02]  /*48b0*/  IMAD.MOV.U32 R162, RZ, RZ, R47 ;  /* 0x000000ffffa27224 */ /* 0x000fe400078e002f */
[----:B------:R-:W4:Y:S01]  /*48c0*/  LDSM.16.MT88.4 R44, [R240+0x7080] ;  /* 0x00708000f02c783b */ /* 0x000f220000004200 */
[----:B------:R-:W-:Y:S01]  /*48d0*/  HMMA.16816.F32 R32, R4, R56, R32 ;  /* 0x000000380420723c */ /* 0x000fe20000001820 */
[----:B------:R-:W-:Y:S01]  /*48e0*/  MOV R36, R41 ;  /* 0x0000002900247202 */ /* 0x000fe20000000f00 */
[----:B------:R-:W-:Y:S01]  /*48f0*/  IMAD.MOV.U32 R127, RZ, RZ, R42 ;  /* 0x000000ffff7f7224 */ /* 0x000fe200078e002a */
[----:B------:R-:W-:Y:S01]  /*4900*/  MOV R125, R40 ;  /* 0x00000028007d7202 */ /* 0x000fe20000000f00 */
[----:B------:R-:W-:-:S02]  /*4910*/  IMAD.MOV.U32 R126, RZ, RZ, R43 ;  /* 0x000000ffff7e7224 */ /* 0x000fc400078e002b */
[----:B------:R-:W2:Y:S02]  /*4920*/  LDSM.16.MT88.4 R40, [R237+0x7880] ;  /* 0x00788000ed28783b */ /* 0x000ea40000004200 */
[C---:B------:R-:W-:Y:S02]  /*4930*/  HMMA.16816.F32 R20, R4.reuse, R54, R20 ;  /* 0x000000360414723c */ /* 0x040fe40000001814 */
[----:B------:R-:W2:Y:S06]  /*4940*/  LDSM.16.MT88.4 R52, [R239+0x7080] ;  /* 0x00708000ef34783b */ /* 0x000eac0000004200 */
[----:B------:R-:W-:Y:S01]  /*4950*/  IMAD.MOV.U32 R15, RZ, RZ, R17 ;  /* 0x000000ffff0f7224 */ /* 0x000fe200078e0011 */
[----:B------:R-:W-:Y:S01]  /*4960*/  MOV R3, R19 ;  /* 0x0000001300037202 */ /* 0x000fe20000000f00 */
[----:B------:R-:W-:Y:S01]  /*4970*/  IMAD.MOV.U32 R13, RZ, RZ, R18 ;  /* 0x000000ffff0d7224 */ /* 0x000fe200078e0012 */
[----:B------:R-:W-:Y:S01]  /*4980*/  HMMA.16816.F32 R72, R4, R58, R28 ;  /* 0x0000003a0448723c */ /* 0x000fe2000000181c */
[----:B------:R-:W-:Y:S01]  /*4990*/  IMAD.MOV.U32 R0, RZ, RZ, R16 ;  /* 0x000000ffff007224 */ /* 0x000fe200078e0010 */
[----:B------:R-:W4:Y:S03]  /*49a0*/  LDSM.16.MT88.4 R56, [R240+0x7880] ;  /* 0x00788000f038783b */ /* 0x000f260000004200 */
[----:B------:R-:W-:Y:S01]  /*49b0*/  IMAD.MOV.U32 R124, RZ, RZ, R33 ;  /* 0x000000ffff7c7224 */ /* 0x000fe200078e0021 */
[----:B------:R-:W-:Y:S01]  /*49c0*/  MOV R122, R35 ;  /* 0x00000023007a7202 */ /* 0x000fe20000000f00 */
[----:B------:R-:W-:Y:S01]  /*49d0*/  IMAD.MOV.U32 R123, RZ, RZ, R34 ;  /* 0x000000ffff7b7224 */ /* 0x000fe200078e0022 */
[----:B-1----:R-:W-:Y:S01]  /*49e0*/  HMMA.16816.F32 R16, R8, R64, RZ ;  /* 0x000000400810723c */ /* 0x002fe200000018ff */
[----:B------:R-:W-:-:S04]  /*49f0*/  IMAD.MOV.U32 R121, RZ, RZ, R32 ;  /* 0x000000ffff797224 */ /* 0x000fc800078e0020 */
[----:B------:R-:W-:Y:S01]  /*4a00*/  MOV R111, R23 ;  /* 0x00000017006f7202 */ /* 0x000fe20000000f00 */
[----:B------:R-:W-:Y:S01]  /*4a10*/  IMAD.MOV.U32 R110, RZ, RZ, R21 ;  /* 0x000000ffff6e7224 */ /* 0x000fe200078e0015 */
[----:B------:R-:W-:Y:S01]  /*4a20*/  MOV R108, R20 ;  /* 0x00000014006c7202 */ /* 0x000fe20000000f00 */
[----:B---3--:R-:W-:Y:S01]  /*4a30*/  HMMA.16816.F32 R32, R8, R48, RZ ;  /* 0x000000300820723c */ /* 0x008fe200000018ff */
[----:B------:R-:W-:Y:S02]  /*4a40*/  IMAD.MOV.U32 R65, RZ, RZ, R36 ;  /* 0x000000ffff417224 */ /* 0x000fe400078e0024 */
[----:B------:R-:W-:-:S05]  /*4a50*/  IMAD.MOV.U32 R109, RZ, RZ, R22 ;  /* 0x000000ffff6d7224 */ /* 0x000fca00078e0016 */
[C---:B------:R-:W-:Y:S01]  /*4a60*/  HMMA.16816.F32 R28, R8.reuse, R50, RZ ;  /* 0x00000032081c723c */ /* 0x040fe200000018ff */
[----:B------:R-:W1:Y:S07]  /*4a70*/  LDSM.16.MT88.4 R48, [R239+0x7880] ;  /* 0x00788000ef30783b */ /* 0x000e6e0000004200 */
[----:B------:R-:W-:Y:S08]  /*4a80*/  HMMA.16816.F32 R36, R8, R66, RZ ;  /* 0x000000420824723c */ /* 0x000ff000000018ff */
[----:B--2---:R-:W-:Y:S08]  /*4a90*/  HMMA.16816.F32 R68, R4, R24, R16 ;  /* 0x000000180444723c */ /* 0x004ff00000001810 */
[C---:B----4-:R-:W-:Y:S07]  /*4aa0*/  HMMA.16816.F32 R16, R8.reuse, R44, RZ ;  /* 0x0000002c0810723c */ /* 0x050fee00000018ff */
[----:B------:R-:W-:Y:S01]  /*4ab0*/  MOV R45, R105 ;  /* 0x00000069002d7202 */ /* 0x000fe20000000f00 */
[----:B------:R-:W-:Y:S08]  /*4ac0*/  HMMA.16816.F32 R20, R8, R78, RZ ;  /* 0x0000004e0814723c */ /* 0x000ff000000018ff */
[C---:B------:R-:W-:Y:S08]  /*4ad0*/  HMMA.16816.F32 R76, R4.reuse, R40, R32 ;  /* 0x00000028044c723c */ /* 0x040ff00000001820 */
[----:B------:R-:W-:Y:S01]  /*4ae0*/  HMMA.16816.F32 R172, R4, R42, R28 ;  /* 0x0000002a04ac723c */ /* 0x000fe2000000181c */
[----:B------:R-:W-:Y:S07]  /*4af0*/  LDSM.16.MT88.4 R40, [R237+0x8880] ;  /* 0x00888000ed28783b */ /* 0x000fee0000004200 */
[C---:B------:R-:W-:Y:S07]  /*4b00*/  HMMA.16816.F32 R32, R8.reuse, R46, RZ ;  /* 0x0000002e0820723c */ /* 0x040fee00000018ff */
[----:B------:R-:W-:Y:S01]  /*4b10*/  MOV R46, R123 ;  /* 0x0000007b002e7202 */ /* 0x000fe20000000f00 */
[----:B------:R-:W-:Y:S01]  /*4b20*/  HMMA.16816.F32 R28, R8, R52, RZ ;  /* 0x00000034081c723c */ /* 0x000fe200000018ff */
[----:B------:R-:W-:-:S06]  /*4b30*/  IMAD.MOV.U32 R47, RZ, RZ, R122 ;  /* 0x000000ffff2f7224 */ /* 0x000fcc00078e007a */
[----:B------:R-:W-:Y:S01]  /*4b40*/  IMAD.MOV.U32 R53, RZ, RZ, R119 ;  /* 0x000000ffff357224 */ /* 0x000fe200078e0077 */
[----:B------:R-:W-:Y:S01]  /*4b50*/  HMMA.16816.F32 R176, R4, R26, R36 ;  /* 0x0000001a04b0723c */ /* 0x000fe20000001824 */
[----:B------:R-:W2:Y:S01]  /*4b60*/  LDSM.16.MT88.4 R36, [R236+0x9080] ;  /* 0x00908000ec24783b */ /* 0x000ea20000004200 */
[----:B------:R-:W-:-:S06]  /*4b70*/  IMAD.MOV.U32 R52, RZ, RZ, R116 ;  /* 0x000000ffff347224 */ /* 0x000fcc00078e0074 */
[----:B------:R-:W-:Y:S07]  /*4b80*/  HMMA.16816.F32 R24, R8, R54, RZ ;  /* 0x000000360818723c */ /* 0x000fee00000018ff */
[----:B------:R-:W-:Y:S01]  /*4b90*/  IMAD.MOV.U32 R54, RZ, RZ, R118 ;  /* 0x000000ffff367224 */ /* 0x000fe200078e0076 */
[----:B------:R-:W-:Y:S01]  /*4ba0*/  HMMA.16816.F32 R16, R4, R56, R16 ;  /* 0x000000380410723c */ /* 0x000fe20000001810 */
[----:B------:R-:W-:-:S06]  /*4bb0*/  MOV R55, R117 ;  /* 0x0000007500377202 */ /* 0x000fcc0000000f00 */
[----:B------:R-:W-:Y:S01]  /*4bc0*/  IMAD.MOV.U32 R56, RZ, RZ, R104 ;  /* 0x000000ffff387224 */ /* 0x000fe200078e0068 */
[----:B------:R-:W-:Y:S01]  /*4bd0*/  HMMA.16816.F32 R80, R4, R82, R20 ;  /* 0x000000520450723c */ /* 0x000fe20000001814 */
[----:B------:R-:W-:-:S07]  /*4be0*/  MOV R57, R103 ;  /* 0x0000006700397202 */ /* 0x000fce0000000f00 */
[----:B------:R-:W-:Y:S07]  /*4bf0*/  HMMA.16816.F32 R20, R8, R60, RZ ;  /* 0x0000003c0814723c */ /* 0x000fee00000018ff */
[----:B------:R-:W-:Y:S01]  /*4c00*/  MOV R60, R0 ;  /* 0x00000000003c7202 */ /* 0x000fe20000000f00 */
[----:B------:R-:W-:Y:S01]  /*4c10*/  HMMA.16816.F32 R112, R4, R58, R32 ;  /* 0x0000003a0470723c */ /* 0x000fe20000001820 */
[----:B------:R-:W-:Y:S01]  /*4c20*/  IMAD.MOV.U32 R44, RZ, RZ, R16 ;  /* 0x000000ffff2c7224 */ /* 0x000fe200078e0010 */
[----:B------:R-:W-:Y:S01]  /*4c30*/  MOV R66, R18 ;  /* 0x0000001200427202 */ /* 0x000fe20000000f00 */
[----:B------:R-:W-:Y:S01]  /*4c40*/  IMAD.MOV.U32 R67, RZ, RZ, R17 ;  /* 0x000000ffff437224 */ /* 0x000fe200078e0011 */
[----:B------:R-:W-:Y:S01]  /*4c50*/  MOV R61, R15 ;  /* 0x0000000f003d7202 */ /* 0x000fe20000000f00 */
[----:B------:R-:W-:-:S02]  /*4c60*/  IMAD.MOV.U32 R64, RZ, RZ, R19 ;  /* 0x000000ffff407224 */ /* 0x000fc400078e0013 */
[----:B------:R-:W-:Y:S01]  /*4c70*/  IMAD.MOV.U32 R32, RZ, RZ, R102 ;  /* 0x000000ffff207224 */ /* 0x000fe200078e0066 */
[----:B-1----:R-:W-:Y:S01]  /*4c80*/  HMMA.16816.F32 R104, R4, R48, R28 ;  /* 0x000000300468723c */ /* 0x002fe2000000181c */
[----:B------:R-:W-:Y:S01]  /*4c90*/  LDSM.16.MT88.4 R28, [R240+0x8880] ;  /* 0x00888000f01c783b */ /* 0x000fe20000004200 */
[----:B------:R-:W-:Y:S01]  /*4ca0*/  IMAD.MOV.U32 R33, RZ, RZ, R57 ;  /* 0x000000ffff217224 */ /* 0x000fe200078e0039 */
[----:B------:R-:W-:Y:S01]  /*4cb0*/  MOV R35, R44 ;  /* 0x0000002c00237202 */ /* 0x000fe20000000f00 */
[----:B------:R-:W-:Y:S01]  /*4cc0*/  IMAD.MOV.U32 R57, RZ, RZ, R65 ;  /* 0x000000ffff397224 */ /* 0x000fe200078e0041 */
[----:B------:R-:W-:Y:S01]  /*4cd0*/  MOV R65, R120 ;  /* 0x0000007800417202 */ /* 0x000fe20000000f00 */
[----:B------:R-:W-:Y:S01]  /*4ce0*/  IMAD.MOV.U32 R44, RZ, RZ, R121 ;  /* 0x000000ffff2c7224 */ /* 0x000fe200078e0079 */
[----:B------:R-:W-:Y:S01]  /*4cf0*/  MOV R48, R100 ;  /* 0x0000006400307202 */ /* 0x000fe20000000f00 */
[----:B------:R-:W-:Y:S01]  /*4d00*/  IMAD.MOV.U32 R49, RZ, RZ, R101 ;  /* 0x000000ffff317224 */ /* 0x000fe200078e0065 */
[----:B------:R-:W-:Y:S01]  /*4d10*/  HMMA.16816.F32 R16, R8, R62, RZ ;  /* 0x0000003e0810723c */ /* 0x000fe200000018ff */
[----:B------:R-:W-:Y:S01]  /*4d20*/  IMAD.MOV.U32 R34, RZ, RZ, R45 ;  /* 0x000000ffff227224 */ /* 0x000fe200078e002d */
[----:B------:R-:W-:Y:S01]  /*4d30*/  MOV R59, R126 ;  /* 0x0000007e003b7202 */ /* 0x000fe20000000f00 */
[----:B------:R-:W-:-:S02]  /*4d40*/  IMAD.MOV.U32 R58, RZ, RZ, R127 ;  /* 0x000000ffff3a7224 */ /* 0x000fc400078e007f */
[----:B------:R-:W-:Y:S02]  /*4d50*/  IMAD.MOV.U32 R45, RZ, RZ, R124 ;  /* 0x000000ffff2d7224 */ /* 0x000fe400078e007c */
[----:B------:R-:W-:Y:S01]  /*4d60*/  FADD.FTZ R0, R97, R14 ;  /* 0x0000000e61007221 */ /* 0x000fe20000010000 */
[----:B------:R-:W-:Y:S01]  /*4d70*/  HMMA.16816.F32 R100, R4, R50, R24 ;  /* 0x000000320464723c */ /* 0x000fe20000001818 */
[----:B------:R-:W1:Y:S01]  /*4d80*/  LDSM.16.MT88.4 R24, [R237+0x9080] ;  /* 0x00908000ed18783b */ /* 0x000e620000004200 */
[----:B------:R-:W-:Y:S02]  /*4d90*/  IMAD.MOV.U32 R62, RZ, RZ, R13 ;  /* 0x000000ffff3e7224 */ /* 0x000fe400078e000d */
[----:B------:R-:W-:Y:S02]  /*4da0*/  FADD.FTZ R13, R98, R0 ;  /* 0x00000000620d7221 */ /* 0x000fe40000010000 */
[----:B------:R-:W-:Y:S02]  /*4db0*/  IMAD.MOV.U32 R63, RZ, RZ, R3 ;  /* 0x000000ffff3f7224 */ /* 0x000fe400078e0003 */
[----:B------:R-:W-:-:S02]  /*4dc0*/  IMAD.MOV.U32 R50, RZ, RZ, R169 ;  /* 0x000000ffff327224 */ /* 0x000fc400078e00a9 */
[----:B------:R-:W-:Y:S02]  /*4dd0*/  IMAD.MOV.U32 R51, RZ, RZ, R168 ;  /* 0x000000ffff337224 */ /* 0x000fe400078e00a8 */
[----:B--2---:R-:W-:Y:S01]  /*4de0*/  HMMA.16816.F32 R168, R4, R36, R20 ;  /* 0x0000002404a8723c */ /* 0x004fe20000001814 */
[--C-:B------:R-:W-:Y:S02]  /*4df0*/  FFMA.FTZ R3, R94, c[0x0][0x2d0], -R12.reuse ;  /* 0x0000b4005e037a23 */ /* 0x100fe4000001080c */
[----:B------:R-:W-:Y:S02]  /*4e00*/  FFMA.FTZ R0, R93, c[0x0][0x2d0], -R12 ;  /* 0x0000b4005d007a23 */ /* 0x000fe4000001080c */
[----:B------:R-:W-:Y:S01]  /*4e10*/  IMAD.MOV.U32 R97, RZ, RZ, R50 ;  /* 0x000000ffff617224 */ /* 0x000fe200078e0032 */
[----:B------:R-:W-:Y:S01]  /*4e20*/  MOV R50, R163 ;  /* 0x000000a300327202 */ /* 0x000fe20000000f00 */
[----:B------:R-:W-:Y:S01]  /*4e30*/  IMAD.MOV.U32 R36, RZ, RZ, R111 ;  /* 0x000000ffff247224 */ /* 0x000fe200078e006f */
[----:B------:R-:W-:Y:S01]  /*4e40*/  HMMA.16816.F32 R20, R8, R40, RZ ;  /* 0x000000280814723c */ /* 0x000fe200000018ff */
[----:B------:R-:W-:Y:S01]  /*4e50*/  MOV R37, R56 ;  /* 0x0000003800257202 */ /* 0x000fe20000000f00 */
[----:B------:R-:W-:Y:S01]  /*4e60*/  IMAD.MOV.U32 R56, RZ, RZ, R125 ;  /* 0x000000ffff387224 */ /* 0x000fe200078e007d */
[----:B------:R2:W3:Y:S01]  /*4e70*/  MUFU.EX2 R40, R0 ;  /* 0x0000000000287308 */ /* 0x0004e20000000800 */
[----:B------:R-:W-:Y:S01]  /*4e80*/  IMAD.MOV.U32 R98, RZ, RZ, R51 ;  /* 0x000000ffff627224 */ /* 0x000fe200078e0033 */
[----:B------:R4:W5:Y:S02]  /*4e90*/  LDL.LU R163, [R1+0x98] ;  /* 0x0000980001a37983 */ /* 0x0009640000300800 */
[----:B------:R-:W-:Y:S01]  /*4ea0*/  IMAD.MOV.U32 R41, RZ, RZ, R108 ;  /* 0x000000ffff297224 */ /* 0x000fe200078e006c */
[----:B------:R-:W-:Y:S07]  /*4eb0*/  HMMA.16816.F32 R120, R4, R38, R16 ;  /* 0x000000260478723c */ /* 0x000fee0000001810 */
[----:B------:R-:W-:Y:S01]  /*4ec0*/  MOV R38, R110 ;  /* 0x0000006e00267202 */ /* 0x000fe20000000f00 */
[----:B------:R-:W-:Y:S01]  /*4ed0*/  HMMA.16816.F32 R16, R8, R42, RZ ;  /* 0x0000002a0810723c */ /* 0x000fe200000018ff */
[----:B------:R-:W-:-:S02]  /*4ee0*/  IMAD.MOV.U32 R39, RZ, RZ, R109 ;  /* 0x000000ffff277224 */ /* 0x000fc400078e006d */
[----:B------:R-:W-:Y:S01]  /*4ef0*/  MOV R93, R38 ;  /* 0x00000026005d7202 */ /* 0x000fe20000000f00 */
[----:B--2---:R-:W-:-:S04]  /*4f00*/  FFMA.FTZ R0, R92, c[0x0][0x2d0], -R2 ;  /* 0x0000b4005c007a23 */ /* 0x004fc80000010802 */
[C---:B-1----:R-:W-:Y:S01]  /*4f10*/  HMMA.16816.F32 R108, R4.reuse, R24, R20 ;  /* 0x00000018046c723c */ /* 0x042fe20000001814 */
[----:B------:R-:W1:Y:S11]  /*4f20*/  LDSM.16.MT88.4 R20, [R240+0x9080] ;  /* 0x00908000f014783b */ /* 0x000e760000004200 */
[----:B------:R-:W-:Y:S04]  /*4f30*/  @!UPT UIADD3 URZ, URZ, URZ, URZ ;  /* 0x0000003f3f3ff290 */ /* 0x000fe8000fffe03f */
[----:B------:R-:W-:Y:S01]  /*4f40*/  HMMA.16816.F32 R116, R4, R26, R16 ;  /* 0x0000001a0474723c */ /* 0x000fe20000001810 */
[----:B------:R-:W-:Y:S01]  /*4f50*/  MOV R38, R144 ;  /* 0x0000009000267202 */ /* 0x000fe20000000f00 */
[----:B------:R-:W-:Y:S02]  /*4f60*/  IMAD.MOV.U32 R43, RZ, RZ, R155 ;  /* 0x000000ffff2b7224 */ /* 0x000fe400078e009b */
[----:B------:R-:W-:Y:S02]  /*4f70*/  IMAD.MOV.U32 R94, RZ, RZ, R39 ;  /* 0x000000ffff5e7224 */ /* 0x000fe400078e0027 */
[----:B------:R-:W-:Y:S02]  /*4f80*/  IMAD.MOV.U32 R92, RZ, RZ, R41 ;  /* 0x000000ffff5c7224 */ /* 0x000fe400078e0029 */
[----:B------:R-:W-:Y:S11]  /*4f90*/  HMMA.16816.F32 R16, R8, R28, RZ ;  /* 0x0000001c0810723c */ /* 0x000ff600000018ff */
[----:B------:R-:W-:Y:S11]  /*4fa0*/  @!UPT UIADD3 URZ, URZ, URZ, URZ ;  /* 0x0000003f3f3ff290 */ /* 0x000ff6000fffe03f */
[----:B------:R-:W-:Y:S02]  /*4fb0*/  @!UPT UIADD3 URZ, URZ, URZ, URZ ;  /* 0x0000003f3f3ff290 */ /* 0x000fe4000fffe03f */
[----:B-1----:R-:W-:Y:S07]  /*4fc0*/  HMMA.16816.F32 R124, R4, R20, R16 ;  /* 0x00000014047c723c */ /* 0x002fee0000001810 */
[--C-:B------:R-:W-:Y:S01]  /*4fd0*/  FFMA.FTZ R21, R96, c[0x0][0x2d0], -R12.reuse ;  /* 0x0000b40060157a23 */ /* 0x100fe2000001080c */
[----:B------:R-:W-:Y:S01]  /*4fe0*/  HMMA.16816.F32 R16, R8, R30, RZ ;  /* 0x0000001e0810723c */ /* 0x000fe200000018ff */
[----:B------:R-:W-:Y:S01]  /*4ff0*/  FFMA.FTZ R20, R95, c[0x0][0x2d0], -R12 ;  /* 0x0000b4005f147a23 */ /* 0x000fe2000001080c */
[----:B------:R-:W-:Y:S01]  /*5000*/  MOV R96, R37 ;  /* 0x0000002500607202 */ /* 0x000fe20000000f00 */
[----:B------:R-:W-:Y:S01]  /*5010*/  IMAD.MOV.U32 R95, RZ, RZ, R36 ;  /* 0x000000ffff5f7224 */ /* 0x000fe200078e0024 */
[----:B------:R-:W-:Y:S01]  /*5020*/  MOV R28, R154 ;  /* 0x0000009a001c7202 */ /* 0x000fe20000000f00 */
[----:B------:R-:W-:Y:S01]  /*5030*/  IMAD.MOV.U32 R29, RZ, RZ, R153 ;  /* 0x000000ffff1d7224 */ /* 0x000fe200078e0099 */
[----:B------:R-:W-:Y:S11]  /*5040*/  MUFU.EX2 R21, R21 ;  /* 0x0000001500157308 */ /* 0x000ff60000000800 */
[----:B------:R-:W-:Y:S07]  /*5050*/  @!UPT UIADD3 URZ, URZ, URZ, URZ ;  /* 0x0000003f3f3ff290 */ /* 0x000fee000fffe03f */
[----:B------:R-:W-:Y:S01]  /*5060*/  HMMA.16816.F32 R24, R4, R22, R16 ;  /* 0x000000160418723c */ /* 0x000fe20000001810 */
[----:B------:R-:W-:Y:S01]  /*5070*/  MOV R31, R147 ;  /* 0x00000093001f7202 */ /* 0x000fe20000000f00 */
[----:B------:R-:W-:Y:S01]  /*5080*/  IMAD.MOV.U32 R36, RZ, RZ, R146 ;  /* 0x000000ffff247224 */ /* 0x000fe200078e0092 */
[----:B------:R1:W-:Y:S04]  /*5090*/  MUFU.EX2 R23, R3 ;  /* 0x0000000300177308 */ /* 0x0003e80000000800 */
[----:B------:R-:W-:Y:S01]  /*50a0*/  FADD.FTZ R22, R99, R13 ;  /* 0x0000000d63167221 */ /* 0x000fe20000010000 */
[----:B------:R-:W-:Y:S01]  /*50b0*/  MOV R99, R48 ;  /* 0x0000003000637202 */ /* 0x000fe20000000f00 */
[----:B------:R-:W2:Y:S01]  /*50c0*/  LDSM.16.MT88.4 R12, [R239+0x8880] ;  /* 0x00888000ef0c783b */ /* 0x000ea20000004200 */
[----:B------:R-:W-:Y:S01]  /*50d0*/  IMAD.MOV.U32 R37, RZ, RZ, R145 ;  /* 0x000000ffff257224 */ /* 0x000fe200078e0091 */
[----:B------:R-:W2:Y:S01]  /*50e0*/  MUFU.EX2 R20, R20 ;  /* 0x0000001400147308 */ /* 0x000ea20000000800 */
[----:B------:R-:W-:Y:S01]  /*50f0*/  IMAD.MOV.U32 R30, RZ, RZ, R152 ;  /* 0x000000ffff1e7224 */ /* 0x000fe200078e0098 */
[----:B------:R-:W-:Y:S01]  /*5100*/  LDSM.16.MT88.4 R144, [R237+0x5080] ;  /* 0x00508000ed90783b */ /* 0x000fe20000004200 */
[----:B------:R-:W-:-:S02]  /*5110*/  IMAD.MOV.U32 R39, RZ, RZ, R131 ;  /* 0x000000ffff277224 */ /* 0x000fc400078e0083 */
[----:B------:R-:W-:Y:S01]  /*5120*/  IMAD.MOV.U32 R48, RZ, RZ, R49 ;  /* 0x000000ffff307224 */ /* 0x000fe200078e0031 */
[----:B------:R-:W-:Y:S01]  /*5130*/  LDSM.16.MT88.4 R152, [R236+0x5080] ;  /* 0x00508000ec98783b */ /* 0x000fe20000004200 */
[----:B------:R-:W-:Y:S02]  /*5140*/  IMAD.MOV.U32 R49, RZ, RZ, R32 ;  /* 0x000000ffff317224 */ /* 0x000fe400078e0020 */
[----:B-1----:R-:W-:Y:S01]  /*5150*/  FFMA.FTZ R3, R90, c[0x0][0x2d0], -R2 ;  /* 0x0000b4005a037a23 */ /* 0x002fe20000010802 */
[C---:B--2---:R-:W-:Y:S08]  /*5160*/  HMMA.16816.F32 R16, R8.reuse, R12, RZ ;  /* 0x0000000c0810723c */ /* 0x044ff000000018ff */
[----:B------:R-:W-:Y:S01]  /*5170*/  HMMA.16816.F32 R8, R8, R14, RZ ;  /* 0x0000000e0808723c */ /* 0x000fe200000018ff */
[----:B------:R-:W1:Y:S11]  /*5180*/  LDSM.16.MT88.4 R12, [R239+0x9080] ;  /* 0x00908000ef0c783b */ /* 0x000e760000004200 */
[----:B------:R-:W-:Y:S04]  /*5190*/  @!UPT UIADD3 URZ, URZ, URZ, URZ ;  /* 0x0000003f3f3ff290 */ /* 0x000fe8000fffe03f */
[C---:B-1----:R-:W-:Y:S08]  /*51a0*/  HMMA.16816.F32 R16, R4.reuse, R12, R16 ;  /* 0x0000000c0410723c */ /* 0x042ff00000001810 */
[----:B------:R-:W-:Y:S01]  /*51b0*/  HMMA.16816.F32 R12, R4, R14, R8 ;  /* 0x0000000e040c723c */ /* 0x000fe20000001808 */
[----:B------:R1:W-:Y:S06]  /*51c0*/  MUFU.EX2 R7, R0 ;  /* 0x0000000000077308 */ /* 0x0003ec0000000800 */
[----:B------:R-:W-:-:S02]  /*51d0*/  FADD.FTZ R4, R128, R22 ;  /* 0x0000001680047221 */ /* 0x000fc40000010000 */
[----:B------:R-:W-:Y:S01]  /*51e0*/  MUFU.EX2 R5, R3 ;  /* 0x0000000300057308 */ /* 0x000fe20000000800 */
[----:B---3--:R-:W-:Y:S02]  /*51f0*/  IMAD.MOV.U32 R22, RZ, RZ, R40 ;  /* 0x000000ffff167224 */ /* 0x008fe400078e0028 */
[--C-:B-1----:R-:W-:Y:S02]  /*5200*/  FFMA.FTZ R0, R91, c[0x0][0x2d0], -R2.reuse ;  /* 0x0000b4005b007a23 */ /* 0x102fe40000010802 */
[----:B------:R-:W-:-:S03]  /*5210*/  FFMA.FTZ R2, R89, c[0x0][0x2d0], -R2 ;  /* 0x0000b40059027a23 */ /* 0x000fc60000010802 */
[----:B------:R1:W-:Y:S08]  /*5220*/  MUFU.EX2 R6, R0 ;  /* 0x0000000000067308 */ /* 0x0003f00000000800 */
[----:B------:R2:W3:Y:S01]  /*5230*/  MUFU.EX2 R3, R2 ;  /* 0x0000000200037308 */ /* 0x0004e20000000800 */
[----:B------:R-:W-:Y:S01]  /*5240*/  F2FP.PACK_AB R128, R20, R21 ;  /* 0x000000151480723e */ /* 0x000fe200000000ff */
[----:B------:R-:W-:Y:S01]  /*5250*/  IMAD.MOV.U32 R8, RZ, RZ, R35 ;  /* 0x000000ffff087224 */ /* 0x000fe200078e0023 */
[----:B------:R-:W-:Y:S01]  /*5260*/  MOV R41, R160 ;  /* 0x000000a000297202 */ /* 0x000fe20000000f00 */
[----:B------:R-:W-:-:S02]  /*5270*/  IMAD.MOV.U32 R40, RZ, RZ, R161 ;  /* 0x000000ffff287224 */ /* 0x000fc400078e00a1 */
[----:B------:R-:W-:Y:S02]  /*5280*/  IMAD.MOV.U32 R42, RZ, RZ, R135 ;  /* 0x000000ffff2a7224 */ /* 0x000fe400078e0087 */
[----:B------:R-:W-:Y:S02]  /*5290*/  IMAD.MOV.U32 R51, RZ, RZ, R162 ;  /* 0x000000ffff337224 */ /* 0x000fe400078e00a2 */
[----:B-1----:R-:W-:Y:S01]  /*52a0*/  FADD.FTZ R0, R86, R84 ;  /* 0x0000005456007221 */ /* 0x002fe20000010000 */
[----:B------:R-:W-:Y:S01]  /*52b0*/  MOV R10, R66 ;  /* 0x00000042000a7202 */ /* 0x000fe20000000f00 */
[----:B------:R-:W-:Y:S01]  /*52c0*/  IMAD.MOV.U32 R9, RZ, RZ, R67 ;  /* 0x000000ffff097224 */ /* 0x000fe200078e0043 */
[----:B------:R4:W5:Y:S01]  /*52d0*/  LDL.LU R162, [R1+0x94] ;  /* 0x0000940001a27983 */ /* 0x0009620000300800 */
[----:B--2---:R-:W-:Y:S01]  /*52e0*/  FADD.FTZ R2, R130, R4 ;  /* 0x0000000482027221 */ /* 0x004fe20000010000 */
[----:B------:R-:W-:Y:S02]  /*52f0*/  F2FP.PACK_AB R130, R22, R23 ;  /* 0x000000171682723e */ /* 0x000fe400000000ff */
[----:B---3--:R-:W-:Y:S01]  /*5300*/  F2FP.PACK_AB R131, R3, R5 ;  /* 0x000000050383723e */ /* 0x008fe200000000ff */
[----:B------:R-:W-:Y:S01]  /*5310*/  FADD.FTZ R4, R129, R2 ;  /* 0x0000000281047221 */ /* 0x000fe20000010000 */
[----:B------:R-:W-:Y:S01]  /*5320*/  F2FP.PACK_AB R129, R6, R7 ;  /* 0x000000070681723e */ /* 0x000fe200000000ff */
[----:B------:R-:W-:Y:S01]  /*5330*/  FADD.FTZ R0, R85, R0 ;  /* 0x0000000055007221 */ /* 0x000fe20000010000 */
[----:B------:R4:W5:Y:S05]  /*5340*/  LDL.LU R161, [R1+0x90] ;  /* 0x0000900001a17983 */ /* 0x00096a0000300800 */
[C---:B------:R-:W-:Y:S08]  /*5350*/  HMMA.16816.F32 R148, R128.reuse, R144, R148 ;  /* 0x000000908094723c */ /* 0x040ff00000001894 */
[C---:B------:R-:W-:Y:S01]  /*5360*/  HMMA.16816.F32 R156, R128.reuse, R152, R156 ;  /* 0x00000098809c723c */ /* 0x040fe2000000189c */
[----:B------:R-:W-:Y:S01]  /*5370*/  FADD.FTZ R0, R88, R0 ;  /* 0x0000000058007221 */ /* 0x000fe20000010000 */
[----:B------:R4:W5:Y:S06]  /*5380*/  LDL.LU R160, [R1+0x8c] ;  /* 0x00008c0001a07983 */ /* 0x00096c0000300800 */
[C---:B------:R-:W-:Y:S01]  /*5390*/  HMMA.16816.F32 R144, R128.reuse, R146, R136 ;  /* 0x000000928090723c */ /* 0x040fe20000001888 */
[----:B------:R-:W1:Y:S07]  /*53a0*/  LDSM.16.MT88.4 R136, [R240+0x5080] ;  /* 0x00508000f088783b */ /* 0x000e6e0000004200 */
[----:B------:R-:W-:Y:S01]  /*53b0*/  HMMA.16816.F32 R152, R128, R154, R96 ;  /* 0x0000009a8098723c */ /* 0x000fe20000001860 */
[----:B------:R-:W-:Y:S01]  /*53c0*/  FADD.FTZ R2, R87, R0 ;  /* 0x0000000057027221 */ /* 0x000fe20000010000 */
[----:B------:R-:W-:Y:S01]  /*53d0*/  LDSM.16.MT88.4 R88, [R240+0x8080] ;  /* 0x00808000f058783b */ /* 0x000fe20000004200 */
[----:B------:R-:W-:Y:S01]  /*53e0*/  IMAD.MOV.U32 R11, RZ, RZ, R64 ;  /* 0x000000ffff0b7224 */ /* 0x000fe200078e0040 */
[----:B------:R-:W-:-:S02]  /*53f0*/  UIMAD.WIDE.U32 UR10, UR16, UR4, URZ ;  /* 0x00000004100a72a5 */ /* 0x000fc4000f8e003f */
[----:B------:R4:W5:Y:S01]  /*5400*/  LDL.LU R135, [R1+0x88] ;  /* 0x0000880001877983 */ /* 0x0009620000300800 */
[----:B------:R-:W-:Y:S01]  /*5410*/  IMAD.MOV.U32 R98, RZ, RZ, R33 ;  /* 0x000000ffff627224 */ /* 0x000fe200078e0021 */
[----:B------:R-:W-:Y:S02]  /*5420*/  MOV R97, R34 ;  /* 0x0000002200617202 */ /* 0x000fe40000000f00 */
[----:B------:R-:W2:Y:S01]  /*5430*/  LDSM.16.MT88.4 R32, [R239+0x5080] ;  /* 0x00508000ef20783b */ /* 0x000ea20000004200 */
[C---:B-1----:R-:W-:Y:S08]  /*5440*/  HMMA.16816.F32 R140, R128.reuse, R136, R140 ;  /* 0x00000088808c723c */ /* 0x042ff0000000188c */
[C---:B------:R-:W-:Y:S08]  /*5450*/  HMMA.16816.F32 R136, R128.reuse, R138, R28 ;  /* 0x0000008a8088723c */ /* 0x040ff0000000181c */
[C---:B--2---:R-:W-:Y:S01]  /*5460*/  HMMA.16816.F32 R28, R128.reuse, R32, R40 ;  /* 0x00000020801c723c */ /* 0x044fe20000001828 */
[----:B------:R-:W-:Y:S07]  /*5470*/  LDSM.16.MT88.4 R40, [R236+0x6880] ;  /* 0x00688000ec28783b */ /* 0x000fee0000004200 */
[C---:B------:R-:W-:Y:S01]  /*5480*/  HMMA.16816.F32 R32, R128.reuse, R34, R48 ;  /* 0x000000228020723c */ /* 0x040fe20000001830 */
[----:B------:R-:W1:Y:S07]  /*5490*/  LDSM.16.MT88.4 R48, [R237+0x6880] ;  /* 0x00688000ed30783b */ /* 0x000e6e0000004200 */
[C---:B-1----:R-:W-:Y:S08]  /*54a0*/  HMMA.16816.F32 R44, R128.reuse, R48, R44 ;  /* 0x00000030802c723c */ /* 0x042ff0000000182c */
[C---:B------:R-:W-:Y:S01]  /*54b0*/  HMMA.16816.F32 R48, R128.reuse, R50, R72 ;  /* 0x000000328030723c */ /* 0x040fe20000001848 */
[----:B------:R-:W1:Y:S07]  /*54c0*/  LDSM.16.MT88.4 R72, [R236+0x8080] ;  /* 0x00808000ec48783b */ /* 0x000e6e0000004200 */
[C---:B------:R-:W-:Y:S08]  /*54d0*/  HMMA.16816.F32 R36, R128.reuse, R40, R36 ;  /* 0x000000288024723c */ /* 0x040ff00000001824 */
[C---:B------:R-:W-:Y:S01]  /*54e0*/  HMMA.16816.F32 R40, R128.reuse, R42, R56 ;  /* 0x0000002a8028723c */ /* 0x040fe20000001838 */
[----:B------:R-:W2:Y:S07]  /*54f0*/  LDSM.16.MT88.4 R56, [R240+0x6880] ;  /* 0x00688000f038783b */ /* 0x000eae0000004200 */
[C---:B-1----:R-:W-:Y:S08]  /*5500*/  HMMA.16816.F32 R68, R128.reuse, R72, R68 ;  /* 0x000000488044723c */ /* 0x042ff00000001844 */
[----:B------:R-:W-:Y:S07]  /*5510*/  HMMA.16816.F32 R72, R128, R74, R176 ;  /* 0x0000004a8048723c */ /* 0x000fee00000018b0 */
[----:B------:R-:W-:Y:S01]  /*5520*/  MOV R178, R98 ;  /* 0x0000006200b27202 */ /* 0x000fe20000000f00 */
[----:B------:R-:W-:-:S02]  /*5530*/  IMAD.MOV.U32 R179, RZ, RZ, R97 ;  /* 0x000000ffffb37224 */ /* 0x000fc400078e0061 */
[----:B------:R-:W1:Y:S01]  /*5540*/  LDSM.16.MT88.4 R96, [R239+0x8080] ;  /* 0x00808000ef60783b */ /* 0x000e620000004200 */
[C---:B--2---:R-:W-:Y:S01]  /*5550*/  HMMA.16816.F32 R52, R128.reuse, R56, R52 ;  /* 0x000000388034723c */ /* 0x044fe20000001834 */
[----:B------:R-:W-:Y:S02]  /*5560*/  IMAD.MOV.U32 R0, RZ, RZ, R65 ;  /* 0x000000ffff007224 */ /* 0x000fe400078e0041 */
[----:B------:R-:W2:Y:S05]  /*5570*/  LDSM.16.MT88.4 R64, [R239+0x6880] ;  /* 0x00688000ef40783b */ /* 0x000eaa0000004200 */
[C---:B------:R-:W-:Y:S08]  /*5580*/  HMMA.16816.F32 R56, R128.reuse, R58, R92 ;  /* 0x0000003a8038723c */ /* 0x040ff0000000185c */
[----:B-1----:R-:W-:Y:S01]  /*5590*/  HMMA.16816.F32 R92, R128, R96, R104 ;  /* 0x00000060805c723c */ /* 0x002fe20000001868 */
[----:B------:R-:W1:Y:S01]  /*55a0*/  LDSM.16.MT88.4 R104, [R236+0x9880] ;  /* 0x00988000ec68783b */ /* 0x000e620000004200 */
[----:B------:R-:W-:-:S02]  /*55b0*/  FADD.FTZ R0, R0, R4 ;  /* 0x0000000400007221 */ /* 0x000fc40000010000 */
[----:B------:R-:W-:Y:S02]  /*55c0*/  FADD.FTZ R2, R178, R2 ;  /* 0x00000002b2027221 */ /* 0x000fe40000010000 */
[----:B------:R-:W-:Y:S02]  /*55d0*/  FADD.FTZ R4, R21, R0 ;  /* 0x0000000015047221 */ /* 0x000fe40000010000 */
[C---:B------:R-:W-:Y:S01]  /*55e0*/  HMMA.16816.F32 R84, R128.reuse, R88, R8 ;  /* 0x000000588054723c */ /* 0x040fe20000001808 */
[----:B------:R-:W-:Y:S01]  /*55f0*/  FADD.FTZ R0, R179, R2 ;  /* 0x00000002b3007221 */ /* 0x000fe20000010000 */
[----:B------:R-:W-:Y:S06]  /*5600*/  LDSM.16.MT88.4 R8, [R239+0x9880] ;  /* 0x00988000ef08783b */ /* 0x000fec0000004200 */
[----:B------:R-:W-:Y:S01]  /*5610*/  HMMA.16816.F32 R88, R128, R90, R112 ;  /* 0x0000005a8058723c */ /* 0x000fe20000001870 */
[----:B------:R-:W3:Y:S01]  /*5620*/  LDSM.16.MT88.4 R112, [R237+0x9880] ;  /* 0x00988000ed70783b */ /* 0x000ee20000004200 */
[----:B------:R-:W-:-:S06]  /*5630*/  FADD.FTZ R0, R134, R0 ;  /* 0x0000000086007221 */ /* 0x000fcc0000010000 */
[C---:B------:R-:W-:Y:S08]  /*5640*/  HMMA.16816.F32 R96, R128.reuse, R98, R100 ;  /* 0x000000628060723c */ /* 0x040ff00000001864 */
[C---:B--2---:R-:W-:Y:S08]  /*5650*/  HMMA.16816.F32 R60, R128.reuse, R64, R60 ;  /* 0x00000040803c723c */ /* 0x044ff0000000183c */
[C---:B------:R-:W-:Y:S01]  /*5660*/  HMMA.16816.F32 R64, R128.reuse, R66, R80 ;  /* 0x000000428040723c */ /* 0x040fe20000001850 */
[----:B------:R-:W2:Y:S07]  /*5670*/  LDSM.16.MT88.4 R80, [R237+0x8080] ;  /* 0x00808000ed50783b */ /* 0x000eae0000004200 */
[C---:B-1----:R-:W-:Y:S08]  /*5680*/  HMMA.16816.F32 R100, R128.reuse, R104, R168 ;  /* 0x000000688064723c */ /* 0x042ff000000018a8 */
[----:B------:R-:W-:Y:S01]  /*5690*/  HMMA.16816.F32 R104, R128, R106, R120 ;  /* 0x0000006a8068723c */ /* 0x000fe20000001878 */
[----:B------:R-:W1:Y:S01]  /*56a0*/  LDSM.16.MT88.4 R120, [R240+0x9880] ;  /* 0x00988000f078783b */ /* 0x000e620000004200 */
[----:B------:R-:W-:-:S02]  /*56b0*/  FADD.FTZ R7, R7, R0 ;  /* 0x0000000007077221 */ /* 0x000fc40000010000 */
[----:B------:R-:W-:Y:S02]  /*56c0*/  FADD.FTZ R2, R20, R4 ;  /* 0x0000000414027221 */ /* 0x000fe40000010000 */
[----:B------:R-:W-:Y:S02]  /*56d0*/  FADD.FTZ R6, R6, R7 ;  /* 0x0000000706067221 */ /* 0x000fe40000010000 */
[----:B------:R-:W-:Y:S02]  /*56e0*/  FADD.FTZ R0, R23, R2 ;  /* 0x0000000217007221 */ /* 0x000fe40000010000 */
[----:B------:R-:W-:Y:S02]  /*56f0*/  FADD.FTZ R5, R5, R6 ;  /* 0x0000000605057221 */ /* 0x000fe40000010000 */
[----:B------:R-:W-:Y:S02]  /*5700*/  FADD.FTZ R2, R22, R0 ;  /* 0x0000000016027221 */ /* 0x000fe40000010000 */
[----:B------:R-:W-:-:S05]  /*5710*/  FADD.FTZ R0, R3, R5 ;  /* 0x0000000503007221 */ /* 0x000fca0000010000 */
[----:B------:R4:W-:Y:S04]  /*5720*/  STL [R1+0x24], R0 ;  /* 0x0000240001007387 */ /* 0x0009e80000100800 */
[----:B------:R4:W-:Y:S01]  /*5730*/  STL [R1+0x20], R2 ;  /* 0x0000200201007387 */ /* 0x0009e20000100800 */
[----:B------:R-:W-:Y:S01]  /*5740*/  PLOP3.LUT P0, PT, PT, PT, UP6, 0x40, 0x0 ;  /* 0x000000000000781c */ /* 0x000fe20003f0e868 */
[----:B------:R-:W-:Y:S02]  /*5750*/  @UP5 UMOV UR9, UR11 ;  /* 0x0000000b00095c82 */ /* 0x000fe40008000000 */
[----:B------:R-:W-:Y:S01]  /*5760*/  @UP5 USHF.R.U32.HI UR16, URZ, UR5, UR9 ;  /* 0x000000053f105299 */ /* 0x000fe20008011609 */
[----:B---3--:R-:W-:Y:S01]  /*5770*/  HMMA.16816.F32 R108, R128, R112, R108 ;  /* 0x00000070806c723c */ /* 0x008fe2000000186c */
[----:B------:R-:W-:-:S02]  /*5780*/  ULDC UR10, c[0x0][0x328] ;  /* 0x0000ca00000a7ab9 */ /* 0x000fc40000000800 */
[----:B------:R-:W-:Y:S02]  /*5790*/  UIADD3 UR15, UR15, UR16, URZ ;  /* 0x000000100f0f7290 */ /* 0x000fe4000fffe03f */
[----:B------:R-:W-:-:S03]  /*57a0*/  UIADD3 UR13, UR13, -0x2, URZ ;  /* 0xfffffffe0d0d7890 */ /* 0x000fc6000fffe03f */
[----:B------:R-:W-:Y:S01]  /*57b0*/  HMMA.16816.F32 R112, R128, R114, R116 ;  /* 0x000000728070723c */ /* 0x000fe20000001874 */
[----:B------:R-:W-:-:S07]  /*57c0*/  UIADD3 UR10, UR15, UR10, URZ ;  /* 0x0000000a0f0a7290 */ /* 0x000fce000fffe03f */
[C---:B--2---:R-:W-:Y:S08]  /*57d0*/  HMMA.16816.F32 R76, R128.reuse, R80, R76 ;  /* 0x00000050804c723c */ /* 0x044ff0000000184c */
[C---:B-1----:R-:W-:Y:S08]  /*57e0*/  HMMA.16816.F32 R116, R128.reuse, R120, R124 ;  /* 0x000000788074723c */ /* 0x042ff0000000187c */
[C---:B------:R-:W-:Y:S08]  /*57f0*/  HMMA.16816.F32 R80, R128.reuse, R82, R172 ;  /* 0x000000528050723c */ /* 0x040ff000000018ac */
[C---:B------:R-:W-:Y:S08]  /*5800*/  HMMA.16816.F32 R120, R128.reuse, R122, R24 ;  /* 0x0000007a8078723c */ /* 0x040ff00000001818 */
[C---:B------:R-:W-:Y:S08]  /*5810*/  HMMA.16816.F32 R124, R128.reuse, R8, R16 ;  /* 0x00000008807c723c */ /* 0x040ff00000001810 */
[----:B------:R-:W-:Y:S01]  /*5820*/  HMMA.16816.F32 R128, R128, R10, R12 ;  /* 0x0000000a8080723c */ /* 0x000fe2000000180c */
[----:B------:R-:W-:Y:S07]  /*5830*/  @P0 BRA `(.L_x_173) ;  /* 0x0000013000000947 */ /* 0x000fee0003800000 */
[----:B----4-:R-:W-:Y:S01]  /*5840*/  ISETP.LT.AND P0, PT, RZ, UR15, PT ;  /* 0x0000000fff007c0c */ /* 0x010fe2000bf01270 */
[----:B------:R-:W-:-:S02]  /*5850*/  UIADD3 UR11, UR15, -0x1, URZ ;  /* 0xffffffff0f0b7890 */ /* 0x000fc4000fffe03f */
[----:B------:R-:W-:-:S10]  /*5860*/  ULDC UR9, c[0x0][0x32c] ;  /* 0x0000cb0000097ab9 */ /* 0x000fd40000000800 */
[----:B------:R-:W-:Y:S05]  /*5870*/  @P0 BRA `(.L_x_174) ;  /* 0x0000007000000947 */ /* 0x000fea0003800000 */
[----:B------:R-:W-:Y:S02]  /*5880*/  UISETP.NE.AND UP0, UPT, UR9, 0x1, UPT ;  /* 0x000000010900788c */ /* 0x000fe4000bf05270 */
[----:B------:R-:W-:Y:S02]  /*5890*/  UIADD3 UR11, -UR15, URZ, URZ ;  /* 0x0000003f0f0b7290 */ /* 0x000fe4000fffe13f */
[----:B------:R-:W-:Y:S02]  /*58a0*/  ULDC.64 UR4, c[0x0][0x330] ;  /* 0x0000cc0000047ab9 */ /* 0x000fe40000000a00 */
[----:B------:R-:W-:-:S05]  /*58b0*/  UIMAD.WIDE.U32 UR14, UR11, UR4, URZ ;  /* 0x000000040b0e72a5 */ /* 0x000fca000f8e003f */
[----:B------:R-:W-:-:S04]  /*58c0*/  @UP0 USHF.R.U32.HI UR11, URZ, UR5, UR15 ;  /* 0x000000053f0b0299 */ /* 0x000fc8000801160f */
[----:B------:R-:W-:Y:S01]  /*58d0*/  ULOP3.LUT UR11, URZ, UR11, URZ, 0x33, !UPT ;  /* 0x0000000b3f0b7292 */ /* 0x000fe2000f8e333f */
[----:B------:R-:W-:Y:S05]  /*58e0*/  BRA `(.L_x_175) ;  /* 0x0000004000007947 */ /* 0x000fea0003800000 */
.L_x_174:
[----:B------:R-:W-:Y:S02]  /*58f0*/  UISETP.NE.AND UP0, UPT, UR9, 0x1, UPT ;  /* 0x000000010900788c */ /* 0x000fe4000bf05270 */
[----:B------:R-:W-:Y:S02]  /*5900*/  ULDC.64 UR4, c[0x0][0x330] ;  /* 0x0000cc0000047ab9 */ /* 0x000fe40000000a00 */
[----:B------:R-:W-:-:S07]  /*5910*/  UIMAD.WIDE.U32 UR14, UR11, UR4, URZ ;  /* 0x000000040b0e72a5 */ /* 0x000fce000f8e003f */
[----:B------:R-:W-:Y:S02]  /*5920*/  @UP0 USHF.R.U32.HI UR11, URZ, UR5, UR15 ;  /* 0x000000053f0b0299 */ /* 0x000fe4000801160f */
.L_x_175:
[----:B------:R-:W-:Y:S02]  /*5930*/  ULDC UR4, c[0x0][0x32c] ;  /* 0x0000cb0000047ab9 */ /* 0x000fe40000000800 */
[----:B------:R-:W-:-:S04]  /*5940*/  UIMAD UR4, UR11, UR9, UR4 ;  /* 0x000000090b0472a4 */ /* 0x000fc8000f8e0204 */
[----:B------:R-:W-:-:S04]  /*5950*/  UISETP.LT.AND UP0, UPT, UR10, UR4, UPT ;  /* 0x000000040a00728c */ /* 0x000fc8000bf01270 */
[----:B------:R-:W-:-:S04]  /*5960*/  USEL UR10, UR10, UR4, UP0 ;  /* 0x000000040a0a7287 */ /* 0x000fc80008000000 */
.L_x_173:
[----:B----4-:R-:W-:-:S04]  /*5970*/  UIMAD.WIDE UR4, UR10, 0x2aaaaaab, URZ ;  /* 0x2aaaaaab0a0478a5 */ /* 0x010fc8000f8e023f */
[----:B------:R-:W-:-:S04]  /*5980*/  USHF.R.U32.HI UR4, URZ, 0x1f, UR5 ;  /* 0x0000001f3f047899 */ /* 0x000fc80008011605 */
[----:B------:R-:W-:-:S04]  /*5990*/  ULEA.HI.SX32 UR4, UR5, UR4, 0x1d ;  /* 0x0000000405047291 */ /* 0x000fc8000f8fea3f */
[----:B------:R-:W-:-:S04]  /*59a0*/  UISETP.LT.AND UP0, UPT, UR12, UR4, UPT ;  /* 0x000000040c00728c */ /* 0x000fc8000bf01270 */
[----:B------:R-:W-:-:S04]  /*59b0*/  USEL UR9, UR12, UR4, !UP0 ;  /* 0x000000040c097287 */ /* 0x000fc8000c000000 */
[----:B------:R-:W-:-:S06]  /*59c0*/  UISETP.GE.AND UP0, UPT, UR13, UR9, UPT ;  /* 0x000000090d00728c */ /* 0x000fcc000bf06270 */
[----:B------:R-:W-:-:S13]  /*59d0*/  PLOP3.LUT P0, PT, PT, PT, UP0, 0x40, 0x0 ;  /* 0x000000000000781c */ /* 0x000fda0003f0e808 */
[----:B------:R-:W-:Y:S05]  /*59e0*/  @P0 BRA `(.L_x_176) ;  /* 0x00003f9000000947 */ /* 0x000fea0003800000 */
[----:B------:R-:W2:Y:S04]  /*59f0*/  LDL.64 R8, [R1+0x48] ;  /* 0x0000480001087983 */ /* 0x000ea80000100a00 */
[----:B------:R-:W3:Y:S04]  /*5a00*/  LDL.64 R6, [R1+0x40] ;  /* 0x0000400001067983 */ /* 0x000ee80000100a00 */
[----:B------:R-:W4:Y:S04]  /*5a10*/  LDL.64 R2, [R1+0x38] ;  /* 0x0000380001027983 */ /* 0x000f280000100a00 */
[----:B------:R-:W4:Y:S01]  /*5a20*/  LDL.64 R4, [R1+0x30] ;  /* 0x0000300001047983 */ /* 0x000f220000100a00 */
[----:B------:R-:W-:-:S02]  /*5a30*/  MOV R134, R132 ;  /* 0x0000008400867202 */ /* 0x000fc40000000f00 */
[C---:B--2---:R-:W-:Y:S02]  /*5a40*/  IADD3 R0, P0, R8.reuse, 0x40, RZ ;  /* 0x0000004008007810 */ /* 0x044fe40007f1e0ff */
[----:B------:R-:W-:-:S03]  /*5a50*/  IADD3 R11, P1, R8, 0x80, RZ ;  /* 0x00000080080b7810 */ /* 0x000fc60007f3e0ff */
[--C-:B---3--:R-:W-:Y:S01]  /*5a60*/  IMAD.X R10, RZ, RZ, R7.reuse, P0 ;  /* 0x000000ffff0a7224 */ /* 0x108fe200000e0607 */
[----:B------:R1:W-:Y:S01]  /*5a70*/  STL [R1+0x68], R0 ;  /* 0x0000680001007387 */ /* 0x0003e20000100800 */
[----:B------:R-:W-:-:S03]  /*5a80*/  IMAD.X R9, RZ, RZ, R7, P1 ;  /* 0x000000ffff097224 */ /* 0x000fc600008e0607 */
[----:B------:R-:W-:Y:S04]  /*5a90*/  STL [R1+0x60], R11 ;  /* 0x0000600b01007387 */ /* 0x000fe80000100800 */
[----:B------:R-:W-:Y:S01]  /*5aa0*/  STL [R1+0x64], R10 ;  /* 0x0000640a01007387 */ /* 0x000fe20000100800 */
[----:B-1----:R-:W-:Y:S02]  /*5ab0*/  IADD3 R0, P0, R8, 0xc0, RZ ;  /* 0x000000c008007810 */ /* 0x002fe40007f1e0ff */
[----:B----4-:R-:W-:-:S03]  /*5ac0*/  IADD3 R8, P2, R2, 0x40, RZ ;  /* 0x0000004002087810 */ /* 0x010fc60007f5e0ff */
[----:B------:R1:W-:Y:S02]  /*5ad0*/  STL [R1+0x58], R0 ;  /* 0x0000580001007387 */ /* 0x0003e40000100800 */
[----:B------:R-:W-:Y:S02]  /*5ae0*/  IMAD.X R6, RZ, RZ, R5, P2 ;  /* 0x000000ffff067224 */ /* 0x000fe400010e0605 */
[----:B------:R-:W-:Y:S04]  /*5af0*/  STL [R1+0x5c], R9 ;  /* 0x00005c0901007387 */ /* 0x000fe80000100800 */
[----:B------:R-:W-:Y:S01]  /*5b00*/  STL [R1+0x50], R8 ;  /* 0x0000500801007387 */ /* 0x000fe20000100800 */
[----:B-1----:R-:W-:Y:S01]  /*5b10*/  IMAD.X R0, RZ, RZ, R7, P0 ;  /* 0x000000ffff007224 */ /* 0x002fe200000e0607 */
[----:B------:R-:W-:-:S04]  /*5b20*/  IADD3 R7, P1, R2, 0x80, RZ ;  /* 0x0000008002077810 */ /* 0x000fc80007f3e0ff */
[----:B------:R1:W-:Y:S01]  /*5b30*/  STL [R1+0x54], R0 ;  /* 0x0000540001007387 */ /* 0x0003e20000100800 */
[----:B------:R-:W-:-:S03]  /*5b40*/  IMAD.X R3, RZ, RZ, R5, P1 ;  /* 0x000000ffff037224 */ /* 0x000fc600008e0605 */
[----:B------:R-:W-:Y:S04]  /*5b50*/  STL [R1+0x1c], R7 ;  /* 0x00001c0701007387 */ /* 0x000fe80000100800 */
[----:B------:R-:W-:Y:S01]  /*5b60*/  STL [R1+0x2c], R6 ;  /* 0x00002c0601007387 */ /* 0x000fe20000100800 */
[----:B-1----:R-:W-:-:S05]  /*5b70*/  IADD3 R0, P0, R2, 0xc0, RZ ;  /* 0x000000c002007810 */ /* 0x002fca0007f1e0ff */
[----:B------:R1:W-:Y:S04]  /*5b80*/  STL [R1+0x14], R0 ;  /* 0x0000140001007387 */ /* 0x0003e80000100800 */
[----:B------:R2:W-:Y:S01]  /*5b90*/  STL [R1+0x18], R3 ;  /* 0x0000180301007387 */ /* 0x0005e20000100800 */
[----:B-1----:R-:W-:-:S05]  /*5ba0*/  IADD3.X R0, RZ, R5, RZ, P0, !PT ;  /* 0x00000005ff007210 */ /* 0x002fca00007fe4ff */
[----:B------:R2:W-:Y:S01]  /*5bb0*/  STL [R1+0x10], R0 ;  /* 0x0000100001007387 */ /* 0x0005e20000100800 */
[----:B------:R-:W-:-:S03]  /*5bc0*/  IMAD.MOV.U32 R2, RZ, RZ, R133 ;  /* 0x000000ffff027224 */ /* 0x000fc600078e0085 */
.L_x_187:
[----:B-12---:R-:W2:Y:S01]  /*5bd0*/  LDL R0, [R1] ;  /* 0x0000000001007983 */ /* 0x006ea20000100800 */
[----:B------:R-:W-:Y:S04]  /*5be0*/  DEPBAR.LE SB0, 0x0 ;  /* 0x000080000000791a */ /* 0x000fe80000000000 */
[----:B------:R-:W-:Y:S01]  /*5bf0*/  BAR.SYNC.DEFER_BLOCKING 0x0 ;  /* 0x0000000000007b1d */ /* 0x000fe20000010000 */
[----:B------:R-:W-:Y:S06]  /*5c00*/  UISETP.GT.AND UP0, UPT, UR12, UR13, UPT ;  /* 0x0000000d0c00728c */ /* 0x000fec000bf04270 */
[----:B------:R-:W-:Y:S01]  /*5c10*/  PLOP3.LUT P0, PT, PT, PT, UP0, 0x80, 0x0 ;  /* 0x000000000000781c */ /* 0x000fe20003f0f008 */
[----:B-----5:R1:W3:Y:S04]  /*5c20*/  LDSM.16.M88.4 R8, [R135+0x14080] ;  /* 0x014080008708783b */ /* 0x0202e80000000200 */
[----:B------:R1:W4:Y:S04]  /*5c30*/  LDSM.16.M88.4 R16, [R135+0x14880] ;  /* 0x014880008710783b */ /* 0x0003280000000200 */
[----:B------:R1:W1:Y:S04]  /*5c40*/  LDSM.16.M88.4 R24, [R135+0x15080] ;  /* 0x015080008718783b */ /* 0x0002680000000200 */
[----:B------:R1:W1:Y:S04]  /*5c50*/  LDSM.16.M88.4 R168, [R242] ;  /* 0x00000000f2a8783b */ /* 0x0002680000000200 */
[----:B------:R1:W1:Y:S04]  /*5c60*/  LDSM.16.M88.4 R176, [R252] ;  /* 0x00000000fcb0783b */ /* 0x0002680000000200 */
[----:B--2---:R2:W1:Y:S01]  /*5c70*/  LDSM.16.M88.4 R172, [R0] ;  /* 0x0000000000ac783b */ /* 0x0044620000000200 */
[----:B------:R-:W-:-:S05]  /*5c80*/  @P0 BRA `(.L_x_177) ;  /* 0x0000043000000947 */ /* 0x000fca0003800000 */
[----:B--234-:R-:W2:Y:S01]  /*5c90*/  LDL R0, [R1+0x28] ;  /* 0x0000280001007983 */ /* 0x01cea20000100800 */
[----:B------:R-:W-:Y:S02]  /*5ca0*/  ULDC.64 UR4, c[0x0][0x208] ;  /* 0x0000820000047ab9 */ /* 0x000fe40000000a00 */
[----:B------:R-:W-:Y:S01]  /*5cb0*/  UIMAD.WIDE.U32 UR14, UR13, UR4, URZ ;  /* 0x000000040d0e72a5 */ /* 0x000fe2000f8e003f */
[----:B------:R-:W3:Y:S01]  /*5cc0*/  LDL.64 R6, [R1+0x48] ;  /* 0x0000480001067983 */ /* 0x000ee20000100a00 */
[----:B------:R-:W-:Y:S03]  /*5cd0*/  USHF.R.S32.HI UR10, URZ, 0x1f, UR13 ;  /* 0x0000001f3f0a7899 */ /* 0x000fe6000801140d */
[----:B------:R-:W4:Y:S01]  /*5ce0*/  LDL.64 R132, [R1+0x40] ;  /* 0x0000400001847983 */ /* 0x000f220000100a00 */
[----:B------:R-:W-:Y:S03]  /*5cf0*/  UIMAD UR10, UR10, UR4, URZ ;  /* 0x000000040a0a72a4 */ /* 0x000fe6000f8e023f */
[----:B------:R-:W5:Y:S01]  /*5d00*/  LDL R12, [R1+0x4] ;  /* 0x00000400010c7983 */ /* 0x000f620000100800 */
[----:B------:R-:W-:Y:S03]  /*5d10*/  UIMAD UR10, UR13, UR5, UR10 ;  /* 0x000000050d0a72a4 */ /* 0x000fe6000f8e020a */
[----:B------:R-:W5:Y:S01]  /*5d20*/  LDL R22, [R1+0x68] ;  /* 0x0000680001167983 */ /* 0x000f620000100800 */
[----:B------:R-:W-:Y:S02]  /*5d30*/  UIADD3 UR4, UR15, UR10, URZ ;  /* 0x0000000a0f047290 */ /* 0x000fe4000fffe03f */
[----:B------:R-:W-:Y:S01]  /*5d40*/  UIMAD.WIDE.U32 UR10, UR14, 0x30, URZ ;  /* 0x000000300e0a78a5 */ /* 0x000fe2000f8e003f */
[----:B------:R-:W5:Y:S01]  /*5d50*/  LDL R21, [R1+0x64] ;  /* 0x0000640001157983 */ /* 0x000f620000100800 */
[----:B------:R-:W-:Y:S03]  /*5d60*/  UIMAD UR4, UR4, 0x30, URZ ;  /* 0x00000030040478a4 */ /* 0x000fe6000f8e023f */
[----:B------:R-:W5:Y:S01]  /*5d70*/  LDL R20, [R1+0x60] ;  /* 0x0000600001147983 */ /* 0x000f620000100800 */
[----:B------:R-:W-:Y:S03]  /*5d80*/  UIADD3 UR4, UR11, UR4, URZ ;  /* 0x000000040b047290 */ /* 0x000fe6000fffe03f */
[----:B------:R-:W5:Y:S04]  /*5d90*/  LDL R15, [R1+0x5c] ;  /* 0x00005c00010f7983 */ /* 0x000f680000100800 */
[----:B------:R-:W5:Y:S04]  /*5da0*/  LDL R14, [R1+0x58] ;  /* 0x00005800010e7983 */ /* 0x000f680000100800 */
[----:B------:R-:W5:Y:S01]  /*5db0*/  LDL R13, [R1+0x54] ;  /* 0x00005400010d7983 */ /* 0x000f620000100800 */
[----:B--2---:R-:W-:Y:S02]  /*5dc0*/  LOP3.LUT P2, RZ, R0, 0x1, RZ, 0xc0, !PT ;  /* 0x0000000100ff7812 */ /* 0x004fe4000784c0ff */
[----:B---3--:R-:W-:Y:S04]  /*5dd0*/  IADD3 R0, P1, R6, UR10, RZ ;  /* 0x0000000a06007c10 */ /* 0x008fe8000ff3e0ff */
[C---:B------:R-:W-:Y:S02]  /*5de0*/  LEA R4, P0, R0.reuse, c[0x0][0x1f8], 0x1 ;  /* 0x00007e0000047a11 */ /* 0x040fe400078008ff */
[----:B----4-:R-:W-:Y:S04]  /*5df0*/  IADD3.X R3, R133, UR4, RZ, P1, !PT ;  /* 0x0000000485037c10 */ /* 0x010fe80008ffe4ff */
[----:B------:R-:W-:Y:S02]  /*5e00*/  LEA.HI.X R5, R0, c[0x0][0x1fc], R3, 0x1, P0 ;  /* 0x00007f0000057a11 */ /* 0x000fe400000f0c03 */
[----:B-----5:R-:W-:Y:S03]  /*5e10*/  IADD3 R0, P1, R22, UR10, RZ ;  /* 0x0000000a16007c10 */ /* 0x020fe6000ff3e0ff */
[----:B------:R-:W-:Y:S01]  /*5e20*/  @!PT LDS RZ, [RZ] ;  /* 0x00000000fffff984 */ /* 0x000fe20000000800 */
[----:B------:R-:W-:Y:S01]  /*5e30*/  @!PT LDS RZ, [RZ] ;  /* 0x00000000fffff984 */ /* 0x000fe20000000800 */
[----:B------:R-:W-:Y:S01]  /*5e40*/  @!PT LDS RZ, [RZ] ;  /* 0x00000000fffff984 */ /* 0x000fe20000000800 */
[----:B------:R2:W-:Y:S01]  /*5e50*/  LDGSTS.E.BYPASS.LTC128B.128 [R12+0x4080], [R4.64], !P2 ;  /* 0x04080000040c7fae */ /* 0x0005e2000d101d58 */
[----:B------:R-:W-:Y:S02]  /*5e60*/  IADD3.X R3, R21, UR4, RZ, P1, !PT ;  /* 0x0000000415037c10 */ /* 0x000fe40008ffe4ff */
[C---:B--2---:R-:W-:Y:S04]  /*5e70*/  LEA R4, P0, R0.reuse, c[0x0][0x1f8], 0x1 ;  /* 0x00007e0000047a11 */ /* 0x044fe800078008ff */
[----:B------:R-:W-:Y:S02]  /*5e80*/  LEA.HI.X R5, R0, c[0x0][0x1fc], R3, 0x1, P0 ;  /* 0x00007f0000057a11 */ /* 0x000fe400000f0c03 */
[----:B------:R-:W-:Y:S03]  /*5e90*/  IADD3 R0, P1, R20, UR10, RZ ;  /* 0x0000000a14007c10 */ /* 0x000fe6000ff3e0ff */
        /* <DEDUP_REMOVED lines=8> */
[----:B------:R-:W-:Y:S01]  /*5f20*/  LEA.HI.X R5, R0, c[0x0][0x1fc], R3, 0x1, P0 ;  /* 0x00007f0000057a11 */ /* 0x000fe200000f0c03 */
[----:B------:R-:W-:Y:S04]  /*5f30*/  @!P3 IMAD.MOV.U32 R0, RZ, RZ, c[0x0][0x208] ;  /* 0x00008200ff00b624 */ /* 0x000fe800078e00ff */
[----:B------:R2:W-:Y:S01]  /*5f40*/  LDGSTS.E.BYPASS.LTC128B.128 [R12+0x8880], [R4.64], !P4 ;  /* 0x08880000040c7fae */ /* 0x0005e2000e101d58 */
[C---:B------:R-:W-:Y:S01]  /*5f50*/  @!P3 LEA R3, P0, R0.reuse, UR10, 0x5 ;  /* 0x0000000a0003bc11 */ /* 0x040fe2000f8028ff */
[----:B--2---:R-:W-:Y:S05]  /*5f60*/  @!P3 IMAD.MOV.U32 R4, RZ, RZ, c[0x0][0x20c] ;  /* 0x00008300ff04b624 */ /* 0x004fea00078e00ff */
[----:B------:R-:W-:Y:S02]  /*5f70*/  @!P3 LEA.HI.X R0, R0, UR4, R4, 0x5, P0 ;  /* 0x000000040000bc11 */ /* 0x000fe400080f2c04 */
[C---:B------:R-:W-:Y:S04]  /*5f80*/  @!P3 IADD3 R4, P1, R3.reuse, R6, RZ ;  /* 0x000000060304b210 */ /* 0x040fe80007f3e0ff */
[----:B------:R-:W-:Y:S01]  /*5f90*/  @!P3 LEA R6, P0, R4, c[0x0][0x1f8], 0x1 ;  /* 0x00007e000406ba11 */ /* 0x000fe200078008ff */
[----:B------:R-:W-:Y:S05]  /*5fa0*/  @!P3 IMAD.X R5, R0, 0x1, R133, P1 ;  /* 0x000000010005b824 */ /* 0x000fea00008e0685 */
[----:B------:R-:W-:Y:S02]  /*5fb0*/  @!P3 LEA.HI.X R7, R4, c[0x0][0x1fc], R5, 0x1, P0 ;  /* 0x00007f000407ba11 */ /* 0x000fe400000f0c05 */
[----:B------:R-:W-:Y:S03]  /*5fc0*/  @!P3 IADD3 R5, P1, R3, R22, RZ ;  /* 0x000000160305b210 */ /* 0x000fe60007f3e0ff */
[----:B------:R2:W-:Y:S01]  /*5fd0*/  @!P3 LDGSTS.E.BYPASS.LTC128B.128 [R12+0x5080], [R6.64], !P2 ;  /* 0x05080000060cbfae */ /* 0x0005e2000d101d58 */
[C---:B------:R-:W-:Y:S01]  /*5fe0*/  @!P3 LEA R4, P0, R5.reuse, c[0x0][0x1f8], 0x1 ;  /* 0x00007e000504ba11 */ /* 0x040fe200078008ff */
[C---:B--2---:R-:W-:Y:S05]  /*5ff0*/  @!P3 IMAD.X R6, R0.reuse, 0x1, R21, P1 ;  /* 0x000000010006b824 */ /* 0x044fea00008e0615 */
[----:B------:R-:W-:Y:S05]  /*6000*/  @!P3 LEA.HI.X R5, R5, c[0x0][0x1fc], R6, 0x1, P0 ;  /* 0x00007f000505ba11 */ /* 0x000fea00000f0c06 */
[----:B------:R2:W-:Y:S02]  /*6010*/  @!P3 LDGSTS.E.BYPASS.LTC128B.128 [R12+0x6880], [R4.64], !P6 ;  /* 0x06880000040cbfae */ /* 0x0005e4000f101d58 */
[----:B--2---:R-:W-:Y:S04]  /*6020*/  @!P3 IADD3 R5, P1, R3, R20, RZ ;  /* 0x000000140305b210 */ /* 0x004fe80007f3e0ff */
[----:B------:R-:W-:Y:S01]  /*6030*/  @!P3 LEA R4, P0, R5, c[0x0][0x1f8], 0x1 ;  /* 0x00007e000504ba11 */ /* 0x000fe200078008ff */
[C---:B------:R-:W-:Y:S01]  /*6040*/  @!P3 IMAD.X R6, R0.reuse, 0x1, R15, P1 ;  /* 0x000000010006b824 */ /* 0x040fe200008e060f */
[----:B------:R-:W-:Y:S04]  /*6050*/  @!P3 IADD3 R3, P1, R3, R14, RZ ;  /* 0x0000000e0303b210 */ /* 0x000fe80007f3e0ff */
[----:B------:R-:W-:Y:S01]  /*6060*/  @!P3 LEA.HI.X R5, R5, c[0x0][0x1fc], R6, 0x1, P0 ;  /* 0x00007f000505ba11 */ /* 0x000fe200000f0c06 */
[----:B------:R-:W-:Y:S04]  /*6070*/  @!P3 IMAD.X R0, R0, 0x1, R13, P1 ;  /* 0x000000010000b824 */ /* 0x000fe800008e060d */
[----:B------:R2:W-:Y:S02]  /*6080*/  @!P3 LDGSTS.E.BYPASS.LTC128B.128 [R12+0x8080], [R4.64], !P5 ;  /* 0x08080000040cbfae */ /* 0x0005e4000e901d58 */
[C---:B--2---:R-:W-:Y:S04]  /*6090*/  @!P3 LEA R4, P0, R3.reuse, c[0x0][0x1f8], 0x1 ;  /* 0x00007e000304ba11 */ /* 0x044fe800078008ff */
[----:B------:R-:W-:Y:S05]  /*60a0*/  @!P3 LEA.HI.X R5, R3, c[0x0][0x1fc], R0, 0x1, P0 ;  /* 0x00007f000305ba11 */ /* 0x000fea00000f0c00 */
[----:B------:R2:W-:Y:S04]  /*60b0*/  @!P3 LDGSTS.E.BYPASS.LTC128B.128 [R12+0x9880], [R4.64], !P4 ;  /* 0x09880000040cbfae */ /* 0x0005e8000e101d58 */
.L_x_177:
[C---:B--234-:R-:W-:Y:S01]  /*60c0*/  HMMA.16816.F32 R4, R160.reuse, R8, RZ ;  /* 0x00000008a004723c */ /* 0x05cfe200000018ff */
[----:B------:R-:W0:Y:S01]  /*60d0*/  LDGDEPBAR ;  /* 0x00000000000079af */ /* 0x000e220000000000 */
[----:B------:R-:W-:Y:S06]  /*60e0*/  UISETP.GT.AND UP0, UPT, UR13, UR12, UPT ;  /* 0x0000000c0d00728c */ /* 0x000fec000bf04270 */
[C---:B------:R-:W-:Y:S01]  /*60f0*/  HMMA.16816.F32 R8, R160.reuse, R10, RZ ;  /* 0x0000000aa008723c */ /* 0x040fe200000018ff */
[----:B------:R-:W-:Y:S07]  /*6100*/  PLOP3.LUT P0, PT, PT, PT, UP0, 0x40, 0x0 ;  /* 0x000000000000781c */ /* 0x000fee0003f0e808 */
[C---:B------:R-:W-:Y:S08]  /*6110*/  HMMA.16816.F32 R12, R160.reuse, R16, RZ ;  /* 0x00000010a00c723c */ /* 0x040ff000000018ff */
[C---:B------:R-:W-:Y:S08]  /*6120*/  HMMA.16816.F32 R16, R160.reuse, R18, RZ ;  /* 0x00000012a010723c */ /* 0x040ff000000018ff */
[C---:B-1----:R-:W-:Y:S08]  /*6130*/  HMMA.16816.F32 R20, R160.reuse, R24, RZ ;  /* 0x00000018a014723c */ /* 0x042ff000000018ff */
[----:B------:R-:W-:Y:S08]  /*6140*/  HMMA.16816.F32 R24, R160, R26, RZ ;  /* 0x0000001aa018723c */ /* 0x000ff000000018ff */
[C---:B------:R-:W-:Y:S08]  /*6150*/  HMMA.16816.F32 R4, R164.reuse, R168, R4 ;  /* 0x000000a8a404723c */ /* 0x040ff00000001804 */
[C---:B------:R-:W-:Y:S01]  /*6160*/  HMMA.16816.F32 R8, R164.reuse, R170, R8 ;  /* 0x000000aaa408723c */ /* 0x040fe20000001808 */
[----:B------:R-:W1:Y:S07]  /*6170*/  LDSM.16.M88.4 R168, [R241+0x14080] ;  /* 0x01408000f1a8783b */ /* 0x000e6e0000000200 */
[C---:B------:R-:W-:Y:S08]  /*6180*/  HMMA.16816.F32 R12, R164.reuse, R172, R12 ;  /* 0x000000aca40c723c */ /* 0x040ff0000000180c */
[C---:B------:R-:W-:Y:S01]  /*6190*/  HMMA.16816.F32 R16, R164.reuse, R174, R16 ;  /* 0x000000aea410723c */ /* 0x040fe20000001810 */
[----:B------:R-:W2:Y:S07]  /*61a0*/  LDSM.16.M88.4 R172, [R241+0x14880] ;  /* 0x01488000f1ac783b */ /* 0x000eae0000000200 */
[C---:B------:R-:W-:Y:S08]  /*61b0*/  HMMA.16816.F32 R20, R164.reuse, R176, R20 ;  /* 0x000000b0a414723c */ /* 0x040ff00000001814 */
[----:B------:R-:W-:Y:S08]  /*61c0*/  HMMA.16816.F32 R24, R164, R178, R24 ;  /* 0x000000b2a418723c */ /* 0x000ff00000001818 */
[C---:B-1----:R-:W-:Y:S08]  /*61d0*/  HMMA.16816.F32 R4, R180.reuse, R168, R4 ;  /* 0x000000a8b404723c */ /* 0x042ff00000001804 */
[C---:B------:R-:W-:Y:S01]  /*61e0*/  HMMA.16816.F32 R8, R180.reuse, R170, R8 ;  /* 0x000000aab408723c */ /* 0x040fe20000001808 */
[----:B------:R-:W1:Y:S07]  /*61f0*/  LDSM.16.M88.4 R168, [R241+0x15080] ;  /* 0x01508000f1a8783b */ /* 0x000e6e0000000200 */
[C---:B--2---:R-:W-:Y:S08]  /*6200*/  HMMA.16816.F32 R12, R180.reuse, R172, R12 ;  /* 0x000000acb40c723c */ /* 0x044ff0000000180c */
[C---:B------:R-:W-:Y:S01]  /*6210*/  HMMA.16816.F32 R16, R180.reuse, R174, R16 ;  /* 0x000000aeb410723c */ /* 0x040fe20000001810 */
[----:B------:R-:W2:Y:S07]  /*6220*/  LDSM.16.M88.4 R172, [R238] ;  /* 0x00000000eeac783b */ /* 0x000eae0000000200 */
[C---:B-1----:R-:W-:Y:S08]  /*6230*/  HMMA.16816.F32 R20, R180.reuse, R168, R20 ;  /* 0x000000a8b414723c */ /* 0x042ff00000001814 */
[----:B------:R-:W-:Y:S01]  /*6240*/  HMMA.16816.F32 R24, R180, R170, R24 ;  /* 0x000000aab418723c */ /* 0x000fe20000001818 */
[----:B------:R-:W1:Y:S07]  /*6250*/  LDSM.16.M88.4 R168, [R238+0x800] ;  /* 0x00080000eea8783b */ /* 0x000e6e0000000200 */
[C---:B--2---:R-:W-:Y:S08]  /*6260*/  HMMA.16816.F32 R4, R184.reuse, R172, R4 ;  /* 0x000000acb804723c */ /* 0x044ff00000001804 */
[C---:B------:R-:W-:Y:S01]  /*6270*/  HMMA.16816.F32 R8, R184.reuse, R174, R8 ;  /* 0x000000aeb808723c */ /* 0x040fe20000001808 */
[----:B------:R-:W2:Y:S07]  /*6280*/  LDSM.16.M88.4 R172, [R238+0x1000] ;  /* 0x00100000eeac783b */ /* 0x000eae0000000200 */
[C---:B-1----:R-:W-:Y:S08]  /*6290*/  HMMA.16816.F32 R12, R184.reuse, R168, R12 ;  /* 0x000000a8b80c723c */ /* 0x042ff0000000180c */
[C---:B------:R-:W-:Y:S01]  /*62a0*/  HMMA.16816.F32 R16, R184.reuse, R170, R16 ;  /* 0x000000aab810723c */ /* 0x040fe20000001810 */
[----:B------:R-:W1:Y:S07]  /*62b0*/  LDSM.16.M88.4 R168, [R135+0x15880] ;  /* 0x0158800087a8783b */ /* 0x000e6e0000000200 */
[C---:B--2---:R-:W-:Y:S08]  /*62c0*/  HMMA.16816.F32 R20, R184.reuse, R172, R20 ;  /* 0x000000acb814723c */ /* 0x044ff00000001814 */
[----:B------:R-:W-:Y:S01]  /*62d0*/  HMMA.16816.F32 R24, R184, R174, R24 ;  /* 0x000000aeb818723c */ /* 0x000fe20000001818 */
[----:B------:R-:W2:Y:S07]  /*62e0*/  LDSM.16.M88.4 R172, [R135+0x16080] ;  /* 0x0160800087ac783b */ /* 0x000eae0000000200 */
        /* <DEDUP_REMOVED lines=8> */
[----:B------:R-:W1:Y:S07]  /*6370*/  LDSM.16.M88.4 R168, [R250] ;  /* 0x00000000faa8783b */ /* 0x000e6e0000000200 */
[C---:B--2---:R-:W-:Y:S08]  /*6380*/  HMMA.16816.F32 R4, R192.reuse, R172, R4 ;  /* 0x000000acc004723c */ /* 0x044ff00000001804 */
[C---:B------:R-:W-:Y:S01]  /*6390*/  HMMA.16816.F32 R8, R192.reuse, R174, R8 ;  /* 0x000000aec008723c */ /* 0x040fe20000001808 */
[----:B------:R-:W2:Y:S07]  /*63a0*/  LDSM.16.M88.4 R172, [R249] ;  /* 0x00000000f9ac783b */ /* 0x000eae0000000200 */
        /* <DEDUP_REMOVED lines=11> */
[----:B------:R-:W2:Y:S07]  /*6460*/  LDSM.16.M88.4 R172, [R238+0x1800] ;  /* 0x00180000eeac783b */ /* 0x000eae0000000200 */
        /* <DEDUP_REMOVED lines=76> */
[C---:B------:R-:W-:Y:S11]  /*6930*/  HMMA.16816.F32 R8, R232.reuse, R174, R8 ;  /* 0x000000aee808723c */ /* 0x040ff60000001808 */
[----:B------:R-:W-:Y:S05]  /*6940*/  @!UPT UIADD3 URZ, URZ, URZ, URZ ;  /* 0x0000003f3f3ff290 */ /* 0x000fea000fffe03f */
[----:B------:R-:W-:Y:S02]  /*6950*/  FMUL.FTZ R4, R4, c[0x0][0x320] ;  /* 0x0000c80004047a20 */ /* 0x000fe40000410000 */
[----:B------:R-:W-:Y:S02]  /*6960*/  FMUL.FTZ R5, R5, c[0x0][0x320] ;  /* 0x0000c80005057a20 */ /* 0x000fe40000410000 */
[----:B------:R-:W-:Y:S01]  /*6970*/  MUFU.TANH R174, R4 ;  /* 0x0000000400ae7308 */ /* 0x000fe20000002400 */
[----:B------:R-:W-:Y:S02]  /*6980*/  FMUL.FTZ R6, R6, c[0x0][0x320] ;  /* 0x0000c80006067a20 */ /* 0x000fe40000410000 */
[----:B------:R-:W-:Y:S01]  /*6990*/  FMUL.FTZ R7, R7, c[0x0][0x320] ;  /* 0x0000c80007077a20 */ /* 0x000fe20000410000 */
[C---:B-1----:R-:W-:Y:S03]  /*69a0*/  HMMA.16816.F32 R12, R232.reuse, R168, R12 ;  /* 0x000000a8e80c723c */ /* 0x042fe6000000180c */
[----:B------:R-:W-:Y:S03]  /*69b0*/  FMUL.FTZ R9, R9, c[0x0][0x320] ;  /* 0x0000c80009097a20 */ /* 0x000fe60000410000 */
[----:B------:R-:W-:Y:S01]  /*69c0*/  MUFU.TANH R173, R5 ;  /* 0x0000000500ad7308 */ /* 0x000fe20000002400 */
[----:B------:R-:W-:Y:S01]  /*69d0*/  FMUL.FTZ R10, R10, c[0x0][0x320] ;  /* 0x0000c8000a0a7a20 */ /* 0x000fe20000410000 */
[C---:B------:R-:W-:Y:S04]  /*69e0*/  HMMA.16816.F32 R16, R232.reuse, R170, R16 ;  /* 0x000000aae810723c */ /* 0x040fe80000001810 */
[----:B------:R-:W-:Y:S02]  /*69f0*/  FMUL.FTZ R11, R11, c[0x0][0x320] ;  /* 0x0000c8000b0b7a20 */ /* 0x000fe40000410000 */
[----:B------:R-:W-:Y:S02]  /*6a00*/  FMUL.FTZ R8, R8, c[0x0][0x320] ;  /* 0x0000c80008087a20 */ /* 0x000fe40000410000 */
[----:B------:R-:W1:Y:S08]  /*6a10*/  MUFU.TANH R0, R6 ;  /* 0x0000000600007308 */ /* 0x000e700000002400 */
[----:B------:R-:W-:Y:S02]  /*6a20*/  FMUL.FTZ R12, R12, c[0x0][0x320] ;  /* 0x0000c8000c0c7a20 */ /* 0x000fe40000410000 */
[----:B------:R2:W3:Y:S01]  /*6a30*/  MUFU.TANH R179, R7 ;  /* 0x0000000700b37308 */ /* 0x0004e20000002400 */
[----:B------:R-:W-:Y:S02]  /*6a40*/  FMUL.FTZ R13, R13, c[0x0][0x320] ;  /* 0x0000c8000d0d7a20 */ /* 0x000fe40000410000 */
[----:B------:R-:W-:Y:S02]  /*6a50*/  FMUL.FTZ R14, R14, c[0x0][0x320] ;  /* 0x0000c8000e0e7a20 */ /* 0x000fe40000410000 */
[----:B------:R-:W-:Y:S02]  /*6a60*/  FMUL.FTZ R15, R15, c[0x0][0x320] ;  /* 0x0000c8000f0f7a20 */ /* 0x000fe40000410000 */
[----:B------:R-:W-:Y:S02]  /*6a70*/  FMUL.FTZ R19, R19, c[0x0][0x320] ;  /* 0x0000c80013137a20 */ /* 0x000fe40000410000 */
[----:B------:R-:W-:Y:S01]  /*6a80*/  FMUL.FTZ R18, R18, c[0x0][0x320] ;  /* 0x0000c80012127a20 */ /* 0x000fe20000410000 */
[----:B------:R-:W4:Y:S01]  /*6a90*/  MUFU.TANH R168, R9 ;  /* 0x0000000900a87308 */ /* 0x000f220000002400 */
[----:B-1----:R-:W-:Y:S09]  /*6aa0*/  STL [R1+0x8], R0 ;  /* 0x0000080001007387 */ /* 0x002ff20000100800 */
[----:B------:R-:W1:Y:S01]  /*6ab0*/  MUFU.TANH R178, R10 ;  /* 0x0000000a00b27308 */ /* 0x000e620000002400 */
[----:B--2---:R-:W2:Y:S01]  /*6ac0*/  LDSM.16.M88.4 R4, [R238+0x5800] ;  /* 0x00580000ee04783b */ /* 0x004ea20000000200 */
[----:B------:R-:W-:Y:S08]  /*6ad0*/  DEPBAR.LE SB0, 0x0 ;  /* 0x000080000000791a */ /* 0x000ff00000000000 */
[----:B------:R-:W1:Y:S01]  /*6ae0*/  MUFU.TANH R177, R11 ;  /* 0x0000000b00b17308 */ /* 0x000e620000002400 */
[----:B------:R-:W-:Y:S09]  /*6af0*/  BAR.SYNC.DEFER_BLOCKING 0x0 ;  /* 0x0000000000007b1d */ /* 0x000ff20000010000 */
[----:B------:R5:W1:Y:S10]  /*6b00*/  MUFU.TANH R133, R12 ;  /* 0x0000000c00857308 */ /* 0x000a740000002400 */
[----:B------:R1:W1:Y:S10]  /*6b10*/  MUFU.TANH R132, R13 ;  /* 0x0000000d00847308 */ /* 0x0002740000002400 */
[----:B------:R3:W3:Y:S01]  /*6b20*/  MUFU.TANH R169, R19 ;  /* 0x0000001300a97308 */ /* 0x0006e20000002400 */
[C---:B--2---:R-:W-:Y:S05]  /*6b30*/  HMMA.16816.F32 R20, R232.reuse, R4, R20 ;  /* 0x00000004e814723c */ /* 0x044fea0000001814 */
[----:B-----5:R-:W-:Y:S04]  /*6b40*/  FMUL.FTZ R12, R17, c[0x0][0x320] ;  /* 0x0000c800110c7a20 */ /* 0x020fe80000410000 */
[----:B------:R2:W2:Y:S01]  /*6b50*/  MUFU.TANH R172, R8 ;  /* 0x0000000800ac7308 */ /* 0x0004a20000002400 */
[----:B------:R-:W-:Y:S03]  /*6b60*/  HMMA.16816.F32 R24, R232, R6, R24 ;  /* 0x00000006e818723c */ /* 0x000fe60000001818 */
[----:B-1----:R-:W-:Y:S06]  /*6b70*/  FMUL.FTZ R13, R16, c[0x0][0x320] ;  /* 0x0000c800100d7a20 */ /* 0x002fec0000410000 */
[----:B------:R1:W1:Y:S05]  /*6b80*/  MUFU.TANH R176, R14 ;  /* 0x0000000e00b07308 */ /* 0x00026a0000002400 */
[----:B------:R-:W-:Y:S05]  /*6b90*/  FMUL.FTZ R11, R20, c[0x0][0x320] ;  /* 0x0000c800140b7a20 */ /* 0x000fea0000410000 */
[----:B------:R1:W1:Y:S01]  /*6ba0*/  MUFU.TANH R175, R15 ;  /* 0x0000000f00af7308 */ /* 0x0002620000002400 */
[----:B------:R-:W-:Y:S02]  /*6bb0*/  FMUL.FTZ R10, R21, c[0x0][0x320] ;  /* 0x0000c800150a7a20 */ /* 0x000fe40000410000 */
[----:B------:R-:W-:Y:S02]  /*6bc0*/  FMUL.FTZ R21, R22, c[0x0][0x320] ;  /* 0x0000c80016157a20 */ /* 0x000fe40000410000 */
[----:B------:R-:W-:Y:S02]  /*6bd0*/  FMUL.FTZ R20, R23, c[0x0][0x320] ;  /* 0x0000c80017147a20 */ /* 0x000fe40000410000 */
[----:B------:R-:W-:Y:S02]  /*6be0*/  FMUL.FTZ R9, R24, c[0x0][0x320] ;  /* 0x0000c80018097a20 */ /* 0x000fe40000410000 */
[----:B---3--:R-:W-:Y:S01]  /*6bf0*/  FMUL.FTZ R19, R25, c[0x0][0x320] ;  /* 0x0000c80019137a20 */ /* 0x008fe20000410000 */
[----:B------:R-:W3:Y:S01]  /*6c00*/  MUFU.TANH R13, R13 ;  /* 0x0000000d000d7308 */ /* 0x000ee20000002400 */
[----:B------:R-:W-:Y:S02]  /*6c10*/  FMUL.FTZ R23, R26, c[0x0][0x320] ;  /* 0x0000c8001a177a20 */ /* 0x000fe40000410000 */
[----:B------:R-:W-:Y:S07]  /*6c20*/  FMUL.FTZ R22, R27, c[0x0][0x320] ;  /* 0x0000c8001b167a20 */ /* 0x000fee0000410000 */
[----:B------:R-:W1:Y:S10]  /*6c30*/  MUFU.TANH R12, R12 ;  /* 0x0000000c000c7308 */ /* 0x000e740000002400 */
[----:B------:R1:W1:Y:S10]  /*6c40*/  MUFU.TANH R170, R18 ;  /* 0x0000001200aa7308 */ /* 0x0002740000002400 */
[----:B------:R-:W1:Y:S10]  /*6c50*/  MUFU.TANH R11, R11 ;  /* 0x0000000b000b7308 */ /* 0x000e740000002400 */
[----:B------:R-:W1:Y:S10]  /*6c60*/  MUFU.TANH R10, R10 ;  /* 0x0000000a000a7308 */ /* 0x000e740000002400 */
[----:B------:R-:W1:Y:S10]  /*6c70*/  MUFU.TANH R21, R21 ;  /* 0x0000001500157308 */ /* 0x000e740000002400 */
[----:B------:R-:W1:Y:S10]  /*6c80*/  MUFU.TANH R20, R20 ;  /* 0x0000001400147308 */ /* 0x000e740000002400 */
[----:B------:R-:W1:Y:S10]  /*6c90*/  MUFU.TANH R9, R9 ;  /* 0x0000000900097308 */ /* 0x000e740000002400 */
[----:B------:R-:W1:Y:S10]  /*6ca0*/  MUFU.TANH R19, R19 ;  /* 0x0000001300137308 */ /* 0x000e740000002400 */
[----:B------:R-:W1:Y:S10]  /*6cb0*/  MUFU.TANH R23, R23 ;  /* 0x0000001700177308 */ /* 0x000e740000002400 */
[----:B------:R-:W1:Y:S01]  /*6cc0*/  MUFU.TANH R22, R22 ;  /* 0x0000001600167308 */ /* 0x000e620000002400 */
[----:B------:R-:W-:-:S05]  /*6cd0*/  @P0 BRA `(.L_x_178) ;  /* 0x000004e000000947 */ /* 0x000fca0003800000 */
[----:B--234-:R-:W2:Y:S01]  /*6ce0*/  LDL.64 R24, [R1+0x38] ;  /* 0x0000380001187983 */ /* 0x01cea20000100a00 */
[----:B------:R-:W-:Y:S02]  /*6cf0*/  UIADD3 UR11, UR13, -0x1, URZ ;  /* 0xffffffff0d0b7890 */ /* 0x000fe4000fffe03f */
[----:B------:R-:W-:Y:S01]  /*6d00*/  ULDC.64 UR4, c[0x0][0x1e0] ;  /* 0x0000780000047ab9 */ /* 0x000fe20000000a00 */
[----:B------:R-:W3:Y:S01]  /*6d10*/  LDL.64 R6, [R1+0x30] ;  /* 0x0000300001067983 */ /* 0x000ee20000100a00 */
[----:B------:R-:W-:Y:S02]  /*6d20*/  USHF.R.S32.HI UR10, URZ, 0x1f, UR11 ;  /* 0x0000001f3f0a7899 */ /* 0x000fe4000801140b */
[----:B------:R-:W-:Y:S01]  /*6d30*/  UIMAD.WIDE.U32 UR14, UR11, UR4, URZ ;  /* 0x000000040b0e72a5 */ /* 0x000fe2000f8e003f */
[----:B------:R-:W4:Y:S01]  /*6d40*/  LDL R26, [R1+0x28] ;  /* 0x00002800011a7983 */ /* 0x000f220000100800 */
[----:B------:R-:W-:Y:S03]  /*6d50*/  UIMAD UR10, UR10, UR4, URZ ;  /* 0x000000040a0a72a4 */ /* 0x000fe6000f8e023f */
[----:B------:R-:W5:Y:S01]  /*6d60*/  LDL R8, [R1+0x4] ;  /* 0x0000040001087983 */ /* 0x000f620000100800 */
[----:B------:R-:W-:Y:S03]  /*6d70*/  UIMAD UR10, UR11, UR5, UR10 ;  /* 0x000000050b0a72a4 */ /* 0x000fe6000f8e020a */
[----:B-1----:R-:W5:Y:S01]  /*6d80*/  LDL R18, [R1+0x50] ;  /* 0x0000500001127983 */ /* 0x002f620000100800 */
        /* <DEDUP_REMOVED lines=8> */
[----:B------:R-:W5:Y:S04]  /*6e10*/  LDL R171, [R1+0x10] ;  /* 0x0000100001ab7983 */ /* 0x000f680000100800 */
[----:B------:R-:W1:Y:S04]  /*6e20*/  S2R R0, SR_TID.X ;  /* 0x0000000000007919 */ /* 0x000e680000002100 */
[----:B------:R-:W1:Y:S02]  /*6e30*/  S2R R3, SR_TID.X ;  /* 0x0000000000037919 */ /* 0x000e640000002100 */
[----:B-1----:R-:W-:Y:S04]  /*6e40*/  SHF.R.S32.HI R0, RZ, 0x1f, R0 ;  /* 0x0000001fff007819 */ /* 0x002fe80000011400 */
[----:B------:R-:W-:Y:S04]  /*6e50*/  LEA.HI R0, R0, R3, RZ, 0x3 ;  /* 0x0000000300007211 */ /* 0x000fe800078f18ff */
[----:B------:R-:W-:Y:S04]  /*6e60*/  SHF.R.S32.HI R0, RZ, 0x3, R0 ;  /* 0x00000003ff007819 */ /* 0x000fe80000011400 */
[----:B------:R-:W-:Y:S04]  /*6e70*/  IADD3 R0, -R0, 0x30, RZ ;  /* 0x0000003000007810 */ /* 0x000fe80007ffe1ff */
[C---:B------:R-:W-:Y:S02]  /*6e80*/  ISETP.GE.AND P1, PT, R0.reuse, 0x1, PT ;  /* 0x000000010000780c */ /* 0x040fe40003f26270 */
[----:B------:R-:W-:Y:S11]  /*6e90*/  ISETP.GE.AND P0, PT, R0, 0x21, PT ;  /* 0x000000210000780c */ /* 0x000ff60003f06270 */
[----:B------:R-:W-:Y:S02]  /*6ea0*/  @!UPT UIADD3 URZ, URZ, URZ, URZ ;  /* 0x0000003f3f3ff290 */ /* 0x000fe4000fffe03f */
[----:B------:R-:W-:Y:S01]  /*6eb0*/  VOTEU.ANY UP0, P0 ;  /* 0x00000000003f7886 */ /* 0x000fe20000000100 */
[----:B--2---:R-:W-:Y:S04]  /*6ec0*/  @P1 IADD3 R0, P2, R24, UR14, RZ ;  /* 0x0000000e18001c10 */ /* 0x004fe8000ff5e0ff */
[----:B---3--:R-:W-:Y:S02]  /*6ed0*/  @P1 IADD3.X R3, R7, UR4, RZ, P2, !PT ;  /* 0x0000000407031c10 */ /* 0x008fe400097fe4ff */
[C---:B------:R-:W-:Y:S04]  /*6ee0*/  @P1 LEA R4, P2, R0.reuse, c[0x0][0x1c8], 0x1 ;  /* 0x0000720000041a11 */ /* 0x040fe800078408ff */
[----:B------:R-:W-:Y:S02]  /*6ef0*/  @P1 LEA.HI.X R5, R0, c[0x0][0x1cc], R3, 0x1, P2 ;  /* 0x0000730000051a11 */ /* 0x000fe400010f0c03 */
[----:B----4-:R-:W-:Y:S11]  /*6f00*/  LOP3.LUT P2, RZ, R26, 0x1, RZ, 0xc0, !PT ;  /* 0x000000011aff7812 */ /* 0x010ff6000784c0ff */
[----:B------:R-:W-:Y:S02]  /*6f10*/  @!UPT UIADD3 URZ, URZ, URZ, URZ ;  /* 0x0000003f3f3ff290 */ /* 0x000fe4000fffe03f */
[----:B------:R-:W-:Y:S01]  /*6f20*/  @!PT LDS RZ, [RZ] ;  /* 0x00000000fffff984 */ /* 0x000fe20000000800 */
[----:B------:R-:W-:Y:S01]  /*6f30*/  @!PT LDS RZ, [RZ] ;  /* 0x00000000fffff984 */ /* 0x000fe20000000800 */
[----:B------:R-:W-:Y:S01]  /*6f40*/  @!PT LDS RZ, [RZ] ;  /* 0x00000000fffff984 */ /* 0x000fe20000000800 */
[----:B-----5:R1:W-:Y:S01]  /*6f50*/  @P1 LDGSTS.E.BYPASS.LTC128B.128 [R8+0x14080], [R4.64], !P2 ;  /* 0x1408000004081fae */ /* 0x0203e2000d101d58 */
[----:B------:R-:W-:Y:S04]  /*6f60*/  @P1 IADD3 R0, P2, R18, UR14, RZ ;  /* 0x0000000e12001c10 */ /* 0x000fe8000ff5e0ff */
[----:B------:R-:W-:Y:S02]  /*6f70*/  @P1 IADD3.X R3, R17, UR4, RZ, P2, !PT ;  /* 0x0000000411031c10 */ /* 0x000fe400097fe4ff */
[C---:B-1----:R-:W-:Y:S04]  /*6f80*/  @P1 LEA R4, P2, R0.reuse, c[0x0][0x1c8], 0x1 ;  /* 0x0000720000041a11 */ /* 0x042fe800078408ff */
[----:B------:R-:W-:Y:S02]  /*6f90*/  @P1 LEA.HI.X R5, R0, c[0x0][0x1cc], R3, 0x1, P2 ;  /* 0x0000730000051a11 */ /* 0x000fe400010f0c03 */
[----:B------:R-:W-:Y:S03]  /*6fa0*/  @P1 IADD3 R0, P2, R16, UR14, RZ ;  /* 0x0000000e10001c10 */ /* 0x000fe6000ff5e0ff */
[----:B------:R1:W-:Y:S01]  /*6fb0*/  @P1 LDGSTS.E.BYPASS.LTC128B.128 [R8+0x15880], [R4.64], !P6 ;  /* 0x1588000004081fae */ /* 0x0003e2000f101d58 */
[----:B------:R-:W-:Y:S02]  /*6fc0*/  @P1 IADD3.X R3, R15, UR4, RZ, P2, !PT ;  /* 0x000000040f031c10 */ /* 0x000fe400097fe4ff */
[C---:B-1----:R-:W-:Y:S04]  /*6fd0*/  @P1 LEA R4, P2, R0.reuse, c[0x0][0x1c8], 0x1 ;  /* 0x0000720000041a11 */ /* 0x042fe800078408ff */
[----:B------:R-:W-:Y:S02]  /*6fe0*/  @P1 LEA.HI.X R5, R0, c[0x0][0x1cc], R3, 0x1, P2 ;  /* 0x0000730000051a11 */ /* 0x000fe400010f0c03 */
[----:B------:R-:W-:Y:S01]  /*6ff0*/  @P1 IADD3 R0, P2, R14, UR14, RZ ;  /* 0x0000000e0e001c10 */ /* 0x000fe2000ff5e0ff */
[----:B------:R-:W-:Y:S02]  /*7000*/  @UP0 UIADD3 UR14, UP1, UR8, UR14, URZ ;  /* 0x0000000e080e0290 */ /* 0x000fe4000ff3e03f */
[----:B------:R1:W-:Y:S01]  /*7010*/  @P1 LDGSTS.E.BYPASS.LTC128B.128 [R8+0x17080], [R4.64], !P5 ;  /* 0x1708000004081fae */ /* 0x0003e2000e901d58 */
[----:B------:R-:W-:Y:S01]  /*7020*/  @P1 IADD3.X R3, R171, UR4, RZ, P2, !PT ;  /* 0x00000004ab031c10 */ /* 0x000fe200097fe4ff */
[----:B------:R-:W-:Y:S01]  /*7030*/  @UP0 UIADD3.X UR4, UR6, UR4, URZ, UP1, !UPT ;  /* 0x0000000406040290 */ /* 0x000fe20008ffe43f */
[C---:B-1----:R-:W-:Y:S04]  /*7040*/  @P1 LEA R4, P2, R0.reuse, c[0x0][0x1c8], 0x1 ;  /* 0x0000720000041a11 */ /* 0x042fe800078408ff */
[----:B------:R-:W-:Y:S02]  /*7050*/  @P1 LEA.HI.X R5, R0, c[0x0][0x1cc], R3, 0x1, P2 ;  /* 0x0000730000051a11 */ /* 0x000fe400010f0c03 */
[----:B------:R-:W-:Y:S03]  /*7060*/  LOP3.LUT P2, RZ, R26, 0x1, RZ, 0xc0, !PT ;  /* 0x000000011aff7812 */ /* 0x000fe6000784c0ff */
[----:B------:R1:W-:Y:S01]  /*7070*/  @P1 LDGSTS.E.BYPASS.LTC128B.128 [R8+0x18880], [R4.64], !P4 ;  /* 0x1888000004081fae */ /* 0x0003e2000e101d58 */
        /* <DEDUP_REMOVED lines=18> */
[----:B------:R-:W-:Y:S05]  /*71a0*/  @P0 LEA.HI.X R5, R0, c[0x0][0x1cc], R3, 0x1, P1 ;  /* 0x0000730000050a11 */ /* 0x000fea00008f0c03 */
[----:B------:R1:W-:Y:S04]  /*71b0*/  @P0 LDGSTS.E.BYPASS.LTC128B.128 [R8+0x19880], [R4.64], !P4 ;  /* 0x1988000004080fae */ /* 0x0003e8000e101d58 */
.L_x_178:
[----:B--234-:R-:W2:Y:S01]  /*71c0*/  LDL R3, [R1+0x84] ;  /* 0x0000840001037983 */ /* 0x01cea20000100800 */
[----:B------:R-:W-:Y:S02]  /*71d0*/  UISETP.NE.AND UP1, UPT, UR18, URZ, UPT ;  /* 0x0000003f1200728c */ /* 0x000fe4000bf25270 */
[----:B------:R-:W-:Y:S01]  /*71e0*/  UIMAD UR4, UR13, -0x30, URZ ;  /* 0xffffffd00d0478a4 */ /* 0x000fe2000f8e023f */
[----:B------:R-:W3:Y:S01]  /*71f0*/  LDL R24, [R1+0x7c] ;  /* 0x00007c0001187983 */ /* 0x000ee20000100800 */
[----:B------:R-:W-:Y:S02]  /*7200*/  UISETP.NE.AND UP0, UPT, UR17, URZ, UPT ;  /* 0x0000003f1100728c */ /* 0x000fe4000bf05270 */
[----:B------:R-:W-:Y:S01]  /*7210*/  PLOP3.LUT P1, PT, PT, PT, UP1, 0x80, 0x0 ;  /* 0x000000000000781c */ /* 0x000fe20003f2f018 */
[----:B------:R-:W0:Y:S01]  /*7220*/  LDGDEPBAR ;  /* 0x00000000000079af */ /* 0x000e220000000000 */
[----:B------:R-:W-:Y:S11]  /*7230*/  PLOP3.LUT P0, PT, PT, PT, UP1, 0x80, 0x0 ;  /* 0x000000000000781c */ /* 0x000ff60003f0f018 */
[----:B--2---:R-:W-:Y:S04]  /*7240*/  @P1 IMAD.HI.U32 R0, R3, c[0x0][0x2c8], RZ ;  /* 0x0000b20003001a27 */ /* 0x004fe800078e00ff */
[----:B-1----:R-:W-:Y:S01]  /*7250*/  IMAD.MOV.U32 R5, RZ, RZ, R3 ;  /* 0x000000ffff057224 */ /* 0x002fe200078e0003 */
[----:B------:R-:W-:Y:S01]  /*7260*/  @P0 SHF.R.U32.HI R5, RZ, c[0x0][0x2cc], R0 ;  /* 0x0000b300ff050a19 */ /* 0x000fe20000011600 */
[----:B------:R-:W-:Y:S01]  /*7270*/  IMAD.U32 R0, RZ, RZ, UR4 ;  /* 0x00000004ff007e24 */ /* 0x000fe2000f8e00ff */
[----:B------:R-:W-:Y:S03]  /*7280*/  PLOP3.LUT P0, PT, PT, PT, UP0, 0x40, 0x0 ;  /* 0x000000000000781c */ /* 0x000fe60003f0e808 */
[----:B------:R-:W1:Y:S01]  /*7290*/  SHFL.IDX PT, R4, R5, RZ, 0x1c1f ;  /* 0x001c1fff05047589 */ /* 0x000e6200000e0000 */
[----:B---3--:R-:W-:Y:S04]  /*72a0*/  IADD3 R0, -R24, 0x1, R0 ;  /* 0x0000000118007810 */ /* 0x008fe80007ffe100 */
[----:B------:R-:W-:Y:S04]  /*72b0*/  IADD3 R0, R0, c[0x0][0x1d0], RZ ;  /* 0x0000740000007a10 */ /* 0x000fe80007ffe0ff */
[----:B------:R-:W-:Y:S04]  /*72c0*/  IADD3 R0, R0, -c[0x0][0x168], RZ ;  /* 0x80005a0000007a10 */ /* 0x000fe80007ffe0ff */
[C---:B------:R-:W-:Y:S02]  /*72d0*/  IADD3 R7, R0.reuse, c[0x0][0x328], RZ ;  /* 0x0000ca0000077a10 */ /* 0x040fe40007ffe0ff */
[----:B------:R-:W-:Y:S03]  /*72e0*/  IADD3 R6, R0, UR7, RZ ;  /* 0x0000000700067c10 */ /* 0x000fe6000fffe0ff */
[----:B-1----:R-:W-:Y:S02]  /*72f0*/  IMAD.IADD R3, R7, 0x1, R4 ;  /* 0x0000000107037824 */ /* 0x002fe400078e0204 */
[----:B------:R-:W-:Y:S01]  /*7300*/  IMAD.IADD R0, R4, 0x1, R6 ;  /* 0x0000000104007824 */ /* 0x000fe200078e0206 */
[----:B------:R-:W-:-:S05]  /*7310*/  @P0 BRA `(.L_x_179) ;  /* 0x0000019000000947 */ /* 0x000fca0003800000 */
[----:B------:R-:W-:Y:S01]  /*7320*/  IADD3 R4, R4, c[0x0][0x1d0], RZ ;  /* 0x0000740004047a10 */ /* 0x000fe20007ffe0ff */
[----:B------:R-:W-:Y:S03]  /*7330*/  BSSY B0, `(.L_x_180) ;  /* 0x0000012000007945 */ /* 0x000fe60003800000 */
[----:B------:R-:W-:Y:S04]  /*7340*/  IADD3 R4, R4, -c[0x0][0x168], RZ ;  /* 0x80005a0004047a10 */ /* 0x000fe80007ffe0ff */
[----:B------:R-:W-:Y:S11]  /*7350*/  ISETP.GT.AND P0, PT, R4, -0x1, PT ;  /* 0xffffffff0400780c */ /* 0x000ff60003f04270 */
[----:B------:R-:W-:Y:S02]  /*7360*/  @!UPT UIADD3 URZ, URZ, URZ, URZ ;  /* 0x0000003f3f3ff290 */ /* 0x000fe4000fffe03f */
[----:B------:R-:W-:-:S05]  /*7370*/  @P0 BRA `(.L_x_181) ;  /* 0x0000008000000947 */ /* 0x000fca0003800000 */
[----:B------:R-:W-:Y:S01]  /*7380*/  LOP3.LUT R4, RZ, R4, RZ, 0x33, !PT ;  /* 0x00000004ff047212 */ /* 0x000fe200078e33ff */
[----:B------:R-:W-:Y:S05]  /*7390*/  IMAD.MOV.U32 R8, RZ, RZ, c[0x0][0x32c] ;  /* 0x0000cb00ff087624 */ /* 0x000fea00078e00ff */
[----:B------:R-:W-:Y:S11]  /*73a0*/  ISETP.NE.AND P0, PT, R8, 0x1, PT ;  /* 0x000000010800780c */ /* 0x000ff60003f05270 */
[----:B------:R-:W-:Y:S02]  /*73b0*/  @!UPT UIADD3 URZ, URZ, URZ, URZ ;  /* 0x0000003f3f3ff290 */ /* 0x000fe4000fffe03f */
[----:B------:R-:W-:Y:S05]  /*73c0*/  @P0 IMAD.HI.U32 R8, R4, c[0x0][0x330], RZ ;  /* 0x0000cc0004080a27 */ /* 0x000fea00078e00ff */
[----:B------:R-:W-:Y:S04]  /*73d0*/  @P0 SHF.R.U32.HI R4, RZ, c[0x0][0x334], R8 ;  /* 0x0000cd00ff040a19 */ /* 0x000fe80000011608 */
[----:B------:R-:W-:Y:S01]  /*73e0*/  LOP3.LUT R4, RZ, R4, RZ, 0x33, !PT ;  /* 0x00000004ff047212 */ /* 0x000fe200078e33ff */
[----:B------:R-:W-:-:S05]  /*73f0*/  BRA `(.L_x_182) ;  /* 0x0000005000007947 */ /* 0x000fca0003800000 */
.L_x_181:
[----:B------:R-:W-:Y:S04]  /*7400*/  MOV R8, c[0x0][0x32c] ;  /* 0x0000cb0000087a02 */ /* 0x000fe80000000f00 */
[----:B------:R-:W-:Y:S11]  /*7410*/  ISETP.NE.AND P0, PT, R8, 0x1, PT ;  /* 0x000000010800780c */ /* 0x000ff60003f05270 */
[----:B------:R-:W-:Y:S02]  /*7420*/  @!UPT UIADD3 URZ, URZ, URZ, URZ ;  /* 0x0000003f3f3ff290 */ /* 0x000fe4000fffe03f */
[----:B------:R-:W-:Y:S05]  /*7430*/  @P0 IMAD.HI.U32 R8, R4, c[0x0][0x330], RZ ;  /* 0x0000cc0004080a27 */ /* 0x000fea00078e00ff */
[----:B------:R-:W-:Y:S02]  /*7440*/  @P0 SHF.R.U32.HI R4, RZ, c[0x0][0x334], R8 ;  /* 0x0000cd00ff040a19 */ /* 0x000fe40000011608 */
.L_x_182:
[----:B------:R-:W-:Y:S05]  /*7450*/  BSYNC B0 ;  /* 0x0000000000007941 */ /* 0x000fea0003800000 */
.L_x_180:
[----:B------:R-:W-:Y:S05]  /*7460*/  IADD3 R8, -R24, UR4, RZ ;  /* 0x0000000418087c10 */ /* 0x000fea000fffe1ff */
[----:B------:R-:W-:Y:S05]  /*7470*/  IMAD R4, R4, c[0x0][0x32c], R8 ;  /* 0x0000cb0004047a24 */ /* 0x000fea00078e0208 */
[----:B------:R-:W-:Y:S02]  /*7480*/  IMNMX R0, R0, R4, !PT ;  /* 0x0000000400007217 */ /* 0x000fe40007800200 */
[----:B------:R-:W-:Y:S04]  /*7490*/  IADD3 R4, R4, c[0x0][0x32c], RZ ;  /* 0x0000cb0004047a10 */ /* 0x000fe80007ffe0ff */
[----:B------:R-:W-:Y:S02]  /*74a0*/  IMNMX R3, R3, R4, PT ;  /* 0x0000000403037217 */ /* 0x000fe40003800200 */
.L_x_179:
[----:B------:R-:W-:Y:S01]  /*74b0*/  UISETP.GE.AND UP1, UPT, UR4, 0x1, UPT ;  /* 0x000000010400788c */ /* 0x000fe2000bf26270 */
[----:B------:R-:W1:Y:S01]  /*74c0*/  SHFL.IDX PT, R5, R5, 0x1, 0x1c1f ;  /* 0x003c1f0005057f89 */ /* 0x000e6200000e0000 */
[----:B------:R-:W-:Y:S02]  /*74d0*/  UISETP.GE.AND UP0, UPT, UR4, 0x2, UPT ;  /* 0x000000020400788c */ /* 0x000fe4000bf06270 */
[----:B------:R-:W-:Y:S02]  /*74e0*/  UP2UR UR15, UPR, URZ, 0x2 ;  /* 0x000000023f0f7883 */ /* 0x000fe40008000000 */
        /* <DEDUP_REMOVED lines=15> */
[----:B------:R-:W-:Y:S01]  /*75e0*/  UISETP.GE.AND UP3, UPT, UR4, 0x21, UPT ;  /* 0x000000210400788c */ /* 0x000fe2000bf66270 */
[----:B------:R-:W-:Y:S01]  /*75f0*/  FSEL R18, R173, -INF , !P0 ;  /* 0xff800000ad127808 */ /* 0x000fe20004000000 */
[----:B------:R-:W-:Y:S01]  /*7600*/  UISETP.GE.AND UP2, UPT, UR4, 0x22, UPT ;  /* 0x000000220400788c */ /* 0x000fe2000bf46270 */
[----:B------:R-:W-:Y:S01]  /*7610*/  PLOP3.LUT P0, PT, PT, PT, UP0, 0x40, 0x0 ;  /* 0x000000000000781c */ /* 0x000fe20003f0e808 */
[----:B------:R-:W-:Y:S01]  /*7620*/  UISETP.GE.AND UP0, UPT, UR4, 0x11, UPT ;  /* 0x000000110400788c */ /* 0x000fe2000bf06270 */
[C---:B------:R-:W-:Y:S01]  /*7630*/  ISETP.GT.AND P1, PT, R0.reuse, 0x8, P1 ;  /* 0x000000080000780c */ /* 0x040fe20000f24270 */
[----:B------:R-:W-:Y:S01]  /*7640*/  UP2UR UR11, UPR, URZ, 0x2 ;  /* 0x000000023f0b7883 */ /* 0x000fe20008000000 */
[----:B------:R-:W-:Y:S01]  /*7650*/  ISETP.GT.AND P0, PT, R0, 0x9, P0 ;  /* 0x000000090000780c */ /* 0x000fe20000704270 */
[----:B------:R-:W-:Y:S01]  /*7660*/  UP2UR UR5, UPR, URZ, 0x1 ;  /* 0x000000013f057883 */ /* 0x000fe20008000000 */
[C---:B------:R-:W-:Y:S01]  /*7670*/  ISETP.LT.OR P1, PT, R3.reuse, 0x9, P1 ;  /* 0x000000090300780c */ /* 0x040fe20000f21670 */
[----:B------:R-:W-:Y:S01]  /*7680*/  UISETP.GE.AND UP1, UPT, UR4, 0x29, UPT ;  /* 0x000000290400788c */ /* 0x000fe2000bf26270 */
[----:B------:R-:W-:Y:S01]  /*7690*/  ISETP.LT.OR P0, PT, R3, 0xa, P0 ;  /* 0x0000000a0300780c */ /* 0x000fe20000701670 */
[----:B------:R-:W-:Y:S01]  /*76a0*/  UP2UR UR16, UPR, URZ, 0x40 ;  /* 0x000000403f107883 */ /* 0x000fe20008000000 */
[----:B------:R-:W-:Y:S01]  /*76b0*/  FSEL R17, R172, -INF , !P1 ;  /* 0xff800000ac117808 */ /* 0x000fe20004800000 */
[--C-:B-1----:R-:W-:Y:S01]  /*76c0*/  IMAD.IADD R4, R7, 0x1, R5.reuse ;  /* 0x0000000107047824 */ /* 0x102fe200078e0205 */
[----:B------:R-:W-:Y:S01]  /*76d0*/  PLOP3.LUT P1, PT, PT, PT, UP0, 0x40, 0x0 ;  /* 0x000000000000781c */ /* 0x000fe20003f2e808 */
[----:B------:R-:W-:Y:S01]  /*76e0*/  UISETP.GE.AND UP0, UPT, UR4, 0x2a, UPT ;  /* 0x0000002a0400788c */ /* 0x000fe2000bf06270 */
[----:B------:R-:W-:Y:S02]  /*76f0*/  FSEL R16, R168, -INF , !P0 ;  /* 0xff800000a8107808 */ /* 0x000fe40004000000 */
[----:B------:R-:W-:Y:S01]  /*7700*/  PLOP3.LUT P0, PT, PT, PT, UP6, 0x40, 0x0 ;  /* 0x000000000000781c */ /* 0x000fe20003f0e868 */
[----:B------:R-:W-:Y:S01]  /*7710*/  UISETP.NE.AND UP6, UPT, UR17, URZ, UPT ;  /* 0x0000003f1100728c */ /* 0x000fe2000bfc5270 */
[C---:B------:R-:W-:Y:S02]  /*7720*/  ISETP.GT.AND P1, PT, R0.reuse, 0x10, P1 ;  /* 0x000000100000780c */ /* 0x040fe40000f24270 */
[----:B------:R-:W-:Y:S02]  /*7730*/  ISETP.GT.AND P0, PT, R0, 0x11, P0 ;  /* 0x000000110000780c */ /* 0x000fe40000704270 */
[C---:B------:R-:W-:Y:S02]  /*7740*/  ISETP.LT.OR P1, PT, R3.reuse, 0x11, P1 ;  /* 0x000000110300780c */ /* 0x040fe40000f21670 */
[----:B------:R-:W-:Y:S02]  /*7750*/  ISETP.LT.OR P0, PT, R3, 0x12, P0 ;  /* 0x000000120300780c */ /* 0x000fe40000701670 */
[----:B------:R-:W-:Y:S02]  /*7760*/  FSEL R15, R133, -INF , !P1 ;  /* 0xff800000850f7808 */ /* 0x000fe40004800000 */
[----:B------:R-:W-:Y:S02]  /*7770*/  PLOP3.LUT P1, PT, PT, PT, UP5, 0x40, 0x0 ;  /* 0x000000000000781c */ /* 0x000fe40003f2e858 */
[----:B------:R-:W-:Y:S02]  /*7780*/  FSEL R14, R132, -INF , !P0 ;  /* 0xff800000840e7808 */ /* 0x000fe40004000000 */
[----:B------:R-:W-:Y:S02]  /*7790*/  PLOP3.LUT P0, PT, PT, PT, UP4, 0x40, 0x0 ;  /* 0x000000000000781c */ /* 0x000fe40003f0e848 */
        /* <DEDUP_REMOVED lines=19> */
[----:B------:R-:W-:Y:S01]  /*78d0*/  ISETP.LT.OR P1, PT, R3, 0x2a, P0 ;  /* 0x0000002a0300780c */ /* 0x000fe20000721670 */
[----:B------:R-:W-:Y:S01]  /*78e0*/  IMAD.IADD R3, R6, 0x1, R5 ;  /* 0x0000000106037824 */ /* 0x000fe200078e0205 */
[----:B------:R-:W-:Y:S01]  /*78f0*/  PLOP3.LUT P0, PT, PT, PT, UP6, 0x40, 0x0 ;  /* 0x000000000000781c */ /* 0x000fe20003f0e868 */
[----:B------:R-:W-:Y:S01]  /*7900*/  UISETP.NE.AND UP6, UPT, UR16, URZ, UPT ;  /* 0x0000003f1000728c */ /* 0x000fe2000bfc5270 */
[----:B------:R-:W-:Y:S02]  /*7910*/  FSEL R9, R9, -INF , !P2 ;  /* 0xff80000009097808 */ /* 0x000fe40005000000 */
[----:B------:R-:W-:Y:S09]  /*7920*/  FSEL R6, R19, -INF , !P1 ;  /* 0xff80000013067808 */ /* 0x000ff20004800000 */
        /* <DEDUP_REMOVED lines=15> */
.L_x_185:
[----:B------:R-:W-:Y:S04]  /*7a20*/  MOV R5, c[0x0][0x32c] ;  /* 0x0000cb0000057a02 */ /* 0x000fe80000000f00 */
[----:B------:R-:W-:Y:S11]  /*7a30*/  ISETP.NE.AND P0, PT, R5, 0x1, PT ;  /* 0x000000010500780c */ /* 0x000ff60003f05270 */
[----:B------:R-:W-:Y:S02]  /*7a40*/  @!UPT UIADD3 URZ, URZ, URZ, URZ ;  /* 0x0000003f3f3ff290 */ /* 0x000fe4000fffe03f */
[----:B------:R-:W-:Y:S05]  /*7a50*/  @P0 IMAD.HI.U32 R5, R0, c[0x0][0x330], RZ ;  /* 0x0000cc0000050a27 */ /* 0x000fea00078e00ff */
[----:B------:R-:W-:Y:S02]  /*7a60*/  @P0 SHF.R.U32.HI R0, RZ, c[0x0][0x334], R5 ;  /* 0x0000cd00ff000a19 */ /* 0x000fe40000011605 */
.L_x_186:
[----:B------:R-:W-:Y:S05]  /*7a70*/  BSYNC B0 ;  /* 0x0000000000007941 */ /* 0x000fea0003800000 */
.L_x_184:
[----:B------:R-:W-:Y:S05]  /*7a80*/  IADD3 R5, -R24, UR4, RZ ;  /* 0x0000000418057c10 */ /* 0x000fea000fffe1ff */
[----:B------:R-:W-:Y:S05]  /*7a90*/  IMAD R0, R0, c[0x0][0x32c], R5 ;  /* 0x0000cb0000007a24 */ /* 0x000fea00078e0205 */
[----:B------:R-:W-:Y:S02]  /*7aa0*/  IMNMX R3, R3, R0, !PT ;  /* 0x0000000003037217 */ /* 0x000fe40007800200 */
[----:B------:R-:W-:Y:S04]  /*7ab0*/  IADD3 R0, R0, c[0x0][0x32c], RZ ;  /* 0x0000cb0000007a10 */ /* 0x000fe80007ffe0ff */
[----:B------:R-:W-:Y:S02]  /*7ac0*/  IMNMX R4, R4, R0, PT ;  /* 0x0000000004047217 */ /* 0x000fe40003800200 */
.L_x_183:
[----:B------:R-:W2:Y:S01]  /*7ad0*/  LDL.LU R5, [R1+0x8] ;  /* 0x0000080001057983 */ /* 0x000ea20000300800 */
[----:B------:R-:W-:Y:S01]  /*7ae0*/  FMNMX.FTZ R133, R8, R2, !PT ;  /* 0x0000000208857209 */ /* 0x000fe20007810000 */
[----:B------:R-:W-:Y:S02]  /*7af0*/  UP2UR UR4, UPR, URZ, 0x10 ;  /* 0x000000103f047883 */ /* 0x000fe40008000000 */
[----:B------:R-:W-:Y:S01]  /*7b00*/  UISETP.NE.AND UP4, UPT, UR15, URZ, UPT ;  /* 0x0000003f0f00728c */ /* 0x000fe2000bf85270 */
[----:B------:R-:W-:Y:S01]  /*7b10*/  FMNMX.FTZ R133, R18, R133, !PT ;  /* 0x0000008512857209 */ /* 0x000fe20007810000 */
[----:B------:R-:W-:Y:S02]  /*7b20*/  UP2UR UR15, UPR, URZ, 0x8 ;  /* 0x000000083f0f7883 */ /* 0x000fe40008000000 */
[----:B------:R-:W-:Y:S01]  /*7b30*/  UISETP.NE.AND UP3, UPT, UR14, URZ, UPT ;  /* 0x0000003f0e00728c */ /* 0x000fe2000bf65270 */
[----:B------:R-:W-:Y:S01]  /*7b40*/  FMNMX.FTZ R133, R17, R133, !PT ;  /* 0x0000008511857209 */ /* 0x000fe20007810000 */
[----:B------:R-:W-:Y:S02]  /*7b50*/  UP2UR UR14, UPR, URZ, 0x4 ;  /* 0x000000043f0e7883 */ /* 0x000fe40008000000 */
[----:B------:R-:W-:Y:S01]  /*7b60*/  UISETP.NE.AND UP2, UPT, UR11, URZ, UPT ;  /* 0x0000003f0b00728c */ /* 0x000fe2000bf45270 */
[----:B------:R-:W-:Y:S01]  /*7b70*/  FMNMX.FTZ R133, R16, R133, !PT ;  /* 0x0000008510857209 */ /* 0x000fe20007810000 */
[----:B------:R-:W-:Y:S01]  /*7b80*/  UP2UR UR11, UPR, URZ, 0x2 ;  /* 0x000000023f0b7883 */ /* 0x000fe20008000000 */
[----:B------:R-:W-:Y:S01]  /*7b90*/  PLOP3.LUT P2, PT, PT, PT, UP3, 0x40, 0x0 ;  /* 0x000000000000781c */ /* 0x000fe20003f4e838 */
[----:B------:R-:W-:Y:S01]  /*7ba0*/  UISETP.NE.AND UP1, UPT, UR10, URZ, UPT ;  /* 0x0000003f0a00728c */ /* 0x000fe2000bf25270 */
[----:B------:R-:W-:Y:S01]  /*7bb0*/  FMNMX.FTZ R133, R15, R133, !PT ;  /* 0x000000850f857209 */ /* 0x000fe20007810000 */
[----:B------:R-:W-:Y:S01]  /*7bc0*/  UP2UR UR10, UPR, URZ, 0x1 ;  /* 0x000000013f0a7883 */ /* 0x000fe20008000000 */
[----:B------:R-:W-:Y:S01]  /*7bd0*/  PLOP3.LUT P1, PT, PT, PT, UP2, 0x40, 0x0 ;  /* 0x000000000000781c */ /* 0x000fe20003f2e828 */
[----:B------:R-:W-:Y:S01]  /*7be0*/  UISETP.NE.AND UP0, UPT, UR5, URZ, UPT ;  /* 0x0000003f0500728c */ /* 0x000fe2000bf05270 */
[----:B------:R-:W-:Y:S01]  /*7bf0*/  FMNMX.FTZ R133, R14, R133, !PT ;  /* 0x000000850e857209 */ /* 0x000fe20007810000 */
[----:B------:R-:W-:Y:S02]  /*7c00*/  UISETP.NE.AND UP3, UPT, UR15, URZ, UPT ;  /* 0x0000003f0f00728c */ /* 0x000fe4000bf65270 */
[----:B------:R-:W-:Y:S01]  /*7c10*/  UISETP.NE.AND UP2, UPT, UR14, URZ, UPT ;  /* 0x0000003f0e00728c */ /* 0x000fe2000bf45270 */
[----:B------:R-:W-:Y:S04]  /*7c20*/  FMNMX.FTZ R133, R13, R133, !PT ;  /* 0x000000850d857209 */ /* 0x000fe80007810000 */
[----:B------:R-:W-:Y:S04]  /*7c30*/  FMNMX.FTZ R133, R12, R133, !PT ;  /* 0x000000850c857209 */ /* 0x000fe80007810000 */
[----:B------:R-:W-:Y:S04]  /*7c40*/  FMNMX.FTZ R133, R11, R133, !PT ;  /* 0x000000850b857209 */ /* 0x000fe80007810000 */
[----:B------:R-:W-:Y:S04]  /*7c50*/  FMNMX.FTZ R133, R10, R133, !PT ;  /* 0x000000850a857209 */ /* 0x000fe80007810000 */
[----:B------:R-:W-:Y:S04]  /*7c60*/  FMNMX.FTZ R133, R9, R133, !PT ;  /* 0x0000008509857209 */ /* 0x000fe80007810000 */
[----:B------:R-:W-:Y:S05]  /*7c70*/  FMNMX.FTZ R133, R6, R133, !PT ;  /* 0x0000008506857209 */ /* 0x000fea0007810000 */
[----:B------:R-:W1:Y:S02]  /*7c80*/  SHFL.BFLY PT, R0, R133, 0x2, 0x1f ;  /* 0x0c401f0085007f89 */ /* 0x000e6400000e0000 */
[----:B-1----:R-:W-:Y:S06]  /*7c90*/  FMNMX.FTZ R133, R133, R0, !PT ;  /* 0x0000000085857209 */ /* 0x002fec0007810000 */
[----:B------:R-:W1:Y:S02]  /*7ca0*/  SHFL.BFLY PT, R0, R133, 0x1, 0x1f ;  /* 0x0c201f0085007f89 */ /* 0x000e6400000e0000 */
[----:B-1----:R-:W-:Y:S04]  /*7cb0*/  FMNMX.FTZ R133, R133, R0, !PT ;  /* 0x0000000085857209 */ /* 0x002fe80007810000 */
[C---:B------:R-:W-:Y:S04]  /*7cc0*/  FSETP.NEU.FTZ.AND P0, PT, R133.reuse, -INF , PT ;  /* 0xff8000008500780b */ /* 0x040fe80003f1d000 */
[C---:B------:R-:W-:Y:S05]  /*7cd0*/  FSEL R0, R133.reuse, RZ, P0 ;  /* 0x000000ff85007208 */ /* 0x040fea0000000000 */
[----:B------:R-:W-:Y:S02]  /*7ce0*/  FADD.FTZ R0, -R0, R2 ;  /* 0x0000000200007221 */ /* 0x000fe40000010100 */
[----:B------:R-:W-:Y:S02]  /*7cf0*/  FMUL.FTZ R2, R133, c[0x0][0x2d0] ;  /* 0x0000b40085027a20 */ /* 0x000fe40000410000 */
[----:B------:R-:W-:Y:S03]  /*7d00*/  FMUL.FTZ R0, R0, c[0x0][0x2d0] ;  /* 0x0000b40000007a20 */ /* 0x000fe60000410000 */
[----:B------:R-:W-:Y:S02]  /*7d10*/  FSEL R2, R2, RZ, P0 ;  /* 0x000000ff02027208 */ /* 0x000fe40000000000 */
[----:B------:R-:W-:Y:S01]  /*7d20*/  PLOP3.LUT P0, PT, PT, PT, UP4, 0x40, 0x0 ;  /* 0x000000000000781c */ /* 0x000fe20003f0e848 */
[----:B------:R-:W-:Y:S02]  /*7d30*/  UISETP.NE.AND UP4, UPT, UR4, URZ, UPT ;  /* 0x0000003f0400728c */ /* 0x000fe4000bf85270 */
[--C-:B------:R-:W-:Y:S01]  /*7d40*/  FFMA.FTZ R26, R6, c[0x0][0x2d0], -R2.reuse ;  /* 0x0000b400061a7a23 */ /* 0x100fe20000010802 */
[----:B------:R-:W-:Y:S01]  /*7d50*/  ISETP.GT.AND P0, PT, R3, RZ, P0 ;  /* 0x000000ff0300720c */ /* 0x000fe20000704270 */
[--C-:B------:R-:W-:Y:S02]  /*7d60*/  FFMA.FTZ R24, R10, c[0x0][0x2d0], -R2.reuse ;  /* 0x0000b4000a187a23 */ /* 0x100fe40000010802 */
[--C-:B------:R-:W-:Y:S01]  /*7d70*/  FFMA.FTZ R27, R13, c[0x0][0x2d0], -R2.reuse ;  /* 0x0000b4000d1b7a23 */ /* 0x100fe20000010802 */
[----:B------:R-:W-:Y:S01]  /*7d80*/  ISETP.LT.OR P0, PT, R4, 0x1, P0 ;  /* 0x000000010400780c */ /* 0x000fe20000701670 */
[--C-:B------:R-:W-:Y:S02]  /*7d90*/  FFMA.FTZ R19, R11, c[0x0][0x2d0], -R2.reuse ;  /* 0x0000b4000b137a23 */ /* 0x100fe40000010802 */
[--C-:B------:R-:W-:Y:S02]  /*7da0*/  FFMA.FTZ R25, R9, c[0x0][0x2d0], -R2.reuse ;  /* 0x0000b40009197a23 */ /* 0x100fe40000010802 */
[--C-:B------:R-:W-:Y:S02]  /*7db0*/  FFMA.FTZ R8, R8, c[0x0][0x2d0], -R2.reuse ;  /* 0x0000b40008087a23 */ /* 0x100fe40000010802 */
[--C-:B------:R-:W-:Y:S02]  /*7dc0*/  FFMA.FTZ R18, R18, c[0x0][0x2d0], -R2.reuse ;  /* 0x0000b40012127a23 */ /* 0x100fe40000010802 */
[--C-:B------:R-:W-:Y:S02]  /*7dd0*/  FFMA.FTZ R17, R17, c[0x0][0x2d0], -R2.reuse ;  /* 0x0000b40011117a23 */ /* 0x100fe40000010802 */
[--C-:B------:R-:W-:Y:S01]  /*7de0*/  FFMA.FTZ R16, R16, c[0x0][0x2d0], -R2.reuse ;  /* 0x0000b40010107a23 */ /* 0x100fe20000010802 */
[----:B------:R-:W-:Y:S01]  /*7df0*/  MUFU.EX2 R8, R8 ;  /* 0x0000000800087308 */ /* 0x000fe20000000800 */
[--C-:B------:R-:W-:Y:S02]  /*7e00*/  FFMA.FTZ R15, R15, c[0x0][0x2d0], -R2.reuse ;  /* 0x0000b4000f0f7a23 */ /* 0x100fe40000010802 */
[--C-:B------:R-:W-:Y:S02]  /*7e10*/  FFMA.FTZ R14, R14, c[0x0][0x2d0], -R2.reuse ;  /* 0x0000b4000e0e7a23 */ /* 0x100fe40000010802 */
[----:B------:R-:W-:Y:S05]  /*7e20*/  FFMA.FTZ R174, R12, c[0x0][0x2d0], -R2 ;  /* 0x0000b4000cae7a23 */ /* 0x000fea0000010802 */
[----:B------:R-:W1:Y:S10]  /*7e30*/  MUFU.EX2 R2, R0 ;  /* 0x0000000000027308 */ /* 0x000e740000000800 */
[----:B------:R-:W3:Y:S10]  /*7e40*/  MUFU.EX2 R18, R18 ;  /* 0x0000001200127308 */ /* 0x000ef40000000800 */
[----:B------:R-:W-:Y:S01]  /*7e50*/  MUFU.EX2 R17, R17 ;  /* 0x0000001100117308 */ /* 0x000fe20000000800 */
[C---:B-1----:R-:W-:Y:S01]  /*7e60*/  FMUL.FTZ R9, R2.reuse, R153 ;  /* 0x0000009902097220 */ /* 0x042fe20000410000 */
[----:B------:R-:W-:Y:S01]  /*7e70*/  MOV R153, R25 ;  /* 0x0000001900997202 */ /* 0x000fe20000000f00 */
[C---:B------:R-:W-:Y:S02]  /*7e80*/  FMUL.FTZ R25, R2.reuse, R137 ;  /* 0x0000008902197220 */ /* 0x040fe40000410000 */
[C---:B------:R-:W-:Y:S01]  /*7e90*/  FMUL.FTZ R12, R2.reuse, R148 ;  /* 0x00000094020c7220 */ /* 0x040fe20000410000 */
[----:B------:R-:W-:Y:S04]  /*7ea0*/  MOV R148, R15 ;  /* 0x0000000f00947202 */ /* 0x000fe80000000f00 */
[----:B------:R-:W1:Y:S01]  /*7eb0*/  MUFU.EX2 R16, R16 ;  /* 0x0000001000107308 */ /* 0x000e620000000800 */
[C---:B------:R-:W-:Y:S02]  /*7ec0*/  FMUL.FTZ R13, R2.reuse, R149 ;  /* 0x00000095020d7220 */ /* 0x040fe40000410000 */
[----:B------:R-:W-:Y:S01]  /*7ed0*/  FMUL.FTZ R28, R2, R28 ;  /* 0x0000001c021c7220 */ /* 0x000fe20000410000 */
[----:B---3--:R-:W-:Y:S01]  /*7ee0*/  F2FP.PACK_AB R168, R18, R8 ;  /* 0x0000000812a8723e */ /* 0x008fe200000000ff */
[C---:B------:R-:W-:Y:S02]  /*7ef0*/  FMUL.FTZ R29, R2.reuse, R29 ;  /* 0x0000001d021d7220 */ /* 0x040fe40000410000 */
[C---:B------:R-:W-:Y:S02]  /*7f00*/  FMUL.FTZ R32, R2.reuse, R32 ;  /* 0x0000002002207220 */ /* 0x040fe40000410000 */
[C---:B------:R-:W-:Y:S01]  /*7f10*/  FMUL.FTZ R33, R2.reuse, R33 ;  /* 0x0000002102217220 */ /* 0x040fe20000410000 */
[----:B------:R-:W-:Y:S01]  /*7f20*/  MUFU.EX2 R153, R153 ;  /* 0x0000009900997308 */ /* 0x000fe20000000800 */
        /* <DEDUP_REMOVED lines=47> */
[----:B------:R-:W-:Y:S01]  /*8220*/  FMUL.FTZ R129, R2, R129 ;  /* 0x0000008102817220 */ /* 0x000fe20000410000 */
[----:B--2---:R-:W-:Y:S02]  /*8230*/  FSEL R6, R5, -INF , !P0 ;  /* 0xff80000005067808 */ /* 0x004fe40004000000 */
[----:B------:R-:W2:Y:S01]  /*8240*/  LDL.LU R5, [R1+0x20] ;  /* 0x0000200001057983 */ /* 0x000ea20000300800 */
[----:B------:R-:W-:Y:S02]  /*8250*/  ISETP.GT.AND P0, PT, R3, 0x1, P2 ;  /* 0x000000010300780c */ /* 0x000fe40001704270 */
[----:B------:R-:W-:Y:S01]  /*8260*/  PLOP3.LUT P2, PT, PT, PT, UP1, 0x40, 0x0 ;  /* 0x000000000000781c */ /* 0x000fe20003f4e818 */
[----:B------:R-:W-:Y:S01]  /*8270*/  UISETP.NE.AND UP1, UPT, UR11, URZ, UPT ;  /* 0x0000003f0b00728c */ /* 0x000fe2000bf25270 */
[C---:B------:R-:W-:Y:S04]  /*8280*/  ISETP.LT.OR P0, PT, R4.reuse, 0x2, P0 ;  /* 0x000000020400780c */ /* 0x040fe80000701670 */
[----:B------:R-:W-:Y:S02]  /*8290*/  FSEL R7, R179, -INF , !P0 ;  /* 0xff800000b3077808 */ /* 0x000fe40004000000 */
[C---:B------:R-:W-:Y:S02]  /*82a0*/  ISETP.GT.AND P0, PT, R3.reuse, 0x8, P1 ;  /* 0x000000080300780c */ /* 0x040fe40000f04270 */
[----:B------:R-:W-:Y:S01]  /*82b0*/  PLOP3.LUT P1, PT, PT, PT, UP0, 0x40, 0x0 ;  /* 0x000000000000781c */ /* 0x000fe20003f2e808 */
[----:B------:R-:W-:Y:S01]  /*82c0*/  UISETP.NE.AND UP0, UPT, UR10, URZ, UPT ;  /* 0x0000003f0a00728c */ /* 0x000fe2000bf05270 */
[----:B------:R-:W-:Y:S04]  /*82d0*/  ISETP.LT.OR P0, PT, R4, 0x9, P0 ;  /* 0x000000090400780c */ /* 0x000fe80000701670 */
[----:B------:R-:W-:Y:S02]  /*82e0*/  FSEL R10, R178, -INF , !P0 ;  /* 0xff800000b20a7808 */ /* 0x000fe40004000000 */
[----:B------:R-:W-:Y:S02]  /*82f0*/  ISETP.GT.AND P0, PT, R3, 0x9, P2 ;  /* 0x000000090300780c */ /* 0x000fe40001704270 */
[----:B------:R-:W-:Y:S02]  /*8300*/  PLOP3.LUT P2, PT, PT, PT, UP6, 0x40, 0x0 ;  /* 0x000000000000781c */ /* 0x000fe40003f4e868 */
[C---:B------:R-:W-:Y:S04]  /*8310*/  ISETP.LT.OR P0, PT, R4.reuse, 0xa, P0 ;  /* 0x0000000a0400780c */ /* 0x040fe80000701670 */
[----:B------:R-:W-:Y:S02]  /*8320*/  FSEL R171, R177, -INF , !P0 ;  /* 0xff800000b1ab7808 */ /* 0x000fe40004000000 */
[C---:B------:R-:W-:Y:S02]  /*8330*/  ISETP.GT.AND P0, PT, R3.reuse, 0x10, P1 ;  /* 0x000000100300780c */ /* 0x040fe40000f04270 */
[----:B------:R-:W-:Y:S02]  /*8340*/  PLOP3.LUT P1, PT, PT, PT, UP5, 0x40, 0x0 ;  /* 0x000000000000781c */ /* 0x000fe40003f2e858 */
[----:B------:R-:W-:Y:S02]  /*8350*/  ISETP.LT.OR P0, PT, R4, 0x11, P0 ;  /* 0x000000110400780c */ /* 0x000fe40000701670 */
[C---:B------:R-:W-:Y:S02]  /*8360*/  ISETP.GT.AND P1, PT, R3.reuse, 0x18, P1 ;  /* 0x000000180300780c */ /* 0x040fe40000f24270 */
[----:B------:R-:W-:Y:S02]  /*8370*/  FSEL R176, R176, -INF , !P0 ;  /* 0xff800000b0b07808 */ /* 0x000fe40004000000 */
[----:B------:R-:W-:Y:S02]  /*8380*/  ISETP.LT.OR P1, PT, R4, 0x19, P1 ;  /* 0x000000190400780c */ /* 0x000fe40000f21670 */
[C---:B------:R-:W-:Y:S02]  /*8390*/  ISETP.GT.AND P0, PT, R3.reuse, 0x11, P2 ;  /* 0x000000110300780c */ /* 0x040fe40001704270 */
[----:B------:R-:W-:Y:S02]  /*83a0*/  FSEL R172, R170, -INF , !P1 ;  /* 0xff800000aaac7808 */ /* 0x000fe40004800000 */
[----:B------:R-:W-:Y:S02]  /*83b0*/  PLOP3.LUT P1, PT, PT, PT, UP3, 0x40, 0x0 ;  /* 0x000000000000781c */ /* 0x000fe40003f2e838 */
[C---:B------:R-:W-:Y:S02]  /*83c0*/  ISETP.LT.OR P0, PT, R4.reuse, 0x12, P0 ;  /* 0x000000120400780c */ /* 0x040fe40000701670 */
[----:B------:R-:W-:Y:S02]  /*83d0*/  ISETP.GT.AND P1, PT, R3, 0x20, P1 ;  /* 0x000000200300780c */ /* 0x000fe40000f24270 */
[----:B------:R-:W-:Y:S02]  /*83e0*/  FSEL R175, R175, -INF , !P0 ;  /* 0xff800000afaf7808 */ /* 0x000fe40004000000 */
[----:B------:R-:W-:Y:S02]  /*83f0*/  ISETP.LT.OR P1, PT, R4, 0x21, P1 ;  /* 0x000000210400780c */ /* 0x000fe40000f21670 */
[----:B------:R-:W-:Y:S02]  /*8400*/  PLOP3.LUT P0, PT, PT, PT, UP4, 0x40, 0x0 ;  /* 0x000000000000781c */ /* 0x000fe40003f0e848 */
[----:B------:R-:W-:Y:S01]  /*8410*/  FSEL R178, R21, -INF , !P1 ;  /* 0xff80000015b27808 */ /* 0x000fe20004800000 */
[----:B------:R-:W-:Y:S01]  /*8420*/  FMUL.FTZ R21, R2, R141 ;  /* 0x0000008d02157220 */ /* 0x000fe20000410000 */
[C---:B------:R-:W-:Y:S01]  /*8430*/  ISETP.GT.AND P0, PT, R3.reuse, 0x19, P0 ;  /* 0x000000190300780c */ /* 0x040fe20000704270 */
[----:B------:R-:W3:Y:S01]  /*8440*/  LDL.LU R141, [R1+0x24] ;  /* 0x00002400018d7983 */ /* 0x000ee20000300800 */
[----:B------:R-:W-:Y:S02]  /*8450*/  PLOP3.LUT P1, PT, PT, PT, UP1, 0x40, 0x0 ;  /* 0x000000000000781c */ /* 0x000fe40003f2e818 */
[C---:B------:R-:W-:Y:S02]  /*8460*/  ISETP.LT.OR P0, PT, R4.reuse, 0x1a, P0 ;  /* 0x0000001a0400780c */ /* 0x040fe40000701670 */
[----:B------:R-:W-:Y:S02]  /*8470*/  ISETP.GT.AND P1, PT, R3, 0x28, P1 ;  /* 0x000000280300780c */ /* 0x000fe40000f24270 */
[----:B------:R-:W-:Y:S02]  /*8480*/  FSEL R173, R169, -INF , !P0 ;  /* 0xff800000a9ad7808 */ /* 0x000fe40004000000 */
[----:B------:R-:W-:Y:S02]  /*8490*/  PLOP3.LUT P0, PT, PT, PT, UP2, 0x40, 0x0 ;  /* 0x000000000000781c */ /* 0x000fe40003f0e828 */
[C---:B------:R-:W-:Y:S02]  /*84a0*/  ISETP.LT.OR P1, PT, R4.reuse, 0x29, P1 ;  /* 0x000000290400780c */ /* 0x040fe40000f21670 */
[----:B------:R-:W-:Y:S02]  /*84b0*/  ISETP.GT.AND P0, PT, R3, 0x21, P0 ;  /* 0x000000210300780c */ /* 0x000fe40000704270 */
[----:B------:R-:W-:Y:S02]  /*84c0*/  FSEL R177, R23, -INF , !P1 ;  /* 0xff80000017b17808 */ /* 0x000fe40004800000 */
[----:B------:R-:W-:Y:S02]  /*84d0*/  ISETP.LT.OR P0, PT, R4, 0x22, P0 ;  /* 0x000000220400780c */ /* 0x000fe40000701670 */
[----:B-1----:R-:W-:Y:S02]  /*84e0*/  F2FP.PACK_AB R170, R16, R17 ;  /* 0x0000001110aa723e */ /* 0x002fe400000000ff */
[----:B------:R-:W-:Y:S01]  /*84f0*/  FSEL R179, R20, -INF , !P0 ;  /* 0xff80000014b37808 */ /* 0x000fe20004000000 */
[----:B------:R-:W-:Y:S01]  /*8500*/  FMUL.FTZ R20, R2, R140 ;  /* 0x0000008c02147220 */ /* 0x000fe20000410000 */
[----:B------:R-:W-:Y:S01]  /*8510*/  PLOP3.LUT P0, PT, PT, PT, UP0, 0x40, 0x0 ;  /* 0x000000000000781c */ /* 0x000fe20003f0e808 */
[----:B------:R-:W-:Y:S01]  /*8520*/  UISETP.GT.AND UP0, UPT, UR13, UR9, UPT ;  /* 0x000000090d00728c */ /* 0x000fe2000bf04270 */
[----:B------:R-:W-:Y:S01]  /*8530*/  MOV R140, R19 ;  /* 0x00000013008c7202 */ /* 0x000fe20000000f00 */
[----:B------:R-:W-:Y:S01]  /*8540*/  UIADD3 UR13, UR13, -0x1, URZ ;  /* 0xffffffff0d0d7890 */ /* 0x000fe2000fffe03f */
[----:B------:R-:W-:Y:S04]  /*8550*/  ISETP.GT.AND P0, PT, R3, 0x29, P0 ;  /* 0x000000290300780c */ /* 0x000fe80000704270 */
[----:B------:R-:W-:Y:S04]  /*8560*/  ISETP.LT.OR P0, PT, R4, 0x2a, P0 ;  /* 0x0000002a0400780c */ /* 0x000fe80000701670 */
[----:B------:R-:W-:Y:S01]  /*8570*/  FSEL R132, R22, -INF , !P0 ;  /* 0xff80000016847808 */ /* 0x000fe20004000000 */
[C---:B--2---:R-:W-:Y:S02]  /*8580*/  FFMA.FTZ R0, R2.reuse, R5, R8 ;  /* 0x0000000502007223 */ /* 0x044fe40000010008 */
[----:B------:R-:W-:Y:S01]  /*8590*/  FMUL.FTZ R8, R2, R152 ;  /* 0x0000009802087220 */ /* 0x000fe20000410000 */
[----:B------:R-:W-:Y:S01]  /*85a0*/  MOV R152, R24 ;  /* 0x0000001800987202 */ /* 0x000fe20000000f00 */
[----:B------:R-:W-:Y:S01]  /*85b0*/  FADD.FTZ R4, R18, R0 ;  /* 0x0000000012047221 */ /* 0x000fe20000010000 */
[----:B------:R-:W-:Y:S01]  /*85c0*/  FMNMX.FTZ R0, R6, R134, !PT ;  /* 0x0000008606007209 */ /* 0x000fe20007810000 */
[C---:B------:R-:W-:Y:S02]  /*85d0*/  FMUL.FTZ R24, R2.reuse, R136 ;  /* 0x0000008802187220 */ /* 0x040fe40000410000 */
[----:B------:R-:W-:Y:S01]  /*85e0*/  FMUL.FTZ R5, R2, R157 ;  /* 0x0000009d02057220 */ /* 0x000fe20000410000 */
[----:B------:R-:W-:Y:S01]  /*85f0*/  FMNMX.FTZ R0, R7, R0, !PT ;  /* 0x0000000007007209 */ /* 0x000fe20007810000 */
[----:B------:R-:W-:Y:S01]  /*8600*/  MUFU.EX2 R152, R152 ;  /* 0x0000009800987308 */ /* 0x000fe20000000800 */
[----:B------:R-:W-:Y:S02]  /*8610*/  MOV R157, R14 ;  /* 0x0000000e009d7202 */ /* 0x000fe40000000f00 */
[----:B------:R-:W-:Y:S04]  /*8620*/  FMNMX.FTZ R0, R10, R0, !PT ;  /* 0x000000000a007209 */ /* 0x000fe80007810000 */
        /* <DEDUP_REMOVED lines=12> */
[----:B-1----:R-:W-:Y:S01]  /*86f0*/  FMNMX.FTZ R3, R0, R3, !PT ;  /* 0x0000000300037209 */ /* 0x002fe20007810000 */
[----:B------:R-:W-:Y:S02]  /*8700*/  FADD.FTZ R0, R17, R4 ;  /* 0x0000000411007221 */ /* 0x000fe40000010000 */
[----:B------:R-:W-:Y:S01]  /*8710*/  FMUL.FTZ R4, R2, R156 ;  /* 0x0000009c02047220 */ /* 0x000fe20000410000 */
[C---:B------:R-:W-:Y:S01]  /*8720*/  FSETP.NEU.FTZ.AND P0, PT, R3.reuse, -INF , PT ;  /* 0xff8000000300780b */ /* 0x040fe20003f1d000 */
[----:B------:R-:W-:Y:S01]  /*8730*/  FADD.FTZ R11, R16, R0 ;  /* 0x00000000100b7221 */ /* 0x000fe20000010000 */
[----:B------:R-:W-:Y:S01]  /*8740*/  MOV R156, R27 ;  /* 0x0000001b009c7202 */ /* 0x000fe20000000f00 */
[C---:B------:R-:W-:Y:S01]  /*8750*/  FMUL.FTZ R16, R2.reuse, R144 ;  /* 0x0000009002107220 */ /* 0x040fe20000410000 */
[C---:B------:R-:W-:Y:S01]  /*8760*/  FSEL R0, R3.reuse, RZ, P0 ;  /* 0x000000ff03007208 */ /* 0x040fe20000000000 */
[----:B------:R-:W-:Y:S01]  /*8770*/  FMUL.FTZ R17, R2, R145 ;  /* 0x0000009102117220 */ /* 0x000fe20000410000 */
[----:B------:R-:W-:Y:S02]  /*8780*/  MOV R145, R26 ;  /* 0x0000001a00917202 */ /* 0x000fe40000000f00 */
[----:B------:R-:W-:Y:S01]  /*8790*/  MOV R149, R11 ;  /* 0x0000000b00957202 */ /* 0x000fe20000000f00 */
[----:B------:R-:W-:Y:S01]  /*87a0*/  FADD.FTZ R0, -R0, R134 ;  /* 0x0000008600007221 */ /* 0x000fe20000010100 */
[----:B------:R-:W-:Y:S01]  /*87b0*/  MUFU.EX2 R156, R156 ;  /* 0x0000009c009c7308 */ /* 0x000fe20000000800 */
[----:B------:R-:W-:Y:S02]  /*87c0*/  FMUL.FTZ R134, R3, c[0x0][0x2d0] ;  /* 0x0000b40003867a20 */ /* 0x000fe40000410000 */
[----:B------:R-:W-:Y:S03]  /*87d0*/  FMUL.FTZ R0, R0, c[0x0][0x2d0] ;  /* 0x0000b40000007a20 */ /* 0x000fe60000410000 */
[----:B------:R-:W-:Y:S02]  /*87e0*/  FSEL R134, R134, RZ, P0 ;  /* 0x000000ff86867208 */ /* 0x000fe40000000000 */
[----:B------:R-:W-:Y:S02]  /*87f0*/  PLOP3.LUT P0, PT, PT, PT, UP0, 0x80, 0x0 ;  /* 0x000000000000781c */ /* 0x000fe40003f0f008 */
[----:B------:R-:W1:Y:S01]  /*8800*/  MUFU.EX2 R0, R0 ;  /* 0x0000000000007308 */ /* 0x000e620000000800 */
[--C-:B------:R-:W-:Y:S02]  /*8810*/  FFMA.FTZ R169, R6, c[0x0][0x2d0], -R134.reuse ;  /* 0x0000b40006a97a23 */ /* 0x100fe40000010886 */
[--C-:B------:R-:W-:Y:S02]  /*8820*/  FFMA.FTZ R7, R7, c[0x0][0x2d0], -R134.reuse ;  /* 0x0000b40007077a23 */ /* 0x100fe40000010886 */
[--C-:B------:R-:W-:Y:S05]  /*8830*/  FFMA.FTZ R2, R10, c[0x0][0x2d0], -R134.reuse ;  /* 0x0000b4000a027a23 */ /* 0x100fea0000010886 */
[----:B------:R-:W3:Y:S10]  /*8840*/  MUFU.EX2 R169, R169 ;  /* 0x000000a900a97308 */ /* 0x000ef40000000800 */
[----:B------:R-:W2:Y:S01]  /*8850*/  MUFU.EX2 R144, R7 ;  /* 0x0000000700907308 */ /* 0x000ea20000000800 */
[C---:B-1----:R-:W-:Y:S02]  /*8860*/  FMUL.FTZ R26, R0.reuse, R138 ;  /* 0x0000008a001a7220 */ /* 0x042fe40000410000 */
[C---:B------:R-:W-:Y:S02]  /*8870*/  FMUL.FTZ R27, R0.reuse, R139 ;  /* 0x0000008b001b7220 */ /* 0x040fe40000410000 */
[----:B------:R-:W1:Y:S01]  /*8880*/  LDSM.16.MT88.4 R136, [R236+0x4080] ;  /* 0x00408000ec88783b */ /* 0x000e620000004200 */
[C---:B------:R-:W-:Y:S02]  /*8890*/  FMUL.FTZ R11, R0.reuse, R155 ;  /* 0x0000009b000b7220 */ /* 0x040fe40000410000 */
[C---:B------:R-:W-:Y:S02]  /*88a0*/  FMUL.FTZ R22, R0.reuse, R142 ;  /* 0x0000008e00167220 */ /* 0x040fe40000410000 */
[C---:B------:R-:W-:Y:S02]  /*88b0*/  FMUL.FTZ R23, R0.reuse, R143 ;  /* 0x0000008f00177220 */ /* 0x040fe40000410000 */
[C---:B------:R-:W-:Y:S01]  /*88c0*/  FMUL.FTZ R6, R0.reuse, R158 ;  /* 0x0000009e00067220 */ /* 0x040fe20000410000 */
[----:B------:R-:W-:Y:S01]  /*88d0*/  MOV R158, R145 ;  /* 0x00000091009e7202 */ /* 0x000fe20000000f00 */
[C---:B------:R-:W-:Y:S01]  /*88e0*/  FMUL.FTZ R10, R0.reuse, R154 ;  /* 0x0000009a000a7220 */ /* 0x040fe20000410000 */
[----:B------:R-:W-:Y:S01]  /*88f0*/  MOV R154, R149 ;  /* 0x00000095009a7202 */ /* 0x000fe20000000f00 */
[C---:B------:R-:W-:Y:S01]  /*8900*/  FMUL.FTZ R14, R0.reuse, R150 ;  /* 0x00000096000e7220 */ /* 0x040fe20000410000 */
[----:B------:R-:W-:Y:S01]  /*8910*/  MUFU.EX2 R145, R157 ;  /* 0x0000009d00917308 */ /* 0x000fe20000000800 */
[C---:B------:R-:W-:Y:S02]  /*8920*/  FMUL.FTZ R15, R0.reuse, R151 ;  /* 0x00000097000f7220 */ /* 0x040fe40000410000 */
[----:B---3--:R-:W-:Y:S01]  /*8930*/  FFMA.FTZ R151, R0, R141, R169 ;  /* 0x0000008d00977223 */ /* 0x008fe200000100a9 */
[----:B--2---:R-:W-:Y:S01]  /*8940*/  F2FP.PACK_AB R169, R144, R169 ;  /* 0x000000a990a9723e */ /* 0x004fe200000000ff */
[C---:B------:R-:W-:Y:S01]  /*8950*/  FMUL.FTZ R7, R0.reuse, R159 ;  /* 0x0000009f00077220 */ /* 0x040fe20000410000 */
[----:B------:R-:W-:Y:S01]  /*8960*/  MOV R159, R140 ;  /* 0x0000008c009f7202 */ /* 0x000fe20000000f00 */
[C---:B------:R-:W-:Y:S01]  /*8970*/  FMUL.FTZ R18, R0.reuse, R146 ;  /* 0x0000009200127220 */ /* 0x040fe20000410000 */
[----:B------:R-:W-:Y:S01]  /*8980*/  LDSM.16.MT88.4 R140, [R236+0x4880] ;  /* 0x00488000ec8c783b */ /* 0x000fe20000004200 */
[C---:B------:R-:W-:Y:S01]  /*8990*/  FMUL.FTZ R19, R0.reuse, R147 ;  /* 0x0000009300137220 */ /* 0x040fe20000410000 */
[----:B------:R-:W-:Y:S01]  /*89a0*/  MUFU.EX2 R157, R174 ;  /* 0x000000ae009d7308 */ /* 0x000fe20000000800 */
[C---:B------:R-:W-:Y:S02]  /*89b0*/  FMUL.FTZ R30, R0.reuse, R30 ;  /* 0x0000001e001e7220 */ /* 0x040fe40000410000 */
[C---:B------:R-:W-:Y:S02]  /*89c0*/  FMUL.FTZ R31, R0.reuse, R31 ;  /* 0x0000001f001f7220 */ /* 0x040fe40000410000 */
        /* <DEDUP_REMOVED lines=52> */
[--C-:B------:R-:W-:Y:S02]  /*8d10*/  FFMA.FTZ R0, R171, c[0x0][0x2d0], -R134.reuse ;  /* 0x0000b400ab007a23 */ /* 0x100fe40000010886 */
[----:B------:R-:W-:Y:S02]  /*8d20*/  FADD.FTZ R144, R144, R151 ;  /* 0x0000009790907221 */ /* 0x000fe40000010000 */
[----:B------:R-:W2:Y:S02]  /*8d30*/  MUFU.EX2 R146, R0 ;  /* 0x0000000000927308 */ /* 0x000ea40000000800 */
[----:B--2---:R-:W-:Y:S01]  /*8d40*/  F2FP.PACK_AB R171, R146, R147 ;  /* 0x0000009392ab723e */ /* 0x004fe200000000ff */
[--C-:B------:R-:W-:Y:S07]  /*8d50*/  FFMA.FTZ R0, R176, c[0x0][0x2d0], -R134.reuse ;  /* 0x0000b400b0007a23 */ /* 0x100fee0000010886 */
[----:B------:R-:W-:Y:S01]  /*8d60*/  MUFU.EX2 R176, R159 ;  /* 0x0000009f00b07308 */ /* 0x000fe20000000800 */
[C---:B-1----:R-:W-:Y:S09]  /*8d70*/  HMMA.16816.F32 R4, R168.reuse, R136, R4 ;  /* 0x00000088a804723c */ /* 0x042ff20000001804 */
[----:B------:R1:W-:Y:S01]  /*8d80*/  MUFU.EX2 R149, R0 ;  /* 0x0000000000957308 */ /* 0x0003e20000000800 */
[C---:B------:R-:W-:Y:S01]  /*8d90*/  HMMA.16816.F32 R8, R168.reuse, R138, R8 ;  /* 0x0000008aa808723c */ /* 0x040fe20000001808 */
[----:B------:R-:W2:Y:S02]  /*8da0*/  LDSM.16.MT88.4 R136, [R237+0x4080] ;  /* 0x00408000ed88783b */ /* 0x000ea40000004200 */
[--C-:B-1----:R-:W-:Y:S06]  /*8db0*/  FFMA.FTZ R0, R175, c[0x0][0x2d0], -R134.reuse ;  /* 0x0000b400af007a23 */ /* 0x102fec0000010886 */
[----:B------:R1:W3:Y:S01]  /*8dc0*/  MUFU.EX2 R150, R0 ;  /* 0x0000000000967308 */ /* 0x0002e20000000800 */
[C---:B--2---:R-:W-:Y:S08]  /*8dd0*/  HMMA.16816.F32 R12, R168.reuse, R136, R12 ;  /* 0x00000088a80c723c */ /* 0x044ff0000000180c */
[C---:B------:R-:W-:Y:S01]  /*8de0*/  HMMA.16816.F32 R16, R168.reuse, R138, R16 ;  /* 0x0000008aa810723c */ /* 0x040fe20000001810 */
[----:B------:R-:W2:Y:S03]  /*8df0*/  LDSM.16.MT88.4 R136, [R240+0x4080] ;  /* 0x00408000f088783b */ /* 0x000ea60000004200 */
[--C-:B-1----:R-:W-:Y:S04]  /*8e00*/  FFMA.FTZ R0, R172, c[0x0][0x2d0], -R134.reuse ;  /* 0x0000b400ac007a23 */ /* 0x102fe80000010886 */
[----:B------:R1:W-:Y:S04]  /*8e10*/  MUFU.EX2 R148, R0 ;  /* 0x0000000000947308 */ /* 0x0003e80000000800 */
[----:B-1----:R-:W-:Y:S06]  /*8e20*/  FFMA.FTZ R0, R173, c[0x0][0x2d0], -R134 ;  /* 0x0000b400ad007a23 */ /* 0x002fec0000010886 */
[----:B------:R1:W4:Y:S01]  /*8e30*/  MUFU.EX2 R174, R0 ;  /* 0x0000000000ae7308 */ /* 0x0003220000000800 */
[C---:B--2---:R-:W-:Y:S08]  /*8e40*/  HMMA.16816.F32 R20, R168.reuse, R136, R20 ;  /* 0x00000088a814723c */ /* 0x044ff00000001814 */
[C---:B------:R-:W-:Y:S01]  /*8e50*/  HMMA.16816.F32 R24, R168.reuse, R138, R24 ;  /* 0x0000008aa818723c */ /* 0x040fe20000001818 */
[----:B------:R-:W2:Y:S03]  /*8e60*/  LDSM.16.MT88.4 R136, [R239+0x4080] ;  /* 0x00408000ef88783b */ /* 0x000ea60000004200 */
[----:B-1----:R-:W-:Y:S02]  /*8e70*/  FADD.FTZ R0, R2, R154 ;  /* 0x0000009a02007221 */ /* 0x002fe40000010000 */
[----:B------:R-:W1:Y:S02]  /*8e80*/  MUFU.EX2 R154, R158 ;  /* 0x0000009e009a7308 */ /* 0x000e640000000800 */
[----:B------:R-:W-:Y:S04]  /*8e90*/  FADD.FTZ R151, R145, R0 ;  /* 0x0000000091977221 */ /* 0x000fe80000010000 */
[----:B------:R-:W-:Y:S01]  /*8ea0*/  FADD.FTZ R0, R147, R144 ;  /* 0x0000009093007221 */ /* 0x000fe20000010000 */
[C---:B--2---:R-:W-:Y:S08]  /*8eb0*/  HMMA.16816.F32 R28, R168.reuse, R136, R28 ;  /* 0x00000088a81c723c */ /* 0x044ff0000000181c */
[C---:B------:R-:W-:Y:S01]  /*8ec0*/  HMMA.16816.F32 R32, R168.reuse, R138, R32 ;  /* 0x0000008aa820723c */ /* 0x040fe20000001820 */
[----:B------:R-:W2:Y:S07]  /*8ed0*/  LDSM.16.MT88.4 R136, [R236+0x5880] ;  /* 0x00588000ec88783b */ /* 0x000eae0000004200 */
        /* <DEDUP_REMOVED lines=33> */
[C---:B--2---:R-:W-:Y:S07]  /*90f0*/  HMMA.16816.F32 R124, R168.reuse, R136, R124 ;  /* 0x00000088a87c723c */ /* 0x044fee000000187c */
[----:B------:R-:W-:Y:S01]  /*9100*/  F2FP.PACK_AB R136, R145, R2 ;  /* 0x000000029188723e */ /* 0x000fe200000000ff */
[----:B------:R-:W-:Y:S04]  /*9110*/  HMMA.16816.F32 R128, R168, R138, R128 ;  /* 0x0000008aa880723c */ /* 0x000fe80000001880 */
[----:B---3--:R-:W-:Y:S01]  /*9120*/  F2FP.PACK_AB R137, R150, R149 ;  /* 0x000000959689723e */ /* 0x008fe200000000ff */
[----:B------:R-:W-:Y:S02]  /*9130*/  FADD.FTZ R2, R146, R0 ;  /* 0x0000000092027221 */ /* 0x000fe40000010000 */
[----:B------:R-:W-:Y:S01]  /*9140*/  F2FP.PACK_AB R138, R157, R156 ;  /* 0x0000009c9d8a723e */ /* 0x000fe200000000ff */
[----:B------:R-:W-:Y:S01]  /*9150*/  LDSM.16.MT88.4 R144, [R239+0x9080] ;  /* 0x00908000ef90783b */ /* 0x000fe20000004200 */
[----:B----4-:R-:W-:Y:S03]  /*9160*/  F2FP.PACK_AB R139, R174, R148 ;  /* 0x00000094ae8b723e */ /* 0x010fe600000000ff */
[----:B------:R-:W-:Y:S01]  /*9170*/  FFMA.FTZ R0, R178, c[0x0][0x2d0], -R134 ;  /* 0x0000b400b2007a23 */ /* 0x000fe20000010886 */
[----:B-1----:R-:W-:Y:S01]  /*9180*/  MOV R178, R154 ;  /* 0x0000009a00b27202 */ /* 0x002fe20000000f00 */
[----:B------:R-:W-:Y:S02]  /*9190*/  FADD.FTZ R2, R149, R2 ;  /* 0x0000000295027221 */ /* 0x000fe40000010000 */
[C---:B------:R-:W-:Y:S01]  /*91a0*/  HMMA.16816.F32 R4, R136.reuse, R140, R4 ;  /* 0x0000008c8804723c */ /* 0x040fe20000001804 */
[----:B------:R1:W-:Y:S04]  /*91b0*/  MUFU.EX2 R172, R0 ;  /* 0x0000000000ac7308 */ /* 0x0003e80000000800 */
[----:B------:R-:W-:Y:S03]  /*91c0*/  FADD.FTZ R2, R150, R2 ;  /* 0x0000000296027221 */ /* 0x000fe60000010000 */
[C---:B------:R-:W-:Y:S01]  /*91d0*/  HMMA.16816.F32 R8, R136.reuse, R142, R8 ;  /* 0x0000008e8808723c */ /* 0x040fe20000001808 */
[----:B------:R-:W2:Y:S03]  /*91e0*/  LDSM.16.MT88.4 R140, [R237+0x4880] ;  /* 0x00488000ed8c783b */ /* 0x000ea60000004200 */
[--C-:B-1----:R-:W-:Y:S01]  /*91f0*/  FFMA.FTZ R0, R179, c[0x0][0x2d0], -R134.reuse ;  /* 0x0000b400b3007a23 */ /* 0x102fe20000010886 */
[----:B------:R-:W-:Y:S03]  /*9200*/  MOV R179, R153 ;  /* 0x0000009900b37202 */ /* 0x000fe60000000f00 */
[----:B------:R1:W3:Y:S01]  /*9210*/  MUFU.EX2 R173, R0 ;  /* 0x0000000000ad7308 */ /* 0x0002e20000000800 */
[----:B------:R-:W-:Y:S01]  /*9220*/  F2FP.PACK_AB R170, R178, R179 ;  /* 0x000000b3b2aa723e */ /* 0x000fe200000000ff */
[C---:B--2---:R-:W-:Y:S03]  /*9230*/  HMMA.16816.F32 R12, R136.reuse, R140, R12 ;  /* 0x0000008c880c723c */ /* 0x044fe6000000180c */
[--C-:B-1----:R-:W-:Y:S01]  /*9240*/  FFMA.FTZ R0, R177, c[0x0][0x2d0], -R134.reuse ;  /* 0x0000b400b1007a23 */ /* 0x102fe20000010886 */
[----:B------:R-:W-:Y:S01]  /*9250*/  MOV R177, R152 ;  /* 0x0000009800b17202 */ /* 0x000fe20000000f00 */
[----:B------:R-:W-:Y:S01]  /*9260*/  FFMA.FTZ R134, R132, c[0x0][0x2d0], -R134 ;  /* 0x0000b40084867a23 */ /* 0x000fe20000010886 */
[----:B------:R-:W-:Y:S02]  /*9270*/  LDSM.16.MT88.4 R152, [R236+0x5080] ;  /* 0x00508000ec98783b */ /* 0x000fe40000004200 */
[C---:B------:R-:W-:Y:S01]  /*9280*/  HMMA.16816.F32 R16, R136.reuse, R142, R16 ;  /* 0x0000008e8810723c */ /* 0x040fe20000001810 */
[----:B------:R1:W-:Y:S03]  /*9290*/  MUFU.EX2 R132, R0 ;  /* 0x0000000000847308 */ /* 0x0003e60000000800 */
[----:B------:R-:W-:Y:S02]  /*92a0*/  F2FP.PACK_AB R168, R177, R176 ;  /* 0x000000b0b1a8723e */ /* 0x000fe400000000ff */
[----:B---3--:R-:W-:Y:S01]  /*92b0*/  F2FP.PACK_AB R169, R173, R172 ;  /* 0x000000acada9723e */ /* 0x008fe200000000ff */
[----:B------:R-:W2:Y:S04]  /*92c0*/  LDSM.16.MT88.4 R140, [R240+0x4880] ;  /* 0x00488000f08c783b */ /* 0x000ea80000004200 */
[----:B------:R-:W3:Y:S01]  /*92d0*/  MUFU.EX2 R134, R134 ;  /* 0x0000008600867308 */ /* 0x000ee20000000800 */
[----:B-1----:R-:W-:Y:S04]  /*92e0*/  FADD.FTZ R0, R156, R151 ;  /* 0x000000979c007221 */ /* 0x002fe80000010000 */
[----:B------:R-:W-:Y:S02]  /*92f0*/  FADD.FTZ R175, R157, R0 ;  /* 0x000000009daf7221 */ /* 0x000fe40000010000 */
[----:B------:R-:W-:Y:S02]  /*9300*/  FADD.FTZ R0, R148, R2 ;  /* 0x0000000294007221 */ /* 0x000fe40000010000 */
[----:B------:R-:W-:Y:S01]  /*9310*/  FADD.FTZ R2, R176, R175 ;  /* 0x000000afb0027221 */ /* 0x000fe20000010000 */
[----:B---3--:R-:W-:Y:S01]  /*9320*/  F2FP.PACK_AB R171, R134, R132 ;  /* 0x0000008486ab723e */ /* 0x008fe200000000ff */
[----:B------:R-:W-:Y:S02]  /*9330*/  FADD.FTZ R0, R174, R0 ;  /* 0x00000000ae007221 */ /* 0x000fe40000010000 */
[----:B------:R-:W-:Y:S02]  /*9340*/  FADD.FTZ R2, R177, R2 ;  /* 0x00000002b1027221 */ /* 0x000fe40000010000 */
[----:B------:R-:W-:Y:S02]  /*9350*/  FADD.FTZ R0, R172, R0 ;  /* 0x00000000ac007221 */ /* 0x000fe40000010000 */
[----:B------:R-:W-:Y:S02]  /*9360*/  FADD.FTZ R2, R179, R2 ;  /* 0x00000002b3027221 */ /* 0x000fe40000010000 */
[----:B------:R-:W-:Y:S01]  /*9370*/  FADD.FTZ R0, R173, R0 ;  /* 0x00000000ad007221 */ /* 0x000fe20000010000 */
[C---:B--2---:R-:W-:Y:S03]  /*9380*/  HMMA.16816.F32 R20, R136.reuse, R140, R20 ;  /* 0x0000008c8814723c */ /* 0x044fe60000001814 */
[----:B------:R-:W-:Y:S01]  /*9390*/  FADD.FTZ R0, R132, R0 ;  /* 0x0000000084007221 */ /* 0x000fe20000010000 */
[-C--:B------:R-:W-:Y:S03]  /*93a0*/  MOV R132, R3.reuse ;  /* 0x0000000300847202 */ /* 0x080fe60000000f00 */
[----:B------:R-:W-:Y:S01]  /*93b0*/  FADD.FTZ R0, R134, R0 ;  /* 0x0000000086007221 */ /* 0x000fe20000010000 */
[C---:B------:R-:W-:Y:S01]  /*93c0*/  HMMA.16816.F32 R24, R136.reuse, R142, R24 ;  /* 0x0000008e8818723c */ /* 0x040fe20000001818 */
[----:B------:R-:W1:Y:S03]  /*93d0*/  LDSM.16.MT88.4 R140, [R239+0x4880] ;  /* 0x00488000ef8c783b */ /* 0x000e660000004200 */
[----:B------:R-:W-:Y:S04]  /*93e0*/  MOV R134, R3 ;  /* 0x0000000300867202 */ /* 0x000fe80000000f00 */
        /* <DEDUP_REMOVED lines=34> */
[C---:B------:R-:W-:Y:S08]  /*9610*/  HMMA.16816.F32 R120, R136.reuse, R142, R120 ;  /* 0x0000008e8878723c */ /* 0x040ff00000001878 */
[C---:B------:R-:W-:Y:S08]  /*9620*/  HMMA.16816.F32 R124, R136.reuse, R144, R124 ;  /* 0x00000090887c723c */ /* 0x040ff0000000187c */
[----:B------:R-:W-:Y:S01]  /*9630*/  HMMA.16816.F32 R128, R136, R146, R128 ;  /* 0x000000928880723c */ /* 0x000fe20000001880 */
[----:B------:R-:W1:Y:S07]  /*9640*/  LDSM.16.MT88.4 R144, [R237+0x5080] ;  /* 0x00508000ed90783b */ /* 0x000e6e0000004200 */
[C---:B------:R-:W-:Y:S01]  /*9650*/  HMMA.16816.F32 R156, R168.reuse, R152, R4 ;  /* 0x00000098a89c723c */ /* 0x040fe20000001804 */
[----:B------:R-:W2:Y:S07]  /*9660*/  LDSM.16.MT88.4 R136, [R240+0x5080] ;  /* 0x00508000f088783b */ /* 0x000eae0000004200 */
[C---:B------:R-:W-:Y:S01]  /*9670*/  HMMA.16816.F32 R152, R168.reuse, R154, R8 ;  /* 0x0000009aa898723c */ /* 0x040fe20000001808 */
[----:B------:R-:W3:Y:S08]  /*9680*/  LDSM.16.MT88.4 R4, [R239+0x5080] ;  /* 0x00508000ef04783b */ /* 0x000ef00000004200 */
[----:B------:R-:W4:Y:S01]  /*9690*/  LDSM.16.MT88.4 R8, [R236+0x6880] ;  /* 0x00688000ec08783b */ /* 0x000f220000004200 */
[C---:B-1----:R-:W-:Y:S07]  /*96a0*/  HMMA.16816.F32 R148, R168.reuse, R144, R12 ;  /* 0x00000090a894723c */ /* 0x042fee000000180c */
[----:B------:R-:W1:Y:S01]  /*96b0*/  LDSM.16.MT88.4 R12, [R237+0x6880] ;  /* 0x00688000ed0c783b */ /* 0x000e620000004200 */
[C---:B------:R-:W-:Y:S08]  /*96c0*/  HMMA.16816.F32 R144, R168.reuse, R146, R16 ;  /* 0x00000092a890723c */ /* 0x040ff00000001810 */
[C---:B--2---:R-:W-:Y:S08]  /*96d0*/  HMMA.16816.F32 R140, R168.reuse, R136, R20 ;  /* 0x00000088a88c723c */ /* 0x044ff00000001814 */
[C---:B------:R-:W-:Y:S08]  /*96e0*/  HMMA.16816.F32 R136, R168.reuse, R138, R24 ;  /* 0x0000008aa888723c */ /* 0x040ff00000001818 */
[C---:B---3--:R-:W-:Y:S08]  /*96f0*/  HMMA.16816.F32 R28, R168.reuse, R4, R28 ;  /* 0x00000004a81c723c */ /* 0x048ff0000000181c */
[C---:B------:R-:W-:Y:S01]  /*9700*/  HMMA.16816.F32 R32, R168.reuse, R6, R32 ;  /* 0x00000006a820723c */ /* 0x040fe20000001820 */
[----:B------:R-:W2:Y:S07]  /*9710*/  LDSM.16.MT88.4 R4, [R240+0x6880] ;  /* 0x00688000f004783b */ /* 0x000eae0000004200 */
[C---:B----4-:R-:W-:Y:S08]  /*9720*/  HMMA.16816.F32 R36, R168.reuse, R8, R36 ;  /* 0x00000008a824723c */ /* 0x050ff00000001824 */
[C---:B------:R-:W-:Y:S01]  /*9730*/  HMMA.16816.F32 R40, R168.reuse, R10, R40 ;  /* 0x0000000aa828723c */ /* 0x040fe20000001828 */
[----:B------:R-:W3:Y:S07]  /*9740*/  LDSM.16.MT88.4 R8, [R239+0x6880] ;  /* 0x00688000ef08783b */ /* 0x000eee0000004200 */
        /* <DEDUP_REMOVED lines=25> */
[C---:B------:R-:W-:Y:S08]  /*98e0*/  HMMA.16816.F32 R112, R168.reuse, R10, R112 ;  /* 0x0000000aa870723c */ /* 0x040ff00000001870 */
[C---:B-1----:R-:W-:Y:S08]  /*98f0*/  HMMA.16816.F32 R116, R168.reuse, R12, R116 ;  /* 0x0000000ca874723c */ /* 0x042ff00000001874 */
[C---:B------:R-:W-:Y:S08]  /*9900*/  HMMA.16816.F32 R120, R168.reuse, R14, R120 ;  /* 0x0000000ea878723c */ /* 0x040ff00000001878 */
[C---:B--2---:R-:W-:Y:S07]  /*9910*/  HMMA.16816.F32 R124, R168.reuse, R4, R124 ;  /* 0x00000004a87c723c */ /* 0x044fee000000187c */
[----:B------:R-:W-:Y:S01]  /*9920*/  FADD.FTZ R4, R178, R2 ;  /* 0x00000002b2047221 */ /* 0x000fe20000010000 */
[----:B------:R-:W-:Y:S04]  /*9930*/  HMMA.16816.F32 R128, R168, R6, R128 ;  /* 0x00000006a880723c */ /* 0x000fe80000001880 */
[----:B------:R1:W-:Y:S01]  /*9940*/  STL [R1+0x20], R4 ;  /* 0x0000200401007387 */ /* 0x0003e20000100800 */
[----:B------:R-:W-:Y:S03]  /*9950*/  MOV R2, R133 ;  /* 0x0000008500027202 */ /* 0x000fe60000000f00 */
[----:B------:R1:W-:Y:S01]  /*9960*/  STL [R1+0x24], R0 ;  /* 0x0000240001007387 */ /* 0x0003e20000100800 */
[----:B------:R-:W-:-:S05]  /*9970*/  @P0 BRA `(.L_x_187) ;  /* 0xffffc25000000947 */ /* 0x000fca000383ffff */
.L_x_176:
[----:B------:R-:W2:Y:S01]  /*9980*/  S2UR UR9, SR_CTAID.X ;  /* 0x00000000000979c3 */ /* 0x000ea20000002500 */
[----:B------:R-:W-:-:S02]  /*9990*/  UISETP.NE.AND UP1, UPT, UR18, URZ, UPT ;  /* 0x0000003f1200728c */ /* 0x000fc4000bf25270 */
[----:B------:R-:W-:Y:S02]  /*99a0*/  UISETP.NE.AND UP0, UPT, UR17, URZ, UPT ;  /* 0x0000003f1100728c */ /* 0x000fe4000bf05270 */
[----:B------:R-:W-:-:S04]  /*99b0*/  ULDC.64 UR4, c[0x0][0x2c8] ;  /* 0x0000b20000047ab9 */ /* 0x000fc80000000a00 */
[----:B------:R-:W-:Y:S01]  /*99c0*/  PLOP3.LUT P0, PT, PT, PT, UP0, 0x40, 0x0 ;  /* 0x000000000000781c */ /* 0x000fe20003f0e808 */
[----:B--2---:R-:W-:-:S04]  /*99d0*/  ULEA UR9, UR9, 0x7f, 0x7 ;  /* 0x0000007f09097891 */ /* 0x004fc8000f8e383f */
[----:B------:R-:W-:-:S03]  /*99e0*/  UIMAD.WIDE.U32 UR10, UR9, UR4, URZ ;  /* 0x00000004090a72a5 */ /* 0x000fc6000f8e003f */
[----:B------:R-:W-:Y:S02]  /*99f0*/  ULDC UR4, c[0x0][0x168] ;  /* 0x00005a0000047ab9 */ /* 0x000fe40000000800 */
[----:B------:R-:W-:Y:S02]  /*9a00*/  @UP1 USHF.R.U32.HI UR9, URZ, UR5, UR11 ;  /* 0x000000053f091299 */ /* 0x000fe4000801160b */
[----:B------:R-:W-:Y:S02]  /*9a10*/  UIADD3 UR4, -UR4, 0x1, URZ ;  /* 0x0000000104047890 */ /* 0x000fe4000fffe13f */
[----:B------:R-:W-:Y:S02]  /*9a20*/  ULDC UR5, c[0x0][0x1d0] ;  /* 0x0000740000057ab9 */ /* 0x000fe40000000800 */
[----:B------:R-:W-:-:S03]  /*9a30*/  UIADD3 UR10, UR9, UR5, UR4 ;  /* 0x00000005090a7290 */ /* 0x000fc6000fffe004 */
[----:B------:R-:W-:Y:S02]  /*9a40*/  ULDC UR9, c[0x0][0x324] ;  /* 0x0000c90000097ab9 */ /* 0x000fe40000000800 */
[----:B------:R-:W-:Y:S01]  /*9a50*/  UIADD3 UR9, UR10, -UR9, URZ ;  /* 0x800000090a097290 */ /* 0x000fe2000fffe03f */
[----:B------:R-:W-:Y:S05]  /*9a60*/  @P0 BRA `(.L_x_188) ;  /* 0x0000016000000947 */ /* 0x000fea0003800000 */
[----:B------:R-:W-:-:S06]  /*9a70*/  UISETP.GT.AND UP0, UPT, UR10, -0x1, UPT ;  /* 0xffffffff0a00788c */ /* 0x000fcc000bf04270 */
[----:B------:R-:W-:-:S13]  /*9a80*/  PLOP3.LUT P0, PT, PT, PT, UP0, 0x80, 0x0 ;  /* 0x000000000000781c */ /* 0x000fda0003f0f008 */
[----:B------:R-:W-:Y:S05]  /*9a90*/  @P0 BRA `(.L_x_189) ;  /* 0x0000009000000947 */ /* 0x000fea0003800000 */
[----:B------:R-:W-:Y:S02]  /*9aa0*/  ULDC UR4, c[0x0][0x32c] ;  /* 0x0000cb0000047ab9 */ /* 0x000fe40000000800 */
[----:B------:R-:W-:Y:S02]  /*9ab0*/  UISETP.NE.AND UP0, UPT, UR4, 0x1, UPT ;  /* 0x000000010400788c */ /* 0x000fe4000bf05270 */
[----:B------:R-:W-:Y:S02]  /*9ac0*/  ULOP3.LUT UR10, URZ, UR10, URZ, 0x33, !UPT ;  /* 0x0000000a3f0a7292 */ /* 0x000fe4000f8e333f */
[----:B------:R-:W-:Y:S02]  /*9ad0*/  ULDC.64 UR4, c[0x0][0x330] ;  /* 0x0000cc0000047ab9 */ /* 0x000fe40000000a00 */
[----:B------:R-:W-:-:S07]  /*9ae0*/  UIMAD.WIDE.U32 UR14, UR10, UR4, URZ ;  /* 0x000000040a0e72a5 */ /* 0x000fce000f8e003f */
[----:B------:R-:W-:Y:S02]  /*9af0*/  @UP0 UMOV UR11, UR15 ;  /* 0x0000000f000b0c82 */ /* 0x000fe40008000000 */
[----:B------:R-:W-:-:S04]  /*9b00*/  @UP0 USHF.R.U32.HI UR10, URZ, UR5, UR11 ;  /* 0x000000053f0a0299 */ /* 0x000fc8000801160b */
[----:B------:R-:W-:Y:S01]  /*9b10*/  ULOP3.LUT UR10, URZ, UR10, URZ, 0x33, !UPT ;  /* 0x0000000a3f0a7292 */ /* 0x000fe2000f8e333f */
[----:B------:R-:W-:Y:S05]  /*9b20*/  BRA `(.L_x_190) ;  /* 0x0000006000007947 */ /* 0x000fea0003800000 */
.L_x_189:
[----:B------:R-:W-:Y:S02]  /*9b30*/  ULDC UR4, c[0x0][0x32c] ;  /* 0x0000cb0000047ab9 */ /* 0x000fe40000000800 */
[----:B------:R-:W-:-:S03]  /*9b40*/  UISETP.NE.AND UP0, UPT, UR4, 0x1, UPT ;  /* 0x000000010400788c */ /* 0x000fc6000bf05270 */
[----:B------:R-:W-:Y:S02]  /*9b50*/  ULDC.64 UR4, c[0x0][0x330] ;  /* 0x0000cc0000047ab9 */ /* 0x000fe40000000a00 */
[----:B------:R-:W-:-:S07]  /*9b60*/  UIMAD.WIDE.U32 UR14, UR10, UR4, URZ ;  /* 0x000000040a0e72a5 */ /* 0x000fce000f8e003f */
[----:B------:R-:W-:Y:S02]  /*9b70*/  @UP0 UMOV UR11, UR15 ;  /* 0x0000000f000b0c82 */ /* 0x000fe40008000000 */
[----:B------:R-:W-:Y:S02]  /*9b80*/  @UP0 USHF.R.U32.HI UR10, URZ, UR5, UR11 ;  /* 0x000000053f0a0299 */ /* 0x000fe4000801160b */
.L_x_190:
[----:B------:R-:W-:Y:S02]  /*9b90*/  ULDC UR4, c[0x0][0x32c] ;  /* 0x0000cb0000047ab9 */ /* 0x000fe40000000800 */
[----:B------:R-:W-:-:S04]  /*9ba0*/  UIMAD UR4, UR10, UR4, URZ ;  /* 0x000000040a0472a4 */ /* 0x000fc8000f8e023f */
[----:B------:R-:W-:-:S04]  /*9bb0*/  UISETP.LT.AND UP0, UPT, UR9, UR4, UPT ;  /* 0x000000040900728c */ /* 0x000fc8000bf01270 */
[----:B------:R-:W-:-:S04]  /*9bc0*/  USEL UR9, UR9, UR4, !UP0 ;  /* 0x0000000409097287 */ /* 0x000fc8000c000000 */
.L_x_188:
[----:B------:R-:W-:-:S04]  /*9bd0*/  UIADD3 UR9, UR9, 0x2f, URZ ;  /* 0x0000002f09097890 */ /* 0x000fc8000fffe03f */
[----:B------:R-:W-:-:S04]  /*9be0*/  UIMAD.WIDE UR4, UR9, 0x2aaaaaab, URZ ;  /* 0x2aaaaaab090478a5 */ /* 0x000fc8000f8e023f */
        /* <DEDUP_REMOVED lines=9> */
[----:B-1----:R-:W4:Y:S04]  /*9c80*/  LDL.64 R4, [R1+0x38] ;  /* 0x0000380001047983 */ /* 0x002f280000100a00 */
[----:B------:R-:W4:Y:S01]  /*9c90*/  LDL.64 R2, [R1+0x30] ;  /* 0x0000300001027983 */ /* 0x000f220000100a00 */
[----:B--2---:R-:W-:-:S02]  /*9ca0*/  IADD3 R11, P0, R8, 0x40, RZ ;  /* 0x00000040080b7810 */ /* 0x004fc40007f1e0ff */
[----:B------:R-:W-:-:S03]  /*9cb0*/  IADD3 R10, P1, R8, 0x80, RZ ;  /* 0x00000080080a7810 */ /* 0x000fc60007f3e0ff */
[--C-:B---3--:R-:W-:Y:S01]  /*9cc0*/  IMAD.X R0, RZ, RZ, R7.reuse, P0 ;  /* 0x000000ffff007224 */ /* 0x108fe200000e0607 */
[----:B------:R-:W-:Y:S01]  /*9cd0*/  STL [R1+0x78], R11 ;  /* 0x0000780b01007387 */ /* 0x000fe20000100800 */
[----:B------:R-:W-:Y:S01]  /*9ce0*/  IADD3 R9, P0, R8, 0xc0, RZ ;  /* 0x000000c008097810 */ /* 0x000fe20007f1e0ff */
[--C-:B------:R-:W-:Y:S01]  /*9cf0*/  IMAD.X R8, RZ, RZ, R7.reuse, P1 ;  /* 0x000000ffff087224 */ /* 0x100fe200008e0607 */
[C---:B----4-:R-:W-:Y:S01]  /*9d00*/  IADD3 R6, P1, R4.reuse, 0x80, RZ ;  /* 0x0000008004067810 */ /* 0x050fe20007f3e0ff */
[----:B------:R-:W-:Y:S02]  /*9d10*/  STL [R1+0x70], R10 ;  /* 0x0000700a01007387 */ /* 0x000fe40000100800 */
[----:B------:R-:W-:Y:S01]  /*9d20*/  IMAD.X R7, RZ, RZ, R7, P0 ;  /* 0x000000ffff077224 */ /* 0x000fe200000e0607 */
[C---:B------:R-:W-:Y:S01]  /*9d30*/  IADD3 R5, P0, R4.reuse, 0xc0, RZ ;  /* 0x000000c004057810 */ /* 0x040fe20007f1e0ff */
[----:B------:R1:W-:Y:S04]  /*9d40*/  STL [R1+0x74], R0 ;  /* 0x0000740001007387 */ /* 0x0003e80000100800 */
[----:B------:R-:W-:Y:S04]  /*9d50*/  STL [R1+0x68], R9 ;  /* 0x0000680901007387 */ /* 0x000fe80000100800 */
[----:B------:R-:W-:Y:S01]  /*9d60*/  STL [R1+0x6c], R8 ;  /* 0x00006c0801007387 */ /* 0x000fe20000100800 */
[----:B-1----:R-:W-:Y:S01]  /*9d70*/  IADD3 R0, P2, R4, 0x40, RZ ;  /* 0x0000004004007810 */ /* 0x002fe20007f5e0ff */
[----:B------:R-:W-:-:S04]  /*9d80*/  IMAD.X R4, RZ, RZ, R3, P1 ;  /* 0x000000ffff047224 */ /* 0x000fc800008e0603 */
[----:B------:R1:W-:Y:S04]  /*9d90*/  STL [R1+0x60], R0 ;  /* 0x0000600001007387 */ /* 0x0003e80000100800 */
[----:B------:R-:W-:Y:S04]  /*9da0*/  STL [R1+0x64], R7 ;  /* 0x0000640701007387 */ /* 0x000fe80000100800 */
[----:B------:R-:W-:Y:S01]  /*9db0*/  STL [R1+0x58], R6 ;  /* 0x0000580601007387 */ /* 0x000fe20000100800 */
[----:B-1----:R-:W-:-:S05]  /*9dc0*/  IMAD.X R0, RZ, RZ, R3, P2 ;  /* 0x000000ffff007224 */ /* 0x002fca00010e0603 */
[----:B------:R1:W-:Y:S04]  /*9dd0*/  STL [R1+0x5c], R0 ;  /* 0x00005c0001007387 */ /* 0x0003e80000100800 */
[----:B------:R2:W-:Y:S01]  /*9de0*/  STL [R1+0x50], R5 ;  /* 0x0000500501007387 */ /* 0x0005e20000100800 */
[----:B-1----:R-:W-:-:S05]  /*9df0*/  IMAD.X R0, RZ, RZ, R3, P0 ;  /* 0x000000ffff007224 */ /* 0x002fca00000e0603 */
[----:B------:R2:W-:Y:S04]  /*9e00*/  STL [R1+0x2c], R0 ;  /* 0x00002c0001007387 */ /* 0x0005e80000100800 */
[----:B------:R2:W-:Y:S02]  /*9e10*/  STL [R1+0x54], R4 ;  /* 0x0000540401007387 */ /* 0x0005e40000100800 */
.L_x_194:
[----:B--2---:R-:W2:Y:S01]  /*9e20*/  LDL R0, [R1] ;  /* 0x0000000001007983 */ /* 0x004ea20000100800 */
[----:B------:R-:W-:Y:S04]  /*9e30*/  DEPBAR.LE SB0, 0x0 ;  /* 0x000080000000791a */ /* 0x000fe80000000000 */
[----:B------:R-:W-:Y:S01]  /*9e40*/  BAR.SYNC.DEFER_BLOCKING 0x0 ;  /* 0x0000000000007b1d */ /* 0x000fe20000010000 */
[----:B------:R-:W-:Y:S01]  /*9e50*/  UISETP.GT.AND UP0, UPT, UR12, UR13, UPT ;  /* 0x0000000d0c00728c */ /* 0x000fe2000bf04270 */
[----:B------:R-:W-:Y:S05]  /*9e60*/  MOV R2, R133 ;  /* 0x0000008500027202 */ /* 0x000fea0000000f00 */
        /* <DEDUP_REMOVED lines=13> */
[----:B------:R4:W-:Y:S01]  /*9f40*/  STL.64 [R1+0x88], R8 ;  /* 0x0000880801007387 */ /* 0x0009e20000100a00 */
[----:B------:R-:W-:Y:S03]  /*9f50*/  UIMAD UR10, UR10, UR4, URZ ;  /* 0x000000040a0a72a4 */ /* 0x000fe6000f8e023f */
[----:B------:R-:W3:Y:S01]  /*9f60*/  LDL R12, [R1+0x4] ;  /* 0x00000400010c7983 */ /* 0x000ee20000100800 */
[----:B------:R-:W-:Y:S03]  /*9f70*/  UIMAD UR10, UR13, UR5, UR10 ;  /* 0x000000050d0a72a4 */ /* 0x000fe6000f8e020a */
[----:B------:R-:W3:Y:S01]  /*9f80*/  LDL R22, [R1+0x78] ;  /* 0x0000780001167983 */ /* 0x000ee20000100800 */
[----:B------:R-:W-:Y:S02]  /*9f90*/  UIADD3 UR4, UR15, UR10, URZ ;  /* 0x0000000a0f047290 */ /* 0x000fe4000fffe03f */
[----:B------:R-:W-:Y:S01]  /*9fa0*/  UIMAD.WIDE.U32 UR10, UR14, 0x30, URZ ;  /* 0x000000300e0a78a5 */ /* 0x000fe2000f8e003f */
[----:B------:R-:W3:Y:S01]  /*9fb0*/  LDL R21, [R1+0x74] ;  /* 0x0000740001157983 */ /* 0x000ee20000100800 */
[----:B------:R-:W-:Y:S03]  /*9fc0*/  UIMAD UR4, UR4, 0x30, URZ ;  /* 0x00000030040478a4 */ /* 0x000fe6000f8e023f */
[----:B------:R-:W3:Y:S01]  /*9fd0*/  LDL R20, [R1+0x70] ;  /* 0x0000700001147983 */ /* 0x000ee20000100800 */
[----:B------:R-:W-:Y:S03]  /*9fe0*/  UIADD3 UR4, UR11, UR4, URZ ;  /* 0x000000040b047290 */ /* 0x000fe6000fffe03f */
[----:B------:R-:W3:Y:S04]  /*9ff0*/  LDL R15, [R1+0x6c] ;  /* 0x00006c00010f7983 */ /* 0x000ee80000100800 */
[----:B------:R-:W3:Y:S04]  /*a000*/  LDL R14, [R1+0x68] ;  /* 0x00006800010e7983 */ /* 0x000ee80000100800 */
[----:B----4-:R-:W4:Y:S04]  /*a010*/  LDL.64 R8, [R1+0x40] ;  /* 0x0000400001087983 */ /* 0x010f280000100a00 */
[----:B------:R-:W4:Y:S01]  /*a020*/  LDL R13, [R1+0x64] ;  /* 0x00006400010d7983 */ /* 0x000f220000100800 */
[----:B--2---:R-:W-:Y:S02]  /*a030*/  LOP3.LUT P2, RZ, R0, 0x1, RZ, 0xc0, !PT ;  /* 0x0000000100ff7812 */ /* 0x004fe4000784c0ff */
[----:B---3--:R-:W-:Y:S04]  /*a040*/  IADD3 R0, P1, R6, UR10, RZ ;  /* 0x0000000a06007c10 */ /* 0x008fe8000ff3e0ff */
[C---:B------:R-:W-:Y:S02]  /*a050*/  LEA R4, P0, R0.reuse, c[0x0][0x1f8], 0x1 ;  /* 0x00007e0000047a11 */ /* 0x040fe400078008ff */
[----:B----4-:R-:W-:Y:S04]  /*a060*/  IADD3.X R3, R9, UR4, RZ, P1, !PT ;  /* 0x0000000409037c10 */ /* 0x010fe80008ffe4ff */
[----:B------:R-:W-:Y:S02]  /*a070*/  LEA.HI.X R5, R0, c[0x0][0x1fc], R3, 0x1, P0 ;  /* 0x00007f0000057a11 */ /* 0x000fe400000f0c03 */
[----:B------:R-:W-:Y:S03]  /*a080*/  IADD3 R0, P1, R22, UR10, RZ ;  /* 0x0000000a16007c10 */ /* 0x000fe6000ff3e0ff */
        /* <DEDUP_REMOVED lines=24> */
[----:B------:R-:W-:Y:S02]  /*a210*/  @!P3 IMAD.X R5, R0, 0x1, R9, P1 ;  /* 0x000000010005b824 */ /* 0x000fe400008e0609 */
[----:B------:R2:W5:Y:S03]  /*a220*/  LDL.LU.64 R8, [R1+0x88] ;  /* 0x0000880001087983 */ /* 0x0005660000300a00 */
[----:B------:R-:W-:Y:S02]  /*a230*/  @!P3 LEA.HI.X R7, R4, c[0x0][0x1fc], R5, 0x1, P0 ;  /* 0x00007f000407ba11 */ /* 0x000fe400000f0c05 */
[----:B------:R-:W-:Y:S03]  /*a240*/  @!P3 IADD3 R5, P1, R3, R22, RZ ;  /* 0x000000160305b210 */ /* 0x000fe60007f3e0ff */
[----:B------:R3:W-:Y:S01]  /*a250*/  @!P3 LDGSTS.E.BYPASS.LTC128B.128 [R12+0x5080], [R6.64], !P2 ;  /* 0x05080000060cbfae */ /* 0x0007e2000d101d58 */
[C---:B------:R-:W-:Y:S01]  /*a260*/  @!P3 LEA R4, P0, R5.reuse, c[0x0][0x1f8], 0x1 ;  /* 0x00007e000504ba11 */ /* 0x040fe200078008ff */
[C---:B---3--:R-:W-:Y:S05]  /*a270*/  @!P3 IMAD.X R6, R0.reuse, 0x1, R21, P1 ;  /* 0x000000010006b824 */ /* 0x048fea00008e0615 */
[----:B------:R-:W-:Y:S05]  /*a280*/  @!P3 LEA.HI.X R5, R5, c[0x0][0x1fc], R6, 0x1, P0 ;  /* 0x00007f000505ba11 */ /* 0x000fea00000f0c06 */
[----:B------:R3:W-:Y:S02]  /*a290*/  @!P3 LDGSTS.E.BYPASS.LTC128B.128 [R12+0x6880], [R4.64], !P6 ;  /* 0x06880000040cbfae */ /* 0x0007e4000f101d58 */
[----:B---3--:R-:W-:Y:S04]  /*a2a0*/  @!P3 IADD3 R5, P1, R3, R20, RZ ;  /* 0x000000140305b210 */ /* 0x008fe80007f3e0ff */
[----:B------:R-:W-:Y:S01]  /*a2b0*/  @!P3 LEA R4, P0, R5, c[0x0][0x1f8], 0x1 ;  /* 0x00007e000504ba11 */ /* 0x000fe200078008ff */
[C---:B------:R-:W-:Y:S01]  /*a2c0*/  @!P3 IMAD.X R6, R0.reuse, 0x1, R15, P1 ;  /* 0x000000010006b824 */ /* 0x040fe200008e060f */
[----:B------:R-:W-:Y:S04]  /*a2d0*/  @!P3 IADD3 R3, P1, R3, R14, RZ ;  /* 0x0000000e0303b210 */ /* 0x000fe80007f3e0ff */
[----:B------:R-:W-:Y:S01]  /*a2e0*/  @!P3 LEA.HI.X R5, R5, c[0x0][0x1fc], R6, 0x1, P0 ;  /* 0x00007f000505ba11 */ /* 0x000fe200000f0c06 */
[----:B------:R-:W-:Y:S04]  /*a2f0*/  @!P3 IMAD.X R0, R0, 0x1, R13, P1 ;  /* 0x000000010000b824 */ /* 0x000fe800008e060d */
[----:B------:R3:W-:Y:S02]  /*a300*/  @!P3 LDGSTS.E.BYPASS.LTC128B.128 [R12+0x8080], [R4.64], !P5 ;  /* 0x08080000040cbfae */ /* 0x0007e4000e901d58 */
[C---:B---3--:R-:W-:Y:S04]  /*a310*/  @!P3 LEA R4, P0, R3.reuse, c[0x0][0x1f8], 0x1 ;  /* 0x00007e000304ba11 */ /* 0x048fe800078008ff */
[----:B------:R-:W-:Y:S05]  /*a320*/  @!P3 LEA.HI.X R5, R3, c[0x0][0x1fc], R0, 0x1, P0 ;  /* 0x00007f000305ba11 */ /* 0x000fea00000f0c00 */
[----:B------:R2:W-:Y:S04]  /*a330*/  @!P3 LDGSTS.E.BYPASS.LTC128B.128 [R12+0x9880], [R4.64], !P4 ;  /* 0x09880000040cbfae */ /* 0x0005e8000e101d58 */
.L_x_192:
[C---:B--2345:R-:W-:Y:S01]  /*a340*/  HMMA.16816.F32 R4, R160.reuse, R8, RZ ;  /* 0x00000008a004723c */ /* 0x07cfe200000018ff */
        /* <DEDUP_REMOVED lines=138> */
[----:B------:R-:W2:Y:S01]  /*abf0*/  MUFU.TANH R175, R4 ;  /* 0x0000000400af7308 */ /* 0x000ea20000002400 */
[----:B------:R-:W-:Y:S02]  /*ac00*/  FMUL.FTZ R6, R6, c[0x0][0x320] ;  /* 0x0000c80006067a20 */ /* 0x000fe40000410000 */
[----:B------:R-:W-:Y:S01]  /*ac10*/  FMUL.FTZ R7, R7, c[0x0][0x320] ;  /* 0x0000c80007077a20 */ /* 0x000fe20000410000 */
[C---:B-1----:R-:W-:Y:S03]  /*ac20*/  HMMA.16816.F32 R12, R232.reuse, R168, R12 ;  /* 0x000000a8e80c723c */ /* 0x042fe6000000180c */
[----:B------:R-:W-:Y:S03]  /*ac30*/  FMUL.FTZ R8, R8, c[0x0][0x320] ;  /* 0x0000c80008087a20 */ /* 0x000fe60000410000 */
[----:B------:R-:W1:Y:S01]  /*ac40*/  MUFU.TANH R174, R5 ;  /* 0x0000000500ae7308 */ /* 0x000e620000002400 */
[----:B------:R-:W-:Y:S01]  /*ac50*/  FMUL.FTZ R9, R9, c[0x0][0x320] ;  /* 0x0000c80009097a20 */ /* 0x000fe20000410000 */
[C---:B------:R-:W-:Y:S04]  /*ac60*/  HMMA.16816.F32 R16, R232.reuse, R170, R16 ;  /* 0x000000aae810723c */ /* 0x040fe80000001810 */
[----:B------:R-:W-:Y:S02]  /*ac70*/  FMUL.FTZ R10, R10, c[0x0][0x320] ;  /* 0x0000c8000a0a7a20 */ /* 0x000fe40000410000 */
[----:B------:R-:W-:Y:S02]  /*ac80*/  FMUL.FTZ R11, R11, c[0x0][0x320] ;  /* 0x0000c8000b0b7a20 */ /* 0x000fe40000410000 */
[----:B------:R-:W3:Y:S08]  /*ac90*/  MUFU.TANH R178, R6 ;  /* 0x0000000600b27308 */ /* 0x000ef00000002400 */
[----:B------:R-:W-:Y:S02]  /*aca0*/  FMUL.FTZ R12, R12, c[0x0][0x320] ;  /* 0x0000c8000c0c7a20 */ /* 0x000fe40000410000 */
[----:B------:R4:W1:Y:S01]  /*acb0*/  MUFU.TANH R179, R7 ;  /* 0x0000000700b37308 */ /* 0x0008620000002400 */
[----:B------:R-:W-:Y:S02]  /*acc0*/  FMUL.FTZ R13, R13, c[0x0][0x320] ;  /* 0x0000c8000d0d7a20 */ /* 0x000fe40000410000 */
[----:B------:R-:W-:Y:S02]  /*acd0*/  FMUL.FTZ R14, R14, c[0x0][0x320] ;  /* 0x0000c8000e0e7a20 */ /* 0x000fe40000410000 */
[----:B------:R-:W-:Y:S05]  /*ace0*/  FMUL.FTZ R15, R15, c[0x0][0x320] ;  /* 0x0000c8000f0f7a20 */ /* 0x000fea0000410000 */
[----:B------:R-:W1:Y:S10]  /*acf0*/  MUFU.TANH R173, R8 ;  /* 0x0000000800ad7308 */ /* 0x000e740000002400 */
[----:B------:R-:W1:Y:S01]  /*ad00*/  MUFU.TANH R169, R9 ;  /* 0x0000000900a97308 */ /* 0x000e620000002400 */
[----:B----4-:R-:W4:Y:S01]  /*ad10*/  LDSM.16.M88.4 R4, [R238+0x5800] ;  /* 0x00580000ee04783b */ /* 0x010f220000000200 */
[----:B------:R-:W-:Y:S08]  /*ad20*/  DEPBAR.LE SB0, 0x0 ;  /* 0x000080000000791a */ /* 0x000ff00000000000 */
[----:B------:R-:W1:Y:S01]  /*ad30*/  MUFU.TANH R177, R10 ;  /* 0x0000000a00b17308 */ /* 0x000e620000002400 */
[----:B------:R-:W-:Y:S09]  /*ad40*/  BAR.SYNC.DEFER_BLOCKING 0x0 ;  /* 0x0000000000007b1d */ /* 0x000ff20000010000 */
[----:B------:R1:W1:Y:S10]  /*ad50*/  MUFU.TANH R176, R11 ;  /* 0x0000000b00b07308 */ /* 0x0002740000002400 */
[----:B------:R-:W2:Y:S10]  /*ad60*/  MUFU.TANH R168, R12 ;  /* 0x0000000c00a87308 */ /* 0x000eb40000002400 */
[----:B------:R2:W2:Y:S01]  /*ad70*/  MUFU.TANH R134, R13 ;  /* 0x0000000d00867308 */ /* 0x0004a20000002400 */
[C---:B----4-:R-:W-:Y:S05]  /*ad80*/  HMMA.16816.F32 R20, R232.reuse, R4, R20 ;  /* 0x00000004e814723c */ /* 0x050fea0000001814 */
[----:B-1----:R-:W-:Y:S04]  /*ad90*/  FMUL.FTZ R11, R17, c[0x0][0x320] ;  /* 0x0000c800110b7a20 */ /* 0x002fe80000410000 */
[----:B------:R1:W4:Y:S01]  /*ada0*/  MUFU.TANH R172, R14 ;  /* 0x0000000e00ac7308 */ /* 0x0003220000002400 */
[----:B------:R-:W-:Y:S09]  /*adb0*/  HMMA.16816.F32 R24, R232, R6, R24 ;  /* 0x00000006e818723c */ /* 0x000ff20000001818 */
[----:B------:R3:W3:Y:S03]  /*adc0*/  MUFU.TANH R171, R15 ;  /* 0x0000000f00ab7308 */ /* 0x0006e60000002400 */
[----:B--2---:R-:W-:Y:S02]  /*add0*/  FMUL.FTZ R13, R16, c[0x0][0x320] ;  /* 0x0000c800100d7a20 */ /* 0x004fe40000410000 */
[----:B------:R-:W-:Y:S02]  /*ade0*/  FMUL.FTZ R16, R18, c[0x0][0x320] ;  /* 0x0000c80012107a20 */ /* 0x000fe40000410000 */
[----:B------:R-:W-:Y:S03]  /*adf0*/  FMUL.FTZ R10, R20, c[0x0][0x320] ;  /* 0x0000c800140a7a20 */ /* 0x000fe60000410000 */
[----:B------:R-:W2:Y:S01]  /*ae00*/  MUFU.TANH R13, R13 ;  /* 0x0000000d000d7308 */ /* 0x000ea20000002400 */
[----:B------:R-:W-:Y:S02]  /*ae10*/  FMUL.FTZ R9, R21, c[0x0][0x320] ;  /* 0x0000c80015097a20 */ /* 0x000fe40000410000 */
[----:B------:R-:W-:Y:S02]  /*ae20*/  FMUL.FTZ R12, R23, c[0x0][0x320] ;  /* 0x0000c800170c7a20 */ /* 0x000fe40000410000 */
[----:B-1----:R-:W-:Y:S02]  /*ae30*/  FMUL.FTZ R14, R22, c[0x0][0x320] ;  /* 0x0000c800160e7a20 */ /* 0x002fe40000410000 */
[----:B------:R-:W-:Y:S02]  /*ae40*/  FMUL.FTZ R8, R24, c[0x0][0x320] ;  /* 0x0000c80018087a20 */ /* 0x000fe40000410000 */
[----:B------:R-:W-:Y:S01]  /*ae50*/  FMUL.FTZ R5, R25, c[0x0][0x320] ;  /* 0x0000c80019057a20 */ /* 0x000fe20000410000 */
[----:B------:R-:W1:Y:S01]  /*ae60*/  MUFU.TANH R11, R11 ;  /* 0x0000000b000b7308 */ /* 0x000e620000002400 */
[----:B------:R-:W-:Y:S02]  /*ae70*/  FMUL.FTZ R4, R26, c[0x0][0x320] ;  /* 0x0000c8001a047a20 */ /* 0x000fe40000410000 */
[----:B------:R-:W-:Y:S02]  /*ae80*/  FMUL.FTZ R0, R27, c[0x0][0x320] ;  /* 0x0000c8001b007a20 */ /* 0x000fe40000410000 */
[----:B---3--:R-:W-:Y:S05]  /*ae90*/  FMUL.FTZ R15, R19, c[0x0][0x320] ;  /* 0x0000c800130f7a20 */ /* 0x008fea0000410000 */
[----:B------:R-:W3:Y:S10]  /*aea0*/  MUFU.TANH R16, R16 ;  /* 0x0000001000107308 */ /* 0x000ef40000002400 */
[----:B------:R-:W1:Y:S10]  /*aeb0*/  MUFU.TANH R15, R15 ;  /* 0x0000000f000f7308 */ /* 0x000e740000002400 */
[----:B------:R-:W1:Y:S10]  /*aec0*/  MUFU.TANH R10, R10 ;  /* 0x0000000a000a7308 */ /* 0x000e740000002400 */
[----:B------:R-:W1:Y:S10]  /*aed0*/  MUFU.TANH R9, R9 ;  /* 0x0000000900097308 */ /* 0x000e740000002400 */
[----:B------:R-:W1:Y:S10]  /*aee0*/  MUFU.TANH R14, R14 ;  /* 0x0000000e000e7308 */ /* 0x000e740000002400 */
[----:B------:R-:W1:Y:S10]  /*aef0*/  MUFU.TANH R12, R12 ;  /* 0x0000000c000c7308 */ /* 0x000e740000002400 */
[----:B------:R-:W1:Y:S10]  /*af00*/  MUFU.TANH R8, R8 ;  /* 0x0000000800087308 */ /* 0x000e740000002400 */
[----:B------:R-:W1:Y:S10]  /*af10*/  MUFU.TANH R5, R5 ;  /* 0x0000000500057308 */ /* 0x000e740000002400 */
[----:B------:R-:W1:Y:S10]  /*af20*/  MUFU.TANH R4, R4 ;  /* 0x0000000400047308 */ /* 0x000e740000002400 */
[----:B------:R1:W1:Y:S01]  /*af30*/  MUFU.TANH R3, R0 ;  /* 0x0000000000037308 */ /* 0x0002620000002400 */
[----:B------:R-:W-:-:S05]  /*af40*/  @!P0 BRA `(.L_x_193) ;  /* 0x0000049000008947 */ /* 0x000fca0003800000 */
[----:B--234-:R-:W2:Y:S01]  /*af50*/  LDL R17, [R1+0x80] ;  /* 0x0000800001117983 */ /* 0x01cea20000100800 */
[----:B------:R-:W-:Y:S02]  /*af60*/  ULDC.64 UR4, c[0x0][0x1e0] ;  /* 0x0000780000047ab9 */ /* 0x000fe40000000a00 */
[----:B------:R-:W-:Y:S01]  /*af70*/  UIADD3 UR11, UR13, -0x1, URZ ;  /* 0xffffffff0d0b7890 */ /* 0x000fe2000fffe03f */
[----:B------:R-:W3:Y:S03]  /*af80*/  LDL.64 R26, [R1+0x38] ;  /* 0x00003800011a7983 */ /* 0x000ee60000100a00 */
[----:B------:R-:W-:Y:S01]  /*af90*/  UIMAD.WIDE.U32 UR14, UR11, UR4, URZ ;  /* 0x000000040b0e72a5 */ /* 0x000fe2000f8e003f */
[----:B------:R-:W4:Y:S01]  /*afa0*/  LDL.64 R24, [R1+0x30] ;  /* 0x0000300001187983 */ /* 0x000f220000100a00 */
[----:B------:R-:W-:Y:S03]  /*afb0*/  USHF.R.S32.HI UR10, URZ, 0x1f, UR11 ;  /* 0x0000001f3f0a7899 */ /* 0x000fe6000801140b */
[----:B------:R-:W5:Y:S01]  /*afc0*/  LDL R23, [R1+0x28] ;  /* 0x0000280001177983 */ /* 0x000f620000100800 */
[----:B------:R-:W-:Y:S03]  /*afd0*/  UIMAD UR10, UR10, UR4, URZ ;  /* 0x000000040a0a72a4 */ /* 0x000fe6000f8e023f */
[----:B------:R-:W3:Y:S01]  /*afe0*/  LDL R170, [R1+0x4] ;  /* 0x0000040001aa7983 */ /* 0x000ee20000100800 */
[----:B------:R-:W-:Y:S03]  /*aff0*/  UIMAD UR10, UR11, UR5, UR10 ;  /* 0x000000050b0a72a4 */ /* 0x000fe6000f8e020a */
[----:B------:R-:W4:Y:S01]  /*b000*/  LDL R22, [R1+0x60] ;  /* 0x0000600001167983 */ /* 0x000f220000100800 */
[----:B------:R-:W-:Y:S02]  /*b010*/  UIADD3 UR10, UR15, UR10, URZ ;  /* 0x0000000a0f0a7290 */ /* 0x000fe4000fffe03f */
[----:B------:R-:W-:Y:S01]  /*b020*/  UIMAD.WIDE.U32 UR14, UR14, 0x30, URZ ;  /* 0x000000300e0e78a5 */ /* 0x000fe2000f8e003f */
[----:B------:R-:W5:Y:S01]  /*b030*/  LDL R21, [R1+0x5c] ;  /* 0x00005c0001157983 */ /* 0x000f620000100800 */
[----:B------:R-:W-:Y:S03]  /*b040*/  UIMAD UR4, UR10, 0x30, URZ ;  /* 0x000000300a0478a4 */ /* 0x000fe6000f8e023f */
[----:B------:R-:W5:Y:S01]  /*b050*/  LDL R20, [R1+0x58] ;  /* 0x0000580001147983 */ /* 0x000f620000100800 */
[----:B------:R-:W-:Y:S03]  /*b060*/  UIADD3 UR4, UR15, UR4, URZ ;  /* 0x000000040f047290 */ /* 0x000fe6000fffe03f */
[----:B------:R-:W5:Y:S04]  /*b070*/  LDL R19, [R1+0x54] ;  /* 0x0000540001137983 */ /* 0x000f680000100800 */
[----:B------:R-:W5:Y:S01]  /*b080*/  LDL R18, [R1+0x50] ;  /* 0x0000500001127983 */ /* 0x000f620000100800 */
[----:B-12---:R-:W-:Y:S03]  /*b090*/  IADD3 R0, -R17, 0x30, RZ ;  /* 0x0000003011007810 */ /* 0x006fe60007ffe1ff */
[----:B------:R-:W2:Y:S01]  /*b0a0*/  LDL R17, [R1+0x2c] ;  /* 0x00002c0001117983 */ /* 0x000ea20000100800 */
[C---:B------:R-:W-:Y:S02]  /*b0b0*/  ISETP.GE.AND P1, PT, R0.reuse, 0x1, PT ;  /* 0x000000010000780c */ /* 0x040fe40003f26270 */
[----:B------:R-:W-:Y:S11]  /*b0c0*/  ISETP.GE.AND P0, PT, R0, 0x21, PT ;  /* 0x000000210000780c */ /* 0x000ff60003f06270 */
[----:B---3--:R-:W-:Y:S02]  /*b0d0*/  @P1 IADD3 R0, P2, R26, UR14, RZ ;  /* 0x0000000e1a001c10 */ /* 0x008fe4000ff5e0ff */
[----:B------:R-:W-:Y:S02]  /*b0e0*/  VOTEU.ANY UP0, P0 ;  /* 0x00000000003f7886 */ /* 0x000fe40000000100 */
[----:B----4-:R-:W-:Y:S02]  /*b0f0*/  @P1 IADD3.X R7, R25, UR4, RZ, P2, !PT ;  /* 0x0000000419071c10 */ /* 0x010fe400097fe4ff */
[C---:B------:R-:W-:Y:S04]  /*b100*/  @P1 LEA R6, P2, R0.reuse, c[0x0][0x1c8], 0x1 ;  /* 0x0000720000061a11 */ /* 0x040fe800078408ff */
[----:B------:R-:W-:Y:S02]  /*b110*/  @P1 LEA.HI.X R7, R0, c[0x0][0x1cc], R7, 0x1, P2 ;  /* 0x0000730000071a11 */ /* 0x000fe400010f0c07 */
[----:B-----5:R-:W-:Y:S11]  /*b120*/  LOP3.LUT P2, RZ, R23, 0x1, RZ, 0xc0, !PT ;  /* 0x0000000117ff7812 */ /* 0x020ff6000784c0ff */
[----:B------:R-:W-:Y:S02]  /*b130*/  @!UPT UIADD3 URZ, URZ, URZ, URZ ;  /* 0x0000003f3f3ff290 */ /* 0x000fe4000fffe03f */
[----:B------:R-:W-:Y:S01]  /*b140*/  @!PT LDS RZ, [RZ] ;  /* 0x00000000fffff984 */ /* 0x000fe20000000800 */
[----:B------:R-:W-:Y:S01]  /*b150*/  @!PT LDS RZ, [RZ] ;  /* 0x00000000fffff984 */ /* 0x000fe20000000800 */
[----:B------:R-:W-:Y:S01]  /*b160*/  @!PT LDS RZ, [RZ] ;  /* 0x00000000fffff984 */ /* 0x000fe20000000800 */
[----:B------:R1:W-:Y:S01]  /*b170*/  @P1 LDGSTS.E.BYPASS.LTC128B.128 [R170+0x14080], [R6.64], !P2 ;  /* 0x1408000006aa1fae */ /* 0x0003e2000d101d58 */
[----:B------:R-:W-:Y:S04]  /*b180*/  @P1 IADD3 R0, P2, R22, UR14, RZ ;  /* 0x0000000e16001c10 */ /* 0x000fe8000ff5e0ff */
[----:B-1----:R-:W-:Y:S02]  /*b190*/  @P1 IADD3.X R7, R21, UR4, RZ, P2, !PT ;  /* 0x0000000415071c10 */ /* 0x002fe400097fe4ff */
[C---:B------:R-:W-:Y:S04]  /*b1a0*/  @P1 LEA R6, P2, R0.reuse, c[0x0][0x1c8], 0x1 ;  /* 0x0000720000061a11 */ /* 0x040fe800078408ff */
[----:B------:R-:W-:Y:S02]  /*b1b0*/  @P1 LEA.HI.X R7, R0, c[0x0][0x1cc], R7, 0x1, P2 ;  /* 0x0000730000071a11 */ /* 0x000fe400010f0c07 */
[----:B------:R-:W-:Y:S03]  /*b1c0*/  @P1 IADD3 R0, P2, R20, UR14, RZ ;  /* 0x0000000e14001c10 */ /* 0x000fe6000ff5e0ff */
[----:B------:R1:W-:Y:S02]  /*b1d0*/  @P1 LDGSTS.E.BYPASS.LTC128B.128 [R170+0x15880], [R6.64], !P6 ;  /* 0x1588000006aa1fae */ /* 0x0003e4000f101d58 */
[----:B-1----:R-:W-:Y:S02]  /*b1e0*/  @P1 IADD3.X R7, R19, UR4, RZ, P2, !PT ;  /* 0x0000000413071c10 */ /* 0x002fe400097fe4ff */
[C---:B------:R-:W-:Y:S04]  /*b1f0*/  @P1 LEA R6, P2, R0.reuse, c[0x0][0x1c8], 0x1 ;  /* 0x0000720000061a11 */ /* 0x040fe800078408ff */
[----:B------:R-:W-:Y:S02]  /*b200*/  @P1 LEA.HI.X R7, R0, c[0x0][0x1cc], R7, 0x1, P2 ;  /* 0x0000730000071a11 */ /* 0x000fe400010f0c07 */
[----:B------:R-:W-:Y:S01]  /*b210*/  @P1 IADD3 R0, P2, R18, UR14, RZ ;  /* 0x0000000e12001c10 */ /* 0x000fe2000ff5e0ff */
[----:B------:R-:W-:Y:S02]  /*b220*/  @UP0 UIADD3 UR14, UP1, UR8, UR14, URZ ;  /* 0x0000000e080e0290 */ /* 0x000fe4000ff3e03f */
[----:B------:R2:W-:Y:S02]  /*b230*/  @P1 LDGSTS.E.BYPASS.LTC128B.128 [R170+0x17080], [R6.64], !P5 ;  /* 0x1708000006aa1fae */ /* 0x0005e4000e901d58 */
[----:B--2---:R-:W-:Y:S01]  /*b240*/  @P1 IADD3.X R7, R17, UR4, RZ, P2, !PT ;  /* 0x0000000411071c10 */ /* 0x004fe200097fe4ff */
[----:B------:R-:W-:Y:S01]  /*b250*/  @UP0 UIADD3.X UR4, UR6, UR4, URZ, UP1, !UPT ;  /* 0x0000000406040290 */ /* 0x000fe20008ffe43f */
[C---:B------:R-:W-:Y:S04]  /*b260*/  @P1 LEA R6, P2, R0.reuse, c[0x0][0x1c8], 0x1 ;  /* 0x0000720000061a11 */ /* 0x040fe800078408ff */
[----:B------:R-:W-:Y:S02]  /*b270*/  @P1 LEA.HI.X R7, R0, c[0x0][0x1cc], R7, 0x1, P2 ;  /* 0x0000730000071a11 */ /* 0x000fe400010f0c07 */
[----:B------:R-:W-:Y:S03]  /*b280*/  LOP3.LUT P2, RZ, R23, 0x1, RZ, 0xc0, !PT ;  /* 0x0000000117ff7812 */ /* 0x000fe6000784c0ff */
        /* <DEDUP_REMOVED lines=19> */
[----:B------:R-:W-:Y:S05]  /*b3c0*/  @P0 LEA.HI.X R7, R0, c[0x0][0x1cc], R7, 0x1, P1 ;  /* 0x0000730000070a11 */ /* 0x000fea00008f0c07 */
[----:B------:R1:W-:Y:S04]  /*b3d0*/  @P0 LDGSTS.E.BYPASS.LTC128B.128 [R170+0x19880], [R6.64], !P4 ;  /* 0x1988000006aa0fae */ /* 0x0003e8000e101d58 */
.L_x_193:
[----:B--234-:R-:W2:Y:S01]  /*b3e0*/  LDL.LU R17, [R1+0x20] ;  /* 0x0000200001117983 */ /* 0x01cea20000300800 */
[----:B------:R-:W-:Y:S01]  /*b3f0*/  FMNMX.FTZ R133, R175, R133, !PT ;  /* 0x00000085af857209 */ /* 0x000fe20007810000 */
[----:B------:R-:W-:Y:S02]  /*b400*/  UISETP.GT.AND UP0, UPT, UR13, UR9, UPT ;  /* 0x000000090d00728c */ /* 0x000fe4000bf04270 */
[----:B------:R-:W0:Y:S01]  /*b410*/  LDGDEPBAR ;  /* 0x00000000000079af */ /* 0x000e220000000000 */
[----:B------:R-:W-:Y:S01]  /*b420*/  FMNMX.FTZ R133, R174, R133, !PT ;  /* 0x00000085ae857209 */ /* 0x000fe20007810000 */
[----:B------:R-:W-:Y:S02]  /*b430*/  UIADD3 UR13, UR13, -0x1, URZ ;  /* 0xffffffff0d0d7890 */ /* 0x000fe4000fffe03f */
[----:B------:R-:W-:Y:S02]  /*b440*/  PLOP3.LUT P0, PT, PT, PT, UP0, 0x80, 0x0 ;  /* 0x000000000000781c */ /* 0x000fe40003f0f008 */
[----:B------:R-:W-:Y:S04]  /*b450*/  FMNMX.FTZ R133, R173, R133, !PT ;  /* 0x00000085ad857209 */ /* 0x000fe80007810000 */
[----:B------:R-:W-:Y:S04]  /*b460*/  FMNMX.FTZ R133, R169, R133, !PT ;  /* 0x00000085a9857209 */ /* 0x000fe80007810000 */
[----:B------:R-:W-:Y:S04]  /*b470*/  FMNMX.FTZ R133, R168, R133, !PT ;  /* 0x00000085a8857209 */ /* 0x000fe80007810000 */
[----:B------:R-:W-:Y:S04]  /*b480*/  FMNMX.FTZ R133, R134, R133, !PT ;  /* 0x0000008586857209 */ /* 0x000fe80007810000 */
[----:B------:R-:W-:Y:S04]  /*b490*/  FMNMX.FTZ R133, R13, R133, !PT ;  /* 0x000000850d857209 */ /* 0x000fe80007810000 */
[----:B-1----:R-:W-:Y:S04]  /*b4a0*/  FMNMX.FTZ R133, R11, R133, !PT ;  /* 0x000000850b857209 */ /* 0x002fe80007810000 */
[----:B------:R-:W-:Y:S04]  /*b4b0*/  FMNMX.FTZ R133, R10, R133, !PT ;  /* 0x000000850a857209 */ /* 0x000fe80007810000 */
[----:B------:R-:W-:Y:S04]  /*b4c0*/  FMNMX.FTZ R133, R9, R133, !PT ;  /* 0x0000008509857209 */ /* 0x000fe80007810000 */
[----:B------:R-:W-:Y:S04]  /*b4d0*/  FMNMX.FTZ R133, R8, R133, !PT ;  /* 0x0000008508857209 */ /* 0x000fe80007810000 */
[----:B------:R-:W-:Y:S05]  /*b4e0*/  FMNMX.FTZ R133, R5, R133, !PT ;  /* 0x0000008505857209 */ /* 0x000fea0007810000 */
[----:B------:R-:W1:Y:S02]  /*b4f0*/  SHFL.BFLY PT, R0, R133, 0x2, 0x1f ;  /* 0x0c401f0085007f89 */ /* 0x000e6400000e0000 */
[----:B-1----:R-:W-:Y:S06]  /*b500*/  FMNMX.FTZ R133, R133, R0, !PT ;  /* 0x0000000085857209 */ /* 0x002fec0007810000 */
[----:B------:R-:W1:Y:S02]  /*b510*/  SHFL.BFLY PT, R0, R133, 0x1, 0x1f ;  /* 0x0c201f0085007f89 */ /* 0x000e6400000e0000 */
[----:B-1----:R-:W-:Y:S05]  /*b520*/  FMNMX.FTZ R133, R133, R0, !PT ;  /* 0x0000000085857209 */ /* 0x002fea0007810000 */
[C---:B------:R-:W-:Y:S02]  /*b530*/  FADD.FTZ R0, -R133.reuse, R2 ;  /* 0x0000000285007221 */ /* 0x040fe40000010100 */
[----:B------:R-:W-:Y:S02]  /*b540*/  FMUL.FTZ R2, R133, c[0x0][0x2d0] ;  /* 0x0000b40085027a20 */ /* 0x000fe40000410000 */
[----:B------:R-:W-:Y:S02]  /*b550*/  FMUL.FTZ R0, R0, c[0x0][0x2d0] ;  /* 0x0000b40000007a20 */ /* 0x000fe40000410000 */
[--C-:B------:R-:W-:Y:S02]  /*b560*/  FFMA.FTZ R20, R8, c[0x0][0x2d0], -R2.reuse ;  /* 0x0000b40008147a23 */ /* 0x100fe40000010802 */
[----:B------:R-:W3:Y:S01]  /*b570*/  LDL.LU R8, [R1+0x24] ;  /* 0x0000240001087983 */ /* 0x000ee20000300800 */
[--C-:B------:R-:W-:Y:S01]  /*b580*/  FFMA.FTZ R175, R175, c[0x0][0x2d0], -R2.reuse ;  /* 0x0000b400afaf7a23 */ /* 0x100fe20000010802 */
[----:B------:R-:W1:Y:S01]  /*b590*/  MUFU.EX2 R6, R0 ;  /* 0x0000000000067308 */ /* 0x000e620000000800 */
[--C-:B------:R-:W-:Y:S02]  /*b5a0*/  FFMA.FTZ R174, R174, c[0x0][0x2d0], -R2.reuse ;  /* 0x0000b400aeae7a23 */ /* 0x100fe40000010802 */
[--C-:B------:R-:W-:Y:S02]  /*b5b0*/  FFMA.FTZ R18, R168, c[0x0][0x2d0], -R2.reuse ;  /* 0x0000b400a8127a23 */ /* 0x100fe40000010802 */
[--C-:B------:R-:W-:Y:S02]  /*b5c0*/  FFMA.FTZ R173, R173, c[0x0][0x2d0], -R2.reuse ;  /* 0x0000b400adad7a23 */ /* 0x100fe40000010802 */
[--C-:B------:R-:W-:Y:S02]  /*b5d0*/  FFMA.FTZ R169, R169, c[0x0][0x2d0], -R2.reuse ;  /* 0x0000b400a9a97a23 */ /* 0x100fe40000010802 */
[--C-:B------:R-:W-:Y:S01]  /*b5e0*/  FFMA.FTZ R19, R134, c[0x0][0x2d0], -R2.reuse ;  /* 0x0000b40086137a23 */ /* 0x100fe20000010802 */
[----:B------:R-:W2:Y:S01]  /*b5f0*/  MUFU.EX2 R175, R175 ;  /* 0x000000af00af7308 */ /* 0x000ea20000000800 */
[--C-:B------:R-:W-:Y:S02]  /*b600*/  FFMA.FTZ R134, R11, c[0x0][0x2d0], -R2.reuse ;  /* 0x0000b4000b867a23 */ /* 0x100fe40000010802 */
[--C-:B------:R-:W-:Y:S02]  /*b610*/  FFMA.FTZ R22, R13, c[0x0][0x2d0], -R2.reuse ;  /* 0x0000b4000d167a23 */ /* 0x100fe40000010802 */
[--C-:B------:R-:W-:Y:S02]  /*b620*/  FFMA.FTZ R24, R10, c[0x0][0x2d0], -R2.reuse ;  /* 0x0000b4000a187a23 */ /* 0x100fe40000010802 */
[--C-:B------:R-:W-:Y:S02]  /*b630*/  FFMA.FTZ R21, R5, c[0x0][0x2d0], -R2.reuse ;  /* 0x0000b40005157a23 */ /* 0x100fe40000010802 */
[----:B------:R-:W-:Y:S01]  /*b640*/  FFMA.FTZ R7, R9, c[0x0][0x2d0], -R2 ;  /* 0x0000b40009077a23 */ /* 0x000fe20000010802 */
[----:B------:R-:W4:Y:S01]  /*b650*/  MUFU.EX2 R168, R174 ;  /* 0x000000ae00a87308 */ /* 0x000f220000000800 */
[C---:B-1----:R-:W-:Y:S02]  /*b660*/  FMUL.FTZ R25, R6.reuse, R137 ;  /* 0x0000008906197220 */ /* 0x042fe40000410000 */
[C---:B------:R-:W-:Y:S02]  /*b670*/  FMUL.FTZ R9, R6.reuse, R153 ;  /* 0x0000009906097220 */ /* 0x040fe40000410000 */
[C---:B------:R-:W-:Y:S01]  /*b680*/  FMUL.FTZ R13, R6.reuse, R149 ;  /* 0x00000095060d7220 */ /* 0x040fe20000410000 */
[----:B------:R-:W-:Y:S04]  /*b690*/  MOV R149, R19 ;  /* 0x0000001300957202 */ /* 0x000fe80000000f00 */
[----:B------:R-:W1:Y:S01]  /*b6a0*/  MUFU.EX2 R170, R173 ;  /* 0x000000ad00aa7308 */ /* 0x000e620000000800 */
[C---:B------:R-:W-:Y:S02]  /*b6b0*/  FMUL.FTZ R28, R6.reuse, R28 ;  /* 0x0000001c061c7220 */ /* 0x040fe40000410000 */
[C---:B------:R-:W-:Y:S02]  /*b6c0*/  FMUL.FTZ R29, R6.reuse, R29 ;  /* 0x0000001d061d7220 */ /* 0x040fe40000410000 */
[C---:B------:R-:W-:Y:S02]  /*b6d0*/  FMUL.FTZ R32, R6.reuse, R32 ;  /* 0x0000002006207220 */ /* 0x040fe40000410000 */
[C---:B------:R-:W-:Y:S02]  /*b6e0*/  FMUL.FTZ R33, R6.reuse, R33 ;  /* 0x0000002106217220 */ /* 0x040fe40000410000 */
[C---:B------:R-:W-:Y:S01]  /*b6f0*/  FMUL.FTZ R36, R6.reuse, R36 ;  /* 0x0000002406247220 */ /* 0x040fe20000410000 */
[----:B------:R-:W5:Y:S01]  /*b700*/  MUFU.EX2 R169, R169 ;  /* 0x000000a900a97308 */ /* 0x000f620000000800 */
        /* <DEDUP_REMOVED lines=48> */
[C---:B--2---:R-:W-:Y:S02]  /*ba10*/  FFMA.FTZ R0, R6.reuse, R17, R175 ;  /* 0x0000001106007223 */ /* 0x044fe400000100af */
[----:B------:R-:W-:Y:S01]  /*ba20*/  FMUL.FTZ R17, R6, R145 ;  /* 0x0000009106117220 */ /* 0x000fe20000410000 */
[----:B------:R-:W-:Y:S01]  /*ba30*/  MOV R145, R24 ;  /* 0x0000001800917202 */ /* 0x000fe20000000f00 */
[C---:B----4-:R-:W-:Y:S01]  /*ba40*/  FADD.FTZ R0, R168.reuse, R0 ;  /* 0x00000000a8007221 */ /* 0x050fe20000010000 */
[----:B------:R-:W-:Y:S01]  /*ba50*/  F2FP.PACK_AB R168, R168, R175 ;  /* 0x000000afa8a8723e */ /* 0x000fe200000000ff */
[----:B------:R-:W-:Y:S02]  /*ba60*/  FMUL.FTZ R24, R6, R136 ;  /* 0x0000008806187220 */ /* 0x000fe40000410000 */
[----:B-1----:R-:W-:Y:S01]  /*ba70*/  FADD.FTZ R0, R170, R0 ;  /* 0x00000000aa007221 */ /* 0x002fe20000010000 */
[C---:B-----5:R-:W-:Y:S03]  /*ba80*/  F2FP.PACK_AB R170, R169.reuse, R170 ;  /* 0x000000aaa9aa723e */ /* 0x060fe600000000ff */
[----:B------:R-:W-:Y:S01]  /*ba90*/  FADD.FTZ R11, R169, R0 ;  /* 0x00000000a90b7221 */ /* 0x000fe20000010000 */
        /* <DEDUP_REMOVED lines=16> */
[C---:B------:R-:W-:Y:S01]  /*bba0*/  FADD.FTZ R0, -R2.reuse, R132 ;  /* 0x0000008402007221 */ /* 0x040fe20000010100 */
[----:B------:R-:W-:Y:S01]  /*bbb0*/  MOV R132, R21 ;  /* 0x0000001500847202 */ /* 0x000fe20000000f00 */
[----:B------:R-:W-:Y:S02]  /*bbc0*/  FMUL.FTZ R5, R2, c[0x0][0x2d0] ;  /* 0x0000b40002057a20 */ /* 0x000fe40000410000 */
[----:B------:R-:W-:Y:S01]  /*bbd0*/  FMUL.FTZ R0, R0, c[0x0][0x2d0] ;  /* 0x0000b40000007a20 */ /* 0x000fe20000410000 */
[----:B------:R-:W-:Y:S01]  /*bbe0*/  MOV R153, R132 ;  /* 0x0000008400997202 */ /* 0x000fe20000000f00 */
[--C-:B------:R-:W-:Y:S01]  /*bbf0*/  FFMA.FTZ R178, R178, c[0x0][0x2d0], -R5.reuse ;  /* 0x0000b400b2b27a23 */ /* 0x100fe20000010805 */
[----:B------:R-:W-:Y:S01]  /*bc00*/  MOV R132, R18 ;  /* 0x0000001200847202 */ /* 0x000fe20000000f00 */
[--C-:B------:R-:W-:Y:S02]  /*bc10*/  FFMA.FTZ R27, R14, c[0x0][0x2d0], -R5.reuse ;  /* 0x0000b4000e1b7a23 */ /* 0x100fe40000010805 */
[----:B------:R-:W1:Y:S01]  /*bc20*/  MUFU.EX2 R0, R0 ;  /* 0x0000000000007308 */ /* 0x000e620000000800 */
[--C-:B------:R-:W-:Y:S02]  /*bc30*/  FFMA.FTZ R26, R12, c[0x0][0x2d0], -R5.reuse ;  /* 0x0000b4000c1a7a23 */ /* 0x100fe40000010805 */
[--C-:B------:R-:W-:Y:S02]  /*bc40*/  FFMA.FTZ R174, R16, c[0x0][0x2d0], -R5.reuse ;  /* 0x0000b40010ae7a23 */ /* 0x100fe40000010805 */
[--C-:B------:R-:W-:Y:S02]  /*bc50*/  FFMA.FTZ R23, R4, c[0x0][0x2d0], -R5.reuse ;  /* 0x0000b40004177a23 */ /* 0x100fe40000010805 */
[--C-:B------:R-:W-:Y:S02]  /*bc60*/  FFMA.FTZ R179, R179, c[0x0][0x2d0], -R5.reuse ;  /* 0x0000b400b3b37a23 */ /* 0x100fe40000010805 */
[--C-:B------:R-:W-:Y:S01]  /*bc70*/  FFMA.FTZ R177, R177, c[0x0][0x2d0], -R5.reuse ;  /* 0x0000b400b1b17a23 */ /* 0x100fe20000010805 */
[----:B------:R-:W3:Y:S01]  /*bc80*/  MUFU.EX2 R178, R178 ;  /* 0x000000b200b27308 */ /* 0x000ee20000000800 */
[--C-:B------:R-:W-:Y:S02]  /*bc90*/  FFMA.FTZ R176, R176, c[0x0][0x2d0], -R5.reuse ;  /* 0x0000b400b0b07a23 */ /* 0x100fe40000010805 */
[--C-:B------:R-:W-:Y:S02]  /*bca0*/  FFMA.FTZ R173, R172, c[0x0][0x2d0], -R5.reuse ;  /* 0x0000b400acad7a23 */ /* 0x100fe40000010805 */
[--C-:B------:R-:W-:Y:S01]  /*bcb0*/  FFMA.FTZ R172, R171, c[0x0][0x2d0], -R5.reuse ;  /* 0x0000b400abac7a23 */ /* 0x100fe20000010805 */
[----:B------:R-:W-:Y:S01]  /*bcc0*/  MOV R171, R20 ;  /* 0x0000001400ab7202 */ /* 0x000fe20000000f00 */
[--C-:B------:R-:W-:Y:S01]  /*bcd0*/  FFMA.FTZ R175, R15, c[0x0][0x2d0], -R5.reuse ;  /* 0x0000b4000faf7a23 */ /* 0x100fe20000010805 */
[----:B------:R-:W-:Y:S01]  /*bce0*/  MOV R15, R7 ;  /* 0x00000007000f7202 */ /* 0x000fe20000000f00 */
[----:B------:R-:W-:Y:S01]  /*bcf0*/  FFMA.FTZ R10, R3, c[0x0][0x2d0], -R5 ;  /* 0x0000b400030a7a23 */ /* 0x000fe20000010805 */
[----:B------:R-:W2:Y:S01]  /*bd00*/  MUFU.EX2 R169, R179 ;  /* 0x000000b300a97308 */ /* 0x000ea20000000800 */
[C---:B------:R-:W-:Y:S01]  /*bd10*/  FMUL.FTZ R5, R6.reuse, R157 ;  /* 0x0000009d06057220 */ /* 0x040fe20000410000 */
[----:B------:R-:W-:Y:S01]  /*bd20*/  MOV R157, R26 ;  /* 0x0000001a009d7202 */ /* 0x000fe20000000f00 */
[----:B------:R-:W-:Y:S02]  /*bd30*/  FMUL.FTZ R20, R6, R140 ;  /* 0x0000008c06147220 */ /* 0x000fe40000410000 */
[----:B-1----:R-:W-:Y:S02]  /*bd40*/  FMUL.FTZ R26, R0, R138 ;  /* 0x0000008a001a7220 */ /* 0x002fe40000410000 */
[C---:B------:R-:W-:Y:S02]  /*bd50*/  FMUL.FTZ R21, R6.reuse, R141 ;  /* 0x0000008d06157220 */ /* 0x040fe40000410000 */
[C---:B------:R-:W-:Y:S01]  /*bd60*/  FMUL.FTZ R4, R6.reuse, R156 ;  /* 0x0000009c06047220 */ /* 0x040fe20000410000 */
[----:B------:R-:W-:Y:S01]  /*bd70*/  MOV R156, R23 ;  /* 0x00000017009c7202 */ /* 0x000fe20000000f00 */
[C---:B------:R-:W-:Y:S01]  /*bd80*/  FMUL.FTZ R12, R6.reuse, R148 ;  /* 0x00000094060c7220 */ /* 0x040fe20000410000 */
[----:B------:R-:W-:Y:S01]  /*bd90*/  MUFU.EX2 R132, R132 ;  /* 0x0000008400847308 */ /* 0x000fe20000000800 */
[----:B------:R-:W-:Y:S02]  /*bda0*/  FMUL.FTZ R16, R6, R144 ;  /* 0x0000009006107220 */ /* 0x000fe40000410000 */
[----:B---3--:R-:W-:Y:S02]  /*bdb0*/  FFMA.FTZ R3, R0, R8, R178 ;  /* 0x0000000800037223 */ /* 0x008fe400000100b2 */
[----:B------:R-:W-:Y:S01]  /*bdc0*/  FMUL.FTZ R8, R6, R152 ;  /* 0x0000009806087220 */ /* 0x000fe20000410000 */
[----:B------:R-:W-:Y:S01]  /*bdd0*/  MOV R152, R27 ;  /* 0x0000001b00987202 */ /* 0x000fe20000000f00 */
[C---:B------:R-:W-:Y:S02]  /*bde0*/  FMUL.FTZ R27, R0.reuse, R139 ;  /* 0x0000008b001b7220 */ /* 0x040fe40000410000 */
[----:B------:R-:W1:Y:S01]  /*bdf0*/  LDSM.16.MT88.4 R136, [R236+0x4080] ;  /* 0x00408000ec88783b */ /* 0x000e620000004200 */
[C---:B------:R-:W-:Y:S01]  /*be00*/  FMUL.FTZ R6, R0.reuse, R158 ;  /* 0x0000009e00067220 */ /* 0x040fe20000410000 */
[----:B------:R-:W-:Y:S01]  /*be10*/  MOV R158, R171 ;  /* 0x000000ab009e7202 */ /* 0x000fe20000000f00 */
[C---:B------:R-:W-:Y:S01]  /*be20*/  FMUL.FTZ R14, R0.reuse, R150 ;  /* 0x00000096000e7220 */ /* 0x040fe20000410000 */
[----:B------:R-:W3:Y:S01]  /*be30*/  MUFU.EX2 R171, R177 ;  /* 0x000000b100ab7308 */ /* 0x000ee20000000800 */
[C---:B--2---:R-:W-:Y:S01]  /*be40*/  FADD.FTZ R3, R169.reuse, R3 ;  /* 0x00000003a9037221 */ /* 0x044fe20000010000 */
[----:B------:R-:W-:Y:S01]  /*be50*/  F2FP.PACK_AB R169, R169, R178 ;  /* 0x000000b2a9a9723e */ /* 0x000fe200000000ff */
[C---:B------:R-:W-:Y:S01]  /*be60*/  FMUL.FTZ R7, R0.reuse, R159 ;  /* 0x0000009f00077220 */ /* 0x040fe20000410000 */
[----:B------:R-:W-:Y:S01]  /*be70*/  MOV R179, R10 ;  /* 0x0000000a00b37202 */ /* 0x000fe20000000f00 */
[C---:B------:R-:W-:Y:S01]  /*be80*/  FMUL.FTZ R10, R0.reuse, R154 ;  /* 0x0000009a000a7220 */ /* 0x040fe20000410000 */
[----:B------:R-:W-:Y:S01]  /*be90*/  MOV R154, R11 ;  /* 0x0000000b009a7202 */ /* 0x000fe20000000f00 */
[C---:B------:R-:W-:Y:S01]  /*bea0*/  FMUL.FTZ R11, R0.reuse, R155 ;  /* 0x0000009b000b7220 */ /* 0x040fe20000410000 */
[----:B------:R-:W-:Y:S01]  /*beb0*/  MOV R159, R15 ;  /* 0x0000000f009f7202 */ /* 0x000fe20000000f00 */
[C---:B------:R-:W-:Y:S01]  /*bec0*/  FMUL.FTZ R15, R0.reuse, R151 ;  /* 0x00000097000f7220 */ /* 0x040fe20000410000 */
[----:B------:R-:W2:Y:S01]  /*bed0*/  MUFU.EX2 R150, R176 ;  /* 0x000000b000967308 */ /* 0x000ea20000000800 */
[C---:B------:R-:W-:Y:S01]  /*bee0*/  FMUL.FTZ R18, R0.reuse, R146 ;  /* 0x0000009200127220 */ /* 0x040fe20000410000 */
[----:B------:R-:W-:Y:S01]  /*bef0*/  MOV R178, R22 ;  /* 0x0000001600b27202 */ /* 0x000fe20000000f00 */
[C---:B------:R-:W-:Y:S02]  /*bf00*/  FMUL.FTZ R19, R0.reuse, R147 ;  /* 0x0000009300137220 */ /* 0x040fe40000410000 */
[C---:B------:R-:W-:Y:S02]  /*bf10*/  FMUL.FTZ R22, R0.reuse, R142 ;  /* 0x0000008e00167220 */ /* 0x040fe40000410000 */
[C---:B------:R-:W-:Y:S02]  /*bf20*/  FMUL.FTZ R23, R0.reuse, R143 ;  /* 0x0000008f00177220 */ /* 0x040fe40000410000 */
[C---:B------:R-:W-:Y:S01]  /*bf30*/  FMUL.FTZ R30, R0.reuse, R30 ;  /* 0x0000001e001e7220 */ /* 0x040fe20000410000 */
[----:B------:R-:W-:Y:S01]  /*bf40*/  LDSM.16.MT88.4 R140, [R236+0x4880] ;  /* 0x00488000ec8c783b */ /* 0x000fe20000004200 */
[C---:B------:R-:W-:Y:S01]  /*bf50*/  FMUL.FTZ R31, R0.reuse, R31 ;  /* 0x0000001f001f7220 */ /* 0x040fe20000410000 */
[----:B------:R-:W-:Y:S01]  /*bf60*/  MUFU.EX2 R144, R178 ;  /* 0x000000b200907308 */ /* 0x000fe20000000800 */
[C---:B------:R-:W-:Y:S02]  /*bf70*/  FMUL.FTZ R34, R0.reuse, R34 ;  /* 0x0000002200227220 */ /* 0x040fe40000410000 */
[----:B---3--:R-:W-:Y:S02]  /*bf80*/  FADD.FTZ R148, R171, R3 ;  /* 0x00000003ab947221 */ /* 0x008fe40000010000 */
[C---:B------:R-:W-:Y:S02]  /*bf90*/  FMUL.FTZ R35, R0.reuse, R35 ;  /* 0x0000002300237220 */ /* 0x040fe40000410000 */
[C---:B------:R-:W-:Y:S02]  /*bfa0*/  FMUL.FTZ R38, R0.reuse, R38 ;  /* 0x0000002600267220 */ /* 0x040fe40000410000 */
[C---:B------:R-:W-:Y:S01]  /*bfb0*/  FMUL.FTZ R39, R0.reuse, R39 ;  /* 0x0000002700277220 */ /* 0x040fe20000410000 */
[----:B------:R-:W3:Y:S01]  /*bfc0*/  MUFU.EX2 R3, R149 ;  /* 0x0000009500037308 */ /* 0x000ee20000000800 */
[----:B------:R-:W-:Y:S01]  /*bfd0*/  FMUL.FTZ R42, R0, R42 ;  /* 0x0000002a002a7220 */ /* 0x000fe20000410000 */
[----:B--2---:R-:W-:Y:S01]  /*bfe0*/  F2FP.PACK_AB R171, R150, R171 ;  /* 0x000000ab96ab723e */ /* 0x004fe200000000ff */
[C---:B------:R-:W-:Y:S02]  /*bff0*/  FMUL.FTZ R43, R0.reuse, R43 ;  /* 0x0000002b002b7220 */ /* 0x040fe40000410000 */
[C---:B------:R-:W-:Y:S02]  /*c000*/  FMUL.FTZ R46, R0.reuse, R46 ;  /* 0x0000002e002e7220 */ /* 0x040fe40000410000 */
[C---:B------:R-:W-:Y:S02]  /*c010*/  FMUL.FTZ R47, R0.reuse, R47 ;  /* 0x0000002f002f7220 */ /* 0x040fe40000410000 */
[C---:B-1----:R-:W-:Y:S01]  /*c020*/  HMMA.16816.F32 R4, R168.reuse, R136, R4 ;  /* 0x00000088a804723c */ /* 0x042fe20000001804 */
[----:B------:R-:W-:Y:S04]  /*c030*/  MUFU.EX2 R149, R173 ;  /* 0x000000ad00957308 */ /* 0x000fe80000000800 */
[C---:B------:R-:W-:Y:S02]  /*c040*/  FMUL.FTZ R50, R0.reuse, R50 ;  /* 0x0000003200327220 */ /* 0x040fe40000410000 */
[C---:B------:R-:W-:Y:S01]  /*c050*/  FMUL.FTZ R51, R0.reuse, R51 ;  /* 0x0000003300337220 */ /* 0x040fe20000410000 */
[C---:B------:R-:W-:Y:S01]  /*c060*/  HMMA.16816.F32 R8, R168.reuse, R138, R8 ;  /* 0x0000008aa808723c */ /* 0x040fe20000001808 */
[----:B------:R-:W1:Y:S02]  /*c070*/  LDSM.16.MT88.4 R136, [R237+0x4080] ;  /* 0x00408000ed88783b */ /* 0x000e640000004200 */
[----:B------:R-:W2:Y:S01]  /*c080*/  MUFU.EX2 R178, R172 ;  /* 0x000000ac00b27308 */ /* 0x000ea20000000800 */
[C---:B------:R-:W-:Y:S02]  /*c090*/  FMUL.FTZ R54, R0.reuse, R54 ;  /* 0x0000003600367220 */ /* 0x040fe40000410000 */
[C---:B------:R-:W-:Y:S02]  /*c0a0*/  FMUL.FTZ R55, R0.reuse, R55 ;  /* 0x0000003700377220 */ /* 0x040fe40000410000 */
[C---:B------:R-:W-:Y:S04]  /*c0b0*/  FMUL.FTZ R58, R0.reuse, R58 ;  /* 0x0000003a003a7220 */ /* 0x040fe80000410000 */
        /* <DEDUP_REMOVED lines=13> */
[----:B------:R-:W4:Y:S01]  /*c190*/  MUFU.EX2 R176, R175 ;  /* 0x000000af00b07308 */ /* 0x000f220000000800 */
[C---:B------:R-:W-:Y:S02]  /*c1a0*/  FMUL.FTZ R82, R0.reuse, R82 ;  /* 0x0000005200527220 */ /* 0x040fe40000410000 */
[C---:B------:R-:W-:Y:S02]  /*c1b0*/  FMUL.FTZ R83, R0.reuse, R83 ;  /* 0x0000005300537220 */ /* 0x040fe40000410000 */
[C---:B------:R-:W-:Y:S02]  /*c1c0*/  FMUL.FTZ R86, R0.reuse, R86 ;  /* 0x0000005600567220 */ /* 0x040fe40000410000 */
[C---:B------:R-:W-:Y:S01]  /*c1d0*/  FMUL.FTZ R87, R0.reuse, R87 ;  /* 0x0000005700577220 */ /* 0x040fe20000410000 */
[C---:B-1----:R-:W-:Y:S02]  /*c1e0*/  HMMA.16816.F32 R12, R168.reuse, R136, R12 ;  /* 0x00000088a80c723c */ /* 0x042fe4000000180c */
[----:B------:R-:W1:Y:S01]  /*c1f0*/  MUFU.EX2 R175, R157 ;  /* 0x0000009d00af7308 */ /* 0x000e620000000800 */
[C---:B------:R-:W-:Y:S02]  /*c200*/  FMUL.FTZ R90, R0.reuse, R90 ;  /* 0x0000005a005a7220 */ /* 0x040fe40000410000 */
[C---:B------:R-:W-:Y:S02]  /*c210*/  FMUL.FTZ R91, R0.reuse, R91 ;  /* 0x0000005b005b7220 */ /* 0x040fe40000410000 */
[C---:B------:R-:W-:Y:S01]  /*c220*/  FMUL.FTZ R94, R0.reuse, R94 ;  /* 0x0000005e005e7220 */ /* 0x040fe20000410000 */
[C---:B------:R-:W-:Y:S01]  /*c230*/  HMMA.16816.F32 R16, R168.reuse, R138, R16 ;  /* 0x0000008aa810723c */ /* 0x040fe20000001810 */
[----:B------:R-:W5:Y:S03]  /*c240*/  LDSM.16.MT88.4 R136, [R240+0x4080] ;  /* 0x00408000f088783b */ /* 0x000f660000004200 */
[C---:B------:R-:W-:Y:S01]  /*c250*/  FMUL.FTZ R95, R0.reuse, R95 ;  /* 0x0000005f005f7220 */ /* 0x040fe20000410000 */
[----:B------:R-:W-:Y:S01]  /*c260*/  MUFU.EX2 R172, R156 ;  /* 0x0000009c00ac7308 */ /* 0x000fe20000000800 */
[C---:B------:R-:W-:Y:S02]  /*c270*/  FMUL.FTZ R98, R0.reuse, R98 ;  /* 0x0000006200627220 */ /* 0x040fe40000410000 */
[C---:B------:R-:W-:Y:S04]  /*c280*/  FMUL.FTZ R99, R0.reuse, R99 ;  /* 0x0000006300637220 */ /* 0x040fe80000410000 */
[C---:B------:R-:W-:Y:S02]  /*c290*/  FMUL.FTZ R102, R0.reuse, R102 ;  /* 0x0000006600667220 */ /* 0x040fe40000410000 */
[C---:B------:R-:W-:Y:S01]  /*c2a0*/  FMUL.FTZ R103, R0.reuse, R103 ;  /* 0x0000006700677220 */ /* 0x040fe20000410000 */
        /* <DEDUP_REMOVED lines=13> */
[C---:B------:R-:W-:Y:S01]  /*c380*/  FMUL.FTZ R130, R0.reuse, R130 ;  /* 0x0000008200827220 */ /* 0x040fe20000410000 */
[C---:B-----5:R-:W-:Y:S03]  /*c390*/  HMMA.16816.F32 R20, R168.reuse, R136, R20 ;  /* 0x00000088a814723c */ /* 0x060fe60000001814 */
[----:B------:R-:W-:Y:S02]  /*c3a0*/  FMUL.FTZ R131, R0, R131 ;  /* 0x0000008300837220 */ /* 0x000fe40000410000 */
[----:B------:R-:W-:Y:S01]  /*c3b0*/  FADD.FTZ R0, R132, R154 ;  /* 0x0000009a84007221 */ /* 0x000fe20000010000 */
[----:B------:R-:W-:Y:S02]  /*c3c0*/  MOV R154, R145 ;  /* 0x00000091009a7202 */ /* 0x000fe40000000f00 */
[C---:B------:R-:W-:Y:S01]  /*c3d0*/  HMMA.16816.F32 R24, R168.reuse, R138, R24 ;  /* 0x0000008aa818723c */ /* 0x040fe20000001818 */
[----:B------:R-:W5:Y:S03]  /*c3e0*/  LDSM.16.MT88.4 R136, [R239+0x4080] ;  /* 0x00408000ef88783b */ /* 0x000f660000004200 */
[C---:B---3--:R-:W-:Y:S04]  /*c3f0*/  FADD.FTZ R0, R3.reuse, R0 ;  /* 0x0000000003007221 */ /* 0x048fe80000010000 */
[----:B------:R-:W-:Y:S04]  /*c400*/  FADD.FTZ R0, R144, R0 ;  /* 0x0000000090007221 */ /* 0x000fe80000010000 */
[----:B------:R-:W-:Y:S01]  /*c410*/  FADD.FTZ R0, R134, R0 ;  /* 0x0000000086007221 */ /* 0x000fe20000010000 */
[C---:B-----5:R-:W-:Y:S08]  /*c420*/  HMMA.16816.F32 R28, R168.reuse, R136, R28 ;  /* 0x00000088a81c723c */ /* 0x060ff0000000181c */
[C---:B------:R-:W-:Y:S01]  /*c430*/  HMMA.16816.F32 R32, R168.reuse, R138, R32 ;  /* 0x0000008aa820723c */ /* 0x040fe20000001820 */
[----:B------:R-:W3:Y:S07]  /*c440*/  LDSM.16.MT88.4 R136, [R236+0x5880] ;  /* 0x00588000ec88783b */ /* 0x000eee0000004200 */
[C---:B---3--:R-:W-:Y:S08]  /*c450*/  HMMA.16816.F32 R36, R168.reuse, R136, R36 ;  /* 0x00000088a824723c */ /* 0x048ff00000001824 */
        /* <DEDUP_REMOVED lines=32> */
[C---:B---3--:R-:W-:Y:S07]  /*c660*/  HMMA.16816.F32 R124, R168.reuse, R136, R124 ;  /* 0x00000088a87c723c */ /* 0x048fee000000187c */
[----:B------:R-:W-:Y:S01]  /*c670*/  F2FP.PACK_AB R136, R3, R132 ;  /* 0x000000840388723e */ /* 0x000fe200000000ff */
[----:B------:R-:W-:Y:S01]  /*c680*/  HMMA.16816.F32 R128, R168, R138, R128 ;  /* 0x0000008aa880723c */ /* 0x000fe20000001880 */
[----:B------:R-:W3:Y:S03]  /*c690*/  MUFU.EX2 R132, R154 ;  /* 0x0000009a00847308 */ /* 0x000ee60000000800 */
[----:B--2---:R-:W-:Y:S01]  /*c6a0*/  F2FP.PACK_AB R137, R178, R149 ;  /* 0x00000095b289723e */ /* 0x004fe200000000ff */
[----:B------:R-:W-:Y:S02]  /*c6b0*/  FADD.FTZ R3, R150, R148 ;  /* 0x0000009496037221 */ /* 0x000fe40000010000 */
[----:B------:R-:W-:Y:S02]  /*c6c0*/  F2FP.PACK_AB R138, R134, R144 ;  /* 0x00000090868a723e */ /* 0x000fe400000000ff */
[----:B------:R-:W2:Y:S02]  /*c6d0*/  LDSM.16.MT88.4 R144, [R237+0x4880] ;  /* 0x00488000ed90783b */ /* 0x000ea40000004200 */
[----:B------:R5:W-:Y:S01]  /*c6e0*/  MUFU.EX2 R170, R153 ;  /* 0x0000009900aa7308 */ /* 0x000be20000000800 */
[----:B----4-:R-:W-:Y:S02]  /*c6f0*/  F2FP.PACK_AB R139, R176, R177 ;  /* 0x000000b1b08b723e */ /* 0x010fe400000000ff */
[----:B-1----:R-:W-:Y:S02]  /*c700*/  F2FP.PACK_AB R169, R175, R174 ;  /* 0x000000aeafa9723e */ /* 0x002fe400000000ff */
[----:B------:R-:W-:Y:S03]  /*c710*/  F2FP.PACK_AB R171, R173, R172 ;  /* 0x000000acadab723e */ /* 0x000fe600000000ff */
[C---:B------:R-:W-:Y:S02]  /*c720*/  HMMA.16816.F32 R4, R136.reuse, R140, R4 ;  /* 0x0000008c8804723c */ /* 0x040fe40000001804 */
[----:B------:R-:W1:Y:S03]  /*c730*/  MUFU.EX2 R168, R159 ;  /* 0x0000009f00a87308 */ /* 0x000e660000000800 */
[----:B---3--:R-:W-:Y:S03]  /*c740*/  FADD.FTZ R0, R132, R0 ;  /* 0x0000000084007221 */ /* 0x008fe60000010000 */
[C---:B------:R-:W-:Y:S01]  /*c750*/  HMMA.16816.F32 R8, R136.reuse, R142, R8 ;  /* 0x0000008e8808723c */ /* 0x040fe20000001808 */
[----:B------:R-:W3:Y:S03]  /*c760*/  LDSM.16.MT88.4 R140, [R240+0x4880] ;  /* 0x00488000f08c783b */ /* 0x000ee60000004200 */
[----:B------:R-:W4:Y:S05]  /*c770*/  MUFU.EX2 R134, R158 ;  /* 0x0000009e00867308 */ /* 0x000f2a0000000800 */
[----:B-----5:R-:W-:Y:S03]  /*c780*/  LDSM.16.MT88.4 R152, [R236+0x5080] ;  /* 0x00508000ec98783b */ /* 0x020fe60000004200 */
[C---:B-1----:R-:W-:Y:S01]  /*c790*/  FADD.FTZ R0, R168.reuse, R0 ;  /* 0x00000000a8007221 */ /* 0x042fe20000010000 */
[----:B------:R-:W-:Y:S01]  /*c7a0*/  F2FP.PACK_AB R168, R168, R132 ;  /* 0x00000084a8a8723e */ /* 0x000fe200000000ff */
[C---:B--2---:R-:W-:Y:S03]  /*c7b0*/  HMMA.16816.F32 R12, R136.reuse, R144, R12 ;  /* 0x00000090880c723c */ /* 0x044fe6000000180c */
[----:B----4-:R-:W-:Y:S05]  /*c7c0*/  FADD.FTZ R0, R134, R0 ;  /* 0x0000000086007221 */ /* 0x010fea0000010000 */
[C---:B------:R-:W-:Y:S01]  /*c7d0*/  HMMA.16816.F32 R16, R136.reuse, R146, R16 ;  /* 0x000000928810723c */ /* 0x040fe20000001810 */
[----:B------:R-:W1:Y:S03]  /*c7e0*/  LDSM.16.MT88.4 R144, [R239+0x4880] ;  /* 0x00488000ef90783b */ /* 0x000e660000004200 */
[C---:B------:R-:W-:Y:S01]  /*c7f0*/  FADD.FTZ R132, R170.reuse, R0 ;  /* 0x00000000aa847221 */ /* 0x040fe20000010000 */
[----:B------:R-:W-:Y:S01]  /*c800*/  F2FP.PACK_AB R170, R170, R134 ;  /* 0x00000086aaaa723e */ /* 0x000fe200000000ff */
[----:B------:R-:W-:Y:S03]  /*c810*/  FADD.FTZ R0, R149, R3 ;  /* 0x0000000395007221 */ /* 0x000fe60000010000 */
[----:B------:R2:W-:Y:S01]  /*c820*/  STL [R1+0x20], R132 ;  /* 0x0000208401007387 */ /* 0x0005e20000100800 */
[C---:B---3--:R-:W-:Y:S03]  /*c830*/  HMMA.16816.F32 R20, R136.reuse, R140, R20 ;  /* 0x0000008c8814723c */ /* 0x048fe60000001814 */
[----:B------:R-:W-:Y:S04]  /*c840*/  FADD.FTZ R0, R178, R0 ;  /* 0x00000000b2007221 */ /* 0x000fe80000010000 */
[----:B------:R-:W-:Y:S01]  /*c850*/  FADD.FTZ R0, R177, R0 ;  /* 0x00000000b1007221 */ /* 0x000fe20000010000 */
[C---:B------:R-:W-:Y:S01]  /*c860*/  HMMA.16816.F32 R24, R136.reuse, R142, R24 ;  /* 0x0000008e8818723c */ /* 0x040fe20000001818 */
[----:B------:R-:W3:Y:S03]  /*c870*/  LDSM.16.MT88.4 R140, [R236+0x6080] ;  /* 0x00608000ec8c783b */ /* 0x000ee60000004200 */
[----:B------:R-:W-:Y:S04]  /*c880*/  FADD.FTZ R0, R176, R0 ;  /* 0x00000000b0007221 */ /* 0x000fe80000010000 */
[----:B------:R-:W-:Y:S04]  /*c890*/  FADD.FTZ R0, R174, R0 ;  /* 0x00000000ae007221 */ /* 0x000fe80000010000 */
[----:B------:R-:W-:Y:S01]  /*c8a0*/  FADD.FTZ R0, R175, R0 ;  /* 0x00000000af007221 */ /* 0x000fe20000010000 */
[----:B--2---:R-:W-:Y:S03]  /*c8b0*/  MOV R132, R2 ;  /* 0x0000000200847202 */ /* 0x004fe60000000f00 */
[----:B------:R-:W-:Y:S04]  /*c8c0*/  FADD.FTZ R0, R172, R0 ;  /* 0x00000000ac007221 */ /* 0x000fe80000010000 */
[----:B------:R-:W-:Y:S01]  /*c8d0*/  FADD.FTZ R0, R173, R0 ;  /* 0x00000000ad007221 */ /* 0x000fe20000010000 */
[C---:B-1----:R-:W-:Y:S04]  /*c8e0*/  HMMA.16816.F32 R28, R136.reuse, R144, R28 ;  /* 0x00000090881c723c */ /* 0x042fe8000000181c */
[----:B------:R-:W-:Y:S04]  /*c8f0*/  STL [R1+0x24], R0 ;  /* 0x0000240001007387 */ /* 0x000fe80000100800 */
[C---:B------:R-:W-:Y:S01]  /*c900*/  HMMA.16816.F32 R32, R136.reuse, R146, R32 ;  /* 0x000000928820723c */ /* 0x040fe20000001820 */
[----:B------:R-:W1:Y:S07]  /*c910*/  LDSM.16.MT88.4 R144, [R237+0x6080] ;  /* 0x00608000ed90783b */ /* 0x000e6e0000004200 */
[C---:B---3--:R-:W-:Y:S08]  /*c920*/  HMMA.16816.F32 R36, R136.reuse, R140, R36 ;  /* 0x0000008c8824723c */ /* 0x048ff00000001824 */
        /* <DEDUP_REMOVED lines=30> */
[C---:B------:R-:W-:Y:S08]  /*cb10*/  HMMA.16816.F32 R120, R136.reuse, R142, R120 ;  /* 0x0000008e8878723c */ /* 0x040ff00000001878 */
[C---:B-1----:R-:W-:Y:S08]  /*cb20*/  HMMA.16816.F32 R124, R136.reuse, R144, R124 ;  /* 0x00000090887c723c */ /* 0x042ff0000000187c */
        /* <DEDUP_REMOVED lines=46> */
[C---:B--2---:R-:W-:Y:S08]  /*ce10*/  HMMA.16816.F32 R124, R168.reuse, R4, R124 ;  /* 0x00000004a87c723c */ /* 0x044ff0000000187c */
[----:B------:R-:W-:Y:S01]  /*ce20*/  HMMA.16816.F32 R128, R168, R6, R128 ;  /* 0x00000006a880723c */ /* 0x000fe20000001880 */
[----:B------:R-:W-:-:S07]  /*ce30*/  @P0 BRA `(.L_x_194) ;  /* 0xffffcfe000000947 */ /* 0x000fce000383ffff */
.L_x_191:
[----:B------:R-:W-:-:S06]  /*ce40*/  UISETP.GE.AND UP0, UPT, UR13, UR12, UPT ;  /* 0x0000000c0d00728c */ /* 0x000fcc000bf06270 */
[----:B------:R-:W-:-:S13]  /*ce50*/  PLOP3.LUT P0, PT, PT, PT, UP0, 0x40, 0x0 ;  /* 0x000000000000781c */ /* 0x000fda0003f0e808 */
[----:B------:R-:W-:Y:S05]  /*ce60*/  @P0 BRA `(.L_x_195) ;  /* 0x00003f6000000947 */ /* 0x000fea0003800000 */
[----:B------:R-:W2:Y:S01]  /*ce70*/  LDL.64 R8, [R1+0x48] ;  /* 0x0000480001087983 */ /* 0x000ea20000100a00 */
[----:B------:R-:W-:-:S03]  /*ce80*/  ULDC.64 UR4, c[0x0][0x208] ;  /* 0x0000820000047ab9 */ /* 0x000fc60000000a00 */
[----:B------:R-:W3:Y:S04]  /*ce90*/  LDL.64 R2, [R1+0x40] ;  /* 0x0000400001027983 */ /* 0x000ee80000100a00 */
[----:B------:R-:W4:Y:S04]  /*cea0*/  LDL.64 R6, [R1+0x38] ;  /* 0x0000380001067983 */ /* 0x000f280000100a00 */
[----:B-1----:R-:W4:Y:S01]  /*ceb0*/  LDL.64 R4, [R1+0x30] ;  /* 0x0000300001047983 */ /* 0x002f220000100a00 */
[----:B------:R-:W-:Y:S01]  /*cec0*/  UIMAD.WIDE.U32 UR10, UR4, 0x30, URZ ;  /* 0x00000030040a78a5 */ /* 0x000fe2000f8e003f */
[----:B------:R-:W-:Y:S01]  /*ced0*/  IMAD.MOV.U32 R134, RZ, RZ, R132 ;  /* 0x000000ffff867224 */ /* 0x000fe200078e0084 */
[----:B------:R-:W-:-:S04]  /*cee0*/  UIMAD UR5, UR5, 0x30, URZ ;  /* 0x00000030050578a4 */ /* 0x000fc8000f8e023f */
[----:B------:R-:W-:Y:S01]  /*cef0*/  UIADD3 UR9, UR11, UR5, URZ ;  /* 0x000000050b097290 */ /* 0x000fe2000fffe03f */
[C---:B--2---:R-:W-:Y:S02]  /*cf00*/  IADD3 R10, P0, R8.reuse, 0x40, RZ ;  /* 0x00000040080a7810 */ /* 0x044fe40007f1e0ff */
[C---:B------:R-:W-:Y:S01]  /*cf10*/  IADD3 R0, P1, R8.reuse, 0x80, RZ ;  /* 0x0000008008007810 */ /* 0x040fe20007f3e0ff */
[----:B---3--:R-:W1:Y:S04]  /*cf20*/  S2R R2, SR_TID.X ;  /* 0x0000000000027919 */ /* 0x008e680000002100 */
[--C-:B------:R-:W-:Y:S01]  /*cf30*/  IMAD.X R9, RZ, RZ, R3.reuse, P1 ;  /* 0x000000ffff097224 */ /* 0x100fe200008e0603 */
[----:B------:R2:W-:Y:S04]  /*cf40*/  STL [R1+0x6c], R10 ;  /* 0x00006c0a01007387 */ /* 0x0005e80000100800 */
[----:B------:R3:W-:Y:S01]  /*cf50*/  STL [R1+0x64], R0 ;  /* 0x0000640001007387 */ /* 0x0007e20000100800 */
[----:B--2---:R-:W-:Y:S01]  /*cf60*/  IMAD.X R10, RZ, RZ, R3, P0 ;  /* 0x000000ffff0a7224 */ /* 0x004fe200000e0603 */
[----:B---3--:R-:W-:-:S04]  /*cf70*/  IADD3 R0, P0, R8, 0xc0, RZ ;  /* 0x000000c008007810 */ /* 0x008fc80007f1e0ff */
[----:B------:R-:W-:Y:S01]  /*cf80*/  STL [R1+0x68], R10 ;  /* 0x0000680a01007387 */ /* 0x000fe20000100800 */
[----:B----4-:R-:W-:-:S03]  /*cf90*/  IADD3 R8, P2, R6, 0x40, RZ ;  /* 0x0000004006087810 */ /* 0x010fc60007f5e0ff */
[----:B------:R2:W-:Y:S04]  /*cfa0*/  STL [R1+0x5c], R0 ;  /* 0x00005c0001007387 */ /* 0x0005e80000100800 */
[----:B------:R-:W-:Y:S04]  /*cfb0*/  STL [R1+0x60], R9 ;  /* 0x0000600901007387 */ /* 0x000fe80000100800 */
[----:B------:R-:W-:Y:S01]  /*cfc0*/  STL [R1+0x54], R8 ;  /* 0x0000540801007387 */ /* 0x000fe20000100800 */
[----:B--2---:R-:W-:Y:S01]  /*cfd0*/  IMAD.X R0, RZ, RZ, R3, P0 ;  /* 0x000000ffff007224 */ /* 0x004fe200000e0603 */
[----:B------:R-:W-:-:S04]  /*cfe0*/  IADD3 R3, P1, R6, 0x80, RZ ;  /* 0x0000008006037810 */ /* 0x000fc80007f3e0ff */
[----:B------:R2:W-:Y:S04]  /*cff0*/  STL [R1+0x58], R0 ;  /* 0x0000580001007387 */ /* 0x0005e80000100800 */
[----:B------:R3:W-:Y:S04]  /*d000*/  STL [R1+0x2c], R3 ;  /* 0x00002c0301007387 */ /* 0x0007e80000100800 */
[----:B--2---:R-:W2:Y:S01]  /*d010*/  S2R R0, SR_TID.X ;  /* 0x0000000000007919 */ /* 0x004ea20000002100 */
[----:B---3--:R-:W-:-:S05]  /*d020*/  IMAD.X R3, RZ, RZ, R5, P2 ;  /* 0x000000ffff037224 */ /* 0x008fca00010e0605 */
[----:B------:R3:W-:Y:S01]  /*d030*/  STL [R1+0x50], R3 ;  /* 0x0000500301007387 */ /* 0x0007e20000100800 */
[----:B--2---:R-:W-:-:S04]  /*d040*/  SHF.R.S32.HI R0, RZ, 0x1f, R0 ;  /* 0x0000001fff007819 */ /* 0x004fc80000011400 */
[----:B-1----:R-:W-:Y:S02]  /*d050*/  LEA.HI R0, R0, R2, RZ, 0x3 ;  /* 0x0000000200007211 */ /* 0x002fe400078f18ff */
[----:B------:R-:W-:Y:S02]  /*d060*/  IADD3 R2, P0, R6, 0xc0, RZ ;  /* 0x000000c006027810 */ /* 0x000fe40007f1e0ff */
[----:B------:R-:W-:Y:S01]  /*d070*/  SHF.R.S32.HI R0, RZ, 0x3, R0 ;  /* 0x00000003ff007819 */ /* 0x000fe20000011400 */
[----:B---3--:R-:W-:Y:S02]  /*d080*/  IMAD.X R3, RZ, RZ, R5, P1 ;  /* 0x000000ffff037224 */ /* 0x008fe400008e0605 */
[----:B------:R1:W-:Y:S01]  /*d090*/  STL [R1+0x18], R2 ;  /* 0x0000180201007387 */ /* 0x0003e20000100800 */
[----:B------:R-:W-:-:S05]  /*d0a0*/  IADD3 R0, -R0, 0x30, RZ ;  /* 0x0000003000007810 */ /* 0x000fca0007ffe1ff */
[----:B------:R2:W-:Y:S01]  /*d0b0*/  STL [R1+0xc], R0 ;  /* 0x00000c0001007387 */ /* 0x0005e20000100800 */
[----:B-1----:R-:W-:Y:S02]  /*d0c0*/  IMAD.MOV.U32 R2, RZ, RZ, R133 ;  /* 0x000000ffff027224 */ /* 0x002fe400078e0085 */
[----:B--2---:R-:W-:-:S05]  /*d0d0*/  IMAD.X R0, RZ, RZ, R5, P0 ;  /* 0x000000ffff007224 */ /* 0x004fca00000e0605 */
[----:B------:R1:W-:Y:S04]  /*d0e0*/  STL [R1+0x14], R0 ;  /* 0x0000140001007387 */ /* 0x0003e80000100800 */
[----:B------:R1:W-:Y:S02]  /*d0f0*/  STL [R1+0x1c], R3 ;  /* 0x00001c0301007387 */ /* 0x0003e40000100800 */
.L_x_205:
[----:B------:R-:W2:Y:S01]  /*d100*/  LDL.64 R132, [R1+0x48] ;  /* 0x0000480001847983 */ /* 0x000ea20000100a00 */
[----:B------:R-:W-:Y:S01]  /*d110*/  USHF.R.S32.HI UR5, URZ, 0x1f, UR13 ;  /* 0x0000001f3f057899 */ /* 0x000fe2000801140d */
[----:B------:R-:W-:Y:S01]  /*d120*/  IMAD.MOV.U32 R24, RZ, RZ, c[0x0][0x208] ;  /* 0x00008200ff187624 */ /* 0x000fe200078e00ff */
[----:B------:R-:W-:Y:S01]  /*d130*/  UIMAD UR4, UR9, UR13, URZ ;  /* 0x0000000d090472a4 */ /* 0x000fe2000f8e023f */
[----:B------:R-:W-:Y:S01]  /*d140*/  IMAD.MOV.U32 R27, RZ, RZ, c[0x0][0x20c] ;  /* 0x00008300ff1b7624 */ /* 0x000fe200078e00ff */
[----:B------:R-:W-:Y:S01]  /*d150*/  UIMAD.WIDE.U32 UR14, UR10, UR13, URZ ;  /* 0x0000000d0a0e72a5 */ /* 0x000fe2000f8e003f */
[----:B------:R-:W3:Y:S01]  /*d160*/  LDL.64 R18, [R1+0x40] ;  /* 0x0000400001127983 */ /* 0x000ee20000100a00 */
[----:B------:R-:W-:Y:S01]  /*d170*/  UIMAD UR4, UR5, UR10, UR4 ;  /* 0x0000000a050472a4 */ /* 0x000fe2000f8e0204 */
[----:B------:R-:W-:Y:S04]  /*d180*/  DEPBAR.LE SB0, 0x0 ;  /* 0x000080000000791a */ /* 0x000fe80000000000 */
[----:B------:R-:W4:Y:S01]  /*d190*/  LDL R22, [R1+0x6c] ;  /* 0x00006c0001167983 */ /* 0x000f220000100800 */
[----:B------:R-:W-:Y:S02]  /*d1a0*/  UIADD3 UR4, UR15, UR4, URZ ;  /* 0x000000040f047290 */ /* 0x000fe4000fffe03f */
[----:B------:R-:W-:Y:S03]  /*d1b0*/  UISETP.GT.AND UP0, UPT, UR13, UR12, UPT ;  /* 0x0000000c0d00728c */ /* 0x000fe6000bf04270 */
[----:B------:R-:W4:Y:S06]  /*d1c0*/  LDL R17, [R1+0x68] ;  /* 0x0000680001117983 */ /* 0x000f2c0000100800 */
[----:B------:R-:W4:Y:S06]  /*d1d0*/  LDL R26, [R1+0x64] ;  /* 0x00006400011a7983 */ /* 0x000f2c0000100800 */
[----:B------:R-:W4:Y:S06]  /*d1e0*/  LDL R25, [R1+0x5c] ;  /* 0x00005c0001197983 */ /* 0x000f2c0000100800 */
[----:B------:R-:W4:Y:S06]  /*d1f0*/  LDL R174, [R1+0x60] ;  /* 0x0000600001ae7983 */ /* 0x000f2c0000100800 */
[----:B------:R-:W4:Y:S06]  /*d200*/  LDL R173, [R1+0x58] ;  /* 0x0000580001ad7983 */ /* 0x000f2c0000100800 */
[----:B------:R-:W4:Y:S06]  /*d210*/  LDL R23, [R1+0x28] ;  /* 0x0000280001177983 */ /* 0x000f2c0000100800 */
[----:B-1----:R1:W-:Y:S06]  /*d220*/  STL.64 [R1+0x90], R30 ;  /* 0x0000901e01007387 */ /* 0x0023ec0000100a00 */
[----:B------:R1:W-:Y:S06]  /*d230*/  STL.64 [R1+0x88], R28 ;  /* 0x0000881c01007387 */ /* 0x0003ec0000100a00 */
[----:B------:R-:W4:Y:S06]  /*d240*/  LDL R172, [R1] ;  /* 0x0000000001ac7983 */ /* 0x000f2c0000100800 */
[----:B------:R-:W-:Y:S06]  /*d250*/  BAR.SYNC.DEFER_BLOCKING 0x0 ;  /* 0x0000000000007b1d */ /* 0x000fec0000010000 */
[----:B-----5:R-:W1:Y:S06]  /*d260*/  LDSM.16.M88.4 R8, [R135+0x14080] ;  /* 0x014080008708783b */ /* 0x020e6c0000000200 */
[----:B------:R-:W-:Y:S06]  /*d270*/  LDSM.16.M88.4 R168, [R242] ;  /* 0x00000000f2a8783b */ /* 0x000fec0000000200 */
[----:B------:R-:W-:Y:S01]  /*d280*/  LDSM.16.M88.4 R176, [R252] ;  /* 0x00000000fcb0783b */ /* 0x000fe20000000200 */
[----:B-12---:R-:W-:Y:S04]  /*d290*/  IADD3 R0, P1, R132, UR14, RZ ;  /* 0x0000000e84007c10 */ /* 0x006fe8000ff3e0ff */
[----:B---3--:R-:W-:Y:S02]  /*d2a0*/  IADD3.X R4, R19, UR4, RZ, P1, !PT ;  /* 0x0000000413047c10 */ /* 0x008fe40008ffe4ff */
[----:B------:R-:W-:Y:S02]  /*d2b0*/  LEA R14, P1, R0, c[0x0][0x1f8], 0x1 ;  /* 0x00007e00000e7a11 */ /* 0x000fe400078208ff */
[----:B----4-:R-:W-:Y:S02]  /*d2c0*/  IADD3 R3, P0, R22, UR14, RZ ;  /* 0x0000000e16037c10 */ /* 0x010fe4000ff1e0ff */
[----:B------:R-:W-:Y:S02]  /*d2d0*/  LEA.HI.X R15, R0, c[0x0][0x1fc], R4, 0x1, P1 ;  /* 0x00007f00000f7a11 */ /* 0x000fe400008f0c04 */
[----:B------:R-:W-:Y:S02]  /*d2e0*/  IADD3.X R5, R17, UR4, RZ, P0, !PT ;  /* 0x0000000411057c10 */ /* 0x000fe400087fe4ff */
[C---:B------:R-:W-:Y:S02]  /*d2f0*/  LEA R12, P0, R3.reuse, c[0x0][0x1f8], 0x1 ;  /* 0x00007e00030c7a11 */ /* 0x040fe400078008ff */
[----:B------:R-:W-:Y:S02]  /*d300*/  IADD3 R0, P1, R26, UR14, RZ ;  /* 0x0000000e1a007c10 */ /* 0x000fe4000ff3e0ff */
[----:B------:R-:W-:Y:S02]  /*d310*/  LEA.HI.X R13, R3, c[0x0][0x1fc], R5, 0x1, P0 ;  /* 0x00007f00030d7a11 */ /* 0x000fe400000f0c05 */
[----:B------:R-:W-:Y:S02]  /*d320*/  LEA R6, P0, R0, c[0x0][0x1f8], 0x1 ;  /* 0x00007e0000067a11 */ /* 0x000fe400078008ff */
[----:B------:R-:W-:Y:S02]  /*d330*/  IADD3.X R3, R174, UR4, RZ, P1, !PT ;  /* 0x00000004ae037c10 */ /* 0x000fe40008ffe4ff */
[----:B------:R-:W-:Y:S02]  /*d340*/  IADD3 R4, P1, R25, UR14, RZ ;  /* 0x0000000e19047c10 */ /* 0x000fe4000ff3e0ff */
[----:B------:R-:W-:Y:S02]  /*d350*/  LEA.HI.X R7, R0, c[0x0][0x1fc], R3, 0x1, P0 ;  /* 0x00007f0000077a11 */ /* 0x000fe400000f0c03 */
[----:B------:R-:W-:Y:S02]  /*d360*/  IADD3.X R16, R173, UR4, RZ, P1, !PT ;  /* 0x00000004ad107c10 */ /* 0x000fe40008ffe4ff */
[----:B------:R-:W-:Y:S02]  /*d370*/  LEA R20, P2, R4, c[0x0][0x1f8], 0x1 ;  /* 0x00007e0004147a11 */ /* 0x000fe400078408ff */
[----:B------:R-:W-:Y:S02]  /*d380*/  @!P3 LEA R0, P0, R24, UR14, 0x5 ;  /* 0x0000000e1800bc11 */ /* 0x000fe4000f8028ff */
[----:B------:R-:W-:Y:S02]  /*d390*/  LEA.HI.X R21, R4, c[0x0][0x1fc], R16, 0x1, P2 ;  /* 0x00007f0004157a11 */ /* 0x000fe400010f0c10 */
[----:B------:R-:W-:Y:S02]  /*d3a0*/  @!P3 LEA.HI.X R3, R24, UR4, R27, 0x5, P0 ;  /* 0x000000041803bc11 */ /* 0x000fe400080f2c1b */
[C---:B------:R-:W-:Y:S02]  /*d3b0*/  @!P3 IADD3 R5, P1, R0.reuse, R132, RZ ;  /* 0x000000840005b210 */ /* 0x040fe40007f3e0ff */
[----:B------:R-:W-:Y:S02]  /*d3c0*/  @!P3 IADD3 R4, P0, R0, R22, RZ ;  /* 0x000000160004b210 */ /* 0x000fe40007f1e0ff */
[----:B------:R-:W-:Y:S01]  /*d3d0*/  LOP3.LUT P2, RZ, R23, 0x1, RZ, 0xc0, !PT ;  /* 0x0000000117ff7812 */ /* 0x000fe2000784c0ff */
[----:B------:R-:W-:Y:S01]  /*d3e0*/  @!P3 IMAD.X R23, R3, 0x1, R19, P1 ;  /* 0x000000010317b824 */ /* 0x000fe200008e0613 */
[----:B------:R-:W-:Y:S01]  /*d3f0*/  @!P3 LEA R22, P1, R5, c[0x0][0x1f8], 0x1 ;  /* 0x00007e000516ba11 */ /* 0x000fe200078208ff */
[----:B------:R-:W-:Y:S01]  /*d400*/  @!P3 IMAD.X R24, R3, 0x1, R17, P0 ;  /* 0x000000010318b824 */ /* 0x000fe200000e0611 */
[C---:B------:R-:W-:Y:S01]  /*d410*/  @!P3 LEA R132, P0, R4.reuse, c[0x0][0x1f8], 0x1 ;  /* 0x00007e000484ba11 */ /* 0x040fe200078008ff */
[----:B------:R-:W1:Y:S01]  /*d420*/  LDSM.16.M88.4 R16, [R135+0x14880] ;  /* 0x014880008710783b */ /* 0x000e620000000200 */
[----:B------:R-:W-:Y:S02]  /*d430*/  @!P3 LEA.HI.X R23, R5, c[0x0][0x1fc], R23, 0x1, P1 ;  /* 0x00007f000517ba11 */ /* 0x000fe400008f0c17 */
[----:B------:R-:W-:Y:S02]  /*d440*/  @!P3 LEA.HI.X R133, R4, c[0x0][0x1fc], R24, 0x1, P0 ;  /* 0x00007f000485ba11 */ /* 0x000fe400000f0c18 */
[C---:B------:R-:W-:Y:S02]  /*d450*/  @!P3 IADD3 R4, P1, R0.reuse, R26, RZ ;  /* 0x0000001a0004b210 */ /* 0x040fe40007f3e0ff */
[----:B------:R-:W-:Y:S02]  /*d460*/  @!P3 IADD3 R0, P0, R0, R25, RZ ;  /* 0x000000190000b210 */ /* 0x000fe40007f1e0ff */
[----:B------:R-:W2:Y:S01]  /*d470*/  LDSM.16.M88.4 R24, [R135+0x15080] ;  /* 0x015080008718783b */ /* 0x000ea20000000200 */
[C---:B------:R-:W-:Y:S01]  /*d480*/  @!P3 IMAD.X R5, R3.reuse, 0x1, R174, P1 ;  /* 0x000000010305b824 */ /* 0x040fe200008e06ae */
[----:B------:R-:W-:Y:S01]  /*d490*/  @!P3 LEA R30, P1, R4, c[0x0][0x1f8], 0x1 ;  /* 0x00007e00041eba11 */ /* 0x000fe200078208ff */
[----:B------:R-:W-:Y:S01]  /*d4a0*/  @!P3 IMAD.X R3, R3, 0x1, R173, P0 ;  /* 0x000000010303b824 */ /* 0x000fe200000e06ad */
[----:B------:R-:W-:Y:S02]  /*d4b0*/  @!P3 LEA R28, P0, R0, c[0x0][0x1f8], 0x1 ;  /* 0x00007e00001cba11 */ /* 0x000fe400078008ff */
[----:B------:R-:W3:Y:S01]  /*d4c0*/  LDSM.16.M88.4 R172, [R172] ;  /* 0x00000000acac783b */ /* 0x000ee20000000200 */
[----:B------:R-:W-:Y:S02]  /*d4d0*/  @!P3 LEA.HI.X R31, R4, c[0x0][0x1fc], R5, 0x1, P1 ;  /* 0x00007f00041fba11 */ /* 0x000fe400008f0c05 */
[----:B------:R-:W-:Y:S02]  /*d4e0*/  @!P3 LEA.HI.X R29, R0, c[0x0][0x1fc], R3, 0x1, P0 ;  /* 0x00007f00001dba11 */ /* 0x000fe400000f0c03 */
[----:B------:R-:W-:Y:S01]  /*d4f0*/  PLOP3.LUT P0, PT, PT, PT, UP0, 0x40, 0x0 ;  /* 0x000000000000781c */ /* 0x000fe20003f0e808 */
[----:B------:R-:W4:Y:S06]  /*d500*/  LDL R3, [R1+0x4] ;  /* 0x0000040001037983 */ /* 0x000f2c0000100800 */
[----:B------:R-:W-:Y:S01]  /*d510*/  @!PT LDS RZ, [RZ] ;  /* 0x00000000fffff984 */ /* 0x000fe20000000800 */
[----:B------:R-:W-:Y:S01]  /*d520*/  @!PT LDS RZ, [RZ] ;  /* 0x00000000fffff984 */ /* 0x000fe20000000800 */
[----:B------:R-:W-:Y:S01]  /*d530*/  @!PT LDS RZ, [RZ] ;  /* 0x00000000fffff984 */ /* 0x000fe20000000800 */
[----:B----4-:R1:W-:Y:S06]  /*d540*/  LDGSTS.E.BYPASS.LTC128B.128 [R3+0x4080], [R14.64], !P2 ;  /* 0x040800000e037fae */ /* 0x0103ec000d101d58 */
[----:B------:R1:W-:Y:S06]  /*d550*/  LDGSTS.E.BYPASS.LTC128B.128 [R3+0x5880], [R12.64], !P6 ;  /* 0x058800000c037fae */ /* 0x0003ec000f101d58 */
[----:B------:R4:W-:Y:S06]  /*d560*/  LDGSTS.E.BYPASS.LTC128B.128 [R3+0x7080], [R6.64], !P5 ;  /* 0x0708000006037fae */ /* 0x0009ec000e901d58 */
[----:B------:R2:W-:Y:S06]  /*d570*/  LDGSTS.E.BYPASS.LTC128B.128 [R3+0x8880], [R20.64], !P4 ;  /* 0x0888000014037fae */ /* 0x0005ec000e101d58 */
[----:B------:R2:W-:Y:S06]  /*d580*/  @!P3 LDGSTS.E.BYPASS.LTC128B.128 [R3+0x5080], [R22.64], !P2 ;  /* 0x050800001603bfae */ /* 0x0005ec000d101d58 */
[----:B------:R2:W-:Y:S06]  /*d590*/  @!P3 LDGSTS.E.BYPASS.LTC128B.128 [R3+0x6880], [R132.64], !P6 ;  /* 0x068800008403bfae */ /* 0x0005ec000f101d58 */
[----:B------:R2:W-:Y:S01]  /*d5a0*/  @!P3 LDGSTS.E.BYPASS.LTC128B.128 [R3+0x8080], [R30.64], !P5 ;  /* 0x080800001e03bfae */ /* 0x0005e2000e901d58 */
[C---:B----4-:R-:W-:Y:S05]  /*d5b0*/  HMMA.16816.F32 R4, R160.reuse, R8, RZ ;  /* 0x00000008a004723c */ /* 0x050fea00000018ff */
[----:B------:R4:W-:Y:S03]  /*d5c0*/  @!P3 LDGSTS.E.BYPASS.LTC128B.128 [R3+0x9880], [R28.64], !P4 ;  /* 0x098800001c03bfae */ /* 0x0009e6000e101d58 */
[C---:B------:R-:W-:Y:S03]  /*d5d0*/  HMMA.16816.F32 R8, R160.reuse, R10, RZ ;  /* 0x0000000aa008723c */ /* 0x040fe600000018ff */
[----:B------:R-:W0:Y:S05]  /*d5e0*/  LDGDEPBAR ;  /* 0x00000000000079af */ /* 0x000e2a0000000000 */
[C---:B-1----:R-:W-:Y:S08]  /*d5f0*/  HMMA.16816.F32 R12, R160.reuse, R16, RZ ;  /* 0x00000010a00c723c */ /* 0x042ff000000018ff */
[C---:B------:R-:W-:Y:S01]  /*d600*/  HMMA.16816.F32 R16, R160.reuse, R18, RZ ;  /* 0x00000012a010723c */ /* 0x040fe200000018ff */
[----:B--2---:R1:W5:Y:S06]  /*d610*/  LDL.LU.64 R30, [R1+0x90] ;  /* 0x00009000011e7983 */ /* 0x00436c0000300a00 */
[----:B----4-:R1:W5:Y:S01]  /*d620*/  LDL.LU.64 R28, [R1+0x88] ;  /* 0x00008800011c7983 */ /* 0x0103620000300a00 */
[C---:B------:R-:W-:Y:S08]  /*d630*/  HMMA.16816.F32 R20, R160.reuse, R24, RZ ;  /* 0x00000018a014723c */ /* 0x040ff000000018ff */
[----:B------:R-:W-:Y:S08]  /*d640*/  HMMA.16816.F32 R24, R160, R26, RZ ;  /* 0x0000001aa018723c */ /* 0x000ff000000018ff */
[C---:B------:R-:W-:Y:S08]  /*d650*/  HMMA.16816.F32 R4, R164.reuse, R168, R4 ;  /* 0x000000a8a404723c */ /* 0x040ff00000001804 */
[C---:B------:R-:W-:Y:S01]  /*d660*/  HMMA.16816.F32 R8, R164.reuse, R170, R8 ;  /* 0x000000aaa408723c */ /* 0x040fe20000001808 */
[----:B------:R-:W2:Y:S07]  /*d670*/  LDSM.16.M88.4 R168, [R241+0x14080] ;  /* 0x01408000f1a8783b */ /* 0x000eae0000000200 */
[C---:B---3--:R-:W-:Y:S08]  /*d680*/  HMMA.16816.F32 R12, R164.reuse, R172, R12 ;  /* 0x000000aca40c723c */ /* 0x048ff0000000180c */
[C---:B------:R-:W-:Y:S01]  /*d690*/  HMMA.16816.F32 R16, R164.reuse, R174, R16 ;  /* 0x000000aea410723c */ /* 0x040fe20000001810 */
[----:B------:R-:W3:Y:S07]  /*d6a0*/  LDSM.16.M88.4 R172, [R241+0x14880] ;  /* 0x01488000f1ac783b */ /* 0x000eee0000000200 */
[C---:B------:R-:W-:Y:S08]  /*d6b0*/  HMMA.16816.F32 R20, R164.reuse, R176, R20 ;  /* 0x000000b0a414723c */ /* 0x040ff00000001814 */
[----:B------:R-:W-:Y:S01]  /*d6c0*/  HMMA.16816.F32 R24, R164, R178, R24 ;  /* 0x000000b2a418723c */ /* 0x000fe20000001818 */
[----:B------:R-:W4:Y:S07]  /*d6d0*/  LDSM.16.M88.4 R176, [R241+0x15080] ;  /* 0x01508000f1b0783b */ /* 0x000f2e0000000200 */
[C---:B--2---:R-:W-:Y:S08]  /*d6e0*/  HMMA.16816.F32 R4, R180.reuse, R168, R4 ;  /* 0x000000a8b404723c */ /* 0x044ff00000001804 */
[C---:B------:R-:W-:Y:S01]  /*d6f0*/  HMMA.16816.F32 R8, R180.reuse, R170, R8 ;  /* 0x000000aab408723c */ /* 0x040fe20000001808 */
[----:B------:R-:W2:Y:S07]  /*d700*/  LDSM.16.M88.4 R168, [R238] ;  /* 0x00000000eea8783b */ /* 0x000eae0000000200 */
[C---:B---3--:R-:W-:Y:S08]  /*d710*/  HMMA.16816.F32 R12, R180.reuse, R172, R12 ;  /* 0x000000acb40c723c */ /* 0x048ff0000000180c */
[C---:B------:R-:W-:Y:S01]  /*d720*/  HMMA.16816.F32 R16, R180.reuse, R174, R16 ;  /* 0x000000aeb410723c */ /* 0x040fe20000001810 */
[----:B------:R-:W3:Y:S07]  /*d730*/  LDSM.16.M88.4 R172, [R238+0x800] ;  /* 0x00080000eeac783b */ /* 0x000eee0000000200 */
[C---:B----4-:R-:W-:Y:S08]  /*d740*/  HMMA.16816.F32 R20, R180.reuse, R176, R20 ;  /* 0x000000b0b414723c */ /* 0x050ff00000001814 */
[----:B------:R-:W-:Y:S01]  /*d750*/  HMMA.16816.F32 R24, R180, R178, R24 ;  /* 0x000000b2b418723c */ /* 0x000fe20000001818 */
[----:B------:R-:W4:Y:S07]  /*d760*/  LDSM.16.M88.4 R176, [R238+0x1000] ;  /* 0x00100000eeb0783b */ /* 0x000f2e0000000200 */
[C---:B--2---:R-:W-:Y:S08]  /*d770*/  HMMA.16816.F32 R4, R184.reuse, R168, R4 ;  /* 0x000000a8b804723c */ /* 0x044ff00000001804 */
[C---:B------:R-:W-:Y:S01]  /*d780*/  HMMA.16816.F32 R8, R184.reuse, R170, R8 ;  /* 0x000000aab808723c */ /* 0x040fe20000001808 */
[----:B------:R-:W2:Y:S07]  /*d790*/  LDSM.16.M88.4 R168, [R135+0x15880] ;  /* 0x0158800087a8783b */ /* 0x000eae0000000200 */
        /* <DEDUP_REMOVED lines=8> */
[----:B------:R-:W2:Y:S07]  /*d820*/  LDSM.16.M88.4 R168, [R251] ;  /* 0x00000000fba8783b */ /* 0x000eae0000000200 */
[C---:B---3--:R-:W-:Y:S08]  /*d830*/  HMMA.16816.F32 R12, R188.reuse, R172, R12 ;  /* 0x000000acbc0c723c */ /* 0x048ff0000000180c */
[C---:B------:R-:W-:Y:S01]  /*d840*/  HMMA.16816.F32 R16, R188.reuse, R174, R16 ;  /* 0x000000aebc10723c */ /* 0x040fe20000001810 */
[----:B------:R-:W3:Y:S07]  /*d850*/  LDSM.16.M88.4 R172, [R250] ;  /* 0x00000000faac783b */ /* 0x000eee0000000200 */
[C---:B----4-:R-:W-:Y:S08]  /*d860*/  HMMA.16816.F32 R20, R188.reuse, R176, R20 ;  /* 0x000000b0bc14723c */ /* 0x050ff00000001814 */
[----:B------:R-:W-:Y:S01]  /*d870*/  HMMA.16816.F32 R24, R188, R178, R24 ;  /* 0x000000b2bc18723c */ /* 0x000fe20000001818 */
[----:B------:R-:W4:Y:S07]  /*d880*/  LDSM.16.M88.4 R176, [R249] ;  /* 0x00000000f9b0783b */ /* 0x000f2e0000000200 */
        /* <DEDUP_REMOVED lines=88> */
[----:B------:R-:W-:Y:S08]  /*de10*/  HMMA.16816.F32 R24, R228, R178, R24 ;  /* 0x000000b2e418723c */ /* 0x000ff00000001818 */
[C---:B--2---:R-:W-:Y:S08]  /*de20*/  HMMA.16816.F32 R4, R232.reuse, R168, R4 ;  /* 0x000000a8e804723c */ /* 0x044ff00000001804 */
[C---:B------:R-:W-:Y:S08]  /*de30*/  HMMA.16816.F32 R8, R232.reuse, R170, R8 ;  /* 0x000000aae808723c */ /* 0x040ff00000001808 */
[C---:B---3--:R-:W-:Y:S08]  /*de40*/  HMMA.16816.F32 R12, R232.reuse, R172, R12 ;  /* 0x000000ace80c723c */ /* 0x048ff0000000180c */
[----:B------:R-:W-:Y:S01]  /*de50*/  FMUL.FTZ R4, R4, c[0x0][0x320] ;  /* 0x0000c80004047a20 */ /* 0x000fe20000410000 */
[C---:B------:R-:W-:Y:S03]  /*de60*/  HMMA.16816.F32 R16, R232.reuse, R174, R16 ;  /* 0x000000aee810723c */ /* 0x040fe60000001810 */
[----:B------:R-:W2:Y:S01]  /*de70*/  MUFU.TANH R171, R4 ;  /* 0x0000000400ab7308 */ /* 0x000ea20000002400 */
[----:B------:R-:W-:Y:S02]  /*de80*/  FMUL.FTZ R5, R5, c[0x0][0x320] ;  /* 0x0000c80005057a20 */ /* 0x000fe40000410000 */
[----:B------:R-:W-:Y:S02]  /*de90*/  FMUL.FTZ R6, R6, c[0x0][0x320] ;  /* 0x0000c80006067a20 */ /* 0x000fe40000410000 */
[----:B------:R-:W-:Y:S04]  /*dea0*/  FMUL.FTZ R7, R7, c[0x0][0x320] ;  /* 0x0000c80007077a20 */ /* 0x000fe80000410000 */
[----:B------:R-:W-:Y:S01]  /*deb0*/  FMUL.FTZ R9, R9, c[0x0][0x320] ;  /* 0x0000c80009097a20 */ /* 0x000fe20000410000 */
[----:B------:R-:W3:Y:S01]  /*dec0*/  MUFU.TANH R170, R5 ;  /* 0x0000000500aa7308 */ /* 0x000ee20000002400 */
[----:B------:R-:W-:Y:S02]  /*ded0*/  FMUL.FTZ R11, R11, c[0x0][0x320] ;  /* 0x0000c8000b0b7a20 */ /* 0x000fe40000410000 */
[----:B------:R-:W-:Y:S02]  /*dee0*/  FMUL.FTZ R12, R12, c[0x0][0x320] ;  /* 0x0000c8000c0c7a20 */ /* 0x000fe40000410000 */
[----:B------:R-:W-:Y:S02]  /*def0*/  FMUL.FTZ R13, R13, c[0x0][0x320] ;  /* 0x0000c8000d0d7a20 */ /* 0x000fe40000410000 */
[----:B------:R-:W-:Y:S02]  /*df00*/  FMUL.FTZ R14, R14, c[0x0][0x320] ;  /* 0x0000c8000e0e7a20 */ /* 0x000fe40000410000 */
[----:B------:R-:W-:Y:S01]  /*df10*/  FMUL.FTZ R8, R8, c[0x0][0x320] ;  /* 0x0000c80008087a20 */ /* 0x000fe20000410000 */
[----:B------:R-:W4:Y:S01]  /*df20*/  MUFU.TANH R179, R6 ;  /* 0x0000000600b37308 */ /* 0x000f220000002400 */
[----:B------:R-:W-:Y:S02]  /*df30*/  FMUL.FTZ R10, R10, c[0x0][0x320] ;  /* 0x0000c8000a0a7a20 */ /* 0x000fe40000410000 */
[----:B------:R-:W-:Y:S02]  /*df40*/  FMUL.FTZ R15, R15, c[0x0][0x320] ;  /* 0x0000c8000f0f7a20 */ /* 0x000fe40000410000 */
[----:B------:R-:W-:Y:S02]  /*df50*/  FMUL.FTZ R18, R18, c[0x0][0x320] ;  /* 0x0000c80012127a20 */ /* 0x000fe40000410000 */
[----:B------:R-:W-:Y:S03]  /*df60*/  FMUL.FTZ R19, R19, c[0x0][0x320] ;  /* 0x0000c80013137a20 */ /* 0x000fe60000410000 */
[----:B------:R1:W1:Y:S10]  /*df70*/  MUFU.TANH R178, R7 ;  /* 0x0000000700b27308 */ /* 0x0002740000002400 */
[----:B------:R-:W2:Y:S10]  /*df80*/  MUFU.TANH R168, R9 ;  /* 0x0000000900a87308 */ /* 0x000eb40000002400 */
[----:B------:R-:W2:Y:S01]  /*df90*/  MUFU.TANH R176, R11 ;  /* 0x0000000b00b07308 */ /* 0x000ea20000002400 */
[----:B-1----:R-:W1:Y:S01]  /*dfa0*/  LDSM.16.M88.4 R4, [R238+0x5800] ;  /* 0x00580000ee04783b */ /* 0x002e620000000200 */
[----:B------:R-:W-:Y:S08]  /*dfb0*/  DEPBAR.LE SB0, 0x0 ;  /* 0x000080000000791a */ /* 0x000ff00000000000 */
[----:B------:R-:W1:Y:S01]  /*dfc0*/  MUFU.TANH R133, R12 ;  /* 0x0000000c00857308 */ /* 0x000e620000002400 */
[----:B------:R-:W-:Y:S09]  /*dfd0*/  BAR.SYNC.DEFER_BLOCKING 0x0 ;  /* 0x0000000000007b1d */ /* 0x000ff20000010000 */
[----:B------:R1:W1:Y:S10]  /*dfe0*/  MUFU.TANH R132, R13 ;  /* 0x0000000d00847308 */ /* 0x0002740000002400 */
[----:B------:R2:W2:Y:S10]  /*dff0*/  MUFU.TANH R175, R14 ;  /* 0x0000000e00af7308 */ /* 0x0004b40000002400 */
[----:B------:R3:W3:Y:S01]  /*e000*/  MUFU.TANH R169, R8 ;  /* 0x0000000800a97308 */ /* 0x0006e20000002400 */
[C---:B-1----:R-:W-:Y:S05]  /*e010*/  HMMA.16816.F32 R20, R232.reuse, R4, R20 ;  /* 0x00000004e814723c */ /* 0x042fea0000001814 */
[----:B------:R-:W-:Y:S04]  /*e020*/  FMUL.FTZ R13, R17, c[0x0][0x320] ;  /* 0x0000c800110d7a20 */ /* 0x000fe80000410000 */
[----:B------:R1:W1:Y:S01]  /*e030*/  MUFU.TANH R177, R10 ;  /* 0x0000000a00b17308 */ /* 0x0002620000002400 */
[----:B------:R-:W-:Y:S03]  /*e040*/  HMMA.16816.F32 R24, R232, R6, R24 ;  /* 0x00000006e818723c */ /* 0x000fe60000001818 */
[----:B--2---:R-:W-:Y:S06]  /*e050*/  FMUL.FTZ R14, R16, c[0x0][0x320] ;  /* 0x0000c800100e7a20 */ /* 0x004fec0000410000 */
[----:B------:R2:W1:Y:S05]  /*e060*/  MUFU.TANH R174, R15 ;  /* 0x0000000f00ae7308 */ /* 0x00046a0000002400 */
[----:B------:R-:W-:Y:S05]  /*e070*/  FMUL.FTZ R12, R20, c[0x0][0x320] ;  /* 0x0000c800140c7a20 */ /* 0x000fea0000410000 */
[----:B------:R-:W1:Y:S01]  /*e080*/  MUFU.TANH R14, R14 ;  /* 0x0000000e000e7308 */ /* 0x000e620000002400 */
[----:B------:R-:W-:Y:S02]  /*e090*/  FMUL.FTZ R11, R21, c[0x0][0x320] ;  /* 0x0000c800150b7a20 */ /* 0x000fe40000410000 */
[----:B------:R-:W-:Y:S02]  /*e0a0*/  FMUL.FTZ R22, R22, c[0x0][0x320] ;  /* 0x0000c80016167a20 */ /* 0x000fe40000410000 */
[----:B------:R-:W-:Y:S02]  /*e0b0*/  FMUL.FTZ R21, R23, c[0x0][0x320] ;  /* 0x0000c80017157a20 */ /* 0x000fe40000410000 */
[----:B------:R-:W-:Y:S02]  /*e0c0*/  FMUL.FTZ R9, R24, c[0x0][0x320] ;  /* 0x0000c80018097a20 */ /* 0x000fe40000410000 */
[----:B------:R-:W-:Y:S01]  /*e0d0*/  FMUL.FTZ R20, R25, c[0x0][0x320] ;  /* 0x0000c80019147a20 */ /* 0x000fe20000410000 */
[----:B------:R-:W1:Y:S01]  /*e0e0*/  MUFU.TANH R13, R13 ;  /* 0x0000000d000d7308 */ /* 0x000e620000002400 */
[----:B------:R-:W-:Y:S02]  /*e0f0*/  FMUL.FTZ R24, R26, c[0x0][0x320] ;  /* 0x0000c8001a187a20 */ /* 0x000fe40000410000 */
[----:B------:R-:W-:Y:S07]  /*e100*/  FMUL.FTZ R23, R27, c[0x0][0x320] ;  /* 0x0000c8001b177a20 */ /* 0x000fee0000410000 */
[----:B------:R2:W1:Y:S10]  /*e110*/  MUFU.TANH R173, R18 ;  /* 0x0000001200ad7308 */ /* 0x0004740000002400 */
        /* <DEDUP_REMOVED lines=10> */
[----:B--234-:R-:W2:Y:S01]  /*e1c0*/  LDL R25, [R1+0xc] ;  /* 0x00000c0001197983 */ /* 0x01cea20000100800 */
[----:B------:R-:W-:Y:S02]  /*e1d0*/  ULDC.64 UR4, c[0x0][0x1e0] ;  /* 0x0000780000047ab9 */ /* 0x000fe40000000a00 */
[----:B------:R-:W-:Y:S01]  /*e1e0*/  UIADD3 UR15, UR13, -0x1, URZ ;  /* 0xffffffff0d0f7890 */ /* 0x000fe2000fffe03f */
[----:B------:R-:W3:Y:S03]  /*e1f0*/  LDL.64 R26, [R1+0x38] ;  /* 0x00003800011a7983 */ /* 0x000ee60000100a00 */
[----:B------:R-:W-:Y:S01]  /*e200*/  USHF.R.S32.HI UR14, URZ, 0x1f, UR15 ;  /* 0x0000001f3f0e7899 */ /* 0x000fe2000801140f */
[----:B------:R-:W4:Y:S01]  /*e210*/  LDL.64 R6, [R1+0x30] ;  /* 0x0000300001067983 */ /* 0x000f220000100a00 */
[----:B------:R-:W-:Y:S02]  /*e220*/  UIMAD.WIDE.U32 UR20, UR15, UR4, URZ ;  /* 0x000000040f1472a5 */ /* 0x000fe4000f8e003f */
[----:B------:R-:W-:Y:S01]  /*e230*/  UIMAD UR14, UR14, UR4, URZ ;  /* 0x000000040e0e72a4 */ /* 0x000fe2000f8e023f */
[----:B------:R-:W3:Y:S03]  /*e240*/  LDL R8, [R1+0x4] ;  /* 0x0000040001087983 */ /* 0x000ee60000100800 */
[----:B------:R-:W-:Y:S01]  /*e250*/  UIMAD UR14, UR15, UR5, UR14 ;  /* 0x000000050f0e72a4 */ /* 0x000fe2000f8e020e */
[----:B------:R-:W4:Y:S03]  /*e260*/  LDL R19, [R1+0x54] ;  /* 0x0000540001137983 */ /* 0x000f260000100800 */
[----:B------:R-:W-:Y:S01]  /*e270*/  UIADD3 UR14, UR21, UR14, URZ ;  /* 0x0000000e150e7290 */ /* 0x000fe2000fffe03f */
[----:B------:R-:W4:Y:S01]  /*e280*/  LDL R18, [R1+0x50] ;  /* 0x0000500001127983 */ /* 0x000f220000100800 */
[----:B------:R-:W-:Y:S02]  /*e290*/  UIMAD.WIDE.U32 UR20, UR20, 0x30, URZ ;  /* 0x00000030141478a5 */ /* 0x000fe4000f8e003f */
[----:B------:R-:W-:Y:S01]  /*e2a0*/  UIMAD UR4, UR14, 0x30, URZ ;  /* 0x000000300e0478a4 */ /* 0x000fe2000f8e023f */
[----:B------:R-:W4:Y:S03]  /*e2b0*/  LDL R17, [R1+0x2c] ;  /* 0x00002c0001117983 */ /* 0x000f260000100800 */
[----:B------:R-:W-:Y:S01]  /*e2c0*/  UIADD3 UR4, UR21, UR4, URZ ;  /* 0x0000000415047290 */ /* 0x000fe2000fffe03f */
[----:B------:R-:W4:Y:S04]  /*e2d0*/  LDL R16, [R1+0x1c] ;  /* 0x00001c0001107983 */ /* 0x000f280000100800 */
[----:B------:R-:W4:Y:S04]  /*e2e0*/  LDL R15, [R1+0x18] ;  /* 0x00001800010f7983 */ /* 0x000f280000100800 */
[----:B-1----:R-:W4:Y:S01]  /*e2f0*/  LDL R10, [R1+0x14] ;  /* 0x00001400010a7983 */ /* 0x002f220000100800 */
[----:B--2---:R-:W-:Y:S11]  /*e300*/  ISETP.GE.AND P0, PT, R25, 0x1, PT ;  /* 0x000000011900780c */ /* 0x004ff60003f06270 */
[----:B------:R-:W-:Y:S02]  /*e310*/  @!UPT UIADD3 URZ, URZ, URZ, URZ ;  /* 0x0000003f3f3ff290 */ /* 0x000fe4000fffe03f */
[----:B---3--:R-:W-:Y:S04]  /*e320*/  @P0 IADD3 R0, P1, R26, UR20, RZ ;  /* 0x000000141a000c10 */ /* 0x008fe8000ff3e0ff */
[----:B----4-:R-:W-:Y:S02]  /*e330*/  @P0 IADD3.X R3, R7, UR4, RZ, P1, !PT ;  /* 0x0000000407030c10 */ /* 0x010fe40008ffe4ff */
[C---:B------:R-:W-:Y:S04]  /*e340*/  @P0 LEA R4, P1, R0.reuse, c[0x0][0x1c8], 0x1 ;  /* 0x0000720000040a11 */ /* 0x040fe800078208ff */
[----:B------:R-:W-:Y:S02]  /*e350*/  @P0 LEA.HI.X R5, R0, c[0x0][0x1cc], R3, 0x1, P1 ;  /* 0x0000730000050a11 */ /* 0x000fe400008f0c03 */
[----:B------:R-:W-:Y:S03]  /*e360*/  @P0 IADD3 R0, P1, R19, UR20, RZ ;  /* 0x0000001413000c10 */ /* 0x000fe6000ff3e0ff */
[----:B------:R-:W-:Y:S01]  /*e370*/  @!PT LDS RZ, [RZ] ;  /* 0x00000000fffff984 */ /* 0x000fe20000000800 */
[----:B------:R-:W-:Y:S01]  /*e380*/  @!PT LDS RZ, [RZ] ;  /* 0x00000000fffff984 */ /* 0x000fe20000000800 */
[----:B------:R-:W-:Y:S01]  /*e390*/  @!PT LDS RZ, [RZ] ;  /* 0x00000000fffff984 */ /* 0x000fe20000000800 */
        /* <DEDUP_REMOVED lines=14> */
[----:B------:R1:W-:Y:S01]  /*e480*/  @P0 LDGSTS.E.BYPASS.LTC128B.128 [R8+0x18880], [R4.64], !P4 ;  /* 0x1888000004080fae */ /* 0x0003e2000e101d58 */
[----:B------:R-:W-:Y:S11]  /*e490*/  ISETP.GE.AND P0, PT, R25, 0x21, PT ;  /* 0x000000211900780c */ /* 0x000ff60003f06270 */
[----:B------:R-:W-:Y:S02]  /*e4a0*/  @!UPT UIADD3 URZ, URZ, URZ, URZ ;  /* 0x0000003f3f3ff290 */ /* 0x000fe4000fffe03f */
[----:B------:R-:W-:Y:S05]  /*e4b0*/  VOTEU.ANY UP0, P0 ;  /* 0x00000000003f7886 */ /* 0x000fea0000000100 */
[----:B------:R-:W-:Y:S04]  /*e4c0*/  @UP0 UIADD3 UR20, UP1, UR8, UR20, URZ ;  /* 0x0000001408140290 */ /* 0x000fe8000ff3e03f */
[----:B------:R-:W-:Y:S02]  /*e4d0*/  @UP0 UIADD3.X UR4, UR6, UR4, URZ, UP1, !UPT ;  /* 0x0000000406040290 */ /* 0x000fe40008ffe43f */
        /* <DEDUP_REMOVED lines=20> */
.L_x_196:
[----:B-1234-:R-:W2:Y:S01]  /*e620*/  LDL R4, [R1+0x84] ;  /* 0x0000840001047983 */ /* 0x01eea20000100800 */
[----:B------:R-:W-:Y:S02]  /*e630*/  UISETP.NE.AND UP1, UPT, UR18, URZ, UPT ;  /* 0x0000003f1200728c */ /* 0x000fe4000bf25270 */
[----:B------:R-:W-:Y:S01]  /*e640*/  UIMAD UR4, UR13, -0x30, URZ ;  /* 0xffffffd00d0478a4 */ /* 0x000fe2000f8e023f */
[----:B------:R-:W3:Y:S01]  /*e650*/  LDL R3, [R1+0x7c] ;  /* 0x00007c0001037983 */ /* 0x000ee20000100800 */
[----:B------:R-:W-:Y:S02]  /*e660*/  UISETP.NE.AND UP0, UPT, UR17, URZ, UPT ;  /* 0x0000003f1100728c */ /* 0x000fe4000bf05270 */
[----:B------:R-:W-:Y:S01]  /*e670*/  PLOP3.LUT P1, PT, PT, PT, UP1, 0x80, 0x0 ;  /* 0x000000000000781c */ /* 0x000fe20003f2f018 */
[----:B------:R-:W0:Y:S01]  /*e680*/  LDGDEPBAR ;  /* 0x00000000000079af */ /* 0x000e220000000000 */
[----:B------:R-:W-:Y:S02]  /*e690*/  PLOP3.LUT P0, PT, PT, PT, UP1, 0x80, 0x0 ;  /* 0x000000000000781c */ /* 0x000fe40003f0f018 */
[C---:B---3--:R-:W-:Y:S09]  /*e6a0*/  IADD3 R10, -R3.reuse, UR4, RZ ;  /* 0x00000004030a7c10 */ /* 0x048ff2000fffe1ff */
[----:B--2---:R-:W-:Y:S04]  /*e6b0*/  @P1 IMAD.HI.U32 R0, R4, c[0x0][0x2c8], RZ ;  /* 0x0000b20004001a27 */ /* 0x004fe800078e00ff */
[----:B------:R-:W-:Y:S01]  /*e6c0*/  IMAD.MOV.U32 R5, RZ, RZ, R4 ;  /* 0x000000ffff057224 */ /* 0x000fe200078e0004 */
[----:B------:R-:W-:Y:S01]  /*e6d0*/  @P0 SHF.R.U32.HI R5, RZ, c[0x0][0x2cc], R0 ;  /* 0x0000b300ff050a19 */ /* 0x000fe20000011600 */
[----:B------:R-:W-:Y:S01]  /*e6e0*/  IMAD.U32 R0, RZ, RZ, UR4 ;  /* 0x00000004ff007e24 */ /* 0x000fe2000f8e00ff */
[----:B------:R-:W-:Y:S03]  /*e6f0*/  PLOP3.LUT P0, PT, PT, PT, UP0, 0x40, 0x0 ;  /* 0x000000000000781c */ /* 0x000fe60003f0e808 */
[----:B------:R-:W1:Y:S01]  /*e700*/  SHFL.IDX PT, R4, R5, RZ, 0x1c1f ;  /* 0x001c1fff05047589 */ /* 0x000e6200000e0000 */
[----:B------:R-:W-:Y:S04]  /*e710*/  IADD3 R0, -R3, 0x1, R0 ;  /* 0x0000000103007810 */ /* 0x000fe80007ffe100 */
[----:B------:R-:W-:Y:S04]  /*e720*/  IADD3 R0, R0, c[0x0][0x1d0], RZ ;  /* 0x0000740000007a10 */ /* 0x000fe80007ffe0ff */
[----:B------:R-:W-:Y:S04]  /*e730*/  IADD3 R0, R0, -c[0x0][0x168], RZ ;  /* 0x80005a0000007a10 */ /* 0x000fe80007ffe0ff */
[C---:B------:R-:W-:Y:S02]  /*e740*/  IADD3 R7, R0.reuse, c[0x0][0x328], RZ ;  /* 0x0000ca0000077a10 */ /* 0x040fe40007ffe0ff */
[----:B------:R-:W-:Y:S03]  /*e750*/  IADD3 R6, R0, UR7, RZ ;  /* 0x0000000700067c10 */ /* 0x000fe6000fffe0ff */
[--C-:B-1----:R-:W-:Y:S02]  /*e760*/  IMAD.IADD R3, R7, 0x1, R4.reuse ;  /* 0x0000000107037824 */ /* 0x102fe400078e0204 */
        /* <DEDUP_REMOVED lines=16> */
.L_x_199:
[----:B------:R-:W-:Y:S04]  /*e870*/  MOV R8, c[0x0][0x32c] ;  /* 0x0000cb0000087a02 */ /* 0x000fe80000000f00 */
[----:B------:R-:W-:Y:S11]  /*e880*/  ISETP.NE.AND P0, PT, R8, 0x1, PT ;  /* 0x000000010800780c */ /* 0x000ff60003f05270 */
[----:B------:R-:W-:Y:S02]  /*e890*/  @!UPT UIADD3 URZ, URZ, URZ, URZ ;  /* 0x0000003f3f3ff290 */ /* 0x000fe4000fffe03f */
[----:B------:R-:W-:Y:S05]  /*e8a0*/  @P0 IMAD.HI.U32 R8, R4, c[0x0][0x330], RZ ;  /* 0x0000cc0004080a27 */ /* 0x000fea00078e00ff */
[----:B------:R-:W-:Y:S02]  /*e8b0*/  @P0 SHF.R.U32.HI R4, RZ, c[0x0][0x334], R8 ;  /* 0x0000cd00ff040a19 */ /* 0x000fe40000011608 */
.L_x_200:
[----:B------:R-:W-:Y:S05]  /*e8c0*/  BSYNC B0 ;  /* 0x0000000000007941 */ /* 0x000fea0003800000 */
.L_x_198:
[----:B------:R-:W-:Y:S05]  /*e8d0*/  IMAD R4, R4, c[0x0][0x32c], R10 ;  /* 0x0000cb0004047a24 */ /* 0x000fea00078e020a */
[----:B------:R-:W-:Y:S02]  /*e8e0*/  IMNMX R0, R0, R4, !PT ;  /* 0x0000000400007217 */ /* 0x000fe40007800200 */
[----:B------:R-:W-:Y:S04]  /*e8f0*/  IADD3 R4, R4, c[0x0][0x32c], RZ ;  /* 0x0000cb0004047a10 */ /* 0x000fe80007ffe0ff */
[----:B------:R-:W-:Y:S02]  /*e900*/  IMNMX R3, R3, R4, PT ;  /* 0x0000000403037217 */ /* 0x000fe40003800200 */
.L_x_197:
        /* <DEDUP_REMOVED lines=87> */
.L_x_203:
[----:B------:R-:W-:Y:S04]  /*ee80*/  MOV R5, c[0x0][0x32c] ;  /* 0x0000cb0000057a02 */ /* 0x000fe80000000f00 */
[----:B------:R-:W-:Y:S11]  /*ee90*/  ISETP.NE.AND P0, PT, R5, 0x1, PT ;  /* 0x000000010500780c */ /* 0x000ff60003f05270 */
[----:B------:R-:W-:Y:S02]  /*eea0*/  @!UPT UIADD3 URZ, URZ, URZ, URZ ;  /* 0x0000003f3f3ff290 */ /* 0x000fe4000fffe03f */
[----:B------:R-:W-:Y:S05]  /*eeb0*/  @P0 IMAD.HI.U32 R5, R0, c[0x0][0x330], RZ ;  /* 0x0000cc0000050a27 */ /* 0x000fea00078e00ff */
[----:B------:R-:W-:Y:S02]  /*eec0*/  @P0 SHF.R.U32.HI R0, RZ, c[0x0][0x334], R5 ;  /* 0x0000cd00ff000a19 */ /* 0x000fe40000011605 */
.L_x_204:
[----:B------:R-:W-:Y:S05]  /*eed0*/  BSYNC B0 ;  /* 0x0000000000007941 */ /* 0x000fea0003800000 */
.L_x_202:
[----:B------:R-:W-:Y:S05]  /*eee0*/  IMAD R0, R0, c[0x0][0x32c], R10 ;  /* 0x0000cb0000007a24 */ /* 0x000fea00078e020a */
[----:B------:R-:W-:Y:S02]  /*eef0*/  IMNMX R3, R3, R0, !PT ;  /* 0x0000000003037217 */ /* 0x000fe40007800200 */
[----:B------:R-:W-:Y:S04]  /*ef00*/  IADD3 R0, R0, c[0x0][0x32c], RZ ;  /* 0x0000cb0000007a10 */ /* 0x000fe80007ffe0ff */
[----:B------:R-:W-:Y:S02]  /*ef10*/  IMNMX R4, R4, R0, PT ;  /* 0x0000000004047217 */ /* 0x000fe40003800200 */
.L_x_201:
[----:B------:R-:W-:Y:S01]  /*ef20*/  FMNMX.FTZ R133, R8, R2, !PT ;  /* 0x0000000208857209 */ /* 0x000fe20007810000 */
[----:B------:R-:W2:Y:S01]  /*ef30*/  LDL.LU R132, [R1+0x20] ;  /* 0x0000200001847983 */ /* 0x000ea20000300800 */
[----:B------:R-:W-:Y:S02]  /*ef40*/  UP2UR UR4, UPR, URZ, 0x10 ;  /* 0x000000103f047883 */ /* 0x000fe40008000000 */
[----:B------:R-:W-:Y:S01]  /*ef50*/  FMNMX.FTZ R133, R19, R133, !PT ;  /* 0x0000008513857209 */ /* 0x000fe20007810000 */
[----:B------:R-:W-:Y:S02]  /*ef60*/  UISETP.NE.AND UP4, UPT, UR19, URZ, UPT ;  /* 0x0000003f1300728c */ /* 0x000fe4000bf85270 */
[----:B------:R-:W-:Y:S01]  /*ef70*/  UP2UR UR19, UPR, URZ, 0x8 ;  /* 0x000000083f137883 */ /* 0x000fe20008000000 */
[----:B------:R-:W-:Y:S01]  /*ef80*/  FMNMX.FTZ R133, R18, R133, !PT ;  /* 0x0000008512857209 */ /* 0x000fe20007810000 */
[----:B------:R-:W-:Y:S02]  /*ef90*/  UISETP.NE.AND UP3, UPT, UR16, URZ, UPT ;  /* 0x0000003f1000728c */ /* 0x000fe4000bf65270 */
[----:B------:R-:W-:Y:S01]  /*efa0*/  UP2UR UR16, UPR, URZ, 0x4 ;  /* 0x000000043f107883 */ /* 0x000fe20008000000 */
[----:B------:R-:W-:Y:S01]  /*efb0*/  FMNMX.FTZ R133, R17, R133, !PT ;  /* 0x0000008511857209 */ /* 0x000fe20007810000 */
[----:B------:R-:W-:Y:S02]  /*efc0*/  UISETP.NE.AND UP2, UPT, UR15, URZ, UPT ;  /* 0x0000003f0f00728c */ /* 0x000fe4000bf45270 */
[----:B------:R-:W-:Y:S01]  /*efd0*/  PLOP3.LUT P2, PT, PT, PT, UP3, 0x40, 0x0 ;  /* 0x000000000000781c */ /* 0x000fe20003f4e838 */
[----:B------:R-:W-:Y:S01]  /*efe0*/  UP2UR UR15, UPR, URZ, 0x2 ;  /* 0x000000023f0f7883 */ /* 0x000fe20008000000 */
[----:B------:R-:W-:Y:S01]  /*eff0*/  FMNMX.FTZ R133, R16, R133, !PT ;  /* 0x0000008510857209 */ /* 0x000fe20007810000 */
[----:B------:R-:W-:Y:S01]  /*f000*/  UISETP.NE.AND UP1, UPT, UR14, URZ, UPT ;  /* 0x0000003f0e00728c */ /* 0x000fe2000bf25270 */
[----:B------:R-:W-:Y:S01]  /*f010*/  PLOP3.LUT P1, PT, PT, PT, UP2, 0x40, 0x0 ;  /* 0x000000000000781c */ /* 0x000fe20003f2e828 */
[----:B------:R-:W-:Y:S01]  /*f020*/  UP2UR UR14, UPR, URZ, 0x1 ;  /* 0x000000013f0e7883 */ /* 0x000fe20008000000 */
[----:B------:R-:W-:Y:S01]  /*f030*/  FMNMX.FTZ R133, R15, R133, !PT ;  /* 0x000000850f857209 */ /* 0x000fe20007810000 */
[----:B------:R-:W-:Y:S02]  /*f040*/  UISETP.NE.AND UP0, UPT, UR5, URZ, UPT ;  /* 0x0000003f0500728c */ /* 0x000fe4000bf05270 */
[----:B------:R-:W-:Y:S01]  /*f050*/  UISETP.NE.AND UP2, UPT, UR16, URZ, UPT ;  /* 0x0000003f1000728c */ /* 0x000fe2000bf45270 */
[----:B------:R-:W-:Y:S01]  /*f060*/  FMNMX.FTZ R133, R14, R133, !PT ;  /* 0x000000850e857209 */ /* 0x000fe20007810000 */
[----:B------:R-:W-:Y:S03]  /*f070*/  UISETP.NE.AND UP3, UPT, UR19, URZ, UPT ;  /* 0x0000003f1300728c */ /* 0x000fe6000bf65270 */
        /* <DEDUP_REMOVED lines=23> */
[--C-:B------:R-:W-:Y:S01]  /*f1f0*/  FFMA.FTZ R8, R8, c[0x0][0x2d0], -R2.reuse ;  /* 0x0000b40008087a23 */ /* 0x100fe20000010802 */
[----:B------:R-:W-:Y:S01]  /*f200*/  FSEL R6, R179, -INF , !P0 ;  /* 0xff800000b3067808 */ /* 0x000fe20004000000 */
[--C-:B------:R-:W-:Y:S01]  /*f210*/  FFMA.FTZ R19, R19, c[0x0][0x2d0], -R2.reuse ;  /* 0x0000b40013137a23 */ /* 0x100fe20000010802 */
[----:B------:R-:W-:Y:S01]  /*f220*/  ISETP.GT.AND P0, PT, R3, 0x1, P2 ;  /* 0x000000010300780c */ /* 0x000fe20001704270 */
[--C-:B------:R-:W-:Y:S01]  /*f230*/  FFMA.FTZ R18, R18, c[0x0][0x2d0], -R2.reuse ;  /* 0x0000b40012127a23 */ /* 0x100fe20000010802 */
[----:B------:R-:W-:Y:S01]  /*f240*/  PLOP3.LUT P2, PT, PT, PT, UP1, 0x40, 0x0 ;  /* 0x000000000000781c */ /* 0x000fe20003f4e818 */
[--C-:B------:R-:W-:Y:S01]  /*f250*/  FFMA.FTZ R17, R17, c[0x0][0x2d0], -R2.reuse ;  /* 0x0000b40011117a23 */ /* 0x100fe20000010802 */
[----:B------:R-:W-:Y:S01]  /*f260*/  ISETP.LT.OR P0, PT, R4, 0x2, P0 ;  /* 0x000000020400780c */ /* 0x000fe20000701670 */
[--C-:B------:R-:W-:Y:S01]  /*f270*/  FFMA.FTZ R5, R16, c[0x0][0x2d0], -R2.reuse ;  /* 0x0000b40010057a23 */ /* 0x100fe20000010802 */
[----:B------:R-:W-:Y:S01]  /*f280*/  MUFU.EX2 R8, R8 ;  /* 0x0000000800087308 */ /* 0x000fe20000000800 */
[--C-:B------:R-:W-:Y:S01]  /*f290*/  FFMA.FTZ R20, R15, c[0x0][0x2d0], -R2.reuse ;  /* 0x0000b4000f147a23 */ /* 0x100fe20000010802 */
[----:B------:R-:W-:Y:S01]  /*f2a0*/  FSEL R7, R178, -INF , !P0 ;  /* 0xff800000b2077808 */ /* 0x000fe20004000000 */
[--C-:B------:R-:W-:Y:S01]  /*f2b0*/  FFMA.FTZ R14, R14, c[0x0][0x2d0], -R2.reuse ;  /* 0x0000b4000e0e7a23 */ /* 0x100fe20000010802 */
[----:B------:R-:W-:Y:S01]  /*f2c0*/  ISETP.GT.AND P0, PT, R3, 0x8, P1 ;  /* 0x000000080300780c */ /* 0x000fe20000f04270 */
[----:B------:R-:W-:Y:S01]  /*f2d0*/  FFMA.FTZ R15, R13, c[0x0][0x2d0], -R2 ;  /* 0x0000b4000d0f7a23 */ /* 0x000fe20000010802 */
[----:B------:R-:W-:Y:S01]  /*f2e0*/  PLOP3.LUT P1, PT, PT, PT, UP0, 0x40, 0x0 ;  /* 0x000000000000781c */ /* 0x000fe20003f2e808 */
[----:B------:R-:W-:Y:S01]  /*f2f0*/  UISETP.NE.AND UP1, UPT, UR15, URZ, UPT ;  /* 0x0000003f0f00728c */ /* 0x000fe2000bf25270 */
[C---:B------:R-:W-:Y:S01]  /*f300*/  ISETP.LT.OR P0, PT, R4.reuse, 0x9, P0 ;  /* 0x000000090400780c */ /* 0x040fe20000701670 */
[----:B------:R-:W-:Y:S01]  /*f310*/  UISETP.NE.AND UP0, UPT, UR14, URZ, UPT ;  /* 0x0000003f0e00728c */ /* 0x000fe2000bf05270 */
[----:B------:R-:W1:Y:S01]  /*f320*/  MUFU.EX2 R2, R0 ;  /* 0x0000000000027308 */ /* 0x000e620000000800 */
[----:B------:R-:W-:Y:S02]  /*f330*/  MOV R11, R20 ;  /* 0x00000014000b7202 */ /* 0x000fe40000000f00 */
[----:B------:R-:W-:Y:S02]  /*f340*/  FSEL R10, R177, -INF , !P0 ;  /* 0xff800000b10a7808 */ /* 0x000fe40004000000 */
[C---:B------:R-:W-:Y:S02]  /*f350*/  ISETP.GT.AND P0, PT, R3.reuse, 0x9, P2 ;  /* 0x000000090300780c */ /* 0x040fe40001704270 */
[----:B------:R-:W-:Y:S02]  /*f360*/  PLOP3.LUT P2, PT, PT, PT, UP6, 0x40, 0x0 ;  /* 0x000000000000781c */ /* 0x000fe40003f4e868 */
[----:B------:R-:W-:Y:S01]  /*f370*/  ISETP.LT.OR P0, PT, R4, 0xa, P0 ;  /* 0x0000000a0400780c */ /* 0x000fe20000701670 */
[----:B------:R-:W3:Y:S03]  /*f380*/  MUFU.EX2 R19, R19 ;  /* 0x0000001300137308 */ /* 0x000ee60000000800 */
[----:B------:R-:W-:Y:S02]  /*f390*/  FSEL R171, R176, -INF , !P0 ;  /* 0xff800000b0ab7808 */ /* 0x000fe40004000000 */
[C---:B------:R-:W-:Y:S02]  /*f3a0*/  ISETP.GT.AND P0, PT, R3.reuse, 0x10, P1 ;  /* 0x000000100300780c */ /* 0x040fe40000f04270 */
[----:B------:R-:W-:Y:S02]  /*f3b0*/  PLOP3.LUT P1, PT, PT, PT, UP5, 0x40, 0x0 ;  /* 0x000000000000781c */ /* 0x000fe40003f2e858 */
[----:B------:R-:W-:Y:S01]  /*f3c0*/  ISETP.LT.OR P0, PT, R4, 0x11, P0 ;  /* 0x000000110400780c */ /* 0x000fe20000701670 */
[----:B------:R-:W-:Y:S01]  /*f3d0*/  MUFU.EX2 R18, R18 ;  /* 0x0000001200127308 */ /* 0x000fe20000000800 */
[----:B------:R-:W-:Y:S02]  /*f3e0*/  ISETP.GT.AND P1, PT, R3, 0x18, P1 ;  /* 0x000000180300780c */ /* 0x000fe40000f24270 */
[----:B------:R-:W-:Y:S01]  /*f3f0*/  FSEL R175, R175, -INF , !P0 ;  /* 0xff800000afaf7808 */ /* 0x000fe20004000000 */
[C---:B-1----:R-:W-:Y:S01]  /*f400*/  FMUL.FTZ R13, R2.reuse, R149 ;  /* 0x00000095020d7220 */ /* 0x042fe20000410000 */
[----:B------:R-:W-:Y:S01]  /*f410*/  ISETP.GT.AND P0, PT, R3, 0x11, P2 ;  /* 0x000000110300780c */ /* 0x000fe20001704270 */
[----:B------:R-:W-:Y:S01]  /*f420*/  FMUL.FTZ R16, R2, R144 ;  /* 0x0000009002107220 */ /* 0x000fe20000410000 */
[----:B------:R-:W-:Y:S01]  /*f430*/  ISETP.LT.OR P1, PT, R4, 0x19, P1 ;  /* 0x000000190400780c */ /* 0x000fe20000f21670 */
[----:B------:R-:W-:Y:S01]  /*f440*/  FMUL.FTZ R9, R2, R153 ;  /* 0x0000009902097220 */ /* 0x000fe20000410000 */
[----:B------:R-:W-:Y:S01]  /*f450*/  ISETP.LT.OR P0, PT, R4, 0x12, P0 ;  /* 0x000000120400780c */ /* 0x000fe20000701670 */
[----:B------:R-:W1:Y:S01]  /*f460*/  MUFU.EX2 R17, R17 ;  /* 0x0000001100117308 */ /* 0x000e620000000800 */
[----:B------:R-:W-:Y:S01]  /*f470*/  FSEL R173, R173, -INF , !P1 ;  /* 0xff800000adad7808 */ /* 0x000fe20004800000 */
[----:B------:R-:W-:Y:S01]  /*f480*/  FMUL.FTZ R12, R2, R148 ;  /* 0x00000094020c7220 */ /* 0x000fe20000410000 */
[----:B------:R-:W-:Y:S01]  /*f490*/  FSEL R174, R174, -INF , !P0 ;  /* 0xff800000aeae7808 */ /* 0x000fe20004000000 */
[C---:B------:R-:W-:Y:S01]  /*f4a0*/  FMUL.FTZ R20, R2.reuse, R140 ;  /* 0x0000008c02147220 */ /* 0x040fe20000410000 */
[----:B------:R-:W-:Y:S01]  /*f4b0*/  PLOP3.LUT P0, PT, PT, PT, UP4, 0x40, 0x0 ;  /* 0x000000000000781c */ /* 0x000fe20003f0e848 */
[C---:B-----5:R-:W-:Y:S01]  /*f4c0*/  FMUL.FTZ R28, R2.reuse, R28 ;  /* 0x0000001c021c7220 */ /* 0x060fe20000410000 */
[----:B------:R-:W-:Y:S01]  /*f4d0*/  PLOP3.LUT P1, PT, PT, PT, UP3, 0x40, 0x0 ;  /* 0x000000000000781c */ /* 0x000fe20003f2e838 */
[C---:B------:R-:W-:Y:S01]  /*f4e0*/  FMUL.FTZ R29, R2.reuse, R29 ;  /* 0x0000001d021d7220 */ /* 0x040fe20000410000 */
[C---:B------:R-:W-:Y:S01]  /*f4f0*/  ISETP.GT.AND P0, PT, R3.reuse, 0x19, P0 ;  /* 0x000000190300780c */ /* 0x040fe20000704270 */
[C---:B------:R-:W-:Y:S01]  /*f500*/  FMUL.FTZ R32, R2.reuse, R32 ;  /* 0x0000002002207220 */ /* 0x040fe20000410000 */
[C---:B------:R-:W-:Y:S01]  /*f510*/  ISETP.GT.AND P1, PT, R3.reuse, 0x20, P1 ;  /* 0x000000200300780c */ /* 0x040fe20000f24270 */
[----:B------:R-:W-:Y:S01]  /*f520*/  FMUL.FTZ R33, R2, R33 ;  /* 0x0000002102217220 */ /* 0x000fe20000410000 */
[----:B------:R-:W-:Y:S01]  /*f530*/  ISETP.LT.OR P0, PT, R4, 0x1a, P0 ;  /* 0x0000001a0400780c */ /* 0x000fe20000701670 */
[----:B------:R-:W-:Y:S01]  /*f540*/  FMUL.FTZ R36, R2, R36 ;  /* 0x0000002402247220 */ /* 0x000fe20000410000 */
[----:B------:R-:W-:Y:S01]  /*f550*/  ISETP.LT.OR P1, PT, R4, 0x21, P1 ;  /* 0x000000210400780c */ /* 0x000fe20000f21670 */
[----:B------:R-:W-:Y:S01]  /*f560*/  FMUL.FTZ R37, R2, R37 ;  /* 0x0000002502257220 */ /* 0x000fe20000410000 */
[----:B------:R-:W-:Y:S01]  /*f570*/  FSEL R172, R172, -INF , !P0 ;  /* 0xff800000acac7808 */ /* 0x000fe20004000000 */
[C---:B------:R-:W-:Y:S01]  /*f580*/  FMUL.FTZ R40, R2.reuse, R40 ;  /* 0x0000002802287220 */ /* 0x040fe20000410000 */
[----:B------:R-:W-:Y:S01]  /*f590*/  PLOP3.LUT P0, PT, PT, PT, UP2, 0x40, 0x0 ;  /* 0x000000000000781c */ /* 0x000fe20003f0e828 */
[----:B------:R-:W-:Y:S01]  /*f5a0*/  FMUL.FTZ R41, R2, R41 ;  /* 0x0000002902297220 */ /* 0x000fe20000410000 */
[----:B------:R-:W-:Y:S01]  /*f5b0*/  FSEL R177, R22, -INF , !P1 ;  /* 0xff80000016b17808 */ /* 0x000fe20004800000 */
[C---:B------:R-:W-:Y:S01]  /*f5c0*/  FMUL.FTZ R44, R2.reuse, R44 ;  /* 0x0000002c022c7220 */ /* 0x040fe20000410000 */
[C---:B------:R-:W-:Y:S01]  /*f5d0*/  ISETP.GT.AND P0, PT, R3.reuse, 0x21, P0 ;  /* 0x000000210300780c */ /* 0x040fe20000704270 */
[C---:B------:R-:W-:Y:S01]  /*f5e0*/  FMUL.FTZ R45, R2.reuse, R45 ;  /* 0x0000002d022d7220 */ /* 0x040fe20000410000 */
[----:B------:R-:W-:Y:S01]  /*f5f0*/  PLOP3.LUT P1, PT, PT, PT, UP1, 0x40, 0x0 ;  /* 0x000000000000781c */ /* 0x000fe20003f2e818 */
[----:B------:R-:W-:Y:S01]  /*f600*/  FMUL.FTZ R48, R2, R48 ;  /* 0x0000003002307220 */ /* 0x000fe20000410000 */
[----:B------:R-:W-:Y:S01]  /*f610*/  ISETP.LT.OR P0, PT, R4, 0x22, P0 ;  /* 0x000000220400780c */ /* 0x000fe20000701670 */
[C---:B------:R-:W-:Y:S01]  /*f620*/  FMUL.FTZ R49, R2.reuse, R49 ;  /* 0x0000003102317220 */ /* 0x040fe20000410000 */
[----:B------:R-:W-:Y:S01]  /*f630*/  ISETP.GT.AND P1, PT, R3, 0x28, P1 ;  /* 0x000000280300780c */ /* 0x000fe20000f24270 */
[C---:B------:R-:W-:Y:S01]  /*f640*/  FMUL.FTZ R52, R2.reuse, R52 ;  /* 0x0000003402347220 */ /* 0x040fe20000410000 */
[----:B------:R-:W-:Y:S01]  /*f650*/  FSEL R178, R21, -INF , !P0 ;  /* 0xff80000015b27808 */ /* 0x000fe20004000000 */
[----:B------:R-:W-:Y:S01]  /*f660*/  FMUL.FTZ R21, R2, R141 ;  /* 0x0000008d02157220 */ /* 0x000fe20000410000 */
[----:B------:R-:W-:Y:S01]  /*f670*/  PLOP3.LUT P0, PT, PT, PT, UP0, 0x40, 0x0 ;  /* 0x000000000000781c */ /* 0x000fe20003f0e808 */
[----:B------:R-:W4:Y:S01]  /*f680*/  LDL.LU R141, [R1+0x24] ;  /* 0x00002400018d7983 */ /* 0x000f220000300800 */
[----:B------:R-:W-:Y:S01]  /*f690*/  ISETP.LT.OR P1, PT, R4, 0x29, P1 ;  /* 0x000000290400780c */ /* 0x000fe20000f21670 */
[C---:B------:R-:W-:Y:S01]  /*f6a0*/  FMUL.FTZ R53, R2.reuse, R53 ;  /* 0x0000003502357220 */ /* 0x040fe20000410000 */
[----:B------:R-:W-:Y:S01]  /*f6b0*/  ISETP.GT.AND P0, PT, R3, 0x29, P0 ;  /* 0x000000290300780c */ /* 0x000fe20000704270 */
[----:B------:R-:W-:Y:S01]  /*f6c0*/  FMUL.FTZ R56, R2, R56 ;  /* 0x0000003802387220 */ /* 0x000fe20000410000 */
[----:B------:R-:W-:Y:S01]  /*f6d0*/  FSEL R176, R24, -INF , !P1 ;  /* 0xff80000018b07808 */ /* 0x000fe20004800000 */
[----:B------:R-:W-:Y:S01]  /*f6e0*/  FMUL.FTZ R24, R2, R136 ;  /* 0x0000008802187220 */ /* 0x000fe20000410000 */
[----:B------:R-:W-:Y:S01]  /*f6f0*/  ISETP.LT.OR P0, PT, R4, 0x2a, P0 ;  /* 0x0000002a0400780c */ /* 0x000fe20000701670 */
[C---:B------:R-:W-:Y:S01]  /*f700*/  FMUL.FTZ R57, R2.reuse, R57 ;  /* 0x0000003902397220 */ /* 0x040fe20000410000 */
[----:B------:R-:W-:Y:S01]  /*f710*/  MOV R149, R169 ;  /* 0x000000a900957202 */ /* 0x000fe20000000f00 */
[C---:B------:R-:W-:Y:S01]  /*f720*/  FMUL.FTZ R60, R2.reuse, R60 ;  /* 0x0000003c023c7220 */ /* 0x040fe20000410000 */
[----:B---3--:R-:W-:Y:S01]  /*f730*/  F2FP.PACK_AB R168, R19, R8 ;  /* 0x0000000813a8723e */ /* 0x008fe200000000ff */
[C---:B------:R-:W-:Y:S01]  /*f740*/  FMUL.FTZ R61, R2.reuse, R61 ;  /* 0x0000003d023d7220 */ /* 0x040fe20000410000 */
[----:B------:R-:W-:Y:S01]  /*f750*/  MOV R153, R27 ;  /* 0x0000001b00997202 */ /* 0x000fe20000000f00 */
[C---:B------:R-:W-:Y:S01]  /*f760*/  FMUL.FTZ R64, R2.reuse, R64 ;  /* 0x0000004002407220 */ /* 0x040fe20000410000 */
[----:B------:R-:W-:Y:S01]  /*f770*/  MOV R148, R25 ;  /* 0x0000001900947202 */ /* 0x000fe20000000f00 */
[C---:B------:R-:W-:Y:S01]  /*f780*/  FMUL.FTZ R25, R2.reuse, R137 ;  /* 0x0000008902197220 */ /* 0x040fe20000410000 */
[----:B------:R-:W-:Y:S01]  /*f790*/  MOV R22, R5 ;  /* 0x0000000500167202 */ /* 0x000fe20000000f00 */
[C---:B------:R-:W-:Y:S01]  /*f7a0*/  FMUL.FTZ R5, R2.reuse, R157 ;  /* 0x0000009d02057220 */ /* 0x040fe20000410000 */
[----:B-1----:R-:W-:Y:S01]  /*f7b0*/  F2FP.PACK_AB R170, R17, R18 ;  /* 0x0000001211aa723e */ /* 0x002fe200000000ff */
[C---:B------:R-:W-:Y:S01]  /*f7c0*/  FMUL.FTZ R65, R2.reuse, R65 ;  /* 0x0000004102417220 */ /* 0x040fe20000410000 */
[----:B------:R-:W-:Y:S01]  /*f7d0*/  MOV R140, R22 ;  /* 0x00000016008c7202 */ /* 0x000fe20000000f00 */
[C---:B------:R-:W-:Y:S01]  /*f7e0*/  FMUL.FTZ R68, R2.reuse, R68 ;  /* 0x0000004402447220 */ /* 0x040fe20000410000 */
[----:B------:R-:W-:Y:S01]  /*f7f0*/  MOV R157, R15 ;  /* 0x0000000f009d7202 */ /* 0x000fe20000000f00 */
[C---:B------:R-:W-:Y:S01]  /*f800*/  FMUL.FTZ R69, R2.reuse, R69 ;  /* 0x0000004502457220 */ /* 0x040fe20000410000 */
[----:B------:R-:W-:Y:S01]  /*f810*/  MUFU.EX2 R153, R153 ;  /* 0x0000009900997308 */ /* 0x000fe20000000800 */
[C---:B------:R-:W-:Y:S01]  /*f820*/  FMUL.FTZ R72, R2.reuse, R72 ;  /* 0x0000004802487220 */ /* 0x040fe20000410000 */
[----:B------:R-:W-:Y:S01]  /*f830*/  UISETP.GT.AND UP0, UPT, UR13, UR12, UPT ;  /* 0x0000000c0d00728c */ /* 0x000fe2000bf04270 */
[C---:B------:R-:W-:Y:S01]  /*f840*/  FMUL.FTZ R73, R2.reuse, R73 ;  /* 0x0000004902497220 */ /* 0x040fe20000410000 */
[----:B------:R-:W-:Y:S01]  /*f850*/  UIADD3 UR13, UR13, -0x1, URZ ;  /* 0xffffffff0d0d7890 */ /* 0x000fe2000fffe03f */
        /* <DEDUP_REMOVED lines=27> */
[C---:B--2---:R-:W-:Y:S01]  /*fa10*/  FFMA.FTZ R0, R2.reuse, R132, R8 ;  /* 0x0000008402007223 */ /* 0x044fe20000010008 */
[----:B------:R-:W-:Y:S01]  /*fa20*/  FSEL R132, R23, -INF , !P0 ;  /* 0xff80000017847808 */ /* 0x000fe20004000000 */
[----:B------:R-:W-:Y:S01]  /*fa30*/  FMUL.FTZ R8, R2, R152 ;  /* 0x0000009802087220 */ /* 0x000fe20000410000 */
[----:B------:R-:W-:Y:S01]  /*fa40*/  MOV R152, R26 ;  /* 0x0000001a00987202 */ /* 0x000fe20000000f00 */
[----:B------:R-:W-:Y:S01]  /*fa50*/  FADD.FTZ R4, R19, R0 ;  /* 0x0000000013047221 */ /* 0x000fe20000010000 */
[----:B------:R-:W-:Y:S01]  /*fa60*/  FMNMX.FTZ R0, R6, R134, !PT ;  /* 0x0000008606007209 */ /* 0x000fe20007810000 */
[C---:B------:R-:W-:Y:S02]  /*fa70*/  FMUL.FTZ R128, R2.reuse, R128 ;  /* 0x0000008002807220 */ /* 0x040fe40000410000 */
[----:B------:R-:W-:Y:S01]  /*fa80*/  FMUL.FTZ R129, R2, R129 ;  /* 0x0000008102817220 */ /* 0x000fe20000410000 */
[----:B------:R-:W-:Y:S01]  /*fa90*/  FMNMX.FTZ R0, R7, R0, !PT ;  /* 0x0000000007007209 */ /* 0x000fe20007810000 */
[----:B------:R-:W-:Y:S03]  /*faa0*/  MUFU.EX2 R152, R152 ;  /* 0x0000009800987308 */ /* 0x000fe60000000800 */
        /* <DEDUP_REMOVED lines=15> */
[C---:B------:R-:W-:Y:S01]  /*fba0*/  FMUL.FTZ R4, R2.reuse, R156 ;  /* 0x0000009c02047220 */ /* 0x040fe20000410000 */
[----:B------:R-:W-:Y:S01]  /*fbb0*/  FSETP.NEU.FTZ.AND P0, PT, R3, -INF , PT ;  /* 0xff8000000300780b */ /* 0x000fe20003f1d000 */
[----:B------:R-:W-:Y:S01]  /*fbc0*/  FADD.FTZ R179, R17, R0 ;  /* 0x0000000011b37221 */ /* 0x000fe20000010000 */
[----:B------:R-:W-:Y:S01]  /*fbd0*/  MOV R156, R14 ;  /* 0x0000000e009c7202 */ /* 0x000fe20000000f00 */
[----:B------:R-:W-:Y:S01]  /*fbe0*/  FMUL.FTZ R17, R2, R145 ;  /* 0x0000009102117220 */ /* 0x000fe20000410000 */
[C---:B------:R-:W-:Y:S02]  /*fbf0*/  FSEL R0, R3.reuse, RZ, P0 ;  /* 0x000000ff03007208 */ /* 0x040fe40000000000 */
[----:B------:R-:W-:Y:S02]  /*fc00*/  MOV R145, R11 ;  /* 0x0000000b00917202 */ /* 0x000fe40000000f00 */
[----:B------:R-:W-:Y:S01]  /*fc10*/  MUFU.EX2 R156, R156 ;  /* 0x0000009c009c7308 */ /* 0x000fe20000000800 */
[----:B------:R-:W-:Y:S02]  /*fc20*/  FADD.FTZ R0, -R0, R134 ;  /* 0x0000008600007221 */ /* 0x000fe40000010100 */
[----:B------:R-:W-:Y:S02]  /*fc30*/  FMUL.FTZ R134, R3, c[0x0][0x2d0] ;  /* 0x0000b40003867a20 */ /* 0x000fe40000410000 */
[----:B------:R-:W-:Y:S03]  /*fc40*/  FMUL.FTZ R0, R0, c[0x0][0x2d0] ;  /* 0x0000b40000007a20 */ /* 0x000fe60000410000 */
[----:B------:R-:W-:Y:S02]  /*fc50*/  FSEL R134, R134, RZ, P0 ;  /* 0x000000ff86867208 */ /* 0x000fe40000000000 */
[----:B------:R-:W-:Y:S01]  /*fc60*/  MUFU.EX2 R145, R145 ;  /* 0x0000009100917308 */ /* 0x000fe20000000800 */
[----:B------:R-:W-:Y:S02]  /*fc70*/  PLOP3.LUT P0, PT, PT, PT, UP0, 0x80, 0x0 ;  /* 0x000000000000781c */ /* 0x000fe40003f0f008 */
[--C-:B------:R-:W-:Y:S02]  /*fc80*/  FFMA.FTZ R169, R6, c[0x0][0x2d0], -R134.reuse ;  /* 0x0000b40006a97a23 */ /* 0x100fe40000010886 */
[--C-:B------:R-:W-:Y:S02]  /*fc90*/  FFMA.FTZ R7, R7, c[0x0][0x2d0], -R134.reuse ;  /* 0x0000b40007077a23 */ /* 0x100fe40000010886 */
[--C-:B------:R-:W-:Y:S03]  /*fca0*/  FFMA.FTZ R2, R10, c[0x0][0x2d0], -R134.reuse ;  /* 0x0000b4000a027a23 */ /* 0x100fe60000010886 */
[----:B------:R-:W1:Y:S10]  /*fcb0*/  MUFU.EX2 R0, R0 ;  /* 0x0000000000007308 */ /* 0x000e740000000800 */
[----:B------:R-:W4:Y:S10]  /*fcc0*/  MUFU.EX2 R169, R169 ;  /* 0x000000a900a97308 */ /* 0x000f340000000800 */
[----:B------:R2:W3:Y:S01]  /*fcd0*/  MUFU.EX2 R144, R7 ;  /* 0x0000000700907308 */ /* 0x0004e20000000800 */
        /* <DEDUP_REMOVED lines=8> */
[C---:B------:R-:W-:Y:S02]  /*fd60*/  FMUL.FTZ R10, R0.reuse, R154 ;  /* 0x0000009a000a7220 */ /* 0x040fe40000410000 */
[C---:B------:R-:W-:Y:S01]  /*fd70*/  FMUL.FTZ R14, R0.reuse, R150 ;  /* 0x00000096000e7220 */ /* 0x040fe20000410000 */
[----:B------:R-:W-:Y:S01]  /*fd80*/  MUFU.EX2 R154, R158 ;  /* 0x0000009e009a7308 */ /* 0x000fe20000000800 */
[C---:B------:R-:W-:Y:S02]  /*fd90*/  FMUL.FTZ R15, R0.reuse, R151 ;  /* 0x00000097000f7220 */ /* 0x040fe40000410000 */
[C---:B------:R-:W-:Y:S02]  /*fda0*/  FMUL.FTZ R18, R0.reuse, R146 ;  /* 0x0000009200127220 */ /* 0x040fe40000410000 */
[C---:B--2---:R-:W-:Y:S01]  /*fdb0*/  FMUL.FTZ R7, R0.reuse, R159 ;  /* 0x0000009f00077220 */ /* 0x044fe20000410000 */
[----:B------:R-:W-:Y:S01]  /*fdc0*/  MOV R159, R148 ;  /* 0x00000094009f7202 */ /* 0x000fe20000000f00 */
        /* <DEDUP_REMOVED lines=8> */
[----:B------:R2:W-:Y:S01]  /*fe50*/  MUFU.EX2 R2, R140 ;  /* 0x0000008c00027308 */ /* 0x0005e20000000800 */
        /* <DEDUP_REMOVED lines=9> */
[----:B----4-:R-:W-:Y:S01]  /*fef0*/  FFMA.FTZ R151, R0, R141, R169 ;  /* 0x0000008d00977223 */ /* 0x010fe200000100a9 */
[----:B---3--:R-:W-:Y:S01]  /*ff00*/  F2FP.PACK_AB R169, R144, R169 ;  /* 0x000000a990a9723e */ /* 0x008fe200000000ff */
[C---:B------:R-:W-:Y:S02]  /*ff10*/  FMUL.FTZ R59, R0.reuse, R59 ;  /* 0x0000003b003b7220 */ /* 0x040fe40000410000 */
[C---:B------:R-:W-:Y:S01]  /*ff20*/  FMUL.FTZ R62, R0.reuse, R62 ;  /* 0x0000003e003e7220 */ /* 0x040fe20000410000 */
[----:B--2---:R-:W-:Y:S01]  /*ff30*/  LDSM.16.MT88.4 R140, [R236+0x4880] ;  /* 0x00488000ec8c783b */ /* 0x004fe20000004200 */
        /* <DEDUP_REMOVED lines=40> */
[----:B------:R2:W-:Y:S01]  /*101c0*/  MUFU.EX2 R149, R0 ;  /* 0x0000000000957308 */ /* 0x0005e20000000800 */
[C---:B-1----:R-:W-:Y:S08]  /*101d0*/  HMMA.16816.F32 R4, R168.reuse, R136, R4 ;  /* 0x00000088a804723c */ /* 0x042ff00000001804 */
[C---:B------:R-:W-:Y:S01]  /*101e0*/  HMMA.16816.F32 R8, R168.reuse, R138, R8 ;  /* 0x0000008aa808723c */ /* 0x040fe20000001808 */
[----:B------:R-:W1:Y:S03]  /*101f0*/  LDSM.16.MT88.4 R136, [R237+0x4080] ;  /* 0x00408000ed88783b */ /* 0x000e660000004200 */
[--C-:B--2---:R-:W-:Y:S04]  /*10200*/  FFMA.FTZ R0, R174, c[0x0][0x2d0], -R134.reuse ;  /* 0x0000b400ae007a23 */ /* 0x104fe80000010886 */
[----:B------:R2:W3:Y:S01]  /*10210*/  MUFU.EX2 R150, R0 ;  /* 0x0000000000967308 */ /* 0x0004e20000000800 */
[C---:B-1----:R-:W-:Y:S03]  /*10220*/  HMMA.16816.F32 R12, R168.reuse, R136, R12 ;  /* 0x00000088a80c723c */ /* 0x042fe6000000180c */
[--C-:B--2---:R-:W-:Y:S06]  /*10230*/  FFMA.FTZ R0, R173, c[0x0][0x2d0], -R134.reuse ;  /* 0x0000b400ad007a23 */ /* 0x104fec0000010886 */
[----:B------:R1:W-:Y:S01]  /*10240*/  MUFU.EX2 R148, R0 ;  /* 0x0000000000947308 */ /* 0x0003e20000000800 */
[C---:B------:R-:W-:Y:S01]  /*10250*/  HMMA.16816.F32 R16, R168.reuse, R138, R16 ;  /* 0x0000008aa810723c */ /* 0x040fe20000001810 */
[----:B------:R-:W2:Y:S02]  /*10260*/  LDSM.16.MT88.4 R136, [R240+0x4080] ;  /* 0x00408000f088783b */ /* 0x000ea40000004200 */
        /* <DEDUP_REMOVED lines=54> */
[----:B------:R-:W-:Y:S01]  /*105d0*/  MOV R177, R154 ;  /* 0x0000009a00b17202 */ /* 0x000fe20000000f00 */
[----:B------:R-:W-:Y:S02]  /*105e0*/  FADD.FTZ R2, R149, R2 ;  /* 0x0000000295027221 */ /* 0x000fe40000010000 */
[C---:B------:R-:W-:Y:S01]  /*105f0*/  HMMA.16816.F32 R4, R136.reuse, R140, R4 ;  /* 0x0000008c8804723c */ /* 0x040fe20000001804 */
[----:B------:R2:W-:Y:S04]  /*10600*/  MUFU.EX2 R172, R0 ;  /* 0x0000000000ac7308 */ /* 0x0005e80000000800 */
[----:B------:R-:W-:Y:S03]  /*10610*/  FADD.FTZ R2, R150, R2 ;  /* 0x0000000296027221 */ /* 0x000fe60000010000 */
[C---:B------:R-:W-:Y:S01]  /*10620*/  HMMA.16816.F32 R8, R136.reuse, R142, R8 ;  /* 0x0000008e8808723c */ /* 0x040fe20000001808 */
[----:B------:R-:W3:Y:S03]  /*10630*/  LDSM.16.MT88.4 R140, [R237+0x4880] ;  /* 0x00488000ed8c783b */ /* 0x000ee60000004200 */
[--C-:B--2---:R-:W-:Y:S01]  /*10640*/  FFMA.FTZ R0, R178, c[0x0][0x2d0], -R134.reuse ;  /* 0x0000b400b2007a23 */ /* 0x104fe20000010886 */
[----:B------:R-:W-:Y:S03]  /*10650*/  MOV R178, R153 ;  /* 0x0000009900b27202 */ /* 0x000fe60000000f00 */
[----:B------:R2:W4:Y:S01]  /*10660*/  MUFU.EX2 R173, R0 ;  /* 0x0000000000ad7308 */ /* 0x0005220000000800 */
[----:B------:R-:W-:Y:S01]  /*10670*/  F2FP.PACK_AB R170, R177, R178 ;  /* 0x000000b2b1aa723e */ /* 0x000fe200000000ff */
[C---:B---3--:R-:W-:Y:S03]  /*10680*/  HMMA.16816.F32 R12, R136.reuse, R140, R12 ;  /* 0x0000008c880c723c */ /* 0x048fe6000000180c */
[--C-:B--2---:R-:W-:Y:S01]  /*10690*/  FFMA.FTZ R0, R176, c[0x0][0x2d0], -R134.reuse ;  /* 0x0000b400b0007a23 */ /* 0x104fe20000010886 */
[----:B------:R-:W-:Y:S01]  /*106a0*/  MOV R176, R152 ;  /* 0x0000009800b07202 */ /* 0x000fe20000000f00 */
[----:B------:R-:W-:Y:S01]  /*106b0*/  FFMA.FTZ R134, R132, c[0x0][0x2d0], -R134 ;  /* 0x0000b40084867a23 */ /* 0x000fe20000010886 */
[----:B------:R-:W-:Y:S02]  /*106c0*/  LDSM.16.MT88.4 R152, [R236+0x5080] ;  /* 0x00508000ec98783b */ /* 0x000fe40000004200 */
[C---:B------:R-:W-:Y:S01]  /*106d0*/  HMMA.16816.F32 R16, R136.reuse, R142, R16 ;  /* 0x0000008e8810723c */ /* 0x040fe20000001810 */
[----:B------:R2:W-:Y:S03]  /*106e0*/  MUFU.EX2 R132, R0 ;  /* 0x0000000000847308 */ /* 0x0005e60000000800 */
[----:B-1----:R-:W-:Y:S02]  /*106f0*/  F2FP.PACK_AB R168, R176, R179 ;  /* 0x000000b3b0a8723e */ /* 0x002fe400000000ff */
[----:B----4-:R-:W-:Y:S01]  /*10700*/  F2FP.PACK_AB R169, R173, R172 ;  /* 0x000000acada9723e */ /* 0x010fe200000000ff */
[----:B------:R-:W1:Y:S04]  /*10710*/  LDSM.16.MT88.4 R140, [R240+0x4880] ;  /* 0x00488000f08c783b */ /* 0x000e680000004200 */
[----:B------:R-:W3:Y:S01]  /*10720*/  MUFU.EX2 R134, R134 ;  /* 0x0000008600867308 */ /* 0x000ee20000000800 */
[----:B--2---:R-:W-:Y:S04]  /*10730*/  FADD.FTZ R0, R156, R151 ;  /* 0x000000979c007221 */ /* 0x004fe80000010000 */
        /* <DEDUP_REMOVED lines=9> */
[C---:B-1----:R-:W-:Y:S03]  /*107d0*/  HMMA.16816.F32 R20, R136.reuse, R140, R20 ;  /* 0x0000008c8814723c */ /* 0x042fe60000001814 */
        /* <DEDUP_REMOVED lines=95> */
.L_x_195:
[----:B-1----:R-:W2:Y:S04]  /*10dd0*/  LDL.LU R0, [R1+0x20] ;  /* 0x0000200001007983 */ /* 0x002ea80000300800 */
[----:B------:R-:W3:Y:S01]  /*10de0*/  LDL.LU R3, [R1+0x24] ;  /* 0x0000240001037983 */ /* 0x000ee20000300800 */
[----:B------:R-:W-:-:S03]  /*10df0*/  PLOP3.LUT P2, PT, PT, PT, PT, 0x8, 0x0 ;  /* 0x000000000000781c */ /* 0x000fc60003f4e170 */
[----:B--2---:R-:W1:Y:S04]  /*10e00*/  SHFL.BFLY PT, R5, R0, 0x2, 0x1f ;  /* 0x0c401f0000057f89 */ /* 0x004e6800000e0000 */
[----:B---3--:R-:W2:Y:S01]  /*10e10*/  SHFL.BFLY PT, R2, R3, 0x2, 0x1f ;  /* 0x0c401f0003027f89 */ /* 0x008ea200000e0000 */
[----:B-1----:R-:W-:Y:S02]  /*10e20*/  FADD.FTZ R5, R5, R0 ;  /* 0x0000000005057221 */ /* 0x002fe40000010000 */
[----:B--2---:R-:W-:-:S03]  /*10e30*/  FADD.FTZ R2, R2, R3 ;  /* 0x0000000302027221 */ /* 0x004fc60000010000 */
[----:B------:R-:W1:Y:S04]  /*10e40*/  SHFL.BFLY PT, R0, R5, 0x1, 0x1f ;  /* 0x0c201f0005007f89 */ /* 0x000e6800000e0000 */
[----:B------:R-:W2:Y:S01]  /*10e50*/  SHFL.BFLY PT, R6, R2, 0x1, 0x1f ;  /* 0x0c201f0002067f89 */ /* 0x000ea200000e0000 */
[----:B-1----:R-:W-:Y:S01]  /*10e60*/  FADD.FTZ R5, R5, R0 ;  /* 0x0000000005057221 */ /* 0x002fe20000010000 */
[----:B------:R-:W-:Y:S01]  /*10e70*/  MOV R0, RZ ;  /* 0x000000ff00007202 */ /* 0x000fe20000000f00 */
[----:B--2---:R-:W-:-:S03]  /*10e80*/  FADD.FTZ R6, R2, R6 ;  /* 0x0000000602067221 */ /* 0x004fc60000010000 */
[----:B------:R-:W-:Y:S02]  /*10e90*/  FSETP.NE.FTZ.AND P1, PT, R5, RZ, PT ;  /* 0x000000ff0500720b */ /* 0x000fe40003f35000 */
[----:B------:R-:W-:Y:S02]  /*10ea0*/  MOV R2, RZ ;  /* 0x000000ff00027202 */ /* 0x000fe40000000f00 */
[----:B------:R-:W-:-:S09]  /*10eb0*/  FSETP.NE.FTZ.AND P0, PT, R6, RZ, PT ;  /* 0x000000ff0600720b */ /* 0x000fd20003f15000 */
[----:B------:R-:W1:Y:S01]  /*10ec0*/  @P1 MUFU.RCP R0, R5 ;  /* 0x0000000500001308 */ /* 0x000e620000001000 */
[----:B------:R-:W-:-:S05]  /*10ed0*/  @P1 MOV R3, 0x3f317218 ;  /* 0x3f31721800031802 */ /* 0x000fca0000000f00 */
[----:B------:R-:W-:Y:S02]  /*10ee0*/  @P1 FMUL.FTZ R4, R3, c[0x0][0x2d0] ;  /* 0x0000b40003041a20 */ /* 0x000fe40000410000 */
[----:B------:R-:W-:Y:S08]  /*10ef0*/  @P0 MUFU.RCP R2, R6 ;  /* 0x0000000600020308 */ /* 0x000ff00000001000 */
[----:B------:R-:W2:Y:S01]  /*10f00*/  @P1 MUFU.LG2 R5, R5 ;  /* 0x0000000500051308 */ /* 0x000ea20000000c00 */
[----:B-1----:R-:W-:-:S02]  /*10f10*/  FMUL.FTZ R14, R0, R28 ;  /* 0x0000001c000e7220 */ /* 0x002fc40000410000 */
[C---:B------:R-:W-:Y:S02]  /*10f20*/  FMUL.FTZ R13, R0.reuse, R29 ;  /* 0x0000001d000d7220 */ /* 0x040fe40000410000 */
[C---:B------:R-:W-:Y:S02]  /*10f30*/  FMUL.FTZ R12, R0.reuse, R32 ;  /* 0x00000020000c7220 */ /* 0x040fe40000410000 */
[C---:B------:R-:W-:Y:S01]  /*10f40*/  FMUL.FTZ R11, R0.reuse, R33 ;  /* 0x00000021000b7220 */ /* 0x040fe20000410000 */
[----:B------:R-:W1:Y:S01]  /*10f50*/  @P0 MUFU.LG2 R6, R6 ;  /* 0x0000000600060308 */ /* 0x000e620000000c00 */
        /* <DEDUP_REMOVED lines=14> */
[----:B------:R-:W-:Y:S01]  /*11040*/  MOV R36, 0xff800000 ;  /* 0xff80000000247802 */ /* 0x000fe20000000f00 */
[C---:B------:R-:W-:Y:S01]  /*11050*/  FMUL.FTZ R9, R0.reuse, R37 ;  /* 0x0000002500097220 */ /* 0x040fe20000410000 */
[----:B------:R-:W-:Y:S01]  /*11060*/  MOV R37, 0xff800000 ;  /* 0xff80000000257802 */ /* 0x000fe20000000f00 */
        /* <DEDUP_REMOVED lines=44> */
[----:B------:R-:W-:Y:S01]  /*11330*/  FMUL.FTZ R22, R0, R129 ;  /* 0x0000008100167220 */ /* 0x000fe20000410000 */
[----:B------:R-:W-:Y:S01]  /*11340*/  @P0 MOV R0, 0x3f317218 ;  /* 0x3f31721800000802 */ /* 0x000fe20000000f00 */
[----:B--2---:R-:W-:Y:S02]  /*11350*/  @P1 FMUL.FTZ R5, R5, 0.69314718246459960938 ;  /* 0x3f31721805051820 */ /* 0x004fe40000410000 */
[----:B-1----:R-:W-:Y:S02]  /*11360*/  @P0 FMUL.FTZ R3, R6, 0.69314718246459960938 ;  /* 0x3f31721806030820 */ /* 0x002fe40000410000 */
[----:B------:R-:W-:Y:S02]  /*11370*/  @P0 FMUL.FTZ R0, R0, c[0x0][0x2d0] ;  /* 0x0000b40000000a20 */ /* 0x000fe40000410000 */
        /* <DEDUP_REMOVED lines=63> */
[----:B------:R-:W-:Y:S02]  /*11770*/  FMUL.FTZ R131, R2, R131 ;  /* 0x0000008302837220 */ /* 0x000fe40000410000 */
[----:B------:R-:W-:Y:S02]  /*11780*/  @P1 FFMA.FTZ R36, R4, R133, R5 ;  /* 0x0000008504241223 */ /* 0x000fe40000010005 */
[----:B------:R-:W-:Y:S02]  /*11790*/  @P0 FFMA.FTZ R37, R0, R132, R3 ;  /* 0x0000008400250223 */ /* 0x000fe40000010003 */
.L_x_163:
[----:B------:R-:W-:Y:S05]  /*117a0*/  @P2 BRA `(.L_x_206) ;  /* 0x0000194000002947 */ /* 0x000fea0003800000 */
[----:B------:R-:W1:Y:S01]  /*117b0*/  S2R R16, SR_CTAID.Y ;  /* 0x0000000000107919 */ /* 0x000e620000002600 */
[----:B------:R-:W-:Y:S01]  /*117c0*/  F2FP.PACK_AB R109, R11, R12 ;  /* 0x0000000c0b6d723e */ /* 0x000fe200000000ff */
[----:B------:R-:W-:Y:S01]  /*117d0*/  BSSY B0, `(.L_x_207) ;  /* 0x0000134000007945 */ /* 0x000fe20003800000 */
[----:B------:R-:W-:Y:S01]  /*117e0*/  F2FP.PACK_AB R117, R13, R14 ;  /* 0x0000000e0d75723e */ /* 0x000fe200000000ff */
[----:B------:R-:W2:Y:S01]  /*117f0*/  S2R R12, SR_TID.X ;  /* 0x00000000000c7919 */ /* 0x000ea20000002100 */
[----:B------:R-:W-:-:S02]  /*11800*/  F2FP.PACK_AB R65, R7, R8 ;  /* 0x000000080741723e */ /* 0x000fc400000000ff */
[----:B------:R-:W-:Y:S01]  /*11810*/  F2FP.PACK_AB R101, R9, R10 ;  /* 0x0000000a0965723e */ /* 0x000fe200000000ff */
[----:B------:R-:W3:Y:S01]  /*11820*/  S2R R13, SR_CTAID.Z ;  /* 0x00000000000d7919 */ /* 0x000ee20000002700 */
[----:B------:R-:W-:Y:S02]  /*11830*/  F2FP.PACK_AB R105, R35, R34 ;  /* 0x000000222369723e */ /* 0x000fe400000000ff */
[----:B------:R-:W-:Y:S01]  /*11840*/  F2FP.PACK_AB R34, R81, R80 ;  /* 0x000000505122723e */ /* 0x000fe200000000ff */
[----:B------:R-:W-:Y:S01]  /*11850*/  IMAD.MOV.U32 R80, RZ, RZ, c[0x0][0x4e8] ;  /* 0x00013a00ff507624 */ /* 0x000fe200078e00ff */
[----:B------:R-:W4:Y:S01]  /*11860*/  S2R R81, SR_CTAID.X ;  /* 0x0000000000517919 */ /* 0x000f220000002500 */
[----:B------:R-:W-:Y:S02]  /*11870*/  F2FP.PACK_AB R41, R157, R156 ;  /* 0x0000009c9d29723e */ /* 0x000fe400000000ff */
[----:B------:R-:W-:Y:S01]  /*11880*/  F2FP.PACK_AB R158, R159, R158 ;  /* 0x0000009e9f9e723e */ /* 0x000fe200000000ff */
[----:B------:R-:W-:Y:S01]  /*11890*/  BAR.SYNC.DEFER_BLOCKING 0x1, 0x100 ;  /* 0x0044000000007b1d */ /* 0x000fe20000010000 */
[C---:B------:R-:W-:Y:S01]  /*118a0*/  ISETP.NE.AND P3, PT, R80.reuse, 0x1, PT ;  /* 0x000000015000780c */ /* 0x040fe20003f65270 */
[----:B------:R-:W-:Y:S01]  /*118b0*/  IMAD R80, R80, c[0x0][0x388], RZ ;  /* 0x0000e20050507a24 */ /* 0x000fe200078e02ff */
[----:B------:R-:W-:-:S02]  /*118c0*/  F2FP.PACK_AB R85, R153, R152 ;  /* 0x000000989955723e */ /* 0x000fc400000000ff */
[----:B------:R-:W-:Y:S02]  /*118d0*/  F2FP.PACK_AB R154, R155, R154 ;  /* 0x0000009a9b9a723e */ /* 0x000fe400000000ff */
[----:B-1----:R-:W-:Y:S01]  /*118e0*/  SHF.R.S32.HI R0, RZ, 0x1f, R16 ;  /* 0x0000001fff007819 */ /* 0x002fe20000011410 */
[----:B------:R-:W-:Y:S01]  /*118f0*/  IMAD.WIDE.U32 R14, R16, c[0x0][0x490], RZ ;  /* 0x00012400100e7a25 */ /* 0x000fe200078e00ff */
[----:B------:R-:W-:Y:S02]  /*11900*/  F2FP.PACK_AB R148, R149, R148 ;  /* 0x000000949594723e */ /* 0x000fe400000000ff */
[----:B--2---:R-:W-:Y:S01]  /*11910*/  SHF.R.S32.HI R20, RZ, 0x1f, R12 ;  /* 0x0000001fff147819 */ /* 0x004fe2000001140c */
[C---:B------:R-:W-:Y:S01]  /*11920*/  IMAD R4, R0.reuse, c[0x0][0x490], RZ ;  /* 0x0001240000047a24 */ /* 0x040fe200078e02ff */
[----:B------:R-:W-:Y:S01]  /*11930*/  F2FP.PACK_AB R150, R151, R150 ;  /* 0x000000969796723e */ /* 0x000fe200000000ff */
[----:B------:R-:W-:Y:S01]  /*11940*/  IMAD R3, R0, c[0x0][0x3e8], RZ ;  /* 0x0000fa0000037a24 */ /* 0x000fe200078e02ff */
[-C--:B------:R-:W-:Y:S01]  /*11950*/  LEA.HI R0, R20, R12.reuse, RZ, 0x2 ;  /* 0x0000000c14007211 */ /* 0x080fe200078f10ff */
[----:B------:R-:W-:Y:S01]  /*11960*/  IMAD R4, R16, c[0x0][0x494], R4 ;  /* 0x0001250010047a24 */ /* 0x000fe200078e0204 */
[----:B------:R-:W-:Y:S01]  /*11970*/  LEA.HI R6, R20, R12, RZ, 0x5 ;  /* 0x0000000c14067211 */ /* 0x000fe200078f28ff */
[C---:B------:R-:W-:Y:S01]  /*11980*/  IMAD R3, R16.reuse, c[0x0][0x3ec], R3 ;  /* 0x0000fb0010037a24 */ /* 0x040fe200078e0203 */
[----:B------:R-:W-:Y:S01]  /*11990*/  SHF.R.S32.HI R8, RZ, 0x2, R0 ;  /* 0x00000002ff087819 */ /* 0x000fe20000011400 */
[----:B------:R-:W-:Y:S01]  /*119a0*/  IMAD.IADD R5, R15, 0x1, R4 ;  /* 0x000000010f057824 */ /* 0x000fe200078e0204 */
[----:B------:R-:W-:Y:S01]  /*119b0*/  SHF.R.S32.HI R2, RZ, 0x1f, R0 ;  /* 0x0000001fff027819 */ /* 0x000fe20000011400 */
[----:B------:R-:W-:Y:S01]  /*119c0*/  IMAD.WIDE.U32 R16, R16, c[0x0][0x3e8], RZ ;  /* 0x0000fa0010107a25 */ /* 0x000fe200078e00ff */
[----:B------:R-:W-:-:S02]  /*119d0*/  LOP3.LUT R0, R0, 0xfffffffc, RZ, 0xc0, !PT ;  /* 0xfffffffc00007812 */ /* 0x000fc400078ec0ff */
[----:B------:R-:W-:Y:S01]  /*119e0*/  LOP3.LUT R7, R6, 0xffffffe0, RZ, 0xc0, !PT ;  /* 0xffffffe006077812 */ /* 0x000fe200078ec0ff */
[----:B------:R-:W-:Y:S01]  /*119f0*/  IMAD.MOV.U32 R4, RZ, RZ, R14 ;  /* 0x000000ffff047224 */ /* 0x000fe200078e000e */
[----:B------:R-:W-:Y:S01]  /*11a00*/  LEA.HI R2, R2, R8, RZ, 0x3 ;  /* 0x0000000802027211 */ /* 0x000fe200078f18ff */
[----:B------:R-:W-:Y:S01]  /*11a10*/  IMAD.IADD R10, R12, 0x1, -R0 ;  /* 0x000000010c0a7824 */ /* 0x000fe200078e0a00 */
[-C--:B------:R-:W-:Y:S01]  /*11a20*/  LEA.HI R11, R20, R12.reuse, RZ, 0x3 ;  /* 0x0000000c140b7211 */ /* 0x080fe200078f18ff */
[----:B------:R-:W-:Y:S01]  /*11a30*/  IMAD.IADD R0, R12, 0x1, -R7 ;  /* 0x000000010c007824 */ /* 0x000fe200078e0a07 */
[----:B------:R-:W-:Y:S01]  /*11a40*/  LOP3.LUT R7, R2, 0xfffffff8, RZ, 0xc0, !PT ;  /* 0xfffffff802077812 */ /* 0x000fe200078ec0ff */
[----:B------:R-:W-:Y:S01]  /*11a50*/  IMAD.IADD R3, R17, 0x1, R3 ;  /* 0x0000000111037824 */ /* 0x000fe200078e0203 */
[----:B------:R-:W-:Y:S01]  /*11a60*/  LOP3.LUT R9, R11, 0xfffffff8, RZ, 0xc0, !PT ;  /* 0xfffffff80b097812 */ /* 0x000fe200078ec0ff */
[----:B------:R-:W-:Y:S01]  /*11a70*/  IMAD.MOV.U32 R2, RZ, RZ, R16 ;  /* 0x000000ffff027224 */ /* 0x000fe200078e0010 */
[----:B------:R-:W-:Y:S01]  /*11a80*/  LEA.HI R20, R20, R12, RZ, 0x6 ;  /* 0x0000000c14147211 */ /* 0x000fe200078f30ff */
[----:B------:R-:W-:Y:S01]  /*11a90*/  IMAD.IADD R8, R8, 0x1, -R7 ;  /* 0x0000000108087824 */ /* 0x000fe200078e0a07 */
[----:B---3--:R-:W-:Y:S01]  /*11aa0*/  SHF.R.S32.HI R7, RZ, 0x1f, R13 ;  /* 0x0000001fff077819 */ /* 0x008fe2000001140d */
[----:B------:R-:W-:Y:S01]  /*11ab0*/  IMAD.IADD R9, R12, 0x1, -R9 ;  /* 0x000000010c097824 */ /* 0x000fe200078e0a09 */
[----:B------:R-:W-:Y:S01]  /*11ac0*/  SHF.R.S32.HI R12, RZ, 0x1f, R0 ;  /* 0x0000001fff0c7819 */ /* 0x000fe20000011400 */
[----:B------:R-:W-:Y:S01]  /*11ad0*/  IMAD.WIDE.U32 R16, R13, c[0x0][0x498], R4 ;  /* 0x000126000d107a25 */ /* 0x000fe200078e0004 */
[----:B------:R-:W-:-:S02]  /*11ae0*/  LOP3.LUT P0, RZ, R0, 0x3, RZ, 0xc0, !PT ;  /* 0x0000000300ff7812 */ /* 0x000fc4000780c0ff */
[----:B------:R-:W-:Y:S01]  /*11af0*/  LEA.HI R15, R12, R0, RZ, 0x2 ;  /* 0x000000000c0f7211 */ /* 0x000fe200078f10ff */
[C---:B------:R-:W-:Y:S01]  /*11b00*/  IMAD R21, R7.reuse, c[0x0][0x498], RZ ;  /* 0x0001260007157a24 */ /* 0x040fe200078e02ff */
[--C-:B------:R-:W-:Y:S01]  /*11b10*/  SHF.R.S32.HI R0, RZ, 0x1f, R6.reuse ;  /* 0x0000001fff007819 */ /* 0x100fe20000011406 */
[----:B------:R-:W-:Y:S01]  /*11b20*/  IMAD R18, R7, c[0x0][0x3f0], RZ ;  /* 0x0000fc0007127a24 */ /* 0x000fe200078e02ff */
[----:B------:R-:W-:Y:S01]  /*11b30*/  SHF.R.S32.HI R7, RZ, 0x5, R6 ;  /* 0x00000005ff077819 */ /* 0x000fe20000011406 */
[C---:B------:R-:W-:Y:S01]  /*11b40*/  IMAD R21, R13.reuse, c[0x0][0x49c], R21 ;  /* 0x000127000d157a24 */ /* 0x040fe200078e0215 */
[----:B------:R-:W-:Y:S01]  /*11b50*/  SHF.R.S32.HI R19, RZ, 0x3, R11 ;  /* 0x00000003ff137819 */ /* 0x000fe2000001140b */
[C---:B------:R-:W-:Y:S01]  /*11b60*/  IMAD R18, R13.reuse, c[0x0][0x3f4], R18 ;  /* 0x0000fd000d127a24 */ /* 0x040fe200078e0212 */
[----:B------:R-:W-:Y:S01]  /*11b70*/  LEA.HI R0, R0, R7, RZ, 0x3 ;  /* 0x0000000700007211 */ /* 0x000fe200078f18ff */
[----:B------:R-:W-:Y:S01]  /*11b80*/  IMAD.WIDE.U32 R12, R13, c[0x0][0x3f0], R2 ;  /* 0x0000fc000d0c7a25 */ /* 0x000fe200078e0002 */
[----:B------:R-:W-:-:S02]  /*11b90*/  LEA.HI R2, R10, R10, RZ, 0x1 ;  /* 0x0000000a0a027211 */ /* 0x000fc400078f08ff */
[----:B------:R-:W-:Y:S01]  /*11ba0*/  LOP3.LUT R3, R0, 0xffffff8, RZ, 0xc0, !PT ;  /* 0x0ffffff800037812 */ /* 0x000fe200078ec0ff */
[----:B------:R-:W-:Y:S01]  /*11bb0*/  IMAD.SHL.U32 R6, R19, 0x40, RZ ;  /* 0x0000004013067824 */ /* 0x000fe200078e00ff */
[----:B------:R-:W-:Y:S01]  /*11bc0*/  R2P PR, R8, 0x6 ;  /* 0x0000000608007804 */ /* 0x000fe20000000000 */
[----:B------:R-:W-:Y:S01]  /*11bd0*/  IMAD.SHL.U32 R4, R9, 0x8, RZ ;  /* 0x0000000809047824 */ /* 0x000fe200078e00ff */
[----:B------:R-:W-:Y:S01]  /*11be0*/  F2FP.PACK_AB R144, R145, R144 ;  /* 0x000000909190723e */ /* 0x000fe200000000ff */
[----:B------:R-:W-:Y:S01]  /*11bf0*/  IMAD R5, R9, 0x20, R19 ;  /* 0x0000002009057824 */ /* 0x000fe200078e0213 */
[----:B------:R-:W-:Y:S01]  /*11c00*/  LOP3.LUT R0, R6, 0x1c0, RZ, 0xc0, !PT ;  /* 0x000001c006007812 */ /* 0x000fe200078ec0ff */
[C---:B------:R-:W-:Y:S01]  /*11c10*/  IMAD.IADD R9, R7.reuse, 0x1, -R3 ;  /* 0x0000000107097824 */ /* 0x040fe200078e0a03 */
[----:B------:R-:W-:Y:S01]  /*11c20*/  LOP3.LUT R3, R2, 0x1ffffffe, RZ, 0xc0, !PT ;  /* 0x1ffffffe02037812 */ /* 0x000fe200078ec0ff */
[----:B------:R-:W-:Y:S01]  /*11c30*/  IMAD R14, R7, 0x200, R10 ;  /* 0x00000200070e7824 */ /* 0x000fe200078e020a */
[----:B------:R-:W-:Y:S01]  /*11c40*/  SHF.R.U32.HI R2, RZ, 0x3, R0 ;  /* 0x00000003ff027819 */ /* 0x000fe20000011600 */
[----:B----4-:R-:W-:Y:S01]  /*11c50*/  IMAD R7, R81, 0x80, R5 ;  /* 0x0000008051077824 */ /* 0x010fe200078e0205 */
[----:B------:R-:W-:Y:S01]  /*11c60*/  LOP3.LUT R0, R0, 0x38, R4, 0xf8, !PT ;  /* 0x0000003800007812 */ /* 0x000fe200078ef804 */
[----:B------:R-:W-:Y:S01]  /*11c70*/  IMAD.IADD R11, R10, 0x1, -R3 ;  /* 0x000000010a0b7824 */ /* 0x000fe200078e0a03 */
[----:B------:R-:W-:Y:S01]  /*11c80*/  SHF.R.S32.HI R6, RZ, 0x2, R15 ;  /* 0x00000002ff067819 */ /* 0x000fe2000001140f */
[----:B------:R-:W-:Y:S01]  /*11c90*/  IMAD.SHL.U32 R5, R8, 0x40, RZ ;  /* 0x0000004008057824 */ /* 0x000fe200078e00ff */
[----:B------:R-:W-:Y:S01]  /*11ca0*/  LOP3.LUT R10, R0, R2, RZ, 0x3c, !PT ;  /* 0x00000002000a7212 */ /* 0x000fe200078e3cff */
[----:B------:R-:W-:Y:S01]  /*11cb0*/  @P3 IMAD.HI.U32 R2, R7, c[0x0][0x4ec], RZ ;  /* 0x00013b0007023a27 */ /* 0x000fe200078e00ff */
[----:B------:R-:W-:-:S02]  /*11cc0*/  LOP3.LUT R3, R8, 0x1, RZ, 0xc0, !PT ;  /* 0x0000000108037812 */ /* 0x000fc400078ec0ff */
[----:B------:R-:W-:Y:S01]  /*11cd0*/  F2FP.PACK_AB R146, R147, R146 ;  /* 0x000000929392723e */ /* 0x000fe200000000ff */
[--C-:B------:R-:W-:Y:S01]  /*11ce0*/  IMAD.MOV.U32 R0, RZ, RZ, R7.reuse ;  /* 0x000000ffff007224 */ /* 0x100fe200078e0007 */
[----:B------:R-:W-:Y:S02]  /*11cf0*/  @P3 SHF.R.U32.HI R0, RZ, c[0x0][0x4f0], R2 ;  /* 0x00013c00ff003a19 */ /* 0x000fe40000011602 */
[----:B------:R-:W-:Y:S01]  /*11d00*/  LOP3.LUT R2, R5, 0x1c0, RZ, 0xc0, !PT ;  /* 0x000001c005027812 */ /* 0x000fe200078ec0ff */
[----:B------:R-:W-:Y:S01]  /*11d10*/  IMAD R5, R9, 0x10, R6 ;  /* 0x0000001009057824 */ /* 0x000fe200078e0206 */
[----:B------:R-:W-:Y:S01]  /*11d20*/  ISETP.NE.U32.AND P4, PT, R3, 0x1, PT ;  /* 0x000000010300780c */ /* 0x000fe20003f85070 */
[----:B------:R-:W-:Y:S01]  /*11d30*/  IMAD.SHL.U32 R6, R20, 0x8, RZ ;  /* 0x0000000814067824 */ /* 0x000fe200078e00ff */
[----:B------:R-:W-:Y:S01]  /*11d40*/  LEA.HI R9, R2, R2, RZ, 0x1d ;  /* 0x0000000202097211 */ /* 0x000fe200078fe8ff */
[----:B------:R-:W-:Y:S01]  /*11d50*/  IMAD.MOV R8, RZ, RZ, -R0 ;  /* 0x000000ffff087224 */ /* 0x000fe200078e0a00 */
[----:B------:R-:W-:Y:S01]  /*11d60*/  F2FP.PACK_AB R140, R141, R140 ;  /* 0x0000008c8d8c723e */ /* 0x000fe200000000ff */
[----:B------:R-:W-:Y:S01]  /*11d70*/  IMAD.MOV.U32 R2, RZ, RZ, R12 ;  /* 0x000000ffff027224 */ /* 0x000fe200078e000c */
[----:B------:R-:W-:Y:S01]  /*11d80*/  F2FP.PACK_AB R142, R143, R142 ;  /* 0x0000008e8f8e723e */ /* 0x000fe200000000ff */
[----:B------:R-:W-:Y:S01]  /*11d90*/  IMAD.IADD R3, R13, 0x1, R18 ;  /* 0x000000010d037824 */ /* 0x000fe200078e0212 */
[----:B------:R-:W-:Y:S01]  /*11da0*/  LOP3.LUT R18, R10, 0x7ffffe00, R6, 0xf8, !PT ;  /* 0x7ffffe000a127812 */ /* 0x000fe200078ef806 */
[----:B------:R-:W-:Y:S01]  /*11db0*/  IMAD R12, R8, c[0x0][0x4e8], R7 ;  /* 0x00013a00080c7a24 */ /* 0x000fe200078e0207 */
[----:B------:R-:W-:Y:S01]  /*11dc0*/  SHF.R.S32.HI R6, RZ, 0x1f, R0 ;  /* 0x0000001fff067819 */ /* 0x000fe20000011400 */
[----:B------:R-:W-:Y:S01]  /*11dd0*/  IMAD R8, R11, 0x8, R5 ;  /* 0x000000080b087824 */ /* 0x000fe200078e0205 */
[----:B------:R-:W-:Y:S01]  /*11de0*/  F2FP.PACK_AB R136, R137, R136 ;  /* 0x000000888988723e */ /* 0x000fe200000000ff */
[----:B------:R-:W-:Y:S01]  /*11df0*/  IMAD.U32 R10, R14, 0x2, R9 ;  /* 0x000000020e0a7824 */ /* 0x000fe200078e0009 */
[----:B------:R-:W-:Y:S01]  /*11e00*/  F2FP.PACK_AB R138, R139, R138 ;  /* 0x0000008a8b8a723e */ /* 0x000fe200000000ff */
[----:B------:R-:W-:Y:S01]  /*11e10*/  IMAD R8, R81, 0x80, R8 ;  /* 0x0000008051087824 */ /* 0x000fe200078e0208 */
[----:B------:R-:W-:Y:S01]  /*11e20*/  F2FP.PACK_AB R113, R31, R30 ;  /* 0x0000001e1f71723e */ /* 0x000fe200000000ff */
[----:B------:R-:W-:Y:S01]  /*11e30*/  IMAD R9, R6, c[0x0][0x3e0], RZ ;  /* 0x0000f80006097a24 */ /* 0x000fe200078e02ff */
[----:B------:R-:W-:Y:S01]  /*11e40*/  F2FP.PACK_AB R89, R39, R38 ;  /* 0x000000262759723e */ /* 0x000fe200000000ff */
[----:B------:R-:W-:Y:S01]  /*11e50*/  IMAD R5, R81, 0x80, R5 ;  /* 0x0000008051057824 */ /* 0x000fe200078e0205 */
[----:B------:R-:W-:Y:S01]  /*11e60*/  F2FP.PACK_AB R43, R43, R42 ;  /* 0x0000002a2b2b723e */ /* 0x000fe200000000ff */
[----:B------:R-:W-:Y:S01]  /*11e70*/  IMAD.WIDE.U32 R6, R0, c[0x0][0x3e0], R2 ;  /* 0x0000f80000067a25 */ /* 0x000fe200078e0002 */
[----:B------:R-:W-:-:S02]  /*11e80*/  F2FP.PACK_AB R44, R45, R44 ;  /* 0x0000002c2d2c723e */ /* 0x000fc400000000ff */
[C---:B------:R-:W-:Y:S01]  /*11e90*/  ISETP.GE.OR P6, PT, R5.reuse, R80, P0 ;  /* 0x000000500500720c */ /* 0x040fe200007c6670 */
[----:B------:R-:W-:Y:S01]  /*11ea0*/  @P3 IMAD.HI.U32 R2, R8, c[0x0][0x4ec], RZ ;  /* 0x00013b0008023a27 */ /* 0x000fe200078e00ff */
[----:B------:R-:W-:Y:S02]  /*11eb0*/  IADD3 R5, R5, 0x8, RZ ;  /* 0x0000000805057810 */ /* 0x000fe40007ffe0ff */
[----:B------:R-:W-:Y:S01]  /*11ec0*/  F2FP.PACK_AB R46, R47, R46 ;  /* 0x0000002e2f2e723e */ /* 0x000fe200000000ff */
[----:B------:R-:W-:Y:S01]  /*11ed0*/  IMAD.MOV.U32 R3, RZ, RZ, R8 ;  /* 0x000000ffff037224 */ /* 0x000fe200078e0008 */
[----:B------:R-:W-:Y:S01]  /*11ee0*/  @P3 SHF.R.U32.HI R3, RZ, c[0x0][0x4f0], R2 ;  /* 0x00013c00ff033a19 */ /* 0x000fe20000011602 */
[----:B------:R-:W-:Y:S01]  /*11ef0*/  IMAD R9, R0, c[0x0][0x3e4], R9 ;  /* 0x0000f90000097a24 */ /* 0x000fe200078e0209 */
[----:B------:R-:W-:Y:S01]  /*11f00*/  ISETP.GE.OR P5, PT, R5, R80, P0 ;  /* 0x000000500500720c */ /* 0x000fe200007a6670 */
[----:B------:R-:W-:Y:S01]  /*11f10*/  IMAD.SHL.U32 R0, R10, 0x2, RZ ;  /* 0x000000020a007824 */ /* 0x000fe200078e00ff */
[----:B------:R-:W-:Y:S01]  /*11f20*/  SHF.R.S32.HI R5, RZ, 0x1f, R3 ;  /* 0x0000001fff057819 */ /* 0x000fe20000011403 */
[----:B------:R-:W-:Y:S01]  /*11f30*/  IMAD.IADD R7, R7, 0x1, R9 ;  /* 0x0000000107077824 */ /* 0x000fe200078e0209 */
[----:B------:R-:W-:-:S02]  /*11f40*/  IADD3 R16, P0, R3, R16, RZ ;  /* 0x0000001003107210 */ /* 0x000fc40007f1e0ff */
[----:B------:R-:W-:Y:S01]  /*11f50*/  SHF.R.S32.HI R10, RZ, 0x1f, R12 ;  /* 0x0000001fff0a7819 */ /* 0x000fe2000001140c */
[----:B------:R-:W-:Y:S01]  /*11f60*/  STS [R0+0x80], R41 ;  /* 0x0000802900007388 */ /* 0x000fe20000000800 */
[----:B------:R-:W-:Y:S01]  /*11f70*/  IADD3.X R17, R5, R17, R21, P0, !PT ;  /* 0x0000001105117210 */ /* 0x000fe200007fe415 */
[----:B------:R-:W-:Y:S01]  /*11f80*/  IMAD.MOV R5, RZ, RZ, -R3 ;  /* 0x000000ffff057224 */ /* 0x000fe200078e0a03 */
[----:B------:R-:W-:Y:S01]  /*11f90*/  IADD3 R9, R0, 0x80, RZ ;  /* 0x0000008000097810 */ /* 0x000fe20007ffe0ff */
[----:B------:R-:W-:Y:S01]  /*11fa0*/  IMAD R10, R10, c[0x0][0x3d8], RZ ;  /* 0x0000f6000a0a7a24 */ /* 0x000fe200078e02ff */
[----:B------:R-:W-:Y:S01]  /*11fb0*/  IADD3 R2, R0, 0x70, RZ ;  /* 0x0000007000027810 */ /* 0x000fe20007ffe0ff */
[----:B------:R-:W-:Y:S01]  /*11fc0*/  IMAD R5, R5, c[0x0][0x4e8], R8 ;  /* 0x00013a0005057a24 */ /* 0x000fe200078e0208 */
[----:B------:R-:W-:Y:S01]  /*11fd0*/  @P4 IADD3 R2, R9, 0x10, RZ ;  /* 0x0000001009024810 */ /* 0x000fe20007ffe0ff */
[----:B------:R-:W-:Y:S01]  /*11fe0*/  IMAD.MOV.U32 R8, RZ, RZ, 0x40 ;  /* 0x00000040ff087424 */ /* 0x000fe200078e00ff */
[----:B------:R-:W-:Y:S01]  /*11ff0*/  STS [R0+0x480], R158 ;  /* 0x0004809e00007388 */ /* 0x000fe20000000800 */
[----:B------:R-:W-:Y:S01]  /*12000*/  IMAD.MOV.U32 R9, RZ, RZ, 0x20 ;  /* 0x00000020ff097424 */ /* 0x000fe200078e00ff */
[----:B------:R-:W-:Y:S01]  /*12010*/  F2FP.PACK_AB R48, R49, R48 ;  /* 0x000000303130723e */ /* 0x000fe200000000ff */
[C---:B------:R-:W-:Y:S01]  /*12020*/  IMAD R20, R12.reuse, c[0x0][0x3dc], R10 ;  /* 0x0000f7000c147a24 */ /* 0x040fe200078e020a */
[----:B------:R-:W-:Y:S01]  /*12030*/  STS [R2], R85 ;  /* 0x0000005502007388 */ /* 0x000fe20000000800 */
[----:B------:R-:W-:Y:S01]  /*12040*/  IMAD.WIDE.U32 R12, R12, c[0x0][0x3d8], R6 ;  /* 0x0000f6000c0c7a25 */ /* 0x000fe200078e0006 */
[----:B------:R-:W-:-:S02]  /*12050*/  SEL R7, R8, 0xffffffc0, !P2 ;  /* 0xffffffc008077807 */ /* 0x000fc40005000000 */
[----:B------:R-:W-:Y:S01]  /*12060*/  SHF.R.S32.HI R8, RZ, 0x1f, R5 ;  /* 0x0000001fff087819 */ /* 0x000fe20000011405 */
[----:B------:R-:W-:Y:S01]  /*12070*/  STS [R2+0x400], R154 ;  /* 0x0004009a02007388 */ /* 0x000fe20000000800 */
[----:B------:R-:W-:Y:S01]  /*12080*/  SEL R9, R9, 0xffffffe0, !P1 ;  /* 0xffffffe009097807 */ /* 0x000fe20004800000 */
[----:B------:R-:W-:Y:S01]  /*12090*/  IMAD.IADD R6, R0, 0x1, R7 ;  /* 0x0000000100067824 */ /* 0x000fe200078e0207 */
[----:B------:R-:W-:Y:S01]  /*120a0*/  F2FP.PACK_AB R50, R51, R50 ;  /* 0x000000323332723e */ /* 0x000fe200000000ff */
[----:B------:R-:W-:Y:S01]  /*120b0*/  IMAD R10, R8, c[0x0][0x488], RZ ;  /* 0x00012200080a7a24 */ /* 0x000fe200078e02ff */
[----:B------:R-:W-:Y:S01]  /*120c0*/  F2FP.PACK_AB R52, R53, R52 ;  /* 0x000000343534723e */ /* 0x000fe200000000ff */
[----:B------:R-:W-:Y:S01]  /*120d0*/  IMAD.IADD R3, R0, 0x1, R9 ;  /* 0x0000000100037824 */ /* 0x000fe200078e0209 */
[----:B------:R-:W-:Y:S01]  /*120e0*/  F2FP.PACK_AB R54, R55, R54 ;  /* 0x000000363736723e */ /* 0x000fe200000000ff */
[----:B------:R-:W-:Y:S01]  /*120f0*/  IMAD.IADD R15, R9, 0x1, R2 ;  /* 0x00000001090f7824 */ /* 0x000fe200078e0202 */
[----:B------:R-:W-:Y:S01]  /*12100*/  F2FP.PACK_AB R57, R57, R56 ;  /* 0x000000383939723e */ /* 0x000fe200000000ff */
[----:B------:R-:W-:Y:S01]  /*12110*/  IMAD.WIDE.U32 R8, R5, c[0x0][0x488], R16 ;  /* 0x0001220005087a25 */ /* 0x000fe200078e0010 */
[----:B------:R-:W-:Y:S01]  /*12120*/  STS [R3+0x80], R148 ;  /* 0x0000809403007388 */ /* 0x000fe20000000800 */
[----:B------:R-:W-:-:S02]  /*12130*/  F2FP.PACK_AB R58, R59, R58 ;  /* 0x0000003a3b3a723e */ /* 0x000fc400000000ff */
[----:B------:R-:W-:Y:S01]  /*12140*/  IMAD R10, R5, c[0x0][0x48c], R10 ;  /* 0x00012300050a7a24 */ /* 0x000fe200078e020a */
[----:B------:R-:W-:Y:S01]  /*12150*/  STS [R3+0x480], R150 ;  /* 0x0004809603007388 */ /* 0x000fe20000000800 */
[----:B------:R-:W-:Y:S01]  /*12160*/  IMAD.IADD R14, R7, 0x1, R2 ;  /* 0x00000001070e7824 */ /* 0x000fe200078e0202 */
[----:B------:R-:W-:Y:S01]  /*12170*/  F2FP.PACK_AB R42, R61, R60 ;  /* 0x0000003c3d2a723e */ /* 0x000fe200000000ff */
[----:B------:R-:W-:Y:S01]  /*12180*/  IMAD.IADD R5, R7, 0x1, R3 ;  /* 0x0000000107057824 */ /* 0x000fe200078e0203 */
[----:B------:R-:W-:Y:S01]  /*12190*/  STS [R15], R144 ;  /* 0x000000900f007388 */ /* 0x000fe20000000800 */
[----:B------:R-:W-:Y:S01]  /*121a0*/  IMAD.IADD R7, R15, 0x1, R7 ;  /* 0x000000010f077824 */ /* 0x000fe200078e0207 */
[----:B------:R-:W-:Y:S01]  /*121b0*/  F2FP.PACK_AB R62, R63, R62 ;  /* 0x0000003e3f3e723e */ /* 0x000fe200000000ff */
[----:B------:R-:W-:Y:S01]  /*121c0*/  IMAD.IADD R9, R9, 0x1, R10 ;  /* 0x0000000109097824 */ /* 0x000fe200078e020a */
        /* <DEDUP_REMOVED lines=41> */
[----:B------:R-:W-:Y:S01]  /*12460*/  LEA R16, P0, R8, c[0x0][0x450], 0x2 ;  /* 0x0001140008107a11 */ /* 0x000fe200078010ff */
        /* <DEDUP_REMOVED lines=10> */
[----:B------:R-:W-:-:S03]  /*12510*/  LEA.HI.X R9, R8, c[0x0][0x454], R9, 0x2, P0 ;  /* 0x0001150008097a11 */ /* 0x000fc600000f1409 */
        /* <DEDUP_REMOVED lines=24> */
[----:B------:R2:W-:Y:S04]  /*126a0*/  STS [R0+0xc480], R102 ;  /* 0x00c4806600007388 */ /* 0x0005e80000000800 */
[----:B------:R3:W-:Y:S04]  /*126b0*/  STS [R2+0xc000], R28 ;  /* 0x00c0001c02007388 */ /* 0x0007e80000000800 */
[----:B------:R4:W-:Y:S04]  /*126c0*/  STS [R2+0xc400], R106 ;  /* 0x00c4006a02007388 */ /* 0x0009e80000000800 */
[----:B------:R-:W-:Y:S01]  /*126d0*/  STS [R3+0xc080], R27 ;  /* 0x00c0801b03007388 */ /* 0x000fe20000000800 */
[----:B-1----:R-:W-:-:S03]  /*126e0*/  LEA R30, P0, R12, c[0x0][0x380], 0x1 ;  /* 0x0000e0000c1e7a11 */ /* 0x002fc600078008ff */
[----:B------:R-:W-:Y:S04]  /*126f0*/  STS [R3+0xc480], R110 ;  /* 0x00c4806e03007388 */ /* 0x000fe80000000800 */
[----:B------:R-:W-:Y:S04]  /*12700*/  STS [R15+0xc000], R26 ;  /* 0x00c0001a0f007388 */ /* 0x000fe80000000800 */
[----:B------:R-:W-:Y:S01]  /*12710*/  STS [R15+0xc400], R114 ;  /* 0x00c400720f007388 */ /* 0x000fe20000000800 */
[----:B--2---:R-:W-:-:S03]  /*12720*/  IMAD.SHL.U32 R0, R18, 0x2, RZ ;  /* 0x0000000212007824 */ /* 0x004fc600078e00ff */
[----:B------:R-:W-:Y:S01]  /*12730*/  STS [R6+0xc080], R25 ;  /* 0x00c0801906007388 */ /* 0x000fe20000000800 */
[----:B---3--:R-:W-:-:S03]  /*12740*/  IMAD R28, R81, 0x80, R19 ;  /* 0x00000080511c7824 */ /* 0x008fc600078e0213 */
[----:B------:R-:W-:Y:S01]  /*12750*/  STS [R6+0xc480], R118 ;  /* 0x00c4807606007388 */ /* 0x000fe20000000800 */
[----:B----4-:R-:W-:-:S03]  /*12760*/  IMAD.IADD R2, R13, 0x1, R20 ;  /* 0x000000010d027824 */ /* 0x010fc600078e0214 */
[----:B------:R-:W-:Y:S02]  /*12770*/  STS [R14+0xc000], R24 ;  /* 0x00c000180e007388 */ /* 0x000fe40000000800 */
[----:B------:R-:W-:Y:S02]  /*12780*/  LEA.HI.X R29, R12, c[0x0][0x384], R2, 0x1, P0 ;  /* 0x0000e1000c1d7a11 */ /* 0x000fe400000f0c02 */
[----:B------:R-:W-:Y:S01]  /*12790*/  STS [R14+0xc400], R122 ;  /* 0x00c4007a0e007388 */ /* 0x000fe20000000800 */
[----:B------:R-:W-:-:S03]  /*127a0*/  ISETP.GE.AND P0, PT, R28, R80, PT ;  /* 0x000000501c00720c */ /* 0x000fc60003f06270 */
[----:B------:R-:W-:Y:S04]  /*127b0*/  STS [R5+0xc080], R23 ;  /* 0x00c0801705007388 */ /* 0x000fe80000000800 */
[----:B------:R-:W-:Y:S04]  /*127c0*/  STS [R5+0xc480], R126 ;  /* 0x00c4807e05007388 */ /* 0x000fe80000000800 */
[----:B------:R-:W-:Y:S04]  /*127d0*/  STS [R7+0xc000], R22 ;  /* 0x00c0001607007388 */ /* 0x000fe80000000800 */
[----:B------:R-:W-:Y:S04]  /*127e0*/  STS [R7+0xc400], R130 ;  /* 0x00c4008207007388 */ /* 0x000fe80000000800 */
[----:B------:R-:W-:Y:S04]  /*127f0*/  SHFL.IDX PT, R10, R16, RZ, 0x1c1f ;  /* 0x001c1fff100a7589 */ /* 0x000fe800000e0000 */
[----:B------:R-:W1:Y:S04]  /*12800*/  SHFL.IDX PT, R11, R9, RZ, 0x1c1f ;  /* 0x001c1fff090b7589 */ /* 0x000e6800000e0000 */
[----:B------:R-:W-:Y:S06]  /*12810*/  BAR.SYNC.DEFER_BLOCKING 0x1, 0x100 ;  /* 0x0044000000007b1d */ /* 0x000fec0000010000 */
[----:B------:R-:W-:Y:S04]  /*12820*/  SHFL.IDX PT, R8, R16, 0x1, 0x1c1f ;  /* 0x003c1f0010087f89 */ /* 0x000fe800000e0000 */
[----:B------:R-:W2:Y:S04]  /*12830*/  SHFL.IDX PT, R9, R9, 0x1, 0x1c1f ;  /* 0x003c1f0009097f89 */ /* 0x000ea800000e0000 */
[----:B------:R3:W4:Y:S04]  /*12840*/  SHFL.IDX PT, R2, R30, RZ, 0x181f ;  /* 0x00181fff1e027589 */ /* 0x00072800000e0000 */
[----:B------:R3:W3:Y:S04]  /*12850*/  SHFL.IDX PT, R3, R29, RZ, 0x181f ;  /* 0x00181fff1d037589 */ /* 0x0006e800000e0000 */
[----:B-1----:R1:W-:Y:S04]  /*12860*/  @!P6 ST.E [R10.64], R36 ;  /* 0x000000240a00e985 */ /* 0x0023e8000c101918 */
[----:B--2---:R1:W-:Y:S04]  /*12870*/  @!P5 ST.E [R8.64], R37 ;  /* 0x000000250800d985 */ /* 0x0043e8000c101918 */
[----:B------:R1:W2:Y:S04]  /*12880*/  LDS.128 R44, [R0+0x1080] ;  /* 0x00108000002c7984 */ /* 0x0002a80000000c00 */
        /* <DEDUP_REMOVED lines=10> */
[----:B------:R1:W1:Y:S01]  /*12930*/  LDS.128 R76, [R0+0xf080] ;  /* 0x00f08000004c7984 */ /* 0x0002620000000c00 */
[----:B------:R-:W-:Y:S05]  /*12940*/  @P0 BRA `(.L_x_208) ;  /* 0x000001c000000947 */ /* 0x000fea0003800000 */
[----:B--234-:R-:W2:Y:S01]  /*12950*/  LDS.128 R24, [R0+0x80] ;  /* 0x0000800000187984 */ /* 0x01cea20000000c00 */
[----:B------:R-:W-:-:S02]  /*12960*/  IADD3 R7, R4, 0x40, RZ ;  /* 0x0000004004077810 */ /* 0x000fc40007ffe0ff */
[C---:B-1----:R-:W-:Y:S01]  /*12970*/  IADD3 R8, R4.reuse, 0x80, RZ ;  /* 0x0000008004087810 */ /* 0x042fe20007ffe0ff */
[----:B------:R-:W1:Y:S01]  /*12980*/  LDS.128 R20, [R0+0x4080] ;  /* 0x0040800000147984 */ /* 0x000e620000000c00 */
[----:B------:R-:W-:Y:S02]  /*12990*/  IADD3 R9, R4, 0xc0, RZ ;  /* 0x000000c004097810 */ /* 0x000fe40007ffe0ff */
[----:B------:R-:W-:Y:S01]  /*129a0*/  ISETP.GE.AND P2, PT, R7, c[0x0][0x3c8], PT ;  /* 0x0000f20007007a0c */ /* 0x000fe20003f46270 */
[----:B------:R-:W3:Y:S01]  /*129b0*/  LDS.128 R16, [R0+0x8080] ;  /* 0x0080800000107984 */ /* 0x000ee20000000c00 */
[----:B------:R-:W-:Y:S02]  /*129c0*/  ISETP.GE.AND P1, PT, R8, c[0x0][0x3c8], PT ;  /* 0x0000f20008007a0c */ /* 0x000fe40003f26270 */
[----:B------:R-:W-:Y:S01]  /*129d0*/  ISETP.GE.AND P0, PT, R9, c[0x0][0x3c8], PT ;  /* 0x0000f20009007a0c */ /* 0x000fe20003f06270 */
[----:B------:R4:W1:Y:S01]  /*129e0*/  LDS.128 R12, [R0+0xc080] ;  /* 0x00c08000000c7984 */ /* 0x0008620000000c00 */
[----:B------:R-:W-:-:S07]  /*129f0*/  ISETP.GE.AND P3, PT, R4, c[0x0][0x3c8], PT ;  /* 0x0000f20004007a0c */ /* 0x000fce0003f66270 */
[----:B------:R-:W-:-:S04]  /*12a00*/  @!P2 SHF.R.S32.HI R5, RZ, 0x1f, R7 ;  /* 0x0000001fff05a819 */ /* 0x000fc80000011407 */
[----:B------:R-:W-:Y:S02]  /*12a10*/  @!P0 SHF.R.S32.HI R6, RZ, 0x1f, R9 ;  /* 0x0000001fff068819 */ /* 0x000fe40000011409 */
[----:B------:R-:W-:Y:S01]  /*12a20*/  @!P2 LEA.HI R7, R5, R7, RZ, 0x3 ;  /* 0x000000070507a211 */ /* 0x000fe200078f18ff */
[----:B------:R-:W-:Y:S01]  /*12a30*/  @!P3 IMAD.WIDE R10, R4, 0x2, R2 ;  /* 0x00000002040ab825 */ /* 0x000fe200078e0202 */
[----:B----4-:R-:W-:-:S04]  /*12a40*/  @!P1 SHF.R.S32.HI R0, RZ, 0x1f, R8 ;  /* 0x0000001fff009819 */ /* 0x010fc80000011408 */
        /* <DEDUP_REMOVED lines=8> */
[----:B-1----:R2:W-:Y:S03]  /*12ad0*/  @!P2 ST.E.128 [R8.64], R20 ;  /* 0x000000140800a985 */ /* 0x0025e6000c101d18 */
[----:B------:R-:W-:Y:S01]  /*12ae0*/  @!P0 IMAD.WIDE R2, R0, 0x2, R2 ;  /* 0x0000000200028825 */ /* 0x000fe200078e0202 */
[----:B---3--:R2:W-:Y:S04]  /*12af0*/  @!P1 ST.E.128 [R6.64], R16 ;  /* 0x0000001006009985 */ /* 0x0085e8000c101d18 */
[----:B------:R2:W-:Y:S02]  /*12b00*/  @!P0 ST.E.128 [R2.64], R12 ;  /* 0x0000000c02008985 */ /* 0x0005e4000c101d18 */
.L_x_208:
[----:B--234-:R-:W-:Y:S05]  /*12b10*/  BSYNC B0 ;  /* 0x0000000000007941 */ /* 0x01cfea0003800000 */
.L_x_207:
        /* <DEDUP_REMOVED lines=30> */
.L_x_210:
[----:B------:R-:W-:Y:S05]  /*12d00*/  BSYNC B0 ;  /* 0x0000000000007941 */ /* 0x000fea0003800000 */
.L_x_209:
        /* <DEDUP_REMOVED lines=30> */
.L_x_212:
[----:B------:R-:W-:Y:S05]  /*12ef0*/  BSYNC B0 ;  /* 0x0000000000007941 */ /* 0x000fea0003800000 */
.L_x_211:
        /* <DEDUP_REMOVED lines=31> */
.L_x_206:
[----:B------:R-:W1:Y:S01]  /*130f0*/  S2R R9, SR_TID.X ;  /* 0x0000000000097919 */ /* 0x000e620000002100 */
[----:B------:R-:W-:Y:S03]  /*13100*/  BSSY B0, `(.L_x_213) ;  /* 0x0000027000007945 */ /* 0x000fe60003800000 */
[----:B------:R-:W2:Y:S01]  /*13110*/  S2R R10, SR_CTAID.Z ;  /* 0x00000000000a7919 */ /* 0x000ea20000002700 */
[----:B-1----:R-:W-:Y:S02]  /*13120*/  ISETP.GT.AND P0, PT, R9, 0x7f, PT ;  /* 0x0000007f0900780c */ /* 0x002fe40003f04270 */
[----:B--2---:R-:W-:-:S11]  /*13130*/  SHF.R.S32.HI R11, RZ, 0x1f, R10 ;  /* 0x0000001fff0b7819 */ /* 0x004fd6000001140a */
[----:B------:R-:W-:Y:S05]  /*13140*/  @P0 BRA `(.L_x_214) ;  /* 0x0000022000000947 */ /* 0x000fea0003800000 */
[----:B------:R-:W1:Y:S01]  /*13150*/  S2R R5, SR_CTAID.X ;  /* 0x0000000000057919 */ /* 0x000e620000002500 */
[----:B------:R-:W-:-:S05]  /*13160*/  MOV R2, c[0x0][0x4e8] ;  /* 0x00013a0000027a02 */ /* 0x000fca0000000f00 */
[----:B------:R-:W-:Y:S01]  /*13170*/  IMAD R0, R2, c[0x0][0x388], RZ ;  /* 0x0000e20002007a24 */ /* 0x000fe200078e02ff */
[----:B-1----:R-:W-:-:S04]  /*13180*/  LEA R5, R5, R9, 0x7 ;  /* 0x0000000905057211 */ /* 0x002fc800078e38ff */
[----:B------:R-:W-:-:S13]  /*13190*/  ISETP.GE.AND P0, PT, R5, R0, PT ;  /* 0x000000000500720c */ /* 0x000fda0003f06270 */
[----:B------:R-:W-:Y:S05]  /*131a0*/  @P0 BRA `(.L_x_214) ;  /* 0x000001c000000947 */ /* 0x000fea0003800000 */
[----:B------:R-:W1:Y:S01]  /*131b0*/  S2R R4, SR_CTAID.Y ;  /* 0x0000000000047919 */ /* 0x000e620000002600 */
[----:B------:R-:W-:Y:S02]  /*131c0*/  ISETP.NE.AND P0, PT, R2, 0x1, PT ;  /* 0x000000010200780c */ /* 0x000fe40003f05270 */
[----:B------:R-:W-:-:S11]  /*131d0*/  MOV R0, R5 ;  /* 0x0000000500007202 */ /* 0x000fd60000000f00 */
[----:B------:R-:W-:-:S05]  /*131e0*/  @P0 IMAD.HI.U32 R2, R5, c[0x0][0x4ec], RZ ;  /* 0x00013b0005020a27 */ /* 0x000fca00078e00ff */
[----:B------:R-:W-:Y:S02]  /*131f0*/  @P0 SHF.R.U32.HI R0, RZ, c[0x0][0x4f0], R2 ;  /* 0x00013c00ff000a19 */ /* 0x000fe40000011602 */
[----:B-1----:R-:W-:Y:S01]  /*13200*/  SHF.R.S32.HI R3, RZ, 0x1f, R4 ;  /* 0x0000001fff037819 */ /* 0x002fe20000011404 */
[----:B------:R-:W-:-:S04]  /*13210*/  IMAD.WIDE.U32 R6, R4, c[0x0][0x490], RZ ;  /* 0x0001240004067a25 */ /* 0x000fc800078e00ff */
[----:B------:R-:W-:-:S04]  /*13220*/  IMAD R3, R3, c[0x0][0x490], RZ ;  /* 0x0001240003037a24 */ /* 0x000fc800078e02ff */
[----:B------:R-:W-:Y:S01]  /*13230*/  IMAD R2, R4, c[0x0][0x494], R3 ;  /* 0x0001250004027a24 */ /* 0x000fe200078e0203 */
[----:B------:R-:W-:-:S04]  /*13240*/  IADD3 R4, -R0, RZ, RZ ;  /* 0x000000ff00047210 */ /* 0x000fc80007ffe1ff */
[----:B------:R-:W-:Y:S01]  /*13250*/  IADD3 R3, R7, R2, RZ ;  /* 0x0000000207037210 */ /* 0x000fe20007ffe0ff */
[----:B------:R-:W-:Y:S02]  /*13260*/  IMAD.MOV.U32 R2, RZ, RZ, R6 ;  /* 0x000000ffff027224 */ /* 0x000fe400078e0006 */
[----:B------:R-:W-:Y:S02]  /*13270*/  IMAD R7, R11, c[0x0][0x498], RZ ;  /* 0x000126000b077a24 */ /* 0x000fe400078e02ff */
[----:B------:R-:W-:Y:S02]  /*13280*/  IMAD R4, R4, c[0x0][0x4e8], R5 ;  /* 0x00013a0004047a24 */ /* 0x000fe400078e0205 */
[----:B------:R-:W-:-:S03]  /*13290*/  IMAD.WIDE.U32 R2, R10, c[0x0][0x498], R2 ;  /* 0x000126000a027a25 */ /* 0x000fc600078e0002 */
[----:B------:R-:W-:Y:S01]  /*132a0*/  SHF.R.S32.HI R5, RZ, 0x1f, R4 ;  /* 0x0000001fff057819 */ /* 0x000fe20000011404 */
[----:B------:R-:W-:Y:S01]  /*132b0*/  IMAD R6, R10, c[0x0][0x49c], R7 ;  /* 0x000127000a067a24 */ /* 0x000fe200078e0207 */
[----:B------:R-:W-:Y:S02]  /*132c0*/  SHF.R.S32.HI R7, RZ, 0x1f, R0 ;  /* 0x0000001fff077819 */ /* 0x000fe40000011400 */
[----:B------:R-:W-:Y:S01]  /*132d0*/  IADD3 R2, P0, R0, R2, RZ ;  /* 0x0000000200027210 */ /* 0x000fe20007f1e0ff */
[----:B------:R-:W-:-:S03]  /*132e0*/  IMAD R0, R5, c[0x0][0x488], RZ ;  /* 0x0001220005007a24 */ /* 0x000fc600078e02ff */
[----:B------:R-:W-:Y:S01]  /*132f0*/  IADD3.X R3, R7, R3, R6, P0, !PT ;  /* 0x0000000307037210 */ /* 0x000fe200007fe406 */
[----:B------:R-:W-:-:S04]  /*13300*/  IMAD R0, R4, c[0x0][0x48c], R0 ;  /* 0x0001230004007a24 */ /* 0x000fc800078e0200 */
[----:B------:R-:W-:-:S05]  /*13310*/  IMAD.WIDE.U32 R2, R4, c[0x0][0x488], R2 ;  /* 0x0001220004027a25 */ /* 0x000fca00078e0002 */
[----:B------:R-:W-:Y:S02]  /*13320*/  IADD3 R0, R3, R0, RZ ;  /* 0x0000000003007210 */ /* 0x000fe40007ffe0ff */
[----:B------:R-:W-:-:S04]  /*13330*/  LEA R4, P0, R2, c[0x0][0x450], 0x2 ;  /* 0x0001140002047a11 */ /* 0x000fc800078010ff */
[----:B------:R-:W-:Y:S01]  /*13340*/  LEA.HI.X R5, R2, c[0x0][0x454], R0, 0x2, P0 ;  /* 0x0001150002057a11 */ /* 0x000fe200000f1400 */
[----:B------:R-:W-:-:S05]  /*13350*/  IMAD.MOV.U32 R0, RZ, RZ, -0x800000 ;  /* 0xff800000ff007424 */ /* 0x000fca00078e00ff */
[----:B------:R1:W-:Y:S03]  /*13360*/  STG.E [R4.64], R0 ;  /* 0x0000000004007986 */ /* 0x0003e6000c101918 */
.L_x_214:
[----:B------:R-:W-:Y:S05]  /*13370*/  BSYNC B0 ;  /* 0x0000000000007941 */ /* 0x000fea0003800000 */
.L_x_213:
[----:B------:R-:W2:Y:S01]  /*13380*/  S2R R6, SR_CTAID.Y ;  /* 0x0000000000067919 */ /* 0x000ea20000002600 */
[----:B-1----:R-:W-:Y:S01]  /*13390*/  SHF.R.S32.HI R0, RZ, 0x1f, R9 ;  /* 0x0000001fff007819 */ /* 0x002fe20000011409 */
[----:B------:R-:W-:Y:S01]  /*133a0*/  BSSY B0, `(.L_x_215) ;  /* 0x0000044000007945 */ /* 0x000fe20003800000 */
[----:B------:R-:W-:Y:S01]  /*133b0*/  MOV R17, c[0x0][0x4e8] ;  /* 0x00013a0000117a02 */ /* 0x000fe20000000f00 */
[----:B------:R-:W1:Y:S01]  /*133c0*/  S2R R14, SR_CTAID.X ;  /* 0x00000000000e7919 */ /* 0x000e620000002500 */
[----:B------:R-:W-:Y:S02]  /*133d0*/  LEA.HI R0, R0, R9, RZ, 0x3 ;  /* 0x0000000900007211 */ /* 0x000fe400078f18ff */
[C---:B------:R-:W-:Y:S01]  /*133e0*/  ISETP.NE.AND P0, PT, R17.reuse, 0x1, PT ;  /* 0x000000011100780c */ /* 0x040fe20003f05270 */
[----:B------:R-:W-:Y:S01]  /*133f0*/  IMAD R17, R17, c[0x0][0x388], RZ ;  /* 0x0000e20011117a24 */ /* 0x000fe200078e02ff */
[----:B------:R-:W-:Y:S02]  /*13400*/  LOP3.LUT R2, R0, 0xfffffff8, RZ, 0xc0, !PT ;  /* 0xfffffff800027812 */ /* 0x000fe400078ec0ff */
[----:B------:R-:W-:-:S02]  /*13410*/  SHF.R.S32.HI R8, RZ, 0x3, R0 ;  /* 0x00000003ff087819 */ /* 0x000fc40000011400 */
[----:B------:R-:W-:-:S05]  /*13420*/  IADD3 R9, -R2, R9, RZ ;  /* 0x0000000902097210 */ /* 0x000fca0007ffe1ff */
[----:B------:R-:W-:Y:S01]  /*13430*/  IMAD R0, R9, 0x20, R8 ;  /* 0x0000002009007824 */ /* 0x000fe200078e0208 */
[----:B--2---:R-:W-:-:S04]  /*13440*/  SHF.R.S32.HI R3, RZ, 0x1f, R6 ;  /* 0x0000001fff037819 */ /* 0x004fc80000011406 */
[C---:B-1----:R-:W-:Y:S01]  /*13450*/  LEA R5, R14.reuse, R0, 0x7 ;  /* 0x000000000e057211 */ /* 0x042fe200078e38ff */
[----:B------:R-:W-:Y:S01]  /*13460*/  IMAD R2, R3, c[0x0][0x3e8], RZ ;  /* 0x0000fa0003027a24 */ /* 0x000fe200078e02ff */
[----:B------:R-:W-:Y:S02]  /*13470*/  LEA R14, R14, R8, 0x7 ;  /* 0x000000080e0e7211 */ /* 0x000fe400078e38ff */
[----:B------:R-:W-:Y:S01]  /*13480*/  MOV R0, R5 ;  /* 0x0000000500007202 */ /* 0x000fe20000000f00 */
[C---:B------:R-:W-:Y:S02]  /*13490*/  IMAD R2, R6.reuse, c[0x0][0x3ec], R2 ;  /* 0x0000fb0006027a24 */ /* 0x040fe400078e0202 */
[----:B------:R-:W-:-:S04]  /*134a0*/  IMAD.WIDE.U32 R6, R6, c[0x0][0x3e8], RZ ;  /* 0x0000fa0006067a25 */ /* 0x000fc800078e00ff */
[----:B------:R-:W-:-:S04]  /*134b0*/  @P0 IMAD.HI.U32 R4, R5, c[0x0][0x4ec], RZ ;  /* 0x00013b0005040a27 */ /* 0x000fc800078e00ff */
[----:B------:R-:W-:Y:S01]  /*134c0*/  IMAD.IADD R3, R7, 0x1, R2 ;  /* 0x0000000107037824 */ /* 0x000fe200078e0202 */
[----:B------:R-:W-:Y:S01]  /*134d0*/  @P0 SHF.R.U32.HI R0, RZ, c[0x0][0x4f0], R4 ;  /* 0x00013c00ff000a19 */ /* 0x000fe20000011604 */
[----:B------:R-:W-:Y:S02]  /*134e0*/  IMAD R7, R11, c[0x0][0x3f0], RZ ;  /* 0x0000fc000b077a24 */ /* 0x000fe400078e02ff */
[----:B------:R-:W-:Y:S01]  /*134f0*/  IMAD.MOV.U32 R2, RZ, RZ, R6 ;  /* 0x000000ffff027224 */ /* 0x000fe200078e0006 */
[----:B------:R-:W-:Y:S01]  /*13500*/  SHF.R.S32.HI R6, RZ, 0x1f, R0 ;  /* 0x0000001fff067819 */ /* 0x000fe20000011400 */
[----:B------:R-:W-:Y:S01]  /*13510*/  IMAD R7, R10, c[0x0][0x3f4], R7 ;  /* 0x0000fd000a077a24 */ /* 0x000fe200078e0207 */
[----:B------:R-:W-:Y:S01]  /*13520*/  IADD3 R4, -R0, RZ, RZ ;  /* 0x000000ff00047210 */ /* 0x000fe20007ffe1ff */
[----:B------:R-:W-:-:S04]  /*13530*/  IMAD.WIDE.U32 R2, R10, c[0x0][0x3f0], R2 ;  /* 0x0000fc000a027a25 */ /* 0x000fc800078e0002 */
[----:B------:R-:W-:Y:S02]  /*13540*/  IMAD.IADD R3, R3, 0x1, R7 ;  /* 0x0000000103037824 */ /* 0x000fe400078e0207 */
        /* <DEDUP_REMOVED lines=11> */
[----:B------:R-:W-:Y:S01]  /*13600*/  LEA.HI.X R15, R2, c[0x0][0x384], R0, 0x1, P0 ;  /* 0x0000e100020f7a11 */ /* 0x000fe200000f0c00 */
[----:B------:R-:W-:Y:S01]  /*13610*/  IMAD.SHL.U32 R0, R9, 0x8, RZ ;  /* 0x0000000809007824 */ /* 0x000fe200078e00ff */
[----:B------:R-:W-:Y:S01]  /*13620*/  ISETP.GE.AND P0, PT, R14, R17, PT ;  /* 0x000000110e00720c */ /* 0x000fe20003f06270 */
[----:B------:R1:W2:Y:S03]  /*13630*/  SHFL.IDX PT, R2, R16, RZ, 0x181f ;  /* 0x00181fff10027589 */ /* 0x0002a600000e0000 */
[C---:B------:R-:W-:Y:S01]  /*13640*/  IADD3 R11, R0.reuse, 0x40, RZ ;  /* 0x00000040000b7810 */ /* 0x040fe20007ffe0ff */
[----:B------:R1:W3:Y:S01]  /*13650*/  SHFL.IDX PT, R3, R15, RZ, 0x181f ;  /* 0x00181fff0f037589 */ /* 0x0002e200000e0000 */
[C---:B------:R-:W-:Y:S02]  /*13660*/  IADD3 R12, R0.reuse, 0x80, RZ ;  /* 0x00000080000c7810 */ /* 0x040fe40007ffe0ff */
[----:B------:R-:W-:-:S05]  /*13670*/  IADD3 R13, R0, 0xc0, RZ ;  /* 0x000000c0000d7810 */ /* 0x000fca0007ffe0ff */
        /* <DEDUP_REMOVED lines=22> */
.L_x_216:
[----:B------:R-:W-:Y:S05]  /*137e0*/  BSYNC B0 ;  /* 0x0000000000007941 */ /* 0x000fea0003800000 */
.L_x_215:
        /* <DEDUP_REMOVED lines=27> */
.L_x_218:
[----:B------:R-:W-:Y:S05]  /*139a0*/  BSYNC B0 ;  /* 0x0000000000007941 */ /* 0x000fea0003800000 */
.L_x_217:
        /* <DEDUP_REMOVED lines=27> */
.L_x_220:
[----:B------:R-:W-:Y:S05]  /*13b60*/  BSYNC B0 ;  /* 0x0000000000007941 */ /* 0x000fea0003800000 */
.L_x_219:
        /* <DEDUP_REMOVED lines=28> */
.L_x_221:
        /* <DEDUP_REMOVED lines=13> */
.L_x_1531:


//--------------------- .text._ZN7cutlass13device_kernelIN5flash19enable_sm80_to_sm89INS1_16FlashAttnFwdSm80INS1_25CollectiveMainloopFwdSm80ILi8ELi1ELb1EN4cute5tupleIJNS5_1CILi128EEENS7_ILi48EEENS7_ILi256EEEEEELi256ENS_6half_tEfNS_4arch4Sm80ELb0ELb1ELb1ELb1ELb0ELb0ELb1ELb0EEENS1_21CollectiveEpilogueFwdINS6_IJS8_SA_S9_EEENS6_IJNS7_ILi1EEESI_SI_EEESC_SE_Li256ELb1ELb1ELb0ELb0EEENS1_19SingleTileSchedulerILb1ELb0ELb1ELi128EEEEEEEEEvNT_6ParamsE --------------------------
	.section	.text._ZN7cutlass13device_kernelIN5flash19enable_sm80_to_sm89INS1_16FlashAttnFwdSm80INS1_25CollectiveMainloopFwdSm80ILi8ELi1ELb1EN4cute5tupleIJNS5_1CILi128EEENS7_ILi48EEENS7_ILi256EEEEEELi256ENS_6half_tEfNS_4arch4Sm80ELb0ELb1ELb1ELb1ELb0ELb0ELb1ELb0EEENS1_21CollectiveEpilogueFwdINS6_IJS8_SA_S9_EEENS6_IJNS7_ILi1EEESI_SI_EEESC_SE_Li256ELb1ELb1ELb0ELb0EEENS1_19SingleTileSchedulerILb1ELb0ELb1ELi128EEEEEEEEEvNT_6ParamsE,"ax",@progbits
	.sectioninfo	@"SHI_REGISTERS=255"
	.align	128
.text._ZN7cutlass13device_kernelIN5flash19enable_sm80_to_sm89INS1_16FlashAttnFwdSm80INS1_25CollectiveMainloopFwdSm80ILi8ELi1ELb1EN4cute5tupleIJNS5_1CILi128EEENS7_ILi48EEENS7_ILi256EEEEEELi256ENS_6half_tEfNS_4arch4Sm80ELb0ELb1ELb1ELb1ELb0ELb0ELb1ELb0EEENS1_21CollectiveEpilogueFwdINS6_IJS8_SA_S9_EEENS6_IJNS7_ILi1EEESI_SI_EEESC_SE_Li256ELb1ELb1ELb0ELb0EEENS1_19SingleTileSchedulerILb1ELb0ELb1ELi128EEEEEEEEEvNT_6ParamsE:
        .type           _ZN7cutlass13device_kernelIN5flash19enable_sm80_to_sm89INS1_16FlashAttnFwdSm80INS1_25CollectiveMainloopFwdSm80ILi8ELi1ELb1EN4cute5tupleIJNS5_1CILi128EEENS7_ILi48EEENS7_ILi256EEEEEELi256ENS_6half_tEfNS_4arch4Sm80ELb0ELb1ELb1ELb1ELb0ELb0ELb1ELb0EEENS1_21CollectiveEpilogueFwdINS6_IJS8_SA_S9_EEENS6_IJNS7_ILi1EEESI_SI_EEESC_SE_Li256ELb1ELb1ELb0ELb0EEENS1_19SingleTileSchedulerILb1ELb0ELb1ELi128EEEEEEEEEvNT_6ParamsE,@function
        .size           _ZN7cutlass13device_kernelIN5flash19enable_sm80_to_sm89INS1_16FlashAttnFwdSm80INS1_25CollectiveMainloopFwdSm80ILi8ELi1ELb1EN4cute5tupleIJNS5_1CILi128EEENS7_ILi48EEENS7_ILi256EEEEEELi256ENS_6half_tEfNS_4arch4Sm80ELb0ELb1ELb1ELb1ELb0ELb0ELb1ELb0EEENS1_21CollectiveEpilogueFwdINS6_IJS8_SA_S9_EEENS6_IJNS7_ILi1EEESI_SI_EEESC_SE_Li256ELb1ELb1ELb0ELb0EEENS1_19SingleTileSchedulerILb1ELb0ELb1ELi128EEEEEEEEEvNT_6ParamsE,(.L_x_1532 - _ZN7cutlass13device_kernelIN5flash19enable_sm80_to_sm89INS1_16FlashAttnFwdSm80INS1_25CollectiveMainloopFwdSm80ILi8ELi1ELb1EN4cute5tupleIJNS5_1CILi128EEENS7_ILi48EEENS7_ILi256EEEEEELi256ENS_6half_tEfNS_4arch4Sm80ELb0ELb1ELb1ELb1ELb0ELb0ELb1ELb0EEENS1_21CollectiveEpilogueFwdINS6_IJS8_SA_S9_EEENS6_IJNS7_ILi1EEESI_SI_EEESC_SE_Li256ELb1ELb1ELb0ELb0EEENS1_19SingleTileSchedulerILb1ELb0ELb1ELi128EEEEEEEEEvNT_6ParamsE)
        .other          _ZN7cutlass13device_kernelIN5flash19enable_sm80_to_sm89INS1_16FlashAttnFwdSm80INS1_25CollectiveMainloopFwdSm80ILi8ELi1ELb1EN4cute5tupleIJNS5_1CILi128EEENS7_ILi48EEENS7_ILi256EEEEEELi256ENS_6half_tEfNS_4arch4Sm80ELb0ELb1ELb1ELb1ELb0ELb0ELb1ELb0EEENS1_21CollectiveEpilogueFwdINS6_IJS8_SA_S9_EEENS6_IJNS7_ILi1EEESI_SI_EEESC_SE_Li256ELb1ELb1ELb0ELb0EEENS1_19SingleTileSchedulerILb1ELb0ELb1ELi128EEEEEEEEEvNT_6ParamsE,@"STO_CUDA_ENTRY STV_DEFAULT"
_ZN7cutlass13device_kernelIN5flash19enable_sm80_to_sm89INS1_16FlashAttnFwdSm80INS1_25CollectiveMainloopFwdSm80ILi8ELi1ELb1EN4cute5tupleIJNS5_1CILi128EEENS7_ILi48EEENS7_ILi256EEEEEELi256ENS_6half_tEfNS_4arch4Sm80ELb0ELb1ELb1ELb1ELb0ELb0ELb1ELb0EEENS1_21CollectiveEpilogueFwdINS6_IJS8_SA_S9_EEENS6_IJNS7_ILi1EEESI_SI_EEESC_SE_Li256ELb1ELb1ELb0ELb0EEENS1_19SingleTileSchedulerILb1ELb0ELb1ELi128EEEEEEEEEvNT_6ParamsE:
[----:B------:R-:W-:Y:S02]  /*0000*/  MOV R1, c[0x0][0x28] ;  /* 0x00000a0000017a02 */ /* 0x000fe40000000f00 */
[----:B------:R-:W1:Y:S01]  /*0010*/  S2R R81, SR_TID.X ;  /* 0x0000000000517919 */ /* 0x000e620000002100 */
[----:B------:R-:W2:Y:S01]  /*0020*/  S2UR UR13, SR_CTAID.Z ;  /* 0x00000000000d79c3 */ /* 0x000ea20000002700 */
[----:B------:R-:W-:Y:S01]  /*0030*/  UMOV UR7, 0x4 ;  /* 0x0000000400077882 */ /* 0x000fe20000000000 */
[----:B------:R-:W-:Y:S01]  /*0040*/  IADD3 R1, R1, -0xa0, RZ ;  /* 0xffffff6001017810 */ /* 0x000fe20007ffe0ff */
[----:B------:R-:W-:Y:S02]  /*0050*/  ULDC.64 UR4, c[0x0][0x568] ;  /* 0x00015a0000047ab9 */ /* 0x000fe40000000a00 */
[----:B------:R-:W-:-:S03]  /*0060*/  ULDC.64 UR18, c[0x0][0x118] ;  /* 0x0000460000127ab9 */ /* 0x000fc60000000a00 */
[----:B------:R-:W3:Y:S01]  /*0070*/  S2UR UR11, SR_CTAID.X ;  /* 0x00000000000b79c3 */ /* 0x000ee20000002500 */
[----:B-1----:R-:W-:Y:S01]  /*0080*/  SHF.R.U32.HI R0, RZ, 0x5, R81 ;  /* 0x00000005ff007819 */ /* 0x002fe20000011651 */
[----:B--2---:R-:W-:-:S05]  /*0090*/  UIMAD.WIDE UR4, UR13, UR7, UR4 ;  /* 0x000000070d0472a5 */ /* 0x004fca000f8e0204 */
[----:B------:R-:W1:Y:S02]  /*00a0*/  SHFL.IDX PT, R0, R0, RZ, 0x1f ;  /* 0x00001fff00007589 */ /* 0x000e6400000e0000 */
[----:B-1----:R-:W-:-:S13]  /*00b0*/  ISETP.NE.AND P0, PT, R0, RZ, PT ;  /* 0x000000ff0000720c */ /* 0x002fda0003f05270 */
[----:B---3--:R-:W-:Y:S05]  /*00c0*/  @!P0 BRA `(.L_x_222) ;  /* 0x000001c000008947 */ /* 0x008fea0003800000 */
[----:B------:R-:W-:-:S04]  /*00d0*/  ISETP.NE.U32.AND P0, PT, RZ, c[0x0][0x568], PT ;  /* 0x00015a00ff007a0c */ /* 0x000fc80003f05070 */
[----:B------:R-:W-:-:S13]  /*00e0*/  ISETP.NE.AND.EX P0, PT, RZ, c[0x0][0x56c], PT, P0 ;  /* 0x00015b00ff007a0c */ /* 0x000fda0003f05300 */
[----:B------:R-:W-:Y:S05]  /*00f0*/  @!P0 BRA `(.L_x_223) ;  /* 0x0000005000008947 */ /* 0x000fea0003800000 */
[----:B------:R-:W-:Y:S02]  /*0100*/  MOV R2, UR4 ;  /* 0x0000000400027c02 */ /* 0x000fe40008000f00 */
[----:B------:R-:W-:-:S05]  /*0110*/  MOV R3, UR5 ;  /* 0x0000000500037c02 */ /* 0x000fca0008000f00 */
[----:B------:R-:W2:Y:S02]  /*0120*/  LDG.E R0, [R2.64] ;  /* 0x0000001202007981 */ /* 0x000ea4000c1e1900 */
[----:B--2---:R1:W2:Y:S02]  /*0130*/  R2UR UR5, R0 ;  /* 0x00000000000573c2 */ /* 0x0042a400000e0000 */
[----:B-12---:R-:W-:Y:S05]  /*0140*/  BRA `(.L_x_224) ;  /* 0x000000e000007947 */ /* 0x006fea0003800000 */
.L_x_223:
[----:B------:R-:W-:-:S04]  /*0150*/  ISETP.NE.U32.AND P0, PT, RZ, c[0x0][0x560], PT ;  /* 0x00015800ff007a0c */ /* 0x000fc80003f05070 */
[----:B------:R-:W-:-:S13]  /*0160*/  ISETP.NE.AND.EX P0, PT, RZ, c[0x0][0x564], PT, P0 ;  /* 0x00015900ff007a0c */ /* 0x000fda0003f05300 */
[----:B------:R-:W-:Y:S05]  /*0170*/  @!P0 BRA `(.L_x_225) ;  /* 0x000000a000008947 */ /* 0x000fea0003800000 */
[----:B------:R-:W-:Y:S02]  /*0180*/  ULDC.64 UR4, c[0x0][0x560] ;  /* 0x0001580000047ab9 */ /* 0x000fe40000000a00 */
[----:B------:R-:W-:-:S06]  /*0190*/  UIMAD.WIDE UR4, UR13, UR7, UR4 ;  /* 0x000000070d0472a5 */ /* 0x000fcc000f8e0204 */
[----:B------:R-:W-:Y:S02]  /*01a0*/  MOV R2, UR4 ;  /* 0x0000000400027c02 */ /* 0x000fe40008000f00 */
[----:B------:R-:W-:-:S05]  /*01b0*/  MOV R3, UR5 ;  /* 0x0000000500037c02 */ /* 0x000fca0008000f00 */
[----:B------:R1:W2:Y:S04]  /*01c0*/  LDG.E R0, [R2.64] ;  /* 0x0000001202007981 */ /* 0x0002a8000c1e1900 */
[----:B-1----:R-:W3:Y:S01]  /*01d0*/  LDG.E R2, [R2.64+0x4] ;  /* 0x0000041202027981 */ /* 0x002ee2000c1e1900 */
[----:B--2---:R-:W1:Y:S08]  /*01e0*/  R2UR UR4, R0 ;  /* 0x00000000000473c2 */ /* 0x004e7000000e0000 */
[----:B---3--:R-:W1:Y:S02]  /*01f0*/  R2UR UR5, R2 ;  /* 0x00000000020573c2 */ /* 0x008e6400000e0000 */
[----:B-1----:R-:W-:Y:S01]  /*0200*/  UIADD3 UR5, -UR4, UR5, URZ ;  /* 0x0000000504057290 */ /* 0x002fe2000fffe13f */
[----:B------:R-:W-:Y:S05]  /*0210*/  BRA `(.L_x_224) ;  /* 0x0000001000007947 */ /* 0x000fea0003800000 */
.L_x_225:
[----:B------:R-:W-:Y:S02]  /*0220*/  ULDC UR5, c[0x0][0x54c] ;  /* 0x0001530000057ab9 */ /* 0x000fe40000000800 */
.L_x_224:
[----:B------:R-:W-:Y:S02]  /*0230*/  ULDC UR4, c[0x0][0x548] ;  /* 0x0001520000047ab9 */ /* 0x000fe40000000800 */
[----:B------:R-:W-:-:S02]  /*0240*/  USHF.L.U32 UR11, UR11, 0x7, URZ ;  /* 0x000000070b0b7899 */ /* 0x000fc4000800063f */
[----:B------:R-:W-:-:S04]  /*0250*/  UIMAD UR4, UR5, UR4, URZ ;  /* 0x00000004050472a4 */ /* 0x000fc8000f8e023f */
[----:B------:R-:W-:-:S04]  /*0260*/  UISETP.GE.AND UP0, UPT, UR11, UR4, UPT ;  /* 0x000000040b00728c */ /* 0x000fc8000bf06270 */
[----:B------:R-:W-:Y:S01]  /*0270*/  USEL UR13, UR13, 0xffffffff, !UP0 ;  /* 0xffffffff0d0d7887 */ /* 0x000fe2000c000000 */
[----:B------:R-:W-:Y:S05]  /*0280*/  BRA `(.L_x_226) ;  /* 0x000001b000007947 */ /* 0x000fea0003800000 */
.L_x_222:
        /* <DEDUP_REMOVED lines=8> */
.L_x_227:
        /* <DEDUP_REMOVED lines=13> */
.L_x_229:
[----:B------:R-:W-:Y:S02]  /*03e0*/  ULDC UR5, c[0x0][0x54c] ;  /* 0x0001530000057ab9 */ /* 0x000fe40000000800 */
.L_x_228:
[----:B------:R-:W-:Y:S02]  /*03f0*/  ULDC UR4, c[0x0][0x548] ;  /* 0x0001520000047ab9 */ /* 0x000fe40000000800 */
[----:B------:R-:W-:-:S02]  /*0400*/  USHF.L.U32 UR11, UR11, 0x7, URZ ;  /* 0x000000070b0b7899 */ /* 0x000fc4000800063f */
[----:B------:R-:W-:-:S04]  /*0410*/  UIMAD UR4, UR5, UR4, URZ ;  /* 0x00000004050472a4 */ /* 0x000fc8000f8e023f */
[----:B------:R-:W-:-:S04]  /*0420*/  UISETP.GE.AND UP0, UPT, UR11, UR4, UPT ;  /* 0x000000040b00728c */ /* 0x000fc8000bf06270 */
[----:B------:R-:W-:-:S06]  /*0430*/  USEL UR13, UR13, 0xffffffff, !UP0 ;  /* 0xffffffff0d0d7887 */ /* 0x000fcc000c000000 */
.L_x_226:
[----:B------:R-:W-:-:S13]  /*0440*/  ISETP.LE.AND P0, PT, RZ, UR13, PT ;  /* 0x0000000dff007c0c */ /* 0x000fda000bf03270 */
[----:B------:R-:W-:Y:S05]  /*0450*/  @!P0 EXIT ;  /* 0x000000000000894d */ /* 0x000fea0003800000 */
[----:B------:R-:W-:Y:S02]  /*0460*/  ULDC.64 UR14, c[0x0][0x370] ;  /* 0x0000dc00000e7ab9 */ /* 0x000fe40000000a00 */
[----:B------:R-:W-:Y:S02]  /*0470*/  ULDC.64 UR4, c[0x0][0x360] ;  /* 0x0000d80000047ab9 */ /* 0x000fe40000000a00 */
[----:B------:R-:W-:Y:S02]  /*0480*/  UISETP.NE.U32.AND UP0, UPT, URZ, UR14, UPT ;  /* 0x0000000e3f00728c */ /* 0x000fe4000bf05070 */
[----:B------:R-:W-:Y:S02]  /*0490*/  UISETP.NE.U32.AND UP2, UPT, URZ, UR4, UPT ;  /* 0x000000043f00728c */ /* 0x000fe4000bf45070 */
[----:B------:R-:W-:Y:S02]  /*04a0*/  UISETP.NE.AND.EX UP1, UPT, URZ, UR15, UPT, UP0 ;  /* 0x0000000f3f00728c */ /* 0x000fe4000bf25300 */
[----:B------:R-:W-:-:S02]  /*04b0*/  UISETP.NE.AND.EX UP0, UPT, URZ, UR5, UPT, UP2 ;  /* 0x000000053f00728c */ /* 0x000fc4000bf05320 */
[----:B------:R-:W-:Y:S02]  /*04c0*/  ULDC.64 UR8, c[0x0][0x348] ;  /* 0x0000d20000087ab9 */ /* 0x000fe40000000a00 */
[----:B------:R-:W-:Y:S01]  /*04d0*/  ULDC.64 UR4, c[0x0][0x360] ;  /* 0x0000d80000047ab9 */ /* 0x000fe20000000a00 */
[----:B------:R-:W-:Y:S01]  /*04e0*/  PLOP3.LUT P2, PT, PT, PT, UP1, 0x80, 0x0 ;  /* 0x000000000000781c */ /* 0x000fe20003f4f018 */
[----:B------:R-:W-:Y:S01]  /*04f0*/  UISETP.NE.U32.AND UP3, UPT, URZ, UR8, UPT ;  /* 0x000000083f00728c */ /* 0x000fe2000bf65070 */
[----:B------:R-:W-:Y:S01]  /*0500*/  PLOP3.LUT P1, PT, PT, PT, UP0, 0x80, 0x0 ;  /* 0x000000000000781c */ /* 0x000fe20003f2f008 */
[----:B------:R-:W-:Y:S02]  /*0510*/  ULDC.64 UR14, c[0x0][0x370] ;  /* 0x0000dc00000e7ab9 */ /* 0x000fe40000000a00 */
[----:B------:R-:W-:Y:S02]  /*0520*/  UISETP.NE.AND.EX UP3, UPT, URZ, UR9, UPT, UP3 ;  /* 0x000000093f00728c */ /* 0x000fe4000bf65330 */
[----:B------:R-:W-:-:S02]  /*0530*/  @UP0 UIMAD.WIDE UR4, UR13, UR7, UR4 ;  /* 0x000000070d0402a5 */ /* 0x000fc4000f8e0204 */
[----:B------:R-:W-:Y:S02]  /*0540*/  ULDC.64 UR8, c[0x0][0x348] ;  /* 0x0000d20000087ab9 */ /* 0x000fe40000000a00 */
[----:B------:R-:W-:Y:S01]  /*0550*/  @UP1 UIMAD.WIDE UR14, UR13, UR7, UR14 ;  /* 0x000000070d0e12a5 */ /* 0x000fe2000f8e020e */
[----:B------:R-:W-:Y:S01]  /*0560*/  PLOP3.LUT P0, PT, PT, PT, UP3, 0x80, 0x0 ;  /* 0x000000000000781c */ /* 0x000fe20003f0f038 */
[----:B------:R-:W-:Y:S01]  /*0570*/  IMAD.U32 R2, RZ, RZ, UR4 ;  /* 0x00000004ff027e24 */ /* 0x000fe2000f8e00ff */
[----:B------:R-:W-:Y:S01]  /*0580*/  MOV R3, UR5 ;  /* 0x0000000500037c02 */ /* 0x000fe20008000f00 */
[----:B------:R-:W-:Y:S02]  /*0590*/  ULDC.64 UR4, c[0x0][0x350] ;  /* 0x0000d40000047ab9 */ /* 0x000fe40000000a00 */
[----:B------:R-:W-:Y:S01]  /*05a0*/  UISETP.NE.U32.AND UP0, UPT, URZ, UR4, UPT ;  /* 0x000000043f00728c */ /* 0x000fe2000bf05070 */
[----:B------:R-:W-:Y:S01]  /*05b0*/  IMAD.U32 R5, RZ, RZ, UR15 ;  /* 0x0000000fff057e24 */ /* 0x000fe2000f8e00ff */
[----:B------:R-:W-:Y:S01]  /*05c0*/  UIMAD.WIDE UR8, UR13, UR7, UR8 ;  /* 0x000000070d0872a5 */ /* 0x000fe2000f8e0208 */
[----:B------:R-:W-:Y:S01]  /*05d0*/  IMAD.U32 R4, RZ, RZ, UR14 ;  /* 0x0000000eff047e24 */ /* 0x000fe2000f8e00ff */
[----:B------:R-:W-:Y:S01]  /*05e0*/  UISETP.NE.AND.EX UP2, UPT, URZ, UR5, UPT, UP0 ;  /* 0x000000053f00728c */ /* 0x000fe2000bf45300 */
[----:B------:R1:W2:Y:S02]  /*05f0*/  @P1 LDG.E R0, [R2.64] ;  /* 0x0000001202001981 */ /* 0x0002a4000c1e1900 */
[----:B------:R-:W-:Y:S01]  /*0600*/  ULDC.64 UR4, c[0x0][0x350] ;  /* 0x0000d40000047ab9 */ /* 0x000fe20000000a00 */
[----:B------:R-:W-:Y:S01]  /*0610*/  IMAD.U32 R8, RZ, RZ, UR8 ;  /* 0x00000008ff087e24 */ /* 0x000fe2000f8e00ff */
[----:B------:R3:W4:Y:S01]  /*0620*/  @P2 LDG.E R5, [R4.64] ;  /* 0x0000001204052981 */ /* 0x000722000c1e1900 */
[----:B------:R-:W-:Y:S01]  /*0630*/  PLOP3.LUT P3, PT, PT, PT, UP2, 0x80, 0x0 ;  /* 0x000000000000781c */ /* 0x000fe20003f6f028 */
[----:B------:R-:W-:Y:S01]  /*0640*/  IMAD.U32 R9, RZ, RZ, UR9 ;  /* 0x00000009ff097e24 */ /* 0x000fe2000f8e00ff */
[----:B------:R-:W-:Y:S01]  /*0650*/  UIMAD.WIDE UR4, UR13, UR7, UR4 ;  /* 0x000000070d0472a5 */ /* 0x000fe2000f8e0204 */
[----:B------:R-:W-:-:S05]  /*0660*/  MOV R6, RZ ;  /* 0x000000ff00067202 */ /* 0x000fca0000000f00 */
[----:B-1----:R-:W-:Y:S01]  /*0670*/  IMAD.U32 R2, RZ, RZ, UR4 ;  /* 0x00000004ff027e24 */ /* 0x002fe2000f8e00ff */
[----:B------:R-:W-:Y:S01]  /*0680*/  MOV R3, UR5 ;  /* 0x0000000500037c02 */ /* 0x000fe20008000f00 */
[----:B---3--:R-:W3:Y:S04]  /*0690*/  @P0 LDG.E R4, [R8.64] ;  /* 0x0000001208040981 */ /* 0x008ee8000c1e1900 */
[----:B------:R1:W5:Y:S01]  /*06a0*/  @P3 LDG.E R6, [R2.64] ;  /* 0x0000001202063981 */ /* 0x000362000c1e1900 */
[----:B------:R-:W-:Y:S01]  /*06b0*/  PLOP3.LUT P0, PT, PT, PT, UP3, 0x80, 0x0 ;  /* 0x000000000000781c */ /* 0x000fe20003f0f038 */
[----:B------:R-:W-:Y:S02]  /*06c0*/  UMOV UR16, URZ ;  /* 0x0000003f00107c82 */ /* 0x000fe40008000000 */
[----:B------:R-:W-:-:S02]  /*06d0*/  ULDC UR12, c[0x0][0x168] ;  /* 0x00005a00000c7ab9 */ /* 0x000fc40000000800 */
[----:B------:R-:W-:Y:S02]  /*06e0*/  UMOV UR6, URZ ;  /* 0x0000003f00067c82 */ /* 0x000fe40008000000 */
[----:B------:R-:W-:Y:S01]  /*06f0*/  ULDC UR10, c[0x0][0x1d0] ;  /* 0x00007400000a7ab9 */ /* 0x000fe20000000800 */
[----:B--2---:R1:W2:Y:S08]  /*0700*/  @P1 R2UR UR12, R0 ;  /* 0x00000000000c13c2 */ /* 0x0042b000000e0000 */
[----:B----4-:R1:W4:Y:S08]  /*0710*/  @P2 R2UR UR16, R5 ;  /* 0x00000000051023c2 */ /* 0x01033000000e0000 */
[----:B---3--:R1:W3:Y:S02]  /*0720*/  @P0 R2UR UR6, R4 ;  /* 0x00000000040603c2 */ /* 0x0082e400000e0000 */
[----:B-1-34-:R-:W-:Y:S05]  /*0730*/  @P1 BRA `(.L_x_230) ;  /* 0x0000007000001947 */ /* 0x01afea0003800000 */
[----:B--2---:R-:W-:-:S13]  /*0740*/  PLOP3.LUT P0, PT, PT, PT, UP3, 0x40, 0x0 ;  /* 0x000000000000781c */ /* 0x004fda0003f0e838 */
[----:B------:R-:W-:Y:S05]  /*0750*/  @P0 BRA `(.L_x_230) ;  /* 0x0000005000000947 */ /* 0x000fea0003800000 */
[----:B------:R-:W2:Y:S04]  /*0760*/  LDG.E R4, [R8.64] ;  /* 0x0000001208047981 */ /* 0x000ea8000c1e1900 */
[----:B------:R-:W3:Y:S01]  /*0770*/  LDG.E R0, [R8.64+0x4] ;  /* 0x0000041208007981 */ /* 0x000ee2000c1e1900 */
[----:B--2---:R-:W1:Y:S08]  /*0780*/  R2UR UR12, R4 ;  /* 0x00000000040c73c2 */ /* 0x004e7000000e0000 */
[----:B---3--:R-:W1:Y:S02]  /*0790*/  R2UR UR4, R0 ;  /* 0x00000000000473c2 */ /* 0x008e6400000e0000 */
[----:B-1----:R-:W-:-:S06]  /*07a0*/  UIADD3 UR12, -UR12, UR4, URZ ;  /* 0x000000040c0c7290 */ /* 0x002fcc000fffe13f */
.L_x_230:
[----:B--2---:R-:W-:-:S04]  /*07b0*/  ISETP.NE.U32.AND P0, PT, RZ, c[0x0][0x368], PT ;  /* 0x0000da00ff007a0c */ /* 0x004fc80003f05070 */
[----:B------:R-:W-:-:S13]  /*07c0*/  ISETP.NE.AND.EX P0, PT, RZ, c[0x0][0x36c], PT, P0 ;  /* 0x0000db00ff007a0c */ /* 0x000fda0003f05300 */
[----:B------:R-:W-:Y:S05]  /*07d0*/  @!P0 BRA `(.L_x_231) ;  /* 0x0000007000008947 */ /* 0x000fea0003800000 */
[----:B------:R-:W-:Y:S02]  /*07e0*/  ULDC.64 UR4, c[0x0][0x368] ;  /* 0x0000da0000047ab9 */ /* 0x000fe40000000a00 */
[----:B------:R-:W-:-:S06]  /*07f0*/  UIMAD.WIDE UR4, UR13, UR7, UR4 ;  /* 0x000000070d0472a5 */ /* 0x000fcc000f8e0204 */
[----:B------:R-:W-:Y:S02]  /*0800*/  MOV R2, UR4 ;  /* 0x0000000400027c02 */ /* 0x000fe40008000f00 */
[----:B------:R-:W-:-:S05]  /*0810*/  MOV R3, UR5 ;  /* 0x0000000500037c02 */ /* 0x000fca0008000f00 */
[----:B------:R-:W2:Y:S02]  /*0820*/  LDG.E R0, [R2.64] ;  /* 0x0000001202007981 */ /* 0x000ea4000c1e1900 */
[----:B--2---:R1:W2:Y:S02]  /*0830*/  R2UR UR10, R0 ;  /* 0x00000000000a73c2 */ /* 0x0042a400000e0000 */
[----:B-12---:R-:W-:Y:S05]  /*0840*/  BRA `(.L_x_232) ;  /* 0x0000006000007947 */ /* 0x006fea0003800000 */
.L_x_231:
[----:B------:R-:W-:Y:S05]  /*0850*/  @!P3 BRA `(.L_x_232) ;  /* 0x000000500000b947 */ /* 0x000fea0003800000 */
[----:B------:R1:W2:Y:S04]  /*0860*/  LDG.E R0, [R2.64] ;  /* 0x0000001202007981 */ /* 0x0002a8000c1e1900 */
[----:B-1----:R-:W3:Y:S01]  /*0870*/  LDG.E R2, [R2.64+0x4] ;  /* 0x0000041202027981 */ /* 0x002ee2000c1e1900 */
[----:B--2---:R-:W1:Y:S08]  /*0880*/  R2UR UR10, R0 ;  /* 0x00000000000a73c2 */ /* 0x004e7000000e0000 */
[----:B---3--:R-:W1:Y:S02]  /*0890*/  R2UR UR4, R2 ;  /* 0x00000000020473c2 */ /* 0x008e6400000e0000 */
[----:B-1----:R-:W-:-:S06]  /*08a0*/  UIADD3 UR10, -UR10, UR4, URZ ;  /* 0x000000040a0a7290 */ /* 0x002fcc000fffe13f */
.L_x_232:
[----:B------:R-:W-:Y:S01]  /*08b0*/  ULDC UR4, c[0x0][0x2c4] ;  /* 0x0000b10000047ab9 */ /* 0x000fe20000000800 */
[----:B-----5:R-:W-:Y:S01]  /*08c0*/  IADD3 R9, R6, UR16, RZ ;  /* 0x0000001006097c10 */ /* 0x020fe2000fffe0ff */
[----:B------:R-:W-:-:S02]  /*08d0*/  UISETP.NE.AND UP0, UPT, UR4, 0x1, UPT ;  /* 0x000000010400788c */ /* 0x000fc4000bf05270 */
[----:B------:R-:W-:Y:S02]  /*08e0*/  UIADD3 UR14, UR11, 0x7f, URZ ;  /* 0x0000007f0b0e7890 */ /* 0x000fe4000fffe03f */
[----:B------:R-:W-:Y:S02]  /*08f0*/  ULDC.64 UR4, c[0x0][0x2c8] ;  /* 0x0000b20000047ab9 */ /* 0x000fe40000000a00 */
[----:B------:R-:W-:Y:S02]  /*0900*/  ULDC.64 UR8, c[0x0][0x328] ;  /* 0x0000ca0000087ab9 */ /* 0x000fe40000000a00 */
[----:B------:R-:W-:Y:S02]  /*0910*/  UP2UR UR15, UPR, URZ, 0x1 ;  /* 0x000000013f0f7883 */ /* 0x000fe40008000000 */
[----:B------:R-:W-:Y:S02]  /*0920*/  UIADD3 UR10, -UR16, UR10, URZ ;  /* 0x0000000a100a7290 */ /* 0x000fe4000fffe13f */
[----:B------:R-:W-:-:S04]  /*0930*/  @UP0 UIADD3 UR20, UR11, 0x7f, URZ ;  /* 0x0000007f0b140890 */ /* 0x000fc8000fffe03f */
[----:B------:R-:W-:Y:S02]  /*0940*/  UIMAD.WIDE.U32 UR20, UR20, UR4, URZ ;  /* 0x00000004141472a5 */ /* 0x000fe4000f8e003f */
[----:B------:R-:W-:-:S05]  /*0950*/  UIADD3 UR4, UR10, 0x1, -UR12 ;  /* 0x000000010a047890 */ /* 0x000fca000fffe80c */
[----:B------:R-:W-:Y:S02]  /*0960*/  @UP0 UMOV UR17, UR21 ;  /* 0x0000001500110c82 */ /* 0x000fe40008000000 */
[----:B------:R-:W-:Y:S02]  /*0970*/  @UP0 USHF.R.U32.HI UR14, URZ, UR5, UR17 ;  /* 0x000000053f0e0299 */ /* 0x000fe40008011611 */
[----:B------:R-:W-:Y:S02]  /*0980*/  UISETP.GE.AND UP0, UPT, UR9, 0x1, UPT ;  /* 0x000000010900788c */ /* 0x000fe4000bf06270 */
[----:B------:R-:W-:Y:S02]  /*0990*/  UIADD3 UR4, UR4, UR14, URZ ;  /* 0x0000000e04047290 */ /* 0x000fe4000fffe03f */
[----:B------:R-:W-:Y:S02]  /*09a0*/  UP2UR UR14, UPR, URZ, 0x1 ;  /* 0x000000013f0e7883 */ /* 0x000fe40008000000 */
[----:B------:R-:W-:Y:S01]  /*09b0*/  PLOP3.LUT P0, PT, PT, PT, UP0, 0x40, 0x0 ;  /* 0x000000000000781c */ /* 0x000fe20003f0e808 */
[----:B------:R-:W-:-:S12]  /*09c0*/  UIADD3 UR8, UR4, UR8, URZ ;  /* 0x0000000804087290 */ /* 0x000fd8000fffe03f */
[----:B------:R-:W-:Y:S05]  /*09d0*/  @P0 BRA `(.L_x_233) ;  /* 0x0000014000000947 */ /* 0x000fea0003800000 */
[----:B------:R-:W-:Y:S01]  /*09e0*/  ISETP.LT.AND P0, PT, RZ, UR4, PT ;  /* 0x00000004ff007c0c */ /* 0x000fe2000bf01270 */
[----:B------:R-:W-:-:S12]  /*09f0*/  UIADD3 UR16, UR4, -0x1, URZ ;  /* 0xffffffff04107890 */ /* 0x000fd8000fffe03f */
[----:B------:R-:W-:Y:S05]  /*0a00*/  @P0 BRA `(.L_x_234) ;  /* 0x0000008000000947 */ /* 0x000fea0003800000 */
[----:B------:R-:W-:Y:S02]  /*0a10*/  UISETP.NE.AND UP0, UPT, UR9, 0x1, UPT ;  /* 0x000000010900788c */ /* 0x000fe4000bf05270 */
[----:B------:R-:W-:-:S03]  /*0a20*/  UIADD3 UR16, -UR4, URZ, URZ ;  /* 0x0000003f04107290 */ /* 0x000fc6000fffe13f */
[----:B------:R-:W-:Y:S02]  /*0a30*/  ULDC.64 UR4, c[0x0][0x330] ;  /* 0x0000cc0000047ab9 */ /* 0x000fe40000000a00 */
[----:B------:R-:W-:-:S07]  /*0a40*/  UIMAD.WIDE.U32 UR20, UR16, UR4, URZ ;  /* 0x00000004101472a5 */ /* 0x000fce000f8e003f */
[----:B------:R-:W-:Y:S02]  /*0a50*/  @UP0 UMOV UR17, UR21 ;  /* 0x0000001500110c82 */ /* 0x000fe40008000000 */
[----:B------:R-:W-:-:S04]  /*0a60*/  @UP0 USHF.R.U32.HI UR16, URZ, UR5, UR17 ;  /* 0x000000053f100299 */ /* 0x000fc80008011611 */
[----:B------:R-:W-:Y:S01]  /*0a70*/  ULOP3.LUT UR16, URZ, UR16, URZ, 0x33, !UPT ;  /* 0x000000103f107292 */ /* 0x000fe2000f8e333f */
[----:B------:R-:W-:Y:S05]  /*0a80*/  BRA `(.L_x_235) ;  /* 0x0000005000007947 */ /* 0x000fea0003800000 */
.L_x_234:
[----:B------:R-:W-:Y:S02]  /*0a90*/  UISETP.NE.AND UP0, UPT, UR9, 0x1, UPT ;  /* 0x000000010900788c */ /* 0x000fe4000bf05270 */
[----:B------:R-:W-:Y:S02]  /*0aa0*/  ULDC.64 UR4, c[0x0][0x330] ;  /* 0x0000cc0000047ab9 */ /* 0x000fe40000000a00 */
[----:B------:R-:W-:-:S07]  /*0ab0*/  UIMAD.WIDE.U32 UR20, UR16, UR4, URZ ;  /* 0x00000004101472a5 */ /* 0x000fce000f8e003f */
[----:B------:R-:W-:Y:S02]  /*0ac0*/  @UP0 UMOV UR17, UR21 ;  /* 0x0000001500110c82 */ /* 0x000fe40008000000 */
[----:B------:R-:W-:Y:S02]  /*0ad0*/  @UP0 USHF.R.U32.HI UR16, URZ, UR5, UR17 ;  /* 0x000000053f100299 */ /* 0x000fe40008011611 */
.L_x_235:
[----:B------:R-:W-:Y:S02]  /*0ae0*/  ULDC UR4, c[0x0][0x32c] ;  /* 0x0000cb0000047ab9 */ /* 0x000fe40000000800 */
[----:B------:R-:W-:-:S04]  /*0af0*/  UIMAD UR4, UR16, UR9, UR4 ;  /* 0x00000009100472a4 */ /* 0x000fc8000f8e0204 */
[----:B------:R-:W-:-:S04]  /*0b00*/  UISETP.LT.AND UP0, UPT, UR8, UR4, UPT ;  /* 0x000000040800728c */ /* 0x000fc8000bf01270 */
[----:B------:R-:W-:Y:S02]  /*0b10*/  USEL UR8, UR8, UR4, UP0 ;  /* 0x0000000408087287 */ /* 0x000fe40008000000 */
.L_x_233:
[----:B------:R-:W-:Y:S02]  /*0b20*/  UISETP.NE.AND UP0, UPT, UR15, URZ, UPT ;  /* 0x0000003f0f00728c */ /* 0x000fe4000bf05270 */
[----:B------:R-:W-:Y:S02]  /*0b30*/  UIADD3 UR22, UR10, 0x2f, URZ ;  /* 0x0000002f0a167890 */ /* 0x000fe4000fffe03f */
[----:B------:R-:W-:Y:S02]  /*0b40*/  UIADD3 UR20, UR8, 0x2f, URZ ;  /* 0x0000002f08147890 */ /* 0x000fe4000fffe03f */
[----:B------:R-:W-:Y:S02]  /*0b50*/  ULDC.64 UR4, c[0x0][0x2c8] ;  /* 0x0000b20000047ab9 */ /* 0x000fe40000000a00 */
[----:B------:R-:W-:Y:S02]  /*0b60*/  UISETP.GE.AND UP1, UPT, UR9, 0x1, UPT ;  /* 0x000000010900788c */ /* 0x000fe4000bf26270 */
[----:B------:R-:W-:-:S02]  /*0b70*/  UIMAD.WIDE.U32 UR16, UR11, UR4, URZ ;  /* 0x000000040b1072a5 */ /* 0x000fc4000f8e003f */
[----:B------:R-:W-:Y:S02]  /*0b80*/  UIMAD.WIDE UR22, UR22, 0x2aaaaaab, URZ ;  /* 0x2aaaaaab161678a5 */ /* 0x000fe4000f8e023f */
[----:B------:R-:W-:Y:S01]  /*0b90*/  UIMAD.WIDE UR20, UR20, 0x2aaaaaab, URZ ;  /* 0x2aaaaaab141478a5 */ /* 0x000fe2000f8e023f */
[----:B------:R-:W-:Y:S01]  /*0ba0*/  PLOP3.LUT P0, PT, PT, PT, UP1, 0x40, 0x0 ;  /* 0x000000000000781c */ /* 0x000fe20003f0e818 */
[----:B------:R-:W-:Y:S02]  /*0bb0*/  UMOV UR4, UR11 ;  /* 0x0000000b00047c82 */ /* 0x000fe40008000000 */
[----:B------:R-:W-:Y:S02]  /*0bc0*/  @UP0 USHF.R.U32.HI UR4, URZ, UR5, UR17 ;  /* 0x000000053f040299 */ /* 0x000fe40008011611 */
[----:B------:R-:W-:Y:S02]  /*0bd0*/  USHF.R.U32.HI UR5, URZ, 0x1f, UR23 ;  /* 0x0000001f3f057899 */ /* 0x000fe40008011617 */
[----:B------:R-:W-:-:S02]  /*0be0*/  USHF.R.U32.HI UR17, URZ, 0x1f, UR21 ;  /* 0x0000001f3f117899 */ /* 0x000fc40008011615 */
[----:B------:R-:W-:Y:S02]  /*0bf0*/  UIADD3 UR16, UR10, -UR12, URZ ;  /* 0x8000000c0a107290 */ /* 0x000fe4000fffe03f */
[----:B------:R-:W-:Y:S02]  /*0c00*/  ULEA.HI.SX32 UR5, UR23, UR5, 0x1d ;  /* 0x0000000517057291 */ /* 0x000fe4000f8fea3f */
[----:B------:R-:W-:Y:S02]  /*0c10*/  ULEA.HI.SX32 UR17, UR21, UR17, 0x1d ;  /* 0x0000001115117291 */ /* 0x000fe4000f8fea3f */
[----:B------:R-:W-:Y:S02]  /*0c20*/  UIADD3 UR4, UR16, UR4, URZ ;  /* 0x0000000410047290 */ /* 0x000fe4000fffe03f */
[----:B------:R-:W-:Y:S02]  /*0c30*/  UISETP.LT.AND UP0, UPT, UR5, UR17, UPT ;  /* 0x000000110500728c */ /* 0x000fe4000bf01270 */
[----:B------:R-:W-:-:S02]  /*0c40*/  ULDC UR8, c[0x0][0x324] ;  /* 0x0000c90000087ab9 */ /* 0x000fc40000000800 */
[----:B------:R-:W-:Y:S02]  /*0c50*/  UIADD3 UR8, UR4, -UR8, URZ ;  /* 0x8000000804087290 */ /* 0x000fe4000fffe03f */
[----:B------:R-:W-:Y:S01]  /*0c60*/  USEL UR17, UR5, UR17, UP0 ;  /* 0x0000001105117287 */ /* 0x000fe20008000000 */
[----:B------:R-:W-:Y:S05]  /*0c70*/  @P0 BRA `(.L_x_236) ;  /* 0x0000015000000947 */ /* 0x000fea0003800000 */
[----:B------:R-:W-:Y:S02]  /*0c80*/  UMOV UR20, UR4 ;  /* 0x0000000400147c82 */ /* 0x000fe40008000000 */
[----:B------:R-:W-:-:S06]  /*0c90*/  UISETP.GT.AND UP0, UPT, UR20, -0x1, UPT ;  /* 0xffffffff1400788c */ /* 0x000fcc000bf04270 */
[----:B------:R-:W-:-:S13]  /*0ca0*/  PLOP3.LUT P0, PT, PT, PT, UP0, 0x80, 0x0 ;  /* 0x000000000000781c */ /* 0x000fda0003f0f008 */
[----:B------:R-:W-:Y:S05]  /*0cb0*/  @P0 BRA `(.L_x_237) ;  /* 0x0000008000000947 */ /* 0x000fea0003800000 */
        /* <DEDUP_REMOVED lines=8> */
.L_x_237:
[----:B------:R-:W-:Y:S02]  /*0d40*/  UISETP.NE.AND UP0, UPT, UR9, 0x1, UPT ;  /* 0x000000010900788c */ /* 0x000fe4000bf05270 */
[----:B------:R-:W-:Y:S02]  /*0d50*/  ULDC.64 UR4, c[0x0][0x330] ;  /* 0x0000cc0000047ab9 */ /* 0x000fe40000000a00 */
[----:B------:R-:W-:-:S07]  /*0d60*/  UIMAD.WIDE.U32 UR22, UR20, UR4, URZ ;  /* 0x00000004141672a5 */ /* 0x000fce000f8e003f */
[----:B------:R-:W-:Y:S02]  /*0d70*/  @UP0 UMOV UR21, UR23 ;  /* 0x0000001700150c82 */ /* 0x000fe40008000000 */
[----:B------:R-:W-:Y:S02]  /*0d80*/  @UP0 USHF.R.U32.HI UR20, URZ, UR5, UR21 ;  /* 0x000000053f140299 */ /* 0x000fe40008011615 */
.L_x_238:
[----:B------:R-:W-:Y:S02]  /*0d90*/  ULDC UR4, c[0x0][0x32c] ;  /* 0x0000cb0000047ab9 */ /* 0x000fe40000000800 */
[----:B------:R-:W-:-:S04]  /*0da0*/  UIMAD UR4, UR20, UR4, URZ ;  /* 0x00000004140472a4 */ /* 0x000fc8000f8e023f */
[----:B------:R-:W-:-:S04]  /*0db0*/  UISETP.LT.AND UP0, UPT, UR8, UR4, UPT ;  /* 0x000000040800728c */ /* 0x000fc8000bf01270 */
[----:B------:R-:W-:-:S04]  /*0dc0*/  USEL UR8, UR8, UR4, !UP0 ;  /* 0x0000000408087287 */ /* 0x000fc8000c000000 */
.L_x_236:
[----:B------:R-:W-:Y:S01]  /*0dd0*/  UIMAD.WIDE UR4, UR8, 0x2aaaaaab, URZ ;  /* 0x2aaaaaab080478a5 */ /* 0x000fe2000f8e023f */
[----:B------:R-:W-:Y:S01]  /*0de0*/  PLOP3.LUT P2, PT, PT, PT, PT, 0x80, 0x0 ;  /* 0x000000000000781c */ /* 0x000fe20003f4f070 */
[----:B------:R-:W-:Y:S01]  /*0df0*/  CS2R R10, SRZ ;  /* 0x00000000000a7805 */ /* 0x000fe2000001ff00 */
[----:B------:R-:W-:Y:S01]  /*0e00*/  IMAD.MOV.U32 R130, RZ, RZ, RZ ;  /* 0x000000ffff827224 */ /* 0x000fe200078e00ff */
[----:B------:R-:W-:Y:S01]  /*0e10*/  USHF.R.U32.HI UR4, URZ, 0x1f, UR5 ;  /* 0x0000001f3f047899 */ /* 0x000fe20008011605 */
[----:B------:R-:W-:Y:S01]  /*0e20*/  CS2R R128, SRZ ;  /* 0x0000000000807805 */ /* 0x000fe2000001ff00 */
[----:B------:R-:W-:Y:S01]  /*0e30*/  CS2R R14, SRZ ;  /* 0x00000000000e7805 */ /* 0x000fe2000001ff00 */
[----:B------:R-:W-:Y:S01]  /*0e40*/  IMAD.MOV.U32 R126, RZ, RZ, RZ ;  /* 0x000000ffff7e7224 */ /* 0x000fe200078e00ff */
[----:B------:R-:W-:Y:S01]  /*0e50*/  ULEA.HI.SX32 UR4, UR5, UR4, 0x1d ;  /* 0x0000000405047291 */ /* 0x000fe2000f8fea3f */
[----:B------:R-:W-:Y:S01]  /*0e60*/  CS2R R124, SRZ ;  /* 0x00000000007c7805 */ /* 0x000fe2000001ff00 */
[----:B------:R-:W-:Y:S01]  /*0e70*/  MOV R122, RZ ;  /* 0x000000ff007a7202 */ /* 0x000fe20000000f00 */
[----:B------:R-:W-:Y:S01]  /*0e80*/  CS2R R120, SRZ ;  /* 0x0000000000787805 */ /* 0x000fe2000001ff00 */
[----:B------:R-:W-:Y:S01]  /*0e90*/  UISETP.LT.AND UP0, UPT, URZ, UR4, UPT ;  /* 0x000000043f00728c */ /* 0x000fe2000bf01270 */
[----:B------:R-:W-:Y:S01]  /*0ea0*/  CS2R R12, SRZ ;  /* 0x00000000000c7805 */ /* 0x000fe2000001ff00 */
[----:B------:R-:W-:Y:S01]  /*0eb0*/  IMAD.MOV.U32 R118, RZ, RZ, RZ ;  /* 0x000000ffff767224 */ /* 0x000fe200078e00ff */
[----:B------:R-:W-:Y:S01]  /*0ec0*/  CS2R R116, SRZ ;  /* 0x0000000000747805 */ /* 0x000fe2000001ff00 */
[----:B------:R-:W-:Y:S01]  /*0ed0*/  USEL UR8, URZ, UR4, !UP0 ;  /* 0x000000043f087287 */ /* 0x000fe2000c000000 */
[----:B------:R-:W-:Y:S01]  /*0ee0*/  CS2R R16, SRZ ;  /* 0x0000000000107805 */ /* 0x000fe2000001ff00 */
[----:B------:R-:W-:Y:S01]  /*0ef0*/  MOV R114, RZ ;  /* 0x000000ff00727202 */ /* 0x000fe20000000f00 */
[----:B------:R-:W-:Y:S01]  /*0f00*/  CS2R R112, SRZ ;  /* 0x0000000000707805 */ /* 0x000fe2000001ff00 */
[----:B------:R-:W-:Y:S01]  /*0f10*/  UISETP.GT.AND UP0, UPT, UR17, UR8, UPT ;  /* 0x000000081100728c */ /* 0x000fe2000bf04270 */
[----:B------:R-:W-:Y:S01]  /*0f20*/  CS2R R18, SRZ ;  /* 0x0000000000127805 */ /* 0x000fe2000001ff00 */
[----:B------:R-:W-:Y:S01]  /*0f30*/  IMAD.MOV.U32 R110, RZ, RZ, RZ ;  /* 0x000000ffff6e7224 */ /* 0x000fe200078e00ff */
[----:B------:R-:W-:Y:S01]  /*0f40*/  CS2R R108, SRZ ;  /* 0x00000000006c7805 */ /* 0x000fe2000001ff00 */
[----:B------:R-:W-:Y:S01]  /*0f50*/  CS2R R106, SRZ ;  /* 0x00000000006a7805 */ /* 0x000fe2000001ff00 */
[----:B------:R-:W-:Y:S01]  /*0f60*/  CS2R R104, SRZ ;  /* 0x0000000000687805 */ /* 0x000fe2000001ff00 */
[----:B------:R-:W-:Y:S01]  /*0f70*/  PLOP3.LUT P0, PT, PT, PT, UP0, 0x80, 0x0 ;  /* 0x000000000000781c */ /* 0x000fe20003f0f008 */
        /* <DEDUP_REMOVED lines=49> */
[----:B------:R-:W-:Y:S01]  /*1290*/  CS2R R158, SRZ ;  /* 0x00000000009e7805 */ /* 0x000fe2000001ff00 */
[----:B------:R-:W-:Y:S01]  /*12a0*/  IMAD.MOV.U32 R8, RZ, RZ, RZ ;  /* 0x000000ffff087224 */ /* 0x000fe200078e00ff */
[----:B------:R-:W-:Y:S01]  /*12b0*/  MOV R156, RZ ;  /* 0x000000ff009c7202 */ /* 0x000fe20000000f00 */
[----:B------:R-:W-:Y:S01]  /*12c0*/  IMAD.MOV.U32 R53, RZ, RZ, RZ ;  /* 0x000000ffff357224 */ /* 0x000fe200078e00ff */
[----:B------:R-:W-:Y:S05]  /*12d0*/  @!P0 BRA `(.L_x_239) ;  /* 0x00010ee000008947 */ /* 0x000fea0003800000 */
[----:B------:R-:W-:Y:S01]  /*12e0*/  ULDC.64 UR4, c[0x0][0x340] ;  /* 0x0000d00000047ab9 */ /* 0x000fe20000000a00 */
[----:B------:R-:W2:Y:S01]  /*12f0*/  LDL.LU R85, [R1+0x28] ;  /* 0x0000280001557983 */ /* 0x000ea20000300800 */
[----:B------:R-:W-:-:S02]  /*1300*/  UISETP.NE.U32.AND UP0, UPT, URZ, UR4, UPT ;  /* 0x000000043f00728c */ /* 0x000fc4000bf05070 */
[----:B------:R-:W-:Y:S02]  /*1310*/  UISETP.NE.AND UP1, UPT, UR15, URZ, UPT ;  /* 0x0000003f0f00728c */ /* 0x000fe4000bf25270 */
[----:B------:R-:W-:-:S03]  /*1320*/  UISETP.NE.AND.EX UP0, UPT, URZ, UR5, UPT, UP0 ;  /* 0x000000053f00728c */ /* 0x000fc6000bf05300 */
[----:B------:R-:W-:-:S03]  /*1330*/  ULDC.64 UR4, c[0x0][0x340] ;  /* 0x0000d00000047ab9 */ /* 0x000fc60000000a00 */
[----:B------:R-:W-:-:S05]  /*1340*/  PLOP3.LUT P4, PT, PT, PT, UP0, 0x80, 0x0 ;  /* 0x000000000000781c */ /* 0x000fca0003f8f008 */
[----:B------:R-:W-:-:S06]  /*1350*/  @UP0 UIMAD.WIDE UR4, UR13, UR7, UR4 ;  /* 0x000000070d0402a5 */ /* 0x000fcc000f8e0204 */
[----:B------:R-:W-:Y:S02]  /*1360*/  IMAD.U32 R2, RZ, RZ, UR4 ;  /* 0x00000004ff027e24 */ /* 0x000fe4000f8e00ff */
[----:B------:R-:W-:Y:S01]  /*1370*/  IMAD.U32 R3, RZ, RZ, UR5 ;  /* 0x00000005ff037e24 */ /* 0x000fe2000f8e00ff */
[----:B------:R-:W1:Y:S01]  /*1380*/  S2UR UR24, SR_CTAID.Y ;  /* 0x00000000001879c3 */ /* 0x000e620000002600 */
[----:B------:R-:W-:Y:S01]  /*1390*/  SHF.R.S32.HI R75, RZ, 0x1f, R81 ;  /* 0x0000001fff4b7819 */ /* 0x000fe20000011451 */
[----:B------:R-:W-:Y:S02]  /*13a0*/  USHF.R.S32.HI UR7, URZ, 0x1f, UR6 ;  /* 0x0000001f3f077899 */ /* 0x000fe40008011406 */
[----:B------:R3:W4:Y:S01]  /*13b0*/  @P4 LDG.E R8, [R2.64] ;  /* 0x0000001202084981 */ /* 0x000722000c1e1900 */
[----:B------:R-:W-:Y:S01]  /*13c0*/  ULDC.64 UR4, c[0x0][0x178] ;  /* 0x00005e0000047ab9 */ /* 0x000fe20000000a00 */
[----:B------:R-:W-:Y:S01]  /*13d0*/  PLOP3.LUT P1, PT, PT, PT, UP1, 0x80, 0x0 ;  /* 0x000000000000781c */ /* 0x000fe20003f2f018 */
[----:B------:R-:W-:Y:S01]  /*13e0*/  UIMAD UR7, UR7, UR4, URZ ;  /* 0x00000004070772a4 */ /* 0x000fe2000f8e023f */
[----:B------:R-:W-:Y:S01]  /*13f0*/  BAR.SYNC.DEFER_BLOCKING 0x0 ;  /* 0x0000000000007b1d */ /* 0x000fe20000010000 */
[----:B------:R-:W-:Y:S01]  /*1400*/  UIMAD.WIDE.U32 UR22, UR6, UR4, URZ ;  /* 0x00000004061672a5 */ /* 0x000fe2000f8e003f */
[----:B------:R-:W-:Y:S01]  /*1410*/  PLOP3.LUT P0, PT, PT, PT, UP1, 0x80, 0x0 ;  /* 0x000000000000781c */ /* 0x000fe20003f0f018 */
[----:B------:R-:W-:Y:S01]  /*1420*/  UIMAD UR6, UR6, UR5, UR7 ;  /* 0x00000005060672a4 */ /* 0x000fe2000f8e0207 */
[----:B------:R-:W-:Y:S01]  /*1430*/  LEA.HI R74, R75, R81, RZ, 0x5 ;  /* 0x000000514b4a7211 */ /* 0x000fe200078f28ff */
[----:B------:R-:W-:-:S02]  /*1440*/  USHF.R.S32.HI UR20, URZ, 0x1f, UR13 ;  /* 0x0000001f3f147899 */ /* 0x000fc4000801140d */
[----:B------:R-:W-:Y:S01]  /*1450*/  ULDC.64 UR4, c[0x0][0x1b8] ;  /* 0x00006e0000047ab9 */ /* 0x000fe20000000a00 */
[----:B------:R-:W-:Y:S01]  /*1460*/  SHF.R.S32.HI R73, RZ, 0x5, R74 ;  /* 0x00000005ff497819 */ /* 0x000fe2000001144a */
[----:B------:R-:W-:Y:S02]  /*1470*/  UIADD3 UR23, UR23, UR6, URZ ;  /* 0x0000000617177290 */ /* 0x000fe4000fffe03f */
[----:B------:R-:W-:Y:S02]  /*1480*/  USEL UR7, UR20, URZ, !UP3 ;  /* 0x0000003f14077287 */ /* 0x000fe4000d800000 */
[----:B-1----:R-:W-:Y:S02]  /*1490*/  USHF.R.S32.HI UR21, URZ, 0x1f, UR24 ;  /* 0x0000001f3f157899 */ /* 0x002fe40008011418 */
[----:B------:R-:W-:Y:S02]  /*14a0*/  UIMAD.WIDE.U32 UR26, UR24, UR4, UR22 ;  /* 0x00000004181a72a5 */ /* 0x000fe4000f8e0016 */
[----:B------:R-:W-:Y:S01]  /*14b0*/  UIMAD UR6, UR21, UR4, URZ ;  /* 0x00000004150672a4 */ /* 0x000fe2000f8e023f */
[----:B---3--:R-:W-:Y:S01]  /*14c0*/  LEA.HI R2, R75, R81, RZ, 0x3 ;  /* 0x000000514b027211 */ /* 0x008fe200078f18ff */
[----:B------:R-:W-:-:S02]  /*14d0*/  USEL UR22, UR13, URZ, !UP3 ;  /* 0x0000003f0d167287 */ /* 0x000fc4000d800000 */
[----:B------:R-:W-:Y:S01]  /*14e0*/  UIMAD UR6, UR24, UR5, UR6 ;  /* 0x00000005180672a4 */ /* 0x000fe2000f8e0206 */
[----:B------:R-:W-:Y:S02]  /*14f0*/  LOP3.LUT R0, R2, 0xfffffff8, RZ, 0xc0, !PT ;  /* 0xfffffff802007812 */ /* 0x000fe400078ec0ff */
[----:B------:R-:W-:Y:S01]  /*1500*/  SHF.R.S32.HI R77, RZ, 0x3, R2 ;  /* 0x00000003ff4d7819 */ /* 0x000fe20000011402 */
[----:B------:R-:W-:Y:S02]  /*1510*/  ULDC.64 UR4, c[0x0][0x1c0] ;  /* 0x0000700000047ab9 */ /* 0x000fe40000000a00 */
[----:B------:R-:W-:Y:S01]  /*1520*/  IMAD.IADD R26, R81, 0x1, -R0 ;  /* 0x00000001511a7824 */ /* 0x000fe200078e0a00 */
[----:B------:R-:W-:Y:S01]  /*1530*/  UIMAD UR7, UR7, UR4, URZ ;  /* 0x00000004070772a4 */ /* 0x000fe2000f8e023f */
[----:B------:R-:W-:Y:S01]  /*1540*/  IADD3 R17, R77, UR11, RZ ;  /* 0x0000000b4d117c10 */ /* 0x000fe2000fffe0ff */
[----:B------:R-:W-:Y:S01]  /*1550*/  UIADD3 UR27, UR27, UR6, URZ ;  /* 0x000000061b1b7290 */ /* 0x000fe2000fffe03f */
[----:B------:R-:W-:Y:S01]  /*1560*/  IMAD R0, R26, 0x20, R77 ;  /* 0x000000201a007824 */ /* 0x000fe200078e024d */
[----:B------:R-:W-:Y:S01]  /*1570*/  UIMAD UR5, UR22, UR5, UR7 ;  /* 0x00000005160572a4 */ /* 0x000fe2000f8e0207 */
[----:B------:R-:W-:Y:S01]  /*1580*/  STL [R1+0x80], R77 ;  /* 0x0000804d01007387 */ /* 0x000fe20000100800 */
[----:B------:R-:W-:-:S02]  /*1590*/  UIMAD.WIDE.U32 UR22, UR22, UR4, UR26 ;  /* 0x00000004161672a5 */ /* 0x000fc4000f8e001a */
[----:B------:R-:W-:Y:S01]  /*15a0*/  IADD3 R4, R0, UR11, RZ ;  /* 0x0000000b00047c10 */ /* 0x000fe2000fffe0ff */
[----:B------:R-:W-:Y:S02]  /*15b0*/  ULDC UR4, c[0x0][0x2c4] ;  /* 0x0000b10000047ab9 */ /* 0x000fe40000000800 */
[----:B------:R-:W-:Y:S01]  /*15c0*/  UIADD3 UR5, UR23, UR5, URZ ;  /* 0x0000000517057290 */ /* 0x000fe2000fffe03f */
[----:B------:R-:W-:Y:S01]  /*15d0*/  IMAD.U32 R3, RZ, RZ, UR23 ;  /* 0x00000017ff037e24 */ /* 0x000fe2000f8e00ff */
[----:B------:R-:W-:Y:S01]  /*15e0*/  UIMAD UR4, UR12, UR4, URZ ;  /* 0x000000040c0472a4 */ /* 0x000fe2000f8e023f */
[----:B------:R-:W-:Y:S01]  /*15f0*/  @P1 IMAD.HI.U32 R2, R4, c[0x0][0x2c8], RZ ;  /* 0x0000b20004021a27 */ /* 0x000fe200078e00ff */
[----:B------:R-:W-:Y:S02]  /*1600*/  UMOV UR23, 0x30 ;  /* 0x0000003000177882 */ /* 0x000fe40000000000 */
[----:B------:R-:W-:Y:S01]  /*1610*/  ULDC.64 UR6, c[0x0][0x1e8] ;  /* 0x00007a0000067ab9 */ /* 0x000fe20000000a00 */
[----:B------:R-:W-:Y:S01]  /*1620*/  IMAD.MOV.U32 R0, RZ, RZ, R4 ;  /* 0x000000ffff007224 */ /* 0x000fe200078e0004 */
[----:B------:R-:W-:Y:S01]  /*1630*/  @P0 SHF.R.U32.HI R0, RZ, c[0x0][0x2cc], R2 ;  /* 0x0000b300ff000a19 */ /* 0x000fe20000011602 */
[----:B------:R-:W-:Y:S01]  /*1640*/  IMAD.U32 R2, RZ, RZ, UR22 ;  /* 0x00000016ff027e24 */ /* 0x000fe2000f8e00ff */
[----:B------:R-:W-:Y:S01]  /*1650*/  UIMAD UR22, UR17, -0x30, UR23 ;  /* 0xffffffd0111678a4 */ /* 0x000fe2000f8e0217 */
[----:B------:R-:W-:Y:S01]  /*1660*/  IMAD.U32 R3, RZ, RZ, UR5 ;  /* 0x00000005ff037e24 */ /* 0x000fe2000f8e00ff */
[--C-:B------:R-:W-:Y:S01]  /*1670*/  SHF.R.S32.HI R6, RZ, 0x1f, R0.reuse ;  /* 0x0000001fff067819 */ /* 0x100fe20000011400 */
[----:B------:R-:W-:Y:S01]  /*1680*/  IMAD.MOV R5, RZ, RZ, -R0 ;  /* 0x000000ffff057224 */ /* 0x000fe200078e0a00 */
[----:B------:R-:W-:Y:S01]  /*1690*/  UIMAD UR6, UR21, UR6, URZ ;  /* 0x00000006150672a4 */ /* 0x000fe2000f8e023f */
[----:B------:R-:W-:-:S03]  /*16a0*/  IMAD.WIDE.U32 R2, R0, c[0x0][0x1b0], R2 ;  /* 0x00006c0000027a25 */ /* 0x000fc600078e0002 */
[----:B------:R-:W-:Y:S01]  /*16b0*/  UIMAD UR25, UR24, UR7, UR6 ;  /* 0x00000007181972a4 */ /* 0x000fe2000f8e0206 */
[----:B------:R-:W-:Y:S02]  /*16c0*/  IMAD R4, R5, c[0x0][0x2c4], R4 ;  /* 0x0000b10005047a24 */ /* 0x000fe400078e0204 */
[----:B------:R-:W-:Y:S01]  /*16d0*/  IMAD R5, R6, c[0x0][0x1b0], RZ ;  /* 0x00006c0006057a24 */ /* 0x000fe200078e02ff */
[----:B------:R-:W-:Y:S01]  /*16e0*/  ULDC.64 UR6, c[0x0][0x1f0] ;  /* 0x00007c0000067ab9 */ /* 0x000fe20000000a00 */
[----:B------:R-:W-:Y:S02]  /*16f0*/  IMAD.U32 R72, RZ, RZ, UR22 ;  /* 0x00000016ff487e24 */ /* 0x000fe4000f8e00ff */
[----:B------:R-:W-:Y:S01]  /*1700*/  IMAD R6, R0, c[0x0][0x1b4], R5 ;  /* 0x00006d0000067a24 */ /* 0x000fe200078e0205 */
[----:B------:R-:W-:-:S03]  /*1710*/  SHF.R.S32.HI R5, RZ, 0x1f, R4 ;  /* 0x0000001fff057819 */ /* 0x000fc60000011404 */
[----:B------:R-:W-:Y:S01]  /*1720*/  IMAD.IADD R3, R3, 0x1, R6 ;  /* 0x0000000103037824 */ /* 0x000fe200078e0206 */
[----:B------:R-:W-:Y:S01]  /*1730*/  IADD3 R6, R17, 0x20, RZ ;  /* 0x0000002011067810 */ /* 0x000fe20007ffe0ff */
[----:B------:R-:W-:-:S03]  /*1740*/  IMAD R0, R5, c[0x0][0x1a8], RZ ;  /* 0x00006a0005007a24 */ /* 0x000fc600078e02ff */
[----:B------:R-:W-:Y:S01]  /*1750*/  ISETP.GE.AND P2, PT, R6, UR4, PT ;  /* 0x0000000406007c0c */ /* 0x000fe2000bf46270 */
[C---:B------:R-:W-:Y:S01]  /*1760*/  IMAD R7, R4.reuse, c[0x0][0x1ac], R0 ;  /* 0x00006b0004077a24 */ /* 0x040fe200078e0200 */
[----:B------:R-:W-:Y:S01]  /*1770*/  LEA.HI R6, R75, R81, RZ, 0x6 ;  /* 0x000000514b067211 */ /* 0x000fe200078f30ff */
[----:B------:R-:W-:Y:S02]  /*1780*/  IMAD.SHL.U32 R0, R77, 0x40, RZ ;  /* 0x000000404d007824 */ /* 0x000fe400078e00ff */
[----:B------:R-:W-:-:S03]  /*1790*/  IMAD.WIDE.U32 R4, R4, c[0x0][0x1a8], R2 ;  /* 0x00006a0004047a25 */ /* 0x000fc600078e0002 */
[----:B------:R-:W-:Y:S01]  /*17a0*/  LOP3.LUT R0, R0, 0x1c0, RZ, 0xc0, !PT ;  /* 0x000001c000007812 */ /* 0x000fe200078ec0ff */
[----:B------:R-:W-:Y:S01]  /*17b0*/  IMAD.SHL.U32 R2, R26, 0x8, RZ ;  /* 0x000000081a027824 */ /* 0x000fe200078e00ff */
[----:B------:R-:W-:Y:S01]  /*17c0*/  LEA R20, P0, R4, c[0x0][0x160], 0x1 ;  /* 0x0000580004147a11 */ /* 0x000fe200078008ff */
[----:B------:R-:W-:Y:S01]  /*17d0*/  IMAD.IADD R3, R5, 0x1, R7 ;  /* 0x0000000105037824 */ /* 0x000fe200078e0207 */
[----:B------:R-:W-:Y:S01]  /*17e0*/  IADD3 R7, R17, 0x40, RZ ;  /* 0x0000004011077810 */ /* 0x000fe20007ffe0ff */
[----:B------:R-:W-:Y:S01]  /*17f0*/  IMAD.SHL.U32 R6, R6, 0x8, RZ ;  /* 0x0000000806067824 */ /* 0x000fe200078e00ff */
[----:B------:R-:W-:Y:S02]  /*1800*/  LOP3.LUT R5, R0, 0x38, R2, 0xf8, !PT ;  /* 0x0000003800057812 */ /* 0x000fe400078ef802 */
[----:B------:R-:W-:Y:S02]  /*1810*/  SHF.R.U32.HI R0, RZ, 0x3, R0 ;  /* 0x00000003ff007819 */ /* 0x000fe40000011600 */
[----:B------:R-:W-:-:S02]  /*1820*/  LEA.HI.X R19, R4, c[0x0][0x164], R3, 0x1, P0 ;  /* 0x0000590004137a11 */ /* 0x000fc400000f0c03 */
[----:B------:R-:W1:Y:S01]  /*1830*/  SHFL.IDX PT, R4, R20, RZ, 0x181f ;  /* 0x00181fff14047589 */ /* 0x000e6200000e0000 */
[----:B------:R-:W-:Y:S02]  /*1840*/  LOP3.LUT R3, R5, R0, RZ, 0x3c, !PT ;  /* 0x0000000005037212 */ /* 0x000fe400078e3cff */
[----:B------:R-:W-:Y:S01]  /*1850*/  ISETP.GE.AND P0, PT, R17, UR4, PT ;  /* 0x0000000411007c0c */ /* 0x000fe2000bf06270 */
[----:B------:R-:W3:Y:S01]  /*1860*/  SHFL.IDX PT, R5, R19, RZ, 0x181f ;  /* 0x00181fff13057589 */ /* 0x000ee200000e0000 */
[----:B------:R-:W-:Y:S02]  /*1870*/  SHF.R.S32.HI R0, RZ, 0x1f, R9 ;  /* 0x0000001fff007819 */ /* 0x000fe40000011409 */
[----:B------:R-:W-:Y:S02]  /*1880*/  IADD3 R9, P3, R9, R77, RZ ;  /* 0x0000004d09097210 */ /* 0x000fe40007f7e0ff */
[----:B------:R-:W-:Y:S02]  /*1890*/  LOP3.LUT R18, R3, 0xfffffe00, R6, 0xf8, !PT ;  /* 0xfffffe0003127812 */ /* 0x000fe400078ef806 */
[----:B------:R-:W-:Y:S01]  /*18a0*/  LEA.HI.X.SX32 R21, R77, R0, 0x1, P3 ;  /* 0x000000004d157211 */ /* 0x000fe200018f0eff */
[----:B------:R-:W5:Y:S01]  /*18b0*/  SHFL.IDX PT, R6, R20, 0x1, 0x181f ;  /* 0x00381f0014067f89 */ /* 0x000f6200000e0000 */
[----:B------:R-:W-:Y:S01]  /*18c0*/  IADD3 R0, R2, 0x80, RZ ;  /* 0x0000008002007810 */ /* 0x000fe20007ffe0ff */
[----:B------:R-:W-:Y:S01]  /*18d0*/  IMAD.SHL.U32 R76, R18, 0x2, RZ ;  /* 0x00000002124c7824 */ /* 0x000fe200078e00ff */
[----:B------:R-:W-:-:S02]  /*18e0*/  IADD3 R27, R2, 0xc0, RZ ;  /* 0x000000c0021b7810 */ /* 0x000fc40007ffe0ff */
[----:B------:R-:W-:Y:S02]  /*18f0*/  ISETP.GE.AND P1, PT, R7, UR4, PT ;  /* 0x0000000407007c0c */ /* 0x000fe4000bf26270 */
[----:B------:R-:W-:Y:S01]  /*1900*/  @!P0 SHF.R.S32.HI R11, RZ, 0x1f, R0 ;  /* 0x0000001fff0b8819 */ /* 0x000fe20000011400 */
[----:B------:R-:W2:Y:S01]  /*1910*/  SHFL.IDX PT, R7, R19, 0x1, 0x181f ;  /* 0x00381f0013077f89 */ /* 0x000ea200000e0000 */
[--C-:B------:R-:W-:Y:S02]  /*1920*/  SHF.R.S32.HI R3, RZ, 0x1f, R2.reuse ;  /* 0x0000001fff037819 */ /* 0x100fe40000011402 */
[----:B------:R-:W-:Y:S01]  /*1930*/  @!P0 SHF.R.S32.HI R14, RZ, 0x1f, R27 ;  /* 0x0000001fff0e8819 */ /* 0x000fe2000001141b */
[----:B------:R-:W-:Y:S01]  /*1940*/  STL [R1+0x4], R76 ;  /* 0x0000044c01007387 */ /* 0x000fe20000100800 */
[----:B-1----:R-:W-:Y:S01]  /*1950*/  @!P0 LEA R10, P3, R2, R4, 0x1 ;  /* 0x00000004020a8211 */ /* 0x002fe200078608ff */
[----:B------:R-:W-:Y:S01]  /*1960*/  IMAD.WIDE.U32 R22, R9, c[0x0][0x1e0], R2 ;  /* 0x0000780009167a25 */ /* 0x000fe200078e0002 */
[----:B------:R-:W-:-:S02]  /*1970*/  @!P0 LEA.HI R13, R11, R0, RZ, 0x3 ;  /* 0x000000000b0d8211 */ /* 0x000fc400078f18ff */
[----:B------:R-:W-:Y:S01]  /*1980*/  ISETP.GE.AND P6, PT, R0, c[0x0][0x198], PT ;  /* 0x0000660000007a0c */ /* 0x000fe20003fc6270 */
[----:B------:R-:W-:Y:S01]  /*1990*/  IMAD.WIDE.U32 R24, R9, c[0x0][0x208], R2 ;  /* 0x0000820009187a25 */ /* 0x000fe200078e0002 */
[C---:B---3--:R-:W-:Y:S02]  /*19a0*/  @!P0 LEA.HI.X R11, R2.reuse, R5, R3, 0x1, P3 ;  /* 0x00000005020b8211 */ /* 0x048fe400018f0c03 */
[----:B------:R-:W-:Y:S02]  /*19b0*/  ISETP.GE.AND P3, PT, R27, c[0x0][0x198], PT ;  /* 0x000066001b007a0c */ /* 0x000fe40003f66270 */
[----:B------:R-:W-:Y:S02]  /*19c0*/  @!P0 LOP3.LUT R13, R13, 0xfffffff8, RZ, 0xc0, !PT ;  /* 0xfffffff80d0d8812 */ /* 0x000fe400078ec0ff */
[----:B--2---:R-:W-:Y:S01]  /*19d0*/  LOP3.LUT R85, R85, 0xfffffffe, RZ, 0xc0, !PT ;  /* 0xfffffffe55557812 */ /* 0x004fe200078ec0ff */
[----:B----4-:R1:W2:Y:S01]  /*19e0*/  @P4 R2UR UR26, R8 ;  /* 0x00000000081a43c2 */ /* 0x0102a200000e0000 */
[----:B------:R-:W-:-:S13]  /*19f0*/  ISETP.GE.AND P4, PT, R2, c[0x0][0x198], PT ;  /* 0x0000660002007a0c */ /* 0x000fda0003f86270 */
[----:B------:R5:W-:Y:S01]  /*1a00*/  @!P0 LDGSTS.E.BYPASS.LTC128B.128 [R76+0x4080], [R10.64], !P4 ;  /* 0x040800000a4c8fae */ /* 0x000be2000e101d52 */
[----:B-1----:R-:W-:Y:S01]  /*1a10*/  IADD3 R8, R2, 0x40, RZ ;  /* 0x0000004002087810 */ /* 0x002fe20007ffe0ff */
[----:B--2---:R-:W-:Y:S02]  /*1a20*/  @UP0 USHF.R.S32.HI UR29, URZ, 0x1f, UR26 ;  /* 0x0000001f3f1d0899 */ /* 0x004fe4000801141a */
[----:B------:R-:W-:Y:S01]  /*1a30*/  @UP0 UMOV UR28, UR26 ;  /* 0x0000001a001c0c82 */ /* 0x000fe20008000000 */
[----:B------:R-:W-:Y:S01]  /*1a40*/  @!P0 SHF.R.S32.HI R12, RZ, 0x1f, R8 ;  /* 0x0000001fff0c8819 */ /* 0x000fe20000011408 */
[----:B------:R-:W-:Y:S01]  /*1a50*/  @!UP0 UMOV UR28, UR13 ;  /* 0x0000000d001c8c82 */ /* 0x000fe20008000000 */
[----:B------:R-:W-:Y:S02]  /*1a60*/  ISETP.GE.AND P5, PT, R8, c[0x0][0x198], PT ;  /* 0x0000660008007a0c */ /* 0x000fe40003fa6270 */
[----:B------:R-:W-:Y:S01]  /*1a70*/  @!P0 LEA.HI R15, R12, R8, RZ, 0x3 ;  /* 0x000000080c0f8211 */ /* 0x000fe200078f18ff */
[----:B------:R-:W-:Y:S01]  /*1a80*/  @!UP0 UMOV UR29, UR20 ;  /* 0x00000014001d8c82 */ /* 0x000fe20008000000 */
[----:B------:R-:W-:Y:S01]  /*1a90*/  @!P0 LEA.HI R12, R14, R27, RZ, 0x3 ;  /* 0x0000001b0e0c8211 */ /* 0x000fe200078f18ff */
[----:B------:R-:W-:Y:S01]  /*1aa0*/  USEL UR20, UR28, URZ, !UP2 ;  /* 0x0000003f1c147287 */ /* 0x000fe2000d000000 */
[----:B------:R-:W-:Y:S01]  /*1ab0*/  @!P0 LOP3.LUT R14, R15, 0xfffffff8, RZ, 0xc0, !PT ;  /* 0xfffffff80f0e8812 */ /* 0x000fe200078ec0ff */
[----:B------:R-:W-:Y:S01]  /*1ac0*/  USEL UR28, UR29, URZ, !UP2 ;  /* 0x0000003f1d1c7287 */ /* 0x000fe2000d000000 */
[----:B------:R-:W-:Y:S01]  /*1ad0*/  @!P0 LOP3.LUT R16, R12, 0xfffffff8, RZ, 0xc0, !PT ;  /* 0xfffffff80c108812 */ /* 0x000fe200078ec0ff */
[----:B------:R-:W-:-:S02]  /*1ae0*/  @!P0 IMAD.WIDE R12, R13, 0x2, R4 ;  /* 0x000000020d0c8825 */ /* 0x000fc400078e0204 */
[----:B------:R-:W-:Y:S02]  /*1af0*/  UIMAD UR6, UR28, UR6, URZ ;  /* 0x000000061c0672a4 */ /* 0x000fe4000f8e023f */
[--C-:B------:R-:W-:Y:S02]  /*1b00*/  @!P0 IMAD.WIDE R14, R14, 0x2, R4.reuse ;  /* 0x000000020e0e8825 */ /* 0x100fe400078e0204 */
[----:B------:R-:W-:Y:S02]  /*1b10*/  UIMAD UR26, UR20, UR7, UR6 ;  /* 0x00000007141a72a4 */ /* 0x000fe4000f8e0206 */
[----:B------:R-:W-:Y:S01]  /*1b20*/  @!P0 IMAD.WIDE R4, R16, 0x2, R4 ;  /* 0x0000000210048825 */ /* 0x000fe200078e0204 */
[----:B------:R1:W-:Y:S01]  /*1b30*/  @!P0 LDGSTS.E.BYPASS.LTC128B.128 [R76+0x8080], [R14.64], !P5 ;  /* 0x080800000e4c8fae */ /* 0x0003e2000e901d52 */
[----:B------:R-:W-:Y:S02]  /*1b40*/  ULDC.64 UR6, c[0x0][0x1e0] ;  /* 0x0000780000067ab9 */ /* 0x000fe40000000a00 */
[----:B------:R-:W-:Y:S01]  /*1b50*/  UIMAD.WIDE.U32 UR30, UR23, UR6, URZ ;  /* 0x00000006171e72a5 */ /* 0x000fe2000f8e003f */
[----:B------:R2:W-:Y:S01]  /*1b60*/  @!P0 LDGSTS.E.BYPASS.LTC128B.128 [R76+0xc080], [R12.64], !P6 ;  /* 0x0c0800000c4c8fae */ /* 0x0005e2000f101d52 */
[----:B------:R-:W-:-:S03]  /*1b70*/  UIMAD UR23, UR23, UR7, URZ ;  /* 0x00000007171772a4 */ /* 0x000fc6000f8e023f */
[----:B------:R3:W-:Y:S01]  /*1b80*/  @!P0 LDGSTS.E.BYPASS.LTC128B.128 [R76+0x10080], [R4.64], !P3 ;  /* 0x10080000044c8fae */ /* 0x0007e2000d901d52 */
[----:B-----5:R-:W-:-:S04]  /*1b90*/  @!P2 LEA R10, P0, R2, R6, 0x1 ;  /* 0x00000006020aa211 */ /* 0x020fc800078008ff */
[----:B------:R-:W-:-:S05]  /*1ba0*/  @!P2 LEA.HI.X R11, R2, R7, R3, 0x1, P0 ;  /* 0x00000007020ba211 */ /* 0x000fca00000f0c03 */
[----:B------:R4:W-:Y:S01]  /*1bb0*/  @!P2 LDGSTS.E.BYPASS.LTC128B.128 [R76+0x5080], [R10.64], !P4 ;  /* 0x050800000a4cafae */ /* 0x0009e2000e101d52 */
[----:B--2---:R-:W-:Y:S01]  /*1bc0*/  IMAD R12, R21, c[0x0][0x1e0], RZ ;  /* 0x00007800150c7a24 */ /* 0x004fe200078e02ff */
[----:B---3--:R-:W-:Y:S01]  /*1bd0*/  IADD3 R4, R17, 0x60, RZ ;  /* 0x0000006011047810 */ /* 0x008fe20007ffe0ff */
[----:B------:R-:W-:Y:S02]  /*1be0*/  IMAD R5, R21, c[0x0][0x208], RZ ;  /* 0x0000820015057a24 */ /* 0x000fe400078e02ff */
[C---:B------:R-:W-:Y:S01]  /*1bf0*/  IMAD R17, R9.reuse, c[0x0][0x1e4], R12 ;  /* 0x0000790009117a24 */ /* 0x040fe200078e020c */
[----:B------:R-:W-:Y:S01]  /*1c00*/  ISETP.GE.AND P0, PT, R4, UR4, PT ;  /* 0x0000000404007c0c */ /* 0x000fe2000bf06270 */
[----:B------:R-:W-:Y:S01]  /*1c10*/  IMAD R18, R9, c[0x0][0x20c], R5 ;  /* 0x0000830009127a24 */ /* 0x000fe200078e0205 */
[----:B------:R-:W-:Y:S01]  /*1c20*/  @!P2 SHF.R.S32.HI R4, RZ, 0x1f, R0 ;  /* 0x0000001fff04a819 */ /* 0x000fe20000011400 */
[----:B------:R-:W-:Y:S01]  /*1c30*/  ULDC.64 UR4, c[0x0][0x210] ;  /* 0x0000840000047ab9 */ /* 0x000fe20000000a00 */
[----:B------:R-:W-:Y:S01]  /*1c40*/  @!P2 SHF.R.S32.HI R5, RZ, 0x1f, R8 ;  /* 0x0000001fff05a819 */ /* 0x000fe20000011408 */
[----:B------:R-:W-:Y:S01]  /*1c50*/  UIMAD UR4, UR21, UR4, URZ ;  /* 0x00000004150472a4 */ /* 0x000fe2000f8e023f */
[----:B------:R-:W-:Y:S01]  /*1c60*/  @!P2 SHF.R.S32.HI R12, RZ, 0x1f, R27 ;  /* 0x0000001fff0ca819 */ /* 0x000fe2000001141b */
[----:B------:R-:W-:Y:S01]  /*1c70*/  UIADD3 UR21, UR10, UR22, URZ ;  /* 0x000000160a157290 */ /* 0x000fe2000fffe03f */
[----:B------:R-:W-:Y:S01]  /*1c80*/  @!P2 LEA.HI R4, R4, R0, RZ, 0x3 ;  /* 0x000000000404a211 */ /* 0x000fe200078f18ff */
[----:B------:R-:W-:Y:S01]  /*1c90*/  UIMAD UR24, UR24, UR5, UR4 ;  /* 0x00000005181872a4 */ /* 0x000fe2000f8e0204 */
[----:B-1----:R-:W-:Y:S01]  /*1ca0*/  @!P2 LEA.HI R14, R5, R8, RZ, 0x3 ;  /* 0x00000008050ea211 */ /* 0x002fe200078f18ff */
[----:B------:R-:W-:Y:S01]  /*1cb0*/  UISETP.LT.AND UP1, UPT, UR21, 0x30, UPT ;  /* 0x000000301500788c */ /* 0x000fe2000bf21270 */
[----:B------:R-:W-:Y:S01]  /*1cc0*/  @!P2 LEA.HI R5, R12, R27, RZ, 0x3 ;  /* 0x0000001b0c05a211 */ /* 0x000fe200078f18ff */
[----:B------:R-:W-:Y:S01]  /*1cd0*/  ULDC.64 UR4, c[0x0][0x218] ;  /* 0x0000860000047ab9 */ /* 0x000fe20000000a00 */
[----:B------:R-:W-:Y:S01]  /*1ce0*/  @!P2 LOP3.LUT R12, R4, 0xfffffff8, RZ, 0xc0, !PT ;  /* 0xfffffff8040ca812 */ /* 0x000fe200078ec0ff */
[----:B------:R-:W-:Y:S01]  /*1cf0*/  USEL UR27, UR21, 0x30, UP1 ;  /* 0x00000030151b7887 */ /* 0x000fe20008800000 */
[----:B------:R-:W-:Y:S01]  /*1d00*/  SHFL.IDX PT, R4, R20, 0x2, 0x181f ;  /* 0x00581f0014047f89 */ /* 0x000fe200000e0000 */
[----:B------:R-:W-:Y:S01]  /*1d10*/  @!P2 LOP3.LUT R9, R5, 0xfffffff8, RZ, 0xc0, !PT ;  /* 0xfffffff80509a812 */ /* 0x000fe200078ec0ff */
[----:B------:R-:W-:Y:S01]  /*1d20*/  UIMAD UR28, UR28, UR4, URZ ;  /* 0x000000041c1c72a4 */ /* 0x000fe2000f8e023f */
[----:B------:R-:W-:Y:S01]  /*1d30*/  @!P2 LOP3.LUT R14, R14, 0xfffffff8, RZ, 0xc0, !PT ;  /* 0xfffffff80e0ea812 */ /* 0x000fe200078ec0ff */
[----:B------:R-:W1:Y:S01]  /*1d40*/  SHFL.IDX PT, R5, R19, 0x2, 0x181f ;  /* 0x00581f0013057f89 */ /* 0x000e6200000e0000 */
[----:B------:R-:W-:Y:S01]  /*1d50*/  @!P2 IMAD.WIDE R12, R12, 0x2, R6 ;  /* 0x000000020c0ca825 */ /* 0x000fe200078e0206 */
[----:B----4-:R-:W-:Y:S01]  /*1d60*/  @!P1 SHF.R.S32.HI R10, RZ, 0x1f, R0 ;  /* 0x0000001fff0a9819 */ /* 0x010fe20000011400 */
[----:B------:R-:W-:-:S02]  /*1d70*/  UIMAD UR28, UR20, UR5, UR28 ;  /* 0x00000005141c72a4 */ /* 0x000fc4000f8e021c */
[----:B------:R-:W-:Y:S01]  /*1d80*/  @!P2 IMAD.WIDE R14, R14, 0x2, R6 ;  /* 0x000000020e0ea825 */ /* 0x000fe200078e0206 */
[----:B------:R-:W-:-:S03]  /*1d90*/  ULDC.64 UR4, c[0x0][0x208] ;  /* 0x0000820000047ab9 */ /* 0x000fc60000000a00 */
[----:B------:R-:W-:Y:S01]  /*1da0*/  @!P2 IMAD.WIDE R6, R9, 0x2, R6 ;  /* 0x000000020906a825 */ /* 0x000fe200078e0206 */
[----:B------:R1:W-:Y:S01]  /*1db0*/  @!P2 LDGSTS.E.BYPASS.LTC128B.128 [R76+0x9080], [R14.64], !P5 ;  /* 0x090800000e4cafae */ /* 0x0003e2000e901d52 */
[----:B------:R-:W-:-:S03]  /*1dc0*/  @!P1 SHF.R.S32.HI R9, RZ, 0x1f, R8 ;  /* 0x0000001fff099819 */ /* 0x000fc60000011408 */
[----:B------:R2:W-:Y:S01]  /*1dd0*/  @!P2 LDGSTS.E.BYPASS.LTC128B.128 [R76+0xd080], [R12.64], !P6 ;  /* 0x0d0800000c4cafae */ /* 0x0005e2000f101d52 */
[----:B------:R-:W-:Y:S02]  /*1de0*/  @!P1 LEA.HI R9, R9, R8, RZ, 0x3 ;  /* 0x0000000809099211 */ /* 0x000fe400078f18ff */
[----:B------:R-:W-:Y:S01]  /*1df0*/  ISETP.GE.AND P6, PT, R8, c[0x0][0x1d4], PT ;  /* 0x0000750008007a0c */ /* 0x000fe20003fc6270 */
[----:B------:R3:W-:Y:S01]  /*1e00*/  @!P2 LDGSTS.E.BYPASS.LTC128B.128 [R76+0x11080], [R6.64], !P3 ;  /* 0x11080000064cafae */ /* 0x0007e2000d901d52 */
[----:B------:R-:W-:-:S05]  /*1e10*/  @!P1 LOP3.LUT R9, R9, 0xfffffff8, RZ, 0xc0, !PT ;  /* 0xfffffff809099812 */ /* 0x000fca00078ec0ff */
[----:B-1----:R-:W-:Y:S01]  /*1e20*/  @!P1 IMAD.WIDE R14, R9, 0x2, R4 ;  /* 0x00000002090e9825 */ /* 0x002fe200078e0204 */
[----:B------:R-:W-:Y:S02]  /*1e30*/  @!P0 SHF.R.S32.HI R9, RZ, 0x1f, R8 ;  /* 0x0000001fff098819 */ /* 0x000fe40000011408 */
[----:B--2---:R-:W-:Y:S02]  /*1e40*/  @!P1 LEA.HI R12, R10, R0, RZ, 0x3 ;  /* 0x000000000a0c9211 */ /* 0x004fe400078f18ff */
[----:B------:R-:W-:Y:S02]  /*1e50*/  @!P1 LEA R10, P2, R2, R4, 0x1 ;  /* 0x00000004020a9211 */ /* 0x000fe400078408ff */
[----:B---3--:R-:W-:Y:S01]  /*1e60*/  @!P1 SHF.R.S32.HI R7, RZ, 0x1f, R27 ;  /* 0x0000001fff079819 */ /* 0x008fe2000001141b */
[----:B------:R-:W-:Y:S01]  /*1e70*/  SHFL.IDX PT, R6, R20, 0x3, 0x181f ;  /* 0x00781f0014067f89 */ /* 0x000fe200000e0000 */
[----:B------:R-:W-:Y:S02]  /*1e80*/  @!P1 LOP3.LUT R12, R12, 0xfffffff8, RZ, 0xc0, !PT ;  /* 0xfffffff80c0c9812 */ /* 0x000fe400078ec0ff */
[----:B------:R-:W-:-:S02]  /*1e90*/  @!P1 LEA.HI R11, R7, R27, RZ, 0x3 ;  /* 0x0000001b070b9211 */ /* 0x000fc400078f18ff */
[----:B------:R-:W1:Y:S01]  /*1ea0*/  SHFL.IDX PT, R7, R19, 0x3, 0x181f ;  /* 0x00781f0013077f89 */ /* 0x000e6200000e0000 */
[----:B------:R-:W-:Y:S01]  /*1eb0*/  @!P1 IMAD.WIDE R12, R12, 0x2, R4 ;  /* 0x000000020c0c9825 */ /* 0x000fe200078e0204 */
[----:B------:R-:W-:Y:S02]  /*1ec0*/  @!P1 LOP3.LUT R16, R11, 0xfffffff8, RZ, 0xc0, !PT ;  /* 0xfffffff80b109812 */ /* 0x000fe400078ec0ff */
[----:B------:R-:W-:Y:S02]  /*1ed0*/  @!P1 LEA.HI.X R11, R2, R5, R3, 0x1, P2 ;  /* 0x00000005020b9211 */ /* 0x000fe400010f0c03 */
[----:B------:R-:W-:Y:S01]  /*1ee0*/  ISETP.GE.AND P2, PT, R0, c[0x0][0x198], PT ;  /* 0x0000660000007a0c */ /* 0x000fe20003f46270 */
[----:B------:R-:W-:Y:S01]  /*1ef0*/  @!P1 IMAD.WIDE R4, R16, 0x2, R4 ;  /* 0x0000000210049825 */ /* 0x000fe200078e0204 */
[----:B------:R-:W-:Y:S01]  /*1f00*/  @!P0 LEA.HI R9, R9, R8, RZ, 0x3 ;  /* 0x0000000809098211 */ /* 0x000fe200078f18ff */
[----:B------:R2:W-:Y:S04]  /*1f10*/  @!P1 LDGSTS.E.BYPASS.LTC128B.128 [R76+0x6080], [R10.64], !P4 ;  /* 0x060800000a4c9fae */ /* 0x0005e8000e101d52 */
[----:B------:R3:W-:Y:S01]  /*1f20*/  @!P1 LDGSTS.E.BYPASS.LTC128B.128 [R76+0xa080], [R14.64], !P5 ;  /* 0x0a0800000e4c9fae */ /* 0x0007e2000e901d52 */
[----:B------:R-:W-:-:S05]  /*1f30*/  ISETP.GE.AND P5, PT, R2, c[0x0][0x1d4], PT ;  /* 0x0000750002007a0c */ /* 0x000fca0003fa6270 */
[----:B------:R4:W-:Y:S04]  /*1f40*/  @!P1 LDGSTS.E.BYPASS.LTC128B.128 [R76+0xe080], [R12.64], !P2 ;  /* 0x0e0800000c4c9fae */ /* 0x0009e8000d101d52 */
[----:B------:R5:W-:Y:S04]  /*1f50*/  @!P1 LDGSTS.E.BYPASS.LTC128B.128 [R76+0x12080], [R4.64], !P3 ;  /* 0x12080000044c9fae */ /* 0x000be8000d901d52 */
[----:B------:R-:W-:Y:S02]  /*1f60*/  @P5 LOP3.LUT R85, R85, 0x1, RZ, 0xfc, !PT ;  /* 0x0000000155555812 */ /* 0x000fe400078efcff */
[----:B------:R-:W-:-:S03]  /*1f70*/  ISETP.GE.AND P5, PT, R0, c[0x0][0x1d4], PT ;  /* 0x0000750000007a0c */ /* 0x000fc60003fa6270 */
[----:B------:R-:W-:Y:S01]  /*1f80*/  STL [R1+0x28], R85 ;  /* 0x0000285501007387 */ /* 0x000fe20000100800 */
[----:B--2---:R-:W-:-:S05]  /*1f90*/  @!P0 LOP3.LUT R10, R9, 0xfffffff8, RZ, 0xc0, !PT ;  /* 0xfffffff8090a8812 */ /* 0x004fca00078ec0ff */
[----:B-1----:R-:W-:Y:S01]  /*1fa0*/  @!P0 IMAD.WIDE R10, R10, 0x2, R6 ;  /* 0x000000020a0a8825 */ /* 0x002fe200078e0206 */
[----:B----4-:R-:W1:Y:S01]  /*1fb0*/  S2R R12, SR_CTAID.Y ;  /* 0x00000000000c7919 */ /* 0x010e620000002600 */
[----:B-----5:R-:W-:-:S04]  /*1fc0*/  @!P0 LEA R4, P1, R2, R6, 0x1 ;  /* 0x0000000602048211 */ /* 0x020fc800078208ff */
[----:B------:R-:W-:Y:S02]  /*1fd0*/  @!P0 LEA.HI.X R5, R2, R7, R3, 0x1, P1 ;  /* 0x0000000702058211 */ /* 0x000fe400008f0c03 */
[----:B------:R-:W-:Y:S02]  /*1fe0*/  @!P0 SHF.R.S32.HI R2, RZ, 0x1f, R0 ;  /* 0x0000001fff028819 */ /* 0x000fe40000011400 */
[----:B------:R-:W-:Y:S01]  /*1ff0*/  ISETP.GE.AND P1, PT, R8, c[0x0][0x198], PT ;  /* 0x0000660008007a0c */ /* 0x000fe20003f26270 */
[----:B------:R2:W-:Y:S01]  /*2000*/  @!P0 LDGSTS.E.BYPASS.LTC128B.128 [R76+0x7080], [R4.64], !P4 ;  /* 0x07080000044c8fae */ /* 0x0005e2000e101d52 */
[----:B------:R-:W-:Y:S01]  /*2010*/  @!P0 LEA.HI R2, R2, R0, RZ, 0x3 ;  /* 0x0000000002028211 */ /* 0x000fe200078f18ff */
[----:B------:R-:W-:Y:S01]  /*2020*/  IMAD.U32 R8, RZ, RZ, UR20 ;  /* 0x00000014ff087e24 */ /* 0x000fe2000f8e00ff */
[----:B------:R-:W-:Y:S01]  /*2030*/  IADD3 R0, -R77, UR27, RZ ;  /* 0x0000001b4d007c10 */ /* 0x000fe2000fffe1ff */
[----:B------:R-:W-:Y:S01]  /*2040*/  UIADD3 UR27, UR17, -0x1, URZ ;  /* 0xffffffff111b7890 */ /* 0x000fe2000fffe03f */
[----:B------:R-:W-:-:S02]  /*2050*/  @!P0 LOP3.LUT R2, R2, 0xfffffff8, RZ, 0xc0, !PT ;  /* 0xfffffff802028812 */ /* 0x000fc400078ec0ff */
[----:B------:R-:W-:Y:S01]  /*2060*/  ISETP.GE.AND P4, PT, R27, c[0x0][0x1d4], PT ;  /* 0x000075001b007a0c */ /* 0x000fe20003f86270 */
[----:B------:R-:W-:Y:S02]  /*2070*/  USHF.R.S32.HI UR20, URZ, 0x1f, UR27 ;  /* 0x0000001f3f147899 */ /* 0x000fe4000801141b */
[----:B------:R-:W-:Y:S01]  /*2080*/  @!P0 IMAD.WIDE R2, R2, 0x2, R6 ;  /* 0x0000000202028825 */ /* 0x000fe200078e0206 */
[----:B------:R-:W-:Y:S01]  /*2090*/  UIMAD.WIDE.U32 UR32, UR27, UR4, URZ ;  /* 0x000000041b2072a5 */ /* 0x000fe2000f8e003f */
[----:B------:R4:W-:Y:S01]  /*20a0*/  @!P0 LDGSTS.E.BYPASS.LTC128B.128 [R76+0xb080], [R10.64], !P1 ;  /* 0x0b0800000a4c8fae */ /* 0x0009e2000c901d52 */
[C---:B------:R-:W-:Y:S01]  /*20b0*/  ISETP.GE.AND P1, PT, R0.reuse, 0x21, PT ;  /* 0x000000210000780c */ /* 0x040fe20003f26270 */
[----:B------:R-:W-:Y:S02]  /*20c0*/  UIMAD UR4, UR20, UR4, URZ ;  /* 0x00000004140472a4 */ /* 0x000fe4000f8e023f */
[----:B------:R5:W-:Y:S01]  /*20d0*/  @!P0 LDGSTS.E.BYPASS.LTC128B.128 [R76+0xf080], [R2.64], !P2 ;  /* 0x0f080000024c8fae */ /* 0x000be2000d101d52 */
[----:B------:R-:W-:Y:S01]  /*20e0*/  ISETP.GE.AND P2, PT, R0, 0x1, PT ;  /* 0x000000010000780c */ /* 0x000fe20003f46270 */
[----:B------:R-:W-:Y:S01]  /*20f0*/  UIMAD UR4, UR27, UR5, UR4 ;  /* 0x000000051b0472a4 */ /* 0x000fe2000f8e0204 */
[----:B------:R-:W-:Y:S01]  /*2100*/  @!P0 SHF.R.S32.HI R0, RZ, 0x1f, R27 ;  /* 0x0000001fff008819 */ /* 0x000fe2000001141b */
[----:B------:R-:W-:-:S02]  /*2110*/  UISETP.GT.AND UP0, UPT, UR27, UR8, UPT ;  /* 0x000000081b00728c */ /* 0x000fc4000bf04270 */
[----:B------:R-:W-:Y:S01]  /*2120*/  UMOV UR5, 0x5 ;  /* 0x0000000500057882 */ /* 0x000fe20000000000 */
[----:B------:R-:W-:Y:S01]  /*2130*/  @!P0 LEA.HI R0, R0, R27, RZ, 0x3 ;  /* 0x0000001b00008211 */ /* 0x000fe200078f18ff */
[----:B------:R-:W-:Y:S01]  /*2140*/  UIADD3 UR4, UR33, UR4, URZ ;  /* 0x0000000421047290 */ /* 0x000fe2000fffe03f */
[----:B--2---:R-:W-:Y:S02]  /*2150*/  IMAD.IADD R5, R23, 0x1, R17 ;  /* 0x0000000117057824 */ /* 0x004fe400078e0211 */
[----:B------:R-:W-:Y:S01]  /*2160*/  @!P0 LOP3.LUT R0, R0, 0xfffffff8, RZ, 0xc0, !PT ;  /* 0xfffffff800008812 */ /* 0x000fe200078ec0ff */
[----:B------:R-:W-:Y:S01]  /*2170*/  IMAD.MOV.U32 R4, RZ, RZ, R22 ;  /* 0x000000ffff047224 */ /* 0x000fe200078e0016 */
[----:B------:R-:W-:-:S03]  /*2180*/  UIMAD UR4, UR4, 0x30, URZ ;  /* 0x00000030040478a4 */ /* 0x000fc6000f8e023f */
[----:B-1----:R-:W-:-:S04]  /*2190*/  IMAD.WIDE.U32 R4, R12, c[0x0][0x1e8], R4 ;  /* 0x00007a000c047a25 */ /* 0x002fc800078e0004 */
[----:B------:R-:W-:Y:S01]  /*21a0*/  @!P0 IMAD.WIDE R6, R0, 0x2, R6 ;  /* 0x0000000200068825 */ /* 0x000fe200078e0206 */
[----:B------:R-:W-:Y:S02]  /*21b0*/  IADD3 R5, R5, UR25, RZ ;  /* 0x0000001905057c10 */ /* 0x000fe4000fffe0ff */
[----:B----4-:R-:W-:Y:S02]  /*21c0*/  LEA.HI R10, R75, R81, RZ, 0x4 ;  /* 0x000000514b0a7211 */ /* 0x010fe400078f20ff */
[----:B------:R1:W-:Y:S01]  /*21d0*/  @!P0 LDGSTS.E.BYPASS.LTC128B.128 [R76+0x13080], [R6.64], !P3 ;  /* 0x13080000064c8fae */ /* 0x0003e2000d901d52 */
[----:B-----5:R-:W-:Y:S01]  /*21e0*/  IMAD.IADD R3, R25, 0x1, R18 ;  /* 0x0000000119037824 */ /* 0x020fe200078e0212 */
[----:B------:R-:W-:Y:S01]  /*21f0*/  LOP3.LUT P3, RZ, R85, 0x1, RZ, 0xc0, !PT ;  /* 0x0000000155ff7812 */ /* 0x000fe2000786c0ff */
[----:B------:R-:W-:Y:S01]  /*2200*/  IMAD.MOV.U32 R2, RZ, RZ, R24 ;  /* 0x000000ffff027224 */ /* 0x000fe200078e0018 */
[----:B------:R-:W0:Y:S01]  /*2210*/  LDGDEPBAR ;  /* 0x00000000000079af */ /* 0x000e220000000000 */
[----:B------:R-:W-:-:S04]  /*2220*/  IMAD.WIDE.U32 R82, R8, c[0x0][0x1f0], R4 ;  /* 0x00007c0008527a25 */ /* 0x000fc800078e0004 */
[----:B------:R-:W-:Y:S01]  /*2230*/  IMAD.WIDE.U32 R2, R12, c[0x0][0x210], R2 ;  /* 0x000084000c027a25 */ /* 0x000fe200078e0002 */
[----:B------:R-:W-:Y:S01]  /*2240*/  IADD3 R79, R83, UR26, RZ ;  /* 0x0000001a534f7c10 */ /* 0x000fe2000fffe0ff */
[----:B------:R-:W-:Y:S02]  /*2250*/  STL.64 [R1+0x38], R82 ;  /* 0x0000385201007387 */ /* 0x000fe40000100a00 */
[----:B------:R-:W-:Y:S01]  /*2260*/  IMAD.U32 R4, RZ, RZ, UR30 ;  /* 0x0000001eff047e24 */ /* 0x000fe2000f8e00ff */
[----:B------:R-:W-:Y:S01]  /*2270*/  IADD3 R3, R3, UR24, RZ ;  /* 0x0000001803037c10 */ /* 0x000fe2000fffe0ff */
[----:B------:R-:W-:Y:S01]  /*2280*/  UIADD3 UR24, UR31, UR23, URZ ;  /* 0x000000171f187290 */ /* 0x000fe2000fffe03f */
[----:B------:R-:W-:Y:S02]  /*2290*/  IMAD.MOV.U32 R78, RZ, RZ, R82 ;  /* 0x000000ffff4e7224 */ /* 0x000fe400078e0052 */
[----:B------:R-:W-:Y:S01]  /*22a0*/  IMAD.U32 R5, RZ, RZ, UR31 ;  /* 0x0000001fff057e24 */ /* 0x000fe2000f8e00ff */
[----:B------:R-:W-:Y:S01]  /*22b0*/  UIMAD UR23, UR24, UR27, URZ ;  /* 0x0000001b181772a4 */ /* 0x000fe2000f8e023f */
[----:B------:R-:W-:Y:S01]  /*22c0*/  IMAD.WIDE.U32 R4, R4, UR27, R78 ;  /* 0x0000001b04047c25 */ /* 0x000fe2000f8e004e */
[----:B------:R-:W-:Y:S02]  /*22d0*/  STL.64 [R1+0x30], R78 ;  /* 0x0000304e01007387 */ /* 0x000fe40000100a00 */
[----:B------:R-:W-:Y:S01]  /*22e0*/  UIMAD UR23, UR20, UR30, UR23 ;  /* 0x0000001e141772a4 */ /* 0x000fe2000f8e0217 */
[----:B------:R-:W-:Y:S01]  /*22f0*/  IMAD.WIDE.U32 R30, R8, c[0x0][0x218], R2 ;  /* 0x00008600081e7a25 */ /* 0x000fe200078e0002 */
[----:B------:R-:W-:Y:S01]  /*2300*/  USHF.L.U32 UR20, UR6, 0x5, URZ ;  /* 0x0000000506147899 */ /* 0x000fe2000800063f */
[C---:B------:R-:W-:Y:S01]  /*2310*/  @P2 LEA R2, P0, R4.reuse, c[0x0][0x1c8], 0x1 ;  /* 0x0000720004022a11 */ /* 0x040fe200078008ff */
[----:B------:R-:W-:Y:S01]  /*2320*/  USHF.L.U64.HI UR6, UR6, UR5, UR7 ;  /* 0x0000000506067299 */ /* 0x000fe20008010207 */
[----:B-1----:R-:W-:Y:S01]  /*2330*/  IMAD.U32 R6, RZ, RZ, UR32 ;  /* 0x00000020ff067e24 */ /* 0x002fe2000f8e00ff */
[----:B------:R-:W-:Y:S01]  /*2340*/  IADD3 R0, R5, UR23, RZ ;  /* 0x0000001705007c10 */ /* 0x000fe2000fffe0ff */
[----:B------:R-:W-:Y:S01]  /*2350*/  IMAD.MOV.U32 R28, RZ, RZ, R30 ;  /* 0x000000ffff1c7224 */ /* 0x000fe200078e001e */
[----:B------:R-:W-:Y:S01]  /*2360*/  IADD3 R29, R31, UR28, RZ ;  /* 0x0000001c1f1d7c10 */ /* 0x000fe2000fffe0ff */
[----:B------:R-:W-:Y:S01]  /*2370*/  IMAD.U32 R7, RZ, RZ, UR33 ;  /* 0x00000021ff077e24 */ /* 0x000fe2000f8e00ff */
[C---:B------:R-:W-:Y:S01]  /*2380*/  @P2 LEA.HI.X R3, R4.reuse, c[0x0][0x1cc], R0, 0x1, P0 ;  /* 0x0000730004032a11 */ /* 0x040fe200000f0c00 */
[----:B------:R-:W-:Y:S01]  /*2390*/  STL.64 [R1+0x48], R30 ;  /* 0x0000481e01007387 */ /* 0x000fe20000100a00 */
[----:B------:R-:W-:Y:S01]  /*23a0*/  @P1 IADD3 R4, P0, R4, UR20, RZ ;  /* 0x0000001404041c10 */ /* 0x000fe2000ff1e0ff */
[----:B------:R-:W-:-:S02]  /*23b0*/  IMAD.WIDE.U32 R6, R6, 0x30, R28 ;  /* 0x0000003006067825 */ /* 0x000fc400078e001c */
[----:B------:R1:W-:Y:S01]  /*23c0*/  @P2 LDGSTS.E.BYPASS.LTC128B.128 [R76+0x14080], [R2.64], !P3 ;  /* 0x14080000024c2fae */ /* 0x0003e2000d901d52 */
[----:B------:R-:W-:Y:S02]  /*23d0*/  @P1 IADD3.X R0, R0, UR6, RZ, P0, !PT ;  /* 0x0000000600001c10 */ /* 0x000fe400087fe4ff */
[C---:B------:R-:W-:Y:S01]  /*23e0*/  @P1 LEA R8, P0, R4.reuse, c[0x0][0x1c8], 0x1 ;  /* 0x0000720004081a11 */ /* 0x040fe200078008ff */
[----:B------:R1:W-:Y:S01]  /*23f0*/  @P2 LDGSTS.E.BYPASS.LTC128B.128 [R76+0x15880], [R2.64+0x80], !P6 ;  /* 0x15880080024c2fae */ /* 0x0003e2000f101d52 */
[----:B------:R-:W-:Y:S02]  /*2400*/  ISETP.GT.AND P3, PT, R81, 0x7f, PT ;  /* 0x0000007f5100780c */ /* 0x000fe40003f64270 */
[----:B------:R-:W-:Y:S01]  /*2410*/  @P1 LEA.HI.X R9, R4, c[0x0][0x1cc], R0, 0x1, P0 ;  /* 0x0000730004091a11 */ /* 0x000fe200000f0c00 */
[----:B------:R1:W-:Y:S01]  /*2420*/  @P2 LDGSTS.E.BYPASS.LTC128B.128 [R76+0x17080], [R2.64+0x100], !P5 ;  /* 0x17080100024c2fae */ /* 0x0003e2000e901d52 */
[----:B------:R-:W-:Y:S02]  /*2430*/  IADD3 R0, R7, UR4, RZ ;  /* 0x0000000407007c10 */ /* 0x000fe4000fffe0ff */
[----:B------:R-:W-:Y:S01]  /*2440*/  LEA R12, P0, R6, c[0x0][0x1f8], 0x1 ;  /* 0x00007e00060c7a11 */ /* 0x000fe200078008ff */
[----:B------:R1:W-:Y:S01]  /*2450*/  @P2 LDGSTS.E.BYPASS.LTC128B.128 [R76+0x18880], [R2.64+0x180], !P4 ;  /* 0x18880180024c2fae */ /* 0x0003e2000e101d52 */
[----:B------:R-:W-:-:S02]  /*2460*/  LOP3.LUT P2, RZ, R85, 0x1, RZ, 0xc0, !PT ;  /* 0x0000000155ff7812 */ /* 0x000fc4000784c0ff */
[----:B------:R-:W-:Y:S01]  /*2470*/  LEA.HI.X R13, R6, c[0x0][0x1fc], R0, 0x1, P0 ;  /* 0x00007f00060d7a11 */ /* 0x000fe200000f0c00 */
[----:B------:R-:W-:Y:S01]  /*2480*/  IMAD.SHL.U32 R6, R77, 0x8, RZ ;  /* 0x000000084d067824 */ /* 0x000fe200078e00ff */
[----:B------:R-:W-:Y:S01]  /*2490*/  STL.64 [R1+0x40], R28 ;  /* 0x0000401c01007387 */ /* 0x000fe20000100a00 */
[----:B------:R-:W-:Y:S01]  /*24a0*/  @!P3 IMAD.MOV.U32 R7, RZ, RZ, c[0x0][0x208] ;  /* 0x00008200ff07b624 */ /* 0x000fe200078e00ff */
[----:B------:R-:W-:Y:S01]  /*24b0*/  P2R R16, PR, RZ, 0x8 ;  /* 0x00000008ff107803 */ /* 0x000fe20000000000 */
[----:B------:R-:W-:-:S03]  /*24c0*/  @!P3 IMAD.MOV.U32 R11, RZ, RZ, c[0x0][0x20c] ;  /* 0x00008300ff0bb624 */ /* 0x000fc600078e00ff */
[----:B---3--:R-:W-:-:S03]  /*24d0*/  @!P3 LEA R14, P0, R7, R12, 0x6 ;  /* 0x0000000c070eb211 */ /* 0x008fc600078030ff */
[----:B------:R2:W-:Y:S01]  /*24e0*/  @P1 LDGSTS.E.BYPASS.LTC128B.128 [R76+0x15080], [R8.64], !P2 ;  /* 0x15080000084c1fae */ /* 0x0005e2000d101d52 */
[----:B------:R-:W-:Y:S02]  /*24f0*/  @!P3 LEA.HI.X R15, R7, R13, R11, 0x6, P0 ;  /* 0x0000000d070fb211 */ /* 0x000fe400000f340b */
[----:B------:R-:W-:Y:S01]  /*2500*/  LOP3.LUT P0, RZ, R26, 0x2, RZ, 0xc0, !PT ;  /* 0x000000021aff7812 */ /* 0x000fe2000780c0ff */
[----:B------:R2:W-:Y:S01]  /*2510*/  @P1 LDGSTS.E.BYPASS.LTC128B.128 [R76+0x16880], [R8.64+0x80], !P6 ;  /* 0x16880080084c1fae */ /* 0x0005e2000f101d52 */
[----:B------:R-:W-:-:S03]  /*2520*/  SEL R7, RZ, 0x1, P2 ;  /* 0x00000001ff077807 */ /* 0x000fc60001000000 */
[----:B------:R2:W-:Y:S04]  /*2530*/  @P1 LDGSTS.E.BYPASS.LTC128B.128 [R76+0x18080], [R8.64+0x100], !P5 ;  /* 0x18080100084c1fae */ /* 0x0005e8000e901d52 */
[----:B------:R2:W-:Y:S01]  /*2540*/  @P1 LDGSTS.E.BYPASS.LTC128B.128 [R76+0x19880], [R8.64+0x180], !P4 ;  /* 0x19880180084c1fae */ /* 0x0005e2000e101d52 */
[C---:B-1----:R-:W-:Y:S02]  /*2550*/  LOP3.LUT R2, R10.reuse, 0xfffffff0, RZ, 0xc0, !PT ;  /* 0xfffffff00a027812 */ /* 0x042fe400078ec0ff */
        /* <DEDUP_REMOVED lines=46> */
[----:B------:R-:W-:-:S02]  /*2840*/  IADD3 R5, R72, UR10, -R77 ;  /* 0x0000000a48057c10 */ /* 0x000fc4000fffe84d */
        /* <DEDUP_REMOVED lines=36> */
[----:B--2---:R-:W1:Y:S04]  /*2a90*/  LDSM.16.M88.4 R8, [R135+0x14080] ;  /* 0x014080008708783b */ /* 0x004e680000000200 */
[----:B------:R-:W2:Y:S04]  /*2aa0*/  LDSM.16.M88.4 R20, [R135+0x14880] ;  /* 0x014880008714783b */ /* 0x000ea80000000200 */
[----:B------:R-:W3:Y:S04]  /*2ab0*/  LDSM.16.M88.4 R28, [R135+0x15080] ;  /* 0x01508000871c783b */ /* 0x000ee80000000200 */
[----:B------:R-:W4:Y:S04]  /*2ac0*/  LDSM.16.M88.4 R44, [R242] ;  /* 0x00000000f22c783b */ /* 0x000f280000000200 */
[----:B------:R-:W5:Y:S04]  /*2ad0*/  LDSM.16.M88.4 R48, [R242+0x800] ;  /* 0x00080000f230783b */ /* 0x000f680000000200 */
        /* <DEDUP_REMOVED lines=18> */
[----:B---3--:R-:W-:Y:S08]  /*2c00*/  HMMA.16816.F32 R40, R160, R28, RZ ;  /* 0x0000001ca028723c */ /* 0x008ff000000018ff */
[----:B----4-:R-:W-:Y:S04]  /*2c10*/  HMMA.16816.F32 R20, R164, R46, R24 ;  /* 0x0000002ea414723c */ /* 0x010fe80000001818 */
[----:B------:R1:W-:Y:S01]  /*2c20*/  LDGSTS.E.BYPASS.LTC128B.128 [R76+0x8880], [R12.64+0x180], !P3 ;  /* 0x088801800c4c7fae */ /* 0x0003e2000d901d52 */
[----:B------:R-:W-:-:S03]  /*2c30*/  ISETP.NE.AND P3, PT, R16, RZ, PT ;  /* 0x000000ff1000720c */ /* 0x000fc60003f65270 */
[C---:B------:R-:W-:Y:S08]  /*2c40*/  HMMA.16816.F32 R16, R160.reuse, R8, RZ ;  /* 0x00000008a010723c */ /* 0x040ff000000018ff */
[----:B------:R-:W-:Y:S02]  /*2c50*/  HMMA.16816.F32 R8, R160, R30, RZ ;  /* 0x0000001ea008723c */ /* 0x000fe400000018ff */
[----:B------:R-:W-:-:S02]  /*2c60*/  @!P3 ISETP.LT.OR P6, PT, R5, 0x21, !P6 ;  /* 0x000000210500b80c */ /* 0x000fc400077c1670 */
[C---:B------:R-:W-:Y:S02]  /*2c70*/  @!P3 ISETP.LT.OR P2, PT, R5.reuse, 0x21, !P2 ;  /* 0x000000210500b80c */ /* 0x040fe40005741670 */
[C---:B------:R-:W-:Y:S02]  /*2c80*/  @!P3 ISETP.LT.OR P1, PT, R5.reuse, 0x21, !P1 ;  /* 0x000000210500b80c */ /* 0x040fe40004f21670 */
[----:B------:R-:W-:Y:S01]  /*2c90*/  @!P3 ISETP.LT.OR P0, PT, R5, 0x21, !P0 ;  /* 0x000000210500b80c */ /* 0x000fe20004701670 */
[----:B-----5:R-:W-:Y:S01]  /*2ca0*/  HMMA.16816.F32 R24, R164, R48, R32 ;  /* 0x00000030a418723c */ /* 0x020fe20000001820 */
        /* <DEDUP_REMOVED lines=185> */
.L_x_240:
        /* <DEDUP_REMOVED lines=9> */
[----:B------:R-:W-:Y:S01]  /*38d0*/  ULDC UR7, c[0x0][0x324] ;  /* 0x0000c90000077ab9 */ /* 0x000fe20000000800 */
[----:B------:R-:W-:Y:S01]  /*38e0*/  LOP3.LUT R8, R7, 0xffffff8, RZ, 0xc0, !PT ;  /* 0x0ffffff807087812 */ /* 0x000fe200078ec0ff */
[----:B------:R-:W-:Y:S01]  /*38f0*/  FMUL.FTZ R7, R48, c[0x0][0x320] ;  /* 0x0000c80030077a20 */ /* 0x000fe20000410000 */
[----:B------:R-:W-:Y:S01]  /*3900*/  SHF.R.S32.HI R10, RZ, 0x1f, R2 ;  /* 0x0000001fff0a7819 */ /* 0x000fe20000011402 */
[----:B------:R-:W-:Y:S01]  /*3910*/  ULOP3.LUT UR7, URZ, UR7, URZ, 0x33, !UPT ;  /* 0x000000073f077292 */ /* 0x000fe2000f8e333f */
[----:B------:R-:W-:Y:S01]  /*3920*/  PLOP3.LUT P1, PT, PT, PT, UP0, 0x80, 0x0 ;  /* 0x000000000000781c */ /* 0x000fe20003f2f008 */
[----:B------:R-:W-:Y:S01]  /*3930*/  IMAD.IADD R9, R73, 0x1, -R8 ;  /* 0x0000000149097824 */ /* 0x000fe200078e0a08 */
[----:B------:R4:W2:Y:S01]  /*3940*/  MUFU.TANH R22, R7 ;  /* 0x0000000700167308 */ /* 0x0008a20000002400 */
[----:B------:R-:W-:Y:S01]  /*3950*/  PLOP3.LUT P0, PT, PT, PT, UP0, 0x80, 0x0 ;  /* 0x000000000000781c */ /* 0x000fe20003f0f008 */
[----:B------:R-:W-:Y:S01]  /*3960*/  UISETP.GE.AND UP0, UPT, UR9, 0x1, UPT ;  /* 0x000000010900788c */ /* 0x000fe2000bf06270 */
        /* <DEDUP_REMOVED lines=30> */
[----:B------:R-:W-:Y:S01]  /*3b50*/  IADD3 R9, -R11, UR10, R72 ;  /* 0x0000000a0b097c10 */ /* 0x000fe2000fffe148 */
[----:B------:R1:W-:Y:S01]  /*3b60*/  STL [R1+0x7c], R11 ;  /* 0x00007c0b01007387 */ /* 0x0003e20000100800 */
[----:B------:R-:W-:-:S04]  /*3b70*/  IADD3 R2, R2, -UR12, RZ ;  /* 0x8000000c02027c10 */ /* 0x000fc8000fffe0ff */
        /* <DEDUP_REMOVED lines=9> */
[----:B--23--:R-:W-:Y:S01]  /*3c10*/  IMAD.U32 R12, RZ, RZ, UR12 ;  /* 0x0000000cff0c7e24 */ /* 0x00cfe2000f8e00ff */
[----:B------:R-:W-:Y:S04]  /*3c20*/  BSSY B0, `(.L_x_242) ;  /* 0x0000011000007945 */ /* 0x000fe80003800000 */
[----:B------:R-:W-:-:S04]  /*3c30*/  IADD3 R6, -R12, UR10, R6 ;  /* 0x0000000a0c067c10 */ /* 0x000fc8000fffe106 */
[----:B------:R-:W-:-:S13]  /*3c40*/  ISETP.GT.AND P0, PT, R6, -0x1, PT ;  /* 0xffffffff0600780c */ /* 0x000fda0003f04270 */
[----:B------:R-:W-:Y:S05]  /*3c50*/  @P0 BRA `(.L_x_243) ;  /* 0x0000008000000947 */ /* 0x000fea0003800000 */
[----:B------:R-:W-:Y:S01]  /*3c60*/  UISETP.NE.AND UP0, UPT, UR9, 0x1, UPT ;  /* 0x000000010900788c */ /* 0x000fe2000bf05270 */
[----:B------:R-:W-:-:S05]  /*3c70*/  LOP3.LUT R6, RZ, R6, RZ, 0x33, !PT ;  /* 0x00000006ff067212 */ /* 0x000fca00078e33ff */
[----:B------:R-:W-:Y:S02]  /*3c80*/  PLOP3.LUT P1, PT, PT, PT, UP0, 0x80, 0x0 ;  /* 0x000000000000781c */ /* 0x000fe40003f2f008 */
[----:B------:R-:W-:-:S11]  /*3c90*/  PLOP3.LUT P0, PT, PT, PT, UP0, 0x80, 0x0 ;  /* 0x000000000000781c */ /* 0x000fd60003f0f008 */
[----:B------:R-:W-:-:S05]  /*3ca0*/  @P1 IMAD.HI.U32 R12, R6, c[0x0][0x330], RZ ;  /* 0x0000cc00060c1a27 */ /* 0x000fca00078e00ff */
[----:B------:R-:W-:-:S04]  /*3cb0*/  @P0 SHF.R.U32.HI R6, RZ, c[0x0][0x334], R12 ;  /* 0x0000cd00ff060a19 */ /* 0x000fc8000001160c */
[----:B------:R-:W-:Y:S01]  /*3cc0*/  LOP3.LUT R6, RZ, R6, RZ, 0x33, !PT ;  /* 0x00000006ff067212 */ /* 0x000fe200078e33ff */
[----:B------:R-:W-:Y:S05]  /*3cd0*/  BRA `(.L_x_244) ;  /* 0x0000005000007947 */ /* 0x000fea0003800000 */
.L_x_243:
[----:B------:R-:W-:-:S06]  /*3ce0*/  UISETP.NE.AND UP0, UPT, UR9, 0x1, UPT ;  /* 0x000000010900788c */ /* 0x000fcc000bf05270 */
[----:B------:R-:W-:Y:S02]  /*3cf0*/  PLOP3.LUT P1, PT, PT, PT, UP0, 0x80, 0x0 ;  /* 0x000000000000781c */ /* 0x000fe40003f2f008 */
[----:B------:R-:W-:-:S11]  /*3d00*/  PLOP3.LUT P0, PT, PT, PT, UP0, 0x80, 0x0 ;  /* 0x000000000000781c */ /* 0x000fd60003f0f008 */
[----:B------:R-:W-:-:S05]  /*3d10*/  @P1 IMAD.HI.U32 R12, R6, c[0x0][0x330], RZ ;  /* 0x0000cc00060c1a27 */ /* 0x000fca00078e00ff */
[----:B------:R-:W-:Y:S02]  /*3d20*/  @P0 SHF.R.U32.HI R6, RZ, c[0x0][0x334], R12 ;  /* 0x0000cd00ff060a19 */ /* 0x000fe4000001160c */
.L_x_244:
[----:B------:R-:W-:Y:S05]  /*3d30*/  BSYNC B0 ;  /* 0x0000000000007941 */ /* 0x000fea0003800000 */
.L_x_242:
[----:B------:R-:W-:-:S05]  /*3d40*/  IMAD R6, R6, c[0x0][0x32c], R11 ;  /* 0x0000cb0006067a24 */ /* 0x000fca00078e020b */
[----:B------:R-:W-:Y:S02]  /*3d50*/  IADD3 R12, R6, c[0x0][0x32c], RZ ;  /* 0x0000cb00060c7a10 */ /* 0x000fe40007ffe0ff */
[----:B------:R-:W-:Y:S02]  /*3d60*/  IMNMX R2, R2, R6, !PT ;  /* 0x0000000602027217 */ /* 0x000fe40007800200 */
[----:B------:R-:W-:Y:S02]  /*3d70*/  IMNMX R5, R5, R12, PT ;  /* 0x0000000c05057217 */ /* 0x000fe40003800200 */
.L_x_241:
        /* <DEDUP_REMOVED lines=55> */
[----:B------:R-:W-:Y:S01]  /*40f0*/  UISETP.GE.AND UP6, UPT, UR9, 0x1, UPT ;  /* 0x000000010900788c */ /* 0x000fe2000bfc6270 */
        /* <DEDUP_REMOVED lines=38> */
[----:B--234-:R-:W-:Y:S01]  /*4360*/  IMAD.U32 R7, RZ, RZ, UR12 ;  /* 0x0000000cff077e24 */ /* 0x01cfe2000f8e00ff */
[----:B------:R-:W-:Y:S04]  /*4370*/  BSSY B0, `(.L_x_246) ;  /* 0x0000015000007945 */ /* 0x000fe80003800000 */
[----:B------:R-:W-:-:S04]  /*4380*/  IADD3 R6, -R7, UR10, R6 ;  /* 0x0000000a07067c10 */ /* 0x000fc8000fffe106 */
[----:B------:R-:W-:-:S13]  /*4390*/  ISETP.GT.AND P0, PT, R6, -0x1, PT ;  /* 0xffffffff0600780c */ /* 0x000fda0003f04270 */
[----:B------:R-:W-:Y:S05]  /*43a0*/  @P0 BRA `(.L_x_247) ;  /* 0x000000a000000947 */ /* 0x000fea0003800000 */
[----:B------:R-:W-:Y:S01]  /*43b0*/  UP2UR UR22, UPR, URZ, 0x1 ;  /* 0x000000013f167883 */ /* 0x000fe20008000000 */
[----:B------:R-:W-:Y:S01]  /*43c0*/  LOP3.LUT R6, RZ, R6, RZ, 0x33, !PT ;  /* 0x00000006ff067212 */ /* 0x000fe200078e33ff */
[----:B------:R-:W-:-:S06]  /*43d0*/  UISETP.NE.AND UP0, UPT, UR9, 0x1, UPT ;  /* 0x000000010900788c */ /* 0x000fcc000bf05270 */
[----:B------:R-:W-:Y:S02]  /*43e0*/  PLOP3.LUT P1, PT, PT, PT, UP0, 0x80, 0x0 ;  /* 0x000000000000781c */ /* 0x000fe40003f2f008 */
[----:B------:R-:W-:Y:S01]  /*43f0*/  PLOP3.LUT P0, PT, PT, PT, UP0, 0x80, 0x0 ;  /* 0x000000000000781c */ /* 0x000fe20003f0f008 */
[----:B------:R-:W-:-:S10]  /*4400*/  UISETP.NE.AND UP0, UPT, UR22, URZ, UPT ;  /* 0x0000003f1600728c */ /* 0x000fd4000bf05270 */
[----:B------:R-:W-:-:S05]  /*4410*/  @P1 IMAD.HI.U32 R7, R6, c[0x0][0x330], RZ ;  /* 0x0000cc0006071a27 */ /* 0x000fca00078e00ff */
[----:B------:R-:W-:-:S04]  /*4420*/  @P0 SHF.R.U32.HI R6, RZ, c[0x0][0x334], R7 ;  /* 0x0000cd00ff060a19 */ /* 0x000fc80000011607 */
[----:B------:R-:W-:Y:S01]  /*4430*/  LOP3.LUT R6, RZ, R6, RZ, 0x33, !PT ;  /* 0x00000006ff067212 */ /* 0x000fe200078e33ff */
[----:B------:R-:W-:Y:S05]  /*4440*/  BRA `(.L_x_248) ;  /* 0x0000007000007947 */ /* 0x000fea0003800000 */
.L_x_247:
[----:B------:R-:W-:Y:S02]  /*4450*/  UP2UR UR22, UPR, URZ, 0x1 ;  /* 0x000000013f167883 */ /* 0x000fe40008000000 */
[----:B------:R-:W-:-:S06]  /*4460*/  UISETP.NE.AND UP0, UPT, UR9, 0x1, UPT ;  /* 0x000000010900788c */ /* 0x000fcc000bf05270 */
[----:B------:R-:W-:Y:S02]  /*4470*/  PLOP3.LUT P1, PT, PT, PT, UP0, 0x80, 0x0 ;  /* 0x000000000000781c */ /* 0x000fe40003f2f008 */
[----:B------:R-:W-:Y:S01]  /*4480*/  PLOP3.LUT P0, PT, PT, PT, UP0, 0x80, 0x0 ;  /* 0x000000000000781c */ /* 0x000fe20003f0f008 */
[----:B------:R-:W-:-:S10]  /*4490*/  UISETP.NE.AND UP0, UPT, UR22, URZ, UPT ;  /* 0x0000003f1600728c */ /* 0x000fd4000bf05270 */
[----:B------:R-:W-:-:S05]  /*44a0*/  @P1 IMAD.HI.U32 R7, R6, c[0x0][0x330], RZ ;  /* 0x0000cc0006071a27 */ /* 0x000fca00078e00ff */
[----:B------:R-:W-:Y:S02]  /*44b0*/  @P0 SHF.R.U32.HI R6, RZ, c[0x0][0x334], R7 ;  /* 0x0000cd00ff060a19 */ /* 0x000fe40000011607 */
.L_x_248:
[----:B------:R-:W-:Y:S05]  /*44c0*/  BSYNC B0 ;  /* 0x0000000000007941 */ /* 0x000fea0003800000 */
.L_x_246:
[----:B------:R-:W-:-:S05]  /*44d0*/  IMAD R6, R6, c[0x0][0x32c], R11 ;  /* 0x0000cb0006067a24 */ /* 0x000fca00078e020b */
[----:B------:R-:W-:Y:S02]  /*44e0*/  IADD3 R7, R6, c[0x0][0x32c], RZ ;  /* 0x0000cb0006077a10 */ /* 0x000fe40007ffe0ff */
[----:B------:R-:W-:Y:S02]  /*44f0*/  IMNMX R2, R2, R6, !PT ;  /* 0x0000000602027217 */ /* 0x000fe40007800200 */
[----:B------:R-:W-:Y:S02]  /*4500*/  IMNMX R5, R5, R7, PT ;  /* 0x0000000705057217 */ /* 0x000fe40003800200 */
.L_x_245:
        /* <DEDUP_REMOVED lines=51> */
[----:B------:R-:W-:Y:S02]  /*4840*/  PLOP3.LUT P1, PT, PT, PT, UP5, 0x40, 0x0 ;  /* 0x000000000000781c */ /* 0x000fe40003f2e858 */
        /* <DEDUP_REMOVED lines=262> */
[----:B------:R-:W-:Y:S01]  /*58b0*/  UIMAD.WIDE.U32 UR22, UR11, UR4, URZ ;  /* 0x000000040b1672a5 */ /* 0x000fe2000f8e003f */
[----:B------:R4:W5:Y:S01]  /*58c0*/  LDL.LU R163, [R1+0x98] ;  /* 0x0000980001a37983 */ /* 0x0009620000300800 */
        /* <DEDUP_REMOVED lines=76> */
[----:B------:R-:W-:Y:S01]  /*5d90*/  HMMA.16816.F32 R156, R128, R152, R156 ;  /* 0x00000098809c723c */ /* 0x000fe2000000189c */
[----:B------:R-:W-:Y:S01]  /*5da0*/  FADD.FTZ R0, R88, R0 ;  /* 0x0000000058007221 */ /* 0x000fe20000010000 */
[----:B------:R-:W-:Y:S01]  /*5db0*/  @UP6 UMOV UR21, UR23 ;  /* 0x0000001700156c82 */ /* 0x000fe20008000000 */
[----:B------:R-:W-:Y:S01]  /*5dc0*/  LDSM.16.MT88.4 R88, [R240+0x8080] ;  /* 0x00808000f058783b */ /* 0x000fe20000004200 */
[----:B------:R-:W-:-:S03]  /*5dd0*/  IMAD.MOV.U32 R11, RZ, RZ, R64 ;  /* 0x000000ffff0b7224 */ /* 0x000fc600078e0040 */
[----:B------:R4:W5:Y:S01]  /*5de0*/  LDL.LU R160, [R1+0x8c] ;  /* 0x00008c0001a07983 */ /* 0x0009620000300800 */
[C---:B------:R-:W-:Y:S03]  /*5df0*/  HMMA.16816.F32 R144, R128.reuse, R146, R136 ;  /* 0x000000928090723c */ /* 0x040fe60000001888 */
[----:B------:R-:W1:Y:S05]  /*5e00*/  LDSM.16.MT88.4 R136, [R240+0x5080] ;  /* 0x00508000f088783b */ /* 0x000e6a0000004200 */
[----:B------:R-:W-:Y:S01]  /*5e10*/  HMMA.16816.F32 R152, R128, R154, R96 ;  /* 0x0000009a8098723c */ /* 0x000fe20000001860 */
[----:B------:R-:W-:Y:S01]  /*5e20*/  FADD.FTZ R2, R87, R0 ;  /* 0x0000000057027221 */ /* 0x000fe20000010000 */
[----:B------:R4:W5:Y:S05]  /*5e30*/  LDL.LU R135, [R1+0x88] ;  /* 0x0000880001877983 */ /* 0x00096a0000300800 */
[----:B------:R-:W-:Y:S01]  /*5e40*/  IMAD.MOV.U32 R98, RZ, RZ, R33 ;  /* 0x000000ffff627224 */ /* 0x000fe200078e0021 */
[----:B------:R-:W-:-:S02]  /*5e50*/  MOV R97, R34 ;  /* 0x0000002200617202 */ /* 0x000fc40000000f00 */
        /* <DEDUP_REMOVED lines=46> */
[----:B------:R-:W-:Y:S01]  /*6140*/  FADD.FTZ R0, R3, R5 ;  /* 0x0000000503007221 */ /* 0x000fe20000010000 */
[----:B------:R-:W-:-:S02]  /*6150*/  @UP6 USHF.R.U32.HI UR11, URZ, UR5, UR21 ;  /* 0x000000053f0b6299 */ /* 0x000fc40008011615 */
[----:B------:R-:W-:Y:S02]  /*6160*/  UISETP.GE.AND UP6, UPT, UR9, 0x1, UPT ;  /* 0x000000010900788c */ /* 0x000fe4000bfc6270 */
[----:B------:R4:W-:Y:S04]  /*6170*/  STL [R1+0x24], R0 ;  /* 0x0000240001007387 */ /* 0x0009e80000100800 */
[----:B------:R4:W-:Y:S01]  /*6180*/  STL [R1+0x20], R2 ;  /* 0x0000200201007387 */ /* 0x0009e20000100800 */
[----:B------:R-:W-:Y:S01]  /*6190*/  PLOP3.LUT P0, PT, PT, PT, UP6, 0x40, 0x0 ;  /* 0x000000000000781c */ /* 0x000fe20003f0e868 */
[----:B---3--:R-:W-:Y:S01]  /*61a0*/  HMMA.16816.F32 R108, R128, R112, R108 ;  /* 0x00000070806c723c */ /* 0x008fe2000000186c */
[----:B------:R-:W-:-:S03]  /*61b0*/  UIADD3 UR4, UR16, UR11, URZ ;  /* 0x0000000b10047290 */ /* 0x000fc6000fffe03f */
[----:B------:R-:W-:-:S04]  /*61c0*/  ULDC UR11, c[0x0][0x328] ;  /* 0x0000ca00000b7ab9 */ /* 0x000fc80000000800 */
[----:B------:R-:W-:Y:S01]  /*61d0*/  HMMA.16816.F32 R112, R128, R114, R116 ;  /* 0x000000728070723c */ /* 0x000fe20000001874 */
[----:B------:R-:W-:Y:S02]  /*61e0*/  UIADD3 UR17, UR17, -0x2, URZ ;  /* 0xfffffffe11117890 */ /* 0x000fe4000fffe03f */
[----:B------:R-:W-:-:S05]  /*61f0*/  UIADD3 UR11, UR4, UR11, URZ ;  /* 0x0000000b040b7290 */ /* 0x000fca000fffe03f */
        /* <DEDUP_REMOVED lines=18> */
.L_x_250:
[----:B------:R-:W-:Y:S02]  /*6320*/  UISETP.NE.AND UP0, UPT, UR9, 0x1, UPT ;  /* 0x000000010900788c */ /* 0x000fe4000bf05270 */
[----:B------:R-:W-:Y:S02]  /*6330*/  ULDC.64 UR4, c[0x0][0x330] ;  /* 0x0000cc0000047ab9 */ /* 0x000fe40000000a00 */
[----:B------:R-:W-:-:S07]  /*6340*/  UIMAD.WIDE.U32 UR22, UR16, UR4, URZ ;  /* 0x00000004101672a5 */ /* 0x000fce000f8e003f */
[----:B------:R-:W-:Y:S02]  /*6350*/  @UP0 UMOV UR21, UR23 ;  /* 0x0000001700150c82 */ /* 0x000fe40008000000 */
[----:B------:R-:W-:Y:S02]  /*6360*/  @UP0 USHF.R.U32.HI UR16, URZ, UR5, UR21 ;  /* 0x000000053f100299 */ /* 0x000fe40008011615 */
.L_x_251:
[----:B------:R-:W-:Y:S02]  /*6370*/  ULDC UR4, c[0x0][0x32c] ;  /* 0x0000cb0000047ab9 */ /* 0x000fe40000000800 */
[----:B------:R-:W-:-:S04]  /*6380*/  UIMAD UR4, UR16, UR9, UR4 ;  /* 0x00000009100472a4 */ /* 0x000fc8000f8e0204 */
[----:B------:R-:W-:-:S04]  /*6390*/  UISETP.LT.AND UP0, UPT, UR11, UR4, UPT ;  /* 0x000000040b00728c */ /* 0x000fc8000bf01270 */
[----:B------:R-:W-:-:S04]  /*63a0*/  USEL UR11, UR11, UR4, UP0 ;  /* 0x000000040b0b7287 */ /* 0x000fc80008000000 */
.L_x_249:
        /* <DEDUP_REMOVED lines=38> */
.L_x_263:
        /* <DEDUP_REMOVED lines=79> */
.L_x_253:
        /* <DEDUP_REMOVED lines=272> */
.L_x_254:
        /* <DEDUP_REMOVED lines=12> */
[----:B------:R-:W-:Y:S01]  /*7cc0*/  PLOP3.LUT P0, PT, PT, PT, UP0, 0x40, 0x0 ;  /* 0x000000000000781c */ /* 0x000fe20003f0e808 */
[----:B------:R-:W-:Y:S02]  /*7cd0*/  IMAD.U32 R0, RZ, RZ, UR12 ;  /* 0x0000000cff007e24 */ /* 0x000fe4000f8e00ff */
[----:B------:R-:W1:Y:S01]  /*7ce0*/  SHFL.IDX PT, R4, R5, RZ, 0x1c1f ;  /* 0x001c1fff05047589 */ /* 0x000e6200000e0000 */
[----:B---3--:R-:W-:Y:S04]  /*7cf0*/  IADD3 R3, -R24, 0x1, R3 ;  /* 0x0000000118037810 */ /* 0x008fe80007ffe103 */
[----:B------:R-:W-:Y:S04]  /*7d00*/  IADD3 R0, -R0, UR10, R3 ;  /* 0x0000000a00007c10 */ /* 0x000fe8000fffe103 */
[C---:B------:R-:W-:Y:S02]  /*7d10*/  IADD3 R7, R0.reuse, c[0x0][0x328], RZ ;  /* 0x0000ca0000077a10 */ /* 0x040fe40007ffe0ff */
[----:B------:R-:W-:Y:S03]  /*7d20*/  IADD3 R6, R0, UR7, RZ ;  /* 0x0000000700067c10 */ /* 0x000fe6000fffe0ff */
[----:B-1----:R-:W-:Y:S02]  /*7d30*/  IMAD.IADD R3, R7, 0x1, R4 ;  /* 0x0000000107037824 */ /* 0x002fe400078e0204 */
[----:B------:R-:W-:Y:S01]  /*7d40*/  IMAD.IADD R0, R4, 0x1, R6 ;  /* 0x0000000104007824 */ /* 0x000fe200078e0206 */
[----:B------:R-:W-:-:S05]  /*7d50*/  @P0 BRA `(.L_x_255) ;  /* 0x0000019000000947 */ /* 0x000fca0003800000 */
[----:B------:R-:W-:Y:S01]  /*7d60*/  IMAD.U32 R8, RZ, RZ, UR12 ;  /* 0x0000000cff087e24 */ /* 0x000fe2000f8e00ff */
[----:B------:R-:W-:Y:S04]  /*7d70*/  BSSY B0, `(.L_x_256) ;  /* 0x0000012000007945 */ /* 0x000fe80003800000 */
[----:B------:R-:W-:Y:S04]  /*7d80*/  IADD3 R4, -R8, UR10, R4 ;  /* 0x0000000a08047c10 */ /* 0x000fe8000fffe104 */
        /* <DEDUP_REMOVED lines=11> */
.L_x_257:
[----:B------:R-:W-:Y:S04]  /*7e40*/  MOV R8, c[0x0][0x32c] ;  /* 0x0000cb0000087a02 */ /* 0x000fe80000000f00 */
[----:B------:R-:W-:Y:S11]  /*7e50*/  ISETP.NE.AND P0, PT, R8, 0x1, PT ;  /* 0x000000010800780c */ /* 0x000ff60003f05270 */
[----:B------:R-:W-:Y:S02]  /*7e60*/  @!UPT UIADD3 URZ, URZ, URZ, URZ ;  /* 0x0000003f3f3ff290 */ /* 0x000fe4000fffe03f */
[----:B------:R-:W-:Y:S05]  /*7e70*/  @P0 IMAD.HI.U32 R8, R4, c[0x0][0x330], RZ ;  /* 0x0000cc0004080a27 */ /* 0x000fea00078e00ff */
[----:B------:R-:W-:Y:S02]  /*7e80*/  @P0 SHF.R.U32.HI R4, RZ, c[0x0][0x334], R8 ;  /* 0x0000cd00ff040a19 */ /* 0x000fe40000011608 */
.L_x_258:
[----:B------:R-:W-:Y:S05]  /*7e90*/  BSYNC B0 ;  /* 0x0000000000007941 */ /* 0x000fea0003800000 */
.L_x_256:
[----:B------:R-:W-:Y:S05]  /*7ea0*/  IADD3 R8, -R24, UR4, RZ ;  /* 0x0000000418087c10 */ /* 0x000fea000fffe1ff */
[----:B------:R-:W-:Y:S05]  /*7eb0*/  IMAD R4, R4, c[0x0][0x32c], R8 ;  /* 0x0000cb0004047a24 */ /* 0x000fea00078e0208 */
[----:B------:R-:W-:Y:S02]  /*7ec0*/  IMNMX R0, R0, R4, !PT ;  /* 0x0000000400007217 */ /* 0x000fe40007800200 */
[----:B------:R-:W-:Y:S04]  /*7ed0*/  IADD3 R4, R4, c[0x0][0x32c], RZ ;  /* 0x0000cb0004047a10 */ /* 0x000fe80007ffe0ff */
[----:B------:R-:W-:Y:S02]  /*7ee0*/  IMNMX R3, R3, R4, PT ;  /* 0x0000000403037217 */ /* 0x000fe40003800200 */
.L_x_255:
        /* <DEDUP_REMOVED lines=87> */
.L_x_261:
[----:B------:R-:W-:Y:S04]  /*8460*/  MOV R5, c[0x0][0x32c] ;  /* 0x0000cb0000057a02 */ /* 0x000fe80000000f00 */
[----:B------:R-:W-:Y:S11]  /*8470*/  ISETP.NE.AND P0, PT, R5, 0x1, PT ;  /* 0x000000010500780c */ /* 0x000ff60003f05270 */
[----:B------:R-:W-:Y:S02]  /*8480*/  @!UPT UIADD3 URZ, URZ, URZ, URZ ;  /* 0x0000003f3f3ff290 */ /* 0x000fe4000fffe03f */
[----:B------:R-:W-:Y:S05]  /*8490*/  @P0 IMAD.HI.U32 R5, R0, c[0x0][0x330], RZ ;  /* 0x0000cc0000050a27 */ /* 0x000fea00078e00ff */
[----:B------:R-:W-:Y:S02]  /*84a0*/  @P0 SHF.R.U32.HI R0, RZ, c[0x0][0x334], R5 ;  /* 0x0000cd00ff000a19 */ /* 0x000fe40000011605 */
.L_x_262:
[----:B------:R-:W-:Y:S05]  /*84b0*/  BSYNC B0 ;  /* 0x0000000000007941 */ /* 0x000fea0003800000 */
.L_x_260:
[----:B------:R-:W-:Y:S05]  /*84c0*/  IADD3 R5, -R24, UR4, RZ ;  /* 0x0000000418057c10 */ /* 0x000fea000fffe1ff */
[----:B------:R-:W-:Y:S05]  /*84d0*/  IMAD R0, R0, c[0x0][0x32c], R5 ;  /* 0x0000cb0000007a24 */ /* 0x000fea00078e0205 */
[----:B------:R-:W-:Y:S02]  /*84e0*/  IMNMX R3, R3, R0, !PT ;  /* 0x0000000003037217 */ /* 0x000fe40007800200 */
[----:B------:R-:W-:Y:S04]  /*84f0*/  IADD3 R0, R0, c[0x0][0x32c], RZ ;  /* 0x0000cb0000007a10 */ /* 0x000fe80007ffe0ff */
[----:B------:R-:W-:Y:S02]  /*8500*/  IMNMX R4, R4, R0, PT ;  /* 0x0000000004047217 */ /* 0x000fe40003800200 */
.L_x_259:
        /* <DEDUP_REMOVED lines=491> */
.L_x_252:
[----:B------:R-:W2:Y:S01]  /*a3c0*/  S2UR UR9, SR_CTAID.X ;  /* 0x00000000000979c3 */ /* 0x000ea20000002500 */
[----:B------:R-:W-:-:S02]  /*a3d0*/  UISETP.NE.AND UP1, UPT, UR15, URZ, UPT ;  /* 0x0000003f0f00728c */ /* 0x000fc4000bf25270 */
[----:B------:R-:W-:Y:S02]  /*a3e0*/  UISETP.NE.AND UP0, UPT, UR14, URZ, UPT ;  /* 0x0000003f0e00728c */ /* 0x000fe4000bf05270 */
[----:B------:R-:W-:-:S04]  /*a3f0*/  ULDC.64 UR4, c[0x0][0x2c8] ;  /* 0x0000b20000047ab9 */ /* 0x000fc80000000a00 */
[----:B------:R-:W-:Y:S01]  /*a400*/  PLOP3.LUT P0, PT, PT, PT, UP0, 0x40, 0x0 ;  /* 0x000000000000781c */ /* 0x000fe20003f0e808 */
[----:B--2---:R-:W-:-:S04]  /*a410*/  ULEA UR9, UR9, 0x7f, 0x7 ;  /* 0x0000007f09097891 */ /* 0x004fc8000f8e383f */
[----:B------:R-:W-:Y:S02]  /*a420*/  UIMAD.WIDE.U32 UR22, UR9, UR4, URZ ;  /* 0x00000004091672a5 */ /* 0x000fe4000f8e003f */
[----:B------:R-:W-:Y:S02]  /*a430*/  UIADD3 UR4, UR10, 0x1, -UR12 ;  /* 0x000000010a047890 */ /* 0x000fe4000fffe80c */
[----:B------:R-:W-:-:S04]  /*a440*/  @UP1 USHF.R.U32.HI UR9, URZ, UR5, UR23 ;  /* 0x000000053f091299 */ /* 0x000fc80008011617 */
[----:B------:R-:W-:-:S03]  /*a450*/  UIADD3 UR11, UR4, UR9, URZ ;  /* 0x00000009040b7290 */ /* 0x000fc6000fffe03f */
        /* <DEDUP_REMOVED lines=15> */
.L_x_265:
[----:B------:R-:W-:Y:S02]  /*a550*/  ULDC UR4, c[0x0][0x32c] ;  /* 0x0000cb0000047ab9 */ /* 0x000fe40000000800 */
[----:B------:R-:W-:-:S03]  /*a560*/  UISETP.NE.AND UP0, UPT, UR4, 0x1, UPT ;  /* 0x000000010400788c */ /* 0x000fc6000bf05270 */
[----:B------:R-:W-:Y:S02]  /*a570*/  ULDC.64 UR4, c[0x0][0x330] ;  /* 0x0000cc0000047ab9 */ /* 0x000fe40000000a00 */
[----:B------:R-:W-:-:S07]  /*a580*/  UIMAD.WIDE.U32 UR22, UR11, UR4, URZ ;  /* 0x000000040b1672a5 */ /* 0x000fce000f8e003f */
[----:B------:R-:W-:Y:S02]  /*a590*/  @UP0 UMOV UR21, UR23 ;  /* 0x0000001700150c82 */ /* 0x000fe40008000000 */
[----:B------:R-:W-:Y:S02]  /*a5a0*/  @UP0 USHF.R.U32.HI UR11, URZ, UR5, UR21 ;  /* 0x000000053f0b0299 */ /* 0x000fe40008011615 */
.L_x_266:
[----:B------:R-:W-:Y:S02]  /*a5b0*/  ULDC UR4, c[0x0][0x32c] ;  /* 0x0000cb0000047ab9 */ /* 0x000fe40000000800 */
[----:B------:R-:W-:-:S04]  /*a5c0*/  UIMAD UR4, UR11, UR4, URZ ;  /* 0x000000040b0472a4 */ /* 0x000fc8000f8e023f */
[----:B------:R-:W-:-:S04]  /*a5d0*/  UISETP.LT.AND UP0, UPT, UR9, UR4, UPT ;  /* 0x000000040900728c */ /* 0x000fc8000bf01270 */
[----:B------:R-:W-:-:S04]  /*a5e0*/  USEL UR9, UR9, UR4, !UP0 ;  /* 0x0000000409097287 */ /* 0x000fc8000c000000 */
.L_x_264:
        /* <DEDUP_REMOVED lines=37> */
.L_x_270:
        /* <DEDUP_REMOVED lines=82> */
.L_x_268:
        /* <DEDUP_REMOVED lines=266> */
.L_x_269:
        /* <DEDUP_REMOVED lines=422> */
.L_x_267:
        /* <DEDUP_REMOVED lines=44> */
.L_x_281:
        /* <DEDUP_REMOVED lines=338> */
.L_x_272:
[----:B--234-:R-:W2:Y:S01]  /*f040*/  LDL R3, [R1+0x84] ;  /* 0x0000840001037983 */ /* 0x01cea20000100800 */
[----:B------:R-:W-:Y:S02]  /*f050*/  UISETP.NE.AND UP1, UPT, UR15, URZ, UPT ;  /* 0x0000003f0f00728c */ /* 0x000fe4000bf25270 */
[----:B------:R-:W-:Y:S01]  /*f060*/  UIMAD UR4, UR17, -0x30, URZ ;  /* 0xffffffd0110478a4 */ /* 0x000fe2000f8e023f */
[----:B-1----:R-:W3:Y:S01]  /*f070*/  LDL R8, [R1+0x7c] ;  /* 0x00007c0001087983 */ /* 0x002ee20000100800 */
        /* <DEDUP_REMOVED lines=9> */
[----:B------:R-:W-:Y:S01]  /*f110*/  PLOP3.LUT P0, PT, PT, PT, UP0, 0x40, 0x0 ;  /* 0x000000000000781c */ /* 0x000fe20003f0e808 */
[----:B------:R-:W-:Y:S02]  /*f120*/  IMAD.U32 R3, RZ, RZ, UR12 ;  /* 0x0000000cff037e24 */ /* 0x000fe4000f8e00ff */
[----:B------:R-:W1:Y:S01]  /*f130*/  SHFL.IDX PT, R4, R5, RZ, 0x1c1f ;  /* 0x001c1fff05047589 */ /* 0x000e6200000e0000 */
[----:B------:R-:W-:Y:S04]  /*f140*/  IADD3 R0, -R8, 0x1, R0 ;  /* 0x0000000108007810 */ /* 0x000fe80007ffe100 */
[----:B------:R-:W-:Y:S04]  /*f150*/  IADD3 R0, -R3, UR10, R0 ;  /* 0x0000000a03007c10 */ /* 0x000fe8000fffe100 */
[C---:B------:R-:W-:Y:S02]  /*f160*/  IADD3 R7, R0.reuse, c[0x0][0x328], RZ ;  /* 0x0000ca0000077a10 */ /* 0x040fe40007ffe0ff */
[----:B------:R-:W-:Y:S03]  /*f170*/  IADD3 R6, R0, UR7, RZ ;  /* 0x0000000700067c10 */ /* 0x000fe6000fffe0ff */
[--C-:B-1----:R-:W-:Y:S02]  /*f180*/  IMAD.IADD R3, R7, 0x1, R4.reuse ;  /* 0x0000000107037824 */ /* 0x102fe400078e0204 */
        /* <DEDUP_REMOVED lines=16> */
.L_x_275:
[----:B------:R-:W-:Y:S04]  /*f290*/  MOV R8, c[0x0][0x32c] ;  /* 0x0000cb0000087a02 */ /* 0x000fe80000000f00 */
[----:B------:R-:W-:Y:S11]  /*f2a0*/  ISETP.NE.AND P0, PT, R8, 0x1, PT ;  /* 0x000000010800780c */ /* 0x000ff60003f05270 */
[----:B------:R-:W-:Y:S02]  /*f2b0*/  @!UPT UIADD3 URZ, URZ, URZ, URZ ;  /* 0x0000003f3f3ff290 */ /* 0x000fe4000fffe03f */
[----:B------:R-:W-:Y:S05]  /*f2c0*/  @P0 IMAD.HI.U32 R8, R4, c[0x0][0x330], RZ ;  /* 0x0000cc0004080a27 */ /* 0x000fea00078e00ff */
[----:B------:R-:W-:Y:S02]  /*f2d0*/  @P0 SHF.R.U32.HI R4, RZ, c[0x0][0x334], R8 ;  /* 0x0000cd00ff040a19 */ /* 0x000fe40000011608 */
.L_x_276:
[----:B------:R-:W-:Y:S05]  /*f2e0*/  BSYNC B0 ;  /* 0x0000000000007941 */ /* 0x000fea0003800000 */
.L_x_274:
[----:B------:R-:W-:Y:S05]  /*f2f0*/  IMAD R4, R4, c[0x0][0x32c], R10 ;  /* 0x0000cb0004047a24 */ /* 0x000fea00078e020a */
[----:B------:R-:W-:Y:S02]  /*f300*/  IMNMX R0, R0, R4, !PT ;  /* 0x0000000400007217 */ /* 0x000fe40007800200 */
[----:B------:R-:W-:Y:S04]  /*f310*/  IADD3 R4, R4, c[0x0][0x32c], RZ ;  /* 0x0000cb0004047a10 */ /* 0x000fe80007ffe0ff */
[----:B------:R-:W-:Y:S02]  /*f320*/  IMNMX R3, R3, R4, PT ;  /* 0x0000000403037217 */ /* 0x000fe40003800200 */
.L_x_273:
        /* <DEDUP_REMOVED lines=87> */
.L_x_279:
[----:B------:R-:W-:Y:S04]  /*f8a0*/  MOV R5, c[0x0][0x32c] ;  /* 0x0000cb0000057a02 */ /* 0x000fe80000000f00 */
[----:B------:R-:W-:Y:S11]  /*f8b0*/  ISETP.NE.AND P0, PT, R5, 0x1, PT ;  /* 0x000000010500780c */ /* 0x000ff60003f05270 */
[----:B------:R-:W-:Y:S02]  /*f8c0*/  @!UPT UIADD3 URZ, URZ, URZ, URZ ;  /* 0x0000003f3f3ff290 */ /* 0x000fe4000fffe03f */
[----:B------:R-:W-:Y:S05]  /*f8d0*/  @P0 IMAD.HI.U32 R5, R0, c[0x0][0x330], RZ ;  /* 0x0000cc0000050a27 */ /* 0x000fea00078e00ff */
[----:B------:R-:W-:Y:S02]  /*f8e0*/  @P0 SHF.R.U32.HI R0, RZ, c[0x0][0x334], R5 ;  /* 0x0000cd00ff000a19 */ /* 0x000fe40000011605 */
.L_x_280:
[----:B------:R-:W-:Y:S05]  /*f8f0*/  BSYNC B0 ;  /* 0x0000000000007941 */ /* 0x000fea0003800000 */
.L_x_278:
[----:B------:R-:W-:Y:S05]  /*f900*/  IMAD R0, R0, c[0x0][0x32c], R10 ;  /* 0x0000cb0000007a24 */ /* 0x000fea00078e020a */
[----:B------:R-:W-:Y:S02]  /*f910*/  IMNMX R3, R3, R0, !PT ;  /* 0x0000000003037217 */ /* 0x000fe40007800200 */
[----:B------:R-:W-:Y:S04]  /*f920*/  IADD3 R0, R0, c[0x0][0x32c], RZ ;  /* 0x0000cb0000007a10 */ /* 0x000fe80007ffe0ff */
[----:B------:R-:W-:Y:S02]  /*f930*/  IMNMX R4, R4, R0, PT ;  /* 0x0000000004047217 */ /* 0x000fe40003800200 */
.L_x_277:
        /* <DEDUP_REMOVED lines=491> */
.L_x_271:
[----:B------:R-:W2:Y:S04]  /*117f0*/  LDL.LU R5, [R1+0x20] ;  /* 0x0000200001057983 */ /* 0x000ea80000300800 */
[----:B-1----:R-:W3:Y:S01]  /*11800*/  LDL.LU R4, [R1+0x24] ;  /* 0x0000240001047983 */ /* 0x002ee20000300800 */
[----:B------:R-:W-:-:S02]  /*11810*/  MOV R2, RZ ;  /* 0x000000ff00027202 */ /* 0x000fc40000000f00 */
[----:B------:R-:W-:Y:S01]  /*11820*/  PLOP3.LUT P2, PT, PT, PT, PT, 0x8, 0x0 ;  /* 0x000000000000781c */ /* 0x000fe20003f4e170 */
        /* <DEDUP_REMOVED lines=41> */
[C---:B------:R-:W-:Y:S01]  /*11ac0*/  FMUL.FTZ R16, R2.reuse, R53 ;  /* 0x0000003502107220 */ /* 0x040fe20000410000 */
[----:B------:R-:W-:Y:S01]  /*11ad0*/  MOV R53, 0xff800000 ;  /* 0xff80000000357802 */ /* 0x000fe20000000f00 */
[C---:B------:R-:W-:Y:S01]  /*11ae0*/  FMUL.FTZ R26, R2.reuse, R56 ;  /* 0x00000038021a7220 */ /* 0x040fe20000410000 */
[----:B------:R-:W-:Y:S01]  /*11af0*/  MOV R56, 0xff800000 ;  /* 0xff80000000387802 */ /* 0x000fe20000000f00 */
        /* <DEDUP_REMOVED lines=108> */
.L_x_239:
[----:B------:R-:W-:Y:S05]  /*121c0*/  @P2 BRA `(.L_x_282) ;  /* 0x00001c0000002947 */ /* 0x000fea0003800000 */
[----:B------:R-:W1:Y:S01]  /*121d0*/  S2R R65, SR_TID.X ;  /* 0x0000000000417919 */ /* 0x000e620000002100 */
[----:B------:R-:W-:Y:S01]  /*121e0*/  F2FP.PACK_AB R50, R51, R50 ;  /* 0x000000323332723e */ /* 0x000fe200000000ff */
[----:B------:R-:W-:Y:S01]  /*121f0*/  ULDC.64 UR4, c[0x0][0x500] ;  /* 0x0001400000047ab9 */ /* 0x000fe20000000a00 */
[----:B------:R-:W-:Y:S01]  /*12200*/  F2FP.PACK_AB R46, R47, R46 ;  /* 0x0000002e2f2e723e */ /* 0x000fe200000000ff */
[----:B------:R-:W-:Y:S01]  /*12210*/  UISETP.NE.U32.AND UP0, UPT, URZ, UR4, UPT ;  /* 0x000000043f00728c */ /* 0x000fe2000bf05070 */
[----:B------:R-:W-:Y:S01]  /*12220*/  F2FP.PACK_AB R39, R39, R38 ;  /* 0x000000262727723e */ /* 0x000fe200000000ff */
[----:B------:R-:W-:Y:S01]  /*12230*/  UMOV UR6, 0x4 ;  /* 0x0000000400067882 */ /* 0x000fe20000000000 */
[----:B------:R-:W-:Y:S01]  /*12240*/  F2FP.PACK_AB R38, R12, R22 ;  /* 0x000000160c26723e */ /* 0x000fe200000000ff */
[----:B------:R-:W-:Y:S01]  /*12250*/  UISETP.NE.AND.EX UP0, UPT, URZ, UR5, UPT, UP0 ;  /* 0x000000053f00728c */ /* 0x000fe2000bf05300 */
[----:B------:R-:W-:Y:S02]  /*12260*/  F2FP.PACK_AB R42, R43, R42 ;  /* 0x0000002a2b2a723e */ /* 0x000fe400000000ff */
[----:B------:R-:W-:Y:S01]  /*12270*/  F2FP.PACK_AB R8, R8, R156 ;  /* 0x0000009c0808723e */ /* 0x000fe200000000ff */
[----:B------:R-:W-:Y:S01]  /*12280*/  ULDC.64 UR4, c[0x0][0x500] ;  /* 0x0001400000047ab9 */ /* 0x000fe20000000a00 */
[----:B------:R-:W-:Y:S01]  /*12290*/  F2FP.PACK_AB R159, R159, R158 ;  /* 0x0000009e9f9f723e */ /* 0x000fe200000000ff */
[----:B------:R-:W-:Y:S01]  /*122a0*/  UIMAD.WIDE UR4, UR13, UR6, UR4 ;  /* 0x000000060d0472a5 */ /* 0x000fe2000f8e0204 */
[----:B------:R-:W-:-:S02]  /*122b0*/  F2FP.PACK_AB R6, R153, R152 ;  /* 0x000000989906723e */ /* 0x000fc400000000ff */
[----:B------:R-:W-:Y:S02]  /*122c0*/  F2FP.PACK_AB R154, R155, R154 ;  /* 0x0000009a9b9a723e */ /* 0x000fe400000000ff */
[----:B------:R-:W-:Y:S02]  /*122d0*/  F2FP.PACK_AB R5, R149, R148 ;  /* 0x000000949505723e */ /* 0x000fe400000000ff */
[----:B------:R-:W-:Y:S02]  /*122e0*/  F2FP.PACK_AB R150, R151, R150 ;  /* 0x000000969796723e */ /* 0x000fe400000000ff */
[----:B------:R-:W-:Y:S02]  /*122f0*/  F2FP.PACK_AB R7, R7, R144 ;  /* 0x000000900707723e */ /* 0x000fe400000000ff */
[----:B-1----:R-:W-:Y:S02]  /*12300*/  SHF.R.S32.HI R51, RZ, 0x1f, R65 ;  /* 0x0000001fff337819 */ /* 0x002fe40000011441 */
[----:B------:R-:W-:-:S02]  /*12310*/  F2FP.PACK_AB R146, R147, R146 ;  /* 0x000000929392723e */ /* 0x000fc400000000ff */
[CC--:B------:R-:W-:Y:S02]  /*12320*/  LEA.HI R2, R51.reuse, R65.reuse, RZ, 0x2 ;  /* 0x0000004133027211 */ /* 0x0c0fe400078f10ff */
[----:B------:R-:W-:Y:S02]  /*12330*/  LEA.HI R47, R51, R65, RZ, 0x5 ;  /* 0x00000041332f7211 */ /* 0x000fe400078f28ff */
[--C-:B------:R-:W-:Y:S02]  /*12340*/  SHF.R.S32.HI R4, RZ, 0x2, R2.reuse ;  /* 0x00000002ff047819 */ /* 0x100fe40000011402 */
[----:B------:R-:W-:Y:S02]  /*12350*/  SHF.R.S32.HI R0, RZ, 0x1f, R2 ;  /* 0x0000001fff007819 */ /* 0x000fe40000011402 */
[----:B------:R-:W-:Y:S02]  /*12360*/  SHF.R.S32.HI R43, RZ, 0x5, R47 ;  /* 0x00000005ff2b7819 */ /* 0x000fe4000001142f */
[----:B------:R-:W-:-:S02]  /*12370*/  LEA.HI R0, R0, R4, RZ, 0x3 ;  /* 0x0000000400007211 */ /* 0x000fc400078f18ff */
[----:B------:R-:W-:Y:S02]  /*12380*/  F2FP.PACK_AB R52, R141, R140 ;  /* 0x0000008c8d34723e */ /* 0x000fe400000000ff */
[----:B------:R-:W-:Y:S02]  /*12390*/  LOP3.LUT R0, R0, 0xfffffff8, RZ, 0xc0, !PT ;  /* 0xfffffff800007812 */ /* 0x000fe400078ec0ff */
        /* <DEDUP_REMOVED lines=46> */
[----:B------:R3:W-:Y:S01]  /*12680*/  STS [R3+0x80], R5 ;  /* 0x0000800503007388 */ /* 0x0007e20000000800 */
        /* <DEDUP_REMOVED lines=10> */
[----:B--2---:R-:W-:Y:S01]  /*12730*/  SEL R6, R8, 0xffffffc0, !P2 ;  /* 0xffffffc008067807 */ /* 0x004fe20005000000 */
[----:B------:R-:W-:Y:S01]  /*12740*/  IMAD.IADD R8, R4, 0x1, R2 ;  /* 0x0000000104087824 */ /* 0x000fe200078e0202 */
[----:B------:R-:W-:Y:S02]  /*12750*/  F2FP.PACK_AB R94, R95, R94 ;  /* 0x0000005e5f5e723e */ /* 0x000fe400000000ff */
[----:B------:R-:W-:Y:S01]  /*12760*/  F2FP.PACK_AB R24, R97, R96 ;  /* 0x000000606118723e */ /* 0x000fe200000000ff */
[----:B------:R-:W-:Y:S01]  /*12770*/  IMAD.IADD R4, R6, 0x1, R3 ;  /* 0x0000000106047824 */ /* 0x000fe200078e0203 */
[----:B------:R1:W-:Y:S01]  /*12780*/  STS [R8], R7 ;  /* 0x0000000708007388 */ /* 0x0003e20000000800 */
[----:B---3--:R-:W-:Y:S01]  /*12790*/  IMAD.IADD R5, R0, 0x1, R6 ;  /* 0x0000000100057824 */ /* 0x008fe200078e0206 */
        /* <DEDUP_REMOVED lines=22> */
[----:B------:R-:W-:Y:S02]  /*12900*/  F2FP.PACK_AB R14, R129, R128 ;  /* 0x00000080810e723e */ /* 0x000fe400000000ff */
[----:B------:R-:W-:Y:S01]  /*12910*/  F2FP.PACK_AB R10, R10, R130 ;  /* 0x000000820a0a723e */ /* 0x000fe200000000ff */
[----:B------:R-:W-:Y:S01]  /*12920*/  STS [R4+0x80], R48 ;  /* 0x0000803004007388 */ /* 0x000fe20000000800 */
[----:B------:R-:W-:-:S03]  /*12930*/  PLOP3.LUT P0, PT, PT, PT, UP0, 0x80, 0x0 ;  /* 0x000000000000781c */ /* 0x000fc60003f0f008 */
        /* <DEDUP_REMOVED lines=47> */
[----:B------:R2:W-:Y:S04]  /*12c30*/  STS [R4+0xc080], R9 ;  /* 0x00c0800904007388 */ /* 0x0005e80000000800 */
[----:B------:R3:W-:Y:S01]  /*12c40*/  STS [R4+0xc480], R15 ;  /* 0x00c4800f04007388 */ /* 0x0007e20000000800 */
[----:B-1----:R-:W-:-:S03]  /*12c50*/  IMAD.U32 R8, RZ, RZ, UR4 ;  /* 0x00000004ff087e24 */ /* 0x002fc6000f8e00ff */
[----:B------:R3:W-:Y:S04]  /*12c60*/  STS [R6+0xc000], R14 ;  /* 0x00c0000e06007388 */ /* 0x0007e80000000800 */
[----:B------:R3:W-:Y:S01]  /*12c70*/  STS [R6+0xc400], R10 ;  /* 0x00c4000a06007388 */ /* 0x0007e20000000800 */
[----:B--2---:R-:W-:-:S03]  /*12c80*/  IMAD.U32 R9, RZ, RZ, UR5 ;  /* 0x00000005ff097e24 */ /* 0x004fc6000f8e00ff */
[----:B------:R-:W-:Y:S06]  /*12c90*/  BAR.SYNC.DEFER_BLOCKING 0x1, 0x100 ;  /* 0x0044000000007b1d */ /* 0x000fec0000010000 */
[----:B------:R-:W-:Y:S02]  /*12ca0*/  ULDC.64 UR4, c[0x0][0x508] ;  /* 0x0001420000047ab9 */ /* 0x000fe40000000a00 */
[----:B------:R-:W-:Y:S01]  /*12cb0*/  UISETP.NE.U32.AND UP1, UPT, URZ, UR4, UPT ;  /* 0x000000043f00728c */ /* 0x000fe2000bf25070 */
[----:B------:R-:W2:Y:S03]  /*12cc0*/  @P0 LDG.E R0, [R8.64] ;  /* 0x0000001208000981 */ /* 0x000ea6000c1e1900 */
[----:B------:R-:W-:Y:S01]  /*12cd0*/  UISETP.NE.AND.EX UP1, UPT, URZ, UR5, UPT, UP1 ;  /* 0x000000053f00728c */ /* 0x000fe2000bf25310 */
[----:B------:R-:W-:-:S02]  /*12ce0*/  IMAD.MOV.U32 R16, RZ, RZ, c[0x0][0x388] ;  /* 0x0000e200ff107624 */ /* 0x000fc400078e00ff */
[----:B------:R-:W-:-:S03]  /*12cf0*/  ULDC.64 UR4, c[0x0][0x508] ;  /* 0x0001420000047ab9 */ /* 0x000fc60000000a00 */
[----:B------:R-:W-:-:S05]  /*12d00*/  PLOP3.LUT P1, PT, PT, PT, UP1, 0x80, 0x0 ;  /* 0x000000000000781c */ /* 0x000fca0003f2f018 */
[----:B------:R-:W-:-:S06]  /*12d10*/  @UP1 UIMAD.WIDE UR4, UR13, UR6, UR4 ;  /* 0x000000060d0412a5 */ /* 0x000fcc000f8e0204 */
[----:B------:R-:W-:Y:S02]  /*12d20*/  IMAD.U32 R2, RZ, RZ, UR4 ;  /* 0x00000004ff027e24 */ /* 0x000fe4000f8e00ff */
[----:B------:R-:W-:-:S05]  /*12d30*/  IMAD.U32 R3, RZ, RZ, UR5 ;  /* 0x00000005ff037e24 */ /* 0x000fca000f8e00ff */
[----:B------:R3:W5:Y:S01]  /*12d40*/  @P1 LDG.E R16, [R2.64] ;  /* 0x0000001202101981 */ /* 0x000762000c1e1900 */
[----:B------:R-:W-:Y:S02]  /*12d50*/  UMOV UR16, URZ ;  /* 0x0000003f00107c82 */ /* 0x000fe40008000000 */
[----:B------:R-:W-:Y:S01]  /*12d60*/  UMOV UR17, URZ ;  /* 0x0000003f00117c82 */ /* 0x000fe20008000000 */
[----:B--2---:R-:W1:Y:S02]  /*12d70*/  @P0 R2UR UR5, R0 ;  /* 0x00000000000503c2 */ /* 0x004e6400000e0000 */
[----:B-1----:R-:W-:Y:S02]  /*12d80*/  @UP0 USHF.R.S32.HI UR4, URZ, 0x1f, UR5 ;  /* 0x0000001f3f040899 */ /* 0x002fe40008011405 */
[----:B------:R-:W-:-:S05]  /*12d90*/  @UP0 UMOV UR16, UR5 ;  /* 0x0000000500100c82 */ /* 0x000fca0008000000 */
[----:B------:R-:W-:Y:S01]  /*12da0*/  @UP0 UMOV UR17, UR4 ;  /* 0x0000000400110c82 */ /* 0x000fe20008000000 */
[----:B------:R-:W-:Y:S05]  /*12db0*/  @P1 BRA `(.L_x_283) ;  /* 0x0000004000001947 */ /* 0x000fea0003800000 */
[----:B---3--:R-:W-:Y:S05]  /*12dc0*/  @!P0 BRA `(.L_x_283) ;  /* 0x0000003000008947 */ /* 0x008fea0003800000 */
[----:B------:R-:W2:Y:S04]  /*12dd0*/  LDG.E R0, [R8.64] ;  /* 0x0000001208007981 */ /* 0x000ea8000c1e1900 */
[----:B------:R-:W2:Y:S02]  /*12de0*/  LDG.E R2, [R8.64+0x4] ;  /* 0x0000041208027981 */ /* 0x000ea4000c1e1900 */
[----:B--2--5:R-:W-:Y:S02]  /*12df0*/  IADD3 R16, -R0, R2, RZ ;  /* 0x0000000200107210 */ /* 0x024fe40007ffe1ff */
.L_x_283:
[----:B---3--:R-:W-:Y:S01]  /*12e00*/  SHF.R.S32.HI R0, RZ, 0x1f, R43 ;  /* 0x0000001fff007819 */ /* 0x008fe2000001142b */
[----:B------:R-:W-:Y:S01]  /*12e10*/  IMAD.MOV.U32 R2, RZ, RZ, c[0x0][0x4e8] ;  /* 0x00013a00ff027624 */ /* 0x000fe200078e00ff */
[----:B------:R-:W-:Y:S01]  /*12e20*/  LOP3.LUT R3, R47, 0xffffffe0, RZ, 0xc0, !PT ;  /* 0xffffffe02f037812 */ /* 0x000fe200078ec0ff */
[----:B------:R-:W1:Y:S01]  /*12e30*/  S2R R28, SR_CTAID.X ;  /* 0x00000000001c7919 */ /* 0x000e620000002500 */
[----:B------:R-:W-:Y:S01]  /*12e40*/  LEA.HI R0, R0, R43, RZ, 0x3 ;  /* 0x0000002b00007211 */ /* 0x000fe200078f18ff */
[----:B------:R-:W2:Y:S01]  /*12e50*/  S2UR UR9, SR_CTAID.Y ;  /* 0x00000000000979c3 */ /* 0x000ea20000002600 */
[----:B------:R-:W-:Y:S01]  /*12e60*/  ISETP.NE.AND P1, PT, R2, 0x1, PT ;  /* 0x000000010200780c */ /* 0x000fe20003f25270 */
[----:B------:R-:W-:Y:S01]  /*12e70*/  IMAD.IADD R3, R65, 0x1, -R3 ;  /* 0x0000000141037824 */ /* 0x000fe200078e0a03 */
[----:B------:R-:W-:Y:S01]  /*12e80*/  LOP3.LUT R0, R0, 0xffffff8, RZ, 0xc0, !PT ;  /* 0x0ffffff800007812 */ /* 0x000fe200078ec0ff */
[----:B------:R-:W-:Y:S01]  /*12e90*/  ULDC.64 UR4, c[0x0][0x3a0] ;  /* 0x0000e80000047ab9 */ /* 0x000fe20000000a00 */
[----:B------:R-:W-:Y:S01]  /*12ea0*/  LEA.HI R6, R51, R65, RZ, 0x3 ;  /* 0x0000004133067211 */ /* 0x000fe200078f18ff */
[----:B------:R-:W-:Y:S01]  /*12eb0*/  ULDC.64 UR6, c[0x0][0x490] ;  /* 0x0001240000067ab9 */ /* 0x000fe20000000a00 */
[----:B------:R-:W-:Y:S01]  /*12ec0*/  SHF.R.S32.HI R2, RZ, 0x1f, R3 ;  /* 0x0000001fff027819 */ /* 0x000fe20000011403 */
[----:B------:R-:W-:Y:S01]  /*12ed0*/  IMAD.IADD R4, R43, 0x1, -R0 ;  /* 0x000000012b047824 */ /* 0x000fe200078e0a00 */
[----:B------:R-:W-:Y:S01]  /*12ee0*/  LEA.HI R0, R22, R22, RZ, 0x1 ;  /* 0x0000001616007211 */ /* 0x000fe200078f08ff */
[----:B------:R-:W-:Y:S01]  /*12ef0*/  UIMAD.WIDE.U32 UR10, UR16, UR4, URZ ;  /* 0x00000004100a72a5 */ /* 0x000fe2000f8e003f */
[----:B------:R-:W-:Y:S01]  /*12f00*/  LEA.HI R2, R2, R3, RZ, 0x2 ;  /* 0x0000000302027211 */ /* 0x000fe200078f10ff */
[----:B------:R-:W-:Y:S01]  /*12f10*/  UIMAD UR12, UR17, UR4, URZ ;  /* 0x00000004110c72a4 */ /* 0x000fe2000f8e023f */
[----:B------:R-:W-:Y:S01]  /*12f20*/  LOP3.LUT R0, R0, 0x1ffffffe, RZ, 0xc0, !PT ;  /* 0x1ffffffe00007812 */ /* 0x000fe200078ec0ff */
[----:B------:R-:W-:Y:S01]  /*12f30*/  USHF.R.S32.HI UR4, URZ, 0x1f, UR13 ;  /* 0x0000001f3f047899 */ /* 0x000fe2000801140d */
[----:B------:R-:W-:Y:S01]  /*12f40*/  SHF.R.S32.HI R2, RZ, 0x2, R2 ;  /* 0x00000002ff027819 */ /* 0x000fe20000011402 */
[----:B------:R-:W-:Y:S01]  /*12f50*/  UMOV UR20, UR16 ;  /* 0x0000001000147c82 */ /* 0x000fe20008000000 */
[----:B------:R-:W-:Y:S01]  /*12f60*/  LOP3.LUT P2, RZ, R3, 0x3, RZ, 0xc0, !PT ;  /* 0x0000000303ff7812 */ /* 0x000fe2000784c0ff */
[----:B------:R-:W-:Y:S01]  /*12f70*/  IMAD.IADD R0, R22, 0x1, -R0 ;  /* 0x0000000116007824 */ /* 0x000fe200078e0a00 */
[----:B------:R-:W-:Y:S01]  /*12f80*/  UMOV UR21, UR17 ;  /* 0x0000001100157c82 */ /* 0x000fe20008000000 */
[----:B------:R-:W-:Y:S01]  /*12f90*/  IMAD R15, R4, 0x10, R2 ;  /* 0x00000010040f7824 */ /* 0x000fe200078e0202 */
[----:B------:R-:W-:Y:S01]  /*12fa0*/  USEL UR15, UR13, URZ, !UP0 ;  /* 0x0000003f0d0f7287 */ /* 0x000fe2000c000000 */
[----:B------:R-:W-:Y:S01]  /*12fb0*/  LOP3.LUT R4, R6, 0xfffffff8, RZ, 0xc0, !PT ;  /* 0xfffffff806047812 */ /* 0x000fe200078ec0ff */
[----:B------:R-:W-:Y:S01]  /*12fc0*/  USEL UR13, UR4, URZ, !UP0 ;  /* 0x0000003f040d7287 */ /* 0x000fe2000c000000 */
[----:B------:R-:W-:Y:S01]  /*12fd0*/  IMAD R0, R0, 0x8, R15 ;  /* 0x0000000800007824 */ /* 0x000fe200078e020f */
[----:B--2---:R-:W-:Y:S01]  /*12fe0*/  USHF.R.S32.HI UR8, URZ, 0x1f, UR9 ;  /* 0x0000001f3f087899 */ /* 0x004fe20008011409 */
[----:B------:R-:W-:Y:S01]  /*12ff0*/  SHF.R.S32.HI R14, RZ, 0x3, R6 ;  /* 0x00000003ff0e7819 */ /* 0x000fe20000011406 */
[----:B------:R-:W-:Y:S01]  /*13000*/  UIMAD.WIDE.U32 UR20, UR9, UR6, UR20 ;  /* 0x00000006091472a5 */ /* 0x000fe2000f8e0014 */
[----:B------:R-:W-:Y:S01]  /*13010*/  IMAD.IADD R7, R65, 0x1, -R4 ;  /* 0x0000000141077824 */ /* 0x000fe200078e0a04 */
[----:B-1----:R-:W-:Y:S01]  /*13020*/  LEA R0, R28, R0, 0x7 ;  /* 0x000000001c007211 */ /* 0x002fe200078e38ff */
[----:B------:R-:W-:Y:S01]  /*13030*/  UIMAD UR14, UR8, UR6, URZ ;  /* 0x00000006080e72a4 */ /* 0x000fe2000f8e023f */
[----:B-----5:R-:W-:Y:S01]  /*13040*/  IMAD R29, R16, c[0x0][0x4e8], RZ ;  /* 0x00013a00101d7a24 */ /* 0x020fe200078e02ff */
[----:B------:R-:W-:Y:S01]  /*13050*/  UIMAD UR12, UR16, UR5, UR12 ;  /* 0x00000005100c72a4 */ /* 0x000fe2000f8e020c */
[----:B------:R-:W-:Y:S01]  /*13060*/  LEA R6, R7, R14, 0x5 ;  /* 0x0000000e07067211 */ /* 0x000fe200078e28ff */
[----:B------:R-:W-:Y:S01]  /*13070*/  @P1 IMAD.HI.U32 R3, R0, c[0x0][0x4ec], RZ ;  /* 0x00013b0000031a27 */ /* 0x000fe200078e00ff */
[----:B------:R-:W-:Y:S01]  /*13080*/  UIMAD UR14, UR9, UR7, UR14 ;  /* 0x00000007090e72a4 */ /* 0x000fe2000f8e020e */
[----:B------:R-:W-:Y:S01]  /*13090*/  LEA.HI R18, R51, R65, RZ, 0x6 ;  /* 0x0000004133127211 */ /* 0x000fe200078f30ff */
[----:B------:R-:W-:Y:S01]  /*130a0*/  ULDC.64 UR4, c[0x0][0x3e8] ;  /* 0x0000fa0000047ab9 */ /* 0x000fe20000000a00 */
[----:B------:R-:W-:Y:S01]  /*130b0*/  IMAD.MOV.U32 R2, RZ, RZ, R0 ;  /* 0x000000ffff027224 */ /* 0x000fe200078e0000 */
[----:B------:R-:W-:Y:S01]  /*130c0*/  @P1 SHF.R.U32.HI R2, RZ, c[0x0][0x4f0], R3 ;  /* 0x00013c00ff021a19 */ /* 0x000fe20000011603 */
[----:B------:R-:W-:Y:S01]  /*130d0*/  ULDC.64 UR6, c[0x0][0x498] ;  /* 0x0001260000067ab9 */ /* 0x000fe20000000a00 */
[----:B------:R-:W-:Y:S01]  /*130e0*/  IMAD R6, R28, 0x80, R6 ;  /* 0x000000801c067824 */ /* 0x000fe200078e0206 */
[----:B------:R-:W-:Y:S01]  /*130f0*/  UIMAD UR16, UR13, UR6, URZ ;  /* 0x000000060d1072a4 */ /* 0x000fe2000f8e023f */
[--C-:B------:R-:W-:Y:S01]  /*13100*/  SHF.R.S32.HI R5, RZ, 0x1f, R2.reuse ;  /* 0x0000001fff057819 */ /* 0x100fe20000011402 */
[----:B------:R-:W-:Y:S01]  /*13110*/  UIADD3 UR21, UR21, UR14, URZ ;  /* 0x0000000e15157290 */ /* 0x000fe2000fffe03f */
[----:B------:R-:W-:Y:S01]  /*13120*/  IMAD.MOV R3, RZ, RZ, -R2 ;  /* 0x000000ffff037224 */ /* 0x000fe200078e0a02 */
[----:B------:R-:W-:Y:S01]  /*13130*/  UIMAD UR7, UR15, UR7, UR16 ;  /* 0x000000070f0772a4 */ /* 0x000fe2000f8e0210 */
[----:B------:R-:W-:Y:S01]  /*13140*/  @P1 IMAD.HI.U32 R10, R6, c[0x0][0x4ec], RZ ;  /* 0x00013b00060a1a27 */ /* 0x000fe200078e00ff */
[----:B------:R-:W-:Y:S01]  /*13150*/  UIMAD.WIDE.U32 UR20, UR15, UR6, UR20 ;  /* 0x000000060f1472a5 */ /* 0x000fe2000f8e0014 */
[----:B------:R-:W-:Y:S01]  /*13160*/  BSSY B0, `(.L_x_284) ;  /* 0x0000069000007945 */ /* 0x000fe20003800000 */
[----:B------:R-:W-:Y:S01]  /*13170*/  UIMAD UR8, UR8, UR4, URZ ;  /* 0x00000004080872a4 */ /* 0x000fe2000f8e023f */
[----:B------:R-:W-:Y:S01]  /*13180*/  IMAD R0, R3, c[0x0][0x4e8], R0 ;  /* 0x00013a0003007a24 */ /* 0x000fe200078e0200 */
[----:B------:R-:W-:Y:S01]  /*13190*/  UIADD3 UR11, UR11, UR12, URZ ;  /* 0x0000000c0b0b7290 */ /* 0x000fe2000fffe03f */
[----:B------:R-:W-:Y:S01]  /*131a0*/  IMAD.U32 R3, RZ, RZ, UR7 ;  /* 0x00000007ff037e24 */ /* 0x000fe2000f8e00ff */
[----:B------:R-:W-:Y:S01]  /*131b0*/  IADD3 R2, P0, R2, UR20, RZ ;  /* 0x0000001402027c10 */ /* 0x000fe2000ff1e0ff */
[----:B------:R-:W-:Y:S01]  /*131c0*/  UIMAD UR5, UR9, UR5, UR8 ;  /* 0x00000005090572a4 */ /* 0x000fe2000f8e0208 */
[----:B------:R-:W-:Y:S01]  /*131d0*/  SHF.R.S32.HI R4, RZ, 0x1f, R0 ;  /* 0x0000001fff047819 */ /* 0x000fe20000011400 */
[----:B------:R-:W-:Y:S01]  /*131e0*/  UIMAD.WIDE.U32 UR10, UR9, UR4, UR10 ;  /* 0x00000004090a72a5 */ /* 0x000fe2000f8e000a */
[----:B------:R-:W-:Y:S01]  /*131f0*/  IADD3.X R3, R5, UR21, R3, P0, !PT ;  /* 0x0000001505037c10 */ /* 0x000fe200087fe403 */
[----:B------:R-:W-:Y:S01]  /*13200*/  IMAD.SHL.U32 R5, R14, 0x40, RZ ;  /* 0x000000400e057824 */ /* 0x000fe200078e00ff */
[----:B------:R-:W-:Y:S01]  /*13210*/  ULDC.64 UR6, c[0x0][0x3f0] ;  /* 0x0000fc0000067ab9 */ /* 0x000fe20000000a00 */
[----:B------:R-:W-:Y:S01]  /*13220*/  IMAD R4, R4, c[0x0][0x488], RZ ;  /* 0x0001220004047a24 */ /* 0x000fe200078e02ff */
[----:B------:R-:W-:Y:S01]  /*13230*/  UIMAD UR13, UR13, UR6, URZ ;  /* 0x000000060d0d72a4 */ /* 0x000fe2000f8e023f */
[----:B------:R-:W-:Y:S01]  /*13240*/  IMAD.WIDE.U32 R2, R0, c[0x0][0x488], R2 ;  /* 0x0001220000027a25 */ /* 0x000fe200078e0002 */
[----:B------:R-:W-:Y:S01]  /*13250*/  LOP3.LUT R5, R5, 0x1c0, RZ, 0xc0, !PT ;  /* 0x000001c005057812 */ /* 0x000fe200078ec0ff */
[----:B------:R-:W-:-:S02]  /*13260*/  UIADD3 UR11, UR11, UR5, URZ ;  /* 0x000000050b0b7290 */ /* 0x000fc4000fffe03f */
[----:B------:R-:W-:Y:S01]  /*13270*/  IMAD R9, R0, c[0x0][0x48c], R4 ;  /* 0x0001230000097a24 */ /* 0x000fe200078e0204 */
[----:B------:R-:W-:Y:S01]  /*13280*/  SHF.R.U32.HI R8, RZ, 0x3, R5 ;  /* 0x00000003ff087819 */ /* 0x000fe20000011605 */
[----:B------:R-:W-:Y:S01]  /*13290*/  IMAD.SHL.U32 R0, R7, 0x8, RZ ;  /* 0x0000000807007824 */ /* 0x000fe200078e00ff */
[C---:B------:R-:W-:Y:S01]  /*132a0*/  LEA R7, P0, R2.reuse, c[0x0][0x450], 0x2 ;  /* 0x0001140002077a11 */ /* 0x040fe200078010ff */
[----:B------:R-:W-:Y:S01]  /*132b0*/  IMAD.IADD R3, R3, 0x1, R9 ;  /* 0x0000000103037824 */ /* 0x000fe200078e0209 */
[----:B------:R-:W-:Y:S01]  /*132c0*/  UIMAD UR7, UR15, UR7, UR13 ;  /* 0x000000070f0772a4 */ /* 0x000fe2000f8e020d */
[----:B------:R-:W-:Y:S01]  /*132d0*/  IMAD.MOV.U32 R4, RZ, RZ, R6 ;  /* 0x000000ffff047224 */ /* 0x000fe200078e0006 */
[----:B------:R-:W-:Y:S01]  /*132e0*/  LOP3.LUT R5, R5, 0x38, R0, 0xf8, !PT ;  /* 0x0000003805057812 */ /* 0x000fe200078ef800 */
[----:B------:R-:W-:Y:S01]  /*132f0*/  UIMAD.WIDE.U32 UR10, UR15, UR6, UR10 ;  /* 0x000000060f0a72a5 */ /* 0x000fe2000f8e000a */
[----:B------:R-:W-:Y:S01]  /*13300*/  @P1 SHF.R.U32.HI R4, RZ, c[0x0][0x4f0], R10 ;  /* 0x00013c00ff041a19 */ /* 0x000fe2000001160a */
[----:B------:R-:W-:Y:S01]  /*13310*/  SHFL.IDX PT, R12, R7, RZ, 0x1c1f ;  /* 0x001c1fff070c7589 */ /* 0x000fe200000e0000 */
[----:B------:R-:W-:Y:S01]  /*13320*/  LOP3.LUT R17, R5, R8, RZ, 0x3c, !PT ;  /* 0x0000000805117212 */ /* 0x000fe200078e3cff */
[----:B------:R-:W-:Y:S01]  /*13330*/  UIADD3 UR7, UR11, UR7, URZ ;  /* 0x000000070b077290 */ /* 0x000fe2000fffe03f */
[----:B------:R-:W-:Y:S01]  /*13340*/  LEA.HI.X R5, R2, c[0x0][0x454], R3, 0x2, P0 ;  /* 0x0001150002057a11 */ /* 0x000fe200000f1403 */
[--C-:B------:R-:W-:Y:S01]  /*13350*/  IMAD.MOV R8, RZ, RZ, -R4.reuse ;  /* 0x000000ffff087224 */ /* 0x100fe200078e0a04 */
[----:B------:R-:W-:Y:S01]  /*13360*/  SHF.R.S32.HI R9, RZ, 0x1f, R4 ;  /* 0x0000001fff097819 */ /* 0x000fe20000011404 */
[----:B------:R1:W-:Y:S01]  /*13370*/  SHFL.IDX PT, R10, R7, 0x1, 0x1c1f ;  /* 0x003c1f00070a7f89 */ /* 0x0003e200000e0000 */
[----:B------:R-:W-:Y:S01]  /*13380*/  MOV R2, UR10 ;  /* 0x0000000a00027c02 */ /* 0x000fe20008000f00 */
[----:B------:R-:W-:-:S02]  /*13390*/  IMAD.U32 R3, RZ, RZ, UR11 ;  /* 0x0000000bff037e24 */ /* 0x000fc4000f8e00ff */
[----:B------:R-:W2:Y:S01]  /*133a0*/  SHFL.IDX PT, R13, R5, RZ, 0x1c1f ;  /* 0x001c1fff050d7589 */ /* 0x000ea200000e0000 */
[----:B------:R-:W-:Y:S02]  /*133b0*/  IMAD.U32 R3, RZ, RZ, UR7 ;  /* 0x00000007ff037e24 */ /* 0x000fe4000f8e00ff */
[----:B------:R-:W-:Y:S01]  /*133c0*/  IMAD R6, R8, c[0x0][0x4e8], R6 ;  /* 0x00013a0008067a24 */ /* 0x000fe200078e0206 */
[----:B------:R3:W4:Y:S01]  /*133d0*/  SHFL.IDX PT, R11, R5, 0x1, 0x1c1f ;  /* 0x003c1f00050b7f89 */ /* 0x00072200000e0000 */
[----:B------:R-:W-:-:S04]  /*133e0*/  IMAD.WIDE.U32 R2, R4, c[0x0][0x3e0], R2 ;  /* 0x0000f80004027a25 */ /* 0x000fc800078e0002 */
[----:B-1----:R-:W-:-:S04]  /*133f0*/  IMAD R7, R9, c[0x0][0x3e0], RZ ;  /* 0x0000f80009077a24 */ /* 0x002fc800078e02ff */
[----:B------:R-:W-:Y:S01]  /*13400*/  IMAD R7, R4, c[0x0][0x3e4], R7 ;  /* 0x0000f90004077a24 */ /* 0x000fe200078e0207 */
[----:B------:R-:W-:Y:S01]  /*13410*/  SHF.R.S32.HI R4, RZ, 0x1f, R6 ;  /* 0x0000001fff047819 */ /* 0x000fe20000011406 */
[----:B---3--:R-:W-:-:S03]  /*13420*/  IMAD R5, R28, 0x80, R15 ;  /* 0x000000801c057824 */ /* 0x008fc600078e020f */
[----:B------:R-:W-:Y:S01]  /*13430*/  IADD3 R3, R3, R7, RZ ;  /* 0x0000000703037210 */ /* 0x000fe20007ffe0ff */
[----:B------:R-:W-:Y:S02]  /*13440*/  IMAD R4, R4, c[0x0][0x3d8], RZ ;  /* 0x0000f60004047a24 */ /* 0x000fe400078e02ff */
[----:B------:R-:W-:Y:S01]  /*13450*/  IMAD R28, R28, 0x80, R14 ;  /* 0x000000801c1c7824 */ /* 0x000fe200078e020e */
[C---:B------:R-:W-:Y:S01]  /*13460*/  IADD3 R8, R5.reuse, 0x8, RZ ;  /* 0x0000000805087810 */ /* 0x040fe20007ffe0ff */
[----:B------:R-:W-:Y:S01]  /*13470*/  IMAD R7, R6, c[0x0][0x3dc], R4 ;  /* 0x0000f70006077a24 */ /* 0x000fe200078e0204 */
[-C--:B------:R-:W-:Y:S01]  /*13480*/  ISETP.GE.OR P1, PT, R5, R29.reuse, P2 ;  /* 0x0000001d0500720c */ /* 0x080fe20001726670 */
[----:B------:R-:W-:Y:S01]  /*13490*/  IMAD.SHL.U32 R5, R18, 0x8, RZ ;  /* 0x0000000812057824 */ /* 0x000fe200078e00ff */
[----:B------:R-:W-:-:S04]  /*134a0*/  ISETP.GE.OR P0, PT, R8, R29, P2 ;  /* 0x0000001d0800720c */ /* 0x000fc80001706670 */
[----:B------:R-:W-:Y:S01]  /*134b0*/  LOP3.LUT R8, R17, 0x7ffffe00, R5, 0xf8, !PT ;  /* 0x7ffffe0011087812 */ /* 0x000fe200078ef805 */
[----:B------:R-:W-:-:S04]  /*134c0*/  IMAD.WIDE.U32 R4, R6, c[0x0][0x3d8], R2 ;  /* 0x0000f60006047a25 */ /* 0x000fc800078e0002 */
[----:B------:R-:W-:Y:S02]  /*134d0*/  IMAD.SHL.U32 R2, R8, 0x2, RZ ;  /* 0x0000000208027824 */ /* 0x000fe400078e00ff */
[----:B--2---:R1:W-:Y:S01]  /*134e0*/  @!P1 ST.E [R12.64], R53 ;  /* 0x000000350c009985 */ /* 0x0043e2000c101912 */
[----:B------:R-:W-:-:S03]  /*134f0*/  IMAD.IADD R3, R5, 0x1, R7 ;  /* 0x0000000105037824 */ /* 0x000fc600078e0207 */
[----:B----4-:R1:W-:Y:S01]  /*13500*/  @!P0 ST.E [R10.64], R56 ;  /* 0x000000380a008985 */ /* 0x0103e2000c101912 */
[----:B------:R-:W-:-:S03]  /*13510*/  LEA R31, P0, R4, c[0x0][0x380], 0x1 ;  /* 0x0000e000041f7a11 */ /* 0x000fc600078008ff */
[----:B------:R1:W2:Y:S01]  /*13520*/  LDS.128 R44, [R2+0x1080] ;  /* 0x00108000022c7984 */ /* 0x0002a20000000c00 */
[----:B------:R-:W-:Y:S02]  /*13530*/  LEA.HI.X R30, R4, c[0x0][0x384], R3, 0x1, P0 ;  /* 0x0000e100041e7a11 */ /* 0x000fe400000f0c03 */
[----:B------:R-:W-:Y:S01]  /*13540*/  ISETP.GE.AND P0, PT, R28, R29, PT ;  /* 0x0000001d1c00720c */ /* 0x000fe20003f06270 */
[----:B------:R1:W3:Y:S04]  /*13550*/  LDS.128 R60, [R2+0x2080] ;  /* 0x00208000023c7984 */ /* 0x0002e80000000c00 */
        /* <DEDUP_REMOVED lines=41> */
.L_x_285:
[----:B--234-:R-:W-:Y:S05]  /*137f0*/  BSYNC B0 ;  /* 0x0000000000007941 */ /* 0x01cfea0003800000 */
.L_x_284:
        /* <DEDUP_REMOVED lines=16> */
[----:B------:R-:W-:Y:S02]  /*13900*/  @!P2 LEA.HI R7, R5, R7, RZ, 0x3 ;  /* 0x000000070507a211 */ /* 0x000fe400078f18ff */
[----:B------:R-:W-:Y:S02]  /*13910*/  @!P1 LEA.HI R5, R4, R8, RZ, 0x3 ;  /* 0x0000000804059211 */ /* 0x000fe400078f18ff */
[----:B------:R-:W-:Y:S01]  /*13920*/  @!P0 LEA.HI R4, R6, R9, RZ, 0x3 ;  /* 0x0000000906048211 */ /* 0x000fe200078f18ff */
[----:B--23--:R-:W-:Y:S01]  /*13930*/  @!P3 IMAD.WIDE R8, R0, 0x2, R2 ;  /* 0x000000020008b825 */ /* 0x00cfe200078e0202 */
[----:B------:R-:W-:-:S02]  /*13940*/  @!P2 LOP3.LUT R6, R7, 0xfffffff8, RZ, 0xc0, !PT ;  /* 0xfffffff80706a812 */ /* 0x000fc400078ec0ff */
[----:B------:R-:W-:Y:S02]  /*13950*/  @!P1 LOP3.LUT R5, R5, 0xfffffff8, RZ, 0xc0, !PT ;  /* 0xfffffff805059812 */ /* 0x000fe400078ec0ff */
[----:B------:R-:W-:Y:S01]  /*13960*/  @!P0 LOP3.LUT R10, R4, 0xfffffff8, RZ, 0xc0, !PT ;  /* 0xfffffff8040a8812 */ /* 0x000fe200078ec0ff */
[--C-:B------:R-:W-:Y:S01]  /*13970*/  @!P2 IMAD.WIDE R6, R6, 0x2, R2.reuse ;  /* 0x000000020606a825 */ /* 0x100fe200078e0202 */
[----:B------:R2:W-:Y:S03]  /*13980*/  @!P3 ST.E.128 [R8.64], R44 ;  /* 0x0000002c0800b985 */ /* 0x0005e6000c101d12 */
[--C-:B------:R-:W-:Y:S01]  /*13990*/  @!P1 IMAD.WIDE R4, R5, 0x2, R2.reuse ;  /* 0x0000000205049825 */ /* 0x100fe200078e0202 */
[----:B------:R2:W-:Y:S03]  /*139a0*/  @!P2 ST.E.128 [R6.64], R40 ;  /* 0x000000280600a985 */ /* 0x0005e6000c101d12 */
[----:B------:R-:W-:Y:S01]  /*139b0*/  @!P0 IMAD.WIDE R2, R10, 0x2, R2 ;  /* 0x000000020a028825 */ /* 0x000fe200078e0202 */
[----:B------:R2:W-:Y:S04]  /*139c0*/  @!P1 ST.E.128 [R4.64], R36 ;  /* 0x0000002404009985 */ /* 0x0005e8000c101d12 */
[----:B------:R2:W-:Y:S02]  /*139d0*/  @!P0 ST.E.128 [R2.64], R32 ;  /* 0x0000002002008985 */ /* 0x0005e4000c101d12 */
.L_x_287:
[----:B------:R-:W-:Y:S05]  /*139e0*/  BSYNC B0 ;  /* 0x0000000000007941 */ /* 0x000fea0003800000 */
.L_x_286:
[----:B--2---:R-:W-:Y:S01]  /*139f0*/  IADD3 R4, R28, 0x40, RZ ;  /* 0x000000401c047810 */ /* 0x004fe20007ffe0ff */
[----:B------:R2:W4:Y:S01]  /*13a00*/  SHFL.IDX PT, R3, R30, 0x2, 0x181f ;  /* 0x00581f001e037f89 */ /* 0x00052200000e0000 */
        /* <DEDUP_REMOVED lines=17> */
[----:B---34-:R-:W-:Y:S01]  /*13b20*/  @!P3 IMAD.WIDE R8, R0, 0x2, R2 ;  /* 0x000000020008b825 */ /* 0x018fe200078e0202 */
        /* <DEDUP_REMOVED lines=10> */
.L_x_289:
[----:B------:R-:W-:Y:S05]  /*13bd0*/  BSYNC B0 ;  /* 0x0000000000007941 */ /* 0x000fea0003800000 */
.L_x_288:
[----:B---3--:R-:W-:Y:S01]  /*13be0*/  IADD3 R4, R28, 0x60, RZ ;  /* 0x000000601c047810 */ /* 0x008fe20007ffe0ff */
[----:B----4-:R3:W4:Y:S03]  /*13bf0*/  SHFL.IDX PT, R3, R30, 0x3, 0x181f ;  /* 0x00781f001e037f89 */ /* 0x01072600000e0000 */
        /* <DEDUP_REMOVED lines=15> */
[----:B------:R1:W-:Y:S01]  /*13cf0*/  @!P2 ST.E.128 [R8.64], R72 ;  /* 0x000000480800a985 */ /* 0x0003e2000c101d12 */
[----:B------:R-:W-:Y:S01]  /*13d00*/  IADD3 R0, R0, 0xc0, RZ ;  /* 0x000000c000007810 */ /* 0x000fe20007ffe0ff */
[----:B------:R-:W-:-:S04]  /*13d10*/  @!P1 IMAD.WIDE R6, R5, 0x2, R2 ;  /* 0x0000000205069825 */ /* 0x000fc800078e0202 */
[----:B------:R-:W-:Y:S01]  /*13d20*/  @!P0 IMAD.WIDE R4, R4, 0x2, R2 ;  /* 0x0000000204048825 */ /* 0x000fe200078e0202 */
[----:B------:R1:W-:Y:S04]  /*13d30*/  @!P1 ST.E.128 [R6.64], R68 ;  /* 0x0000004406009985 */ /* 0x0003e8000c101d12 */
[----:B------:R1:W-:Y:S01]  /*13d40*/  @!P0 ST.E.128 [R4.64], R64 ;  /* 0x0000004004008985 */ /* 0x0003e2000c101d12 */
[----:B------:R-:W-:-:S13]  /*13d50*/  ISETP.GE.AND P0, PT, R0, c[0x0][0x3c8], PT ;  /* 0x0000f20000007a0c */ /* 0x000fda0003f06270 */
[----:B------:R-:W-:Y:S05]  /*13d60*/  @P0 EXIT ;  /* 0x000000000000094d */ /* 0x000fea0003800000 */
[----:B-1----:R-:W-:-:S04]  /*13d70*/  SHF.R.S32.HI R4, RZ, 0x1f, R0 ;  /* 0x0000001fff047819 */ /* 0x002fc80000011400 */
[----:B------:R-:W-:-:S04]  /*13d80*/  LEA.HI R0, R4, R0, RZ, 0x3 ;  /* 0x0000000004007211 */ /* 0x000fc800078f18ff */
[----:B------:R-:W-:-:S05]  /*13d90*/  LOP3.LUT R0, R0, 0xfffffff8, RZ, 0xc0, !PT ;  /* 0xfffffff800007812 */ /* 0x000fca00078ec0ff */
[----:B------:R-:W-:-:S05]  /*13da0*/  IMAD.WIDE R2, R0, 0x2, R2 ;  /* 0x0000000200027825 */ /* 0x000fca00078e0202 */
[----:B------:R-:W-:Y:S01]  /*13db0*/  ST.E.128 [R2.64], R76 ;  /* 0x0000004c02007985 */ /* 0x000fe2000c101d12 */
[----:B------:R-:W-:Y:S05]  /*13dc0*/  EXIT ;  /* 0x000000000000794d */ /* 0x000fea0003800000 */
.L_x_282:
[----:B------:R-:W-:Y:S02]  /*13dd0*/  ULDC.64 UR4, c[0x0][0x500] ;  /* 0x0001400000047ab9 */ /* 0x000fe40000000a00 */
[----:B------:R-:W-:Y:S02]  /*13de0*/  UISETP.NE.U32.AND UP0, UPT, URZ, UR4, UPT ;  /* 0x000000043f00728c */ /* 0x000fe4000bf05070 */
[----:B------:R-:W-:Y:S02]  /*13df0*/  UMOV UR6, 0x4 ;  /* 0x0000000400067882 */ /* 0x000fe40000000000 */
[----:B------:R-:W-:-:S03]  /*13e00*/  UISETP.NE.AND.EX UP0, UPT, URZ, UR5, UPT, UP0 ;  /* 0x000000053f00728c */ /* 0x000fc6000bf05300 */
[----:B------:R-:W-:Y:S02]  /*13e10*/  ULDC.64 UR4, c[0x0][0x500] ;  /* 0x0001400000047ab9 */ /* 0x000fe40000000a00 */
[----:B------:R-:W-:Y:S01]  /*13e20*/  UIMAD.WIDE UR4, UR13, UR6, UR4 ;  /* 0x000000060d0472a5 */ /* 0x000fe2000f8e0204 */
[----:B------:R-:W-:-:S05]  /*13e30*/  PLOP3.LUT P0, PT, PT, PT, UP0, 0x80, 0x0 ;  /* 0x000000000000781c */ /* 0x000fca0003f0f008 */
[----:B------:R-:W-:Y:S01]  /*13e40*/  IMAD.U32 R4, RZ, RZ, UR4 ;  /* 0x00000004ff047e24 */ /* 0x000fe2000f8e00ff */
[----:B------:R-:W-:Y:S01]  /*13e50*/  MOV R5, UR5 ;  /* 0x0000000500057c02 */ /* 0x000fe20008000f00 */
[----:B------:R-:W-:-:S06]  /*13e60*/  ULDC.64 UR4, c[0x0][0x508] ;  /* 0x0001420000047ab9 */ /* 0x000fcc0000000a00 */
[----:B------:R-:W2:Y:S01]  /*13e70*/  @P0 LDG.E R0, [R4.64] ;  /* 0x0000001204000981 */ /* 0x000ea2000c1e1900 */
[----:B------:R-:W-:Y:S01]  /*13e80*/  UISETP.NE.U32.AND UP1, UPT, URZ, UR4, UPT ;  /* 0x000000043f00728c */ /* 0x000fe2000bf25070 */
[----:B------:R-:W-:-:S03]  /*13e90*/  IMAD.MOV.U32 R9, RZ, RZ, c[0x0][0x388] ;  /* 0x0000e200ff097624 */ /* 0x000fc600078e00ff */
[----:B------:R-:W-:-:S03]  /*13ea0*/  UISETP.NE.AND.EX UP1, UPT, URZ, UR5, UPT, UP1 ;  /* 0x000000053f00728c */ /* 0x000fc6000bf25310 */
[----:B------:R-:W-:-:S03]  /*13eb0*/  ULDC.64 UR4, c[0x0][0x508] ;  /* 0x0001420000047ab9 */ /* 0x000fc60000000a00 */
[----:B------:R-:W-:-:S05]  /*13ec0*/  PLOP3.LUT P1, PT, PT, PT, UP1, 0x80, 0x0 ;  /* 0x000000000000781c */ /* 0x000fca0003f2f018 */
[----:B------:R-:W-:-:S06]  /*13ed0*/  @UP1 UIMAD.WIDE UR4, UR13, UR6, UR4 ;  /* 0x000000060d0412a5 */ /* 0x000fcc000f8e0204 */
[----:B------:R-:W-:Y:S01]  /*13ee0*/  MOV R2, UR4 ;  /* 0x0000000400027c02 */ /* 0x000fe20008000f00 */
[----:B------:R-:W-:-:S05]  /*13ef0*/  IMAD.U32 R3, RZ, RZ, UR5 ;  /* 0x00000005ff037e24 */ /* 0x000fca000f8e00ff */
[----:B------:R1:W5:Y:S01]  /*13f00*/  @P1 LDG.E R9, [R2.64] ;  /* 0x0000001202091981 */ /* 0x000362000c1e1900 */
[----:B------:R-:W-:Y:S02]  /*13f10*/  UMOV UR8, URZ ;  /* 0x0000003f00087c82 */ /* 0x000fe40008000000 */
[----:B------:R-:W-:Y:S01]  /*13f20*/  UMOV UR9, URZ ;  /* 0x0000003f00097c82 */ /* 0x000fe20008000000 */
[----:B--2---:R-:W2:Y:S02]  /*13f30*/  @P0 R2UR UR5, R0 ;  /* 0x00000000000503c2 */ /* 0x004ea400000e0000 */
[----:B--2---:R-:W-:Y:S02]  /*13f40*/  @UP0 USHF.R.S32.HI UR4, URZ, 0x1f, UR5 ;  /* 0x0000001f3f040899 */ /* 0x004fe40008011405 */
[----:B------:R-:W-:-:S05]  /*13f50*/  @UP0 UMOV UR8, UR5 ;  /* 0x0000000500080c82 */ /* 0x000fca0008000000 */
[----:B------:R-:W-:Y:S01]  /*13f60*/  @UP0 UMOV UR9, UR4 ;  /* 0x0000000400090c82 */ /* 0x000fe20008000000 */
[----:B------:R-:W-:Y:S05]  /*13f70*/  @P1 BRA `(.L_x_290) ;  /* 0x0000004000001947 */ /* 0x000fea0003800000 */
[----:B-1----:R-:W-:Y:S05]  /*13f80*/  @!P0 BRA `(.L_x_290) ;  /* 0x0000003000008947 */ /* 0x002fea0003800000 */
[----:B------:R-:W2:Y:S04]  /*13f90*/  LDG.E R0, [R4.64] ;  /* 0x0000001204007981 */ /* 0x000ea8000c1e1900 */
[----:B------:R-:W2:Y:S02]  /*13fa0*/  LDG.E R2, [R4.64+0x4] ;  /* 0x0000041204027981 */ /* 0x000ea4000c1e1900 */
[----:B--2--5:R-:W-:Y:S02]  /*13fb0*/  IADD3 R9, -R0, R2, RZ ;  /* 0x0000000200097210 */ /* 0x024fe40007ffe1ff */
.L_x_290:
[----:B-1----:R-:W1:Y:S01]  /*13fc0*/  S2R R8, SR_TID.X ;  /* 0x0000000000087919 */ /* 0x002e620000002100 */
[----:B------:R-:W-:Y:S01]  /*13fd0*/  USHF.R.S32.HI UR6, URZ, 0x1f, UR13 ;  /* 0x0000001f3f067899 */ /* 0x000fe2000801140d */
[----:B------:R-:W-:Y:S01]  /*13fe0*/  BSSY B0, `(.L_x_291) ;  /* 0x000002b000007945 */ /* 0x000fe20003800000 */
[----:B------:R-:W-:-:S02]  /*13ff0*/  USEL UR13, UR13, URZ, !UP0 ;  /* 0x0000003f0d0d7287 */ /* 0x000fc4000c000000 */
[----:B------:R-:W-:Y:S01]  /*14000*/  USEL UR6, UR6, URZ, !UP0 ;  /* 0x0000003f06067287 */ /* 0x000fe2000c000000 */
[----:B-1----:R-:W-:-:S13]  /*14010*/  ISETP.GT.AND P0, PT, R8, 0x7f, PT ;  /* 0x0000007f0800780c */ /* 0x002fda0003f04270 */
[----:B------:R-:W-:Y:S05]  /*14020*/  @P0 BRA `(.L_x_292) ;  /* 0x0000026000000947 */ /* 0x000fea0003800000 */
[----:B------:R-:W1:Y:S01]  /*14030*/  S2R R3, SR_CTAID.X ;  /* 0x0000000000037919 */ /* 0x000e620000002500 */
[----:B-----5:R-:W-:Y:S01]  /*14040*/  IMAD R0, R9, c[0x0][0x4e8], RZ ;  /* 0x00013a0009007a24 */ /* 0x020fe200078e02ff */
[----:B-1----:R-:W-:-:S04]  /*14050*/  LEA R3, R3, R8, 0x7 ;  /* 0x0000000803037211 */ /* 0x002fc800078e38ff */
[----:B------:R-:W-:-:S13]  /*14060*/  ISETP.GE.AND P0, PT, R3, R0, PT ;  /* 0x000000000300720c */ /* 0x000fda0003f06270 */
[----:B------:R-:W-:Y:S05]  /*14070*/  @P0 BRA `(.L_x_292) ;  /* 0x0000021000000947 */ /* 0x000fea0003800000 */
[----:B------:R-:W1:Y:S01]  /*14080*/  S2UR UR10, SR_CTAID.Y ;  /* 0x00000000000a79c3 */ /* 0x000e620000002600 */
[----:B------:R-:W-:Y:S01]  /*14090*/  IMAD.MOV.U32 R0, RZ, RZ, c[0x0][0x4e8] ;  /* 0x00013a00ff007624 */ /* 0x000fe200078e00ff */
[----:B------:R-:W-:Y:S01]  /*140a0*/  ULDC.64 UR4, c[0x0][0x490] ;  /* 0x0001240000047ab9 */ /* 0x000fe20000000a00 */
[----:B------:R-:W-:Y:S01]  /*140b0*/  IMAD.MOV.U32 R2, RZ, RZ, R3 ;  /* 0x000000ffff027224 */ /* 0x000fe200078e0003 */
[----:B------:R-:W-:Y:S02]  /*140c0*/  UMOV UR14, UR8 ;  /* 0x00000008000e7c82 */ /* 0x000fe40008000000 */
[----:B------:R-:W-:Y:S01]  /*140d0*/  ISETP.NE.AND P0, PT, R0, 0x1, PT ;  /* 0x000000010000780c */ /* 0x000fe20003f05270 */
[----:B------:R-:W-:-:S12]  /*140e0*/  UMOV UR15, UR9 ;  /* 0x00000009000f7c82 */ /* 0x000fd80008000000 */
[----:B------:R-:W-:Y:S01]  /*140f0*/  @P0 IMAD.HI.U32 R0, R3, c[0x0][0x4ec], RZ ;  /* 0x00013b0003000a27 */ /* 0x000fe200078e00ff */
[----:B-1----:R-:W-:-:S04]  /*14100*/  USHF.R.S32.HI UR7, URZ, 0x1f, UR10 ;  /* 0x0000001f3f077899 */ /* 0x002fc8000801140a */
[----:B------:R-:W-:Y:S01]  /*14110*/  @P0 SHF.R.U32.HI R2, RZ, c[0x0][0x4f0], R0 ;  /* 0x00013c00ff020a19 */ /* 0x000fe20000011600 */
[----:B------:R-:W-:Y:S02]  /*14120*/  UIMAD.WIDE.U32 UR14, UR10, UR4, UR14 ;  /* 0x000000040a0e72a5 */ /* 0x000fe4000f8e000e */
[----:B------:R-:W-:Y:S01]  /*14130*/  UIMAD UR7, UR7, UR4, URZ ;  /* 0x00000004070772a4 */ /* 0x000fe2000f8e023f */
[----:B------:R-:W-:-:S03]  /*14140*/  IADD3 R0, -R2, RZ, RZ ;  /* 0x000000ff02007210 */ /* 0x000fc60007ffe1ff */
[----:B------:R-:W-:Y:S02]  /*14150*/  UIMAD UR7, UR10, UR5, UR7 ;  /* 0x000000050a0772a4 */ /* 0x000fe4000f8e0207 */
[----:B------:R-:W-:Y:S01]  /*14160*/  IMAD R0, R0, c[0x0][0x4e8], R3 ;  /* 0x00013a0000007a24 */ /* 0x000fe200078e0203 */
[----:B------:R-:W-:Y:S01]  /*14170*/  ULDC.64 UR4, c[0x0][0x498] ;  /* 0x0001260000047ab9 */ /* 0x000fe20000000a00 */
[----:B------:R-:W-:Y:S01]  /*14180*/  SHF.R.S32.HI R3, RZ, 0x1f, R2 ;  /* 0x0000001fff037819 */ /* 0x000fe20000011402 */
[----:B------:R-:W-:Y:S02]  /*14190*/  UIMAD UR10, UR6, UR4, URZ ;  /* 0x00000004060a72a4 */ /* 0x000fe4000f8e023f */
[----:B------:R-:W-:Y:S01]  /*141a0*/  UIADD3 UR15, UR7, UR15, URZ ;  /* 0x0000000f070f7290 */ /* 0x000fe2000fffe03f */
[----:B------:R-:W-:Y:S01]  /*141b0*/  SHF.R.S32.HI R4, RZ, 0x1f, R0 ;  /* 0x0000001fff047819 */ /* 0x000fe20000011400 */
[----:B------:R-:W-:Y:S02]  /*141c0*/  UIMAD UR5, UR13, UR5, UR10 ;  /* 0x000000050d0572a4 */ /* 0x000fe4000f8e020a */
[----:B------:R-:W-:-:S02]  /*141d0*/  UIMAD.WIDE.U32 UR14, UR13, UR4, UR14 ;  /* 0x000000040d0e72a5 */ /* 0x000fc4000f8e000e */
[----:B------:R-:W-:Y:S02]  /*141e0*/  IMAD R4, R4, c[0x0][0x488], RZ ;  /* 0x0001220004047a24 */ /* 0x000fe400078e02ff */
[----:B------:R-:W-:Y:S02]  /*141f0*/  IMAD.U32 R5, RZ, RZ, UR5 ;  /* 0x00000005ff057e24 */ /* 0x000fe4000f8e00ff */
[----:B------:R-:W-:Y:S01]  /*14200*/  IADD3 R2, P0, R2, UR14, RZ ;  /* 0x0000000e02027c10 */ /* 0x000fe2000ff1e0ff */
[----:B------:R-:W-:-:S03]  /*14210*/  IMAD R4, R0, c[0x0][0x48c], R4 ;  /* 0x0001230000047a24 */ /* 0x000fc600078e0204 */
[----:B------:R-:W-:-:S05]  /*14220*/  IADD3.X R3, R3, UR15, R5, P0, !PT ;  /* 0x0000000f03037c10 */ /* 0x000fca00087fe405 */
[----:B------:R-:W-:-:S05]  /*14230*/  IMAD.WIDE.U32 R2, R0, c[0x0][0x488], R2 ;  /* 0x0001220000027a25 */ /* 0x000fca00078e0002 */
[----:B------:R-:W-:Y:S02]  /*14240*/  IADD3 R0, R3, R4, RZ ;  /* 0x0000000403007210 */ /* 0x000fe40007ffe0ff */
[----:B------:R-:W-:-:S04]  /*14250*/  LEA R4, P0, R2, c[0x0][0x450], 0x2 ;  /* 0x0001140002047a11 */ /* 0x000fc800078010ff */
[----:B------:R-:W-:Y:S01]  /*14260*/  LEA.HI.X R5, R2, c[0x0][0x454], R0, 0x2, P0 ;  /* 0x0001150002057a11 */ /* 0x000fe200000f1400 */
[----:B------:R-:W-:-:S05]  /*14270*/  IMAD.MOV.U32 R0, RZ, RZ, -0x800000 ;  /* 0xff800000ff007424 */ /* 0x000fca00078e00ff */
[----:B------:R1:W-:Y:S03]  /*14280*/  STG.E [R4.64], R0 ;  /* 0x0000000004007986 */ /* 0x0003e6000c101912 */
.L_x_292:
[----:B------:R-:W-:Y:S05]  /*14290*/  BSYNC B0 ;  /* 0x0000000000007941 */ /* 0x000fea0003800000 */
.L_x_291:
[----:B------:R-:W2:Y:S01]  /*142a0*/  S2UR UR7, SR_CTAID.Y ;  /* 0x00000000000779c3 */ /* 0x000ea20000002600 */
[----:B------:R-:W3:Y:S01]  /*142b0*/  S2R R14, SR_CTAID.X ;  /* 0x00000000000e7919 */ /* 0x000ee20000002500 */
[----:B-1----:R-:W-:Y:S01]  /*142c0*/  SHF.R.S32.HI R0, RZ, 0x1f, R8 ;  /* 0x0000001fff007819 */ /* 0x002fe20000011408 */
[----:B------:R-:W-:Y:S01]  /*142d0*/  IMAD.MOV.U32 R3, RZ, RZ, c[0x0][0x4e8] ;  /* 0x00013a00ff037624 */ /* 0x000fe200078e00ff */
[----:B------:R-:W-:Y:S01]  /*142e0*/  ULDC.64 UR4, c[0x0][0x3a0] ;  /* 0x0000e80000047ab9 */ /* 0x000fe20000000a00 */
[----:B-----5:R-:W-:Y:S01]  /*142f0*/  IMAD R16, R9, c[0x0][0x4e8], RZ ;  /* 0x00013a0009107a24 */ /* 0x020fe200078e02ff */
[----:B------:R-:W-:Y:S01]  /*14300*/  LEA.HI R0, R0, R8, RZ, 0x3 ;  /* 0x0000000800007211 */ /* 0x000fe200078f18ff */
[----:B------:R-:W-:Y:S01]  /*14310*/  UIMAD UR9, UR9, UR4, URZ ;  /* 0x00000004090972a4 */ /* 0x000fe2000f8e023f */
[----:B------:R-:W-:Y:S01]  /*14320*/  ISETP.NE.AND P0, PT, R3, 0x1, PT ;  /* 0x000000010300780c */ /* 0x000fe20003f05270 */
[----:B------:R-:W-:Y:S01]  /*14330*/  UIMAD.WIDE.U32 UR10, UR8, UR4, URZ ;  /* 0x00000004080a72a5 */ /* 0x000fe2000f8e003f */
[----:B------:R-:W-:Y:S01]  /*14340*/  LOP3.LUT R2, R0, 0xfffffff8, RZ, 0xc0, !PT ;  /* 0xfffffff800027812 */ /* 0x000fe200078ec0ff */
[----:B------:R-:W-:Y:S01]  /*14350*/  UIMAD UR9, UR8, UR5, UR9 ;  /* 0x00000005080972a4 */ /* 0x000fe2000f8e0209 */
[----:B------:R-:W-:Y:S01]  /*14360*/  SHF.R.S32.HI R7, RZ, 0x3, R0 ;  /* 0x00000003ff077819 */ /* 0x000fe20000011400 */
[----:B------:R-:W-:Y:S01]  /*14370*/  BSSY B0, `(.L_x_293) ;  /* 0x0000043000007945 */ /* 0x000fe20003800000 */
[----:B------:R-:W-:Y:S01]  /*14380*/  ULDC.64 UR4, c[0x0][0x3e8] ;  /* 0x0000fa0000047ab9 */ /* 0x000fe20000000a00 */
[----:B------:R-:W-:Y:S01]  /*14390*/  IMAD.IADD R8, R8, 0x1, -R2 ;  /* 0x0000000108087824 */ /* 0x000fe200078e0a02 */
[----:B------:R-:W-:-:S04]  /*143a0*/  UIADD3 UR11, UR11, UR9, URZ ;  /* 0x000000090b0b7290 */ /* 0x000fc8000fffe03f */
[----:B------:R-:W-:Y:S01]  /*143b0*/  LEA R0, R8, R7, 0x5 ;  /* 0x0000000708007211 */ /* 0x000fe200078e28ff */
[----:B--2---:R-:W-:-:S04]  /*143c0*/  USHF.R.S32.HI UR8, URZ, 0x1f, UR7 ;  /* 0x0000001f3f087899 */ /* 0x004fc80008011407 */
[C---:B---3--:R-:W-:Y:S01]  /*143d0*/  IMAD R0, R14.reuse, 0x80, R0 ;  /* 0x000000800e007824 */ /* 0x048fe200078e0200 */
[----:B------:R-:W-:Y:S01]  /*143e0*/  UIMAD.WIDE.U32 UR10, UR7, UR4, UR10 ;  /* 0x00000004070a72a5 */ /* 0x000fe2000f8e000a */
[----:B------:R-:W-:Y:S01]  /*143f0*/  IMAD R14, R14, 0x80, R7 ;  /* 0x000000800e0e7824 */ /* 0x000fe200078e0207 */
[----:B------:R-:W-:Y:S01]  /*14400*/  UIMAD UR8, UR8, UR4, URZ ;  /* 0x00000004080872a4 */ /* 0x000fe2000f8e023f */
[----:B------:R-:W-:-:S03]  /*14410*/  @P0 IMAD.HI.U32 R2, R0, c[0x0][0x4ec], RZ ;  /* 0x00013b0000020a27 */ /* 0x000fc600078e00ff */
[----:B------:R-:W-:Y:S01]  /*14420*/  UIMAD UR8, UR7, UR5, UR8 ;  /* 0x00000005070872a4 */ /* 0x000fe2000f8e0208 */
[----:B------:R-:W-:Y:S01]  /*14430*/  IMAD.MOV.U32 R4, RZ, RZ, R0 ;  /* 0x000000ffff047224 */ /* 0x000fe200078e0000 */
[----:B------:R-:W-:Y:S01]  /*14440*/  @P0 SHF.R.U32.HI R4, RZ, c[0x0][0x4f0], R2 ;  /* 0x00013c00ff040a19 */ /* 0x000fe20000011602 */
[----:B------:R-:W-:Y:S02]  /*14450*/  ULDC.64 UR4, c[0x0][0x3f0] ;  /* 0x0000fc0000047ab9 */ /* 0x000fe40000000a00 */
[----:B------:R-:W-:Y:S01]  /*14460*/  UIMAD UR6, UR6, UR4, URZ ;  /* 0x00000004060672a4 */ /* 0x000fe2000f8e023f */
[----:B------:R-:W-:Y:S01]  /*14470*/  IADD3 R2, -R4, RZ, RZ ;  /* 0x000000ff04027210 */ /* 0x000fe20007ffe1ff */
[----:B------:R-:W-:Y:S01]  /*14480*/  UIADD3 UR9, UR8, UR11, URZ ;  /* 0x0000000b08097290 */ /* 0x000fe2000fffe03f */
[----:B------:R-:W-:Y:S01]  /*14490*/  SHF.R.S32.HI R3, RZ, 0x1f, R4 ;  /* 0x0000001fff037819 */ /* 0x000fe20000011404 */
[----:B------:R-:W-:Y:S02]  /*144a0*/  UIMAD UR5, UR13, UR5, UR6 ;  /* 0x000000050d0572a4 */ /* 0x000fe4000f8e0206 */
[----:B------:R-:W-:Y:S01]  /*144b0*/  UMOV UR8, UR10 ;  /* 0x0000000a00087c82 */ /* 0x000fe20008000000 */
[----:B------:R-:W-:Y:S01]  /*144c0*/  IMAD R5, R2, c[0x0][0x4e8], R0 ;  /* 0x00013a0002057a24 */ /* 0x000fe200078e0200 */
[----:B------:R-:W-:Y:S01]  /*144d0*/  UIMAD.WIDE.U32 UR8, UR13, UR4, UR8 ;  /* 0x000000040d0872a5 */ /* 0x000fe2000f8e0008 */
[----:B------:R-:W-:-:S03]  /*144e0*/  IMAD R0, R3, c[0x0][0x3e0], RZ ;  /* 0x0000f80003007a24 */ /* 0x000fc600078e02ff */
[----:B------:R-:W-:Y:S01]  /*144f0*/  UIADD3 UR5, UR9, UR5, URZ ;  /* 0x0000000509057290 */ /* 0x000fe2000fffe03f */
[----:B------:R-:W-:Y:S01]  /*14500*/  IMAD R6, R4, c[0x0][0x3e4], R0 ;  /* 0x0000f90004067a24 */ /* 0x000fe200078e0200 */
[----:B------:R-:W-:Y:S01]  /*14510*/  SHF.R.S32.HI R0, RZ, 0x1f, R5 ;  /* 0x0000001fff007819 */ /* 0x000fe20000011405 */
[----:B------:R-:W-:Y:S02]  /*14520*/  IMAD.U32 R3, RZ, RZ, UR9 ;  /* 0x00000009ff037e24 */ /* 0x000fe4000f8e00ff */
[----:B------:R-:W-:Y:S01]  /*14530*/  IMAD.U32 R2, RZ, RZ, UR8 ;  /* 0x00000008ff027e24 */ /* 0x000fe2000f8e00ff */
[----:B------:R-:W-:Y:S01]  /*14540*/  MOV R3, UR5 ;  /* 0x0000000500037c02 */ /* 0x000fe20008000f00 */
[----:B------:R-:W-:-:S04]  /*14550*/  IMAD R0, R0, c[0x0][0x3d8], RZ ;  /* 0x0000f60000007a24 */ /* 0x000fc800078e02ff */
[----:B------:R-:W-:-:S04]  /*14560*/  IMAD.WIDE.U32 R2, R4, c[0x0][0x3e0], R2 ;  /* 0x0000f80004027a25 */ /* 0x000fc800078e0002 */
[----:B------:R-:W-:Y:S02]  /*14570*/  IMAD.IADD R3, R3, 0x1, R6 ;  /* 0x0000000103037824 */ /* 0x000fe400078e0206 */
[C---:B------:R-:W-:Y:S02]  /*14580*/  IMAD R0, R5.reuse, c[0x0][0x3dc], R0 ;  /* 0x0000f70005007a24 */ /* 0x040fe400078e0200 */
[----:B------:R-:W-:-:S05]  /*14590*/  IMAD.WIDE.U32 R2, R5, c[0x0][0x3d8], R2 ;  /* 0x0000f60005027a25 */ /* 0x000fca00078e0002 */
[----:B------:R-:W-:Y:S02]  /*145a0*/  IADD3 R0, R3, R0, RZ ;  /* 0x0000000003007210 */ /* 0x000fe40007ffe0ff */
        /* <DEDUP_REMOVED lines=31> */
.L_x_294:
[----:B------:R-:W-:Y:S05]  /*147a0*/  BSYNC B0 ;  /* 0x0000000000007941 */ /* 0x000fea0003800000 */
.L_x_293:
        /* <DEDUP_REMOVED lines=27> */
.L_x_296:
[----:B------:R-:W-:Y:S05]  /*14960*/  BSYNC B0 ;  /* 0x0000000000007941 */ /* 0x000fea0003800000 */
.L_x_295:
        /* <DEDUP_REMOVED lines=27> */
.L_x_298:
[----:B------:R-:W-:Y:S05]  /*14b20*/  BSYNC B0 ;  /* 0x0000000000007941 */ /* 0x000fea0003800000 */
.L_x_297:
        /* <DEDUP_REMOVED lines=28> */
.L_x_299:
        /* <DEDUP_REMOVED lines=9> */
.L_x_1532:


//--------------------- .text._ZN7cutlass13device_kernelIN5flash19enable_sm80_to_sm89INS1_16FlashAttnFwdSm80INS1_25CollectiveMainloopFwdSm80ILi8ELi1ELb0EN4cute5tupleIJNS5_1CILi128EEENS7_ILi32EEENS7_ILi256EEEEEELi256ENS_6half_tEfNS_4arch4Sm80ELb0ELb1ELb1ELb1ELb0ELb1ELb1ELb0EEENS1_21CollectiveEpilogueFwdINS6_IJS8_SA_S9_EEENS6_IJNS7_ILi1EEESI_SI_EEESC_SE_Li256ELb1ELb1ELb0ELb0EEENS1_19SingleTileSchedulerILb1ELb0ELb1ELi128EEEEEEEEEvNT_6ParamsE --------------------------
	.section	.text._ZN7cutlass13device_kernelIN5flash19enable_sm80_to_sm89INS1_16FlashAttnFwdSm80INS1_25CollectiveMainloopFwdSm80ILi8ELi1ELb0EN4cute5tupleIJNS5_1CILi128EEENS7_ILi32EEENS7_ILi256EEEEEELi256ENS_6half_tEfNS_4arch4Sm80ELb0ELb1ELb1ELb1ELb0ELb1ELb1ELb0EEENS1_21CollectiveEpilogueFwdINS6_IJS8_SA_S9_EEENS6_IJNS7_ILi1EEESI_SI_EEESC_SE_Li256ELb1ELb1ELb0ELb0EEENS1_19SingleTileSchedulerILb1ELb0ELb1ELi128EEEEEEEEEvNT_6ParamsE,"ax",@progbits
	.sectioninfo	@"SHI_REGISTERS=245"
	.align	128
.text._ZN7cutlass13device_kernelIN5flash19enable_sm80_to_sm89INS1_16FlashAttnFwdSm80INS1_25CollectiveMainloopFwdSm80ILi8ELi1ELb0EN4cute5tupleIJNS5_1CILi128EEENS7_ILi32EEENS7_ILi256EEEEEELi256ENS_6half_tEfNS_4arch4Sm80ELb0ELb1ELb1ELb1ELb0ELb1ELb1ELb0EEENS1_21CollectiveEpilogueFwdINS6_IJS8_SA_S9_EEENS6_IJNS7_ILi1EEESI_SI_EEESC_SE_Li256ELb1ELb1ELb0ELb0EEENS1_19SingleTileSchedulerILb1ELb0ELb1ELi128EEEEEEEEEvNT_6ParamsE:
        .type           _ZN7cutlass13device_kernelIN5flash19enable_sm80_to_sm89INS1_16FlashAttnFwdSm80INS1_25CollectiveMainloopFwdSm80ILi8ELi1ELb0EN4cute5tupleIJNS5_1CILi128EEENS7_ILi32EEENS7_ILi256EEEEEELi256ENS_6half_tEfNS_4arch4Sm80ELb0ELb1ELb1ELb1ELb0ELb1ELb1ELb0EEENS1_21CollectiveEpilogueFwdINS6_IJS8_SA_S9_EEENS6_IJNS7_ILi1EEESI_SI_EEESC_SE_Li256ELb1ELb1ELb0ELb0EEENS1_19SingleTileSchedulerILb1ELb0ELb1ELi128EEEEEEEEEvNT_6ParamsE,@function
        .size           _ZN7cutlass13device_kernelIN5flash19enable_sm80_to_sm89INS1_16FlashAttnFwdSm80INS1_25CollectiveMainloopFwdSm80ILi8ELi1ELb0EN4cute5tupleIJNS5_1CILi128EEENS7_ILi32EEENS7_ILi256EEEEEELi256ENS_6half_tEfNS_4arch4Sm80ELb0ELb1ELb1ELb1ELb0ELb1ELb1ELb0EEENS1_21CollectiveEpilogueFwdINS6_IJS8_SA_S9_EEENS6_IJNS7_ILi1EEESI_SI_EEESC_SE_Li256ELb1ELb1ELb0ELb0EEENS1_19SingleTileSchedulerILb1ELb0ELb1ELi128EEEEEEEEEvNT_6ParamsE,(.L_x_1533 - _ZN7cutlass13device_kernelIN5flash19enable_sm80_to_sm89INS1_16FlashAttnFwdSm80INS1_25CollectiveMainloopFwdSm80ILi8ELi1ELb0EN4cute5tupleIJNS5_1CILi128EEENS7_ILi32EEENS7_ILi256EEEEEELi256ENS_6half_tEfNS_4arch4Sm80ELb0ELb1ELb1ELb1ELb0ELb1ELb1ELb0EEENS1_21CollectiveEpilogueFwdINS6_IJS8_SA_S9_EEENS6_IJNS7_ILi1EEESI_SI_EEESC_SE_Li256ELb1ELb1ELb0ELb0EEENS1_19SingleTileSchedulerILb1ELb0ELb1ELi128EEEEEEEEEvNT_6ParamsE)
        .other          _ZN7cutlass13device_kernelIN5flash19enable_sm80_to_sm89INS1_16FlashAttnFwdSm80INS1_25CollectiveMainloopFwdSm80ILi8ELi1ELb0EN4cute5tupleIJNS5_1CILi128EEENS7_ILi32EEENS7_ILi256EEEEEELi256ENS_6half_tEfNS_4arch4Sm80ELb0ELb1ELb1ELb1ELb0ELb1ELb1ELb0EEENS1_21CollectiveEpilogueFwdINS6_IJS8_SA_S9_EEENS6_IJNS7_ILi1EEESI_SI_EEESC_SE_Li256ELb1ELb1ELb0ELb0EEENS1_19SingleTileSchedulerILb1ELb0ELb1ELi128EEEEEEEEEvNT_6ParamsE,@"STO_CUDA_ENTRY STV_DEFAULT"
_ZN7cutlass13device_kernelIN5flash19enable_sm80_to_sm89INS1_16FlashAttnFwdSm80INS1_25CollectiveMainloopFwdSm80ILi8ELi1ELb0EN4cute5tupleIJNS5_1CILi128EEENS7_ILi32EEENS7_ILi256EEEEEELi256ENS_6half_tEfNS_4arch4Sm80ELb0ELb1ELb1ELb1ELb0ELb1ELb1ELb0EEENS1_21CollectiveEpilogueFwdINS6_IJS8_SA_S9_EEENS6_IJNS7_ILi1EEESI_SI_EEESC_SE_Li256ELb1ELb1ELb0ELb0EEENS1_19SingleTileSchedulerILb1ELb0ELb1ELi128EEEEEEEEEvNT_6ParamsE:
[----:B------:R-:W-:Y:S02]  /*0000*/  MOV R1, c[0x0][0x28] ;  /* 0x00000a0000017a02 */ /* 0x000fe40000000f00 */
[----:B------:R-:W1:Y:S01]  /*0010*/  S2R R55, SR_TID.X ;  /* 0x0000000000377919 */ /* 0x000e620000002100 */
[----:B------:R-:W2:Y:S01]  /*0020*/  S2UR UR29, SR_CTAID.Z ;  /* 0x00000000001d79c3 */ /* 0x000ea20000002700 */
[----:B------:R-:W-:Y:S02]  /*0030*/  UMOV UR8, 0x4 ;  /* 0x0000000400087882 */ /* 0x000fe40000000000 */
[----:B------:R-:W-:Y:S02]  /*0040*/  ULDC.64 UR4, c[0x0][0x568] ;  /* 0x00015a0000047ab9 */ /* 0x000fe40000000a00 */
[----:B------:R-:W-:-:S03]  /*0050*/  ULDC.64 UR30, c[0x0][0x118] ;  /* 0x00004600001e7ab9 */ /* 0x000fc60000000a00 */
[----:B------:R-:W3:Y:S01]  /*0060*/  S2UR UR21, SR_CTAID.X ;  /* 0x00000000001579c3 */ /* 0x000ee20000002500 */
[----:B-1----:R-:W-:Y:S01]  /*0070*/  SHF.R.U32.HI R0, RZ, 0x5, R55 ;  /* 0x00000005ff007819 */ /* 0x002fe20000011637 */
[----:B--2---:R-:W-:-:S05]  /*0080*/  UIMAD.WIDE UR4, UR29, UR8, UR4 ;  /* 0x000000081d0472a5 */ /* 0x004fca000f8e0204 */
[----:B------:R-:W1:Y:S02]  /*0090*/  SHFL.IDX PT, R0, R0, RZ, 0x1f ;  /* 0x00001fff00007589 */ /* 0x000e6400000e0000 */
[----:B-1----:R-:W-:-:S13]  /*00a0*/  ISETP.NE.AND P0, PT, R0, RZ, PT ;  /* 0x000000ff0000720c */ /* 0x002fda0003f05270 */
[----:B------:R-:W-:Y:S05]  /*00b0*/  @!P0 BRA `(.L_x_300) ;  /* 0x000001c000008947 */ /* 0x000fea0003800000 */
[----:B---3--:R-:W-:-:S04]  /*00c0*/  ISETP.NE.U32.AND P0, PT, RZ, c[0x0][0x568], PT ;  /* 0x00015a00ff007a0c */ /* 0x008fc80003f05070 */
[----:B------:R-:W-:-:S13]  /*00d0*/  ISETP.NE.AND.EX P0, PT, RZ, c[0x0][0x56c], PT, P0 ;  /* 0x00015b00ff007a0c */ /* 0x000fda0003f05300 */
[----:B------:R-:W-:Y:S05]  /*00e0*/  @!P0 BRA `(.L_x_301) ;  /* 0x0000005000008947 */ /* 0x000fea0003800000 */
[----:B------:R-:W-:Y:S02]  /*00f0*/  MOV R2, UR4 ;  /* 0x0000000400027c02 */ /* 0x000fe40008000f00 */
[----:B------:R-:W-:-:S05]  /*0100*/  MOV R3, UR5 ;  /* 0x0000000500037c02 */ /* 0x000fca0008000f00 */
[----:B------:R-:W2:Y:S02]  /*0110*/  LDG.E R2, [R2.64] ;  /* 0x0000001e02027981 */ /* 0x000ea4000c1e1900 */
[----:B--2---:R1:W2:Y:S02]  /*0120*/  R2UR UR5, R2 ;  /* 0x00000000020573c2 */ /* 0x0042a400000e0000 */
[----:B-12---:R-:W-:Y:S05]  /*0130*/  BRA `(.L_x_302) ;  /* 0x000000e000007947 */ /* 0x006fea0003800000 */
.L_x_301:
[----:B------:R-:W-:-:S04]  /*0140*/  ISETP.NE.U32.AND P0, PT, RZ, c[0x0][0x560], PT ;  /* 0x00015800ff007a0c */ /* 0x000fc80003f05070 */
[----:B------:R-:W-:-:S13]  /*0150*/  ISETP.NE.AND.EX P0, PT, RZ, c[0x0][0x564], PT, P0 ;  /* 0x00015900ff007a0c */ /* 0x000fda0003f05300 */
[----:B------:R-:W-:Y:S05]  /*0160*/  @!P0 BRA `(.L_x_303) ;  /* 0x000000a000008947 */ /* 0x000fea0003800000 */
[----:B------:R-:W-:Y:S02]  /*0170*/  ULDC.64 UR4, c[0x0][0x560] ;  /* 0x0001580000047ab9 */ /* 0x000fe40000000a00 */
[----:B------:R-:W-:-:S06]  /*0180*/  UIMAD.WIDE UR4, UR29, UR8, UR4 ;  /* 0x000000081d0472a5 */ /* 0x000fcc000f8e0204 */
[----:B------:R-:W-:Y:S02]  /*0190*/  MOV R4, UR4 ;  /* 0x0000000400047c02 */ /* 0x000fe40008000f00 */
[----:B------:R-:W-:-:S05]  /*01a0*/  MOV R5, UR5 ;  /* 0x0000000500057c02 */ /* 0x000fca0008000f00 */
[----:B------:R-:W2:Y:S04]  /*01b0*/  LDG.E R2, [R4.64] ;  /* 0x0000001e04027981 */ /* 0x000ea8000c1e1900 */
[----:B------:R-:W3:Y:S01]  /*01c0*/  LDG.E R0, [R4.64+0x4] ;  /* 0x0000041e04007981 */ /* 0x000ee2000c1e1900 */
[----:B--2---:R-:W1:Y:S08]  /*01d0*/  R2UR UR4, R2 ;  /* 0x00000000020473c2 */ /* 0x004e7000000e0000 */
[----:B---3--:R-:W1:Y:S02]  /*01e0*/  R2UR UR5, R0 ;  /* 0x00000000000573c2 */ /* 0x008e6400000e0000 */
[----:B-1----:R-:W-:Y:S01]  /*01f0*/  UIADD3 UR5, -UR4, UR5, URZ ;  /* 0x0000000504057290 */ /* 0x002fe2000fffe13f */
[----:B------:R-:W-:Y:S05]  /*0200*/  BRA `(.L_x_302) ;  /* 0x0000001000007947 */ /* 0x000fea0003800000 */
.L_x_303:
[----:B------:R-:W-:Y:S02]  /*0210*/  ULDC UR5, c[0x0][0x54c] ;  /* 0x0001530000057ab9 */ /* 0x000fe40000000800 */
.L_x_302:
[----:B------:R-:W-:Y:S02]  /*0220*/  ULDC UR4, c[0x0][0x548] ;  /* 0x0001520000047ab9 */ /* 0x000fe40000000800 */
[----:B------:R-:W-:-:S02]  /*0230*/  USHF.L.U32 UR23, UR21, 0x7, URZ ;  /* 0x0000000715177899 */ /* 0x000fc4000800063f */
[----:B------:R-:W-:-:S04]  /*0240*/  UIMAD UR4, UR5, UR4, URZ ;  /* 0x00000004050472a4 */ /* 0x000fc8000f8e023f */
[----:B------:R-:W-:-:S04]  /*0250*/  UISETP.GE.AND UP0, UPT, UR23, UR4, UPT ;  /* 0x000000041700728c */ /* 0x000fc8000bf06270 */
[----:B------:R-:W-:Y:S01]  /*0260*/  USEL UR29, UR29, 0xffffffff, !UP0 ;  /* 0xffffffff1d1d7887 */ /* 0x000fe2000c000000 */
[----:B------:R-:W-:Y:S05]  /*0270*/  BRA `(.L_x_304) ;  /* 0x000001b000007947 */ /* 0x000fea0003800000 */
.L_x_300:
        /* <DEDUP_REMOVED lines=8> */
.L_x_305:
        /* <DEDUP_REMOVED lines=13> */
.L_x_307:
[----:B------:R-:W-:Y:S02]  /*03d0*/  ULDC UR5, c[0x0][0x54c] ;  /* 0x0001530000057ab9 */ /* 0x000fe40000000800 */
.L_x_306:
[----:B------:R-:W-:Y:S02]  /*03e0*/  ULDC UR4, c[0x0][0x548] ;  /* 0x0001520000047ab9 */ /* 0x000fe40000000800 */
[----:B------:R-:W-:-:S02]  /*03f0*/  USHF.L.U32 UR23, UR21, 0x7, URZ ;  /* 0x0000000715177899 */ /* 0x000fc4000800063f */
[----:B------:R-:W-:-:S04]  /*0400*/  UIMAD UR4, UR5, UR4, URZ ;  /* 0x00000004050472a4 */ /* 0x000fc8000f8e023f */
[----:B------:R-:W-:-:S04]  /*0410*/  UISETP.GE.AND UP0, UPT, UR23, UR4, UPT ;  /* 0x000000041700728c */ /* 0x000fc8000bf06270 */
[----:B------:R-:W-:-:S06]  /*0420*/  USEL UR29, UR29, 0xffffffff, !UP0 ;  /* 0xffffffff1d1d7887 */ /* 0x000fcc000c000000 */
.L_x_304:
[----:B------:R-:W-:-:S13]  /*0430*/  ISETP.LE.AND P0, PT, RZ, UR29, PT ;  /* 0x0000001dff007c0c */ /* 0x000fda000bf03270 */
[----:B------:R-:W-:Y:S05]  /*0440*/  @!P0 EXIT ;  /* 0x000000000000894d */ /* 0x000fea0003800000 */
[----:B------:R-:W-:Y:S01]  /*0450*/  ULDC.64 UR4, c[0x0][0x360] ;  /* 0x0000d80000047ab9 */ /* 0x000fe20000000a00 */
[----:B------:R-:W-:Y:S01]  /*0460*/  ISETP.NE.U32.AND P4, PT, RZ, c[0x0][0x348], PT ;  /* 0x0000d200ff007a0c */ /* 0x000fe20003f85070 */
[----:B------:R-:W-:Y:S02]  /*0470*/  UISETP.NE.U32.AND UP0, UPT, URZ, UR4, UPT ;  /* 0x000000043f00728c */ /* 0x000fe4000bf05070 */
[----:B------:R-:W-:Y:S01]  /*0480*/  ULDC.64 UR10, c[0x0][0x370] ;  /* 0x0000dc00000a7ab9 */ /* 0x000fe20000000a00 */
[----:B------:R-:W-:Y:S01]  /*0490*/  ISETP.NE.AND.EX P4, PT, RZ, c[0x0][0x34c], PT, P4 ;  /* 0x0000d300ff007a0c */ /* 0x000fe20003f85340 */
[----:B------:R-:W-:Y:S02]  /*04a0*/  UISETP.NE.AND.EX UP0, UPT, URZ, UR5, UPT, UP0 ;  /* 0x000000053f00728c */ /* 0x000fe4000bf05300 */
[----:B------:R-:W-:Y:S02]  /*04b0*/  UISETP.NE.U32.AND UP1, UPT, URZ, UR10, UPT ;  /* 0x0000000a3f00728c */ /* 0x000fe4000bf25070 */
[----:B------:R-:W-:-:S02]  /*04c0*/  ULDC.64 UR4, c[0x0][0x360] ;  /* 0x0000d80000047ab9 */ /* 0x000fc40000000a00 */
[----:B------:R-:W-:Y:S01]  /*04d0*/  ULDC.64 UR6, c[0x0][0x350] ;  /* 0x0000d40000067ab9 */ /* 0x000fe20000000a00 */
[----:B------:R-:W-:Y:S01]  /*04e0*/  PLOP3.LUT P1, PT, PT, PT, UP0, 0x80, 0x0 ;  /* 0x000000000000781c */ /* 0x000fe20003f2f008 */
[----:B------:R-:W-:Y:S02]  /*04f0*/  UISETP.NE.U32.AND UP5, UPT, URZ, UR6, UPT ;  /* 0x000000063f00728c */ /* 0x000fe4000bfa5070 */
[----:B------:R-:W-:Y:S02]  /*0500*/  UISETP.NE.AND.EX UP1, UPT, URZ, UR11, UPT, UP1 ;  /* 0x0000000b3f00728c */ /* 0x000fe4000bf25310 */
[----:B------:R-:W-:Y:S02]  /*0510*/  @UP0 UIMAD.WIDE UR4, UR29, UR8, UR4 ;  /* 0x000000081d0402a5 */ /* 0x000fe4000f8e0204 */
[----:B------:R-:W-:Y:S02]  /*0520*/  UISETP.NE.AND.EX UP5, UPT, URZ, UR7, UPT, UP5 ;  /* 0x000000073f00728c */ /* 0x000fe4000bfa5350 */
[----:B------:R-:W-:Y:S01]  /*0530*/  ULDC.64 UR12, c[0x0][0x370] ;  /* 0x0000dc00000c7ab9 */ /* 0x000fe20000000a00 */
[----:B------:R-:W-:Y:S01]  /*0540*/  PLOP3.LUT P3, PT, PT, PT, UP1, 0x80, 0x0 ;  /* 0x000000000000781c */ /* 0x000fe20003f6f018 */
[----:B------:R-:W-:Y:S01]  /*0550*/  IMAD.U32 R13, RZ, RZ, UR5 ;  /* 0x00000005ff0d7e24 */ /* 0x000fe2000f8e00ff */
[----:B------:R-:W-:Y:S01]  /*0560*/  MOV R12, UR4 ;  /* 0x00000004000c7c02 */ /* 0x000fe20008000f00 */
[----:B------:R-:W-:Y:S01]  /*0570*/  ULDC.64 UR4, c[0x0][0x358] ;  /* 0x0000d60000047ab9 */ /* 0x000fe20000000a00 */
[----:B------:R-:W-:Y:S01]  /*0580*/  PLOP3.LUT P2, PT, PT, PT, UP5, 0x80, 0x0 ;  /* 0x000000000000781c */ /* 0x000fe20003f4f058 */
[----:B------:R-:W-:-:S02]  /*0590*/  UISETP.NE.U32.AND UP4, UPT, URZ, UR4, UPT ;  /* 0x000000043f00728c */ /* 0x000fc4000bf85070 */
[----:B------:R-:W-:Y:S01]  /*05a0*/  ULDC.64 UR10, c[0x0][0x348] ;  /* 0x0000d200000a7ab9 */ /* 0x000fe20000000a00 */
[----:B------:R-:W2:Y:S01]  /*05b0*/  @P1 LDG.E R0, [R12.64] ;  /* 0x0000001e0c001981 */ /* 0x000ea2000c1e1900 */
[----:B------:R-:W-:Y:S02]  /*05c0*/  ULDC.64 UR6, c[0x0][0x350] ;  /* 0x0000d40000067ab9 */ /* 0x000fe40000000a00 */
[----:B------:R-:W-:Y:S02]  /*05d0*/  @UP1 UIMAD.WIDE UR12, UR29, UR8, UR12 ;  /* 0x000000081d0c12a5 */ /* 0x000fe4000f8e020c */
[----:B------:R-:W-:Y:S02]  /*05e0*/  UISETP.NE.AND.EX UP4, UPT, URZ, UR5, UPT, UP4 ;  /* 0x000000053f00728c */ /* 0x000fe4000bf85340 */
[----:B------:R-:W-:Y:S02]  /*05f0*/  UIMAD.WIDE UR10, UR29, UR8, UR10 ;  /* 0x000000081d0a72a5 */ /* 0x000fe4000f8e020a */
[----:B------:R-:W-:Y:S01]  /*0600*/  UIMAD.WIDE UR6, UR29, UR8, UR6 ;  /* 0x000000081d0672a5 */ /* 0x000fe2000f8e0206 */
[----:B------:R-:W-:Y:S01]  /*0610*/  IMAD.U32 R4, RZ, RZ, UR12 ;  /* 0x0000000cff047e24 */ /* 0x000fe2000f8e00ff */
[----:B------:R-:W-:Y:S01]  /*0620*/  ULDC.64 UR4, c[0x0][0x358] ;  /* 0x0000d60000047ab9 */ /* 0x000fe20000000a00 */
[----:B------:R-:W-:Y:S01]  /*0630*/  PLOP3.LUT P0, PT, PT, PT, UP4, 0x80, 0x0 ;  /* 0x000000000000781c */ /* 0x000fe20003f0f048 */
[----:B------:R-:W-:Y:S01]  /*0640*/  IMAD.U32 R5, RZ, RZ, UR13 ;  /* 0x0000000dff057e24 */ /* 0x000fe2000f8e00ff */
[----:B------:R-:W-:Y:S01]  /*0650*/  MOV R11, UR11 ;  /* 0x0000000b000b7c02 */ /* 0x000fe20008000f00 */
[----:B------:R-:W-:Y:S01]  /*0660*/  IMAD.U32 R10, RZ, RZ, UR10 ;  /* 0x0000000aff0a7e24 */ /* 0x000fe2000f8e00ff */
[----:B------:R-:W-:Y:S01]  /*0670*/  UIMAD.WIDE UR4, UR29, UR8, UR4 ;  /* 0x000000081d0472a5 */ /* 0x000fe2000f8e0204 */
[----:B------:R-:W-:Y:S01]  /*0680*/  IMAD.U32 R8, RZ, RZ, UR6 ;  /* 0x00000006ff087e24 */ /* 0x000fe2000f8e00ff */
[----:B------:R-:W3:Y:S01]  /*0690*/  @P3 LDG.E R4, [R4.64] ;  /* 0x0000001e04043981 */ /* 0x000ee2000c1e1900 */
[----:B------:R-:W-:Y:S01]  /*06a0*/  IMAD.U32 R9, RZ, RZ, UR7 ;  /* 0x00000007ff097e24 */ /* 0x000fe2000f8e00ff */
[----:B------:R-:W-:-:S02]  /*06b0*/  MOV R77, RZ ;  /* 0x000000ff004d7202 */ /* 0x000fc40000000f00 */
[----:B------:R-:W4:Y:S01]  /*06c0*/  @P4 LDG.E R3, [R10.64] ;  /* 0x0000001e0a034981 */ /* 0x000f22000c1e1900 */
[----:B------:R-:W-:Y:S01]  /*06d0*/  IMAD.U32 R6, RZ, RZ, UR4 ;  /* 0x00000004ff067e24 */ /* 0x000fe2000f8e00ff */
[----:B------:R-:W-:Y:S02]  /*06e0*/  MOV R7, UR5 ;  /* 0x0000000500077c02 */ /* 0x000fe40008000f00 */
[----:B------:R-:W4:Y:S04]  /*06f0*/  @P2 LDG.E R2, [R8.64] ;  /* 0x0000001e08022981 */ /* 0x000f28000c1e1900 */
[----:B------:R1:W5:Y:S01]  /*0700*/  @P0 LDG.E R77, [R6.64] ;  /* 0x0000001e064d0981 */ /* 0x000362000c1e1900 */
[----:B------:R-:W1:Y:S01]  /*0710*/  S2UR UR20, SR_CTAID.Y ;  /* 0x00000000001479c3 */ /* 0x000e620000002600 */
[----:B------:R-:W-:-:S02]  /*0720*/  UMOV UR25, URZ ;  /* 0x0000003f00197c82 */ /* 0x000fc40008000000 */
[----:B------:R-:W-:Y:S02]  /*0730*/  ULDC UR28, c[0x0][0x168] ;  /* 0x00005a00001c7ab9 */ /* 0x000fe40000000800 */
[----:B------:R-:W-:Y:S02]  /*0740*/  UMOV UR26, URZ ;  /* 0x0000003f001a7c82 */ /* 0x000fe40008000000 */
[----:B------:R-:W-:Y:S02]  /*0750*/  UMOV UR24, URZ ;  /* 0x0000003f00187c82 */ /* 0x000fe40008000000 */
[----:B------:R-:W-:Y:S02]  /*0760*/  ULDC UR9, c[0x0][0x1d0] ;  /* 0x0000740000097ab9 */ /* 0x000fe40000000800 */
[----:B------:R-:W-:Y:S02]  /*0770*/  ULDC UR27, c[0x0][0x228] ;  /* 0x00008a00001b7ab9 */ /* 0x000fe40000000800 */
[----:B-1----:R-:W-:Y:S01]  /*0780*/  USHF.R.S32.HI UR19, URZ, 0x1f, UR20 ;  /* 0x0000001f3f137899 */ /* 0x002fe20008011414 */
[----:B--2---:R1:W2:Y:S08]  /*0790*/  @P1 R2UR UR28, R0 ;  /* 0x00000000001c13c2 */ /* 0x0042b000000e0000 */
[----:B---3--:R1:W3:Y:S08]  /*07a0*/  @P3 R2UR UR25, R4 ;  /* 0x00000000041933c2 */ /* 0x0082f000000e0000 */
[----:B----4-:R1:W4:Y:S08]  /*07b0*/  @P4 R2UR UR26, R3 ;  /* 0x00000000031a43c2 */ /* 0x01033000000e0000 */
[----:B------:R1:W1:Y:S01]  /*07c0*/  @P2 R2UR UR24, R2 ;  /* 0x00000000021823c2 */ /* 0x00026200000e0000 */
[----:B------:R-:W-:Y:S05]  /*07d0*/  @P1 BRA `(.L_x_308) ;  /* 0x0000006000001947 */ /* 0x000fea0003800000 */
[----:B--2---:R-:W-:Y:S05]  /*07e0*/  @!P4 BRA `(.L_x_308) ;  /* 0x000000500000c947 */ /* 0x004fea0003800000 */
[----:B-1----:R-:W2:Y:S04]  /*07f0*/  LDG.E R0, [R10.64] ;  /* 0x0000001e0a007981 */ /* 0x002ea8000c1e1900 */
[----:B----4-:R-:W4:Y:S01]  /*0800*/  LDG.E R2, [R10.64+0x4] ;  /* 0x0000041e0a027981 */ /* 0x010f22000c1e1900 */
[----:B--2---:R-:W1:Y:S08]  /*0810*/  R2UR UR28, R0 ;  /* 0x00000000001c73c2 */ /* 0x004e7000000e0000 */
[----:B----4-:R-:W1:Y:S02]  /*0820*/  R2UR UR4, R2 ;  /* 0x00000000020473c2 */ /* 0x010e6400000e0000 */
[----:B-1----:R-:W-:-:S06]  /*0830*/  UIADD3 UR28, -UR28, UR4, URZ ;  /* 0x000000041c1c7290 */ /* 0x002fcc000fffe13f */
.L_x_308:
[----:B--2---:R-:W-:-:S04]  /*0840*/  ISETP.NE.U32.AND P1, PT, RZ, c[0x0][0x368], PT ;  /* 0x0000da00ff007a0c */ /* 0x004fc80003f25070 */
[----:B------:R-:W-:-:S13]  /*0850*/  ISETP.NE.AND.EX P1, PT, RZ, c[0x0][0x36c], PT, P1 ;  /* 0x0000db00ff007a0c */ /* 0x000fda0003f25310 */
[----:B------:R-:W-:Y:S05]  /*0860*/  @!P1 BRA `(.L_x_309) ;  /* 0x0000007000009947 */ /* 0x000fea0003800000 */
[----:B------:R-:W-:Y:S02]  /*0870*/  ULDC.64 UR4, c[0x0][0x368] ;  /* 0x0000da0000047ab9 */ /* 0x000fe40000000a00 */
[----:B------:R-:W-:-:S06]  /*0880*/  UIMAD.WIDE UR4, UR29, UR8, UR4 ;  /* 0x000000081d0472a5 */ /* 0x000fcc000f8e0204 */
[----:B-1----:R-:W-:Y:S02]  /*0890*/  MOV R2, UR4 ;  /* 0x0000000400027c02 */ /* 0x002fe40008000f00 */
[----:B------:R-:W-:-:S05]  /*08a0*/  MOV R3, UR5 ;  /* 0x0000000500037c02 */ /* 0x000fca0008000f00 */
[----:B------:R-:W2:Y:S02]  /*08b0*/  LDG.E R0, [R2.64] ;  /* 0x0000001e02007981 */ /* 0x000ea4000c1e1900 */
[----:B--2---:R1:W2:Y:S02]  /*08c0*/  R2UR UR9, R0 ;  /* 0x00000000000973c2 */ /* 0x0042a400000e0000 */
[----:B-12---:R-:W-:Y:S05]  /*08d0*/  BRA `(.L_x_310) ;  /* 0x0000006000007947 */ /* 0x006fea0003800000 */
.L_x_309:
[----:B------:R-:W-:Y:S05]  /*08e0*/  @!P2 BRA `(.L_x_310) ;  /* 0x000000500000a947 */ /* 0x000fea0003800000 */
[----:B-1----:R-:W2:Y:S04]  /*08f0*/  LDG.E R0, [R8.64] ;  /* 0x0000001e08007981 */ /* 0x002ea8000c1e1900 */
[----:B----4-:R-:W4:Y:S01]  /*0900*/  LDG.E R2, [R8.64+0x4] ;  /* 0x0000041e08027981 */ /* 0x010f22000c1e1900 */
[----:B--2---:R-:W1:Y:S08]  /*0910*/  R2UR UR9, R0 ;  /* 0x00000000000973c2 */ /* 0x004e7000000e0000 */
[----:B----4-:R-:W1:Y:S02]  /*0920*/  R2UR UR4, R2 ;  /* 0x00000000020473c2 */ /* 0x010e6400000e0000 */
[----:B-1----:R-:W-:-:S06]  /*0930*/  UIADD3 UR9, -UR9, UR4, URZ ;  /* 0x0000000409097290 */ /* 0x002fcc000fffe13f */
.L_x_310:
[----:B-1----:R-:W2:Y:S01]  /*0940*/  @P0 LDG.E R0, [R6.64] ;  /* 0x0000001e06000981 */ /* 0x002ea2000c1e1900 */
[----:B------:R-:W-:-:S03]  /*0950*/  ULDC.64 UR4, c[0x0][0x378] ;  /* 0x0000de0000047ab9 */ /* 0x000fc60000000a00 */
[----:B----4-:R-:W4:Y:S01]  /*0960*/  @P0 LDG.E R2, [R6.64+0x4] ;  /* 0x0000041e06020981 */ /* 0x010f22000c1e1900 */
[----:B------:R-:W-:Y:S01]  /*0970*/  UISETP.NE.U32.AND UP0, UPT, URZ, UR4, UPT ;  /* 0x000000043f00728c */ /* 0x000fe2000bf05070 */
[----:B------:R-:W-:-:S03]  /*0980*/  IMAD.U32 R64, RZ, RZ, UR9 ;  /* 0x00000009ff407e24 */ /* 0x000fc6000f8e00ff */
[----:B------:R-:W-:-:S03]  /*0990*/  UISETP.NE.AND.EX UP0, UPT, URZ, UR5, UPT, UP0 ;  /* 0x000000053f00728c */ /* 0x000fc6000bf05300 */
[----:B------:R-:W-:-:S03]  /*09a0*/  ULDC.64 UR4, c[0x0][0x378] ;  /* 0x0000de0000047ab9 */ /* 0x000fc60000000a00 */
[----:B------:R-:W-:-:S05]  /*09b0*/  PLOP3.LUT P1, PT, PT, PT, UP0, 0x80, 0x0 ;  /* 0x000000000000781c */ /* 0x000fca0003f2f008 */
[----:B------:R-:W-:-:S06]  /*09c0*/  @UP0 UIMAD.WIDE UR4, UR29, UR8, UR4 ;  /* 0x000000081d0402a5 */ /* 0x000fcc000f8e0204 */
[----:B------:R-:W-:Y:S01]  /*09d0*/  MOV R4, UR4 ;  /* 0x0000000400047c02 */ /* 0x000fe20008000f00 */
[----:B------:R-:W-:-:S05]  /*09e0*/  IMAD.U32 R5, RZ, RZ, UR5 ;  /* 0x00000005ff057e24 */ /* 0x000fca000f8e00ff */
[----:B------:R1:W5:Y:S01]  /*09f0*/  @P1 LDG.E R64, [R4.64] ;  /* 0x0000001e04401981 */ /* 0x000362000c1e1900 */
[----:B------:R-:W-:Y:S02]  /*0a00*/  ULDC UR4, c[0x0][0x2c4] ;  /* 0x0000b10000047ab9 */ /* 0x000fe40000000800 */
[----:B------:R-:W-:Y:S02]  /*0a10*/  UISETP.NE.AND UP3, UPT, UR4, 0x1, UPT ;  /* 0x000000010400788c */ /* 0x000fe4000bf65270 */
[----:B---3--:R-:W-:Y:S02]  /*0a20*/  UIADD3 UR10, -UR25, UR9, URZ ;  /* 0x00000009190a7290 */ /* 0x008fe4000fffe13f */
[----:B------:R-:W-:-:S07]  /*0a30*/  ULDC.64 UR4, c[0x0][0x2c8] ;  /* 0x0000b20000047ab9 */ /* 0x000fce0000000a00 */
[----:B------:R-:W-:-:S04]  /*0a40*/  @UP3 UIADD3 UR12, UR23, 0x7f, URZ ;  /* 0x0000007f170c3890 */ /* 0x000fc8000fffe03f */
[----:B------:R-:W-:Y:S01]  /*0a50*/  UIMAD.WIDE.U32 UR12, UR12, UR4, URZ ;  /* 0x000000040c0c72a5 */ /* 0x000fe2000f8e003f */
[----:B--2---:R-:W2:Y:S08]  /*0a60*/  @P0 R2UR UR6, R0 ;  /* 0x00000000000603c2 */ /* 0x004eb000000e0000 */
[----:B----4-:R-:W2:Y:S02]  /*0a70*/  @P0 R2UR UR7, R2 ;  /* 0x00000000020703c2 */ /* 0x010ea400000e0000 */
[----:B--2---:R-:W-:-:S02]  /*0a80*/  @UP4 UIADD3 UR27, -UR6, UR7, URZ ;  /* 0x00000007061b4290 */ /* 0x004fc4000fffe13f */
[----:B------:R-:W-:Y:S02]  /*0a90*/  UIADD3 UR6, UR23, 0x7f, URZ ;  /* 0x0000007f17067890 */ /* 0x000fe4000fffe03f */
[----:B------:R-:W-:Y:S02]  /*0aa0*/  @UP3 USHF.R.U32.HI UR6, URZ, UR5, UR13 ;  /* 0x000000053f063299 */ /* 0x000fe4000801160d */
[----:B------:R-:W-:Y:S02]  /*0ab0*/  UIADD3 UR16, UR10, UR27, URZ ;  /* 0x0000001b0a107290 */ /* 0x000fe4000fffe03f */
[----:B------:R-:W-:Y:S02]  /*0ac0*/  ULDC.64 UR4, c[0x0][0x328] ;  /* 0x0000ca0000047ab9 */ /* 0x000fe40000000a00 */
[----:B------:R-:W-:Y:S02]  /*0ad0*/  UISETP.GE.AND UP2, UPT, UR5, 0x1, UPT ;  /* 0x000000010500788c */ /* 0x000fe4000bf46270 */
[----:B------:R-:W-:-:S04]  /*0ae0*/  UIADD3 UR15, UR16, 0x1, -UR28 ;  /* 0x00000001100f7890 */ /* 0x000fc8000fffe81c */
[----:B------:R-:W-:Y:S01]  /*0af0*/  PLOP3.LUT P0, PT, PT, PT, UP2, 0x40, 0x0 ;  /* 0x000000000000781c */ /* 0x000fe20003f0e828 */
[----:B------:R-:W-:-:S04]  /*0b00*/  UIADD3 UR6, UR15, UR6, URZ ;  /* 0x000000060f067290 */ /* 0x000fc8000fffe03f */
[----:B------:R-:W-:-:S08]  /*0b10*/  UIADD3 UR11, UR6, UR4, URZ ;  /* 0x00000004060b7290 */ /* 0x000fd0000fffe03f */
[----:B------:R-:W-:Y:S05]  /*0b20*/  @P0 BRA `(.L_x_311) ;  /* 0x0000012000000947 */ /* 0x000fea0003800000 */
[----:B-1----:R-:W-:Y:S01]  /*0b30*/  ISETP.LT.AND P0, PT, RZ, UR6, PT ;  /* 0x00000006ff007c0c */ /* 0x002fe2000bf01270 */
[----:B------:R-:W-:-:S12]  /*0b40*/  UIADD3 UR4, UR6, -0x1, URZ ;  /* 0xffffffff06047890 */ /* 0x000fd8000fffe03f */
[----:B------:R-:W-:Y:S05]  /*0b50*/  @P0 BRA `(.L_x_312) ;  /* 0x0000007000000947 */ /* 0x000fea0003800000 */
[----:B------:R-:W-:Y:S02]  /*0b60*/  UISETP.NE.AND UP0, UPT, UR5, 0x1, UPT ;  /* 0x000000010500788c */ /* 0x000fe4000bf05270 */
[----:B------:R-:W-:-:S03]  /*0b70*/  UIADD3 UR4, -UR6, URZ, URZ ;  /* 0x0000003f06047290 */ /* 0x000fc6000fffe13f */
[----:B------:R-:W-:Y:S02]  /*0b80*/  ULDC.64 UR6, c[0x0][0x330] ;  /* 0x0000cc0000067ab9 */ /* 0x000fe40000000a00 */
[----:B------:R-:W-:-:S04]  /*0b90*/  UIMAD.WIDE.U32 UR12, UR4, UR6, URZ ;  /* 0x00000006040c72a5 */ /* 0x000fc8000f8e003f */
[----:B------:R-:W-:-:S04]  /*0ba0*/  @UP0 USHF.R.U32.HI UR4, URZ, UR7, UR13 ;  /* 0x000000073f040299 */ /* 0x000fc8000801160d */
[----:B------:R-:W-:Y:S01]  /*0bb0*/  ULOP3.LUT UR4, URZ, UR4, URZ, 0x33, !UPT ;  /* 0x000000043f047292 */ /* 0x000fe2000f8e333f */
[----:B------:R-:W-:Y:S05]  /*0bc0*/  BRA `(.L_x_313) ;  /* 0x0000004000007947 */ /* 0x000fea0003800000 */
.L_x_312:
[----:B------:R-:W-:Y:S02]  /*0bd0*/  UISETP.NE.AND UP0, UPT, UR5, 0x1, UPT ;  /* 0x000000010500788c */ /* 0x000fe4000bf05270 */
[----:B------:R-:W-:Y:S02]  /*0be0*/  ULDC.64 UR6, c[0x0][0x330] ;  /* 0x0000cc0000067ab9 */ /* 0x000fe40000000a00 */
[----:B------:R-:W-:-:S07]  /*0bf0*/  UIMAD.WIDE.U32 UR12, UR4, UR6, URZ ;  /* 0x00000006040c72a5 */ /* 0x000fce000f8e003f */
[----:B------:R-:W-:Y:S02]  /*0c00*/  @UP0 USHF.R.U32.HI UR4, URZ, UR7, UR13 ;  /* 0x000000073f040299 */ /* 0x000fe4000801160d */
.L_x_313:
[----:B------:R-:W-:Y:S02]  /*0c10*/  ULDC UR6, c[0x0][0x32c] ;  /* 0x0000cb0000067ab9 */ /* 0x000fe40000000800 */
[----:B------:R-:W-:-:S04]  /*0c20*/  UIMAD UR6, UR4, UR5, UR6 ;  /* 0x00000005040672a4 */ /* 0x000fc8000f8e0206 */
[----:B------:R-:W-:-:S04]  /*0c30*/  UISETP.LT.AND UP0, UPT, UR11, UR6, UPT ;  /* 0x000000060b00728c */ /* 0x000fc8000bf01270 */
[----:B------:R-:W-:-:S03]  /*0c40*/  USEL UR11, UR11, UR6, UP0 ;  /* 0x000000060b0b7287 */ /* 0x000fc60008000000 */
.L_x_311:
[----:B-1----:R-:W-:Y:S01]  /*0c50*/  ULDC.64 UR6, c[0x0][0x2c8] ;  /* 0x0000b20000067ab9 */ /* 0x002fe20000000a00 */
[----:B------:R-:W-:Y:S01]  /*0c60*/  PLOP3.LUT P0, PT, PT, PT, UP2, 0x40, 0x0 ;  /* 0x000000000000781c */ /* 0x000fe20003f0e828 */
[----:B------:R-:W-:Y:S02]  /*0c70*/  UIMAD.WIDE.U32 UR32, UR23, UR6, URZ ;  /* 0x00000006172072a5 */ /* 0x000fe4000f8e003f */
[----:B------:R-:W-:Y:S02]  /*0c80*/  UIADD3 UR12, UR16, 0x1f, URZ ;  /* 0x0000001f100c7890 */ /* 0x000fe4000fffe03f */
[----:B------:R-:W-:Y:S02]  /*0c90*/  UMOV UR13, UR23 ;  /* 0x00000017000d7c82 */ /* 0x000fe40008000000 */
[----:B------:R-:W-:Y:S02]  /*0ca0*/  UIADD3 UR14, UR16, -UR28, URZ ;  /* 0x8000001c100e7290 */ /* 0x000fe4000fffe03f */
[----:B------:R-:W-:-:S02]  /*0cb0*/  @UP3 UMOV UR17, UR33 ;  /* 0x0000002100113c82 */ /* 0x000fc40008000000 */
[----:B------:R-:W-:Y:S02]  /*0cc0*/  USHF.R.S32.HI UR4, URZ, 0x1f, UR12 ;  /* 0x0000001f3f047899 */ /* 0x000fe4000801140c */
[----:B------:R-:W-:Y:S02]  /*0cd0*/  @UP3 USHF.R.U32.HI UR13, URZ, UR7, UR17 ;  /* 0x000000073f0d3299 */ /* 0x000fe40008011611 */
[----:B------:R-:W-:Y:S02]  /*0ce0*/  ULEA.HI UR4, UR4, UR12, URZ, 0x5 ;  /* 0x0000000c04047291 */ /* 0x000fe4000f8f283f */
[----:B------:R-:W-:Y:S02]  /*0cf0*/  UIADD3 UR7, UR14, UR13, URZ ;  /* 0x0000000d0e077290 */ /* 0x000fe4000fffe03f */
[----:B------:R-:W-:Y:S02]  /*0d00*/  ULDC UR6, c[0x0][0x324] ;  /* 0x0000c90000067ab9 */ /* 0x000fe40000000800 */
[----:B------:R-:W-:-:S02]  /*0d10*/  USHF.R.S32.HI UR13, URZ, 0x5, UR4 ;  /* 0x000000053f0d7899 */ /* 0x000fc40008011404 */
[----:B------:R-:W-:Y:S01]  /*0d20*/  UIADD3 UR6, UR7, -UR6, URZ ;  /* 0x8000000607067290 */ /* 0x000fe2000fffe03f */
[----:B------:R-:W-:Y:S05]  /*0d30*/  @P0 BRA `(.L_x_314) ;  /* 0x0000014000000947 */ /* 0x000fea0003800000 */
        /* <DEDUP_REMOVED lines=11> */
.L_x_315:
[----:B------:R-:W-:-:S03]  /*0df0*/  UISETP.NE.AND UP0, UPT, UR5, 0x1, UPT ;  /* 0x000000010500788c */ /* 0x000fc6000bf05270 */
[----:B------:R-:W-:Y:S02]  /*0e00*/  ULDC.64 UR4, c[0x0][0x330] ;  /* 0x0000cc0000047ab9 */ /* 0x000fe40000000a00 */
[----:B------:R-:W-:-:S07]  /*0e10*/  UIMAD.WIDE.U32 UR32, UR7, UR4, URZ ;  /* 0x00000004072072a5 */ /* 0x000fce000f8e003f */
[----:B------:R-:W-:Y:S02]  /*0e20*/  @UP0 UMOV UR17, UR33 ;  /* 0x0000002100110c82 */ /* 0x000fe40008000000 */
[----:B------:R-:W-:Y:S02]  /*0e30*/  @UP0 USHF.R.U32.HI UR7, URZ, UR5, UR17 ;  /* 0x000000053f070299 */ /* 0x000fe40008011611 */
.L_x_316:
[----:B------:R-:W-:Y:S02]  /*0e40*/  ULDC UR4, c[0x0][0x32c] ;  /* 0x0000cb0000047ab9 */ /* 0x000fe40000000800 */
[----:B------:R-:W-:-:S04]  /*0e50*/  UIMAD UR4, UR7, UR4, URZ ;  /* 0x00000004070472a4 */ /* 0x000fc8000f8e023f */
[----:B------:R-:W-:-:S04]  /*0e60*/  UISETP.LT.AND UP0, UPT, UR6, UR4, UPT ;  /* 0x000000040600728c */ /* 0x000fc8000bf01270 */
[----:B------:R-:W-:Y:S02]  /*0e70*/  USEL UR6, UR6, UR4, !UP0 ;  /* 0x0000000406067287 */ /* 0x000fe4000c000000 */
.L_x_314:
[----:B------:R-:W-:Y:S02]  /*0e80*/  UIADD3 UR11, UR11, 0x1f, URZ ;  /* 0x0000001f0b0b7890 */ /* 0x000fe4000fffe03f */
[----:B------:R-:W-:Y:S02]  /*0e90*/  USHF.R.S32.HI UR4, URZ, 0x1f, UR6 ;  /* 0x0000001f3f047899 */ /* 0x000fe40008011406 */
[----:B------:R-:W-:Y:S02]  /*0ea0*/  USHF.R.S32.HI UR5, URZ, 0x1f, UR11 ;  /* 0x0000001f3f057899 */ /* 0x000fe4000801140b */
[----:B------:R-:W-:Y:S02]  /*0eb0*/  ULEA.HI UR4, UR4, UR6, URZ, 0x5 ;  /* 0x0000000604047291 */ /* 0x000fe4000f8f283f */
[----:B------:R-:W-:Y:S02]  /*0ec0*/  ULEA.HI UR5, UR5, UR11, URZ, 0x5 ;  /* 0x0000000b05057291 */ /* 0x000fe4000f8f283f */
[----:B------:R-:W-:-:S02]  /*0ed0*/  USHF.R.S32.HI UR4, URZ, 0x5, UR4 ;  /* 0x000000053f047899 */ /* 0x000fc40008011404 */
[----:B------:R-:W-:Y:S02]  /*0ee0*/  USHF.R.S32.HI UR5, URZ, 0x5, UR5 ;  /* 0x000000053f057899 */ /* 0x000fe40008011405 */
[----:B------:R-:W-:Y:S02]  /*0ef0*/  UISETP.LT.AND UP1, UPT, URZ, UR4, UPT ;  /* 0x000000043f00728c */ /* 0x000fe4000bf21270 */
[----:B------:R-:W-:Y:S02]  /*0f00*/  UISETP.LT.AND UP0, UPT, UR5, UR13, UPT ;  /* 0x0000000d0500728c */ /* 0x000fe4000bf01270 */
[----:B------:R-:W-:Y:S02]  /*0f10*/  USEL UR4, URZ, UR4, !UP1 ;  /* 0x000000043f047287 */ /* 0x000fe4000c800000 */
[----:B------:R-:W-:Y:S02]  /*0f20*/  USEL UR5, UR5, UR13, UP0 ;  /* 0x0000000d05057287 */ /* 0x000fe40008000000 */
[----:B------:R-:W-:-:S02]  /*0f30*/  ULEA UR4, UR4, -UR10, 0x5 ;  /* 0x8000000a04047291 */ /* 0x000fc4000f8e283f */
[----:B------:R-:W-:Y:S02]  /*0f40*/  ULEA UR5, UR5, -UR10, 0x5 ;  /* 0x8000000a05057291 */ /* 0x000fe4000f8e283f */
[----:B------:R-:W-:Y:S02]  /*0f50*/  UISETP.LT.AND UP1, UPT, URZ, UR4, UPT ;  /* 0x000000043f00728c */ /* 0x000fe4000bf21270 */
[----:B------:R-:W-:Y:S02]  /*0f60*/  UISETP.LT.AND UP0, UPT, UR5, UR27, UPT ;  /* 0x0000001b0500728c */ /* 0x000fe4000bf01270 */
[----:B------:R-:W-:Y:S02]  /*0f70*/  USEL UR4, URZ, UR4, !UP1 ;  /* 0x000000043f047287 */ /* 0x000fe4000c800000 */
[----:B------:R-:W-:Y:S02]  /*0f80*/  USEL UR5, UR5, UR27, UP0 ;  /* 0x0000001b05057287 */ /* 0x000fe40008000000 */
[----:B------:R-:W-:-:S02]  /*0f90*/  USHF.R.U32.HI UR12, URZ, 0x5, UR4 ;  /* 0x000000053f0c7899 */ /* 0x000fc40008011604 */
[----:B------:R-:W-:-:S05]  /*0fa0*/  UISETP.GT.AND UP0, UPT, UR5, UR4, UPT ;  /* 0x000000040500728c */ /* 0x000fca000bf04270 */
[----:B------:R-:W-:-:S06]  /*0fb0*/  UMOV UR10, UR12 ;  /* 0x0000000c000a7c82 */ /* 0x000fcc0008000000 */
[----:B------:R-:W-:-:S04]  /*0fc0*/  @UP0 UIADD3 UR5, UR5, 0x1f, URZ ;  /* 0x0000001f05050890 */ /* 0x000fc8000fffe03f */
[----:B------:R-:W-:-:S04]  /*0fd0*/  @UP0 USHF.R.S32.HI UR4, URZ, 0x1f, UR5 ;  /* 0x0000001f3f040899 */ /* 0x000fc80008011405 */
[----:B------:R-:W-:-:S04]  /*0fe0*/  @UP0 ULEA.HI UR4, UR4, UR5, URZ, 0x5 ;  /* 0x0000000504040291 */ /* 0x000fc8000f8f283f */
[----:B------:R-:W-:-:S04]  /*0ff0*/  @UP0 USHF.R.S32.HI UR10, URZ, 0x5, UR4 ;  /* 0x000000053f0a0899 */ /* 0x000fc80008011404 */
[----:B------:R-:W-:-:S06]  /*1000*/  UISETP.GT.AND UP0, UPT, UR10, UR12, UPT ;  /* 0x0000000c0a00728c */ /* 0x000fcc000bf04270 */
[----:B------:R-:W-:-:S13]  /*1010*/  PLOP3.LUT P0, PT, PT, PT, UP0, 0x80, 0x0 ;  /* 0x000000000000781c */ /* 0x000fda0003f0f008 */
[----:B------:R-:W-:Y:S05]  /*1020*/  @!P0 BRA `(.L_x_317) ;  /* 0x00003c7000008947 */ /* 0x000fea0003800000 */
[----:B------:R-:W-:Y:S02]  /*1030*/  ULDC.64 UR4, c[0x0][0x340] ;  /* 0x0000d00000047ab9 */ /* 0x000fe40000000a00 */
[----:B------:R-:W-:Y:S02]  /*1040*/  UISETP.NE.U32.AND UP0, UPT, URZ, UR4, UPT ;  /* 0x000000043f00728c */ /* 0x000fe4000bf05070 */
[----:B------:R-:W-:Y:S02]  /*1050*/  UMOV UR32, 0x5 ;  /* 0x0000000500207882 */ /* 0x000fe40000000000 */
[----:B------:R-:W-:Y:S02]  /*1060*/  UISETP.NE.AND.EX UP0, UPT, URZ, UR5, UPT, UP0 ;  /* 0x000000053f00728c */ /* 0x000fe4000bf05300 */
[----:B------:R-:W-:Y:S02]  /*1070*/  ULDC.64 UR6, c[0x0][0x238] ;  /* 0x00008e0000067ab9 */ /* 0x000fe40000000a00 */
[----:B------:R-:W-:-:S02]  /*1080*/  ULDC.64 UR4, c[0x0][0x340] ;  /* 0x0000d00000047ab9 */ /* 0x000fc40000000a00 */
[----:B------:R-:W-:-:S05]  /*1090*/  PLOP3.LUT P0, PT, PT, PT, UP0, 0x80, 0x0 ;  /* 0x000000000000781c */ /* 0x000fca0003f0f008 */
[----:B------:R-:W-:-:S06]  /*10a0*/  @UP0 UIMAD.WIDE UR4, UR29, UR8, UR4 ;  /* 0x000000081d0402a5 */ /* 0x000fcc000f8e0204 */
[----:B------:R-:W-:Y:S02]  /*10b0*/  IMAD.U32 R2, RZ, RZ, UR4 ;  /* 0x00000004ff027e24 */ /* 0x000fe4000f8e00ff */
[----:B------:R-:W-:Y:S01]  /*10c0*/  IMAD.U32 R3, RZ, RZ, UR5 ;  /* 0x00000005ff037e24 */ /* 0x000fe2000f8e00ff */
[----:B------:R-:W-:-:S04]  /*10d0*/  ULDC.64 UR4, c[0x0][0x240] ;  /* 0x0000900000047ab9 */ /* 0x000fc80000000a00 */
[----:B------:R1:W2:Y:S01]  /*10e0*/  @P0 LDG.E R0, [R2.64] ;  /* 0x0000001e02000981 */ /* 0x0002a2000c1e1900 */
[----:B------:R-:W-:Y:S01]  /*10f0*/  UIMAD UR4, UR19, UR4, URZ ;  /* 0x00000004130472a4 */ /* 0x000fe2000f8e023f */
[----:B------:R-:W-:Y:S01]  /*1100*/  IMAD.U32 R112, RZ, RZ, UR20 ;  /* 0x00000014ff707e24 */ /* 0x000fe2000f8e00ff */
[----:B------:R-:W-:Y:S01]  /*1110*/  USHF.R.S32.HI UR34, URZ, 0x1f, UR29 ;  /* 0x0000001f3f227899 */ /* 0x000fe2000801141d */
[----:B------:R-:W-:Y:S01]  /*1120*/  BSSY B0, `(.L_x_318) ;  /* 0x000006f000007945 */ /* 0x000fe20003800000 */
[----:B------:R-:W-:Y:S02]  /*1130*/  UIADD3 UR9, UR24, UR9, URZ ;  /* 0x0000000918097290 */ /* 0x000fe4000fffe03f */
[----:B------:R-:W-:Y:S02]  /*1140*/  UIADD3 UR22, UR10, -0x1, URZ ;  /* 0xffffffff0a167890 */ /* 0x000fe4000fffe03f */
[----:B------:R-:W-:Y:S02]  /*1150*/  USEL UR10, UR34, URZ, !UP4 ;  /* 0x0000003f220a7287 */ /* 0x000fe4000e000000 */
[----:B------:R-:W-:-:S02]  /*1160*/  USHF.L.U64.HI UR17, UR6, UR32, UR7 ;  /* 0x0000002006117299 */ /* 0x000fc40008010207 */
[----:B------:R-:W-:Y:S02]  /*1170*/  USHF.L.U32 UR18, UR6, 0x5, URZ ;  /* 0x0000000506127899 */ /* 0x000fe4000800063f */
[----:B------:R-:W-:Y:S02]  /*1180*/  UIMAD UR33, UR20, UR5, UR4 ;  /* 0x00000005142172a4 */ /* 0x000fe4000f8e0204 */
[----:B------:R-:W-:Y:S02]  /*1190*/  USHF.R.S32.HI UR8, URZ, 0x1f, UR9 ;  /* 0x0000001f3f087899 */ /* 0x000fe40008011409 */
[----:B------:R-:W-:Y:S02]  /*11a0*/  ULDC.64 UR6, c[0x0][0x1e0] ;  /* 0x0000780000067ab9 */ /* 0x000fe40000000a00 */
[----:B------:R-:W-:Y:S02]  /*11b0*/  ULDC.64 UR4, c[0x0][0x248] ;  /* 0x0000920000047ab9 */ /* 0x000fe40000000a00 */
[----:B------:R-:W-:Y:S01]  /*11c0*/  UIMAD.WIDE.U32 UR38, UR9, UR6, URZ ;  /* 0x00000006092672a5 */ /* 0x000fe2000f8e003f */
[----:B-1----:R-:W-:Y:S01]  /*11d0*/  SHF.R.S32.HI R2, RZ, 0x1f, R55 ;  /* 0x0000001fff027819 */ /* 0x002fe20000011437 */
[----:B------:R-:W-:Y:S01]  /*11e0*/  UIMAD UR4, UR10, UR4, URZ ;  /* 0x000000040a0472a4 */ /* 0x000fe2000f8e023f */
[----:B------:R-:W-:Y:S01]  /*11f0*/  IMAD.U32 R3, RZ, RZ, UR22 ;  /* 0x00000016ff037e24 */ /* 0x000fe2000f8e00ff */
[----:B------:R-:W-:Y:S01]  /*1200*/  UIMAD UR6, UR8, UR6, URZ ;  /* 0x00000006080672a4 */ /* 0x000fe2000f8e023f */
[CC--:B------:R-:W-:Y:S01]  /*1210*/  LEA.HI R14, R2.reuse, R55.reuse, RZ, 0x3 ;  /* 0x00000037020e7211 */ /* 0x0c0fe200078f18ff */
[----:B------:R-:W-:Y:S01]  /*1220*/  USEL UR11, UR29, URZ, !UP4 ;  /* 0x0000003f1d0b7287 */ /* 0x000fe2000e000000 */
[----:B------:R-:W-:Y:S01]  /*1230*/  LEA.HI R84, R2, R55, RZ, 0x6 ;  /* 0x0000003702547211 */ /* 0x000fe200078f30ff */
[----:B------:R-:W-:Y:S01]  /*1240*/  UIMAD UR7, UR9, UR7, UR6 ;  /* 0x00000007090772a4 */ /* 0x000fe2000f8e0206 */
[----:B------:R-:W-:Y:S01]  /*1250*/  SHF.R.S32.HI R99, RZ, 0x3, R14 ;  /* 0x00000003ff637819 */ /* 0x000fe2000001140e */
[----:B------:R-:W-:Y:S01]  /*1260*/  UIMAD UR6, UR11, UR5, UR4 ;  /* 0x000000050b0672a4 */ /* 0x000fe2000f8e0204 */
[----:B------:R-:W-:Y:S01]  /*1270*/  LOP3.LUT R14, R14, 0xfffffff8, RZ, 0xc0, !PT ;  /* 0xfffffff80e0e7812 */ /* 0x000fe200078ec0ff */
[----:B------:R-:W-:Y:S01]  /*1280*/  UIADD3 UR39, UR39, UR7, URZ ;  /* 0x0000000727277290 */ /* 0x000fe2000fffe03f */
[----:B------:R-:W-:Y:S01]  /*1290*/  SHF.R.S32.HI R72, RZ, 0x1f, R99 ;  /* 0x0000001fff487819 */ /* 0x000fe20000011463 */
[----:B------:R-:W-:Y:S01]  /*12a0*/  ULDC.64 UR4, c[0x0][0x1e8] ;  /* 0x00007a0000047ab9 */ /* 0x000fe20000000a00 */
[----:B------:R-:W-:Y:S01]  /*12b0*/  IADD3 R76, -R99, UR27, RZ ;  /* 0x0000001b634c7c10 */ /* 0x000fe2000fffe1ff */
[----:B------:R-:W-:Y:S01]  /*12c0*/  IMAD.IADD R14, R55, 0x1, -R14 ;  /* 0x00000001370e7824 */ /* 0x000fe200078e0a0e */
[----:B------:R-:W-:Y:S01]  /*12d0*/  UIMAD UR35, UR19, UR4, URZ ;  /* 0x00000004132372a4 */ /* 0x000fe2000f8e023f */
[----:B------:R-:W-:Y:S01]  /*12e0*/  IMAD.SHL.U32 R9, R99, 0x40, RZ ;  /* 0x0000004063097824 */ /* 0x000fe200078e00ff */
[----:B------:R-:W-:Y:S01]  /*12f0*/  UIMAD.WIDE.U32 UR38, UR20, UR4, UR38 ;  /* 0x00000004142672a5 */ /* 0x000fe2000f8e0026 */
[C---:B------:R-:W-:Y:S01]  /*1300*/  IMAD.SHL.U32 R16, R14.reuse, 0x8, RZ ;  /* 0x000000080e107824 */ /* 0x040fe200078e00ff */
[----:B------:R-:W-:Y:S01]  /*1310*/  UIMAD UR7, UR20, UR5, UR35 ;  /* 0x00000005140772a4 */ /* 0x000fe2000f8e0223 */
[----:B------:R-:W-:Y:S01]  /*1320*/  IMAD.SHL.U32 R14, R14, 0x4, RZ ;  /* 0x000000040e0e7824 */ /* 0x000fe200078e00ff */
[----:B------:R-:W-:Y:S01]  /*1330*/  LOP3.LUT R9, R9, 0x1c0, RZ, 0xc0, !PT ;  /* 0x000001c009097812 */ /* 0x000fe200078ec0ff */
[----:B------:R-:W-:Y:S01]  /*1340*/  IMAD R3, R3, -0x20, R76 ;  /* 0xffffffe003037824 */ /* 0x000fe200078e024c */
[----:B------:R-:W-:Y:S01]  /*1350*/  SHF.R.S32.HI R17, RZ, 0x1f, R16 ;  /* 0x0000001fff117819 */ /* 0x000fe20000011410 */
[----:B------:R-:W-:Y:S01]  /*1360*/  IMAD.SHL.U32 R84, R84, 0x8, RZ ;  /* 0x0000000854547824 */ /* 0x000fe200078e00ff */
[----:B------:R-:W-:Y:S01]  /*1370*/  IADD3 R12, R14, 0x40, RZ ;  /* 0x000000400e0c7810 */ /* 0x000fe20007ffe0ff */
[----:B------:R-:W-:Y:S01]  /*1380*/  ULDC.64 UR4, c[0x0][0x1f0] ;  /* 0x00007c0000047ab9 */ /* 0x000fe20000000a00 */
[----:B------:R-:W-:Y:S01]  /*1390*/  ISETP.GT.AND P2, PT, R3, RZ, PT ;  /* 0x000000ff0300720c */ /* 0x000fe20003f44270 */
[----:B------:R-:W-:Y:S01]  /*13a0*/  UIADD3 UR39, UR39, UR7, URZ ;  /* 0x0000000727277290 */ /* 0x000fe2000fffe03f */
[----:B------:R-:W-:Y:S01]  /*13b0*/  ISETP.GE.AND P1, PT, R16, c[0x0][0x1d4], PT ;  /* 0x0000750010007a0c */ /* 0x000fe20003f26270 */
[----:B------:R-:W-:Y:S01]  /*13c0*/  IMAD.IADD R11, R14, 0x1, R12 ;  /* 0x000000010e0b7824 */ /* 0x000fe200078e020c */
[C---:B------:R-:W-:Y:S01]  /*13d0*/  IADD3 R98, R16.reuse, 0x80, RZ ;  /* 0x0000008010627810 */ /* 0x040fe20007ffe0ff */
[----:B------:R-:W-:Y:S01]  /*13e0*/  IMAD.U32 R110, RZ, RZ, UR11 ;  /* 0x0000000bff6e7e24 */ /* 0x000fe2000f8e00ff */
[----:B------:R-:W-:Y:S01]  /*13f0*/  IADD3 R97, R16, 0xc0, RZ ;  /* 0x000000c010617810 */ /* 0x000fe20007ffe0ff */
[----:B------:R-:W-:Y:S01]  /*1400*/  IMAD R2, R72, c[0x0][0x1e0], RZ ;  /* 0x0000780048027a24 */ /* 0x000fe200078e02ff */
[----:B------:R-:W-:Y:S01]  /*1410*/  SEL R3, RZ, 0x1, P1 ;  /* 0x00000001ff037807 */ /* 0x000fe20000800000 */
[----:B------:R-:W-:Y:S01]  /*1420*/  IMAD.WIDE.U32 R116, R99, c[0x0][0x1e0], RZ ;  /* 0x0000780063747a25 */ /* 0x000fe200078e00ff */
[----:B------:R-:W-:-:S02]  /*1430*/  LOP3.LUT R84, R84, 0xfffffe00, RZ, 0xc0, !PT ;  /* 0xfffffe0054547812 */ /* 0x000fc400078ec0ff */
[----:B------:R-:W-:Y:S01]  /*1440*/  LOP3.LUT R96, R9, 0x38, R16, 0xf8, !PT ;  /* 0x0000003809607812 */ /* 0x000fe200078ef810 */
[----:B------:R-:W-:Y:S01]  /*1450*/  IMAD R81, R99, c[0x0][0x1e4], R2 ;  /* 0x0000790063517a24 */ /* 0x000fe200078e0202 */
[----:B------:R-:W-:Y:S02]  /*1460*/  SHF.R.U32.HI R7, RZ, 0x3, R9 ;  /* 0x00000003ff077819 */ /* 0x000fe40000011609 */
[----:B------:R-:W-:Y:S01]  /*1470*/  ISETP.GE.AND P1, PT, R98, c[0x0][0x1d4], PT ;  /* 0x0000750062007a0c */ /* 0x000fe20003f26270 */
[----:B------:R-:W-:Y:S01]  /*1480*/  IMAD.IADD R81, R117, 0x1, R81 ;  /* 0x0000000175517824 */ /* 0x000fe200078e0251 */
[----:B------:R-:W-:-:S05]  /*1490*/  LOP3.LUT R96, R84, R96, R7, 0xf6, !PT ;  /* 0x0000006054607212 */ /* 0x000fca00078ef607 */
[----:B------:R-:W-:Y:S01]  /*14a0*/  IMAD.SHL.U32 R96, R96, 0x2, RZ ;  /* 0x0000000260607824 */ /* 0x000fe200078e00ff */
[----:B--2---:R1:W2:Y:S01]  /*14b0*/  @P0 R2UR UR36, R0 ;  /* 0x00000000002403c2 */ /* 0x0042a200000e0000 */
[----:B-----5:R-:W-:-:S04]  /*14c0*/  IADD3 R79, P0, R99, R77, RZ ;  /* 0x0000004d634f7210 */ /* 0x020fc80007f1e0ff */
[----:B------:R-:W-:Y:S01]  /*14d0*/  LEA.HI.X.SX32 R77, R77, R72, 0x1, P0 ;  /* 0x000000484d4d7211 */ /* 0x000fe200000f0eff */
[----:B------:R-:W-:Y:S01]  /*14e0*/  IMAD.WIDE.U32 R4, R79, c[0x0][0x238], R16 ;  /* 0x00008e004f047a25 */ /* 0x000fe200078e0010 */
[----:B------:R-:W-:-:S03]  /*14f0*/  ISETP.GE.AND P0, PT, R11, c[0x0][0x1d4], PT ;  /* 0x000075000b007a0c */ /* 0x000fc60003f06270 */
[----:B-1----:R-:W-:Y:S01]  /*1500*/  IMAD R0, R77, c[0x0][0x238], RZ ;  /* 0x00008e004d007a24 */ /* 0x002fe200078e02ff */
[----:B--2---:R-:W-:-:S03]  /*1510*/  @UP0 USHF.R.S32.HI UR37, URZ, 0x1f, UR36 ;  /* 0x0000001f3f250899 */ /* 0x004fc60008011424 */
[----:B------:R-:W-:Y:S01]  /*1520*/  IMAD R0, R79, c[0x0][0x23c], R0 ;  /* 0x00008f004f007a24 */ /* 0x000fe200078e0200 */
[----:B------:R-:W-:-:S03]  /*1530*/  @!UP0 UMOV UR36, UR29 ;  /* 0x0000001d00248c82 */ /* 0x000fc60008000000 */
[----:B------:R-:W-:Y:S01]  /*1540*/  IMAD.IADD R5, R5, 0x1, R0 ;  /* 0x0000000105057824 */ /* 0x000fe200078e0200 */
[----:B------:R-:W-:Y:S01]  /*1550*/  @!UP0 UMOV UR37, UR34 ;  /* 0x0000002200258c82 */ /* 0x000fe20008000000 */
[----:B------:R-:W-:Y:S01]  /*1560*/  SEL R0, RZ, 0xffffffff, P0 ;  /* 0xffffffffff007807 */ /* 0x000fe20000000000 */
[----:B------:R-:W-:Y:S01]  /*1570*/  USEL UR34, UR36, URZ, !UP5 ;  /* 0x0000003f24227287 */ /* 0x000fe2000e800000 */
[----:B------:R-:W-:Y:S01]  /*1580*/  IMAD.WIDE.U32 R112, R112, c[0x0][0x240], R4 ;  /* 0x0000900070707a25 */ /* 0x000fe200078e0004 */
[----:B------:R-:W-:-:S03]  /*1590*/  ISETP.GE.AND P0, PT, R97, c[0x0][0x1d4], PT ;  /* 0x0000750061007a0c */ /* 0x000fc60003f06270 */
[----:B------:R-:W-:Y:S01]  /*15a0*/  IMAD.SHL.U32 R0, R0, 0x2, RZ ;  /* 0x0000000200007824 */ /* 0x000fe200078e00ff */
[----:B------:R-:W-:Y:S01]  /*15b0*/  IADD3 R113, R113, UR33, RZ ;  /* 0x0000002171717c10 */ /* 0x000fe2000fffe0ff */
[----:B------:R-:W-:Y:S01]  /*15c0*/  USEL UR33, UR37, URZ, !UP5 ;  /* 0x0000003f25217287 */ /* 0x000fe2000e800000 */
[----:B------:R-:W-:Y:S01]  /*15d0*/  SEL R92, RZ, 0x8, P0 ;  /* 0x00000008ff5c7807 */ /* 0x000fe20000000000 */
[----:B------:R-:W-:Y:S01]  /*15e0*/  UIMAD.WIDE.U32 UR36, UR34, UR4, UR38 ;  /* 0x00000004222472a5 */ /* 0x000fe2000f8e0026 */
[----:B------:R-:W-:Y:S01]  /*15f0*/  LOP3.LUT R0, R0, 0x2, R3, 0xe2, !PT ;  /* 0x0000000200007812 */ /* 0x000fe200078ee203 */
[----:B------:R-:W-:Y:S01]  /*1600*/  UIMAD UR7, UR33, UR4, URZ ;  /* 0x00000004210772a4 */ /* 0x000fe2000f8e023f */
[----:B------:R-:W-:Y:S01]  /*1610*/  IMAD.WIDE.U32 R112, R110, c[0x0][0x248], R112 ;  /* 0x000092006e707a25 */ /* 0x000fe200078e0070 */
[----:B------:R-:W-:Y:S02]  /*1620*/  SEL R3, RZ, 0x4, P1 ;  /* 0x00000004ff037807 */ /* 0x000fe40000800000 */
[----:B------:R-:W-:-:S02]  /*1630*/  UIMAD UR5, UR34, UR5, UR7 ;  /* 0x00000005220572a4 */ /* 0x000fc4000f8e0207 */
[----:B------:R-:W-:Y:S02]  /*1640*/  IADD3 R115, R113, UR6, RZ ;  /* 0x0000000671737c10 */ /* 0x000fe4000fffe0ff */
[----:B------:R-:W-:Y:S01]  /*1650*/  UIADD3 UR35, UR37, UR5, URZ ;  /* 0x0000000525237290 */ /* 0x000fe2000fffe03f */
[----:B------:R-:W-:Y:S01]  /*1660*/  LOP3.LUT R92, R92, R0, R3, 0xfe, !PT ;  /* 0x000000005c5c7212 */ /* 0x000fe200078efe03 */
[----:B------:R-:W-:Y:S05]  /*1670*/  @!P2 BRA `(.L_x_319) ;  /* 0x000001900000a947 */ /* 0x000fea0003800000 */
[----:B------:R-:W-:Y:S01]  /*1680*/  IMAD.U32 R3, RZ, RZ, UR18 ;  /* 0x00000012ff037e24 */ /* 0x000fe2000f8e00ff */
[C---:B------:R-:W-:Y:S01]  /*1690*/  LOP3.LUT R0, R92.reuse, 0xff, RZ, 0xc0, !PT ;  /* 0x000000ff5c007812 */ /* 0x040fe200078ec0ff */
[----:B------:R-:W-:Y:S01]  /*16a0*/  IMAD.MOV.U32 R114, RZ, RZ, R112 ;  /* 0x000000ffff727224 */ /* 0x000fe200078e0070 */
[----:B------:R-:W-:Y:S01]  /*16b0*/  USHF.R.S32.HI UR5, URZ, 0x1f, UR22 ;  /* 0x0000001f3f057899 */ /* 0x000fe20008011416 */
[----:B------:R-:W-:Y:S01]  /*16c0*/  IMAD.SHL.U32 R4, R92, 0x10, RZ ;  /* 0x000000105c047824 */ /* 0x000fe200078e00ff */
[----:B------:R-:W-:Y:S01]  /*16d0*/  UIMAD UR4, UR17, UR22, URZ ;  /* 0x00000016110472a4 */ /* 0x000fe2000f8e023f */
[----:B------:R-:W-:-:S03]  /*16e0*/  IMAD.WIDE.U32 R18, R3, UR22, R114 ;  /* 0x0000001603127c25 */ /* 0x000fc6000f8e0072 */
[----:B------:R-:W-:Y:S01]  /*16f0*/  UIMAD UR4, UR5, UR18, UR4 ;  /* 0x00000012050472a4 */ /* 0x000fe2000f8e0204 */
[----:B------:R-:W-:Y:S01]  /*1700*/  IMAD.SHL.U32 R3, R0, 0x8, RZ ;  /* 0x0000000800037824 */ /* 0x000fe200078e00ff */
[----:B------:R-:W-:Y:S01]  /*1710*/  LOP3.LUT P4, RZ, R4, 0x10, RZ, 0xc0, !PT ;  /* 0x0000001004ff7812 */ /* 0x000fe2000788c0ff */
[C---:B------:R-:W-:Y:S02]  /*1720*/  IMAD.SHL.U32 R2, R0.reuse, 0x4, RZ ;  /* 0x0000000400027824 */ /* 0x040fe400078e00ff */
[----:B------:R-:W-:Y:S01]  /*1730*/  IMAD.SHL.U32 R0, R0, 0x2, RZ ;  /* 0x0000000200007824 */ /* 0x000fe200078e00ff */
[----:B------:R-:W-:Y:S02]  /*1740*/  LOP3.LUT P3, RZ, R3, 0x10, RZ, 0xc0, !PT ;  /* 0x0000001003ff7812 */ /* 0x000fe4000786c0ff */
[----:B------:R-:W-:Y:S02]  /*1750*/  LOP3.LUT P2, RZ, R2, 0x10, RZ, 0xc0, !PT ;  /* 0x0000001002ff7812 */ /* 0x000fe4000784c0ff */
[----:B------:R-:W-:-:S02]  /*1760*/  LOP3.LUT P1, RZ, R0, 0x10, RZ, 0xc0, !PT ;  /* 0x0000001000ff7812 */ /* 0x000fc4000782c0ff */
[----:B------:R-:W-:Y:S02]  /*1770*/  IADD3 R0, R19, UR4, RZ ;  /* 0x0000000413007c10 */ /* 0x000fe4000fffe0ff */
[----:B------:R-:W-:-:S04]  /*1780*/  LEA R2, P0, R18, c[0x0][0x220], 0x1 ;  /* 0x0000880012027a11 */ /* 0x000fc800078008ff */
        /* <DEDUP_REMOVED lines=8> */
.L_x_319:
[----:B------:R-:W-:Y:S05]  /*1810*/  BSYNC B0 ;  /* 0x0000000000007941 */ /* 0x000fea0003800000 */
.L_x_318:
[----:B------:R-:W-:Y:S01]  /*1820*/  IMAD.MOV.U32 R0, RZ, RZ, c[0x0][0x27c] ;  /* 0x00009f00ff007624 */ /* 0x000fe200078e00ff */
[----:B------:R-:W-:Y:S01]  /*1830*/  ISETP.GE.AND P1, PT, R16, c[0x0][0x27c], PT ;  /* 0x00009f0010007a0c */ /* 0x000fe20003f26270 */
[----:B------:R-:W-:Y:S01]  /*1840*/  ULDC.64 UR4, c[0x0][0x260] ;  /* 0x0000980000047ab9 */ /* 0x000fe20000000a00 */
[----:B------:R-:W-:Y:S01]  /*1850*/  ISETP.GE.AND P0, PT, R11, c[0x0][0x27c], PT ;  /* 0x00009f000b007a0c */ /* 0x000fe20003f06270 */
[----:B------:R-:W-:Y:S01]  /*1860*/  UIMAD UR4, UR19, UR4, URZ ;  /* 0x00000004130472a4 */ /* 0x000fe2000f8e023f */
[C---:B------:R-:W-:Y:S01]  /*1870*/  ISETP.GE.AND P6, PT, R0.reuse, 0x1, PT ;  /* 0x000000010000780c */ /* 0x040fe20003fc6270 */
[----:B------:R-:W-:Y:S01]  /*1880*/  IMAD.SHL.U32 R0, R0, 0x2, RZ ;  /* 0x0000000200007824 */ /* 0x000fe200078e00ff */
[----:B-1----:R-:W-:Y:S01]  /*1890*/  SEL R3, RZ, c[0x0][0x27c], !P1 ;  /* 0x00009f00ff037a07 */ /* 0x002fe20004800000 */
[----:B------:R-:W-:Y:S01]  /*18a0*/  UIMAD UR6, UR20, UR5, UR4 ;  /* 0x00000005140672a4 */ /* 0x000fe2000f8e0204 */
[----:B------:R-:W-:Y:S01]  /*18b0*/  IMAD.U32 R19, RZ, RZ, UR20 ;  /* 0x00000014ff137e24 */ /* 0x000fe2000f8e00ff */
[----:B------:R-:W0:Y:S01]  /*18c0*/  LDGDEPBAR ;  /* 0x00000000000079af */ /* 0x000e220000000000 */
[----:B------:R-:W-:Y:S01]  /*18d0*/  IADD3 R5, -R0, c[0x0][0x1d4], RZ ;  /* 0x0000750000057a10 */ /* 0x000fe20007ffe1ff */
[----:B------:R-:W-:Y:S01]  /*18e0*/  IMAD.IADD R3, R16, 0x1, R3 ;  /* 0x0000000110037824 */ /* 0x000fe200078e0203 */
[----:B------:R-:W-:Y:S01]  /*18f0*/  ULDC.64 UR4, c[0x0][0x210] ;  /* 0x0000840000047ab9 */ /* 0x000fe20000000a00 */
[----:B------:R-:W-:Y:S01]  /*1900*/  IMAD.WIDE.U32 R18, R19, c[0x0][0x210], R16 ;  /* 0x0000840013127a25 */ /* 0x000fe200078e0010 */
[CC--:B------:R-:W-:Y:S01]  /*1910*/  SEL R13, R0.reuse, R5.reuse, !P1 ;  /* 0x00000005000d7207 */ /* 0x0c0fe20004800000 */
[----:B------:R-:W-:Y:S01]  /*1920*/  UIMAD UR4, UR19, UR4, URZ ;  /* 0x00000004130472a4 */ /* 0x000fe2000f8e023f */
[----:B------:R-:W-:Y:S01]  /*1930*/  SEL R5, R0, R5, !P0 ;  /* 0x0000000500057207 */ /* 0x000fe20004000000 */
[----:B------:R-:W-:Y:S01]  /*1940*/  IMAD.U32 R21, RZ, RZ, UR20 ;  /* 0x00000014ff157e24 */ /* 0x000fe2000f8e00ff */
[----:B------:R-:W-:Y:S01]  /*1950*/  SEL R0, RZ, c[0x0][0x27c], !P0 ;  /* 0x00009f00ff007a07 */ /* 0x000fe20004000000 */
[----:B------:R-:W-:Y:S01]  /*1960*/  UIMAD UR4, UR20, UR5, UR4 ;  /* 0x00000005140472a4 */ /* 0x000fe2000f8e0204 */
[----:B------:R-:W-:Y:S01]  /*1970*/  SHF.R.S32.HI R4, RZ, 0x1f, R3 ;  /* 0x0000001fff047819 */ /* 0x000fe20000011403 */
[----:B------:R-:W-:Y:S01]  /*1980*/  IMAD.WIDE.U32 R20, R21, c[0x0][0x260], R16 ;  /* 0x0000980015147a25 */ /* 0x000fe200078e0010 */
[----:B------:R-:W-:-:S02]  /*1990*/  SHF.R.S32.HI R2, RZ, 0x1f, R13 ;  /* 0x0000001fff027819 */ /* 0x000fc4000001140d */
[CC--:B------:R-:W-:Y:S01]  /*19a0*/  LEA.HI R91, R4.reuse, R3.reuse, RZ, 0x3 ;  /* 0x00000003045b7211 */ /* 0x0c0fe200078f18ff */
[----:B------:R-:W-:Y:S01]  /*19b0*/  IMAD.IADD R0, R11, 0x1, R0 ;  /* 0x000000010b007824 */ /* 0x000fe200078e0200 */
[----:B------:R-:W-:Y:S01]  /*19c0*/  LEA.HI R4, R4, R3, RZ, 0x6 ;  /* 0x0000000304047211 */ /* 0x000fe200078f30ff */
[----:B------:R-:W-:Y:S01]  /*19d0*/  IMAD R102, R72, c[0x0][0x290], RZ ;  /* 0x0000a40048667a24 */ /* 0x000fe200078e02ff */
[----:B------:R-:W-:Y:S01]  /*19e0*/  LEA.HI R2, R2, R13, RZ, 0x4 ;  /* 0x0000000d02027211 */ /* 0x000fe200078f20ff */
[----:B------:R-:W-:Y:S01]  /*19f0*/  IMAD R100, R72, c[0x0][0x280], RZ ;  /* 0x0000a00048647a24 */ /* 0x000fe200078e02ff */
[----:B------:R-:W-:Y:S01]  /*1a00*/  SHF.R.S32.HI R3, RZ, 0x1f, R0 ;  /* 0x0000001fff037819 */ /* 0x000fe20000011400 */
[----:B------:R-:W-:Y:S01]  /*1a10*/  IMAD.SHL.U32 R4, R4, 0x20, RZ ;  /* 0x0000002004047824 */ /* 0x000fe200078e00ff */
[----:B------:R-:W-:Y:S01]  /*1a20*/  LOP3.LUT R8, R9, 0x38, R91, 0xf8, !PT ;  /* 0x0000003809087812 */ /* 0x000fe200078ef85b */
[----:B------:R-:W-:Y:S01]  /*1a30*/  IMAD.WIDE.U32 R106, R99, c[0x0][0x290], R16 ;  /* 0x0000a400636a7a25 */ /* 0x000fe200078e0010 */
[----:B------:R-:W-:-:S02]  /*1a40*/  LEA.HI R90, R3, R0, RZ, 0x3 ;  /* 0x00000000035a7211 */ /* 0x000fc400078f18ff */
[----:B------:R-:W-:Y:S01]  /*1a50*/  LEA.HI R3, R3, R0, RZ, 0x6 ;  /* 0x0000000003037211 */ /* 0x000fe200078f30ff */
[----:B------:R-:W-:Y:S01]  /*1a60*/  IMAD.WIDE.U32 R104, R99, c[0x0][0x280], R16 ;  /* 0x0000a00063687a25 */ /* 0x000fe200078e0010 */
[----:B------:R-:W-:Y:S02]  /*1a70*/  LOP3.LUT R6, R9, 0x38, R90, 0xf8, !PT ;  /* 0x0000003809067812 */ /* 0x000fe400078ef85a */
[----:B------:R-:W-:Y:S01]  /*1a80*/  SHF.R.S32.HI R0, RZ, 0x1f, R5 ;  /* 0x0000001fff007819 */ /* 0x000fe20000011405 */
[----:B------:R-:W-:Y:S01]  /*1a90*/  IMAD.SHL.U32 R3, R3, 0x20, RZ ;  /* 0x0000002003037824 */ /* 0x000fe200078e00ff */
[----:B------:R-:W-:Y:S01]  /*1aa0*/  LOP3.LUT R85, R6, R7, RZ, 0x3c, !PT ;  /* 0x0000000706557212 */ /* 0x000fe200078e3cff */
[C---:B------:R-:W-:Y:S01]  /*1ab0*/  IMAD R102, R99.reuse, c[0x0][0x294], R102 ;  /* 0x0000a50063667a24 */ /* 0x040fe200078e0266 */
[----:B------:R-:W-:Y:S01]  /*1ac0*/  LEA.HI R0, R0, R5, RZ, 0x4 ;  /* 0x0000000500007211 */ /* 0x000fe200078f20ff */
[----:B------:R-:W-:Y:S01]  /*1ad0*/  IMAD R100, R99, c[0x0][0x284], R100 ;  /* 0x0000a10063647a24 */ /* 0x000fe200078e0264 */
[----:B------:R-:W-:Y:S01]  /*1ae0*/  LOP3.LUT R3, R3, 0x7ffff800, RZ, 0xc0, !PT ;  /* 0x7ffff80003037812 */ /* 0x000fe200078ec0ff */
[----:B------:R-:W-:Y:S01]  /*1af0*/  IMAD.SHL.U32 R95, R92, 0x10, RZ ;  /* 0x000000105c5f7824 */ /* 0x000fe200078e00ff */
[----:B------:R-:W-:Y:S01]  /*1b00*/  SHF.R.S32.HI R2, RZ, 0x4, R2 ;  /* 0x00000004ff027819 */ /* 0x000fe20000011402 */
[----:B------:R-:W-:Y:S01]  /*1b10*/  IMAD.IADD R107, R107, 0x1, R102 ;  /* 0x000000016b6b7824 */ /* 0x000fe200078e0266 */
[----:B------:R-:W-:Y:S01]  /*1b20*/  IADD3 R85, R85, R3, R84 ;  /* 0x0000000355557210 */ /* 0x000fe20007ffe054 */
[----:B------:R-:W-:Y:S01]  /*1b30*/  IMAD.IADD R105, R105, 0x1, R100 ;  /* 0x0000000169697824 */ /* 0x000fe200078e0264 */
[----:B------:R-:W-:Y:S01]  /*1b40*/  SHF.R.S32.HI R3, RZ, 0x4, R0 ;  /* 0x00000004ff037819 */ /* 0x000fe20000011400 */
[----:B------:R-:W-:Y:S01]  /*1b50*/  IMAD.U32 R108, RZ, RZ, UR34 ;  /* 0x00000022ff6c7e24 */ /* 0x000fe2000f8e00ff */
[----:B------:R-:W-:Y:S01]  /*1b60*/  LOP3.LUT R4, R4, 0x7ffff800, RZ, 0xc0, !PT ;  /* 0x7ffff80004047812 */ /* 0x000fe200078ec0ff */
[----:B------:R-:W-:Y:S01]  /*1b70*/  IMAD.WIDE.U32 R104, R64, c[0x0][0x280], R104 ;  /* 0x0000a00040687a25 */ /* 0x000fe200078e0068 */
[----:B------:R-:W-:-:S02]  /*1b80*/  LOP3.LUT R87, R8, R7, RZ, 0x3c, !PT ;  /* 0x0000000708577212 */ /* 0x000fc400078e3cff */
[----:B------:R-:W-:Y:S01]  /*1b90*/  LEA.HI.SX32 R89, R91, R2, 0x1d ;  /* 0x000000025b597211 */ /* 0x000fe200078feaff */
[----:B------:R-:W-:Y:S01]  /*1ba0*/  IMAD.WIDE.U32 R106, R64, c[0x0][0x290], R106 ;  /* 0x0000a400406a7a25 */ /* 0x000fe200078e006a */
[----:B------:R-:W-:Y:S02]  /*1bb0*/  LEA.HI.SX32 R3, R90, R3, 0x1d ;  /* 0x000000035a037211 */ /* 0x000fe400078feaff */
[----:B------:R-:W-:Y:S01]  /*1bc0*/  IADD3 R87, R87, R4, R84 ;  /* 0x0000000457577210 */ /* 0x000fe20007ffe054 */
[----:B------:R-:W-:Y:S01]  /*1bd0*/  IMAD.SHL.U32 R85, R85, 0x2, RZ ;  /* 0x0000000255557824 */ /* 0x000fe200078e00ff */
[----:B------:R-:W-:Y:S01]  /*1be0*/  SHF.R.S32.HI R4, RZ, 0x1f, R89 ;  /* 0x0000001fff047819 */ /* 0x000fe20000011459 */
[----:B------:R-:W-:Y:S01]  /*1bf0*/  IMAD.SHL.U32 R88, R3, 0x8, RZ ;  /* 0x0000000803587824 */ /* 0x000fe200078e00ff */
[----:B------:R-:W-:Y:S01]  /*1c00*/  SHF.R.S32.HI R0, RZ, 0x1f, R3 ;  /* 0x0000001fff007819 */ /* 0x000fe20000011403 */
[----:B------:R-:W-:Y:S01]  /*1c10*/  IMAD.SHL.U32 R87, R87, 0x2, RZ ;  /* 0x0000000257577824 */ /* 0x000fe200078e00ff */
[----:B------:R-:W-:Y:S01]  /*1c20*/  IADD3 R19, R19, UR4, RZ ;  /* 0x0000000413137c10 */ /* 0x000fe2000fffe0ff */
[----:B------:R-:W-:Y:S01]  /*1c30*/  ULDC.64 UR4, c[0x0][0x290] ;  /* 0x0000a40000047ab9 */ /* 0x000fe20000000a00 */
[----:B------:R-:W-:Y:S01]  /*1c40*/  LEA.HI R4, R4, R89, RZ, 0x3 ;  /* 0x0000005904047211 */ /* 0x000fe200078f18ff */
[----:B------:R-:W-:Y:S01]  /*1c50*/  USHF.L.U64.HI UR38, UR4, UR32, UR5 ;  /* 0x0000002004267299 */ /* 0x000fe20008010205 */
[----:B------:R-:W-:Y:S01]  /*1c60*/  IMAD.SHL.U32 R89, R89, 0x8, RZ ;  /* 0x0000000859597824 */ /* 0x000fe200078e00ff */
[----:B------:R-:W-:Y:S01]  /*1c70*/  USHF.L.U32 UR39, UR4, 0x5, URZ ;  /* 0x0000000504277899 */ /* 0x000fe2000800063f */
[----:B------:R-:W-:Y:S01]  /*1c80*/  LEA.HI R0, R0, R3, RZ, 0x3 ;  /* 0x0000000300007211 */ /* 0x000fe200078f18ff */
[----:B------:R-:W-:Y:S01]  /*1c90*/  IMAD.SHL.U32 R4, R4, 0x100, RZ ;  /* 0x0000010004047824 */ /* 0x000fe200078e00ff */
[----:B------:R-:W-:Y:S01]  /*1ca0*/  SHF.R.S32.HI R15, RZ, 0x1f, R14 ;  /* 0x0000001fff0f7819 */ /* 0x000fe2000001140e */
[----:B------:R-:W-:Y:S01]  /*1cb0*/  ULDC.64 UR4, c[0x0][0x280] ;  /* 0x0000a00000047ab9 */ /* 0x000fe20000000a00 */
[----:B------:R-:W-:Y:S01]  /*1cc0*/  SHF.R.S32.HI R65, RZ, 0x1f, R64 ;  /* 0x0000001fff417819 */ /* 0x000fe20000011440 */
[----:B------:R-:W-:Y:S01]  /*1cd0*/  USHF.L.U64.HI UR40, UR4, UR32, UR5 ;  /* 0x0000002004287299 */ /* 0x000fe20008010205 */
[----:B------:R-:W-:Y:S01]  /*1ce0*/  LOP3.LUT R5, R9, 0x38, R89, 0xf8, !PT ;  /* 0x0000003809057812 */ /* 0x000fe200078ef859 */
[----:B------:R-:W-:Y:S01]  /*1cf0*/  USHF.L.U32 UR41, UR4, 0x5, URZ ;  /* 0x0000000504297899 */ /* 0x000fe2000800063f */
[----:B------:R-:W-:Y:S01]  /*1d00*/  IMAD.SHL.U32 R0, R0, 0x100, RZ ;  /* 0x0000010000007824 */ /* 0x000fe200078e00ff */
[----:B------:R-:W-:Y:S01]  /*1d10*/  IADD3 R21, R21, UR6, RZ ;  /* 0x0000000615157c10 */ /* 0x000fe2000fffe0ff */
[----:B------:R-:W-:Y:S01]  /*1d20*/  ULDC.64 UR4, c[0x0][0x1e0] ;  /* 0x0000780000047ab9 */ /* 0x000fe20000000a00 */
[----:B------:R-:W-:Y:S01]  /*1d30*/  IMAD.WIDE.U32 R24, R99, c[0x0][0x290], R14 ;  /* 0x0000a40063187a25 */ /* 0x000fe200078e000e */
[----:B------:R-:W-:Y:S01]  /*1d40*/  LOP3.LUT R2, R9, 0x38, R88, 0xf8, !PT ;  /* 0x0000003809027812 */ /* 0x000fe200078ef858 */
[----:B------:R-:W-:Y:S01]  /*1d50*/  USHF.L.U64.HI UR32, UR4, UR32, UR5 ;  /* 0x0000002004207299 */ /* 0x000fe20008010205 */
[----:B------:R-:W-:Y:S01]  /*1d60*/  LOP3.LUT R92, R92, 0xff, RZ, 0xc0, !PT ;  /* 0x000000ff5c5c7812 */ /* 0x000fe200078ec0ff */
[----:B------:R-:W-:Y:S01]  /*1d70*/  IMAD.WIDE.U32 R22, R99, c[0x0][0x280], R14 ;  /* 0x0000a00063167a25 */ /* 0x000fe200078e000e */
[----:B------:R-:W-:Y:S01]  /*1d80*/  USHF.L.U32 UR42, UR4, 0x5, URZ ;  /* 0x00000005042a7899 */ /* 0x000fe2000800063f */
[-C--:B------:R-:W-:Y:S01]  /*1d90*/  LOP3.LUT R5, R5, R7.reuse, RZ, 0x3c, !PT ;  /* 0x0000000705057212 */ /* 0x080fe200078e3cff */
[----:B------:R-:W-:Y:S01]  /*1da0*/  ULDC.64 UR6, c[0x0][0x268] ;  /* 0x00009a0000067ab9 */ /* 0x000fe20000000a00 */
[----:B------:R-:W-:Y:S01]  /*1db0*/  LOP3.LUT R86, R4, 0x7ffff800, RZ, 0xc0, !PT ;  /* 0x7ffff80004567812 */ /* 0x000fe200078ec0ff */
[----:B------:R-:W-:Y:S01]  /*1dc0*/  ULDC.64 UR4, c[0x0][0x218] ;  /* 0x0000860000047ab9 */ /* 0x000fe20000000a00 */
[C---:B------:R-:W-:Y:S01]  /*1dd0*/  IMAD R3, R65.reuse, c[0x0][0x290], RZ ;  /* 0x0000a40041037a24 */ /* 0x040fe200078e02ff */
[----:B------:R-:W-:Y:S01]  /*1de0*/  UIMAD UR6, UR10, UR6, URZ ;  /* 0x000000060a0672a4 */ /* 0x000fe2000f8e023f */
[----:B------:R-:W-:Y:S01]  /*1df0*/  IMAD.IADD R103, R102, 0x1, R25 ;  /* 0x0000000166677824 */ /* 0x000fe200078e0219 */
[----:B------:R-:W-:Y:S01]  /*1e00*/  UIMAD UR4, UR33, UR4, URZ ;  /* 0x00000004210472a4 */ /* 0x000fe2000f8e023f */
[----:B------:R-:W-:Y:S01]  /*1e10*/  IMAD.IADD R101, R100, 0x1, R23 ;  /* 0x0000000164657824 */ /* 0x000fe200078e0217 */
[----:B------:R-:W-:Y:S01]  /*1e20*/  LOP3.LUT R7, R2, R7, RZ, 0x3c, !PT ;  /* 0x0000000702077212 */ /* 0x000fe200078e3cff */
[----:B------:R-:W-:Y:S01]  /*1e30*/  IMAD R65, R65, c[0x0][0x280], RZ ;  /* 0x0000a00041417a24 */ /* 0x000fe200078e02ff */
[----:B------:R-:W-:Y:S01]  /*1e40*/  LOP3.LUT R0, R0, 0x7ffff800, RZ, 0xc0, !PT ;  /* 0x7ffff80000007812 */ /* 0x000fe200078ec0ff */
[----:B------:R-:W-:Y:S01]  /*1e50*/  IMAD.MOV.U32 R102, RZ, RZ, R24 ;  /* 0x000000ffff667224 */ /* 0x000fe200078e0018 */
[----:B------:R-:W-:Y:S01]  /*1e60*/  IADD3 R86, R5, R86, R84 ;  /* 0x0000005605567210 */ /* 0x000fe20007ffe054 */
[----:B------:R-:W-:Y:S01]  /*1e70*/  IMAD.MOV.U32 R100, RZ, RZ, R22 ;  /* 0x000000ffff647224 */ /* 0x000fe200078e0016 */
[----:B------:R-:W-:Y:S01]  /*1e80*/  UIMAD UR6, UR11, UR7, UR6 ;  /* 0x000000070b0672a4 */ /* 0x000fe2000f8e0206 */
[C---:B------:R-:W-:Y:S01]  /*1e90*/  IMAD.SHL.U32 R94, R92.reuse, 0x8, RZ ;  /* 0x000000085c5e7824 */ /* 0x040fe200078e00ff */
[----:B------:R-:W-:Y:S01]  /*1ea0*/  UIMAD UR5, UR34, UR5, UR4 ;  /* 0x00000005220572a4 */ /* 0x000fe2000f8e0204 */
[----:B------:R-:W-:Y:S01]  /*1eb0*/  IMAD.SHL.U32 R93, R92, 0x4, RZ ;  /* 0x000000045c5d7824 */ /* 0x000fe200078e00ff */
[----:B------:R-:W-:Y:S01]  /*1ec0*/  IADD3 R84, R7, R0, R84 ;  /* 0x0000000007547210 */ /* 0x000fe20007ffe054 */
[----:B------:R-:W-:Y:S01]  /*1ed0*/  IMAD.WIDE.U32 R110, R110, c[0x0][0x268], R20 ;  /* 0x00009a006e6e7a25 */ /* 0x000fe200078e0014 */
[----:B------:R-:W-:Y:S01]  /*1ee0*/  IADD3 R73, P2, R99, UR9, RZ ;  /* 0x0000000963497c10 */ /* 0x000fe2000ff5e0ff */
[----:B------:R-:W-:Y:S01]  /*1ef0*/  ULDC.U8 UR4, c[0x0][0x298] ;  /* 0x0000a60000047ab9 */ /* 0x000fe20000000000 */
[----:B------:R-:W-:Y:S01]  /*1f00*/  IADD3 R70, P1, P0, R116, UR36, R16 ;  /* 0x0000002474467c10 */ /* 0x000fe2000f83e010 */
[----:B------:R-:W-:Y:S01]  /*1f10*/  IMAD.WIDE.U32 R108, R108, c[0x0][0x218], R18 ;  /* 0x000086006c6c7a25 */ /* 0x000fe200078e0012 */
[----:B------:R-:W-:-:S02]  /*1f20*/  LOP3.LUT R91, R91, 0xfffffff8, RZ, 0xc0, !PT ;  /* 0xfffffff85b5b7812 */ /* 0x000fc400078ec0ff */
[----:B------:R-:W-:Y:S01]  /*1f30*/  LOP3.LUT R90, R90, 0xfffffff8, RZ, 0xc0, !PT ;  /* 0xfffffff85a5a7812 */ /* 0x000fe200078ec0ff */
[----:B------:R-:W-:Y:S01]  /*1f40*/  IMAD.SHL.U32 R92, R92, 0x2, RZ ;  /* 0x000000025c5c7824 */ /* 0x000fe200078e00ff */
[----:B------:R-:W-:Y:S01]  /*1f50*/  IADD3 R10, R14, 0x60, RZ ;  /* 0x000000600e0a7810 */ /* 0x000fe20007ffe0ff */
[----:B------:R-:W-:Y:S01]  /*1f60*/  IMAD R65, R64, c[0x0][0x284], R65 ;  /* 0x0000a10040417a24 */ /* 0x000fe200078e0241 */
[----:B------:R-:W-:Y:S01]  /*1f70*/  IADD3 R9, R14, 0x20, RZ ;  /* 0x000000200e097810 */ /* 0x000fe20007ffe0ff */
[C---:B------:R-:W-:Y:S01]  /*1f80*/  IMAD R3, R64.reuse, c[0x0][0x294], R3 ;  /* 0x0000a50040037a24 */ /* 0x040fe200078e0203 */
[----:B------:R-:W-:Y:S01]  /*1f90*/  ISETP.NE.AND P5, PT, RZ, UR4, PT ;  /* 0x00000004ff007c0c */ /* 0x000fe2000bfa5270 */
[----:B------:R-:W-:Y:S01]  /*1fa0*/  IMAD.WIDE.U32 R102, R64, c[0x0][0x290], R102 ;  /* 0x0000a40040667a25 */ /* 0x000fe200078e0066 */
[----:B------:R-:W-:Y:S02]  /*1fb0*/  LOP3.LUT R95, R95, 0x10, RZ, 0xc0, !PT ;  /* 0x000000105f5f7812 */ /* 0x000fe400078ec0ff */
[----:B------:R-:W-:Y:S01]  /*1fc0*/  IADD3.X R72, R72, UR8, RZ, P2, !PT ;  /* 0x0000000848487c10 */ /* 0x000fe200097fe4ff */
[----:B------:R-:W-:Y:S01]  /*1fd0*/  IMAD.WIDE.U32 R100, R64, c[0x0][0x280], R100 ;  /* 0x0000a00040647a25 */ /* 0x000fe200078e0064 */
[----:B------:R-:W-:-:S02]  /*1fe0*/  IADD3.X R69, R81, UR35, R17, P1, P0 ;  /* 0x0000002351457c10 */ /* 0x000fc40008fe0411 */
[----:B------:R-:W-:Y:S01]  /*1ff0*/  LOP3.LUT R94, R94, 0x10, RZ, 0xc0, !PT ;  /* 0x000000105e5e7812 */ /* 0x000fe200078ec0ff */
[----:B------:R-:W-:Y:S01]  /*2000*/  IMAD.IADD R67, R105, 0x1, R65 ;  /* 0x0000000169437824 */ /* 0x000fe200078e0241 */
[----:B------:R-:W-:Y:S01]  /*2010*/  LOP3.LUT R93, R93, 0x10, RZ, 0xc0, !PT ;  /* 0x000000105d5d7812 */ /* 0x000fe200078ec0ff */
[----:B------:R-:W-:Y:S01]  /*2020*/  IMAD.IADD R68, R107, 0x1, R3 ;  /* 0x000000016b447824 */ /* 0x000fe200078e0203 */
[----:B------:R-:W-:Y:S01]  /*2030*/  LOP3.LUT R92, R92, 0x10, RZ, 0xc0, !PT ;  /* 0x000000105c5c7812 */ /* 0x000fe200078ec0ff */
[----:B------:R-:W-:Y:S01]  /*2040*/  IMAD.IADD R66, R3, 0x1, R103 ;  /* 0x0000000103427824 */ /* 0x000fe200078e0267 */
[----:B------:R-:W-:Y:S01]  /*2050*/  IADD3 R75, R111, UR6, RZ ;  /* 0x000000066f4b7c10 */ /* 0x000fe2000fffe0ff */
[----:B------:R-:W-:Y:S01]  /*2060*/  IMAD.IADD R65, R65, 0x1, R101 ;  /* 0x0000000141417824 */ /* 0x000fe200078e0265 */
[----:B------:R-:W-:Y:S01]  /*2070*/  IADD3 R71, R109, UR5, RZ ;  /* 0x000000056d477c10 */ /* 0x000fe2000fffe0ff */
[----:B------:R-:W-:Y:S01]  /*2080*/  IMAD.SHL.U32 R86, R86, 0x2, RZ ;  /* 0x0000000256567824 */ /* 0x000fe200078e00ff */
[----:B------:R-:W-:Y:S01]  /*2090*/  SHF.R.S32.HI R83, RZ, 0x1f, R91 ;  /* 0x0000001fff537819 */ /* 0x000fe2000001145b */
[----:B------:R-:W-:Y:S01]  /*20a0*/  IMAD.SHL.U32 R84, R84, 0x2, RZ ;  /* 0x0000000254547824 */ /* 0x000fe200078e00ff */
[----:B------:R-:W-:-:S02]  /*20b0*/  SHF.R.S32.HI R82, RZ, 0x1f, R90 ;  /* 0x0000001fff527819 */ /* 0x000fc4000001145a */
[----:B------:R-:W-:Y:S02]  /*20c0*/  SHF.R.S32.HI R80, RZ, 0x1f, R89 ;  /* 0x0000001fff507819 */ /* 0x000fe40000011459 */
[----:B------:R-:W-:Y:S01]  /*20d0*/  SHF.R.S32.HI R78, RZ, 0x1f, R88 ;  /* 0x0000001fff4e7819 */ /* 0x000fe20000011458 */
[----:B------:R-:W-:Y:S06]  /*20e0*/  BAR.SYNC.DEFER_BLOCKING 0x0 ;  /* 0x0000000000007b1d */ /* 0x000fec0000010000 */
.L_x_338:
[----:B------:R-:W-:Y:S01]  /*20f0*/  USHF.R.S32.HI UR8, URZ, 0x1f, UR22 ;  /* 0x0000001f3f087899 */ /* 0x000fe20008011416 */
[----:B------:R-:W-:Y:S04]  /*2100*/  DEPBAR.LE SB0, 0x0 ;  /* 0x000080000000791a */ /* 0x000fe80000000000 */
[----:B------:R-:W-:Y:S01]  /*2110*/  UIMAD UR7, UR32, UR22, URZ ;  /* 0x00000016200772a4 */ /* 0x000fe2000f8e023f */
[----:B------:R-:W-:Y:S01]  /*2120*/  BAR.SYNC.DEFER_BLOCKING 0x0 ;  /* 0x0000000000007b1d */ /* 0x000fe20000010000 */
[----:B------:R-:W-:Y:S02]  /*2130*/  UIMAD.WIDE.U32 UR46, UR42, UR22, URZ ;  /* 0x000000162a2e72a5 */ /* 0x000fe4000f8e003f */
[----:B------:R-:W-:Y:S04]  /*2140*/  UIMAD UR7, UR8, UR42, UR7 ;  /* 0x0000002a080772a4 */ /* 0x000fe8000f8e0207 */
[----:B------:R-:W-:Y:S01]  /*2150*/  IADD3 R3, P1, R70, UR46, RZ ;  /* 0x0000002e46037c10 */ /* 0x000fe2000ff3e0ff */
[----:B------:R-:W-:Y:S03]  /*2160*/  UIADD3 UR7, UR47, UR7, URZ ;  /* 0x000000072f077290 */ /* 0x000fe6000fffe03f */
[----:B------:R-:W-:Y:S03]  /*2170*/  LEA R52, P0, R3, c[0x0][0x1c8], 0x1 ;  /* 0x0000720003347a11 */ /* 0x000fe600078008ff */
[----:B------:R-:W-:Y:S04]  /*2180*/  IADD3.X R0, R69, UR7, RZ, P1, !PT ;  /* 0x0000000745007c10 */ /* 0x000fe80008ffe4ff */
[----:B------:R-:W-:Y:S01]  /*2190*/  LEA.HI.X R53, R3, c[0x0][0x1cc], R0, 0x1, P0 ;  /* 0x0000730003357a11 */ /* 0x000fe200000f0c00 */
[----:B------:R-:W-:Y:S01]  /*21a0*/  BSSY B1, `(.L_x_320) ;  /* 0x000025a000017945 */ /* 0x000fe20003800000 */
[----:B-1---5:R-:W-:-:S05]  /*21b0*/  @!P6 BRA `(.L_x_321) ;  /* 0x000024600000e947 */ /* 0x022fca0003800000 */
[----:B------:R-:W-:Y:S02]  /*21c0*/  UIMAD UR6, UR40, UR22, URZ ;  /* 0x00000016280672a4 */ /* 0x000fe4000f8e023f */
[----:B------:R-:W-:Y:S02]  /*21d0*/  UIMAD UR5, UR38, UR22, URZ ;  /* 0x00000016260572a4 */ /* 0x000fe4000f8e023f */
[----:B------:R-:W-:Y:S02]  /*21e0*/  UIMAD UR4, UR22, -0x20, UR27 ;  /* 0xffffffe0160478a4 */ /* 0x000fe4000f8e021b */
[----:B------:R-:W-:Y:S02]  /*21f0*/  UIMAD.WIDE.U32 UR44, UR41, UR22, URZ ;  /* 0x00000016292c72a5 */ /* 0x000fe4000f8e003f */
[----:B------:R-:W-:Y:S02]  /*2200*/  UIMAD.WIDE.U32 UR10, UR39, UR22, URZ ;  /* 0x00000016270a72a5 */ /* 0x000fe4000f8e003f */
[----:B------:R-:W-:Y:S02]  /*2210*/  UIMAD UR6, UR8, UR41, UR6 ;  /* 0x00000029080672a4 */ /* 0x000fe4000f8e0206 */
[----:B------:R-:W-:Y:S02]  /*2220*/  UIMAD UR5, UR8, UR39, UR5 ;  /* 0x00000027080572a4 */ /* 0x000fe4000f8e0205 */
[----:B------:R-:W-:Y:S02]  /*2230*/  UISETP.LT.AND UP0, UPT, UR4, 0x20, UPT ;  /* 0x000000200400788c */ /* 0x000fe4000bf01270 */
[----:B------:R-:W-:Y:S02]  /*2240*/  UIADD3 UR6, UR45, UR6, URZ ;  /* 0x000000062d067290 */ /* 0x000fe4000fffe03f */
[----:B------:R-:W-:Y:S02]  /*2250*/  UIADD3 UR5, UR11, UR5, URZ ;  /* 0x000000050b057290 */ /* 0x000fe4000fffe03f */
[----:B------:R-:W-:Y:S01]  /*2260*/  USEL UR4, UR4, 0x20, UP0 ;  /* 0x0000002004047887 */ /* 0x000fe20008000000 */
[----:B------:R-:W-:-:S05]  /*2270*/  @!P5 BRA `(.L_x_322) ;  /* 0x000012000000d947 */ /* 0x000fca0003800000 */
[----:B------:R-:W-:Y:S01]  /*2280*/  ISETP.GE.AND P4, PT, R99, UR4, PT ;  /* 0x0000000463007c0c */ /* 0x000fe2000bf86270 */
        /* <DEDUP_REMOVED lines=10> */
[----:B------:R-:W-:Y:S01]  /*2330*/  IADD3 R3, P1, R100, UR44, RZ ;  /* 0x0000002c64037c10 */ /* 0x000fe2000ff3e0ff */
[----:B------:R-:W-:Y:S01]  /*2340*/  CS2R R50, SRZ ;  /* 0x0000000000327805 */ /* 0x000fe2000001ff00 */
[----:B------:R-:W-:Y:S01]  /*2350*/  IADD3 R5, P0, R102, UR10, RZ ;  /* 0x0000000a66057c10 */ /* 0x000fe2000ff1e0ff */
[----:B------:R-:W-:Y:S01]  /*2360*/  CS2R R46, SRZ ;  /* 0x00000000002e7805 */ /* 0x000fe2000001ff00 */
[----:B------:R-:W-:Y:S01]  /*2370*/  IADD3.X R0, R65, UR6, RZ, P1, !PT ;  /* 0x0000000641007c10 */ /* 0x000fe20008ffe4ff */
[----:B------:R-:W-:Y:S01]  /*2380*/  CS2R R44, SRZ ;  /* 0x00000000002c7805 */ /* 0x000fe2000001ff00 */
[----:B------:R-:W-:Y:S01]  /*2390*/  LEA R6, P1, R3, c[0x0][0x270], 0x1 ;  /* 0x00009c0003067a11 */ /* 0x000fe200078208ff */
[----:B------:R-:W-:Y:S01]  /*23a0*/  CS2R R40, SRZ ;  /* 0x0000000000287805 */ /* 0x000fe2000001ff00 */
[----:B------:R-:W-:Y:S01]  /*23b0*/  IADD3.X R2, R66, UR5, RZ, P0, !PT ;  /* 0x0000000542027c10 */ /* 0x000fe200087fe4ff */
[----:B------:R-:W-:Y:S01]  /*23c0*/  CS2R R32, SRZ ;  /* 0x0000000000207805 */ /* 0x000fe2000001ff00 */
[----:B------:R-:W-:Y:S01]  /*23d0*/  LEA R4, P0, R5, c[0x0][0x288], 0x1 ;  /* 0x0000a20005047a11 */ /* 0x000fe200078008ff */
[----:B------:R-:W-:Y:S01]  /*23e0*/  CS2R R28, SRZ ;  /* 0x00000000001c7805 */ /* 0x000fe2000001ff00 */
[----:B------:R-:W-:Y:S01]  /*23f0*/  LEA.HI.X R7, R3, c[0x0][0x274], R0, 0x1, P1 ;  /* 0x00009d0003077a11 */ /* 0x000fe200008f0c00 */
[----:B------:R-:W-:Y:S01]  /*2400*/  CS2R R24, SRZ ;  /* 0x0000000000187805 */ /* 0x000fe2000001ff00 */
[----:B------:R-:W-:Y:S01]  /*2410*/  ISETP.GE.AND P3, PT, R14, c[0x0][0x27c], PT ;  /* 0x00009f000e007a0c */ /* 0x000fe20003f66270 */
[----:B------:R-:W-:Y:S01]  /*2420*/  CS2R R18, SRZ ;  /* 0x0000000000127805 */ /* 0x000fe2000001ff00 */
[----:B------:R-:W-:Y:S02]  /*2430*/  LEA.HI.X R5, R5, c[0x0][0x28c], R2, 0x1, P0 ;  /* 0x0000a30005057a11 */ /* 0x000fe400000f0c02 */
[----:B------:R-:W-:Y:S02]  /*2440*/  ISETP.GE.AND P2, PT, R9, c[0x0][0x27c], PT ;  /* 0x00009f0009007a0c */ /* 0x000fe40003f46270 */
[----:B------:R-:W-:Y:S02]  /*2450*/  ISETP.GE.AND P1, PT, R12, c[0x0][0x27c], PT ;  /* 0x00009f000c007a0c */ /* 0x000fe40003f26270 */
[----:B------:R-:W-:Y:S05]  /*2460*/  ISETP.GE.AND P0, PT, R10, c[0x0][0x27c], PT ;  /* 0x00009f000a007a0c */ /* 0x000fea0003f06270 */
[----:B------:R1:W5:Y:S04]  /*2470*/  @!P3 LDG.E.64 R50, [R6.64] ;  /* 0x0000001e0632b981 */ /* 0x000368000c1e1b00 */
[----:B------:R1:W5:Y:S04]  /*2480*/  @!P2 LDG.E.64 R46, [R6.64+0x40] ;  /* 0x0000401e062ea981 */ /* 0x000368000c1e1b00 */
[----:B------:R1:W5:Y:S04]  /*2490*/  @!P1 LDG.E.64 R44, [R6.64+0x80] ;  /* 0x0000801e062c9981 */ /* 0x000368000c1e1b00 */
[----:B------:R1:W5:Y:S04]  /*24a0*/  @!P0 LDG.E.64 R40, [R6.64+0xc0] ;  /* 0x0000c01e06288981 */ /* 0x000368000c1e1b00 */
[----:B------:R1:W5:Y:S04]  /*24b0*/  @!P3 LDG.E.64 R32, [R4.64] ;  /* 0x0000001e0420b981 */ /* 0x000368000c1e1b00 */
[----:B------:R1:W5:Y:S04]  /*24c0*/  @!P2 LDG.E.64 R28, [R4.64+0x40] ;  /* 0x0000401e041ca981 */ /* 0x000368000c1e1b00 */
[----:B------:R1:W5:Y:S04]  /*24d0*/  @!P1 LDG.E.64 R24, [R4.64+0x80] ;  /* 0x0000801e04189981 */ /* 0x000368000c1e1b00 */
[----:B------:R1:W5:Y:S02]  /*24e0*/  @!P0 LDG.E.64 R18, [R4.64+0xc0] ;  /* 0x0000c01e04128981 */ /* 0x000364000c1e1b00 */
.L_x_324:
[----:B------:R-:W-:Y:S05]  /*24f0*/  BSYNC B0 ;  /* 0x0000000000007941 */ /* 0x000fea0003800000 */
.L_x_323:
[----:B------:R-:W-:-:S05]  /*2500*/  @P4 BRA `(.L_x_325) ;  /* 0x0000223000004947 */ /* 0x000fca0003800000 */
[----:B------:R-:W-:Y:S01]  /*2510*/  ISETP.GE.AND P0, PT, R16, c[0x0][0x1d4], PT ;  /* 0x0000750010007a0c */ /* 0x000fe20003f06270 */
[----:B-----5:R-:W-:Y:S01]  /*2520*/  IMAD.MOV.U32 R13, RZ, RZ, R44 ;  /* 0x000000ffff0d7224 */ /* 0x020fe200078e002c */
[----:B------:R-:W-:Y:S01]  /*2530*/  MOV R8, R45 ;  /* 0x0000002d00087202 */ /* 0x000fe20000000f00 */
[----:B------:R-:W-:Y:S01]  /*2540*/  IMAD.MOV.U32 R0, RZ, RZ, R19 ;  /* 0x000000ffff007224 */ /* 0x000fe200078e0013 */
[----:B------:R-:W-:Y:S01]  /*2550*/  MOV R2, R18 ;  /* 0x0000001200027202 */ /* 0x000fe20000000f00 */
[----:B------:R-:W-:Y:S01]  /*2560*/  IMAD.MOV.U32 R21, RZ, RZ, R40 ;  /* 0x000000ffff157224 */ /* 0x000fe200078e0028 */
[----:B------:R-:W-:Y:S01]  /*2570*/  PRMT R42, R8, 0x5410, R13 ;  /* 0x00005410082a7816 */ /* 0x000fe2000000000d */
[----:B------:R-:W-:Y:S01]  /*2580*/  IMAD.MOV.U32 R20, RZ, RZ, R41 ;  /* 0x000000ffff147224 */ /* 0x000fe200078e0029 */
[----:B-1----:R-:W-:Y:S01]  /*2590*/  PRMT R5, R0, 0x5410, R2 ;  /* 0x0000541000057816 */ /* 0x002fe20000000002 */
        /* <DEDUP_REMOVED lines=67> */
.L_x_327:
[----:B------:R-:W-:Y:S05]  /*29d0*/  BSYNC B0 ;  /* 0x0000000000007941 */ /* 0x000fea0003800000 */
.L_x_326:
        /* <DEDUP_REMOVED lines=56> */
.L_x_329:
[----:B------:R-:W-:Y:S05]  /*2d60*/  BSYNC B0 ;  /* 0x0000000000007941 */ /* 0x000fea0003800000 */
.L_x_328:
        /* <DEDUP_REMOVED lines=56> */
.L_x_331:
[----:B------:R-:W-:Y:S05]  /*30f0*/  BSYNC B0 ;  /* 0x0000000000007941 */ /* 0x000fea0003800000 */
.L_x_330:
        /* <DEDUP_REMOVED lines=56> */
.L_x_322:
        /* <DEDUP_REMOVED lines=13> */
[----:B------:R-:W-:Y:S01]  /*3550*/  ISETP.GE.AND P2, PT, R16, c[0x0][0x27c], PT ;  /* 0x00009f0010007a0c */ /* 0x000fe20003f46270 */
[----:B------:R-:W-:Y:S01]  /*3560*/  CS2R R56, SRZ ;  /* 0x0000000000387805 */ /* 0x000fe2000001ff00 */
[----:B------:R-:W-:Y:S01]  /*3570*/  ISETP.GE.AND P1, PT, R11, c[0x0][0x27c], PT ;  /* 0x00009f000b007a0c */ /* 0x000fe20003f26270 */
[----:B------:R-:W-:Y:S01]  /*3580*/  CS2R R26, SRZ ;  /* 0x00000000001a7805 */ /* 0x000fe2000001ff00 */
[----:B------:R-:W-:Y:S01]  /*3590*/  IADD3 R5, P0, R106, UR10, RZ ;  /* 0x0000000a6a057c10 */ /* 0x000fe2000ff1e0ff */
[----:B------:R-:W-:Y:S01]  /*35a0*/  CS2R R24, SRZ ;  /* 0x0000000000187805 */ /* 0x000fe2000001ff00 */
[----:B------:R-:W-:Y:S02]  /*35b0*/  IADD3.X R0, R67, UR6, RZ, P4, !PT ;  /* 0x0000000643007c10 */ /* 0x000fe4000a7fe4ff */
[----:B------:R-:W-:Y:S02]  /*35c0*/  LEA R6, P4, R3, c[0x0][0x270], 0x1 ;  /* 0x00009c0003067a11 */ /* 0x000fe400078808ff */
[----:B------:R-:W-:Y:S02]  /*35d0*/  IADD3.X R2, R68, UR5, RZ, P0, !PT ;  /* 0x0000000544027c10 */ /* 0x000fe400087fe4ff */
[----:B------:R-:W-:Y:S02]  /*35e0*/  LEA R4, P0, R5, c[0x0][0x288], 0x1 ;  /* 0x0000a20005047a11 */ /* 0x000fe400078008ff */
[----:B------:R-:W-:Y:S02]  /*35f0*/  LEA.HI.X R7, R3, c[0x0][0x274], R0, 0x1, P4 ;  /* 0x00009d0003077a11 */ /* 0x000fe400020f0c00 */
[----:B------:R-:W-:Y:S03]  /*3600*/  LEA.HI.X R5, R5, c[0x0][0x28c], R2, 0x1, P0 ;  /* 0x0000a30005057a11 */ /* 0x000fe600000f0c02 */
[----:B------:R1:W5:Y:S04]  /*3610*/  @!P2 LDG.E.128 R40, [R6.64] ;  /* 0x0000001e0628a981 */ /* 0x000368000c1e1d00 */
[----:B------:R1:W5:Y:S04]  /*3620*/  @!P1 LDG.E.128 R56, [R6.64+0x80] ;  /* 0x0000801e06389981 */ /* 0x000368000c1e1d00 */
[----:B------:R1:W5:Y:S04]  /*3630*/  @!P2 LDG.E.128 R28, [R4.64] ;  /* 0x0000001e041ca981 */ /* 0x000368000c1e1d00 */
[----:B------:R1:W5:Y:S02]  /*3640*/  @!P1 LDG.E.128 R24, [R4.64+0x80] ;  /* 0x0000801e04189981 */ /* 0x000364000c1e1d00 */
.L_x_333:
[----:B------:R-:W-:Y:S05]  /*3650*/  BSYNC B0 ;  /* 0x0000000000007941 */ /* 0x000fea0003800000 */
.L_x_332:
[----:B------:R-:W-:Y:S04]  /*3660*/  IADD3 R74, P0, R116, UR46, RZ ;  /* 0x0000002e744a7c10 */ /* 0x000fe8000ff1e0ff */
[----:B------:R-:W-:Y:S01]  /*3670*/  IADD3.X R119, R81, UR7, RZ, P0, !PT ;  /* 0x0000000751777c10 */ /* 0x000fe200087fe4ff */
        /* <DEDUP_REMOVED lines=23> */
[----:B------:R-:W-:Y:S01]  /*37f0*/  IADD3 R118, P3, P2, R74, UR36, R91 ;  /* 0x000000244a767c10 */ /* 0x000fe2000fa7e05b */
[----:B------:R-:W-:Y:S01]  /*3800*/  IMAD.MOV.U32 R44, RZ, RZ, R41 ;  /* 0x000000ffff2c7224 */ /* 0x000fe200078e0029 */
[----:B------:R-:W-:Y:S01]  /*3810*/  MOV R50, R40 ;  /* 0x0000002800327202 */ /* 0x000fe20000000f00 */
[----:B------:R-:W2:Y:S01]  /*3820*/  LDS.128 R20, [R87+0xc080] ;  /* 0x00c0800057147984 */ /* 0x000ea20000000c00 */
[----:B------:R-:W-:Y:S02]  /*3830*/  LEA R124, P4, R118, c[0x0][0x1c8], 0x1 ;  /* 0x00007200767c7a11 */ /* 0x000fe400078808ff */
[C---:B------:R-:W-:Y:S01]  /*3840*/  IADD3.X R121, R119.reuse, UR35, R83, P3, P2 ;  /* 0x0000002377797c10 */ /* 0x040fe20009fe4453 */
        /* <DEDUP_REMOVED lines=16> */
[----:B------:R-:W-:Y:S01]  /*3950*/  @!P1 IADD3 R123, P3, P2, R74, UR36, R89 ;  /* 0x000000244a7b9c10 */ /* 0x000fe2000fa7e059 */
[----:B------:R-:W-:Y:S01]  /*3960*/  @!P0 HADD2.F32 R30, -RZ, R30.H0_H0 ;  /* 0x2000001eff1e8230 */ /* 0x000fe20000004100 */
[--C-:B------:R-:W-:Y:S02]  /*3970*/  @!P0 SHF.R.U32.HI R46, RZ, 0x10, R41.reuse ;  /* 0x00000010ff2e8819 */ /* 0x100fe40000011629 */
[----:B------:R-:W-:Y:S02]  /*3980*/  @!P1 IADD3.X R120, R119, UR35, R80, P3, P2 ;  /* 0x0000002377789c10 */ /* 0x000fe40009fe4450 */
        /* <DEDUP_REMOVED lines=85> */
.L_x_335:
[----:B------:R-:W-:Y:S05]  /*3ee0*/  BSYNC B0 ;  /* 0x0000000000007941 */ /* 0x000fea0003800000 */
.L_x_334:
[----:B------:R-:W-:Y:S11]  /*3ef0*/  ISETP.GE.AND P0, PT, R11, c[0x0][0x1d4], PT ;  /* 0x000075000b007a0c */ /* 0x000ff60003f06270 */
[----:B------:R-:W-:Y:S02]  /*3f00*/  @!UPT UIADD3 URZ, URZ, URZ, URZ ;  /* 0x0000003f3f3ff290 */ /* 0x000fe4000fffe03f */
[----:B------:R-:W-:-:S05]  /*3f10*/  @P0 BRA `(.L_x_325) ;  /* 0x0000082000000947 */ /* 0x000fca0003800000 */
[----:B------:R-:W-:Y:S01]  /*3f20*/  LDS.128 R48, [R84+0xc080] ;  /* 0x00c0800054307984 */ /* 0x000fe20000000c00 */
[----:B------:R-:W-:Y:S02]  /*3f30*/  ISETP.GE.AND P0, PT, R11, c[0x0][0x27c], PT ;  /* 0x00009f000b007a0c */ /* 0x000fe40003f06270 */
[----:B------:R-:W-:Y:S04]  /*3f40*/  IADD3 R46, P2, P1, R74, UR36, R90 ;  /* 0x000000244a2e7c10 */ /* 0x000fe8000f95e05a */
[----:B------:R-:W-:Y:S01]  /*3f50*/  IADD3.X R47, R119, UR35, R82, P2, P1 ;  /* 0x00000023772f7c10 */ /* 0x000fe200097e2452 */
[----:B-1----:R-:W1:Y:S01]  /*3f60*/  LDS.128 R20, [R85+0xc080] ;  /* 0x00c0800055147984 */ /* 0x002e620000000c00 */
[C---:B------:R-:W-:Y:S04]  /*3f70*/  LEA R60, P1, R46.reuse, c[0x0][0x1c8], 0x1 ;  /* 0x000072002e3c7a11 */ /* 0x040fe800078208ff */
[----:B------:R-:W-:Y:S01]  /*3f80*/  LEA.HI.X R61, R46, c[0x0][0x1cc], R47, 0x1, P1 ;  /* 0x000073002e3d7a11 */ /* 0x000fe200008f0c2f */
[--C-:B------:R-:W-:Y:S01]  /*3f90*/  @!P0 HADD2.F32 R31, -RZ, R54.reuse.H0_H0 ;  /* 0x20000036ff1f8230 */ /* 0x100fe20000004100 */
[--C-:B------:R-:W-:Y:S01]  /*3fa0*/  @!P0 SHF.R.U32.HI R28, RZ, 0x10, R25.reuse ;  /* 0x00000010ff1c8819 */ /* 0x100fe20000011619 */
[----:B------:R-:W-:Y:S01]  /*3fb0*/  @!P0 HADD2.F32 R35, -RZ, R54.H1_H1 ;  /* 0x30000036ff238230 */ /* 0x000fe20000004100 */
[----:B------:R-:W-:Y:S01]  /*3fc0*/  @!P0 SHF.R.U64 R24, R24, 0x10, R25 ;  /* 0x0000001018188819 */ /* 0x000fe20000001219 */
[--C-:B------:R-:W-:Y:S01]  /*3fd0*/  @!P0 HADD2.F32 R44, -RZ, R53.reuse.H1_H1 ;  /* 0x30000035ff2c8230 */ /* 0x100fe20000004100 */
[----:B------:R-:W-:Y:S01]  /*3fe0*/  @!P0 SHF.R.U32.HI R36, RZ, 0x10, R57 ;  /* 0x00000010ff248819 */ /* 0x000fe20000011639 */
[----:B------:R-:W-:Y:S01]  /*3ff0*/  @!P0 HADD2.F32 R28, -RZ, R28.H0_H0 ;  /* 0x2000001cff1c8230 */ /* 0x000fe20000004100 */
[--C-:B------:R-:W-:Y:S01]  /*4000*/  @!P0 SHF.R.U32.HI R19, RZ, 0x10, R27.reuse ;  /* 0x00000010ff138819 */ /* 0x100fe2000001161b */
[----:B------:R-:W-:Y:S01]  /*4010*/  @!P0 HADD2.F32 R39, -RZ, R53.H0_H0 ;  /* 0x20000035ff278230 */ /* 0x000fe20000004100 */
[----:B------:R-:W-:Y:S01]  /*4020*/  @!P0 SHF.R.U64 R26, R26, 0x10, R27 ;  /* 0x000000101a1a8819 */ /* 0x000fe2000000121b */
[----:B------:R-:W-:Y:S01]  /*4030*/  @!P0 HADD2.F32 R27, -RZ, R18.H1_H1 ;  /* 0x30000012ff1b8230 */ /* 0x000fe20000004100 */
[----:B------:R-:W-:Y:S01]  /*4040*/  @!P0 SHF.R.U64 R33, R56, 0x10, R57 ;  /* 0x0000001038218819 */ /* 0x000fe20000001239 */
[----:B------:R-:W-:Y:S01]  /*4050*/  @!P0 HADD2.F32 R36, -RZ, R36.H0_H0 ;  /* 0x20000024ff248230 */ /* 0x000fe20000004100 */
        /* <DEDUP_REMOVED lines=12> */
[--C-:B------:R-:W-:Y:S01]  /*4120*/  @!P0 HADD2.F32 R37, -RZ, R29.reuse.H1_H1 ;  /* 0x3000001dff258230 */ /* 0x100fe20000004100 */
[----:B------:R-:W-:Y:S01]  /*4130*/  @!P0 MOV R41, R50 ;  /* 0x0000003200298202 */ /* 0x000fe20000000f00 */
[----:B------:R-:W-:Y:S01]  /*4140*/  @!P0 HADD2.F32 R34, -RZ, R29.H0_H0 ;  /* 0x2000001dff228230 */ /* 0x000fe20000004100 */
[-C--:B------:R-:W-:Y:S01]  /*4150*/  @!P0 FMUL.FTZ R3, R30, R27.reuse ;  /* 0x0000001b1e038220 */ /* 0x080fe20000410000 */
[----:B------:R-:W-:Y:S01]  /*4160*/  @!P0 HADD2.F32 R25, -RZ, R25.H1_H1 ;  /* 0x30000019ff198230 */ /* 0x000fe20000004100 */
[-C--:B------:R-:W-:Y:S01]  /*4170*/  @!P0 FMUL.FTZ R47, R37, R28.reuse ;  /* 0x0000001c252f8220 */ /* 0x080fe20000410000 */
[----:B------:R-:W-:Y:S01]  /*4180*/  @!P0 HADD2.F32 R29, -RZ, R32.H0_H0 ;  /* 0x20000020ff1d8230 */ /* 0x000fe20000004100 */
[----:B------:R-:W-:Y:S01]  /*4190*/  @!P0 FMUL.FTZ R46, R34, R27 ;  /* 0x0000001b222e8220 */ /* 0x000fe20000410000 */
[----:B------:R-:W-:Y:S01]  /*41a0*/  @!P0 HADD2.F32 R27, -RZ, R18.H0_H0 ;  /* 0x20000012ff1b8230 */ /* 0x000fe20000004100 */
[C---:B------:R-:W-:Y:S01]  /*41b0*/  @!P0 FMUL.FTZ R4, R25.reuse, R28 ;  /* 0x0000001c19048220 */ /* 0x040fe20000410000 */
[----:B------:R-:W-:Y:S01]  /*41c0*/  @!P0 MOV R18, R20 ;  /* 0x0000001400128202 */ /* 0x000fe20000000f00 */
[----:B------:R-:W-:Y:S01]  /*41d0*/  @!P0 FFMA.FTZ R47, R25, R36, -R47 ;  /* 0x00000024192f8223 */ /* 0x000fe2000001082f */
[----:B------:R-:W-:Y:S01]  /*41e0*/  @!P0 HADD2.F32 R25, -RZ, R24.H0_H0 ;  /* 0x20000018ff198230 */ /* 0x000fe20000004100 */
[----:B------:R-:W-:Y:S01]  /*41f0*/  @!P0 FMUL.FTZ R52, R29, R27 ;  /* 0x0000001b1d348220 */ /* 0x000fe20000410000 */
[----:B------:R-:W-:Y:S01]  /*4200*/  @!P0 HADD2.F32 R32, -RZ, R32.H1_H1 ;  /* 0x30000020ff208230 */ /* 0x000fe20000004100 */
[----:B------:R-:W-:Y:S01]  /*4210*/  @!P0 FFMA.FTZ R46, R30, R35, -R46 ;  /* 0x000000231e2e8223 */ /* 0x000fe2000001082e */
[--C-:B------:R-:W-:Y:S02]  /*4220*/  @!P0 HADD2.F32 R24, -RZ, R18.reuse.H0_H0 ;  /* 0x20000012ff188230 */ /* 0x100fe40000004100 */
[----:B------:R-:W-:Y:S01]  /*4230*/  @!P0 HADD2.F32 R18, -RZ, R18.H1_H1 ;  /* 0x30000012ff128230 */ /* 0x000fe20000004100 */
[----:B------:R-:W-:Y:S01]  /*4240*/  @!P0 FMUL.FTZ R63, R32, R25 ;  /* 0x00000019203f8220 */ /* 0x000fe20000410000 */
[----:B------:R-:W-:Y:S01]  /*4250*/  @!P0 F2FP.PACK_AB R46, R47, R46 ;  /* 0x0000002e2f2e823e */ /* 0x000fe200000000ff */
[C---:B------:R-:W-:Y:S01]  /*4260*/  @!P0 FMUL.FTZ R0, R24.reuse, R27 ;  /* 0x0000001b18008220 */ /* 0x040fe20000410000 */
[----:B------:R-:W-:Y:S01]  /*4270*/  @!P0 MOV R27, R22 ;  /* 0x00000016001b8202 */ /* 0x000fe20000000f00 */
[----:B------:R-:W-:Y:S01]  /*4280*/  @!P0 FFMA.FTZ R52, R24, R31, -R52 ;  /* 0x0000001f18348223 */ /* 0x000fe20000010834 */
[----:B------:R-:W-:Y:S01]  /*4290*/  @!P0 MOV R21, R46 ;  /* 0x0000002e00158202 */ /* 0x000fe20000000f00 */
[----:B------:R-:W-:Y:S01]  /*42a0*/  @!P0 IMAD.MOV.U32 R24, RZ, RZ, R23 ;  /* 0x000000ffff188224 */ /* 0x000fe200078e0017 */
[--C-:B------:R-:W-:Y:S01]  /*42b0*/  @!P0 HADD2.F32 R42, -RZ, R38.reuse.H0_H0 ;  /* 0x20000026ff2a8230 */ /* 0x100fe20000004100 */
[C---:B------:R-:W-:Y:S01]  /*42c0*/  @!P0 FMUL.FTZ R2, R18.reuse, R25 ;  /* 0x0000001912028220 */ /* 0x040fe20000410000 */
[----:B------:R-:W-:Y:S01]  /*42d0*/  @!P0 HADD2.F32 R28, -RZ, R27.H0_H0 ;  /* 0x2000001bff1c8230 */ /* 0x000fe20000004100 */
[----:B------:R-:W-:Y:S01]  /*42e0*/  @!P0 FFMA.FTZ R63, R18, R33, -R63 ;  /* 0x00000021123f8223 */ /* 0x000fe2000001083f */
[--C-:B------:R-:W-:Y:S01]  /*42f0*/  @!P0 HADD2.F32 R18, -RZ, R13.reuse.H0_H0 ;  /* 0x2000000dff128230 */ /* 0x100fe20000004100 */
[----:B------:R-:W-:Y:S01]  /*4300*/  @!P0 FFMA.FTZ R0, R29, R31, R0 ;  /* 0x0000001f1d008223 */ /* 0x000fe20000010000 */
[----:B------:R-:W-:Y:S01]  /*4310*/  @!P0 HADD2.F32 R25, -RZ, R13.H1_H1 ;  /* 0x3000000dff198230 */ /* 0x000fe20000004100 */
[----:B------:R-:W-:Y:S01]  /*4320*/  @!P0 FFMA.FTZ R2, R32, R33, R2 ;  /* 0x0000002120028223 */ /* 0x000fe20000010002 */
[----:B------:R-:W-:Y:S01]  /*4330*/  @!P0 HADD2.F32 R13, -RZ, R19.H0_H0 ;  /* 0x20000013ff0d8230 */ /* 0x000fe20000004100 */
[----:B------:R-:W-:Y:S01]  /*4340*/  @!P0 FMUL.FTZ R121, R42, R18 ;  /* 0x000000122a798220 */ /* 0x000fe20000410000 */
[----:B------:R-:W-:Y:S01]  /*4350*/  @!P0 HADD2.F32 R43, -RZ, R38.H1_H1 ;  /* 0x30000026ff2b8230 */ /* 0x000fe20000004100 */
[----:B------:R-:W-:Y:S01]  /*4360*/  @!P0 FMUL.FTZ R5, R28, R25 ;  /* 0x000000191c058220 */ /* 0x000fe20000410000 */
[--C-:B------:R-:W-:Y:S01]  /*4370*/  @!P0 HADD2.F32 R38, -RZ, R41.reuse.H0_H0 ;  /* 0x20000029ff268230 */ /* 0x100fe20000004100 */
[----:B------:R-:W-:Y:S01]  /*4380*/  @!P0 FFMA.FTZ R3, R34, R35, R3 ;  /* 0x0000002322038223 */ /* 0x000fe20000010003 */
[----:B------:R-:W-:Y:S01]  /*4390*/  @!P0 HADD2.F32 R41, -RZ, R41.H1_H1 ;  /* 0x30000029ff298230 */ /* 0x000fe20000004100 */
[----:B------:R-:W-:Y:S01]  /*43a0*/  @!P0 FMUL.FTZ R62, R43, R13 ;  /* 0x0000000d2b3e8220 */ /* 0x000fe20000410000 */
[--C-:B------:R-:W-:Y:S01]  /*43b0*/  @!P0 HADD2.F32 R19, -RZ, R24.reuse.H0_H0 ;  /* 0x20000018ff138230 */ /* 0x100fe20000004100 */
[----:B------:R-:W-:Y:S01]  /*43c0*/  @!P0 FMUL.FTZ R123, R38, R25 ;  /* 0x00000019267b8220 */ /* 0x000fe20000410000 */
[----:B------:R-:W-:Y:S01]  /*43d0*/  @!P0 HADD2.F32 R24, -RZ, R24.H1_H1 ;  /* 0x30000018ff188230 */ /* 0x000fe20000004100 */
[----:B------:R-:W-:Y:S01]  /*43e0*/  @!P0 FMUL.FTZ R118, R41, R26 ;  /* 0x0000001a29768220 */ /* 0x000fe20000410000 */
[----:B------:R-:W-:Y:S01]  /*43f0*/  @!P0 HADD2.F32 R27, -RZ, R27.H1_H1 ;  /* 0x3000001bff1b8230 */ /* 0x000fe20000004100 */
[----:B------:R-:W-:Y:S01]  /*4400*/  @!P0 FFMA.FTZ R121, R19, R44, -R121 ;  /* 0x0000002c13798223 */ /* 0x000fe20000010879 */
[----:B------:R-:W-:Y:S01]  /*4410*/  @!P0 F2FP.PACK_AB R63, R63, R52 ;  /* 0x000000343f3f823e */ /* 0x000fe200000000ff */
[----:B------:R-:W-:Y:S01]  /*4420*/  @!P0 FFMA.FTZ R62, R24, R45, -R62 ;  /* 0x0000002d183e8223 */ /* 0x000fe2000001083e */
[----:B------:R-:W-:Y:S01]  /*4430*/  @!P0 F2FP.PACK_AB R46, R2, R0 ;  /* 0x00000000022e823e */ /* 0x000fe200000000ff */
[----:B------:R-:W-:Y:S02]  /*4440*/  @!P0 FFMA.FTZ R123, R28, R39, -R123 ;  /* 0x000000271c7b8223 */ /* 0x000fe4000001087b */
[C---:B------:R-:W-:Y:S01]  /*4450*/  @!P0 FFMA.FTZ R118, R27.reuse, R40, -R118 ;  /* 0x000000281b768223 */ /* 0x040fe20000010876 */
[----:B------:R-:W-:Y:S01]  /*4460*/  @!P0 F2FP.PACK_AB R62, R62, R121 ;  /* 0x000000793e3e823e */ /* 0x000fe200000000ff */
[----:B------:R-:W-:Y:S02]  /*4470*/  @!P0 IMAD.MOV.U32 R20, RZ, RZ, R63 ;  /* 0x000000ffff148224 */ /* 0x000fe400078e003f */
        /* <DEDUP_REMOVED lines=20> */
[----:B------:R-:W-:Y:S04]  /*45c0*/  IADD3 R74, P1, P0, R74, UR36, R88 ;  /* 0x000000244a4a7c10 */ /* 0x000fe8000f83e058 */
[----:B------:R-:W-:Y:S02]  /*45d0*/  IADD3.X R119, R119, UR35, R78, P1, P0 ;  /* 0x0000002377777c10 */ /* 0x000fe40008fe044e */
[C---:B------:R-:W-:Y:S04]  /*45e0*/  LEA R2, P0, R74.reuse, c[0x0][0x1c8], 0x1 ;  /* 0x000072004a027a11 */ /* 0x040fe800078008ff */
[----:B------:R-:W-:Y:S05]  /*45f0*/  LEA.HI.X R3, R74, c[0x0][0x1cc], R119, 0x1, P0 ;  /* 0x000073004a037a11 */ /* 0x000fea00000f0c77 */
[----:B------:R1:W-:Y:S01]  /*4600*/  STG.E.128 [R2.64], R48 ;  /* 0x0000003002007986 */ /* 0x0003e2000c101d1e */
[----:B------:R-:W-:-:S05]  /*4610*/  BRA `(.L_x_325) ;  /* 0x0000012000007947 */ /* 0x000fca0003800000 */
.L_x_321:
[----:B------:R-:W-:Y:S04]  /*4620*/  UIMAD UR4, UR22, -0x20, UR27 ;  /* 0xffffffe0160478a4 */ /* 0x000fe8000f8e021b */
[----:B------:R-:W-:Y:S04]  /*4630*/  UISETP.LT.AND UP0, UPT, UR4, 0x20, UPT ;  /* 0x000000200400788c */ /* 0x000fe8000bf01270 */
[----:B------:R-:W-:Y:S06]  /*4640*/  USEL UR4, UR4, 0x20, UP0 ;  /* 0x0000002004047887 */ /* 0x000fec0008000000 */
[----:B------:R-:W-:Y:S11]  /*4650*/  ISETP.GE.AND P0, PT, R99, UR4, PT ;  /* 0x0000000463007c0c */ /* 0x000ff6000bf06270 */
        /* <DEDUP_REMOVED lines=14> */
.L_x_325:
[----:B------:R-:W-:Y:S05]  /*4740*/  BSYNC B1 ;  /* 0x0000000000017941 */ /* 0x000fea0003800000 */
.L_x_320:
[----:B------:R-:W-:Y:S01]  /*4750*/  USHF.L.U32 UR4, UR22, 0x5, URZ ;  /* 0x0000000516047899 */ /* 0x000fe2000800063f */
[----:B-1----:R-:W-:Y:S01]  /*4760*/  IMAD.U32 R3, RZ, RZ, UR8 ;  /* 0x00000008ff037e24 */ /* 0x002fe2000f8e00ff */
[----:B------:R-:W-:Y:S04]  /*4770*/  BSSY B0, `(.L_x_336) ;  /* 0x0000037000007945 */ /* 0x000fe80003800000 */
[----:B------:R-:W-:Y:S01]  /*4780*/  IADD3 R0, R76, -UR4, RZ ;  /* 0x800000044c007c10 */ /* 0x000fe2000fffe0ff */
[----:B------:R-:W-:Y:S03]  /*4790*/  UIADD3 UR4, -UR4, UR27, URZ ;  /* 0x0000001b04047290 */ /* 0x000fe6000fffe13f */
[----:B------:R-:W-:Y:S01]  /*47a0*/  ISETP.GE.AND P0, PT, R0, 0x1, PT ;  /* 0x000000010000780c */ /* 0x000fe20003f06270 */
[----:B------:R-:W-:Y:S01]  /*47b0*/  IMAD.U32 R0, RZ, RZ, UR22 ;  /* 0x00000016ff007e24 */ /* 0x000fe2000f8e00ff */
[----:B------:R-:W-:Y:S04]  /*47c0*/  UISETP.LT.AND UP0, UPT, UR4, 0x20, UPT ;  /* 0x000000200400788c */ /* 0x000fe8000bf01270 */
[----:B------:R-:W-:Y:S07]  /*47d0*/  USEL UR4, UR4, 0x20, UP0 ;  /* 0x0000002004047887 */ /* 0x000fee0008000000 */
[C---:B------:R-:W-:Y:S01]  /*47e0*/  @P0 LEA R5, P1, R0.reuse, R79, 0x5 ;  /* 0x0000004f00050211 */ /* 0x040fe200078228ff */
[----:B------:R-:W-:Y:S01]  /*47f0*/  @P0 IMAD.MOV.U32 R74, RZ, RZ, R110 ;  /* 0x000000ffff4a0224 */ /* 0x000fe200078e006e */
[----:B------:R-:W-:Y:S02]  /*4800*/  @P0 ISETP.NE.U32.AND P4, PT, R95, RZ, PT ;  /* 0x000000ff5f00020c */ /* 0x000fe40003f85070 */
[----:B------:R-:W-:Y:S01]  /*4810*/  @P0 LEA.HI.X R0, R0, R77, R3, 0x5, P1 ;  /* 0x0000004d00000211 */ /* 0x000fe200008f2c03 */
[----:B------:R-:W-:Y:S01]  /*4820*/  @P0 IMAD.WIDE.U32 R6, R5, c[0x0][0x258], R74 ;  /* 0x0000960005060a25 */ /* 0x000fe200078e004a */
[----:B------:R-:W-:Y:S02]  /*4830*/  @P0 ISETP.NE.U32.AND P3, PT, R94, RZ, PT ;  /* 0x000000ff5e00020c */ /* 0x000fe40003f65070 */
[----:B------:R-:W-:Y:S01]  /*4840*/  @P0 ISETP.NE.U32.AND P2, PT, R93, RZ, PT ;  /* 0x000000ff5d00020c */ /* 0x000fe20003f45070 */
[----:B------:R-:W-:Y:S01]  /*4850*/  @P0 IMAD R0, R0, c[0x0][0x258], RZ ;  /* 0x0000960000000a24 */ /* 0x000fe200078e02ff */
[C---:B------:R-:W-:Y:S03]  /*4860*/  @P0 LEA R4, P1, R6.reuse, c[0x0][0x250], 0x1 ;  /* 0x0000940006040a11 */ /* 0x040fe600078208ff */
[----:B------:R-:W-:Y:S04]  /*4870*/  @P0 IMAD R0, R5, c[0x0][0x25c], R0 ;  /* 0x0000970005000a24 */ /* 0x000fe800078e0200 */
        /* <DEDUP_REMOVED lines=10> */
[----:B------:R-:W-:Y:S03]  /*4920*/  ISETP.GE.AND P0, PT, R99, UR4, PT ;  /* 0x0000000463007c0c */ /* 0x000fe6000bf06270 */
[----:B------:R-:W0:Y:S01]  /*4930*/  LDGDEPBAR ;  /* 0x00000000000079af */ /* 0x000e220000000000 */
[----:B------:R-:W-:Y:S04]  /*4940*/  DEPBAR.LE SB0, 0x0 ;  /* 0x000080000000791a */ /* 0x000fe80000000000 */
[----:B------:R-:W-:Y:S06]  /*4950*/  BAR.SYNC.DEFER_BLOCKING 0x0 ;  /* 0x0000000000007b1d */ /* 0x000fec0000010000 */
[----:B------:R-:W-:-:S05]  /*4960*/  @P0 BRA `(.L_x_337) ;  /* 0x0000017000000947 */ /* 0x000fca0003800000 */
[----:B-1----:R-:W-:Y:S01]  /*4970*/  ISETP.GE.AND P3, PT, R16, c[0x0][0x1d4], PT ;  /* 0x0000750010007a0c */ /* 0x002fe20003f66270 */
[----:B------:R-:W-:Y:S01]  /*4980*/  IMAD.U32 R0, RZ, RZ, UR22 ;  /* 0x00000016ff007e24 */ /* 0x000fe2000f8e00ff */
[----:B------:R-:W-:Y:S01]  /*4990*/  ISETP.GE.AND P2, PT, R11, c[0x0][0x1d4], PT ;  /* 0x000075000b007a0c */ /* 0x000fe20003f46270 */
[----:B-----5:R-:W-:Y:S01]  /*49a0*/  IMAD.MOV.U32 R18, RZ, RZ, R108 ;  /* 0x000000ffff127224 */ /* 0x020fe200078e006c */
[----:B------:R-:W-:Y:S01]  /*49b0*/  ISETP.GE.AND P1, PT, R98, c[0x0][0x1d4], PT ;  /* 0x0000750062007a0c */ /* 0x000fe20003f26270 */
[----:B------:R-:W-:Y:S01]  /*49c0*/  IMAD.MOV.U32 R19, RZ, RZ, R71 ;  /* 0x000000ffff137224 */ /* 0x000fe200078e0047 */
[----:B------:R-:W-:Y:S02]  /*49d0*/  ISETP.GE.AND P0, PT, R97, c[0x0][0x1d4], PT ;  /* 0x0000750061007a0c */ /* 0x000fe40003f06270 */
[C---:B------:R-:W-:Y:S04]  /*49e0*/  LEA R2, P4, R0.reuse, R73, 0x5 ;  /* 0x0000004900027211 */ /* 0x040fe800078828ff */
[----:B------:R-:W-:Y:S01]  /*49f0*/  LEA.HI.X R3, R0, R72, R3, 0x5, P4 ;  /* 0x0000004800037211 */ /* 0x000fe200020f2c03 */
[----:B------:R-:W1:Y:S01]  /*4a00*/  @!P3 LDS.128 R28, [R96+0x8080] ;  /* 0x00808000601cb984 */ /* 0x000e620000000c00 */
[----:B------:R-:W-:Y:S03]  /*4a10*/  IMAD.WIDE.U32 R18, R2, c[0x0][0x208], R18 ;  /* 0x0000820002127a25 */ /* 0x000fe600078e0012 */
[----:B------:R-:W2:Y:S01]  /*4a20*/  @!P2 LDS.128 R24, [R96+0x9080] ;  /* 0x009080006018a984 */ /* 0x000ea20000000c00 */
[----:B------:R-:W-:Y:S01]  /*4a30*/  IMAD R3, R3, c[0x0][0x208], RZ ;  /* 0x0000820003037a24 */ /* 0x000fe200078e02ff */
[----:B------:R-:W-:Y:S02]  /*4a40*/  LEA R32, P4, R18, c[0x0][0x1f8], 0x1 ;  /* 0x00007e0012207a11 */ /* 0x000fe400078808ff */
[----:B------:R-:W3:Y:S01]  /*4a50*/  @!P1 LDS.128 R20, [R96+0xa080] ;  /* 0x00a0800060149984 */ /* 0x000ee20000000c00 */
[----:B------:R-:W-:Y:S03]  /*4a60*/  IMAD R3, R2, c[0x0][0x20c], R3 ;  /* 0x0000830002037a24 */ /* 0x000fe600078e0203 */
[----:B------:R-:W4:Y:S01]  /*4a70*/  @!P0 LDS.128 R4, [R96+0xb080] ;  /* 0x00b0800060048984 */ /* 0x000f220000000c00 */
[----:B------:R-:W-:Y:S05]  /*4a80*/  IMAD.IADD R3, R19, 0x1, R3 ;  /* 0x0000000113037824 */ /* 0x000fea00078e0203 */
[----:B------:R-:W-:Y:S05]  /*4a90*/  LEA.HI.X R33, R18, c[0x0][0x1fc], R3, 0x1, P4 ;  /* 0x00007f0012217a11 */ /* 0x000fea00020f0c03 */
[----:B-1----:R1:W-:Y:S04]  /*4aa0*/  @!P3 STG.E.128 [R32.64], R28 ;  /* 0x0000001c2000b986 */ /* 0x0023e8000c101d1e */
[----:B--2---:R1:W-:Y:S04]  /*4ab0*/  @!P2 STG.E.128 [R32.64+0x80], R24 ;  /* 0x000080182000a986 */ /* 0x0043e8000c101d1e */
[----:B---3--:R1:W-:Y:S04]  /*4ac0*/  @!P1 STG.E.128 [R32.64+0x100], R20 ;  /* 0x0001001420009986 */ /* 0x0083e8000c101d1e */
[----:B----4-:R1:W-:Y:S02]  /*4ad0*/  @!P0 STG.E.128 [R32.64+0x180], R4 ;  /* 0x0001800420008986 */ /* 0x0103e4000c101d1e */
.L_x_337:
[----:B-1----:R-:W-:Y:S05]  /*4ae0*/  BSYNC B0 ;  /* 0x0000000000007941 */ /* 0x002fea0003800000 */
.L_x_336:
[----:B------:R-:W-:Y:S01]  /*4af0*/  UISETP.GT.AND UP0, UPT, UR22, UR12, UPT ;  /* 0x0000000c1600728c */ /* 0x000fe2000bf04270 */
[----:B------:R-:W-:Y:S01]  /*4b00*/  IMAD.U32 R0, RZ, RZ, UR18 ;  /* 0x00000012ff007e24 */ /* 0x000fe2000f8e00ff */
[----:B------:R-:W-:Y:S04]  /*4b10*/  UIADD3 UR22, UR22, -0x1, URZ ;  /* 0xffffffff16167890 */ /* 0x000fe8000fffe03f */
[----:B------:R-:W-:Y:S05]  /*4b20*/  PLOP3.LUT P0, PT, PT, PT, UP0, 0x80, 0x0 ;  /* 0x000000000000781c */ /* 0x000fea0003f0f008 */
[----:B------:R-:W-:Y:S02]  /*4b30*/  @UP0 USHF.R.S32.HI UR5, URZ, 0x1f, UR22 ;  /* 0x0000001f3f050899 */ /* 0x000fe40008011416 */
[----:B------:R-:W-:Y:S04]  /*4b40*/  @UP0 UIMAD UR4, UR17, UR22, URZ ;  /* 0x00000016110402a4 */ /* 0x000fe8000f8e023f */
[----:B------:R-:W-:Y:S02]  /*4b50*/  @UP0 UIMAD UR4, UR5, UR18, UR4 ;  /* 0x00000012050402a4 */ /* 0x000fe4000f8e0204 */
[----:B------:R-:W-:Y:S01]  /*4b60*/  @P0 IMAD.MOV.U32 R2, RZ, RZ, R112 ;  /* 0x000000ffff020224 */ /* 0x000fe200078e0070 */
[----:B------:R-:W-:Y:S01]  /*4b70*/  @P0 ISETP.NE.U32.AND P4, PT, R95, RZ, PT ;  /* 0x000000ff5f00020c */ /* 0x000fe20003f85070 */
[----:B------:R-:W-:Y:S01]  /*4b80*/  @P0 IMAD.MOV.U32 R3, RZ, RZ, R115 ;  /* 0x000000ffff030224 */ /* 0x000fe200078e0073 */
[----:B------:R-:W-:Y:S02]  /*4b90*/  @P0 ISETP.NE.U32.AND P3, PT, R94, RZ, PT ;  /* 0x000000ff5e00020c */ /* 0x000fe40003f65070 */
[----:B------:R-:W-:Y:S01]  /*4ba0*/  @P0 ISETP.NE.U32.AND P2, PT, R93, RZ, PT ;  /* 0x000000ff5d00020c */ /* 0x000fe20003f45070 */
[----:B------:R-:W-:Y:S05]  /*4bb0*/  @P0 IMAD.WIDE.U32 R2, R0, UR22, R2 ;  /* 0x0000001600020c25 */ /* 0x000fea000f8e0002 */
[C---:B------:R-:W-:Y:S02]  /*4bc0*/  @P0 LEA R4, P1, R2.reuse, c[0x0][0x220], 0x1 ;  /* 0x0000880002040a11 */ /* 0x040fe400078208ff */
[----:B------:R-:W-:Y:S04]  /*4bd0*/  @P0 IADD3 R0, R3, UR4, RZ ;  /* 0x0000000403000c10 */ /* 0x000fe8000fffe0ff */
        /* <DEDUP_REMOVED lines=8> */
[----:B------:R1:W-:Y:S04]  /*4c60*/  @P0 LDGSTS.E.BYPASS.LTC128B.128 [R96+0xf080], [R4.64+0x180], P1 ;  /* 0x0f08018004600fae */ /* 0x0003e80008901d5e */
[----:B------:R-:W0:Y:S01]  /*4c70*/  LDGDEPBAR ;  /* 0x00000000000079af */ /* 0x000e220000000000 */
[----:B------:R-:W-:-:S05]  /*4c80*/  @P0 BRA `(.L_x_338) ;  /* 0xffffd46000000947 */ /* 0x000fca000383ffff */
[----:B------:R-:W-:Y:S06]  /*4c90*/  BAR.SYNC.DEFER_BLOCKING 0x0 ;  /* 0x0000000000007b1d */ /* 0x000fec0000010000 */
.L_x_317:
[----:B------:R-:W-:Y:S01]  /*4ca0*/  UIADD3 UR6, UR23, 0x7f, URZ ;  /* 0x0000007f17067890 */ /* 0x000fe2000fffe03f */
[----:B------:R-:W-:Y:S01]  /*4cb0*/  PLOP3.LUT P0, PT, PT, PT, UP2, 0x40, 0x0 ;  /* 0x000000000000781c */ /* 0x000fe20003f0e828 */
[----:B------:R-:W-:-:S02]  /*4cc0*/  ULDC.64 UR4, c[0x0][0x2c8] ;  /* 0x0000b20000047ab9 */ /* 0x000fc40000000a00 */
[----:B------:R-:W-:Y:S02]  /*4cd0*/  UIMAD.WIDE.U32 UR8, UR6, UR4, URZ ;  /* 0x00000004060872a5 */ /* 0x000fe4000f8e003f */
[----:B------:R-:W-:Y:S02]  /*4ce0*/  ULDC UR7, c[0x0][0x328] ;  /* 0x0000ca0000077ab9 */ /* 0x000fe40000000800 */
[----:B------:R-:W-:Y:S02]  /*4cf0*/  @UP3 USHF.R.U32.HI UR6, URZ, UR5, UR9 ;  /* 0x000000053f063299 */ /* 0x000fe40008011609 */
[----:B------:R-:W-:Y:S02]  /*4d00*/  UIADD3 UR24, UR24, UR25, URZ ;  /* 0x0000001918187290 */ /* 0x000fe4000fffe03f */
[----:B------:R-:W-:-:S04]  /*4d10*/  UIADD3 UR15, UR15, UR6, URZ ;  /* 0x000000060f0f7290 */ /* 0x000fc8000fffe03f */
[----:B------:R-:W-:Y:S01]  /*4d20*/  UIADD3 UR7, UR15, UR7, URZ ;  /* 0x000000070f077290 */ /* 0x000fe2000fffe03f */
[----:B------:R-:W-:Y:S05]  /*4d30*/  @P0 BRA `(.L_x_339) ;  /* 0x0000015000000947 */ /* 0x000fea0003800000 */
[----:B------:R-:W-:Y:S01]  /*4d40*/  ISETP.LT.AND P0, PT, RZ, UR15, PT ;  /* 0x0000000fff007c0c */ /* 0x000fe2000bf01270 */
[----:B------:R-:W-:Y:S02]  /*4d50*/  UIADD3 UR8, UR15, -0x1, URZ ;  /* 0xffffffff0f087890 */ /* 0x000fe4000fffe03f */
[----:B------:R-:W-:-:S10]  /*4d60*/  ULDC UR6, c[0x0][0x32c] ;  /* 0x0000cb0000067ab9 */ /* 0x000fd40000000800 */
[----:B------:R-:W-:Y:S05]  /*4d70*/  @P0 BRA `(.L_x_340) ;  /* 0x0000008000000947 */ /* 0x000fea0003800000 */
[----:B------:R-:W-:Y:S02]  /*4d80*/  UISETP.NE.AND UP0, UPT, UR6, 0x1, UPT ;  /* 0x000000010600788c */ /* 0x000fe4000bf05270 */
[----:B------:R-:W-:Y:S02]  /*4d90*/  UIADD3 UR8, -UR15, URZ, URZ ;  /* 0x0000003f0f087290 */ /* 0x000fe4000fffe13f */
[----:B------:R-:W-:Y:S02]  /*4da0*/  ULDC.64 UR4, c[0x0][0x330] ;  /* 0x0000cc0000047ab9 */ /* 0x000fe40000000a00 */
[----:B------:R-:W-:-:S07]  /*4db0*/  UIMAD.WIDE.U32 UR10, UR8, UR4, URZ ;  /* 0x00000004080a72a5 */ /* 0x000fce000f8e003f */
[----:B------:R-:W-:Y:S02]  /*4dc0*/  @UP0 UMOV UR9, UR11 ;  /* 0x0000000b00090c82 */ /* 0x000fe40008000000 */
[----:B------:R-:W-:-:S04]  /*4dd0*/  @UP0 USHF.R.U32.HI UR8, URZ, UR5, UR9 ;  /* 0x000000053f080299 */ /* 0x000fc80008011609 */
[----:B------:R-:W-:Y:S01]  /*4de0*/  ULOP3.LUT UR8, URZ, UR8, URZ, 0x33, !UPT ;  /* 0x000000083f087292 */ /* 0x000fe2000f8e333f */
[----:B------:R-:W-:Y:S05]  /*4df0*/  BRA `(.L_x_341) ;  /* 0x0000005000007947 */ /* 0x000fea0003800000 */
.L_x_340:
[----:B------:R-:W-:Y:S02]  /*4e00*/  UISETP.NE.AND UP0, UPT, UR6, 0x1, UPT ;  /* 0x000000010600788c */ /* 0x000fe4000bf05270 */
[----:B------:R-:W-:Y:S02]  /*4e10*/  ULDC.64 UR4, c[0x0][0x330] ;  /* 0x0000cc0000047ab9 */ /* 0x000fe40000000a00 */
[----:B------:R-:W-:-:S07]  /*4e20*/  UIMAD.WIDE.U32 UR10, UR8, UR4, URZ ;  /* 0x00000004080a72a5 */ /* 0x000fce000f8e003f */
[----:B------:R-:W-:Y:S02]  /*4e30*/  @UP0 UMOV UR9, UR11 ;  /* 0x0000000b00090c82 */ /* 0x000fe40008000000 */
[----:B------:R-:W-:Y:S02]  /*4e40*/  @UP0 USHF.R.U32.HI UR8, URZ, UR5, UR9 ;  /* 0x000000053f080299 */ /* 0x000fe40008011609 */
.L_x_341:
[----:B------:R-:W-:Y:S02]  /*4e50*/  ULDC UR4, c[0x0][0x32c] ;  /* 0x0000cb0000047ab9 */ /* 0x000fe40000000800 */
[----:B------:R-:W-:-:S04]  /*4e60*/  UIMAD UR4, UR8, UR6, UR4 ;  /* 0x00000006080472a4 */ /* 0x000fc8000f8e0204 */
[----:B------:R-:W-:-:S04]  /*4e70*/  UISETP.LT.AND UP0, UPT, UR7, UR4, UPT ;  /* 0x000000040700728c */ /* 0x000fc8000bf01270 */
[----:B------:R-:W-:-:S04]  /*4e80*/  USEL UR7, UR7, UR4, UP0 ;  /* 0x0000000407077287 */ /* 0x000fc80008000000 */
.L_x_339:
[----:B------:R-:W-:Y:S01]  /*4e90*/  UIADD3 UR6, UR7, 0x1f, URZ ;  /* 0x0000001f07067890 */ /* 0x000fe2000fffe03f */
[----:B------:R-:W-:Y:S01]  /*4ea0*/  PLOP3.LUT P0, PT, PT, PT, UP2, 0x40, 0x0 ;  /* 0x000000000000781c */ /* 0x000fe20003f0e828 */
[----:B------:R-:W-:Y:S02]  /*4eb0*/  ULDC.64 UR4, c[0x0][0x2c8] ;  /* 0x0000b20000047ab9 */ /* 0x000fe40000000a00 */
[----:B------:R-:W-:Y:S02]  /*4ec0*/  USHF.R.S32.HI UR7, URZ, 0x1f, UR6 ;  /* 0x0000001f3f077899 */ /* 0x000fe40008011406 */
[----:B------:R-:W-:Y:S02]  /*4ed0*/  UIMAD.WIDE.U32 UR8, UR23, UR4, URZ ;  /* 0x00000004170872a5 */ /* 0x000fe4000f8e003f */
[----:B------:R-:W-:Y:S02]  /*4ee0*/  ULEA.HI UR7, UR7, UR6, URZ, 0x5 ;  /* 0x0000000607077291 */ /* 0x000fe4000f8f283f */
[----:B------:R-:W-:-:S02]  /*4ef0*/  ULDC UR4, c[0x0][0x324] ;  /* 0x0000c90000047ab9 */ /* 0x000fc40000000800 */
[----:B------:R-:W-:Y:S02]  /*4f00*/  UMOV UR6, UR23 ;  /* 0x0000001700067c82 */ /* 0x000fe40008000000 */
[----:B------:R-:W-:Y:S02]  /*4f10*/  USHF.R.S32.HI UR7, URZ, 0x5, UR7 ;  /* 0x000000053f077899 */ /* 0x000fe40008011407 */
[----:B------:R-:W-:Y:S02]  /*4f20*/  @UP3 USHF.R.U32.HI UR6, URZ, UR5, UR9 ;  /* 0x000000053f063299 */ /* 0x000fe40008011609 */
[----:B------:R-:W-:Y:S02]  /*4f30*/  UISETP.LT.AND UP0, UPT, UR7, UR13, UPT ;  /* 0x0000000d0700728c */ /* 0x000fe4000bf01270 */
[----:B------:R-:W-:Y:S02]  /*4f40*/  UIADD3 UR5, UR14, UR6, URZ ;  /* 0x000000060e057290 */ /* 0x000fe4000fffe03f */
[----:B------:R-:W-:-:S02]  /*4f50*/  USEL UR13, UR7, UR13, UP0 ;  /* 0x0000000d070d7287 */ /* 0x000fc40008000000 */
[----:B------:R-:W-:Y:S01]  /*4f60*/  UIADD3 UR6, UR5, -UR4, URZ ;  /* 0x8000000405067290 */ /* 0x000fe2000fffe03f */
        /* <DEDUP_REMOVED lines=13> */
.L_x_343:
[----:B------:R-:W-:Y:S02]  /*5040*/  ULDC UR4, c[0x0][0x32c] ;  /* 0x0000cb0000047ab9 */ /* 0x000fe40000000800 */
[----:B------:R-:W-:-:S03]  /*5050*/  UISETP.NE.AND UP0, UPT, UR4, 0x1, UPT ;  /* 0x000000010400788c */ /* 0x000fc6000bf05270 */
[----:B------:R-:W-:Y:S02]  /*5060*/  ULDC.64 UR4, c[0x0][0x330] ;  /* 0x0000cc0000047ab9 */ /* 0x000fe40000000a00 */
[----:B------:R-:W-:-:S06]  /*5070*/  UIMAD.WIDE.U32 UR8, UR7, UR4, URZ ;  /* 0x00000004070872a5 */ /* 0x000fcc000f8e003f */
[----:B------:R-:W-:Y:S02]  /*5080*/  @UP0 USHF.R.U32.HI UR7, URZ, UR5, UR9 ;  /* 0x000000053f070299 */ /* 0x000fe40008011609 */
.L_x_344:
[----:B------:R-:W-:Y:S02]  /*5090*/  ULDC UR4, c[0x0][0x32c] ;  /* 0x0000cb0000047ab9 */ /* 0x000fe40000000800 */
[----:B------:R-:W-:-:S04]  /*50a0*/  UIMAD UR4, UR7, UR4, URZ ;  /* 0x00000004070472a4 */ /* 0x000fc8000f8e023f */
[----:B------:R-:W-:-:S04]  /*50b0*/  UISETP.LT.AND UP0, UPT, UR6, UR4, UPT ;  /* 0x000000040600728c */ /* 0x000fc8000bf01270 */
[----:B------:R-:W-:-:S04]  /*50c0*/  USEL UR6, UR6, UR4, !UP0 ;  /* 0x0000000406067287 */ /* 0x000fc8000c000000 */
.L_x_342:
[----:B------:R-:W-:Y:S01]  /*50d0*/  USHF.R.S32.HI UR4, URZ, 0x1f, UR6 ;  /* 0x0000001f3f047899 */ /* 0x000fe20008011406 */
[----:B------:R-:W-:Y:S01]  /*50e0*/  PLOP3.LUT P2, PT, PT, PT, PT, 0x80, 0x0 ;  /* 0x000000000000781c */ /* 0x000fe20003f4f070 */
[----:B------:R-:W-:Y:S01]  /*50f0*/  IMAD.MOV.U32 R3, RZ, RZ, RZ ;  /* 0x000000ffff037224 */ /* 0x000fe200078e00ff */
[----:B------:R-:W-:Y:S01]  /*5100*/  CS2R R128, SRZ ;  /* 0x0000000000807805 */ /* 0x000fe2000001ff00 */
[----:B------:R-:W-:Y:S01]  /*5110*/  ULEA.HI UR6, UR4, UR6, URZ, 0x5 ;  /* 0x0000000604067291 */ /* 0x000fe2000f8f283f */
[----:B------:R-:W-:Y:S01]  /*5120*/  IMAD.MOV.U32 R130, RZ, RZ, RZ ;  /* 0x000000ffff827224 */ /* 0x000fe200078e00ff */
[----:B------:R-:W-:Y:S01]  /*5130*/  CS2R R126, SRZ ;  /* 0x00000000007e7805 */ /* 0x000fe2000001ff00 */
[----:B------:R-:W-:Y:S01]  /*5140*/  CS2R R124, SRZ ;  /* 0x00000000007c7805 */ /* 0x000fe2000001ff00 */
[----:B------:R-:W-:Y:S01]  /*5150*/  USHF.R.S32.HI UR6, URZ, 0x5, UR6 ;  /* 0x000000053f067899 */ /* 0x000fe20008011406 */
[----:B------:R-:W-:Y:S01]  /*5160*/  CS2R R122, SRZ ;  /* 0x00000000007a7805 */ /* 0x000fe2000001ff00 */
[----:B------:R-:W-:Y:S01]  /*5170*/  CS2R R120, SRZ ;  /* 0x0000000000787805 */ /* 0x000fe2000001ff00 */
[----:B------:R-:W-:Y:S01]  /*5180*/  CS2R R118, SRZ ;  /* 0x0000000000767805 */ /* 0x000fe2000001ff00 */
[----:B------:R-:W-:Y:S01]  /*5190*/  UISETP.LT.AND UP0, UPT, URZ, UR6, UPT ;  /* 0x000000063f00728c */ /* 0x000fe2000bf01270 */
[----:B------:R-:W-:Y:S01]  /*51a0*/  CS2R R116, SRZ ;  /* 0x0000000000747805 */ /* 0x000fe2000001ff00 */
[----:B------:R-:W-:Y:S01]  /*51b0*/  CS2R R114, SRZ ;  /* 0x0000000000727805 */ /* 0x000fe2000001ff00 */
[----:B------:R-:W-:Y:S01]  /*51c0*/  CS2R R112, SRZ ;  /* 0x0000000000707805 */ /* 0x000fe2000001ff00 */
[----:B------:R-:W-:Y:S01]  /*51d0*/  USEL UR6, URZ, UR6, !UP0 ;  /* 0x000000063f067287 */ /* 0x000fe2000c000000 */
[----:B------:R-:W-:Y:S01]  /*51e0*/  CS2R R110, SRZ ;  /* 0x00000000006e7805 */ /* 0x000fe2000001ff00 */
[----:B------:R-:W-:Y:S01]  /*51f0*/  CS2R R108, SRZ ;  /* 0x00000000006c7805 */ /* 0x000fe2000001ff00 */
[----:B------:R-:W-:Y:S01]  /*5200*/  CS2R R106, SRZ ;  /* 0x00000000006a7805 */ /* 0x000fe2000001ff00 */
[----:B------:R-:W-:Y:S01]  /*5210*/  UISETP.GT.AND UP0, UPT, UR13, UR6, UPT ;  /* 0x000000060d00728c */ /* 0x000fe2000bf04270 */
[----:B------:R-:W-:Y:S01]  /*5220*/  CS2R R104, SRZ ;  /* 0x0000000000687805 */ /* 0x000fe2000001ff00 */
[----:B------:R-:W-:Y:S01]  /*5230*/  CS2R R102, SRZ ;  /* 0x0000000000667805 */ /* 0x000fe2000001ff00 */
[----:B------:R-:W-:Y:S01]  /*5240*/  CS2R R100, SRZ ;  /* 0x0000000000647805 */ /* 0x000fe2000001ff00 */
[----:B------:R-:W-:Y:S01]  /*5250*/  CS2R R98, SRZ ;  /* 0x0000000000627805 */ /* 0x000fe2000001ff00 */
[----:B-1----:R-:W-:Y:S01]  /*5260*/  CS2R R96, SRZ ;  /* 0x0000000000607805 */ /* 0x002fe2000001ff00 */
        /* <DEDUP_REMOVED lines=10> */
[----:B-----5:R-:W-:Y:S01]  /*5310*/  CS2R R76, SRZ ;  /* 0x00000000004c7805 */ /* 0x020fe2000001ff00 */
        /* <DEDUP_REMOVED lines=39> */
[----:B------:R-:W-:Y:S05]  /*5590*/  @!P0 BRA `(.L_x_345) ;  /* 0x000149f000008947 */ /* 0x000fea0003800000 */
[----:B------:R-:W-:Y:S02]  /*55a0*/  ULDC.64 UR4, c[0x0][0x340] ;  /* 0x0000d00000047ab9 */ /* 0x000fe40000000a00 */
[----:B------:R-:W-:-:S02]  /*55b0*/  UISETP.NE.U32.AND UP1, UPT, URZ, UR4, UPT ;  /* 0x000000043f00728c */ /* 0x000fc4000bf25070 */
[----:B------:R-:W-:Y:S02]  /*55c0*/  ULDC.64 UR8, c[0x0][0x340] ;  /* 0x0000d00000087ab9 */ /* 0x000fe40000000a00 */
[----:B------:R-:W-:-:S06]  /*55d0*/  UISETP.NE.AND.EX UP1, UPT, URZ, UR5, UPT, UP1 ;  /* 0x000000053f00728c */ /* 0x000fcc000bf25310 */
[----:B------:R-:W-:-:S05]  /*55e0*/  PLOP3.LUT P3, PT, PT, PT, UP1, 0x80, 0x0 ;  /* 0x000000000000781c */ /* 0x000fca0003f6f018 */
[----:B------:R-:W-:Y:S02]  /*55f0*/  @UP1 UMOV UR4, 0x4 ;  /* 0x0000000400041882 */ /* 0x000fe40000000000 */
[----:B------:R-:W-:-:S06]  /*5600*/  @UP1 UIMAD.WIDE UR4, UR29, UR4, UR8 ;  /* 0x000000041d0412a5 */ /* 0x000fcc000f8e0208 */
[----:B------:R-:W-:Y:S02]  /*5610*/  IMAD.U32 R4, RZ, RZ, UR4 ;  /* 0x00000004ff047e24 */ /* 0x000fe4000f8e00ff */
[----:B------:R-:W-:Y:S01]  /*5620*/  IMAD.U32 R5, RZ, RZ, UR5 ;  /* 0x00000005ff057e24 */ /* 0x000fe2000f8e00ff */
[----:B------:R-:W-:Y:S01]  /*5630*/  SHF.R.S32.HI R6, RZ, 0x1f, R55 ;  /* 0x0000001fff067819 */ /* 0x000fe20000011437 */
[----:B------:R-:W-:-:S03]  /*5640*/  ULDC.64 UR4, c[0x0][0x348] ;  /* 0x0000d20000047ab9 */ /* 0x000fc60000000a00 */
[----:B------:R1:W2:Y:S01]  /*5650*/  @P3 LDG.E R0, [R4.64] ;  /* 0x0000001e04003981 */ /* 0x0002a2000c1e1900 */
[----:B------:R-:W-:Y:S01]  /*5660*/  UISETP.NE.U32.AND UP0, UPT, URZ, UR4, UPT ;  /* 0x000000043f00728c */ /* 0x000fe2000bf05070 */
[CC--:B------:R-:W-:Y:S01]  /*5670*/  LEA.HI R2, R6.reuse, R55.reuse, RZ, 0x4 ;  /* 0x0000003706027211 */ /* 0x0c0fe200078f20ff */
[----:B------:R-:W-:Y:S01]  /*5680*/  USHF.R.S32.HI UR7, URZ, 0x1f, UR26 ;  /* 0x0000001f3f077899 */ /* 0x000fe2000801141a */
[----:B------:R-:W-:Y:S01]  /*5690*/  LEA.HI R54, R6, R55, RZ, 0x3 ;  /* 0x0000003706367211 */ /* 0x000fe200078f18ff */
[----:B------:R-:W-:Y:S01]  /*56a0*/  UISETP.NE.AND.EX UP0, UPT, URZ, UR5, UPT, UP0 ;  /* 0x000000053f00728c */ /* 0x000fe2000bf05300 */
[----:B------:R-:W-:Y:S01]  /*56b0*/  SHF.R.S32.HI R3, RZ, 0x4, R2 ;  /* 0x00000004ff037819 */ /* 0x000fe20000011402 */
[----:B------:R-:W-:Y:S01]  /*56c0*/  USHF.R.S32.HI UR12, URZ, 0x1f, UR24 ;  /* 0x0000001f3f0c7899 */ /* 0x000fe20008011418 */
[----:B------:R-:W-:Y:S01]  /*56d0*/  PLOP3.LUT P2, PT, PT, PT, UP3, 0x80, 0x0 ;  /* 0x000000000000781c */ /* 0x000fe20003f4f038 */
[----:B------:R-:W-:Y:S01]  /*56e0*/  ULDC.64 UR4, c[0x0][0x178] ;  /* 0x00005e0000047ab9 */ /* 0x000fe20000000a00 */
[C---:B------:R-:W-:Y:S01]  /*56f0*/  LEA.HI R63, R2.reuse, R3, RZ, 0x1 ;  /* 0x00000003023f7211 */ /* 0x040fe200078f08ff */
[----:B------:R-:W-:Y:S01]  /*5700*/  UIMAD UR7, UR7, UR4, URZ ;  /* 0x00000004070772a4 */ /* 0x000fe2000f8e023f */
[----:B------:R-:W-:Y:S01]  /*5710*/  PLOP3.LUT P0, PT, PT, PT, UP3, 0x80, 0x0 ;  /* 0x000000000000781c */ /* 0x000fe20003f0f038 */
[----:B------:R-:W-:Y:S01]  /*5720*/  UIMAD.WIDE.U32 UR8, UR26, UR4, URZ ;  /* 0x000000041a0872a5 */ /* 0x000fe2000f8e003f */
[----:B------:R-:W-:Y:S01]  /*5730*/  LOP3.LUT R63, R63, 0xfffffffe, RZ, 0xc0, !PT ;  /* 0xfffffffe3f3f7812 */ /* 0x000fe200078ec0ff */
[----:B------:R-:W-:Y:S01]  /*5740*/  UIMAD UR26, UR26, UR5, UR7 ;  /* 0x000000051a1a72a4 */ /* 0x000fe2000f8e0207 */
[----:B------:R-:W-:Y:S01]  /*5750*/  LOP3.LUT R2, R2, 0xfffffff0, RZ, 0xc0, !PT ;  /* 0xfffffff002027812 */ /* 0x000fe200078ec0ff */
[----:B------:R-:W-:Y:S01]  /*5760*/  USEL UR11, UR29, URZ, !UP0 ;  /* 0x0000003f1d0b7287 */ /* 0x000fe2000c000000 */
[----:B------:R-:W-:Y:S01]  /*5770*/  LEA.HI R119, R6, R55, RZ, 0x6 ;  /* 0x0000003706777211 */ /* 0x000fe200078f30ff */
[----:B------:R-:W-:Y:S01]  /*5780*/  ULDC UR7, c[0x0][0x2c4] ;  /* 0x0000b10000077ab9 */ /* 0x000fe20000000800 */
[----:B------:R-:W-:Y:S01]  /*5790*/  IMAD.IADD R63, R3, 0x1, -R63 ;  /* 0x00000001033f7824 */ /* 0x000fe200078e0a3f */
[----:B------:R-:W-:Y:S01]  /*57a0*/  UIMAD UR7, UR28, UR7, URZ ;  /* 0x000000071c0772a4 */ /* 0x000fe2000f8e023f */
[----:B------:R-:W-:Y:S01]  /*57b0*/  IMAD.IADD R11, R55, 0x1, -R2 ;  /* 0x00000001370b7824 */ /* 0x000fe200078e0a02 */
[----:B------:R-:W-:Y:S01]  /*57c0*/  ULDC.64 UR4, c[0x0][0x1b8] ;  /* 0x00006e0000047ab9 */ /* 0x000fe20000000a00 */
[----:B------:R-:W-:Y:S01]  /*57d0*/  IMAD.SHL.U32 R119, R119, 0x8, RZ ;  /* 0x0000000877777824 */ /* 0x000fe200078e00ff */
[----:B-1----:R-:W-:Y:S01]  /*57e0*/  LOP3.LUT R4, R54, 0xfffffff8, RZ, 0xc0, !PT ;  /* 0xfffffff836047812 */ /* 0x002fe200078ec0ff */
[----:B------:R-:W-:Y:S01]  /*57f0*/  UIADD3 UR27, UR9, UR26, URZ ;  /* 0x0000001a091b7290 */ /* 0x000fe2000fffe03f */
[----:B------:R-:W-:Y:S01]  /*5800*/  SHF.R.S32.HI R54, RZ, 0x3, R54 ;  /* 0x00000003ff367819 */ /* 0x000fe20000011436 */
[----:B------:R-:W-:Y:S01]  /*5810*/  UIMAD UR10, UR19, UR4, URZ ;  /* 0x00000004130a72a4 */ /* 0x000fe2000f8e023f */
[----:B------:R-:W-:Y:S01]  /*5820*/  SHF.R.S32.HI R16, RZ, 0x1f, R11 ;  /* 0x0000001fff107819 */ /* 0x000fe2000001140b */
[----:B------:R-:W-:Y:S01]  /*5830*/  IMAD.IADD R61, R55, 0x1, -R4 ;  /* 0x00000001373d7824 */ /* 0x000fe200078e0a04 */
[C---:B------:R-:W-:Y:S01]  /*5840*/  IADD3 R14, R54.reuse, UR23, RZ ;  /* 0x00000017360e7c10 */ /* 0x040fe2000fffe0ff */
[----:B------:R-:W-:Y:S01]  /*5850*/  UMOV UR26, UR8 ;  /* 0x00000008001a7c82 */ /* 0x000fe20008000000 */
[----:B------:R-:W-:Y:S01]  /*5860*/  IMAD.SHL.U32 R121, R54, 0x40, RZ ;  /* 0x0000004036797824 */ /* 0x000fe200078e00ff */
[----:B------:R-:W-:Y:S01]  /*5870*/  USHF.R.S32.HI UR8, URZ, 0x1f, UR29 ;  /* 0x0000001f3f087899 */ /* 0x000fe2000801141d */
[C---:B------:R-:W-:Y:S01]  /*5880*/  IMAD R3, R61.reuse, 0x20, R54 ;  /* 0x000000203d037824 */ /* 0x040fe200078e0236 */
[C---:B------:R-:W-:Y:S01]  /*5890*/  ISETP.GE.AND P1, PT, R14.reuse, UR7, PT ;  /* 0x000000070e007c0c */ /* 0x040fe2000bf26270 */
[----:B------:R-:W-:Y:S01]  /*58a0*/  IMAD.SHL.U32 R80, R61, 0x8, RZ ;  /* 0x000000083d507824 */ /* 0x000fe200078e00ff */
[----:B------:R-:W-:Y:S01]  /*58b0*/  IADD3 R4, R14, 0x20, RZ ;  /* 0x000000200e047810 */ /* 0x000fe20007ffe0ff */
[----:B------:R-:W-:Y:S01]  /*58c0*/  UIMAD UR9, UR20, UR5, UR10 ;  /* 0x00000005140972a4 */ /* 0x000fe2000f8e020a */
[----:B------:R-:W-:Y:S01]  /*58d0*/  IADD3 R3, R3, UR23, RZ ;  /* 0x0000001703037c10 */ /* 0x000fe2000fffe0ff */
[----:B------:R-:W-:Y:S01]  /*58e0*/  UIMAD.WIDE.U32 UR26, UR20, UR4, UR26 ;  /* 0x00000004141a72a5 */ /* 0x000fe2000f8e001a */
[----:B------:R-:W-:Y:S01]  /*58f0*/  ISETP.GE.AND P4, PT, R4, UR7, PT ;  /* 0x0000000704007c0c */ /* 0x000fe2000bf86270 */
[----:B------:R-:W-:Y:S01]  /*5900*/  USEL UR10, UR8, URZ, !UP0 ;  /* 0x0000003f080a7287 */ /* 0x000fe2000c000000 */
[C---:B------:R-:W-:Y:S01]  /*5910*/  IADD3 R9, R80.reuse, 0x80, RZ ;  /* 0x0000008050097810 */ /* 0x040fe20007ffe0ff */
[----:B------:R-:W-:Y:S01]  /*5920*/  @P2 IMAD.HI.U32 R4, R3, c[0x0][0x2c8], RZ ;  /* 0x0000b20003042a27 */ /* 0x000fe200078e00ff */
[----:B------:R-:W-:Y:S01]  /*5930*/  ULDC.64 UR4, c[0x0][0x1c0] ;  /* 0x0000700000047ab9 */ /* 0x000fe20000000a00 */
[----:B------:R-:W-:Y:S01]  /*5940*/  IADD3 R8, R80, 0xc0, RZ ;  /* 0x000000c050087810 */ /* 0x000fe20007ffe0ff */
[----:B------:R-:W-:Y:S01]  /*5950*/  UIMAD UR10, UR10, UR4, URZ ;  /* 0x000000040a0a72a4 */ /* 0x000fe2000f8e023f */
[----:B------:R-:W-:Y:S01]  /*5960*/  IMAD.MOV.U32 R7, RZ, RZ, R3 ;  /* 0x000000ffff077224 */ /* 0x000fe200078e0003 */
[----:B------:R-:W-:Y:S01]  /*5970*/  @P0 SHF.R.U32.HI R7, RZ, c[0x0][0x2cc], R4 ;  /* 0x0000b300ff070a19 */ /* 0x000fe20000011604 */
[----:B------:R-:W-:Y:S01]  /*5980*/  UIADD3 UR27, UR27, UR9, URZ ;  /* 0x000000091b1b7290 */ /* 0x000fe2000fffe03f */
[----:B------:R-:W-:Y:S01]  /*5990*/  @!P1 SHF.R.S32.HI R4, RZ, 0x1f, R9 ;  /* 0x0000001fff049819 */ /* 0x000fe20000011409 */
[----:B------:R-:W-:Y:S01]  /*59a0*/  UIMAD UR5, UR11, UR5, UR10 ;  /* 0x000000050b0572a4 */ /* 0x000fe2000f8e020a */
[----:B------:R-:W-:Y:S01]  /*59b0*/  IADD3 R13, P0, R54, UR24, RZ ;  /* 0x00000018360d7c10 */ /* 0x000fe2000ff1e0ff */
[----:B------:R-:W-:Y:S01]  /*59c0*/  UIMAD.WIDE.U32 UR26, UR11, UR4, UR26 ;  /* 0x000000040b1a72a5 */ /* 0x000fe2000f8e001a */
[----:B------:R-:W-:Y:S01]  /*59d0*/  ISETP.GE.AND P5, PT, R9, c[0x0][0x198], PT ;  /* 0x0000660009007a0c */ /* 0x000fe20003fa6270 */
[--C-:B------:R-:W-:Y:S01]  /*59e0*/  IMAD.MOV R12, RZ, RZ, -R7.reuse ;  /* 0x000000ffff0c7224 */ /* 0x100fe200078e0a07 */
[----:B------:R-:W-:Y:S01]  /*59f0*/  @!P1 LEA.HI R9, R4, R9, RZ, 0x3 ;  /* 0x0000000904099211 */ /* 0x000fe200078f18ff */
[----:B------:R-:W-:Y:S01]  /*5a00*/  UIADD3 UR5, UR27, UR5, URZ ;  /* 0x000000051b057290 */ /* 0x000fe2000fffe03f */
[----:B------:R-:W-:Y:S01]  /*5a10*/  LEA.HI.X.SX32 R4, R54, UR12, 0x1, P0 ;  /* 0x0000000c36047c11 */ /* 0x000fe200080f0eff */
[----:B------:R-:W-:Y:S01]  /*5a20*/  IMAD.U32 R19, RZ, RZ, UR27 ;  /* 0x0000001bff137e24 */ /* 0x000fe2000f8e00ff */
[----:B------:R-:W-:Y:S01]  /*5a30*/  @!P1 SHF.R.S32.HI R5, RZ, 0x1f, R8 ;  /* 0x0000001fff059819 */ /* 0x000fe20000011408 */
[----:B------:R-:W-:Y:S01]  /*5a40*/  IMAD.U32 R18, RZ, RZ, UR26 ;  /* 0x0000001aff127e24 */ /* 0x000fe2000f8e00ff */
[----:B------:R-:W-:Y:S01]  /*5a50*/  P2R R10, PR, RZ, 0x10 ;  /* 0x00000010ff0a7803 */ /* 0x000fe20000000000 */
[----:B------:R-:W-:Y:S01]  /*5a60*/  IMAD R2, R4, c[0x0][0x1e0], RZ ;  /* 0x0000780004027a24 */ /* 0x000fe200078e02ff */
[----:B------:R-:W-:Y:S01]  /*5a70*/  ISETP.GE.AND P4, PT, R8, c[0x0][0x198], PT ;  /* 0x0000660008007a0c */ /* 0x000fe20003f86270 */
[----:B------:R-:W-:Y:S01]  /*5a80*/  IMAD.U32 R19, RZ, RZ, UR5 ;  /* 0x00000005ff137e24 */ /* 0x000fe2000f8e00ff */
[----:B------:R-:W-:Y:S01]  /*5a90*/  @!P1 LEA.HI R8, R5, R8, RZ, 0x3 ;  /* 0x0000000805089211 */ /* 0x000fe200078f18ff */
[----:B------:R-:W-:Y:S01]  /*5aa0*/  IMAD R5, R13, c[0x0][0x1e4], R2 ;  /* 0x000079000d057a24 */ /* 0x000fe200078e0202 */
[----:B------:R-:W-:Y:S01]  /*5ab0*/  SHF.R.S32.HI R2, RZ, 0x1f, R7 ;  /* 0x0000001fff027819 */ /* 0x000fe20000011407 */
[----:B------:R-:W-:Y:S01]  /*5ac0*/  IMAD R12, R12, c[0x0][0x2c4], R3 ;  /* 0x0000b1000c0c7a24 */ /* 0x000fe200078e0203 */
[----:B------:R-:W-:Y:S01]  /*5ad0*/  LEA.HI R3, R16, R11, RZ, 0x3 ;  /* 0x0000000b10037211 */ /* 0x000fe200078f18ff */
[----:B------:R-:W-:Y:S01]  /*5ae0*/  IMAD.SHL.U32 R98, R61, 0x8, RZ ;  /* 0x000000083d627824 */ /* 0x000fe200078e00ff */
[----:B------:R-:W-:Y:S01]  /*5af0*/  LOP3.LUT R121, R121, 0x1c0, RZ, 0xc0, !PT ;  /* 0x000001c079797812 */ /* 0x000fe200078ec0ff */
[----:B------:R-:W-:Y:S01]  /*5b00*/  IMAD R2, R2, c[0x0][0x1b0], RZ ;  /* 0x00006c0002027a24 */ /* 0x000fe200078e02ff */
[----:B------:R-:W-:Y:S01]  /*5b10*/  LOP3.LUT R16, R3, 0xfffffff8, RZ, 0xc0, !PT ;  /* 0xfffffff803107812 */ /* 0x000fe200078ec0ff */
[C---:B------:R-:W-:Y:S01]  /*5b20*/  IMAD.WIDE.U32 R18, R7.reuse, c[0x0][0x1b0], R18 ;  /* 0x00006c0007127a25 */ /* 0x040fe200078e0012 */
[----:B------:R-:W-:Y:S01]  /*5b30*/  SHF.R.S32.HI R99, RZ, 0x1f, R98 ;  /* 0x0000001fff637819 */ /* 0x000fe20000011462 */
[----:B------:R-:W-:Y:S01]  /*5b40*/  ULDC.64 UR4, c[0x0][0x1e8] ;  /* 0x00007a0000047ab9 */ /* 0x000fe20000000a00 */
[----:B------:R-:W-:Y:S01]  /*5b50*/  IADD3 R62, R98, 0x40, RZ ;  /* 0x00000040623e7810 */ /* 0x000fe20007ffe0ff */
[----:B------:R-:W-:Y:S01]  /*5b60*/  IMAD R2, R7, c[0x0][0x1b4], R2 ;  /* 0x00006d0007027a24 */ /* 0x000fe200078e0202 */
[----:B------:R-:W-:Y:S01]  /*5b70*/  SHF.R.S32.HI R7, RZ, 0x1f, R12 ;  /* 0x0000001fff077819 */ /* 0x000fe2000001140c */
[----:B------:R-:W-:Y:S01]  /*5b80*/  IMAD R4, R4, c[0x0][0x208], RZ ;  /* 0x0000820004047a24 */ /* 0x000fe200078e02ff */
[----:B------:R-:W-:Y:S01]  /*5b90*/  @!P1 LOP3.LUT R8, R8, 0xfffffff8, RZ, 0xc0, !PT ;  /* 0xfffffff808089812 */ /* 0x000fe200078ec0ff */
[----:B------:R-:W-:Y:S01]  /*5ba0*/  IMAD.IADD R19, R19, 0x1, R2 ;  /* 0x0000000113137824 */ /* 0x000fe200078e0202 */
[----:B------:R-:W-:Y:S01]  /*5bb0*/  LOP3.LUT R119, R119, 0xfffffe00, RZ, 0xc0, !PT ;  /* 0xfffffe0077777812 */ /* 0x000fe200078ec0ff */
[----:B------:R-:W-:Y:S01]  /*5bc0*/  IMAD R7, R7, c[0x0][0x1a8], RZ ;  /* 0x00006a0007077a24 */ /* 0x000fe200078e02ff */
[----:B------:R-:W-:Y:S01]  /*5bd0*/  SHF.R.U32.HI R120, RZ, 0x3, R121 ;  /* 0x00000003ff787819 */ /* 0x000fe20000011679 */
[----:B------:R-:W-:Y:S01]  /*5be0*/  IMAD R4, R13, c[0x0][0x20c], R4 ;  /* 0x000083000d047a24 */ /* 0x000fe200078e0204 */
[----:B------:R-:W-:Y:S01]  /*5bf0*/  @!P1 LOP3.LUT R9, R9, 0xfffffff8, RZ, 0xc0, !PT ;  /* 0xfffffff809099812 */ /* 0x000fe200078ec0ff */
[--C-:B------:R-:W-:Y:S01]  /*5c00*/  IMAD.WIDE.U32 R20, R13, c[0x0][0x1e0], R98.reuse ;  /* 0x000078000d147a25 */ /* 0x100fe200078e0062 */
[----:B------:R-:W-:Y:S01]  /*5c10*/  UIMAD UR4, UR19, UR4, URZ ;  /* 0x00000004130472a4 */ /* 0x000fe2000f8e023f */
[----:B------:R-:W-:Y:S01]  /*5c20*/  LOP3.LUT R215, R215, 0xfffffffd, RZ, 0xc0, !PT ;  /* 0xfffffffdd7d77812 */ /* 0x000fe200078ec0ff */
[----:B------:R-:W-:Y:S01]  /*5c30*/  BSSY B0, `(.L_x_346) ;  /* 0x000006f000007945 */ /* 0x000fe20003800000 */
[----:B------:R-:W-:Y:S01]  /*5c40*/  IMAD.WIDE.U32 R22, R13, c[0x0][0x208], R98 ;  /* 0x000082000d167a25 */ /* 0x000fe200078e0062 */
[----:B------:R-:W-:-:S03]  /*5c50*/  UIMAD UR9, UR20, UR5, UR4 ;  /* 0x00000005140972a4 */ /* 0x000fc6000f8e0204 */
[C---:B------:R-:W-:Y:S01]  /*5c60*/  IMAD R7, R12.reuse, c[0x0][0x1ac], R7 ;  /* 0x00006b000c077a24 */ /* 0x040fe200078e0207 */
[----:B------:R-:W-:Y:S01]  /*5c70*/  ULDC.64 UR4, c[0x0][0x210] ;  /* 0x0000840000047ab9 */ /* 0x000fe20000000a00 */
[----:B------:R-:W-:Y:S01]  /*5c80*/  IMAD.WIDE.U32 R12, R12, c[0x0][0x1a8], R18 ;  /* 0x00006a000c0c7a25 */ /* 0x000fe200078e0012 */
[----:B------:R-:W-:-:S03]  /*5c90*/  UIMAD UR4, UR19, UR4, URZ ;  /* 0x00000004130472a4 */ /* 0x000fc6000f8e023f */
[----:B------:R-:W-:Y:S01]  /*5ca0*/  IMAD.IADD R13, R13, 0x1, R7 ;  /* 0x000000010d0d7824 */ /* 0x000fe200078e0207 */
[C---:B------:R-:W-:Y:S01]  /*5cb0*/  LEA R15, P0, R12.reuse, c[0x0][0x160], 0x1 ;  /* 0x000058000c0f7a11 */ /* 0x040fe200078008ff */
[----:B------:R-:W-:Y:S01]  /*5cc0*/  IMAD.IADD R11, R11, 0x1, -R16 ;  /* 0x000000010b0b7824 */ /* 0x000fe200078e0a10 */
[----:B------:R-:W-:Y:S01]  /*5cd0*/  UIMAD UR4, UR20, UR5, UR4 ;  /* 0x00000005140472a4 */ /* 0x000fe2000f8e0204 */
[----:B------:R-:W-:Y:S01]  /*5ce0*/  IMAD.IADD R23, R23, 0x1, R4 ;  /* 0x0000000117177824 */ /* 0x000fe200078e0204 */
[----:B------:R-:W-:Y:S01]  /*5cf0*/  LEA.HI.X R13, R12, c[0x0][0x164], R13, 0x1, P0 ;  /* 0x000059000c0d7a11 */ /* 0x000fe200000f0c0d */
[----:B------:R-:W1:Y:S01]  /*5d00*/  SHFL.IDX PT, R16, R15, RZ, 0x181f ;  /* 0x00181fff0f107589 */ /* 0x000e6200000e0000 */
[C---:B------:R-:W-:Y:S01]  /*5d10*/  IMAD.SHL.U32 R4, R11.reuse, 0x40, RZ ;  /* 0x000000400b047824 */ /* 0x040fe200078e00ff */
[C---:B------:R-:W-:Y:S01]  /*5d20*/  LOP3.LUT P6, RZ, R11.reuse, 0x4, RZ, 0xc0, !PT ;  /* 0x000000040bff7812 */ /* 0x040fe200078cc0ff */
[----:B------:R-:W-:Y:S01]  /*5d30*/  IMAD.MOV.U32 R2, RZ, RZ, 0x10 ;  /* 0x00000010ff027424 */ /* 0x000fe200078e00ff */
[----:B------:R-:W3:Y:S01]  /*5d40*/  SHFL.IDX PT, R17, R13, RZ, 0x181f ;  /* 0x00181fff0d117589 */ /* 0x000ee200000e0000 */
[----:B------:R-:W-:Y:S01]  /*5d50*/  LOP3.LUT P2, RZ, R11, 0x2, RZ, 0xc0, !PT ;  /* 0x000000020bff7812 */ /* 0x000fe2000784c0ff */
[----:B------:R-:W-:Y:S01]  /*5d60*/  IMAD.IADD R21, R21, 0x1, R5 ;  /* 0x0000000115157824 */ /* 0x000fe200078e0205 */
[----:B------:R-:W-:Y:S01]  /*5d70*/  @!P1 SHF.R.S32.HI R11, RZ, 0x1f, R62 ;  /* 0x0000001fff0b9819 */ /* 0x000fe2000001143e */
[----:B------:R-:W-:Y:S01]  /*5d80*/  IMAD.SHL.U32 R5, R63, 0x8, RZ ;  /* 0x000000083f057824 */ /* 0x000fe200078e00ff */
[----:B------:R-:W-:Y:S01]  /*5d90*/  LOP3.LUT R4, R4, 0x1c0, RZ, 0xc0, !PT ;  /* 0x000001c004047812 */ /* 0x000fe200078ec0ff */
[----:B------:R-:W-:Y:S01]  /*5da0*/  IMAD.U32 R217, RZ, RZ, UR20 ;  /* 0x00000014ffd97e24 */ /* 0x000fe2000f8e00ff */
[----:B------:R-:W-:Y:S01]  /*5db0*/  @!P1 LEA.HI R11, R11, R62, RZ, 0x3 ;  /* 0x0000003e0b0b9211 */ /* 0x000fe200078f18ff */
[----:B------:R-:W-:Y:S01]  /*5dc0*/  IMAD.U32 R229, RZ, RZ, UR20 ;  /* 0x00000014ffe57e24 */ /* 0x000fe2000f8e00ff */
[----:B------:R-:W-:Y:S01]  /*5dd0*/  SEL R2, R2, 0xfffffff0, !P2 ;  /* 0xfffffff002027807 */ /* 0x000fe20005000000 */
[----:B------:R-:W-:Y:S01]  /*5de0*/  IMAD.WIDE.U32 R216, R217, c[0x0][0x1e8], R20 ;  /* 0x00007a00d9d87a25 */ /* 0x000fe200078e0014 */
[----:B------:R-:W-:-:S02]  /*5df0*/  ISETP.GE.AND P2, PT, R62, c[0x0][0x198], PT ;  /* 0x000066003e007a0c */ /* 0x000fc40003f46270 */
[----:B------:R-:W-:Y:S01]  /*5e00*/  LOP3.LUT R5, R4, 0x8, R5, 0xf8, !PT ;  /* 0x0000000804057812 */ /* 0x000fe200078ef805 */
[----:B------:R-:W-:Y:S01]  /*5e10*/  IMAD.WIDE.U32 R228, R229, c[0x0][0x210], R22 ;  /* 0x00008400e5e47a25 */ /* 0x000fe200078e0016 */
[----:B------:R-:W-:Y:S02]  /*5e20*/  SHF.R.U32.HI R4, RZ, 0x3, R4 ;  /* 0x00000003ff047819 */ /* 0x000fe40000011604 */
[----:B------:R-:W-:Y:S02]  /*5e30*/  @!P1 LOP3.LUT R11, R11, 0xfffffff8, RZ, 0xc0, !PT ;  /* 0xfffffff80b0b9812 */ /* 0x000fe400078ec0ff */
[----:B------:R-:W-:Y:S02]  /*5e40*/  LOP3.LUT R4, R5, R4, RZ, 0x3c, !PT ;  /* 0x0000000405047212 */ /* 0x000fe400078e3cff */
[----:B-1----:R-:W-:Y:S02]  /*5e50*/  @!P1 LEA R18, P0, R80, R16, 0x1 ;  /* 0x0000001050129211 */ /* 0x002fe400078008ff */
[----:B------:R-:W-:Y:S01]  /*5e60*/  IADD3 R229, R229, UR4, RZ ;  /* 0x00000004e5e57c10 */ /* 0x000fe2000fffe0ff */
[----:B---3--:R-:W-:Y:S01]  /*5e70*/  @!P1 IMAD.WIDE R24, R8, 0x2, R16 ;  /* 0x0000000208189825 */ /* 0x008fe200078e0210 */
[----:B------:R-:W-:Y:S01]  /*5e80*/  @!P1 LEA.HI.X R19, R80, R17, R99, 0x1, P0 ;  /* 0x0000001150139211 */ /* 0x000fe200000f0c63 */
[----:B------:R-:W-:Y:S01]  /*5e90*/  ULDC.64 UR4, c[0x0][0x350] ;  /* 0x0000d40000047ab9 */ /* 0x000fe20000000a00 */
[----:B------:R-:W-:Y:S01]  /*5ea0*/  ISETP.NE.AND P0, PT, R10, RZ, PT ;  /* 0x000000ff0a00720c */ /* 0x000fe20003f05270 */
[--C-:B------:R-:W-:Y:S01]  /*5eb0*/  @!P1 IMAD.WIDE R20, R11, 0x2, R16.reuse ;  /* 0x000000020b149825 */ /* 0x100fe200078e0210 */
[----:B------:R-:W-:Y:S01]  /*5ec0*/  IADD3 R8, R98, 0x80, RZ ;  /* 0x0000008062087810 */ /* 0x000fe20007ffe0ff */
[----:B------:R-:W-:Y:S01]  /*5ed0*/  UISETP.NE.U32.AND UP0, UPT, URZ, UR4, UPT ;  /* 0x000000043f00728c */ /* 0x000fe2000bf05070 */
[----:B------:R-:W-:Y:S01]  /*5ee0*/  P2R R7, PR, RZ, 0x1 ;  /* 0x00000001ff077803 */ /* 0x000fe20000000000 */
[----:B------:R-:W-:Y:S01]  /*5ef0*/  @!P1 IMAD.WIDE R22, R9, 0x2, R16 ;  /* 0x0000000209169825 */ /* 0x000fe200078e0210 */
[----:B------:R-:W-:Y:S01]  /*5f00*/  ISETP.GE.AND P0, PT, R8, c[0x0][0x1d4], PT ;  /* 0x0000750008007a0c */ /* 0x000fe20003f06270 */
[----:B------:R-:W-:Y:S01]  /*5f10*/  UISETP.NE.AND.EX UP0, UPT, URZ, UR5, UPT, UP0 ;  /* 0x000000053f00728c */ /* 0x000fe2000bf05300 */
[----:B------:R-:W-:Y:S01]  /*5f20*/  IADD3 R217, R217, UR9, RZ ;  /* 0x00000009d9d97c10 */ /* 0x000fe2000fffe0ff */
[----:B------:R-:W-:Y:S01]  /*5f30*/  IMAD.MOV.U32 R11, RZ, RZ, 0x20 ;  /* 0x00000020ff0b7424 */ /* 0x000fe200078e00ff */
[----:B------:R-:W-:Y:S01]  /*5f40*/  ULDC.64 UR4, c[0x0][0x1f0] ;  /* 0x00007c0000047ab9 */ /* 0x000fe20000000a00 */
[----:B------:R1:W3:Y:S04]  /*5f50*/  SHFL.IDX PT, R16, R15, 0x1, 0x181f ;  /* 0x00381f000f107f89 */ /* 0x0002e800000e0000 */
[----:B------:R1:W4:Y:S04]  /*5f60*/  SHFL.IDX PT, R17, R13, 0x1, 0x181f ;  /* 0x00381f000d117f89 */ /* 0x00032800000e0000 */
[----:B------:R-:W-:-:S04]  /*5f70*/  @P0 LOP3.LUT R215, R215, 0x2, RZ, 0xfc, !PT ;  /* 0x00000002d7d70812 */ /* 0x000fc800078efcff */
[----:B------:R-:W-:Y:S01]  /*5f80*/  LOP3.LUT R215, R215, 0xfffffffe, RZ, 0xc0, !PT ;  /* 0xfffffffed7d77812 */ /* 0x000fe200078ec0ff */
[----:B--2---:R2:W5:Y:S01]  /*5f90*/  @P3 R2UR UR10, R0 ;  /* 0x00000000000a33c2 */ /* 0x00456200000e0000 */
[----:B------:R-:W-:Y:S02]  /*5fa0*/  ISETP.GE.AND P3, PT, R80, c[0x0][0x198], PT ;  /* 0x0000660050007a0c */ /* 0x000fe40003f66270 */
[----:B--2---:R-:W-:Y:S01]  /*5fb0*/  LOP3.LUT R0, R121, 0x38, R98, 0xf8, !PT ;  /* 0x0000003879007812 */ /* 0x004fe200078ef862 */
[----:B-----5:R-:W-:-:S03]  /*5fc0*/  @UP1 USHF.R.S32.HI UR11, URZ, 0x1f, UR10 ;  /* 0x0000001f3f0b1899 */ /* 0x020fc6000801140a */
[----:B------:R-:W-:Y:S01]  /*5fd0*/  LOP3.LUT R0, R119, R0, R120, 0xf6, !PT ;  /* 0x0000000077007212 */ /* 0x000fe200078ef678 */
[----:B------:R-:W-:Y:S02]  /*5fe0*/  @!UP1 UMOV UR10, UR29 ;  /* 0x0000001d000a9c82 */ /* 0x000fe40008000000 */
[----:B------:R-:W-:Y:S02]  /*5ff0*/  USEL UR9, UR10, URZ, !UP0 ;  /* 0x0000003f0a097287 */ /* 0x000fe4000c000000 */
[----:B------:R-:W-:Y:S01]  /*6000*/  @!P1 IMAD.SHL.U32 R5, R0, 0x2, RZ ;  /* 0x0000000200059824 */ /* 0x000fe200078e00ff */
[----:B------:R-:W-:Y:S02]  /*6010*/  @!UP1 UMOV UR11, UR8 ;  /* 0x00000008000b9c82 */ /* 0x000fe40008000000 */
[----:B------:R-:W-:Y:S01]  /*6020*/  USEL UR8, UR11, URZ, !UP0 ;  /* 0x0000003f0b087287 */ /* 0x000fe2000c000000 */
[----:B------:R-:W-:Y:S01]  /*6030*/  IMAD.U32 R9, RZ, RZ, UR9 ;  /* 0x00000009ff097e24 */ /* 0x000fe2000f8e00ff */
[----:B------:R2:W-:Y:S02]  /*6040*/  @!P1 LDGSTS.E.BYPASS.LTC128B.128 [R5+0x10080], [R18.64], !P3 ;  /* 0x1008000012059fae */ /* 0x0005e4000d901d5e */
[----:B------:R-:W-:Y:S01]  /*6050*/  UIMAD UR4, UR8, UR4, URZ ;  /* 0x00000004080472a4 */ /* 0x000fe2000f8e023f */
[C---:B------:R-:W-:Y:S01]  /*6060*/  IMAD.WIDE.U32 R216, R9.reuse, c[0x0][0x1f0], R216 ;  /* 0x00007c0009d87a25 */ /* 0x040fe200078e00d8 */
[----:B------:R2:W-:Y:S02]  /*6070*/  @!P1 LDGSTS.E.BYPASS.LTC128B.128 [R5+0x14080], [R20.64], !P2 ;  /* 0x1408000014059fae */ /* 0x0005e4000d101d5e */
[----:B------:R-:W-:Y:S01]  /*6080*/  UIMAD UR10, UR9, UR5, UR4 ;  /* 0x00000005090a72a4 */ /* 0x000fe2000f8e0204 */
[----:B------:R-:W-:Y:S01]  /*6090*/  IMAD.WIDE.U32 R228, R9, c[0x0][0x218], R228 ;  /* 0x0000860009e47a25 */ /* 0x000fe200078e00e4 */
[----:B------:R2:W-:Y:S01]  /*60a0*/  @!P1 LDGSTS.E.BYPASS.LTC128B.128 [R5+0x18080], [R22.64], !P5 ;  /* 0x1808000016059fae */ /* 0x0005e2000e901d5e */
[----:B------:R-:W-:-:S02]  /*60b0*/  ULDC.64 UR4, c[0x0][0x218] ;  /* 0x0000860000047ab9 */ /* 0x000fc40000000a00 */
[----:B------:R-:W-:Y:S01]  /*60c0*/  UIMAD UR4, UR8, UR4, URZ ;  /* 0x00000004080472a4 */ /* 0x000fe2000f8e023f */
[----:B------:R2:W-:Y:S01]  /*60d0*/  @!P1 LDGSTS.E.BYPASS.LTC128B.128 [R5+0x1c080], [R24.64], !P4 ;  /* 0x1c08000018059fae */ /* 0x0005e2000e101d5e */
[----:B------:R-:W-:Y:S01]  /*60e0*/  IMAD.SHL.U32 R9, R3, 0x40, RZ ;  /* 0x0000004003097824 */ /* 0x000fe200078e00ff */
[----:B------:R-:W-:Y:S01]  /*60f0*/  IADD3 R223, R217, UR10, RZ ;  /* 0x0000000ad9df7c10 */ /* 0x000fe2000fffe0ff */
[----:B------:R-:W-:Y:S01]  /*6100*/  UIMAD UR4, UR9, UR5, UR4 ;  /* 0x00000005090472a4 */ /* 0x000fe2000f8e0204 */
[----:B------:R-:W-:Y:S02]  /*6110*/  SEL R3, R11, 0xffffffe0, !P6 ;  /* 0xffffffe00b037807 */ /* 0x000fe40007000000 */
[----:B------:R-:W-:Y:S02]  /*6120*/  LOP3.LUT R4, R4, 0xfffffe00, R9, 0xf8, !PT ;  /* 0xfffffe0004047812 */ /* 0x000fe400078ef809 */
[----:B------:R-:W-:Y:S02]  /*6130*/  ISETP.GE.AND P6, PT, R98, c[0x0][0x1d4], PT ;  /* 0x0000750062007a0c */ /* 0x000fe40003fc6270 */
[----:B------:R-:W-:-:S02]  /*6140*/  IADD3 R221, R229, UR4, RZ ;  /* 0x00000004e5dd7c10 */ /* 0x000fc4000fffe0ff */
[----:B--2---:R-:W-:-:S04]  /*6150*/  IADD3 R5, R98, 0xc0, RZ ;  /* 0x000000c062057810 */ /* 0x004fc80007ffe0ff */
[----:B------:R-:W-:-:S13]  /*6160*/  ISETP.GE.AND P0, PT, R5, c[0x0][0x1d4], PT ;  /* 0x0000750005007a0c */ /* 0x000fda0003f06270 */
[----:B------:R-:W-:Y:S02]  /*6170*/  @P0 LOP3.LUT R215, R215, 0x1, RZ, 0xfc, !PT ;  /* 0x00000001d7d70812 */ /* 0x000fe400078efcff */
[----:B------:R-:W-:Y:S02]  /*6180*/  ISETP.GE.AND P0, PT, R62, c[0x0][0x1d4], PT ;  /* 0x000075003e007a0c */ /* 0x000fe40003f06270 */
[----:B------:R-:W-:-:S11]  /*6190*/  LOP3.LUT R215, R215, 0xfffffffb, RZ, 0xc0, !PT ;  /* 0xfffffffbd7d77812 */ /* 0x000fd600078ec0ff */
[----:B------:R-:W-:Y:S02]  /*61a0*/  @P0 LOP3.LUT R215, R215, 0x4, RZ, 0xfc, !PT ;  /* 0x00000004d7d70812 */ /* 0x000fe400078efcff */
[----:B------:R-:W-:-:S13]  /*61b0*/  ISETP.NE.AND P0, PT, R7, RZ, PT ;  /* 0x000000ff0700720c */ /* 0x000fda0003f05270 */
[----:B------:R-:W-:Y:S05]  /*61c0*/  @P0 BRA `(.L_x_347) ;  /* 0x0000015000000947 */ /* 0x000fea0003800000 */
[----:B-1-34-:R-:W-:Y:S01]  /*61d0*/  IADD3 R12, R80, 0x80, RZ ;  /* 0x00000080500c7810 */ /* 0x01afe20007ffe0ff */
[----:B------:R-:W-:Y:S01]  /*61e0*/  IMAD.SHL.U32 R11, R0, 0x2, RZ ;  /* 0x00000002000b7824 */ /* 0x000fe200078e00ff */
[----:B------:R-:W-:Y:S02]  /*61f0*/  IADD3 R8, R80, 0xc0, RZ ;  /* 0x000000c050087810 */ /* 0x000fe40007ffe0ff */
[----:B------:R-:W-:Y:S02]  /*6200*/  SHF.R.S32.HI R9, RZ, 0x1f, R62 ;  /* 0x0000001fff097819 */ /* 0x000fe4000001143e */
[----:B------:R-:W-:Y:S02]  /*6210*/  SHF.R.S32.HI R7, RZ, 0x1f, R12 ;  /* 0x0000001fff077819 */ /* 0x000fe4000001140c */
[----:B------:R-:W-:Y:S02]  /*6220*/  SHF.R.S32.HI R5, RZ, 0x1f, R8 ;  /* 0x0000001fff057819 */ /* 0x000fe40000011408 */
[----:B------:R-:W-:-:S02]  /*6230*/  LEA.HI R9, R9, R62, RZ, 0x3 ;  /* 0x0000003e09097211 */ /* 0x000fc400078f18ff */
[----:B------:R-:W-:Y:S02]  /*6240*/  LEA.HI R7, R7, R12, RZ, 0x3 ;  /* 0x0000000c07077211 */ /* 0x000fe400078f18ff */
[----:B------:R-:W-:Y:S02]  /*6250*/  LEA.HI R5, R5, R8, RZ, 0x3 ;  /* 0x0000000805057211 */ /* 0x000fe400078f18ff */
[C---:B------:R-:W-:Y:S02]  /*6260*/  LEA R18, P0, R80.reuse, R16, 0x1 ;  /* 0x0000001050127211 */ /* 0x040fe400078008ff */
[----:B------:R-:W-:Y:S02]  /*6270*/  LOP3.LUT R9, R9, 0xfffffff8, RZ, 0xc0, !PT ;  /* 0xfffffff809097812 */ /* 0x000fe400078ec0ff */
[----:B------:R-:W-:Y:S02]  /*6280*/  LOP3.LUT R7, R7, 0xfffffff8, RZ, 0xc0, !PT ;  /* 0xfffffff807077812 */ /* 0x000fe400078ec0ff */
[----:B------:R-:W-:Y:S01]  /*6290*/  LOP3.LUT R5, R5, 0xfffffff8, RZ, 0xc0, !PT ;  /* 0xfffffff805057812 */ /* 0x000fe200078ec0ff */
[----:B------:R-:W-:Y:S01]  /*62a0*/  IMAD.WIDE R8, R9, 0x2, R16 ;  /* 0x0000000209087825 */ /* 0x000fe200078e0210 */
[----:B------:R-:W-:-:S03]  /*62b0*/  LEA.HI.X R19, R80, R17, R99, 0x1, P0 ;  /* 0x0000001150137211 */ /* 0x000fc600000f0c63 */
[--C-:B------:R-:W-:Y:S02]  /*62c0*/  IMAD.WIDE R20, R7, 0x2, R16.reuse ;  /* 0x0000000207147825 */ /* 0x100fe400078e0210 */
[----:B------:R1:W-:Y:S02]  /*62d0*/  LDGSTS.E.BYPASS.LTC128B.128 [R11+0x11080], [R18.64], !P3 ;  /* 0x11080000120b7fae */ /* 0x0003e4000d901d5e */
[----:B------:R-:W-:Y:S02]  /*62e0*/  IMAD.WIDE R16, R5, 0x2, R16 ;  /* 0x0000000205107825 */ /* 0x000fe400078e0210 */
[----:B------:R1:W-:Y:S04]  /*62f0*/  LDGSTS.E.BYPASS.LTC128B.128 [R11+0x15080], [R8.64], !P2 ;  /* 0x15080000080b7fae */ /* 0x0003e8000d101d5e */
[----:B------:R1:W-:Y:S04]  /*6300*/  LDGSTS.E.BYPASS.LTC128B.128 [R11+0x19080], [R20.64], !P5 ;  /* 0x19080000140b7fae */ /* 0x0003e8000e901d5e */
[----:B------:R1:W-:Y:S02]  /*6310*/  LDGSTS.E.BYPASS.LTC128B.128 [R11+0x1d080], [R16.64], !P4 ;  /* 0x1d080000100b7fae */ /* 0x0003e4000e101d5e */
.L_x_347:
[----:B-1-34-:R-:W-:Y:S05]  /*6320*/  BSYNC B0 ;  /* 0x0000000000007941 */ /* 0x01afea0003800000 */
.L_x_346:
[----:B------:R-:W-:Y:S01]  /*6330*/  IADD3 R5, R14, 0x40, RZ ;  /* 0x000000400e057810 */ /* 0x000fe20007ffe0ff */
[----:B------:R1:W2:Y:S01]  /*6340*/  SHFL.IDX PT, R17, R13, 0x2, 0x181f ;  /* 0x00581f000d117f89 */ /* 0x0002a200000e0000 */
[----:B------:R-:W-:Y:S02]  /*6350*/  BSSY B0, `(.L_x_348) ;  /* 0x000001b000007945 */ /* 0x000fe40003800000 */
[----:B------:R-:W-:Y:S01]  /*6360*/  ISETP.GE.AND P0, PT, R5, UR7, PT ;  /* 0x0000000705007c0c */ /* 0x000fe2000bf06270 */
[----:B------:R1:W3:Y:S03]  /*6370*/  SHFL.IDX PT, R16, R15, 0x2, 0x181f ;  /* 0x00581f000f107f89 */ /* 0x0002e600000e0000 */
[----:B------:R-:W-:-:S09]  /*6380*/  P2R R9, PR, RZ, 0x1 ;  /* 0x00000001ff097803 */ /* 0x000fd20000000000 */
[----:B------:R-:W-:Y:S05]  /*6390*/  @P0 BRA `(.L_x_349) ;  /* 0x0000016000000947 */ /* 0x000fea0003800000 */
[----:B------:R-:W-:Y:S01]  /*63a0*/  IADD3 R12, R80, 0x80, RZ ;  /* 0x00000080500c7810 */ /* 0x000fe20007ffe0ff */
        /* <DEDUP_REMOVED lines=8> */
[C---:B---3--:R-:W-:Y:S02]  /*6430*/  LEA R18, P0, R80.reuse, R16, 0x1 ;  /* 0x0000001050127211 */ /* 0x048fe400078008ff */
[----:B------:R-:W-:Y:S02]  /*6440*/  LOP3.LUT R11, R11, 0xfffffff8, RZ, 0xc0, !PT ;  /* 0xfffffff80b0b7812 */ /* 0x000fe400078ec0ff */
[----:B------:R-:W-:Y:S02]  /*6450*/  LOP3.LUT R7, R7, 0xfffffff8, RZ, 0xc0, !PT ;  /* 0xfffffff807077812 */ /* 0x000fe400078ec0ff */
[----:B------:R-:W-:Y:S01]  /*6460*/  LOP3.LUT R5, R5, 0xfffffff8, RZ, 0xc0, !PT ;  /* 0xfffffff805057812 */ /* 0x000fe200078ec0ff */
[----:B--2---:R-:W-:Y:S01]  /*6470*/  IMAD.WIDE R22, R11, 0x2, R16 ;  /* 0x000000020b167825 */ /* 0x004fe200078e0210 */
[----:B------:R-:W-:-:S03]  /*6480*/  LEA.HI.X R19, R80, R17, R99, 0x1, P0 ;  /* 0x0000001150137211 */ /* 0x000fc600000f0c63 */
[--C-:B------:R-:W-:Y:S02]  /*6490*/  IMAD.WIDE R24, R7, 0x2, R16.reuse ;  /* 0x0000000207187825 */ /* 0x100fe400078e0210 */
[----:B------:R-:W-:Y:S01]  /*64a0*/  @!PT LDS RZ, [RZ] ;  /* 0x00000000fffff984 */ /* 0x000fe20000000800 */
[----:B------:R2:W-:Y:S02]  /*64b0*/  LDGSTS.E.BYPASS.LTC128B.128 [R21+0x12080], [R18.64], !P3 ;  /* 0x1208000012157fae */ /* 0x0005e4000d901d5e */
[----:B------:R-:W-:Y:S02]  /*64c0*/  IMAD.WIDE R16, R5, 0x2, R16 ;  /* 0x0000000205107825 */ /* 0x000fe400078e0210 */
[----:B------:R2:W-:Y:S04]  /*64d0*/  LDGSTS.E.BYPASS.LTC128B.128 [R21+0x16080], [R22.64], !P2 ;  /* 0x1608000016157fae */ /* 0x0005e8000d101d5e */
[----:B------:R2:W-:Y:S04]  /*64e0*/  LDGSTS.E.BYPASS.LTC128B.128 [R21+0x1a080], [R24.64], !P5 ;  /* 0x1a08000018157fae */ /* 0x0005e8000e901d5e */
[----:B------:R2:W-:Y:S02]  /*64f0*/  LDGSTS.E.BYPASS.LTC128B.128 [R21+0x1e080], [R16.64], !P4 ;  /* 0x1e08000010157fae */ /* 0x0005e4000e101d5e */
.L_x_349:
[----:B------:R-:W-:Y:S05]  /*6500*/  BSYNC B0 ;  /* 0x0000000000007941 */ /* 0x000fea0003800000 */
.L_x_348:
[----:B------:R-:W-:Y:S01]  /*6510*/  IADD3 R5, R14, 0x60, RZ ;  /* 0x000000600e057810 */ /* 0x000fe20007ffe0ff */
[----:B--2---:R2:W4:Y:S01]  /*6520*/  SHFL.IDX PT, R17, R13, 0x3, 0x181f ;  /* 0x00781f000d117f89 */ /* 0x00452200000e0000 */
[----:B------:R-:W-:Y:S01]  /*6530*/  UIADD3 UR10, UR13, -0x1, URZ ;  /* 0xffffffff0d0a7890 */ /* 0x000fe2000fffe03f */
[----:B------:R-:W-:Y:S01]  /*6540*/  BSSY B0, `(.L_x_350) ;  /* 0x000001b000007945 */ /* 0x000fe20003800000 */
[----:B------:R-:W-:Y:S01]  /*6550*/  ISETP.GE.AND P0, PT, R5, UR7, PT ;  /* 0x0000000705007c0c */ /* 0x000fe2000bf06270 */
[----:B---3--:R2:W3:Y:S03]  /*6560*/  SHFL.IDX PT, R16, R15, 0x3, 0x181f ;  /* 0x00781f000f107f89 */ /* 0x0084e600000e0000 */
[----:B------:R-:W-:-:S09]  /*6570*/  P2R R8, PR, RZ, 0x1 ;  /* 0x00000001ff087803 */ /* 0x000fd20000000000 */
[----:B------:R-:W-:Y:S05]  /*6580*/  @P0 BRA `(.L_x_351) ;  /* 0x0000016000000947 */ /* 0x000fea0003800000 */
[----:B------:R-:W-:Y:S01]  /*6590*/  SHF.R.S32.HI R5, RZ, 0x1f, R62 ;  /* 0x0000001fff057819 */ /* 0x000fe2000001143e */
[----:B------:R-:W-:Y:S01]  /*65a0*/  IMAD.SHL.U32 R7, R0, 0x2, RZ ;  /* 0x0000000200077824 */ /* 0x000fe200078e00ff */
[C---:B------:R-:W-:Y:S02]  /*65b0*/  IADD3 R12, R80.reuse, 0x80, RZ ;  /* 0x00000080500c7810 */ /* 0x040fe40007ffe0ff */
[----:B------:R-:W-:Y:S02]  /*65c0*/  LEA.HI R5, R5, R62, RZ, 0x3 ;  /* 0x0000003e05057211 */ /* 0x000fe400078f18ff */
[C---:B---3--:R-:W-:Y:S02]  /*65d0*/  LEA R18, P0, R80.reuse, R16, 0x1 ;  /* 0x0000001050127211 */ /* 0x048fe400078008ff */
[----:B------:R-:W-:Y:S02]  /*65e0*/  LOP3.LUT R5, R5, 0xfffffff8, RZ, 0xc0, !PT ;  /* 0xfffffff805057812 */ /* 0x000fe400078ec0ff */
[----:B----4-:R-:W-:-:S03]  /*65f0*/  LEA.HI.X R19, R80, R17, R99, 0x1, P0 ;  /* 0x0000001150137211 */ /* 0x010fc600000f0c63 */
[----:B------:R-:W-:Y:S01]  /*6600*/  IMAD.WIDE R22, R5, 0x2, R16 ;  /* 0x0000000205167825 */ /* 0x000fe200078e0210 */
[----:B------:R-:W-:Y:S01]  /*6610*/  SHF.R.S32.HI R5, RZ, 0x1f, R12 ;  /* 0x0000001fff057819 */ /* 0x000fe2000001140c */
[----:B------:R-:W-:Y:S01]  /*6620*/  @!PT LDS RZ, [RZ] ;  /* 0x00000000fffff984 */ /* 0x000fe20000000800 */
[----:B------:R3:W-:Y:S03]  /*6630*/  LDGSTS.E.BYPASS.LTC128B.128 [R7+0x13080], [R18.64], !P3 ;  /* 0x1308000012077fae */ /* 0x0007e6000d901d5e */
[----:B------:R-:W-:Y:S01]  /*6640*/  LEA.HI R5, R5, R12, RZ, 0x3 ;  /* 0x0000000c05057211 */ /* 0x000fe200078f18ff */
[----:B------:R3:W-:Y:S01]  /*6650*/  LDGSTS.E.BYPASS.LTC128B.128 [R7+0x17080], [R22.64], !P2 ;  /* 0x1708000016077fae */ /* 0x0007e2000d101d5e */
[----:B------:R-:W-:Y:S02]  /*6660*/  IADD3 R12, R80, 0xc0, RZ ;  /* 0x000000c0500c7810 */ /* 0x000fe40007ffe0ff */
[----:B------:R-:W-:-:S05]  /*6670*/  LOP3.LUT R5, R5, 0xfffffff8, RZ, 0xc0, !PT ;  /* 0xfffffff805057812 */ /* 0x000fca00078ec0ff */
[----:B------:R-:W-:Y:S01]  /*6680*/  IMAD.WIDE R20, R5, 0x2, R16 ;  /* 0x0000000205147825 */ /* 0x000fe200078e0210 */
[----:B------:R-:W-:-:S04]  /*6690*/  SHF.R.S32.HI R5, RZ, 0x1f, R12 ;  /* 0x0000001fff057819 */ /* 0x000fc8000001140c */
[----:B------:R-:W-:Y:S01]  /*66a0*/  LEA.HI R5, R5, R12, RZ, 0x3 ;  /* 0x0000000c05057211 */ /* 0x000fe200078f18ff */
[----:B------:R3:W-:Y:S03]  /*66b0*/  LDGSTS.E.BYPASS.LTC128B.128 [R7+0x1b080], [R20.64], !P5 ;  /* 0x1b08000014077fae */ /* 0x0007e6000e901d5e */
[----:B------:R-:W-:-:S05]  /*66c0*/  LOP3.LUT R5, R5, 0xfffffff8, RZ, 0xc0, !PT ;  /* 0xfffffff805057812 */ /* 0x000fca00078ec0ff */
[----:B------:R-:W-:-:S05]  /*66d0*/  IMAD.WIDE R16, R5, 0x2, R16 ;  /* 0x0000000205107825 */ /* 0x000fca00078e0210 */
[----:B------:R3:W-:Y:S02]  /*66e0*/  LDGSTS.E.BYPASS.LTC128B.128 [R7+0x1f080], [R16.64], !P4 ;  /* 0x1f08000010077fae */ /* 0x0007e4000e101d5e */
.L_x_351:
[----:B------:R-:W-:Y:S05]  /*66f0*/  BSYNC B0 ;  /* 0x0000000000007941 */ /* 0x000fea0003800000 */
.L_x_350:
[----:B------:R-:W-:Y:S01]  /*6700*/  USHF.L.U32 UR9, UR10, 0x5, URZ ;  /* 0x000000050a097899 */ /* 0x000fe2000800063f */
[----:B------:R-:W0:Y:S01]  /*6710*/  LDGDEPBAR ;  /* 0x00000000000079af */ /* 0x000e220000000000 */
[----:B------:R-:W-:Y:S01]  /*6720*/  ULDC.64 UR4, c[0x0][0x1e0] ;  /* 0x0000780000047ab9 */ /* 0x000fe20000000a00 */
[C---:B------:R-:W-:Y:S01]  /*6730*/  LOP3.LUT P5, RZ, R215.reuse, 0x4, RZ, 0xc0, !PT ;  /* 0x00000004d7ff7812 */ /* 0x040fe200078ac0ff */
[----:B------:R-:W-:Y:S01]  /*6740*/  UMOV UR11, 0x5 ;  /* 0x00000005000b7882 */ /* 0x000fe20000000000 */
[C---:B------:R-:W-:Y:S01]  /*6750*/  LOP3.LUT P4, RZ, R215.reuse, 0x2, RZ, 0xc0, !PT ;  /* 0x00000002d7ff7812 */ /* 0x040fe2000788c0ff */
[----:B------:R-:W-:Y:S01]  /*6760*/  IMAD.U32 R5, RZ, RZ, UR9 ;  /* 0x00000009ff057e24 */ /* 0x000fe2000f8e00ff */
[----:B------:R-:W-:Y:S01]  /*6770*/  USHF.L.U32 UR8, UR4, 0x5, URZ ;  /* 0x0000000504087899 */ /* 0x000fe2000800063f */
[----:B------:R-:W-:Y:S01]  /*6780*/  BAR.SYNC.DEFER_BLOCKING 0x0 ;  /* 0x0000000000007b1d */ /* 0x000fe20000010000 */
[----:B------:R-:W-:Y:S01]  /*6790*/  USHF.L.U64.HI UR11, UR4, UR11, UR5 ;  /* 0x0000000b040b7299 */ /* 0x000fe20008010205 */
[----:B------:R-:W-:Y:S01]  /*67a0*/  LOP3.LUT P3, RZ, R215, 0x1, RZ, 0xc0, !PT ;  /* 0x00000001d7ff7812 */ /* 0x000fe2000786c0ff */
[----:B------:R-:W-:Y:S01]  /*67b0*/  USHF.R.S32.HI UR12, URZ, 0x1f, UR10 ;  /* 0x0000001f3f0c7899 */ /* 0x000fe2000801140a */
[----:B---3--:R-:W-:-:S02]  /*67c0*/  IADD3 R7, -R5, UR16, -R54 ;  /* 0x0000001005077c10 */ /* 0x008fc4000fffe936 */
[----:B------:R-:W-:Y:S02]  /*67d0*/  LEA.HI R52, R6, R55, RZ, 0x5 ;  /* 0x0000003706347211 */ /* 0x000fe400078f28ff */
[----:B------:R-:W-:Y:S01]  /*67e0*/  ISETP.GE.AND P0, PT, R7, 0x1, PT ;  /* 0x000000010700780c */ /* 0x000fe20003f06270 */
[----:B------:R-:W-:Y:S01]  /*67f0*/  IMAD.U32 R7, RZ, RZ, UR8 ;  /* 0x00000008ff077e24 */ /* 0x000fe2000f8e00ff */
[----:B------:R-:W-:Y:S02]  /*6800*/  SEL R60, RZ, 0x1, P6 ;  /* 0x00000001ff3c7807 */ /* 0x000fe40003000000 */
[----:B------:R-:W-:-:S09]  /*6810*/  SHF.R.S32.HI R53, RZ, 0x5, R52 ;  /* 0x00000005ff357819 */ /* 0x000fd20000011434 */
[----:B------:R-:W-:Y:S01]  /*6820*/  VOTEU.ANY UP0, P0 ;  /* 0x00000000003f7886 */ /* 0x000fe20000000100 */
[----:B------:R-:W-:-:S04]  /*6830*/  @P0 IMAD.MOV.U32 R222, RZ, RZ, R216 ;  /* 0x000000ffffde0224 */ /* 0x000fc800078e00d8 */
[----:B------:R-:W-:Y:S01]  /*6840*/  @UP0 UIMAD UR4, UR11, UR10, URZ ;  /* 0x0000000a0b0402a4 */ /* 0x000fe2000f8e023f */
[----:B----4-:R-:W-:-:S03]  /*6850*/  @P0 IMAD.WIDE.U32 R16, R7, UR10, R222 ;  /* 0x0000000a07100c25 */ /* 0x010fc6000f8e00de */
[----:B------:R-:W-:Y:S02]  /*6860*/  @UP0 UIMAD UR4, UR12, UR8, UR4 ;  /* 0x000000080c0402a4 */ /* 0x000fe4000f8e0204 */
[----:B------:R-:W-:-:S04]  /*6870*/  @P0 LEA R12, P2, R16, c[0x0][0x1c8], 0x1 ;  /* 0x00007200100c0a11 */ /* 0x000fc800078408ff */
[----:B------:R-:W-:-:S04]  /*6880*/  @P0 IADD3 R11, R17, UR4, RZ ;  /* 0x00000004110b0c10 */ /* 0x000fc8000fffe0ff */
[----:B-12---:R-:W-:Y:S01]  /*6890*/  @P0 LEA.HI.X R13, R16, c[0x0][0x1cc], R11, 0x1, P2 ;  /* 0x00007300100d0a11 */ /* 0x006fe200010f0c0b */
[----:B------:R-:W-:-:S05]  /*68a0*/  @P0 IMAD.SHL.U32 R11, R0, 0x2, RZ ;  /* 0x00000002000b0824 */ /* 0x000fca00078e00ff */
[----:B------:R-:W-:Y:S01]  /*68b0*/  @!PT LDS RZ, [RZ] ;  /* 0x00000000fffff984 */ /* 0x000fe20000000800 */
[----:B------:R-:W-:Y:S01]  /*68c0*/  @!PT LDS RZ, [RZ] ;  /* 0x00000000fffff984 */ /* 0x000fe20000000800 */
[----:B------:R-:W-:Y:S01]  /*68d0*/  @!PT LDS RZ, [RZ] ;  /* 0x00000000fffff984 */ /* 0x000fe20000000800 */
[----:B------:R1:W-:Y:S04]  /*68e0*/  @P0 LDGSTS.E.BYPASS.LTC128B.128 [R11+0xc080], [R12.64], !P6 ;  /* 0x0c0800000c0b0fae */ /* 0x0003e8000f101d5e */
[----:B------:R1:W-:Y:S04]  /*68f0*/  @P0 LDGSTS.E.BYPASS.LTC128B.128 [R11+0xd080], [R12.64+0x80], !P5 ;  /* 0x0d0800800c0b0fae */ /* 0x0003e8000e901d5e */
[----:B------:R1:W-:Y:S04]  /*6900*/  @P0 LDGSTS.E.BYPASS.LTC128B.128 [R11+0xe080], [R12.64+0x100], !P4 ;  /* 0x0e0801000c0b0fae */ /* 0x0003e8000e101d5e */
[----:B------:R1:W-:Y:S01]  /*6910*/  @P0 LDGSTS.E.BYPASS.LTC128B.128 [R11+0xf080], [R12.64+0x180], !P3 ;  /* 0x0f0801800c0b0fae */ /* 0x0003e2000d901d5e */
[----:B------:R-:W-:-:S03]  /*6920*/  ISETP.LT.AND P0, PT, RZ, c[0x0][0x27c], PT ;  /* 0x00009f00ff007a0c */ /* 0x000fc60003f01270 */
[----:B------:R-:W0:Y:S10]  /*6930*/  LDGDEPBAR ;  /* 0x00000000000079af */ /* 0x000e340000000000 */
[----:B------:R-:W-:Y:S05]  /*6940*/  @P0 BRA `(.L_x_352) ;  /* 0x0000002000000947 */ /* 0x000fea0003800000 */
[----:B------:R-:W-:-:S04]  /*6950*/  DEPBAR.LE SB0, 0x1 ;  /* 0x000080400000791a */ /* 0x000fc80000000000 */
[----:B------:R-:W-:Y:S05]  /*6960*/  BRA `(.L_x_353) ;  /* 0x00008e4000007947 */ /* 0x000fea0003800000 */
.L_x_352:
[----:B------:R-:W-:Y:S01]  /*6970*/  ULDC.U8 UR4, c[0x0][0x298] ;  /* 0x0000a60000047ab9 */ /* 0x000fe20000000000 */
[----:B-1----:R-:W-:Y:S01]  /*6980*/  SHF.R.S32.HI R13, RZ, 0x1f, R64 ;  /* 0x0000001fff0d7819 */ /* 0x002fe20000011440 */
[----:B------:R-:W-:Y:S01]  /*6990*/  IMAD.WIDE.U32 R16, R64, c[0x0][0x280], RZ ;  /* 0x0000a00040107a25 */ /* 0x000fe200078e00ff */
[----:B------:R-:W-:Y:S01]  /*69a0*/  ISETP.NE.AND P0, PT, RZ, UR4, PT ;  /* 0x00000004ff007c0c */ /* 0x000fe2000bf05270 */
[----:B------:R-:W-:Y:S01]  /*69b0*/  BSSY B2, `(.L_x_353) ;  /* 0x00008df000027945 */ /* 0x000fe20003800000 */
[----:B------:R-:W-:Y:S01]  /*69c0*/  SHF.L.U32 R122, R0, 0x1, RZ ;  /* 0x00000001007a7819 */ /* 0x000fe200000006ff */
[C---:B------:R-:W-:Y:S02]  /*69d0*/  IMAD R11, R13.reuse, c[0x0][0x280], RZ ;  /* 0x0000a0000d0b7a24 */ /* 0x040fe400078e02ff */
[----:B------:R-:W-:Y:S02]  /*69e0*/  IMAD R13, R13, c[0x0][0x290], RZ ;  /* 0x0000a4000d0d7a24 */ /* 0x000fe400078e02ff */
[C---:B------:R-:W-:Y:S01]  /*69f0*/  IMAD R12, R64.reuse, c[0x0][0x284], R11 ;  /* 0x0000a100400c7a24 */ /* 0x040fe200078e020b */
[----:B------:R-:W-:Y:S01]  /*6a00*/  LEA R11, R61, R14, 0x5 ;  /* 0x0000000e3d0b7211 */ /* 0x000fe200078e28ff */
[----:B------:R-:W-:-:S02]  /*6a10*/  IMAD R13, R64, c[0x0][0x294], R13 ;  /* 0x0000a500400d7a24 */ /* 0x000fc400078e020d */
[----:B------:R-:W-:Y:S01]  /*6a20*/  IMAD.WIDE.U32 R64, R64, c[0x0][0x290], RZ ;  /* 0x0000a40040407a25 */ /* 0x000fe200078e00ff */
[----:B------:R-:W-:-:S04]  /*6a30*/  IADD3 R15, R12, R17, RZ ;  /* 0x000000110c0f7210 */ /* 0x000fc80007ffe0ff */
[----:B------:R-:W-:Y:S01]  /*6a40*/  IADD3 R13, R13, R65, RZ ;  /* 0x000000410d0d7210 */ /* 0x000fe20007ffe0ff */
[----:B------:R-:W-:Y:S05]  /*6a50*/  @!P0 BRA `(.L_x_354) ;  /* 0x0000450000008947 */ /* 0x000fea0003800000 */
[----:B------:R-:W-:Y:S01]  /*6a60*/  PLOP3.LUT P0, PT, PT, PT, UP3, 0x80, 0x0 ;  /* 0x000000000000781c */ /* 0x000fe20003f0f038 */
[----:B------:R-:W-:Y:S01]  /*6a70*/  IMAD.MOV.U32 R14, RZ, RZ, R16 ;  /* 0x000000ffff0e7224 */ /* 0x000fe200078e0010 */
[----:B------:R-:W-:Y:S01]  /*6a80*/  BSSY B0, `(.L_x_355) ;  /* 0x0000049000007945 */ /* 0x000fe20003800000 */
[----:B------:R-:W-:Y:S01]  /*6a90*/  IMAD.SHL.U32 R16, R61, 0x4, RZ ;  /* 0x000000043d107824 */ /* 0x000fe200078e00ff */
        /* <DEDUP_REMOVED lines=9> */
[----:B------:R-:W-:Y:S01]  /*6b30*/  @P0 IMAD.HI.U32 R12, R11, c[0x0][0x2c8], RZ ;  /* 0x0000b2000b0c0a27 */ /* 0x000fe200078e00ff */
[----:B------:R-:W-:-:S13]  /*6b40*/  PLOP3.LUT P0, PT, PT, PT, UP3, 0x80, 0x0 ;  /* 0x000000000000781c */ /* 0x000fda0003f0f038 */
[----:B------:R-:W-:-:S04]  /*6b50*/  @P0 SHF.R.U32.HI R11, RZ, c[0x0][0x2cc], R12 ;  /* 0x0000b300ff0b0a19 */ /* 0x000fc8000001160c */
[----:B------:R-:W-:Y:S01]  /*6b60*/  SHF.R.S32.HI R12, RZ, 0x1f, R11 ;  /* 0x0000001fff0c7819 */ /* 0x000fe2000001140b */
[----:B------:R-:W-:-:S04]  /*6b70*/  IMAD.WIDE.U32 R14, R11, c[0x0][0x280], R14 ;  /* 0x0000a0000b0e7a25 */ /* 0x000fc800078e000e */
[----:B------:R-:W-:Y:S01]  /*6b80*/  IMAD R18, R12, c[0x0][0x280], RZ ;  /* 0x0000a0000c127a24 */ /* 0x000fe200078e02ff */
[----:B------:R-:W-:-:S03]  /*6b90*/  LEA R17, P0, R14, c[0x0][0x270], 0x1 ;  /* 0x00009c000e117a11 */ /* 0x000fc600078008ff */
[----:B------:R-:W-:Y:S02]  /*6ba0*/  IMAD R18, R11, c[0x0][0x284], R18 ;  /* 0x0000a1000b127a24 */ /* 0x000fe400078e0212 */
[----:B------:R1:W2:Y:S03]  /*6bb0*/  SHFL.IDX PT, R22, R17, RZ, 0x181f ;  /* 0x00181fff11167589 */ /* 0x0002a600000e0000 */
[----:B------:R-:W-:-:S04]  /*6bc0*/  IADD3 R18, R15, R18, RZ ;  /* 0x000000120f127210 */ /* 0x000fc80007ffe0ff */
[----:B------:R-:W-:Y:S01]  /*6bd0*/  LEA.HI.X R18, R14, c[0x0][0x274], R18, 0x1, P0 ;  /* 0x00009d000e127a11 */ /* 0x000fe200000f0c12 */
[----:B------:R-:W-:Y:S02]  /*6be0*/  IMAD R14, R12, c[0x0][0x290], RZ ;  /* 0x0000a4000c0e7a24 */ /* 0x000fe400078e02ff */
[----:B------:R-:W-:Y:S02]  /*6bf0*/  IMAD.MOV.U32 R12, RZ, RZ, R64 ;  /* 0x000000ffff0c7224 */ /* 0x000fe400078e0040 */
[----:B------:R1:W3:Y:S02]  /*6c00*/  SHFL.IDX PT, R23, R18, RZ, 0x181f ;  /* 0x00181fff12177589 */ /* 0x0002e400000e0000 */
[----:B------:R-:W-:-:S04]  /*6c10*/  IMAD.WIDE.U32 R20, R11, c[0x0][0x290], R12 ;  /* 0x0000a4000b147a25 */ /* 0x000fc800078e000c */
[----:B------:R-:W-:Y:S01]  /*6c20*/  IMAD R13, R11, c[0x0][0x294], R14 ;  /* 0x0000a5000b0d7a24 */ /* 0x000fe200078e020e */
[----:B------:R-:W-:-:S04]  /*6c30*/  LEA R12, P0, R20, c[0x0][0x288], 0x1 ;  /* 0x0000a200140c7a11 */ /* 0x000fc800078008ff */
[----:B------:R-:W-:-:S04]  /*6c40*/  IADD3 R13, R21, R13, RZ ;  /* 0x0000000d150d7210 */ /* 0x000fc80007ffe0ff */
[----:B------:R-:W-:Y:S02]  /*6c50*/  LEA.HI.X R13, R20, c[0x0][0x28c], R13, 0x1, P0 ;  /* 0x0000a300140d7a11 */ /* 0x000fe400000f0c0d */
[----:B------:R1:W4:Y:S04]  /*6c60*/  SHFL.IDX PT, R20, R12, RZ, 0x181f ;  /* 0x00181fff0c147589 */ /* 0x00032800000e0000 */
[----:B------:R1:W1:Y:S01]  /*6c70*/  SHFL.IDX PT, R21, R13, RZ, 0x181f ;  /* 0x00181fff0d157589 */ /* 0x00026200000e0000 */
[----:B------:R-:W-:Y:S05]  /*6c80*/  @P1 BRA `(.L_x_356) ;  /* 0x0000028000001947 */ /* 0x000fea0003800000 */
[C---:B--2---:R-:W-:Y:S01]  /*6c90*/  ISETP.GE.AND P0, PT, R16.reuse, c[0x0][0x27c], PT ;  /* 0x00009f0010007a0c */ /* 0x044fe20003f06270 */
[----:B------:R-:W-:Y:S01]  /*6ca0*/  CS2R R100, SRZ ;  /* 0x0000000000647805 */ /* 0x000fe2000001ff00 */
[----:B------:R-:W-:Y:S01]  /*6cb0*/  CS2R R102, SRZ ;  /* 0x0000000000667805 */ /* 0x000fe2000001ff00 */
[----:B------:R-:W-:-:S10]  /*6cc0*/  IADD3 R11, R16, 0x20, RZ ;  /* 0x00000020100b7810 */ /* 0x000fd40007ffe0ff */
[----:B---3--:R-:W-:-:S04]  /*6cd0*/  @!P0 IMAD.WIDE R26, R16, 0x2, R22 ;  /* 0x00000002101a8825 */ /* 0x008fc800078e0216 */
[----:B-1--4-:R-:W-:Y:S01]  /*6ce0*/  @!P0 IMAD.WIDE R24, R16, 0x2, R20 ;  /* 0x0000000210188825 */ /* 0x012fe200078e0214 */
[----:B------:R1:W5:Y:S04]  /*6cf0*/  @!P0 LD.E.64 R100, [R26.64] ;  /* 0x0000001e1a648980 */ /* 0x000368000c101b00 */
[----:B------:R2:W5:Y:S01]  /*6d00*/  @!P0 LD.E.64 R102, [R24.64] ;  /* 0x0000001e18668980 */ /* 0x000562000c101b00 */
[----:B------:R-:W-:Y:S01]  /*6d10*/  ISETP.GE.AND P0, PT, R11, c[0x0][0x27c], PT ;  /* 0x00009f000b007a0c */ /* 0x000fe20003f06270 */
[----:B------:R-:W-:Y:S01]  /*6d20*/  CS2R R126, SRZ ;  /* 0x00000000007e7805 */ /* 0x000fe2000001ff00 */
[----:B------:R-:W-:-:S11]  /*6d30*/  CS2R R124, SRZ ;  /* 0x00000000007c7805 */ /* 0x000fd6000001ff00 */
[----:B------:R-:W-:-:S04]  /*6d40*/  @!P0 SHF.R.S32.HI R14, RZ, 0x1f, R11 ;  /* 0x0000001fff0e8819 */ /* 0x000fc8000001140b */
[----:B------:R-:W-:-:S04]  /*6d50*/  @!P0 LEA.HI R11, R14, R11, RZ, 0x2 ;  /* 0x0000000b0e0b8211 */ /* 0x000fc800078f10ff */
[----:B------:R-:W-:-:S05]  /*6d60*/  @!P0 LOP3.LUT R11, R11, 0xfffffffc, RZ, 0xc0, !PT ;  /* 0xfffffffc0b0b8812 */ /* 0x000fca00078ec0ff */
[----:B------:R-:W-:-:S04]  /*6d70*/  @!P0 IMAD.WIDE R28, R11, 0x2, R22 ;  /* 0x000000020b1c8825 */ /* 0x000fc800078e0216 */
[----:B------:R-:W-:Y:S01]  /*6d80*/  @!P0 IMAD.WIDE R30, R11, 0x2, R20 ;  /* 0x000000020b1e8825 */ /* 0x000fe200078e0214 */
[----:B------:R-:W-:Y:S01]  /*6d90*/  IADD3 R11, R16, 0x40, RZ ;  /* 0x00000040100b7810 */ /* 0x000fe20007ffe0ff */
        /* <DEDUP_REMOVED lines=8> */
[----:B--2---:R-:W-:-:S04]  /*6e20*/  @!P0 IMAD.WIDE R24, R11, 0x2, R22 ;  /* 0x000000020b188825 */ /* 0x004fc800078e0216 */
[----:B-1----:R-:W-:Y:S01]  /*6e30*/  @!P0 IMAD.WIDE R26, R11, 0x2, R20 ;  /* 0x000000020b1a8825 */ /* 0x002fe200078e0214 */
        /* <DEDUP_REMOVED lines=11> */
[----:B------:R3:W5:Y:S04]  /*6ef0*/  @!P0 LD.E.64 R110, [R22.64] ;  /* 0x0000001e166e8980 */ /* 0x000768000c101b00 */
[----:B------:R3:W5:Y:S02]  /*6f00*/  @!P0 LD.E.64 R108, [R20.64] ;  /* 0x0000001e146c8980 */ /* 0x000764000c101b00 */
.L_x_356:
[----:B--2---:R-:W-:Y:S05]  /*6f10*/  BSYNC B0 ;  /* 0x0000000000007941 */ /* 0x004fea0003800000 */
.L_x_355:
[----:B------:R-:W-:Y:S01]  /*6f20*/  ISETP.NE.AND P0, PT, R10, RZ, PT ;  /* 0x000000ff0a00720c */ /* 0x000fe20003f05270 */
[----:B-----5:R-:W-:Y:S01]  /*6f30*/  IMAD.MOV.U32 R11, RZ, RZ, R120 ;  /* 0x000000ffff0b7224 */ /* 0x020fe200078e0078 */
[----:B------:R-:W-:Y:S01]  /*6f40*/  MOV R10, R121 ;  /* 0x00000079000a7202 */ /* 0x000fe20000000f00 */
[----:B------:R-:W-:Y:S01]  /*6f50*/  IMAD.MOV.U32 R15, RZ, RZ, R110 ;  /* 0x000000ffff0f7224 */ /* 0x000fe200078e006e */
[----:B------:R-:W-:Y:S01]  /*6f60*/  MOV R19, R109 ;  /* 0x0000006d00137202 */ /* 0x000fe20000000f00 */
[----:B------:R-:W-:Y:S01]  /*6f70*/  IMAD.MOV.U32 R14, RZ, RZ, R111 ;  /* 0x000000ffff0e7224 */ /* 0x000fe200078e006f */
[----:B------:R-:W-:Y:S01]  /*6f80*/  PRMT R87, R10, 0x5410, R11 ;  /* 0x000054100a577816 */ /* 0x000fe2000000000b */
[----:B------:R-:W-:Y:S01]  /*6f90*/  IMAD.MOV.U32 R10, RZ, RZ, R101 ;  /* 0x000000ffff0a7224 */ /* 0x000fe200078e0065 */
[----:B------:R-:W-:Y:S01]  /*6fa0*/  MOV R11, R100 ;  /* 0x00000064000b7202 */ /* 0x000fe20000000f00 */
[----:B---3--:R-:W-:Y:S01]  /*6fb0*/  IMAD.MOV.U32 R22, RZ, RZ, R108 ;  /* 0x000000ffff167224 */ /* 0x008fe200078e006c */
[----:B------:R-:W-:Y:S01]  /*6fc0*/  PRMT R83, R14, 0x5410, R15 ;  /* 0x000054100e537816 */ /* 0x000fe2000000000f */
[----:B------:R-:W-:Y:S01]  /*6fd0*/  IMAD.MOV.U32 R15, RZ, RZ, R126 ;  /* 0x000000ffff0f7224 */ /* 0x000fe200078e007e */
[----:B------:R-:W-:Y:S01]  /*6fe0*/  PRMT R99, R10, 0x5410, R11 ;  /* 0x000054100a637816 */ /* 0x000fe2000000000b */
[----:B------:R-:W-:Y:S01]  /*6ff0*/  IMAD.MOV.U32 R11, RZ, RZ, R118 ;  /* 0x000000ffff0b7224 */ /* 0x000fe200078e0076 */
[----:B------:R-:W-:Y:S01]  /*7000*/  PRMT R82, R19, 0x5410, R22 ;  /* 0x0000541013527816 */ /* 0x000fe20000000016 */
[----:B------:R-:W-:Y:S01]  /*7010*/  IMAD.MOV.U32 R10, RZ, RZ, R119 ;  /* 0x000000ffff0a7224 */ /* 0x000fe200078e0077 */
[----:B------:R-:W-:Y:S01]  /*7020*/  MOV R22, R124 ;  /* 0x0000007c00167202 */ /* 0x000fe20000000f00 */
[----:B------:R-:W-:Y:S01]  /*7030*/  IMAD.MOV.U32 R14, RZ, RZ, R127 ;  /* 0x000000ffff0e7224 */ /* 0x000fe200078e007f */
[----:B-1----:R1:W2:Y:S01]  /*7040*/  SHFL.IDX PT, R21, R18, 0x1, 0x181f ;  /* 0x00381f0012157f89 */ /* 0x0022a200000e0000 */
[----:B------:R-:W-:Y:S01]  /*7050*/  IMAD.MOV.U32 R19, RZ, RZ, R125 ;  /* 0x000000ffff137224 */ /* 0x000fe200078e007d */
[----:B------:R-:W-:Y:S01]  /*7060*/  PRMT R86, R10, 0x5410, R11 ;  /* 0x000054100a567816 */ /* 0x000fe2000000000b */
[----:B------:R-:W-:Y:S01]  /*7070*/  IMAD.MOV.U32 R11, RZ, RZ, R102 ;  /* 0x000000ffff0b7224 */ /* 0x000fe200078e0066 */
[----:B------:R-:W-:Y:S01]  /*7080*/  PRMT R93, R14, 0x5410, R15 ;  /* 0x000054100e5d7816 */ /* 0x000fe2000000000f */
[----:B----4-:R1:W3:Y:S01]  /*7090*/  SHFL.IDX PT, R20, R17, 0x1, 0x181f ;  /* 0x00381f0011147f89 */ /* 0x0102e200000e0000 */
[----:B------:R-:W-:Y:S01]  /*70a0*/  MOV R10, R103 ;  /* 0x00000067000a7202 */ /* 0x000fe20000000f00 */
[----:B------:R-:W-:Y:S01]  /*70b0*/  BSSY B0, `(.L_x_357) ;  /* 0x0000035000007945 */ /* 0x000fe20003800000 */
[----:B------:R-:W-:Y:S01]  /*70c0*/  PRMT R92, R19, 0x5410, R22 ;  /* 0x00005410135c7816 */ /* 0x000fe20000000016 */
[----:B------:R1:W4:Y:S01]  /*70d0*/  SHFL.IDX PT, R15, R13, 0x1, 0x181f ;  /* 0x00381f000d0f7f89 */ /* 0x00032200000e0000 */
[----:B------:R-:W-:Y:S01]  /*70e0*/  PRMT R98, R10, 0x5410, R11 ;  /* 0x000054100a627816 */ /* 0x000fe2000000000b */
[----:B------:R-:W-:Y:S01]  /*70f0*/  CS2R R84, SRZ ;  /* 0x0000000000547805 */ /* 0x000fe2000001ff00 */
[----:B------:R-:W-:Y:S01]  /*7100*/  CS2R R90, SRZ ;  /* 0x00000000005a7805 */ /* 0x000fe2000001ff00 */
[----:B------:R1:W1:Y:S01]  /*7110*/  SHFL.IDX PT, R14, R12, 0x1, 0x181f ;  /* 0x00381f000c0e7f89 */ /* 0x00026200000e0000 */
        /* <DEDUP_REMOVED lines=9> */
[----:B------:R-:W-:-:S10]  /*71b0*/  IADD3 R11, R16, 0x20, RZ ;  /* 0x00000020100b7810 */ /* 0x000fd40007ffe0ff */
[----:B--23--:R-:W-:-:S04]  /*71c0*/  @!P0 IMAD.WIDE R24, R16, 0x2, R20 ;  /* 0x0000000210188825 */ /* 0x00cfc800078e0214 */
[----:B-1--4-:R-:W-:Y:S01]  /*71d0*/  @!P0 IMAD.WIDE R22, R16, 0x2, R14 ;  /* 0x0000000210168825 */ /* 0x012fe200078e020e */
[----:B------:R1:W5:Y:S04]  /*71e0*/  @!P0 LD.E.64 R96, [R24.64] ;  /* 0x0000001e18608980 */ /* 0x000368000c101b00 */
[----:B------:R2:W5:Y:S01]  /*71f0*/  @!P0 LD.E.64 R94, [R22.64] ;  /* 0x0000001e165e8980 */ /* 0x000562000c101b00 */
[----:B------:R-:W-:Y:S01]  /*7200*/  ISETP.GE.AND P0, PT, R11, c[0x0][0x27c], PT ;  /* 0x00009f000b007a0c */ /* 0x000fe20003f06270 */
[----:B------:R-:W-:Y:S01]  /*7210*/  CS2R R90, SRZ ;  /* 0x00000000005a7805 */ /* 0x000fe2000001ff00 */
[----:B------:R-:W-:-:S11]  /*7220*/  CS2R R88, SRZ ;  /* 0x0000000000587805 */ /* 0x000fd6000001ff00 */
[----:B------:R-:W-:-:S04]  /*7230*/  @!P0 SHF.R.S32.HI R10, RZ, 0x1f, R11 ;  /* 0x0000001fff0a8819 */ /* 0x000fc8000001140b */
[----:B------:R-:W-:Y:S02]  /*7240*/  @!P0 LEA.HI R10, R10, R11, RZ, 0x2 ;  /* 0x0000000b0a0a8211 */ /* 0x000fe400078f10ff */
[----:B------:R-:W-:Y:S02]  /*7250*/  IADD3 R11, R16, 0x40, RZ ;  /* 0x00000040100b7810 */ /* 0x000fe40007ffe0ff */
[----:B------:R-:W-:-:S05]  /*7260*/  @!P0 LOP3.LUT R10, R10, 0xfffffffc, RZ, 0xc0, !PT ;  /* 0xfffffffc0a0a8812 */ /* 0x000fca00078ec0ff */
[----:B------:R-:W-:-:S04]  /*7270*/  @!P0 IMAD.WIDE R26, R10, 0x2, R20 ;  /* 0x000000020a1a8825 */ /* 0x000fc800078e0214 */
[----:B------:R-:W-:Y:S01]  /*7280*/  @!P0 IMAD.WIDE R28, R10, 0x2, R14 ;  /* 0x000000020a1c8825 */ /* 0x000fe200078e020e */
        /* <DEDUP_REMOVED lines=9> */
[----:B--2---:R-:W-:-:S04]  /*7320*/  @!P0 IMAD.WIDE R22, R10, 0x2, R20 ;  /* 0x000000020a168825 */ /* 0x004fc800078e0214 */
[----:B-1----:R-:W-:Y:S01]  /*7330*/  @!P0 IMAD.WIDE R24, R10, 0x2, R14 ;  /* 0x000000020a188825 */ /* 0x002fe200078e020e */
        /* <DEDUP_REMOVED lines=12> */
.L_x_358:
[----:B------:R-:W-:Y:S05]  /*7400*/  BSYNC B0 ;  /* 0x0000000000007941 */ /* 0x000fea0003800000 */
.L_x_357:
[----:B------:R-:W-:Y:S01]  /*7410*/  ISETP.NE.AND P0, PT, R9, RZ, PT ;  /* 0x000000ff0900720c */ /* 0x000fe20003f05270 */
[----:B-1---5:R-:W-:Y:S01]  /*7420*/  IMAD.MOV.U32 R14, RZ, RZ, R76 ;  /* 0x000000ffff0e7224 */ /* 0x022fe200078e004c */
[----:B------:R-:W-:Y:S01]  /*7430*/  MOV R9, R85 ;  /* 0x0000005500097202 */ /* 0x000fe20000000f00 */
[----:B---3--:R-:W-:Y:S01]  /*7440*/  IMAD.MOV.U32 R11, RZ, RZ, R77 ;  /* 0x000000ffff0b7224 */ /* 0x008fe200078e004d */
[----:B------:R1:W3:Y:S01]  /*7450*/  SHFL.IDX PT, R23, R18, 0x2, 0x181f ;  /* 0x00581f0012177f89 */ /* 0x0002e200000e0000 */
[----:B------:R-:W-:Y:S01]  /*7460*/  IMAD.MOV.U32 R10, RZ, RZ, R84 ;  /* 0x000000ffff0a7224 */ /* 0x000fe200078e0054 */
[----:B------:R-:W-:Y:S01]  /*7470*/  BSSY B0, `(.L_x_359) ;  /* 0x000004a000007945 */ /* 0x000fe20003800000 */
[----:B------:R-:W-:Y:S01]  /*7480*/  CS2R R26, SRZ ;  /* 0x00000000001a7805 */ /* 0x000fe2000001ff00 */
[----:B------:R-:W-:Y:S01]  /*7490*/  PRMT R58, R11, 0x5410, R14 ;  /* 0x000054100b3a7816 */ /* 0x000fe2000000000e */
[----:B------:R-:W-:Y:S01]  /*74a0*/  IMAD.MOV.U32 R14, RZ, RZ, R90 ;  /* 0x000000ffff0e7224 */ /* 0x000fe200078e005a */
[----:B------:R-:W-:Y:S01]  /*74b0*/  PRMT R62, R9, 0x5410, R10 ;  /* 0x00005410093e7816 */ /* 0x000fe2000000000a */
[----:B------:R-:W-:Y:S01]  /*74c0*/  IMAD.MOV.U32 R11, RZ, RZ, R91 ;  /* 0x000000ffff0b7224 */ /* 0x000fe200078e005b */
[----:B------:R-:W-:Y:S01]  /*74d0*/  MOV R10, R96 ;  /* 0x00000060000a7202 */ /* 0x000fe20000000f00 */
[----:B------:R-:W-:Y:S01]  /*74e0*/  IMAD.MOV.U32 R9, RZ, RZ, R97 ;  /* 0x000000ffff097224 */ /* 0x000fe200078e0061 */
[----:B------:R1:W4:Y:S01]  /*74f0*/  SHFL.IDX PT, R22, R17, 0x2, 0x181f ;  /* 0x00581f0011167f89 */ /* 0x00032200000e0000 */
[----:B------:R-:W-:Y:S01]  /*7500*/  CS2R R44, SRZ ;  /* 0x00000000002c7805 */ /* 0x000fe2000001ff00 */
[----:B------:R-:W-:Y:S01]  /*7510*/  PRMT R73, R11, 0x5410, R14 ;  /* 0x000054100b497816 */ /* 0x000fe2000000000e */
[----:B------:R-:W-:Y:S01]  /*7520*/  IMAD.MOV.U32 R14, RZ, RZ, R74 ;  /* 0x000000ffff0e7224 */ /* 0x000fe200078e004a */
[----:B------:R-:W-:Y:S01]  /*7530*/  PRMT R79, R9, 0x5410, R10 ;  /* 0x00005410094f7816 */ /* 0x000fe2000000000a */
[----:B------:R-:W-:Y:S01]  /*7540*/  IMAD.MOV.U32 R10, RZ, RZ, R80 ;  /* 0x000000ffff0a7224 */ /* 0x000fe200078e0050 */
[----:B------:R-:W-:Y:S01]  /*7550*/  MOV R11, R75 ;  /* 0x0000004b000b7202 */ /* 0x000fe20000000f00 */
[----:B------:R-:W-:Y:S01]  /*7560*/  IMAD.MOV.U32 R9, RZ, RZ, R81 ;  /* 0x000000ffff097224 */ /* 0x000fe200078e0051 */
[----:B--2---:R1:W2:Y:S01]  /*7570*/  SHFL.IDX PT, R21, R13, 0x2, 0x181f ;  /* 0x00581f000d157f89 */ /* 0x0042a200000e0000 */
[----:B------:R-:W-:Y:S01]  /*7580*/  CS2R R56, SRZ ;  /* 0x0000000000387805 */ /* 0x000fe2000001ff00 */
[----:B------:R-:W-:Y:S01]  /*7590*/  PRMT R51, R11, 0x5410, R14 ;  /* 0x000054100b337816 */ /* 0x000fe2000000000e */
[----:B------:R-:W-:Y:S01]  /*75a0*/  IMAD.MOV.U32 R11, RZ, RZ, R89 ;  /* 0x000000ffff0b7224 */ /* 0x000fe200078e0059 */
[----:B------:R-:W-:Y:S01]  /*75b0*/  PRMT R59, R9, 0x5410, R10 ;  /* 0x00005410093b7816 */ /* 0x000fe2000000000a */
[----:B------:R-:W-:Y:S01]  /*75c0*/  IMAD.MOV.U32 R10, RZ, RZ, R94 ;  /* 0x000000ffff0a7224 */ /* 0x000fe200078e005e */
[----:B------:R-:W-:Y:S01]  /*75d0*/  MOV R14, R88 ;  /* 0x00000058000e7202 */ /* 0x000fe20000000f00 */
[----:B------:R1:W1:Y:S01]  /*75e0*/  SHFL.IDX PT, R20, R12, 0x2, 0x181f ;  /* 0x00581f000c147f89 */ /* 0x00026200000e0000 */
[----:B------:R-:W-:Y:S01]  /*75f0*/  MOV R9, R95 ;  /* 0x0000005f00097202 */ /* 0x000fe20000000f00 */
[----:B------:R-:W-:Y:S01]  /*7600*/  CS2R R66, SRZ ;  /* 0x0000000000427805 */ /* 0x000fe2000001ff00 */
[----:B------:R-:W-:Y:S01]  /*7610*/  PRMT R72, R11, 0x5410, R14 ;  /* 0x000054100b487816 */ /* 0x000fe2000000000e */
[----:B------:R-:W-:Y:S01]  /*7620*/  CS2R R70, SRZ ;  /* 0x0000000000467805 */ /* 0x000fe2000001ff00 */
[----:B------:R-:W-:Y:S01]  /*7630*/  PRMT R78, R9, 0x5410, R10 ;  /* 0x00005410094e7816 */ /* 0x000fe2000000000a */
[----:B------:R-:W-:Y:S01]  /*7640*/  CS2R R42, SRZ ;  /* 0x00000000002a7805 */ /* 0x000fe2000001ff00 */
[----:B------:R-:W-:Y:S01]  /*7650*/  CS2R R48, SRZ ;  /* 0x0000000000307805 */ /* 0x000fe2000001ff00 */
[----:B------:R-:W-:Y:S01]  /*7660*/  CS2R R64, SRZ ;  /* 0x0000000000407805 */ /* 0x000fe2000001ff00 */
[----:B------:R-:W-:Y:S01]  /*7670*/  CS2R R68, SRZ ;  /* 0x0000000000447805 */ /* 0x000fe2000001ff00 */
[----:B------:R-:W-:Y:S05]  /*7680*/  @P0 BRA `(.L_x_360) ;  /* 0x0000028000000947 */ /* 0x000fea0003800000 */
[C---:B---34-:R-:W-:Y:S01]  /*7690*/  IADD3 R10, R16.reuse, 0x20, RZ ;  /* 0x00000020100a7810 */ /* 0x058fe20007ffe0ff */
[----:B------:R-:W-:Y:S01]  /*76a0*/  CS2R R70, SRZ ;  /* 0x0000000000467805 */ /* 0x000fe2000001ff00 */
[----:B------:R-:W-:Y:S01]  /*76b0*/  ISETP.GE.AND P1, PT, R16, c[0x0][0x27c], PT ;  /* 0x00009f0010007a0c */ /* 0x000fe20003f26270 */
[----:B------:R-:W-:Y:S01]  /*76c0*/  CS2R R68, SRZ ;  /* 0x0000000000447805 */ /* 0x000fe2000001ff00 */
[----:B------:R-:W-:Y:S01]  /*76d0*/  ISETP.GE.AND P0, PT, R10, c[0x0][0x27c], PT ;  /* 0x00009f000a007a0c */ /* 0x000fe20003f06270 */
[----:B------:R-:W-:Y:S01]  /*76e0*/  CS2R R66, SRZ ;  /* 0x0000000000427805 */ /* 0x000fe2000001ff00 */
[----:B------:R-:W-:Y:S01]  /*76f0*/  CS2R R64, SRZ ;  /* 0x0000000000407805 */ /* 0x000fe2000001ff00 */
[----:B------:R-:W-:-:S08]  /*7700*/  IADD3 R14, R16, 0x40, RZ ;  /* 0x00000040100e7810 */ /* 0x000fd00007ffe0ff */
[C---:B------:R-:W-:Y:S02]  /*7710*/  @!P1 IMAD.WIDE R32, R16.reuse, 0x2, R22 ;  /* 0x0000000210209825 */ /* 0x040fe400078e0216 */
[----:B------:R-:W-:Y:S02]  /*7720*/  @!P0 SHF.R.S32.HI R9, RZ, 0x1f, R10 ;  /* 0x0000001fff098819 */ /* 0x000fe4000001140a */
[----:B-12---:R-:W-:Y:S01]  /*7730*/  @!P1 IMAD.WIDE R30, R16, 0x2, R20 ;  /* 0x00000002101e9825 */ /* 0x006fe200078e0214 */
[----:B------:R1:W5:Y:S01]  /*7740*/  @!P1 LD.E.64 R70, [R32.64] ;  /* 0x0000001e20469980 */ /* 0x000362000c101b00 */
[----:B------:R-:W-:-:S03]  /*7750*/  @!P0 LEA.HI R9, R9, R10, RZ, 0x2 ;  /* 0x0000000a09098211 */ /* 0x000fc600078f10ff */
[----:B------:R1:W5:Y:S01]  /*7760*/  @!P1 LD.E.64 R68, [R30.64] ;  /* 0x0000001e1e449980 */ /* 0x000362000c101b00 */
[----:B------:R-:W-:Y:S02]  /*7770*/  @!P0 LOP3.LUT R9, R9, 0xfffffffc, RZ, 0xc0, !PT ;  /* 0xfffffffc09098812 */ /* 0x000fe400078ec0ff */
[----:B------:R-:W-:-:S03]  /*7780*/  IADD3 R10, R16, 0x60, RZ ;  /* 0x00000060100a7810 */ /* 0x000fc60007ffe0ff */
[----:B------:R-:W-:-:S04]  /*7790*/  @!P0 IMAD.WIDE R24, R9, 0x2, R22 ;  /* 0x0000000209188825 */ /* 0x000fc800078e0216 */
[----:B------:R-:W-:Y:S01]  /*77a0*/  @!P0 IMAD.WIDE R28, R9, 0x2, R20 ;  /* 0x00000002091c8825 */ /* 0x000fe200078e0214 */
[----:B------:R-:W-:Y:S01]  /*77b0*/  ISETP.GE.AND P1, PT, R14, c[0x0][0x27c], PT ;  /* 0x00009f000e007a0c */ /* 0x000fe20003f26270 */
[----:B------:R1:W5:Y:S04]  /*77c0*/  @!P0 LD.E.64 R66, [R24.64] ;  /* 0x0000001e18428980 */ /* 0x000368000c101b00 */
[----:B------:R1:W5:Y:S01]  /*77d0*/  @!P0 LD.E.64 R64, [R28.64] ;  /* 0x0000001e1c408980 */ /* 0x000362000c101b00 */
[----:B------:R-:W-:-:S07]  /*77e0*/  ISETP.GE.AND P0, PT, R10, c[0x0][0x27c], PT ;  /* 0x00009f000a007a0c */ /* 0x000fce0003f06270 */
[----:B------:R-:W-:-:S04]  /*77f0*/  @!P1 SHF.R.S32.HI R11, RZ, 0x1f, R14 ;  /* 0x0000001fff0b9819 */ /* 0x000fc8000001140e */
[----:B------:R-:W-:Y:S02]  /*7800*/  @!P1 LEA.HI R11, R11, R14, RZ, 0x2 ;  /* 0x0000000e0b0b9211 */ /* 0x000fe400078f10ff */
[----:B------:R-:W-:Y:S02]  /*7810*/  @!P0 SHF.R.S32.HI R9, RZ, 0x1f, R10 ;  /* 0x0000001fff098819 */ /* 0x000fe4000001140a */
[----:B------:R-:W-:Y:S02]  /*7820*/  @!P1 LOP3.LUT R11, R11, 0xfffffffc, RZ, 0xc0, !PT ;  /* 0xfffffffc0b0b9812 */ /* 0x000fe400078ec0ff */
[----:B------:R-:W-:-:S04]  /*7830*/  @!P0 LEA.HI R9, R9, R10, RZ, 0x2 ;  /* 0x0000000a09098211 */ /* 0x000fc800078f10ff */
[----:B------:R-:W-:Y:S01]  /*7840*/  @!P0 LOP3.LUT R9, R9, 0xfffffffc, RZ, 0xc0, !PT ;  /* 0xfffffffc09098812 */ /* 0x000fe200078ec0ff */
[C---:B------:R-:W-:Y:S01]  /*7850*/  @!P1 IMAD.WIDE R14, R11.reuse, 0x2, R22 ;  /* 0x000000020b0e9825 */ /* 0x040fe200078e0216 */
[----:B------:R-:W-:Y:S01]  /*7860*/  CS2R R56, SRZ ;  /* 0x0000000000387805 */ /* 0x000fe2000001ff00 */
[----:B------:R-:W-:Y:S01]  /*7870*/  CS2R R44, SRZ ;  /* 0x00000000002c7805 */ /* 0x000fe2000001ff00 */
[----:B------:R-:W-:Y:S01]  /*7880*/  CS2R R48, SRZ ;  /* 0x0000000000307805 */ /* 0x000fe2000001ff00 */
[----:B------:R-:W-:Y:S01]  /*7890*/  @!P1 IMAD.WIDE R10, R11, 0x2, R20 ;  /* 0x000000020b0a9825 */ /* 0x000fe200078e0214 */
[----:B------:R-:W-:Y:S02]  /*78a0*/  CS2R R42, SRZ ;  /* 0x00000000002a7805 */ /* 0x000fe4000001ff00 */
[----:B------:R1:W5:Y:S01]  /*78b0*/  @!P1 LD.E.64 R56, [R14.64] ;  /* 0x0000001e0e389980 */ /* 0x000362000c101b00 */
[----:B------:R-:W-:-:S03]  /*78c0*/  @!P0 IMAD.WIDE R22, R9, 0x2, R22 ;  /* 0x0000000209168825 */ /* 0x000fc600078e0216 */
[----:B------:R1:W5:Y:S01]  /*78d0*/  @!P1 LD.E.64 R48, [R10.64] ;  /* 0x0000001e0a309980 */ /* 0x000362000c101b00 */
[----:B------:R-:W-:-:S03]  /*78e0*/  @!P0 IMAD.WIDE R20, R9, 0x2, R20 ;  /* 0x0000000209148825 */ /* 0x000fc600078e0214 */
[----:B------:R1:W5:Y:S04]  /*78f0*/  @!P0 LD.E.64 R44, [R22.64] ;  /* 0x0000001e162c8980 */ /* 0x000368000c101b00 */
[----:B------:R1:W5:Y:S02]  /*7900*/  @!P0 LD.E.64 R42, [R20.64] ;  /* 0x0000001e142a8980 */ /* 0x000364000c101b00 */
.L_x_360:
[----:B---34-:R-:W-:Y:S05]  /*7910*/  BSYNC B0 ;  /* 0x0000000000007941 */ /* 0x018fea0003800000 */
.L_x_359:
[----:B------:R-:W-:Y:S01]  /*7920*/  ISETP.NE.AND P0, PT, R8, RZ, PT ;  /* 0x000000ff0800720c */ /* 0x000fe20003f05270 */
[----:B-1---5:R-:W-:Y:S01]  /*7930*/  IMAD.MOV.U32 R11, RZ, RZ, R44 ;  /* 0x000000ffff0b7224 */ /* 0x022fe200078e002c */
[----:B------:R-:W-:Y:S01]  /*7940*/  MOV R8, R57 ;  /* 0x0000003900087202 */ /* 0x000fe20000000f00 */
[----:B------:R-:W-:Y:S01]  /*7950*/  IMAD.MOV.U32 R10, RZ, RZ, R45 ;  /* 0x000000ffff0a7224 */ /* 0x000fe200078e002d */
        /* <DEDUP_REMOVED lines=10> */
[----:B------:R4:W2:Y:S01]  /*7a00*/  SHFL.IDX PT, R24, R17, 0x3, 0x181f ;  /* 0x00781f0011187f89 */ /* 0x0008a200000e0000 */
        /* <DEDUP_REMOVED lines=14> */
[----:B------:R4:W2:Y:S01]  /*7af0*/  SHFL.IDX PT, R14, R12, 0x3, 0x181f ;  /* 0x00781f000c0e7f89 */ /* 0x0008a200000e0000 */
[----:B------:R-:W-:Y:S01]  /*7b00*/  MOV R8, R69 ;  /* 0x0000004500087202 */ /* 0x000fe20000000f00 */
[----:B--2---:R-:W-:Y:S01]  /*7b10*/  CS2R R20, SRZ ;  /* 0x0000000000147805 */ /* 0x004fe2000001ff00 */
[----:B------:R-:W-:Y:S01]  /*7b20*/  PRMT R41, R10, 0x5410, R11 ;  /* 0x000054100a297816 */ /* 0x000fe2000000000b */
[----:B-1----:R-:W-:Y:S01]  /*7b30*/  CS2R R18, SRZ ;  /* 0x0000000000127805 */ /* 0x002fe2000001ff00 */
[----:B------:R-:W-:Y:S01]  /*7b40*/  PRMT R47, R8, 0x5410, R9 ;  /* 0x00005410082f7816 */ /* 0x000fe20000000009 */
[----:B------:R-:W-:Y:S01]  /*7b50*/  CS2R R30, SRZ ;  /* 0x00000000001e7805 */ /* 0x000fe2000001ff00 */
[----:B------:R-:W-:Y:S01]  /*7b60*/  CS2R R36, SRZ ;  /* 0x0000000000247805 */ /* 0x000fe2000001ff00 */
[----:B------:R-:W-:Y:S05]  /*7b70*/  @P0 BRA `(.L_x_362) ;  /* 0x0000028000000947 */ /* 0x000fea0003800000 */
[C---:B---3--:R-:W-:Y:S01]  /*7b80*/  ISETP.GE.AND P0, PT, R16.reuse, c[0x0][0x27c], PT ;  /* 0x00009f0010007a0c */ /* 0x048fe20003f06270 */
[----:B------:R-:W-:Y:S01]  /*7b90*/  CS2R R38, SRZ ;  /* 0x0000000000267805 */ /* 0x000fe2000001ff00 */
[----:B------:R-:W-:Y:S01]  /*7ba0*/  CS2R R36, SRZ ;  /* 0x0000000000247805 */ /* 0x000fe2000001ff00 */
[----:B----4-:R-:W-:-:S02]  /*7bb0*/  IADD3 R13, R16, 0x20, RZ ;  /* 0x00000020100d7810 */ /* 0x010fc40007ffe0ff */
        /* <DEDUP_REMOVED lines=8> */
[----:B------:R-:W-:Y:S01]  /*7c40*/  ISETP.GE.AND P0, PT, R9, c[0x0][0x27c], PT ;  /* 0x00009f0009007a0c */ /* 0x000fe20003f06270 */
[----:B------:R-:W-:-:S08]  /*7c50*/  CS2R R32, SRZ ;  /* 0x0000000000207805 */ /* 0x000fd0000001ff00 */
[----:B------:R-:W-:Y:S02]  /*7c60*/  @!P2 SHF.R.S32.HI R12, RZ, 0x1f, R13 ;  /* 0x0000001fff0ca819 */ /* 0x000fe4000001140d */
[----:B------:R-:W-:Y:S02]  /*7c70*/  @!P1 SHF.R.S32.HI R10, RZ, 0x1f, R11 ;  /* 0x0000001fff0a9819 */ /* 0x000fe4000001140b */
[----:B------:R-:W-:Y:S02]  /*7c80*/  @!P0 SHF.R.S32.HI R8, RZ, 0x1f, R9 ;  /* 0x0000001fff088819 */ /* 0x000fe40000011409 */
[----:B------:R-:W-:Y:S02]  /*7c90*/  @!P2 LEA.HI R12, R12, R13, RZ, 0x2 ;  /* 0x0000000d0c0ca211 */ /* 0x000fe400078f10ff */
[----:B------:R-:W-:Y:S02]  /*7ca0*/  @!P1 LEA.HI R11, R10, R11, RZ, 0x2 ;  /* 0x0000000b0a0b9211 */ /* 0x000fe400078f10ff */
[----:B------:R-:W-:-:S02]  /*7cb0*/  @!P0 LEA.HI R8, R8, R9, RZ, 0x2 ;  /* 0x0000000908088211 */ /* 0x000fc400078f10ff */
[----:B------:R-:W-:Y:S02]  /*7cc0*/  @!P2 LOP3.LUT R10, R12, 0xfffffffc, RZ, 0xc0, !PT ;  /* 0xfffffffc0c0aa812 */ /* 0x000fe400078ec0ff */
[----:B------:R-:W-:Y:S02]  /*7cd0*/  @!P1 LOP3.LUT R9, R11, 0xfffffffc, RZ, 0xc0, !PT ;  /* 0xfffffffc0b099812 */ /* 0x000fe400078ec0ff */
[----:B------:R-:W-:Y:S01]  /*7ce0*/  @!P0 LOP3.LUT R8, R8, 0xfffffffc, RZ, 0xc0, !PT ;  /* 0xfffffffc08088812 */ /* 0x000fe200078ec0ff */
[--C-:B------:R-:W-:Y:S01]  /*7cf0*/  @!P2 IMAD.WIDE R106, R10, 0x2, R24.reuse ;  /* 0x000000020a6aa825 */ /* 0x100fe200078e0218 */
[----:B------:R-:W-:Y:S01]  /*7d00*/  CS2R R30, SRZ ;  /* 0x00000000001e7805 */ /* 0x000fe2000001ff00 */
[----:B------:R-:W-:Y:S01]  /*7d10*/  CS2R R22, SRZ ;  /* 0x0000000000167805 */ /* 0x000fe2000001ff00 */
[----:B------:R-:W-:Y:S01]  /*7d20*/  CS2R R26, SRZ ;  /* 0x00000000001a7805 */ /* 0x000fe2000001ff00 */
[--C-:B------:R-:W-:Y:S01]  /*7d30*/  @!P1 IMAD.WIDE R12, R9, 0x2, R24.reuse ;  /* 0x00000002090c9825 */ /* 0x100fe200078e0218 */
[----:B--2---:R-:W-:Y:S01]  /*7d40*/  CS2R R18, SRZ ;  /* 0x0000000000127805 */ /* 0x004fe2000001ff00 */
[----:B-1----:R-:W-:Y:S01]  /*7d50*/  CS2R R20, SRZ ;  /* 0x0000000000147805 */ /* 0x002fe2000001ff00 */
[----:B------:R1:W5:Y:S01]  /*7d60*/  @!P2 LD.E.64 R32, [R106.64] ;  /* 0x0000001e6a20a980 */ /* 0x000362000c101b00 */
[----:B------:R-:W-:-:S03]  /*7d70*/  @!P0 IMAD.WIDE R24, R8, 0x2, R24 ;  /* 0x0000000208188825 */ /* 0x000fc600078e0218 */
[----:B------:R1:W5:Y:S01]  /*7d80*/  @!P1 LD.E.64 R22, [R12.64] ;  /* 0x0000001e0c169980 */ /* 0x000362000c101b00 */
[----:B------:R-:W-:-:S03]  /*7d90*/  @!P1 IMAD.WIDE R104, R9, 0x2, R14 ;  /* 0x0000000209689825 */ /* 0x000fc600078e020e */
[----:B------:R1:W5:Y:S01]  /*7da0*/  @!P0 LD.E.64 R26, [R24.64] ;  /* 0x0000001e181a8980 */ /* 0x000362000c101b00 */
[----:B------:R-:W-:-:S03]  /*7db0*/  @!P2 IMAD.WIDE R10, R10, 0x2, R14 ;  /* 0x000000020a0aa825 */ /* 0x000fc600078e020e */
[----:B------:R1:W5:Y:S01]  /*7dc0*/  @!P1 LD.E.64 R18, [R104.64] ;  /* 0x0000001e68129980 */ /* 0x000362000c101b00 */
[----:B------:R-:W-:-:S03]  /*7dd0*/  @!P0 IMAD.WIDE R8, R8, 0x2, R14 ;  /* 0x0000000208088825 */ /* 0x000fc600078e020e */
[----:B------:R1:W5:Y:S04]  /*7de0*/  @!P2 LD.E.64 R30, [R10.64] ;  /* 0x0000001e0a1ea980 */ /* 0x000368000c101b00 */
[----:B------:R1:W5:Y:S02]  /*7df0*/  @!P0 LD.E.64 R20, [R8.64] ;  /* 0x0000001e08148980 */ /* 0x000364000c101b00 */
.L_x_362:
[----:B---3--:R-:W-:Y:S05]  /*7e00*/  BSYNC B0 ;  /* 0x0000000000007941 */ /* 0x008fea0003800000 */
.L_x_361:
[----:B------:R-:W-:Y:S01]  /*7e10*/  UIADD3 UR4, -UR23, UR7, URZ ;  /* 0x0000000717047290 */ /* 0x000fe2000fffe13f */
[----:B-1---5:R-:W-:Y:S01]  /*7e20*/  IMAD.MOV.U32 R8, RZ, RZ, R26 ;  /* 0x000000ffff087224 */ /* 0x022fe200078e001a */
[----:B------:R-:W-:-:S04]  /*7e30*/  DEPBAR.LE SB0, 0x1 ;  /* 0x000080400000791a */ /* 0x000fc80000000000 */
[----:B------:R-:W-:Y:S01]  /*7e40*/  IMAD.MOV.U32 R11, RZ, RZ, R27 ;  /* 0x000000ffff0b7224 */ /* 0x000fe200078e001b */
[----:B------:R-:W-:Y:S01]  /*7e50*/  UISETP.LT.AND UP0, UPT, UR4, 0x80, UPT ;  /* 0x000000800400788c */ /* 0x000fe2000bf01270 */
[----:B------:R-:W-:Y:S01]  /*7e60*/  IMAD.MOV.U32 R10, RZ, RZ, R22 ;  /* 0x000000ffff0a7224 */ /* 0x000fe200078e0016 */
[----:B------:R-:W-:Y:S01]  /*7e70*/  BSSY B1, `(.L_x_363) ;  /* 0x00000d5000017945 */ /* 0x000fe20003800000 */
[----:B------:R-:W-:Y:S01]  /*7e80*/  IMAD.MOV.U32 R9, RZ, RZ, R23 ;  /* 0x000000ffff097224 */ /* 0x000fe200078e0017 */
[----:B------:R-:W-:Y:S01]  /*7e90*/  PRMT R15, R11, 0x5410, R8 ;  /* 0x000054100b0f7816 */ /* 0x000fe20000000008 */
[----:B------:R-:W-:Y:S01]  /*7ea0*/  USEL UR4, UR4, 0x80, UP0 ;  /* 0x0000008004047887 */ /* 0x000fe20008000000 */
[----:B------:R-:W-:Y:S01]  /*7eb0*/  MOV R8, R32 ;  /* 0x0000002000087202 */ /* 0x000fe20000000f00 */
[----:B------:R-:W-:Y:S01]  /*7ec0*/  IMAD.MOV.U32 R11, RZ, RZ, R33 ;  /* 0x000000ffff0b7224 */ /* 0x000fe200078e0021 */
[----:B------:R-:W-:Y:S01]  /*7ed0*/  PRMT R14, R9, 0x5410, R10 ;  /* 0x00005410090e7816 */ /* 0x000fe2000000000a */
[----:B------:R-:W-:Y:S01]  /*7ee0*/  IMAD.MOV.U32 R10, RZ, RZ, R38 ;  /* 0x000000ffff0a7224 */ /* 0x000fe200078e0026 */
[----:B------:R-:W-:Y:S01]  /*7ef0*/  PRMT R24, R24, 0x5410, R8 ;  /* 0x0000541018187816 */ /* 0x000fe20000000008 */
[----:B------:R-:W-:Y:S01]  /*7f00*/  IMAD.MOV.U32 R9, RZ, RZ, R39 ;  /* 0x000000ffff097224 */ /* 0x000fe200078e0027 */
[----:B------:R-:W-:Y:S01]  /*7f10*/  MOV R8, R20 ;  /* 0x0000001400087202 */ /* 0x000fe20000000f00 */
[----:B------:R-:W-:Y:S01]  /*7f20*/  BAR.SYNC.DEFER_BLOCKING 0x0 ;  /* 0x0000000000007b1d */ /* 0x000fe20000010000 */
[----:B------:R-:W-:-:S02]  /*7f30*/  ISETP.GE.AND P0, PT, R54, UR4, PT ;  /* 0x0000000436007c0c */ /* 0x000fc4000bf06270 */
[----:B------:R-:W-:Y:S01]  /*7f40*/  PRMT R28, R9, 0x5410, R10 ;  /* 0x00005410091c7816 */ /* 0x000fe2000000000a */
[----:B------:R-:W-:Y:S01]  /*7f50*/  IMAD.MOV.U32 R10, RZ, RZ, R21 ;  /* 0x000000ffff0a7224 */ /* 0x000fe200078e0015 */
[----:B----4-:R-:W-:Y:S01]  /*7f60*/  PRMT R13, R13, 0x5410, R8 ;  /* 0x000054100d0d7816 */ /* 0x010fe20000000008 */
[----:B------:R-:W-:Y:S01]  /*7f70*/  IMAD.MOV.U32 R9, RZ, RZ, R18 ;  /* 0x000000ffff097224 */ /* 0x000fe200078e0012 */
[----:B------:R-:W-:Y:S02]  /*7f80*/  MOV R8, R19 ;  /* 0x0000001300087202 */ /* 0x000fe40000000f00 */
[----:B------:R-:W-:Y:S01]  /*7f90*/  PRMT R24, R11, 0x7610, R24 ;  /* 0x000076100b187816 */ /* 0x000fe20000000018 */
[----:B------:R-:W-:Y:S01]  /*7fa0*/  IMAD.MOV.U32 R11, RZ, RZ, R30 ;  /* 0x000000ffff0b7224 */ /* 0x000fe200078e001e */
[----:B------:R-:W-:Y:S01]  /*7fb0*/  PRMT R13, R10, 0x7610, R13 ;  /* 0x000076100a0d7816 */ /* 0x000fe2000000000d */
[----:B------:R-:W-:Y:S01]  /*7fc0*/  IMAD.MOV.U32 R10, RZ, RZ, R31 ;  /* 0x000000ffff0a7224 */ /* 0x000fe200078e001f */
[----:B------:R-:W-:Y:S01]  /*7fd0*/  PRMT R12, R8, 0x5410, R9 ;  /* 0x00005410080c7816 */ /* 0x000fe20000000009 */
[----:B------:R-:W-:Y:S01]  /*7fe0*/  IMAD.MOV.U32 R8, RZ, RZ, R37 ;  /* 0x000000ffff087224 */ /* 0x000fe200078e0025 */
[----:B------:R-:W-:-:S02]  /*7ff0*/  MOV R9, R36 ;  /* 0x0000002400097202 */ /* 0x000fc40000000f00 */
[----:B------:R-:W-:Y:S02]  /*8000*/  PRMT R17, R10, 0x5410, R11 ;  /* 0x000054100a117816 */ /* 0x000fe4000000000b */
[----:B------:R-:W-:Y:S01]  /*8010*/  PRMT R25, R8, 0x5410, R9 ;  /* 0x0000541008197816 */ /* 0x000fe20000000009 */
[----:B------:R-:W-:Y:S05]  /*8020*/  @P0 BRA `(.L_x_364) ;  /* 0x00000b9000000947 */ /* 0x000fea0003800000 */
[----:B------:R-:W-:Y:S01]  /*8030*/  ISETP.GE.AND P0, PT, R16, c[0x0][0x27c], PT ;  /* 0x00009f0010007a0c */ /* 0x000fe20003f06270 */
[----:B------:R-:W-:-:S12]  /*8040*/  BSSY B0, `(.L_x_365) ;  /* 0x000002c000007945 */ /* 0x000fd80003800000 */
[----:B------:R-:W-:Y:S05]  /*8050*/  @P0 BRA `(.L_x_366) ;  /* 0x000002a000000947 */ /* 0x000fea0003800000 */
[----:B------:R-:W1:Y:S01]  /*8060*/  LDS.128 R8, [R122+0x10080] ;  /* 0x010080007a087984 */ /* 0x000e620000000c00 */
[--C-:B------:R-:W-:Y:S01]  /*8070*/  SHF.R.U64 R102, R102, 0x10, R103.reuse ;  /* 0x0000001066667819 */ /* 0x100fe20000001267 */
[----:B------:R-:W-:Y:S01]  /*8080*/  HADD2.F32 R112, -RZ, R98.H1_H1 ;  /* 0x30000062ff707230 */ /* 0x000fe20000004100 */
[----:B------:R-:W-:Y:S01]  /*8090*/  SHF.R.U32.HI R103, RZ, 0x10, R103 ;  /* 0x00000010ff677819 */ /* 0x000fe20000011667 */
[----:B------:R-:W-:Y:S01]  /*80a0*/  HADD2.F32 R113, -RZ, R99.H1_H1 ;  /* 0x30000063ff717230 */ /* 0x000fe20000004100 */
[--C-:B------:R-:W-:Y:S01]  /*80b0*/  SHF.R.U64 R100, R100, 0x10, R101.reuse ;  /* 0x0000001064647819 */ /* 0x100fe20000001265 */
[----:B------:R-:W-:Y:S01]  /*80c0*/  HADD2.F32 R102, -RZ, R102.H0_H0 ;  /* 0x20000066ff667230 */ /* 0x000fe20000004100 */
[----:B------:R-:W-:Y:S01]  /*80d0*/  SHF.R.U32.HI R101, RZ, 0x10, R101 ;  /* 0x00000010ff657819 */ /* 0x000fe20000011665 */
[----:B------:R-:W-:Y:S02]  /*80e0*/  HADD2.F32 R103, -RZ, R103.H0_H0 ;  /* 0x20000067ff677230 */ /* 0x000fe40000004100 */
[----:B------:R-:W-:-:S02]  /*80f0*/  HADD2.F32 R99, -RZ, R99.H0_H0 ;  /* 0x20000063ff637230 */ /* 0x000fc40000004100 */
[----:B------:R-:W-:Y:S02]  /*8100*/  HADD2.F32 R114, -RZ, R101.H0_H0 ;  /* 0x20000065ff727230 */ /* 0x000fe40000004100 */
[----:B------:R-:W-:Y:S02]  /*8110*/  HADD2.F32 R100, -RZ, R100.H0_H0 ;  /* 0x20000064ff647230 */ /* 0x000fe40000004100 */
[--C-:B-1----:R-:W-:Y:S02]  /*8120*/  HADD2.F32 R104, -RZ, R11.reuse.H0_H0 ;  /* 0x2000000bff687230 */ /* 0x102fe40000004100 */
[----:B------:R-:W-:Y:S02]  /*8130*/  HADD2.F32 R11, -RZ, R11.H1_H1 ;  /* 0x3000000bff0b7230 */ /* 0x000fe40000004100 */
[--C-:B------:R-:W-:Y:S02]  /*8140*/  HADD2.F32 R105, -RZ, R8.reuse.H0_H0 ;  /* 0x20000008ff697230 */ /* 0x100fe40000004100 */
[----:B------:R-:W-:Y:S01]  /*8150*/  HADD2.F32 R106, -RZ, R8.H1_H1 ;  /* 0x30000008ff6a7230 */ /* 0x000fe20000004100 */
[CC--:B------:R-:W-:Y:S01]  /*8160*/  FMUL.FTZ R101, R11.reuse, R103.reuse ;  /* 0x000000670b657220 */ /* 0x0c0fe20000410000 */
[--C-:B------:R-:W-:Y:S01]  /*8170*/  HADD2.F32 R8, -RZ, R10.reuse.H0_H0 ;  /* 0x2000000aff087230 */ /* 0x100fe20000004100 */
[C---:B------:R-:W-:Y:S01]  /*8180*/  FMUL.FTZ R103, R104.reuse, R103 ;  /* 0x0000006768677220 */ /* 0x040fe20000410000 */
[--C-:B------:R-:W-:Y:S01]  /*8190*/  HADD2.F32 R107, -RZ, R9.reuse.H0_H0 ;  /* 0x20000009ff6b7230 */ /* 0x100fe20000004100 */
[-C--:B------:R-:W-:Y:S01]  /*81a0*/  FFMA.FTZ R101, R104, R114.reuse, -R101 ;  /* 0x0000007268657223 */ /* 0x080fe20000010865 */
[----:B------:R-:W-:Y:S01]  /*81b0*/  HADD2.F32 R10, -RZ, R10.H1_H1 ;  /* 0x3000000aff0a7230 */ /* 0x000fe20000004100 */
[----:B------:R-:W-:Y:S01]  /*81c0*/  FFMA.FTZ R114, R11, R114, R103 ;  /* 0x000000720b727223 */ /* 0x000fe20000010067 */
[----:B------:R-:W-:Y:S01]  /*81d0*/  HADD2.F32 R9, -RZ, R9.H1_H1 ;  /* 0x30000009ff097230 */ /* 0x000fe20000004100 */
[-C--:B------:R-:W-:Y:S01]  /*81e0*/  FMUL.FTZ R116, R106, R112.reuse ;  /* 0x000000706a747220 */ /* 0x080fe20000410000 */
[----:B------:R-:W-:Y:S01]  /*81f0*/  HADD2.F32 R11, -RZ, R98.H0_H0 ;  /* 0x20000062ff0b7230 */ /* 0x000fe20000004100 */
[----:B------:R-:W-:-:S02]  /*8200*/  FMUL.FTZ R112, R105, R112 ;  /* 0x0000007069707220 */ /* 0x000fc40000410000 */
[-C--:B------:R-:W-:Y:S02]  /*8210*/  FMUL.FTZ R103, R9, R102.reuse ;  /* 0x0000006609677220 */ /* 0x080fe40000410000 */
[-C--:B------:R-:W-:Y:S02]  /*8220*/  FMUL.FTZ R98, R10, R11.reuse ;  /* 0x0000000b0a627220 */ /* 0x080fe40000410000 */
[C---:B------:R-:W-:Y:S02]  /*8230*/  FMUL.FTZ R11, R8.reuse, R11 ;  /* 0x0000000b080b7220 */ /* 0x040fe40000410000 */
[----:B------:R-:W-:Y:S02]  /*8240*/  FMUL.FTZ R102, R107, R102 ;  /* 0x000000666b667220 */ /* 0x000fe40000410000 */
[----:B------:R-:W-:Y:S02]  /*8250*/  FFMA.FTZ R116, R105, R113, -R116 ;  /* 0x0000007169747223 */ /* 0x000fe40000010874 */
[----:B------:R-:W-:-:S02]  /*8260*/  FFMA.FTZ R98, R8, R99, -R98 ;  /* 0x0000006308627223 */ /* 0x000fc40000010862 */
[----:B------:R-:W-:Y:S02]  /*8270*/  FFMA.FTZ R113, R106, R113, R112 ;  /* 0x000000716a717223 */ /* 0x000fe40000010070 */
[----:B------:R-:W-:Y:S01]  /*8280*/  FFMA.FTZ R99, R10, R99, R11 ;  /* 0x000000630a637223 */ /* 0x000fe2000001000b */
[----:B------:R-:W-:Y:S01]  /*8290*/  F2FP.PACK_AB R11, R114, R101 ;  /* 0x00000065720b723e */ /* 0x000fe200000000ff */
[----:B------:R-:W-:Y:S01]  /*82a0*/  FFMA.FTZ R103, R107, R100, -R103 ;  /* 0x000000646b677223 */ /* 0x000fe20000010867 */
[----:B------:R-:W-:Y:S01]  /*82b0*/  F2FP.PACK_AB R8, R113, R116 ;  /* 0x000000747108723e */ /* 0x000fe200000000ff */
[----:B------:R-:W-:Y:S01]  /*82c0*/  FFMA.FTZ R102, R9, R100, R102 ;  /* 0x0000006409667223 */ /* 0x000fe20000010066 */
[----:B------:R-:W-:-:S04]  /*82d0*/  F2FP.PACK_AB R10, R99, R98 ;  /* 0x00000062630a723e */ /* 0x000fc800000000ff */
[----:B------:R-:W-:-:S05]  /*82e0*/  F2FP.PACK_AB R9, R102, R103 ;  /* 0x000000676609723e */ /* 0x000fca00000000ff */
[----:B------:R1:W-:Y:S02]  /*82f0*/  STS.128 [R122+0x10080], R8 ;  /* 0x010080087a007388 */ /* 0x0003e40000000c00 */
.L_x_366:
[----:B------:R-:W-:Y:S05]  /*8300*/  BSYNC B0 ;  /* 0x0000000000007941 */ /* 0x000fea0003800000 */
.L_x_365:
[----:B-1----:R-:W-:Y:S01]  /*8310*/  IADD3 R8, R16, 0x20, RZ ;  /* 0x0000002010087810 */ /* 0x002fe20007ffe0ff */
[----:B------:R-:W-:Y:S03]  /*8320*/  BSSY B0, `(.L_x_367) ;  /* 0x000002d000007945 */ /* 0x000fe60003800000 */
[----:B------:R-:W-:-:S13]  /*8330*/  ISETP.GE.AND P0, PT, R8, c[0x0][0x27c], PT ;  /* 0x00009f0008007a0c */ /* 0x000fda0003f06270 */
[----:B------:R-:W-:Y:S05]  /*8340*/  @P0 BRA `(.L_x_368) ;  /* 0x000002a000000947 */ /* 0x000fea0003800000 */
[----:B------:R-:W1:Y:S01]  /*8350*/  LDS.128 R8, [R122+0x14080] ;  /* 0x014080007a087984 */ /* 0x000e620000000c00 */
[--C-:B------:R-:W-:Y:S01]  /*8360*/  SHF.R.U64 R99, R124, 0x10, R125.reuse ;  /* 0x000000107c637819 */ /* 0x100fe2000000127d */
[----:B------:R-:W-:Y:S01]  /*8370*/  HADD2.F32 R104, -RZ, R92.H1_H1 ;  /* 0x3000005cff687230 */ /* 0x000fe20000004100 */
[----:B------:R-:W-:Y:S01]  /*8380*/  SHF.R.U32.HI R124, RZ, 0x10, R125 ;  /* 0x00000010ff7c7819 */ /* 0x000fe2000001167d */
[--C-:B------:R-:W-:Y:S01]  /*8390*/  HADD2.F32 R106, -RZ, R93.reuse.H1_H1 ;  /* 0x3000005dff6a7230 */ /* 0x100fe20000004100 */
[--C-:B------:R-:W-:Y:S01]  /*83a0*/  SHF.R.U64 R98, R126, 0x10, R127.reuse ;  /* 0x000000107e627819 */ /* 0x100fe2000000127f */
[----:B------:R-:W-:Y:S01]  /*83b0*/  HADD2.F32 R93, -RZ, R93.H0_H0 ;  /* 0x2000005dff5d7230 */ /* 0x000fe20000004100 */
[----:B------:R-:W-:Y:S01]  /*83c0*/  SHF.R.U32.HI R126, RZ, 0x10, R127 ;  /* 0x00000010ff7e7819 */ /* 0x000fe2000001167f */
[----:B------:R-:W-:-:S04]  /*83d0*/  HADD2.F32 R124, -RZ, R124.H0_H0 ;  /* 0x2000007cff7c7230 */ /* 0x000fc80000004100 */
        /* <DEDUP_REMOVED lines=12> */
[----:B------:R-:W-:Y:S01]  /*84a0*/  HADD2.F32 R11, -RZ, R92.H0_H0 ;  /* 0x2000005cff0b7230 */ /* 0x000fe20000004100 */
[-C--:B------:R-:W-:Y:S01]  /*84b0*/  FMUL.FTZ R107, R102, R104.reuse ;  /* 0x00000068666b7220 */ /* 0x080fe20000410000 */
[----:B------:R-:W-:Y:S01]  /*84c0*/  HADD2.F32 R9, -RZ, R9.H1_H1 ;  /* 0x30000009ff097230 */ /* 0x000fe20000004100 */
[C---:B------:R-:W-:Y:S01]  /*84d0*/  FMUL.FTZ R113, R101.reuse, R104 ;  /* 0x0000006865717220 */ /* 0x040fe20000410000 */
[----:B------:R-:W-:Y:S01]  /*84e0*/  HADD2.F32 R92, -RZ, R99.H0_H0 ;  /* 0x20000063ff5c7230 */ /* 0x000fe20000004100 */
[----:B------:R-:W-:Y:S01]  /*84f0*/  FFMA.FTZ R107, R101, R106, -R107 ;  /* 0x0000006a656b7223 */ /* 0x000fe2000001086b */
[----:B------:R-:W-:Y:S01]  /*8500*/  HADD2.F32 R100, -RZ, R98.H0_H0 ;  /* 0x20000062ff647230 */ /* 0x000fe20000004100 */
[----:B------:R-:W-:-:S02]  /*8510*/  FMUL.FTZ R98, R10, R11 ;  /* 0x0000000b0a627220 */ /* 0x000fc40000410000 */
[-C--:B------:R-:W-:Y:S02]  /*8520*/  FMUL.FTZ R99, R9, R92.reuse ;  /* 0x0000005c09637220 */ /* 0x080fe40000410000 */
[C---:B------:R-:W-:Y:S02]  /*8530*/  FMUL.FTZ R11, R8.reuse, R11 ;  /* 0x0000000b080b7220 */ /* 0x040fe40000410000 */
[C---:B------:R-:W-:Y:S02]  /*8540*/  FMUL.FTZ R92, R103.reuse, R92 ;  /* 0x0000005c675c7220 */ /* 0x040fe40000410000 */
[-C--:B------:R-:W-:Y:S02]  /*8550*/  FFMA.FTZ R98, R8, R93.reuse, -R98 ;  /* 0x0000005d08627223 */ /* 0x080fe40000010862 */
[----:B------:R-:W-:Y:S02]  /*8560*/  FFMA.FTZ R102, R102, R106, R113 ;  /* 0x0000006a66667223 */ /* 0x000fe40000010071 */
[----:B------:R-:W-:Y:S01]  /*8570*/  FFMA.FTZ R93, R10, R93, R11 ;  /* 0x0000005d0a5d7223 */ /* 0x000fe2000001000b */
[----:B------:R-:W-:Y:S01]  /*8580*/  F2FP.PACK_AB R11, R124, R105 ;  /* 0x000000697c0b723e */ /* 0x000fe200000000ff */
[-C--:B------:R-:W-:Y:S01]  /*8590*/  FFMA.FTZ R99, R103, R100.reuse, -R99 ;  /* 0x0000006467637223 */ /* 0x080fe20000010863 */
[----:B------:R-:W-:Y:S01]  /*85a0*/  F2FP.PACK_AB R8, R102, R107 ;  /* 0x0000006b6608723e */ /* 0x000fe200000000ff */
[----:B------:R-:W-:Y:S01]  /*85b0*/  FFMA.FTZ R92, R9, R100, R92 ;  /* 0x00000064095c7223 */ /* 0x000fe2000001005c */
[----:B------:R-:W-:-:S04]  /*85c0*/  F2FP.PACK_AB R10, R93, R98 ;  /* 0x000000625d0a723e */ /* 0x000fc800000000ff */
[----:B------:R-:W-:-:S05]  /*85d0*/  F2FP.PACK_AB R9, R92, R99 ;  /* 0x000000635c09723e */ /* 0x000fca00000000ff */
[----:B------:R1:W-:Y:S02]  /*85e0*/  STS.128 [R122+0x14080], R8 ;  /* 0x014080087a007388 */ /* 0x0003e40000000c00 */
.L_x_368:
[----:B------:R-:W-:Y:S05]  /*85f0*/  BSYNC B0 ;  /* 0x0000000000007941 */ /* 0x000fea0003800000 */
.L_x_367:
        /* <DEDUP_REMOVED lines=46> */
.L_x_370:
[----:B------:R-:W-:Y:S05]  /*88e0*/  BSYNC B0 ;  /* 0x0000000000007941 */ /* 0x000fea0003800000 */
.L_x_369:
[----:B-1----:R-:W-:-:S04]  /*88f0*/  IADD3 R8, R16, 0x60, RZ ;  /* 0x0000006010087810 */ /* 0x002fc80007ffe0ff */
        /* <DEDUP_REMOVED lines=44> */
.L_x_364:
[----:B------:R-:W-:Y:S05]  /*8bc0*/  BSYNC B1 ;  /* 0x0000000000017941 */ /* 0x000fea0003800000 */
.L_x_363:
[----:B-1----:R-:W-:Y:S01]  /*8bd0*/  IADD3 R8, R54, 0x20, RZ ;  /* 0x0000002036087810 */ /* 0x002fe20007ffe0ff */
[----:B------:R-:W-:Y:S03]  /*8be0*/  BSSY B1, `(.L_x_371) ;  /* 0x00000bc000017945 */ /* 0x000fe60003800000 */
[----:B------:R-:W-:-:S13]  /*8bf0*/  ISETP.GE.AND P0, PT, R8, UR4, PT ;  /* 0x0000000408007c0c */ /* 0x000fda000bf06270 */
[----:B------:R-:W-:Y:S05]  /*8c00*/  @P0 BRA `(.L_x_372) ;  /* 0x00000b9000000947 */ /* 0x000fea0003800000 */
[----:B------:R-:W-:Y:S01]  /*8c10*/  ISETP.GE.AND P0, PT, R16, c[0x0][0x27c], PT ;  /* 0x00009f0010007a0c */ /* 0x000fe20003f06270 */
[----:B------:R-:W-:-:S12]  /*8c20*/  BSSY B0, `(.L_x_373) ;  /* 0x000002c000007945 */ /* 0x000fd80003800000 */
[----:B------:R-:W-:Y:S05]  /*8c30*/  @P0 BRA `(.L_x_374) ;  /* 0x000002a000000947 */ /* 0x000fea0003800000 */
[----:B------:R-:W1:Y:S01]  /*8c40*/  LDS.128 R8, [R122+0x11080] ;  /* 0x011080007a087984 */ /* 0x000e620000000c00 */
[--C-:B------:R-:W-:Y:S01]  /*8c50*/  SHF.R.U64 R83, R94, 0x10, R95.reuse ;  /* 0x000000105e537819 */ /* 0x100fe2000000125f */
[--C-:B------:R-:W-:Y:S01]  /*8c60*/  HADD2.F32 R98, -RZ, R79.reuse.H1_H1 ;  /* 0x3000004fff627230 */ /* 0x100fe20000004100 */
[----:B------:R-:W-:Y:S01]  /*8c70*/  SHF.R.U32.HI R94, RZ, 0x10, R95 ;  /* 0x00000010ff5e7819 */ /* 0x000fe2000001165f */
[----:B------:R-:W-:Y:S01]  /*8c80*/  HADD2.F32 R95, -RZ, R78.H1_H1 ;  /* 0x3000004eff5f7230 */ /* 0x000fe20000004100 */
        /* <DEDUP_REMOVED lines=37> */
.L_x_374:
[----:B------:R-:W-:Y:S05]  /*8ee0*/  BSYNC B0 ;  /* 0x0000000000007941 */ /* 0x000fea0003800000 */
.L_x_373:
[----:B-1----:R-:W-:Y:S01]  /*8ef0*/  IADD3 R8, R16, 0x20, RZ ;  /* 0x0000002010087810 */ /* 0x002fe20007ffe0ff */
[----:B------:R-:W-:Y:S03]  /*8f00*/  BSSY B0, `(.L_x_375) ;  /* 0x000002d000007945 */ /* 0x000fe60003800000 */
[----:B------:R-:W-:-:S13]  /*8f10*/  ISETP.GE.AND P0, PT, R8, c[0x0][0x27c], PT ;  /* 0x00009f0008007a0c */ /* 0x000fda0003f06270 */
        /* <DEDUP_REMOVED lines=43> */
.L_x_376:
[----:B------:R-:W-:Y:S05]  /*91d0*/  BSYNC B0 ;  /* 0x0000000000007941 */ /* 0x000fea0003800000 */
.L_x_375:
        /* <DEDUP_REMOVED lines=18> */
[--C-:B------:R-:W-:Y:S02]  /*9300*/  HADD2.F32 R81, -RZ, R8.reuse.H1_H1 ;  /* 0x30000008ff517230 */ /* 0x100fe40000004100 */
[----:B------:R-:W-:Y:S01]  /*9310*/  HADD2.F32 R79, -RZ, R8.H0_H0 ;  /* 0x20000008ff4f7230 */ /* 0x000fe20000004100 */
[-C--:B------:R-:W-:Y:S01]  /*9320*/  FMUL.FTZ R83, R11, R80.reuse ;  /* 0x000000500b537220 */ /* 0x080fe20000410000 */
[--C-:B------:R-:W-:Y:S01]  /*9330*/  HADD2.F32 R8, -RZ, R10.reuse.H0_H0 ;  /* 0x2000000aff087230 */ /* 0x100fe20000004100 */
[----:B------:R-:W-:Y:S01]  /*9340*/  FMUL.FTZ R80, R78, R80 ;  /* 0x000000504e507220 */ /* 0x000fe20000410000 */
[--C-:B------:R-:W-:Y:S01]  /*9350*/  HADD2.F32 R82, -RZ, R9.reuse.H0_H0 ;  /* 0x20000009ff527230 */ /* 0x100fe20000004100 */
[----:B------:R-:W-:Y:S01]  /*9360*/  FMUL.FTZ R85, R81, R86 ;  /* 0x0000005651557220 */ /* 0x000fe20000410000 */
[----:B------:R-:W-:Y:S01]  /*9370*/  HADD2.F32 R10, -RZ, R10.H1_H1 ;  /* 0x3000000aff0a7230 */ /* 0x000fe20000004100 */
[----:B------:R-:W-:Y:S01]  /*9380*/  FFMA.FTZ R80, R11, R84, R80 ;  /* 0x000000540b507223 */ /* 0x000fe20000010050 */
[----:B------:R-:W-:Y:S01]  /*9390*/  HADD2.F32 R9, -RZ, R9.H1_H1 ;  /* 0x30000009ff097230 */ /* 0x000fe20000004100 */
[C---:B------:R-:W-:Y:S01]  /*93a0*/  FMUL.FTZ R86, R79.reuse, R86 ;  /* 0x000000564f567220 */ /* 0x040fe20000410000 */
[----:B------:R-:W-:Y:S01]  /*93b0*/  HADD2.F32 R11, -RZ, R62.H0_H0 ;  /* 0x2000003eff0b7230 */ /* 0x000fe20000004100 */
[----:B------:R-:W-:-:S02]  /*93c0*/  FFMA.FTZ R85, R79, R88, -R85 ;  /* 0x000000584f557223 */ /* 0x000fc40000010855 */
[----:B------:R-:W-:Y:S02]  /*93d0*/  FMUL.FTZ R62, R10, R59 ;  /* 0x0000003b0a3e7220 */ /* 0x000fe40000410000 */
[----:B------:R-:W-:Y:S02]  /*93e0*/  FMUL.FTZ R79, R9, R73 ;  /* 0x00000049094f7220 */ /* 0x000fe40000410000 */
[----:B------:R-:W-:Y:S02]  /*93f0*/  FMUL.FTZ R59, R8, R59 ;  /* 0x0000003b083b7220 */ /* 0x000fe40000410000 */
[C---:B------:R-:W-:Y:S02]  /*9400*/  FMUL.FTZ R73, R82.reuse, R73 ;  /* 0x0000004952497220 */ /* 0x040fe40000410000 */
[----:B------:R-:W-:Y:S02]  /*9410*/  FFMA.FTZ R79, R82, R72, -R79 ;  /* 0x00000048524f7223 */ /* 0x000fe4000001084f */
[----:B------:R-:W-:-:S02]  /*9420*/  FFMA.FTZ R83, R78, R84, -R83 ;  /* 0x000000544e537223 */ /* 0x000fc40000010853 */
[----:B------:R-:W-:Y:S02]  /*9430*/  FFMA.FTZ R86, R81, R88, R86 ;  /* 0x0000005851567223 */ /* 0x000fe40000010056 */
[-C--:B------:R-:W-:Y:S02]  /*9440*/  FFMA.FTZ R62, R8, R11.reuse, -R62 ;  /* 0x0000000b083e7223 */ /* 0x080fe4000001083e */
[----:B------:R-:W-:Y:S01]  /*9450*/  FFMA.FTZ R59, R10, R11, R59 ;  /* 0x0000000b0a3b7223 */ /* 0x000fe2000001003b */
[----:B------:R-:W-:Y:S01]  /*9460*/  F2FP.PACK_AB R11, R80, R83 ;  /* 0x00000053500b723e */ /* 0x000fe200000000ff */
[----:B------:R-:W-:Y:S01]  /*9470*/  FFMA.FTZ R72, R9, R72, R73 ;  /* 0x0000004809487223 */ /* 0x000fe20000010049 */
[----:B------:R-:W-:Y:S02]  /*9480*/  F2FP.PACK_AB R8, R86, R85 ;  /* 0x000000555608723e */ /* 0x000fe400000000ff */
[----:B------:R-:W-:Y:S02]  /*9490*/  F2FP.PACK_AB R10, R59, R62 ;  /* 0x0000003e3b0a723e */ /* 0x000fe400000000ff */
[----:B------:R-:W-:-:S05]  /*94a0*/  F2FP.PACK_AB R9, R72, R79 ;  /* 0x0000004f4809723e */ /* 0x000fca00000000ff */
[----:B------:R1:W-:Y:S02]  /*94b0*/  STS.128 [R122+0x19080], R8 ;  /* 0x019080087a007388 */ /* 0x0003e40000000c00 */
.L_x_378:
[----:B------:R-:W-:Y:S05]  /*94c0*/  BSYNC B0 ;  /* 0x0000000000007941 */ /* 0x000fea0003800000 */
.L_x_377:
[----:B-1----:R-:W-:-:S04]  /*94d0*/  IADD3 R8, R16, 0x60, RZ ;  /* 0x0000006010087810 */ /* 0x002fc80007ffe0ff */
[----:B------:R-:W-:-:S13]  /*94e0*/  ISETP.GE.AND P0, PT, R8, c[0x0][0x27c], PT ;  /* 0x00009f0008007a0c */ /* 0x000fda0003f06270 */
[----:B------:R-:W-:Y:S05]  /*94f0*/  @P0 BRA `(.L_x_372) ;  /* 0x000002a000000947 */ /* 0x000fea0003800000 */
[----:B------:R-:W1:Y:S01]  /*9500*/  LDS.128 R8, [R122+0x1d080] ;  /* 0x01d080007a087984 */ /* 0x000e620000000c00 */
[--C-:B------:R-:W-:Y:S01]  /*9510*/  SHF.R.U64 R62, R74, 0x10, R75.reuse ;  /* 0x000000104a3e7819 */ /* 0x100fe2000000124b */
[--C-:B------:R-:W-:Y:S01]  /*9520*/  HADD2.F32 R78, -RZ, R51.reuse.H1_H1 ;  /* 0x30000033ff4e7230 */ /* 0x100fe20000004100 */
[----:B------:R-:W-:Y:S01]  /*9530*/  SHF.R.U32.HI R74, RZ, 0x10, R75 ;  /* 0x00000010ff4a7819 */ /* 0x000fe2000001164b */
[----:B------:R-:W-:Y:S01]  /*9540*/  HADD2.F32 R51, -RZ, R51.H0_H0 ;  /* 0x20000033ff337230 */ /* 0x000fe20000004100 */
[--C-:B------:R-:W-:Y:S01]  /*9550*/  SHF.R.U64 R59, R76, 0x10, R77.reuse ;  /* 0x000000104c3b7819 */ /* 0x100fe2000000124d */
[----:B------:R-:W-:Y:S01]  /*9560*/  HADD2.F32 R62, -RZ, R62.H0_H0 ;  /* 0x2000003eff3e7230 */ /* 0x000fe20000004100 */
[----:B------:R-:W-:Y:S01]  /*9570*/  SHF.R.U32.HI R76, RZ, 0x10, R77 ;  /* 0x00000010ff4c7819 */ /* 0x000fe2000001164d */
[----:B------:R-:W-:Y:S02]  /*9580*/  HADD2.F32 R74, -RZ, R74.H0_H0 ;  /* 0x2000004aff4a7230 */ /* 0x000fe40000004100 */
[----:B------:R-:W-:-:S02]  /*9590*/  HADD2.F32 R80, -RZ, R58.H1_H1 ;  /* 0x3000003aff507230 */ /* 0x000fc40000004100 */
        /* <DEDUP_REMOVED lines=13> */
[----:B------:R-:W-:Y:S01]  /*9670*/  FMUL.FTZ R81, R75, R78 ;  /* 0x0000004e4b517220 */ /* 0x000fe20000410000 */
[----:B------:R-:W-:Y:S01]  /*9680*/  HADD2.F32 R11, -RZ, R58.H0_H0 ;  /* 0x2000003aff0b7230 */ /* 0x000fe20000004100 */
[----:B------:R-:W-:Y:S01]  /*9690*/  FMUL.FTZ R58, R10, R51 ;  /* 0x000000330a3a7220 */ /* 0x000fe20000410000 */
[----:B------:R-:W-:Y:S01]  /*96a0*/  HADD2.F32 R72, -RZ, R59.H0_H0 ;  /* 0x2000003bff487230 */ /* 0x000fe20000004100 */
[----:B------:R-:W-:-:S02]  /*96b0*/  FMUL.FTZ R59, R9, R62 ;  /* 0x0000003e093b7220 */ /* 0x000fc40000410000 */
[----:B------:R-:W-:Y:S02]  /*96c0*/  FMUL.FTZ R78, R73, R78 ;  /* 0x0000004e494e7220 */ /* 0x000fe40000410000 */
[C---:B------:R-:W-:Y:S02]  /*96d0*/  FMUL.FTZ R51, R8.reuse, R51 ;  /* 0x0000003308337220 */ /* 0x040fe40000410000 */
[----:B------:R-:W-:Y:S02]  /*96e0*/  FMUL.FTZ R62, R77, R62 ;  /* 0x0000003e4d3e7220 */ /* 0x000fe40000410000 */
[-C--:B------:R-:W-:Y:S02]  /*96f0*/  FFMA.FTZ R81, R73, R80.reuse, -R81 ;  /* 0x0000005049517223 */ /* 0x080fe40000010851 */
[----:B------:R-:W-:Y:S02]  /*9700*/  FFMA.FTZ R78, R75, R80, R78 ;  /* 0x000000504b4e7223 */ /* 0x000fe4000001004e */
[----:B------:R-:W-:-:S02]  /*9710*/  FFMA.FTZ R58, R8, R11, -R58 ;  /* 0x0000000b083a7223 */ /* 0x000fc4000001083a */
        /* <DEDUP_REMOVED lines=8> */
.L_x_372:
[----:B------:R-:W-:Y:S05]  /*97a0*/  BSYNC B1 ;  /* 0x0000000000017941 */ /* 0x000fea0003800000 */
.L_x_371:
        /* <DEDUP_REMOVED lines=18> */
[--C-:B-1----:R-:W-:Y:S02]  /*98d0*/  HADD2.F32 R59, -RZ, R11.reuse.H0_H0 ;  /* 0x2000000bff3b7230 */ /* 0x102fe40000004100 */
[----:B------:R-:W-:Y:S02]  /*98e0*/  HADD2.F32 R11, -RZ, R11.H1_H1 ;  /* 0x3000000bff0b7230 */ /* 0x000fe40000004100 */
[--C-:B------:R-:W-:Y:S02]  /*98f0*/  HADD2.F32 R69, -RZ, R8.reuse.H1_H1 ;  /* 0x30000008ff457230 */ /* 0x100fe40000004100 */
[----:B------:R-:W-:Y:S01]  /*9900*/  HADD2.F32 R62, -RZ, R8.H0_H0 ;  /* 0x20000008ff3e7230 */ /* 0x000fe20000004100 */
[----:B------:R-:W-:Y:S01]  /*9910*/  FMUL.FTZ R70, R11, R68 ;  /* 0x000000440b467220 */ /* 0x000fe20000410000 */
[--C-:B------:R-:W-:Y:S01]  /*9920*/  HADD2.F32 R8, -RZ, R10.reuse.H0_H0 ;  /* 0x2000000aff087230 */ /* 0x100fe20000004100 */
[----:B------:R-:W-:Y:S01]  /*9930*/  FMUL.FTZ R75, R69, R72 ;  /* 0x00000048454b7220 */ /* 0x000fe20000410000 */
[--C-:B------:R-:W-:Y:S01]  /*9940*/  HADD2.F32 R71, -RZ, R9.reuse.H0_H0 ;  /* 0x20000009ff477230 */ /* 0x100fe20000004100 */
[C---:B------:R-:W-:Y:S01]  /*9950*/  FMUL.FTZ R68, R59.reuse, R68 ;  /* 0x000000443b447220 */ /* 0x040fe20000410000 */
[----:B------:R-:W-:Y:S01]  /*9960*/  HADD2.F32 R10, -RZ, R10.H1_H1 ;  /* 0x3000000aff0a7230 */ /* 0x000fe20000004100 */
[----:B------:R-:W-:Y:S01]  /*9970*/  FFMA.FTZ R70, R59, R74, -R70 ;  /* 0x0000004a3b467223 */ /* 0x000fe20000010846 */
        /* <DEDUP_REMOVED lines=8> */
[----:B------:R-:W-:Y:S02]  /*9a00*/  FMUL.FTZ R58, R71, R58 ;  /* 0x0000003a473a7220 */ /* 0x000fe40000410000 */
[----:B------:R-:W-:Y:S02]  /*9a10*/  FFMA.FTZ R11, R11, R74, R68 ;  /* 0x0000004a0b0b7223 */ /* 0x000fe40000010044 */
[----:B------:R-:W-:Y:S02]  /*9a20*/  FFMA.FTZ R72, R69, R73, R72 ;  /* 0x0000004945487223 */ /* 0x000fe40000010048 */
[-C--:B------:R-:W-:Y:S01]  /*9a30*/  FFMA.FTZ R50, R8, R59.reuse, -R50 ;  /* 0x0000003b08327223 */ /* 0x080fe20000010832 */
[----:B------:R-:W-:Y:S01]  /*9a40*/  F2FP.PACK_AB R11, R11, R70 ;  /* 0x000000460b0b723e */ /* 0x000fe200000000ff */
[----:B------:R-:W-:Y:S01]  /*9a50*/  FFMA.FTZ R47, R10, R59, R47 ;  /* 0x0000003b0a2f7223 */ /* 0x000fe2000001002f */
[----:B------:R-:W-:Y:S01]  /*9a60*/  F2FP.PACK_AB R8, R72, R75 ;  /* 0x0000004b4808723e */ /* 0x000fe200000000ff */
[----:B------:R-:W-:-:S02]  /*9a70*/  FFMA.FTZ R51, R71, R62, -R51 ;  /* 0x0000003e47337223 */ /* 0x000fc40000010833 */
[----:B------:R-:W-:Y:S01]  /*9a80*/  FFMA.FTZ R58, R9, R62, R58 ;  /* 0x0000003e093a7223 */ /* 0x000fe2000001003a */
[----:B------:R-:W-:-:S04]  /*9a90*/  F2FP.PACK_AB R10, R47, R50 ;  /* 0x000000322f0a723e */ /* 0x000fc800000000ff */
[----:B------:R-:W-:-:S05]  /*9aa0*/  F2FP.PACK_AB R9, R58, R51 ;  /* 0x000000333a09723e */ /* 0x000fca00000000ff */
[----:B------:R1:W-:Y:S02]  /*9ab0*/  STS.128 [R122+0x12080], R8 ;  /* 0x012080087a007388 */ /* 0x0003e40000000c00 */
.L_x_382:
[----:B------:R-:W-:Y:S05]  /*9ac0*/  BSYNC B0 ;  /* 0x0000000000007941 */ /* 0x000fea0003800000 */
.L_x_381:
[----:B-1----:R-:W-:Y:S01]  /*9ad0*/  IADD3 R8, R16, 0x20, RZ ;  /* 0x0000002010087810 */ /* 0x002fe20007ffe0ff */
[----:B------:R-:W-:Y:S03]  /*9ae0*/  BSSY B0, `(.L_x_383) ;  /* 0x000002d000007945 */ /* 0x000fe60003800000 */
[----:B------:R-:W-:-:S13]  /*9af0*/  ISETP.GE.AND P0, PT, R8, c[0x0][0x27c], PT ;  /* 0x00009f0008007a0c */ /* 0x000fda0003f06270 */
[----:B------:R-:W-:Y:S05]  /*9b00*/  @P0 BRA `(.L_x_384) ;  /* 0x000002a000000947 */ /* 0x000fea0003800000 */
[----:B------:R-:W1:Y:S01]  /*9b10*/  LDS.128 R8, [R122+0x16080] ;  /* 0x016080007a087984 */ /* 0x000e620000000c00 */
[--C-:B------:R-:W-:Y:S02]  /*9b20*/  SHF.R.U64 R50, R64, 0x10, R65.reuse ;  /* 0x0000001040327819 */ /* 0x100fe40000001241 */
[----:B------:R-:W-:Y:S01]  /*9b30*/  SHF.R.U32.HI R64, RZ, 0x10, R65 ;  /* 0x00000010ff407819 */ /* 0x000fe20000011641 */
[--C-:B------:R-:W-:Y:S01]  /*9b40*/  HADD2.F32 R65, -RZ, R41.reuse.H1_H1 ;  /* 0x30000029ff417230 */ /* 0x100fe20000004100 */
[--C-:B------:R-:W-:Y:S01]  /*9b50*/  SHF.R.U64 R47, R66, 0x10, R67.reuse ;  /* 0x00000010422f7819 */ /* 0x100fe20000001243 */
[----:B------:R-:W-:Y:S01]  /*9b60*/  HADD2.F32 R41, -RZ, R41.H0_H0 ;  /* 0x20000029ff297230 */ /* 0x000fe20000004100 */
[----:B------:R-:W-:Y:S01]  /*9b70*/  SHF.R.U32.HI R66, RZ, 0x10, R67 ;  /* 0x00000010ff427819 */ /* 0x000fe20000011643 */
[----:B------:R-:W-:Y:S02]  /*9b80*/  HADD2.F32 R64, -RZ, R64.H0_H0 ;  /* 0x20000040ff407230 */ /* 0x000fe40000004100 */
[----:B------:R-:W-:-:S02]  /*9b90*/  HADD2.F32 R67, -RZ, R46.H1_H1 ;  /* 0x3000002eff437230 */ /* 0x000fc40000004100 */
[----:B------:R-:W-:Y:S02]  /*9ba0*/  HADD2.F32 R68, -RZ, R66.H0_H0 ;  /* 0x20000042ff447230 */ /* 0x000fe40000004100 */
[----:B------:R-:W-:Y:S02]  /*9bb0*/  HADD2.F32 R50, -RZ, R50.H0_H0 ;  /* 0x20000032ff327230 */ /* 0x000fe40000004100 */
[----:B------:R-:W-:Y:S02]  /*9bc0*/  HADD2.F32 R47, -RZ, R47.H0_H0 ;  /* 0x2000002fff2f7230 */ /* 0x000fe40000004100 */
[--C-:B-1----:R-:W-:Y:S02]  /*9bd0*/  HADD2.F32 R51, -RZ, R11.reuse.H0_H0 ;  /* 0x2000000bff337230 */ /* 0x102fe40000004100 */
[----:B------:R-:W-:Y:S02]  /*9be0*/  HADD2.F32 R11, -RZ, R11.H1_H1 ;  /* 0x3000000bff0b7230 */ /* 0x000fe40000004100 */
[----:B------:R-:W-:-:S02]  /*9bf0*/  HADD2.F32 R59, -RZ, R8.H1_H1 ;  /* 0x30000008ff3b7230 */ /* 0x000fc40000004100 */
[----:B------:R-:W-:Y:S01]  /*9c00*/  HADD2.F32 R58, -RZ, R8.H0_H0 ;  /* 0x20000008ff3a7230 */ /* 0x000fe20000004100 */
[-C--:B------:R-:W-:Y:S01]  /*9c10*/  FMUL.FTZ R66, R11, R64.reuse ;  /* 0x000000400b427220 */ /* 0x080fe20000410000 */
[--C-:B------:R-:W-:Y:S01]  /*9c20*/  HADD2.F32 R8, -RZ, R10.reuse.H0_H0 ;  /* 0x2000000aff087230 */ /* 0x100fe20000004100 */
[-C--:B------:R-:W-:Y:S01]  /*9c30*/  FMUL.FTZ R69, R59, R65.reuse ;  /* 0x000000413b457220 */ /* 0x080fe20000410000 */
[--C-:B------:R-:W-:Y:S01]  /*9c40*/  HADD2.F32 R62, -RZ, R9.reuse.H0_H0 ;  /* 0x20000009ff3e7230 */ /* 0x100fe20000004100 */
[C---:B------:R-:W-:Y:S01]  /*9c50*/  FMUL.FTZ R64, R51.reuse, R64 ;  /* 0x0000004033407220 */ /* 0x040fe20000410000 */
[----:B------:R-:W-:Y:S01]  /*9c60*/  HADD2.F32 R10, -RZ, R10.H1_H1 ;  /* 0x3000000aff0a7230 */ /* 0x000fe20000004100 */
[----:B------:R-:W-:Y:S01]  /*9c70*/  FFMA.FTZ R66, R51, R68, -R66 ;  /* 0x0000004433427223 */ /* 0x000fe20000010842 */
[----:B------:R-:W-:Y:S01]  /*9c80*/  HADD2.F32 R9, -RZ, R9.H1_H1 ;  /* 0x30000009ff097230 */ /* 0x000fe20000004100 */
[C---:B------:R-:W-:Y:S01]  /*9c90*/  FMUL.FTZ R70, R58.reuse, R65 ;  /* 0x000000413a467220 */ /* 0x040fe20000410000 */
[----:B------:R-:W-:Y:S01]  /*9ca0*/  HADD2.F32 R51, -RZ, R46.H0_H0 ;  /* 0x2000002eff337230 */ /* 0x000fe20000004100 */
[----:B------:R-:W-:-:S02]  /*9cb0*/  FFMA.FTZ R69, R58, R67, -R69 ;  /* 0x000000433a457223 */ /* 0x000fc40000010845 */
[-C--:B------:R-:W-:Y:S02]  /*9cc0*/  FMUL.FTZ R46, R10, R41.reuse ;  /* 0x000000290a2e7220 */ /* 0x080fe40000410000 */
[-C--:B------:R-:W-:Y:S02]  /*9cd0*/  FMUL.FTZ R58, R9, R50.reuse ;  /* 0x00000032093a7220 */ /* 0x080fe40000410000 */
[----:B------:R-:W-:Y:S02]  /*9ce0*/  FMUL.FTZ R41, R8, R41 ;  /* 0x0000002908297220 */ /* 0x000fe40000410000 */
[----:B------:R-:W-:Y:S02]  /*9cf0*/  FMUL.FTZ R50, R62, R50 ;  /* 0x000000323e327220 */ /* 0x000fe40000410000 */
[----:B------:R-:W-:Y:S02]  /*9d00*/  FFMA.FTZ R11, R11, R68, R64 ;  /* 0x000000440b0b7223 */ /* 0x000fe40000010040 */
[----:B------:R-:W-:-:S02]  /*9d10*/  FFMA.FTZ R70, R59, R67, R70 ;  /* 0x000000433b467223 */ /* 0x000fc40000010046 */
[-C--:B------:R-:W-:Y:S01]  /*9d20*/  FFMA.FTZ R46, R8, R51.reuse, -R46 ;  /* 0x00000033082e7223 */ /* 0x080fe2000001082e */
[----:B------:R-:W-:Y:S01]  /*9d30*/  F2FP.PACK_AB R11, R11, R66 ;  /* 0x000000420b0b723e */ /* 0x000fe200000000ff */
[----:B------:R-:W-:Y:S01]  /*9d40*/  FFMA.FTZ R41, R10, R51, R41 ;  /* 0x000000330a297223 */ /* 0x000fe20000010029 */
[----:B------:R-:W-:Y:S01]  /*9d50*/  F2FP.PACK_AB R8, R70, R69 ;  /* 0x000000454608723e */ /* 0x000fe200000000ff */
[-C--:B------:R-:W-:Y:S02]  /*9d60*/  FFMA.FTZ R58, R62, R47.reuse, -R58 ;  /* 0x0000002f3e3a7223 */ /* 0x080fe4000001083a */
[----:B------:R-:W-:Y:S01]  /*9d70*/  FFMA.FTZ R9, R9, R47, R50 ;  /* 0x0000002f09097223 */ /* 0x000fe20000010032 */
[----:B------:R-:W-:-:S04]  /*9d80*/  F2FP.PACK_AB R10, R41, R46 ;  /* 0x0000002e290a723e */ /* 0x000fc800000000ff */
[----:B------:R-:W-:-:S05]  /*9d90*/  F2FP.PACK_AB R9, R9, R58 ;  /* 0x0000003a0909723e */ /* 0x000fca00000000ff */
[----:B------:R1:W-:Y:S02]  /*9da0*/  STS.128 [R122+0x16080], R8 ;  /* 0x016080087a007388 */ /* 0x0003e40000000c00 */
.L_x_384:
[----:B------:R-:W-:Y:S05]  /*9db0*/  BSYNC B0 ;  /* 0x0000000000007941 */ /* 0x000fea0003800000 */
.L_x_383:
[----:B-1----:R-:W-:Y:S01]  /*9dc0*/  IADD3 R8, R16, 0x40, RZ ;  /* 0x0000004010087810 */ /* 0x002fe20007ffe0ff */
[----:B------:R-:W-:Y:S03]  /*9dd0*/  BSSY B0, `(.L_x_385) ;  /* 0x000002d000007945 */ /* 0x000fe60003800000 */
[----:B------:R-:W-:-:S13]  /*9de0*/  ISETP.GE.AND P0, PT, R8, c[0x0][0x27c], PT ;  /* 0x00009f0008007a0c */ /* 0x000fda0003f06270 */
[----:B------:R-:W-:Y:S05]  /*9df0*/  @P0 BRA `(.L_x_386) ;  /* 0x000002a000000947 */ /* 0x000fea0003800000 */
[----:B------:R-:W1:Y:S01]  /*9e00*/  LDS.128 R8, [R122+0x1a080] ;  /* 0x01a080007a087984 */ /* 0x000e620000000c00 */
[--C-:B------:R-:W-:Y:S01]  /*9e10*/  SHF.R.U64 R46, R48, 0x10, R49.reuse ;  /* 0x00000010302e7819 */ /* 0x100fe20000001231 */
[----:B------:R-:W-:Y:S01]  /*9e20*/  HADD2.F32 R59, -RZ, R40.H1_H1 ;  /* 0x30000028ff3b7230 */ /* 0x000fe20000004100 */
[----:B------:R-:W-:Y:S02]  /*9e30*/  SHF.R.U32.HI R48, RZ, 0x10, R49 ;  /* 0x00000010ff307819 */ /* 0x000fe40000011631 */
[--C-:B------:R-:W-:Y:S01]  /*9e40*/  SHF.R.U64 R41, R56, 0x10, R57.reuse ;  /* 0x0000001038297819 */ /* 0x100fe20000001239 */
[----:B------:R-:W-:Y:S01]  /*9e50*/  HADD2.F32 R46, -RZ, R46.H0_H0 ;  /* 0x2000002eff2e7230 */ /* 0x000fe20000004100 */
[----:B------:R-:W-:Y:S01]  /*9e60*/  SHF.R.U32.HI R56, RZ, 0x10, R57 ;  /* 0x00000010ff387819 */ /* 0x000fe20000011639 */
[----:B------:R-:W-:Y:S02]  /*9e70*/  HADD2.F32 R48, -RZ, R48.H0_H0 ;  /* 0x20000030ff307230 */ /* 0x000fe40000004100 */
[----:B------:R-:W-:-:S02]  /*9e80*/  HADD2.F32 R57, -RZ, R35.H1_H1 ;  /* 0x30000023ff397230 */ /* 0x000fc40000004100 */
[----:B------:R-:W-:Y:S02]  /*9e90*/  HADD2.F32 R58, -RZ, R56.H0_H0 ;  /* 0x20000038ff3a7230 */ /* 0x000fe40000004100 */
[----:B------:R-:W-:Y:S02]  /*9ea0*/  HADD2.F32 R35, -RZ, R35.H0_H0 ;  /* 0x20000023ff237230 */ /* 0x000fe40000004100 */
[--C-:B-1----:R-:W-:Y:S02]  /*9eb0*/  HADD2.F32 R47, -RZ, R11.reuse.H0_H0 ;  /* 0x2000000bff2f7230 */ /* 0x102fe40000004100 */
[----:B------:R-:W-:Y:S02]  /*9ec0*/  HADD2.F32 R11, -RZ, R11.H1_H1 ;  /* 0x3000000bff0b7230 */ /* 0x000fe40000004100 */
[--C-:B------:R-:W-:Y:S02]  /*9ed0*/  HADD2.F32 R49, -RZ, R8.reuse.H0_H0 ;  /* 0x20000008ff317230 */ /* 0x100fe40000004100 */
[----:B------:R-:W-:Y:S01]  /*9ee0*/  HADD2.F32 R50, -RZ, R8.H1_H1 ;  /* 0x30000008ff327230 */ /* 0x000fe20000004100 */
[-C--:B------:R-:W-:Y:S01]  /*9ef0*/  FMUL.FTZ R56, R11, R48.reuse ;  /* 0x000000300b387220 */ /* 0x080fe20000410000 */
        /* <DEDUP_REMOVED lines=11> */
[----:B------:R-:W-:Y:S01]  /*9fb0*/  FMUL.FTZ R41, R9, R46 ;  /* 0x0000002e09297220 */ /* 0x000fe20000410000 */
[----:B------:R-:W-:Y:S01]  /*9fc0*/  F2FP.PACK_AB R11, R11, R56 ;  /* 0x000000380b0b723e */ /* 0x000fe200000000ff */
[----:B------:R-:W-:-:S02]  /*9fd0*/  FMUL.FTZ R57, R49, R57 ;  /* 0x0000003931397220 */ /* 0x000fc40000410000 */
[----:B------:R-:W-:Y:S02]  /*9fe0*/  FMUL.FTZ R35, R8, R35 ;  /* 0x0000002308237220 */ /* 0x000fe40000410000 */
[----:B------:R-:W-:Y:S02]  /*9ff0*/  FMUL.FTZ R46, R51, R46 ;  /* 0x0000002e332e7220 */ /* 0x000fe40000410000 */
[-C--:B------:R-:W-:Y:S02]  /*a000*/  FFMA.FTZ R62, R49, R59.reuse, -R62 ;  /* 0x0000003b313e7223 */ /* 0x080fe4000001083e */
[----:B------:R-:W-:Y:S02]  /*a010*/  FFMA.FTZ R57, R50, R59, R57 ;  /* 0x0000003b32397223 */ /* 0x000fe40000010039 */
[-C--:B------:R-:W-:Y:S02]  /*a020*/  FFMA.FTZ R40, R8, R47.reuse, -R40 ;  /* 0x0000002f08287223 */ /* 0x080fe40000010828 */
[----:B------:R-:W-:Y:S01]  /*a030*/  FFMA.FTZ R35, R10, R47, R35 ;  /* 0x0000002f0a237223 */ /* 0x000fe20000010023 */
[----:B------:R-:W-:Y:S01]  /*a040*/  F2FP.PACK_AB R8, R57, R62 ;  /* 0x0000003e3908723e */ /* 0x000fe200000000ff */
[----:B------:R-:W-:-:S02]  /*a050*/  FFMA.FTZ R41, R51, R48, -R41 ;  /* 0x0000003033297223 */ /* 0x000fc40000010829 */
[----:B------:R-:W-:Y:S01]  /*a060*/  FFMA.FTZ R46, R9, R48, R46 ;  /* 0x00000030092e7223 */ /* 0x000fe2000001002e */
[----:B------:R-:W-:-:S04]  /*a070*/  F2FP.PACK_AB R10, R35, R40 ;  /* 0x00000028230a723e */ /* 0x000fc800000000ff */
[----:B------:R-:W-:-:S05]  /*a080*/  F2FP.PACK_AB R9, R46, R41 ;  /* 0x000000292e09723e */ /* 0x000fca00000000ff */
[----:B------:R1:W-:Y:S02]  /*a090*/  STS.128 [R122+0x1a080], R8 ;  /* 0x01a080087a007388 */ /* 0x0003e40000000c00 */
.L_x_386:
[----:B------:R-:W-:Y:S05]  /*a0a0*/  BSYNC B0 ;  /* 0x0000000000007941 */ /* 0x000fea0003800000 */
.L_x_385:
        /* <DEDUP_REMOVED lines=30> */
[----:B------:R-:W-:Y:S01]  /*a290*/  F2FP.PACK_AB R11, R11, R44 ;  /* 0x0000002c0b0b723e */ /* 0x000fe200000000ff */
[----:B------:R-:W-:-:S02]  /*a2a0*/  FMUL.FTZ R42, R9, R40 ;  /* 0x00000028092a7220 */ /* 0x000fc40000410000 */
[C---:B------:R-:W-:Y:S02]  /*a2b0*/  FMUL.FTZ R48, R43.reuse, R48 ;  /* 0x000000302b307220 */ /* 0x040fe40000410000 */
[----:B------:R-:W-:Y:S02]  /*a2c0*/  FMUL.FTZ R29, R8, R29 ;  /* 0x0000001d081d7220 */ /* 0x000fe40000410000 */
[----:B------:R-:W-:Y:S02]  /*a2d0*/  FMUL.FTZ R40, R46, R40 ;  /* 0x000000282e287220 */ /* 0x000fe40000410000 */
[-C--:B------:R-:W-:Y:S02]  /*a2e0*/  FFMA.FTZ R47, R43, R56.reuse, -R47 ;  /* 0x000000382b2f7223 */ /* 0x080fe4000001082f */
[----:B------:R-:W-:Y:S02]  /*a2f0*/  FFMA.FTZ R48, R45, R56, R48 ;  /* 0x000000382d307223 */ /* 0x000fe40000010030 */
[----:B------:R-:W-:-:S02]  /*a300*/  FFMA.FTZ R34, R8, R41, -R34 ;  /* 0x0000002908227223 */ /* 0x000fc40000010822 */
[----:B------:R-:W-:Y:S01]  /*a310*/  FFMA.FTZ R29, R10, R41, R29 ;  /* 0x000000290a1d7223 */ /* 0x000fe2000001001d */
[----:B------:R-:W-:Y:S01]  /*a320*/  F2FP.PACK_AB R8, R48, R47 ;  /* 0x0000002f3008723e */ /* 0x000fe200000000ff */
[-C--:B------:R-:W-:Y:S02]  /*a330*/  FFMA.FTZ R42, R46, R35.reuse, -R42 ;  /* 0x000000232e2a7223 */ /* 0x080fe4000001082a */
[----:B------:R-:W-:Y:S01]  /*a340*/  FFMA.FTZ R9, R9, R35, R40 ;  /* 0x0000002309097223 */ /* 0x000fe20000010028 */
[----:B------:R-:W-:-:S04]  /*a350*/  F2FP.PACK_AB R10, R29, R34 ;  /* 0x000000221d0a723e */ /* 0x000fc800000000ff */
[----:B------:R-:W-:-:S05]  /*a360*/  F2FP.PACK_AB R9, R9, R42 ;  /* 0x0000002a0909723e */ /* 0x000fca00000000ff */
[----:B------:R1:W-:Y:S02]  /*a370*/  STS.128 [R122+0x1e080], R8 ;  /* 0x01e080087a007388 */ /* 0x0003e40000000c00 */
.L_x_380:
[----:B------:R-:W-:Y:S05]  /*a380*/  BSYNC B1 ;  /* 0x0000000000017941 */ /* 0x000fea0003800000 */
.L_x_379:
[----:B-1----:R-:W-:-:S04]  /*a390*/  IADD3 R8, R54, 0x60, RZ ;  /* 0x0000006036087810 */ /* 0x002fc80007ffe0ff */
        /* <DEDUP_REMOVED lines=47> */
.L_x_389:
[----:B------:R-:W-:Y:S05]  /*a690*/  BSYNC B0 ;  /* 0x0000000000007941 */ /* 0x000fea0003800000 */
.L_x_388:
        /* <DEDUP_REMOVED lines=46> */
.L_x_391:
[----:B------:R-:W-:Y:S05]  /*a980*/  BSYNC B0 ;  /* 0x0000000000007941 */ /* 0x000fea0003800000 */
.L_x_390:
        /* <DEDUP_REMOVED lines=24> */
[-C--:B------:R-:W-:Y:S01]  /*ab10*/  FMUL.FTZ R32, R25, R29.reuse ;  /* 0x0000001d19207220 */ /* 0x080fe20000410000 */
[----:B------:R-:W-:Y:S01]  /*ab20*/  HADD2.F32 R9, -RZ, R9.H1_H1 ;  /* 0x30000009ff097230 */ /* 0x000fe20000004100 */
[C---:B------:R-:W-:Y:S01]  /*ab30*/  FMUL.FTZ R34, R24.reuse, R29 ;  /* 0x0000001d18227220 */ /* 0x040fe20000410000 */
[----:B------:R-:W-:Y:S01]  /*ab40*/  HADD2.F32 R23, -RZ, R12.H0_H0 ;  /* 0x2000000cff177230 */ /* 0x000fe20000004100 */
[----:B------:R-:W-:Y:S01]  /*ab50*/  FFMA.FTZ R11, R11, R30, R28 ;  /* 0x0000001e0b0b7223 */ /* 0x000fe2000001001c */
[----:B------:R-:W-:Y:S01]  /*ab60*/  HADD2.F32 R29, -RZ, R14.H0_H0 ;  /* 0x2000000eff1d7230 */ /* 0x000fe20000004100 */
[----:B------:R-:W-:Y:S01]  /*ab70*/  FFMA.FTZ R32, R24, R31, -R32 ;  /* 0x0000001f18207223 */ /* 0x000fe20000010820 */
[----:B------:R-:W-:Y:S01]  /*ab80*/  HADD2.F32 R14, -RZ, R17.H0_H0 ;  /* 0x20000011ff0e7230 */ /* 0x000fe20000004100 */
[----:B------:R-:W-:Y:S01]  /*ab90*/  FMUL.FTZ R12, R10, R23 ;  /* 0x000000170a0c7220 */ /* 0x000fe20000410000 */
[----:B------:R-:W-:Y:S01]  /*aba0*/  F2FP.PACK_AB R11, R11, R22 ;  /* 0x000000160b0b723e */ /* 0x000fe200000000ff */
[----:B------:R-:W-:-:S02]  /*abb0*/  FMUL.FTZ R17, R9, R18 ;  /* 0x0000001209117220 */ /* 0x000fc40000410000 */
[C---:B------:R-:W-:Y:S02]  /*abc0*/  FMUL.FTZ R23, R8.reuse, R23 ;  /* 0x0000001708177220 */ /* 0x040fe40000410000 */
[----:B------:R-:W-:Y:S02]  /*abd0*/  FMUL.FTZ R18, R19, R18 ;  /* 0x0000001213127220 */ /* 0x000fe40000410000 */
        /* <DEDUP_REMOVED lines=9> */
.L_x_393:
[----:B------:R-:W-:Y:S05]  /*ac70*/  BSYNC B0 ;  /* 0x0000000000007941 */ /* 0x000fea0003800000 */
.L_x_392:
[----:B------:R-:W-:-:S04]  /*ac80*/  IADD3 R16, R16, 0x60, RZ ;  /* 0x0000006010107810 */ /* 0x000fc80007ffe0ff */
[----:B------:R-:W-:-:S13]  /*ac90*/  ISETP.GE.AND P0, PT, R16, c[0x0][0x27c], PT ;  /* 0x00009f0010007a0c */ /* 0x000fda0003f06270 */
[----:B------:R-:W-:Y:S05]  /*aca0*/  @P0 BRA `(.L_x_387) ;  /* 0x00004af000000947 */ /* 0x000fea0003800000 */
[----:B-1----:R-:W1:Y:S01]  /*acb0*/  LDS.128 R8, [R122+0x1f080] ;  /* 0x01f080007a087984 */ /* 0x002e620000000c00 */
[--C-:B------:R-:W-:Y:S01]  /*acc0*/  SHF.R.U64 R14, R20, 0x10, R21.reuse ;  /* 0x00000010140e7819 */ /* 0x100fe20000001215 */
[----:B------:R-:W-:Y:S01]  /*acd0*/  HADD2.F32 R22, -RZ, R15.H1_H1 ;  /* 0x3000000fff167230 */ /* 0x000fe20000004100 */
[----:B------:R-:W-:Y:S01]  /*ace0*/  SHF.R.U32.HI R20, RZ, 0x10, R21 ;  /* 0x00000010ff147819 */ /* 0x000fe20000011615 */
[--C-:B------:R-:W-:Y:S01]  /*acf0*/  HADD2.F32 R21, -RZ, R13.reuse.H1_H1 ;  /* 0x3000000dff157230 */ /* 0x100fe20000004100 */
[--C-:B------:R-:W-:Y:S01]  /*ad00*/  SHF.R.U64 R12, R26, 0x10, R27.reuse ;  /* 0x000000101a0c7819 */ /* 0x100fe2000000121b */
[----:B------:R-:W-:Y:S01]  /*ad10*/  HADD2.F32 R13, -RZ, R13.H0_H0 ;  /* 0x2000000dff0d7230 */ /* 0x000fe20000004100 */
[----:B------:R-:W-:Y:S01]  /*ad20*/  SHF.R.U32.HI R26, RZ, 0x10, R27 ;  /* 0x00000010ff1a7819 */ /* 0x000fe2000001161b */
[----:B------:R-:W-:Y:S02]  /*ad30*/  HADD2.F32 R20, -RZ, R20.H0_H0 ;  /* 0x20000014ff147230 */ /* 0x000fe40000004100 */
[----:B------:R-:W-:-:S02]  /*ad40*/  HADD2.F32 R14, -RZ, R14.H0_H0 ;  /* 0x2000000eff0e7230 */ /* 0x000fc40000004100 */
[----:B------:R-:W-:Y:S02]  /*ad50*/  HADD2.F32 R26, -RZ, R26.H0_H0 ;  /* 0x2000001aff1a7230 */ /* 0x000fe40000004100 */
[----:B------:R-:W-:Y:S02]  /*ad60*/  HADD2.F32 R15, -RZ, R15.H0_H0 ;  /* 0x2000000fff0f7230 */ /* 0x000fe40000004100 */
[----:B------:R-:W-:Y:S02]  /*ad70*/  HADD2.F32 R12, -RZ, R12.H0_H0 ;  /* 0x2000000cff0c7230 */ /* 0x000fe40000004100 */
[--C-:B-1----:R-:W-:Y:S02]  /*ad80*/  HADD2.F32 R16, -RZ, R11.reuse.H0_H0 ;  /* 0x2000000bff107230 */ /* 0x102fe40000004100 */
[----:B------:R-:W-:Y:S02]  /*ad90*/  HADD2.F32 R11, -RZ, R11.H1_H1 ;  /* 0x3000000bff0b7230 */ /* 0x000fe40000004100 */
[----:B------:R-:W-:-:S02]  /*ada0*/  HADD2.F32 R17, -RZ, R8.H0_H0 ;  /* 0x20000008ff117230 */ /* 0x000fc40000004100 */
[----:B------:R-:W-:Y:S01]  /*adb0*/  HADD2.F32 R18, -RZ, R8.H1_H1 ;  /* 0x30000008ff127230 */ /* 0x000fe20000004100 */
[CC--:B------:R-:W-:Y:S01]  /*adc0*/  FMUL.FTZ R23, R11.reuse, R20.reuse ;  /* 0x000000140b177220 */ /* 0x0c0fe20000410000 */
[--C-:B------:R-:W-:Y:S01]  /*add0*/  HADD2.F32 R8, -RZ, R10.reuse.H0_H0 ;  /* 0x2000000aff087230 */ /* 0x100fe20000004100 */
[C---:B------:R-:W-:Y:S01]  /*ade0*/  FMUL.FTZ R20, R16.reuse, R20 ;  /* 0x0000001410147220 */ /* 0x040fe20000410000 */
[----:B------:R-:W-:Y:S01]  /*adf0*/  HADD2.F32 R10, -RZ, R10.H1_H1 ;  /* 0x3000000aff0a7230 */ /* 0x000fe20000004100 */
[-C--:B------:R-:W-:Y:S01]  /*ae00*/  FFMA.FTZ R23, R16, R26.reuse, -R23 ;  /* 0x0000001a10177223 */ /* 0x080fe20000010817 */
[--C-:B------:R-:W-:Y:S01]  /*ae10*/  HADD2.F32 R19, -RZ, R9.reuse.H0_H0 ;  /* 0x20000009ff137230 */ /* 0x100fe20000004100 */
[----:B------:R-:W-:Y:S01]  /*ae20*/  FFMA.FTZ R20, R11, R26, R20 ;  /* 0x0000001a0b147223 */ /* 0x000fe20000010014 */
[----:B------:R-:W-:Y:S01]  /*ae30*/  HADD2.F32 R9, -RZ, R9.H1_H1 ;  /* 0x30000009ff097230 */ /* 0x000fe20000004100 */
[----:B------:R-:W-:Y:S02]  /*ae40*/  FMUL.FTZ R11, R10, R13 ;  /* 0x0000000d0a0b7220 */ /* 0x000fe40000410000 */
[----:B------:R-:W-:-:S02]  /*ae50*/  FMUL.FTZ R24, R18, R21 ;  /* 0x0000001512187220 */ /* 0x000fc40000410000 */
[C---:B------:R-:W-:Y:S02]  /*ae60*/  FMUL.FTZ R13, R8.reuse, R13 ;  /* 0x0000000d080d7220 */ /* 0x040fe40000410000 */
[-C--:B------:R-:W-:Y:S02]  /*ae70*/  FMUL.FTZ R16, R9, R14.reuse ;  /* 0x0000000e09107220 */ /* 0x080fe40000410000 */
[----:B------:R-:W-:Y:S02]  /*ae80*/  FMUL.FTZ R21, R17, R21 ;  /* 0x0000001511157220 */ /* 0x000fe40000410000 */
[----:B------:R-:W-:Y:S02]  /*ae90*/  FMUL.FTZ R14, R19, R14 ;  /* 0x0000000e130e7220 */ /* 0x000fe40000410000 */
[----:B------:R-:W-:Y:S01]  /*aea0*/  FFMA.FTZ R8, R8, R15, -R11 ;  /* 0x0000000f08087223 */ /* 0x000fe2000001080b */
[----:B------:R-:W-:Y:S01]  /*aeb0*/  F2FP.PACK_AB R11, R20, R23 ;  /* 0x00000017140b723e */ /* 0x000fe200000000ff */
[----:B------:R-:W-:-:S02]  /*aec0*/  FFMA.FTZ R13, R10, R15, R13 ;  /* 0x0000000f0a0d7223 */ /* 0x000fc4000001000d */
[-C--:B------:R-:W-:Y:S02]  /*aed0*/  FFMA.FTZ R24, R17, R22.reuse, -R24 ;  /* 0x0000001611187223 */ /* 0x080fe40000010818 */
[----:B------:R-:W-:Y:S01]  /*aee0*/  FFMA.FTZ R21, R18, R22, R21 ;  /* 0x0000001612157223 */ /* 0x000fe20000010015 */
[----:B------:R-:W-:Y:S01]  /*aef0*/  F2FP.PACK_AB R10, R13, R8 ;  /* 0x000000080d0a723e */ /* 0x000fe200000000ff */
[-C--:B------:R-:W-:Y:S02]  /*af00*/  FFMA.FTZ R16, R19, R12.reuse, -R16 ;  /* 0x0000000c13107223 */ /* 0x080fe40000010810 */
[----:B------:R-:W-:Y:S01]  /*af10*/  FFMA.FTZ R9, R9, R12, R14 ;  /* 0x0000000c09097223 */ /* 0x000fe2000001000e */
[----:B------:R-:W-:-:S04]  /*af20*/  F2FP.PACK_AB R8, R21, R24 ;  /* 0x000000181508723e */ /* 0x000fc800000000ff */
[----:B------:R-:W-:-:S05]  /*af30*/  F2FP.PACK_AB R9, R9, R16 ;  /* 0x000000100909723e */ /* 0x000fca00000000ff */
[----:B------:R1:W-:Y:S01]  /*af40*/  STS.128 [R122+0x1f080], R8 ;  /* 0x01f080087a007388 */ /* 0x0003e20000000c00 */
[----:B------:R-:W-:Y:S05]  /*af50*/  BRA `(.L_x_387) ;  /* 0x0000484000007947 */ /* 0x000fea0003800000 */
.L_x_354:
[----:B------:R-:W-:Y:S01]  /*af60*/  PLOP3.LUT P0, PT, PT, PT, UP3, 0x80, 0x0 ;  /* 0x000000000000781c */ /* 0x000fe20003f0f038 */
[----:B------:R-:W-:Y:S01]  /*af70*/  IMAD.MOV.U32 R17, RZ, RZ, R15 ;  /* 0x000000ffff117224 */ /* 0x000fe200078e000f */
        /* <DEDUP_REMOVED lines=9> */
[----:B------:R-:W-:-:S02]  /*b010*/  CS2R R100, SRZ ;  /* 0x0000000000647805 */ /* 0x000fc4000001ff00 */
[----:B------:R-:W-:Y:S01]  /*b020*/  @P0 IMAD.HI.U32 R12, R11, c[0x0][0x2c8], RZ ;  /* 0x0000b2000b0c0a27 */ /* 0x000fe200078e00ff */
[----:B------:R-:W-:-:S13]  /*b030*/  PLOP3.LUT P0, PT, PT, PT, UP3, 0x80, 0x0 ;  /* 0x000000000000781c */ /* 0x000fda0003f0f038 */
[----:B------:R-:W-:-:S04]  /*b040*/  @P0 SHF.R.U32.HI R11, RZ, c[0x0][0x2cc], R12 ;  /* 0x0000b300ff0b0a19 */ /* 0x000fc8000001160c */
[----:B------:R-:W-:Y:S01]  /*b050*/  SHF.R.S32.HI R12, RZ, 0x1f, R11 ;  /* 0x0000001fff0c7819 */ /* 0x000fe2000001140b */
[----:B------:R-:W-:-:S04]  /*b060*/  IMAD.WIDE.U32 R16, R11, c[0x0][0x280], R16 ;  /* 0x0000a0000b107a25 */ /* 0x000fc800078e0010 */
[----:B------:R-:W-:Y:S01]  /*b070*/  IMAD R14, R12, c[0x0][0x280], RZ ;  /* 0x0000a0000c0e7a24 */ /* 0x000fe200078e02ff */
[----:B------:R-:W-:Y:S01]  /*b080*/  LEA R15, P0, R16, c[0x0][0x270], 0x1 ;  /* 0x00009c00100f7a11 */ /* 0x000fe200078008ff */
[----:B------:R-:W-:Y:S02]  /*b090*/  IMAD R12, R12, c[0x0][0x290], RZ ;  /* 0x0000a4000c0c7a24 */ /* 0x000fe400078e02ff */
[C---:B------:R-:W-:Y:S02]  /*b0a0*/  IMAD R14, R11.reuse, c[0x0][0x284], R14 ;  /* 0x0000a1000b0e7a24 */ /* 0x040fe400078e020e */
[----:B------:R-:W-:Y:S01]  /*b0b0*/  IMAD R12, R11, c[0x0][0x294], R12 ;  /* 0x0000a5000b0c7a24 */ /* 0x000fe200078e020c */
[----:B------:R1:W2:Y:S02]  /*b0c0*/  SHFL.IDX PT, R18, R15, RZ, 0x181f ;  /* 0x00181fff0f127589 */ /* 0x0002a400000e0000 */
[----:B------:R-:W-:Y:S02]  /*b0d0*/  IADD3 R14, R17, R14, RZ ;  /* 0x0000000e110e7210 */ /* 0x000fe40007ffe0ff */
[----:B------:R-:W-:-:S02]  /*b0e0*/  MOV R17, R13 ;  /* 0x0000000d00117202 */ /* 0x000fc40000000f00 */
[----:B------:R-:W-:Y:S01]  /*b0f0*/  LEA.HI.X R14, R16, c[0x0][0x274], R14, 0x1, P0 ;  /* 0x00009d00100e7a11 */ /* 0x000fe200000f0c0e */
[----:B------:R-:W-:-:S04]  /*b100*/  IMAD.MOV.U32 R16, RZ, RZ, R64 ;  /* 0x000000ffff107224 */ /* 0x000fc800078e0040 */
[----:B------:R-:W-:Y:S01]  /*b110*/  IMAD.WIDE.U32 R16, R11, c[0x0][0x290], R16 ;  /* 0x0000a4000b107a25 */ /* 0x000fe200078e0010 */
[----:B------:R1:W3:Y:S03]  /*b120*/  SHFL.IDX PT, R19, R14, RZ, 0x181f ;  /* 0x00181fff0e137589 */ /* 0x0002e600000e0000 */
[----:B------:R-:W-:Y:S01]  /*b130*/  IMAD.IADD R12, R17, 0x1, R12 ;  /* 0x00000001110c7824 */ /* 0x000fe200078e020c */
[----:B------:R-:W-:-:S04]  /*b140*/  LEA R13, P0, R16, c[0x0][0x288], 0x1 ;  /* 0x0000a200100d7a11 */ /* 0x000fc800078008ff */
[----:B------:R-:W-:Y:S02]  /*b150*/  LEA.HI.X R12, R16, c[0x0][0x28c], R12, 0x1, P0 ;  /* 0x0000a300100c7a11 */ /* 0x000fe400000f0c0c */
[----:B------:R1:W4:Y:S04]  /*b160*/  SHFL.IDX PT, R16, R13, RZ, 0x181f ;  /* 0x00181fff0d107589 */ /* 0x00032800000e0000 */
[----:B------:R1:W1:Y:S01]  /*b170*/  SHFL.IDX PT, R17, R12, RZ, 0x181f ;  /* 0x00181fff0c117589 */ /* 0x00026200000e0000 */
[----:B------:R-:W-:Y:S05]  /*b180*/  @P1 BRA `(.L_x_395) ;  /* 0x0000019000001947 */ /* 0x000fea0003800000 */
[----:B--2---:R-:W-:Y:S01]  /*b190*/  ISETP.GE.AND P0, PT, R80, c[0x0][0x27c], PT ;  /* 0x00009f0050007a0c */ /* 0x004fe20003f06270 */
[----:B------:R-:W-:Y:S01]  /*b1a0*/  CS2R R106, SRZ ;  /* 0x00000000006a7805 */ /* 0x000fe2000001ff00 */
[----:B------:R-:W-:Y:S01]  /*b1b0*/  CS2R R104, SRZ ;  /* 0x0000000000687805 */ /* 0x000fe2000001ff00 */
[----:B------:R-:W-:Y:S01]  /*b1c0*/  CS2R R102, SRZ ;  /* 0x0000000000667805 */ /* 0x000fe2000001ff00 */
[----:B------:R-:W-:-:S09]  /*b1d0*/  CS2R R100, SRZ ;  /* 0x0000000000647805 */ /* 0x000fd2000001ff00 */
[C---:B------:R-:W-:Y:S01]  /*b1e0*/  @!P0 IMAD.SHL.U32 R21, R80.reuse, 0x2, RZ ;  /* 0x0000000250158824 */ /* 0x040fe200078e00ff */
[----:B------:R-:W-:-:S04]  /*b1f0*/  @!P0 SHF.L.U64.HI R11, R80, 0x1, R99 ;  /* 0x00000001500b8819 */ /* 0x000fc80000010263 */
[----:B------:R-:W-:-:S05]  /*b200*/  @!P0 IADD3 R22, P1, R18, R21, RZ ;  /* 0x0000001512168210 */ /* 0x000fca0007f3e0ff */
[----:B---3--:R-:W-:Y:S01]  /*b210*/  @!P0 IMAD.X R23, R19, 0x1, R11, P1 ;  /* 0x0000000113178824 */ /* 0x008fe200008e060b */
[----:B----4-:R-:W-:-:S04]  /*b220*/  @!P0 IADD3 R20, P1, R16, R21, RZ ;  /* 0x0000001510148210 */ /* 0x010fc80007f3e0ff */
[----:B------:R2:W5:Y:S01]  /*b230*/  @!P0 LD.E.128 R104, [R22.64] ;  /* 0x0000001e16688980 */ /* 0x000562000c101d00 */
[----:B-1----:R-:W-:-:S05]  /*b240*/  @!P0 IMAD.X R21, R17, 0x1, R11, P1 ;  /* 0x0000000111158824 */ /* 0x002fca00008e060b */
[----:B------:R2:W5:Y:S01]  /*b250*/  @!P0 LD.E.128 R100, [R20.64] ;  /* 0x0000001e14648980 */ /* 0x000562000c101d00 */
[----:B------:R-:W-:Y:S01]  /*b260*/  ISETP.GE.AND P0, PT, R62, c[0x0][0x27c], PT ;  /* 0x00009f003e007a0c */ /* 0x000fe20003f06270 */
[----:B------:R-:W-:-:S12]  /*b270*/  CS2R R94, SRZ ;  /* 0x00000000005e7805 */ /* 0x000fd8000001ff00 */
[----:B------:R-:W-:-:S04]  /*b280*/  @!P0 SHF.R.S32.HI R11, RZ, 0x1f, R62 ;  /* 0x0000001fff0b8819 */ /* 0x000fc8000001143e */
[----:B------:R-:W-:-:S04]  /*b290*/  @!P0 LEA.HI R11, R11, R62, RZ, 0x3 ;  /* 0x0000003e0b0b8211 */ /* 0x000fc800078f18ff */
[----:B------:R-:W-:Y:S01]  /*b2a0*/  @!P0 LOP3.LUT R11, R11, 0xfffffff8, RZ, 0xc0, !PT ;  /* 0xfffffff80b0b8812 */ /* 0x000fe200078ec0ff */
[----:B------:R-:W-:Y:S01]  /*b2b0*/  CS2R R92, SRZ ;  /* 0x00000000005c7805 */ /* 0x000fe2000001ff00 */
[----:B------:R-:W-:Y:S01]  /*b2c0*/  CS2R R90, SRZ ;  /* 0x00000000005a7805 */ /* 0x000fe2000001ff00 */
[----:B------:R-:W-:Y:S02]  /*b2d0*/  CS2R R88, SRZ ;  /* 0x0000000000587805 */ /* 0x000fe4000001ff00 */
[----:B------:R-:W-:-:S04]  /*b2e0*/  @!P0 IMAD.WIDE R18, R11, 0x2, R18 ;  /* 0x000000020b128825 */ /* 0x000fc800078e0212 */
[----:B------:R-:W-:Y:S01]  /*b2f0*/  @!P0 IMAD.WIDE R16, R11, 0x2, R16 ;  /* 0x000000020b108825 */ /* 0x000fe200078e0210 */
[----:B------:R2:W5:Y:S04]  /*b300*/  @!P0 LD.E.128 R92, [R18.64] ;  /* 0x0000001e125c8980 */ /* 0x000568000c101d00 */
[----:B------:R2:W5:Y:S02]  /*b310*/  @!P0 LD.E.128 R88, [R16.64] ;  /* 0x0000001e10588980 */ /* 0x000564000c101d00 */
.L_x_395:
[----:B--2---:R-:W-:Y:S05]  /*b320*/  BSYNC B0 ;  /* 0x0000000000007941 */ /* 0x004fea0003800000 */
.L_x_394:
[----:B------:R-:W-:Y:S01]  /*b330*/  ISETP.NE.AND P0, PT, R10, RZ, PT ;  /* 0x000000ff0a00720c */ /* 0x000fe20003f05270 */
[----:B-----5:R-:W-:Y:S01]  /*b340*/  IMAD.MOV.U32 R11, RZ, RZ, R94 ;  /* 0x000000ffff0b7224 */ /* 0x020fe200078e005e */
[----:B----4-:R-:W-:Y:S01]  /*b350*/  MOV R16, R93 ;  /* 0x0000005d00107202 */ /* 0x010fe20000000f00 */
[----:B------:R-:W-:Y:S01]  /*b360*/  IMAD.MOV.U32 R10, RZ, RZ, R95 ;  /* 0x000000ffff0a7224 */ /* 0x000fe200078e005f */
[----:B------:R2:W4:Y:S01]  /*b370*/  SHFL.IDX PT, R21, R14, 0x1, 0x181f ;  /* 0x00381f000e157f89 */ /* 0x00052200000e0000 */
[----:B-1----:R-:W-:Y:S01]  /*b380*/  IMAD.MOV.U32 R17, RZ, RZ, R92 ;  /* 0x000000ffff117224 */ /* 0x002fe200078e005c */
        /* <DEDUP_REMOVED lines=8> */
[----:B------:R2:W1:Y:S01]  /*b410*/  SHFL.IDX PT, R20, R15, 0x1, 0x181f ;  /* 0x00381f000f147f89 */ /* 0x00046200000e0000 */
[----:B------:R-:W-:Y:S01]  /*b420*/  CS2R R74, SRZ ;  /* 0x00000000004a7805 */ /* 0x000fe2000001ff00 */
[----:B------:R-:W-:Y:S01]  /*b430*/  PRMT R128, R10, 0x5410, R11 ;  /* 0x000054100a807816 */ /* 0x000fe2000000000b */
[----:B------:R-:W-:Y:S01]  /*b440*/  IMAD.MOV.U32 R11, RZ, RZ, R90 ;  /* 0x000000ffff0b7224 */ /* 0x000fe200078e005a */
[----:B------:R-:W-:Y:S01]  /*b450*/  MOV R10, R91 ;  /* 0x0000005b000a7202 */ /* 0x000fe20000000f00 */
[----:B---3--:R2:W3:Y:S01]  /*b460*/  SHFL.IDX PT, R19, R12, 0x1, 0x181f ;  /* 0x00381f000c137f89 */ /* 0x0084e200000e0000 */
        /* <DEDUP_REMOVED lines=9> */
[----:B------:R-:W-:Y:S01]  /*b500*/  CS2R R50, SRZ ;  /* 0x0000000000327805 */ /* 0x000fe2000001ff00 */
[----:B------:R-:W-:Y:S01]  /*b510*/  PRMT R115, R10, 0x5410, R11 ;  /* 0x000054100a737816 */ /* 0x000fe2000000000b */
[----:B------:R-:W-:Y:S01]  /*b520*/  IMAD.MOV.U32 R11, RZ, RZ, R100 ;  /* 0x000000ffff0b7224 */ /* 0x000fe200078e0064 */
[----:B------:R-:W-:Y:S01]  /*b530*/  MOV R10, R101 ;  /* 0x00000065000a7202 */ /* 0x000fe20000000f00 */
[----:B------:R-:W-:Y:S01]  /*b540*/  CS2R R48, SRZ ;  /* 0x0000000000307805 */ /* 0x000fe2000001ff00 */
[----:B------:R-:W-:Y:S01]  /*b550*/  CS2R R70, SRZ ;  /* 0x0000000000467805 */ /* 0x000fe2000001ff00 */
[----:B------:R-:W-:Y:S01]  /*b560*/  CS2R R68, SRZ ;  /* 0x0000000000447805 */ /* 0x000fe2000001ff00 */
[----:B------:R-:W-:Y:S01]  /*b570*/  PRMT R125, R10, 0x5410, R11 ;  /* 0x000054100a7d7816 */ /* 0x000fe2000000000b */
[----:B------:R-:W-:Y:S05]  /*b580*/  @P0 BRA `(.L_x_397) ;  /* 0x0000019000000947 */ /* 0x000fea0003800000 */
[----:B----4-:R-:W-:Y:S01]  /*b590*/  ISETP.GE.AND P0, PT, R80, c[0x0][0x27c], PT ;  /* 0x00009f0050007a0c */ /* 0x010fe20003f06270 */
[----:B------:R-:W-:Y:S01]  /*b5a0*/  CS2R R74, SRZ ;  /* 0x00000000004a7805 */ /* 0x000fe2000001ff00 */
[----:B------:R-:W-:Y:S01]  /*b5b0*/  CS2R R72, SRZ ;  /* 0x0000000000487805 */ /* 0x000fe2000001ff00 */
[----:B------:R-:W-:Y:S01]  /*b5c0*/  CS2R R70, SRZ ;  /* 0x0000000000467805 */ /* 0x000fe2000001ff00 */
[----:B------:R-:W-:-:S09]  /*b5d0*/  CS2R R68, SRZ ;  /* 0x0000000000447805 */ /* 0x000fd2000001ff00 */
[C---:B------:R-:W-:Y:S01]  /*b5e0*/  @!P0 IMAD.SHL.U32 R11, R80.reuse, 0x2, RZ ;  /* 0x00000002500b8824 */ /* 0x040fe200078e00ff */
[----:B------:R-:W-:-:S04]  /*b5f0*/  @!P0 SHF.L.U64.HI R17, R80, 0x1, R99 ;  /* 0x0000000150118819 */ /* 0x000fc80000010263 */
[----:B-1----:R-:W-:-:S05]  /*b600*/  @!P0 IADD3 R22, P1, R20, R11, RZ ;  /* 0x0000000b14168210 */ /* 0x002fca0007f3e0ff */
[----:B------:R-:W-:Y:S01]  /*b610*/  @!P0 IMAD.X R23, R21, 0x1, R17, P1 ;  /* 0x0000000115178824 */ /* 0x000fe200008e0611 */
[----:B------:R-:W-:-:S04]  /*b620*/  @!P0 IADD3 R16, P1, R18, R11, RZ ;  /* 0x0000000b12108210 */ /* 0x000fc80007f3e0ff */
[----:B------:R1:W5:Y:S01]  /*b630*/  @!P0 LD.E.128 R72, [R22.64] ;  /* 0x0000001e16488980 */ /* 0x000362000c101d00 */
[----:B---3--:R-:W-:-:S05]  /*b640*/  @!P0 IMAD.X R17, R19, 0x1, R17, P1 ;  /* 0x0000000113118824 */ /* 0x008fca00008e0611 */
[----:B------:R1:W5:Y:S01]  /*b650*/  @!P0 LD.E.128 R68, [R16.64] ;  /* 0x0000001e10448980 */ /* 0x000362000c101d00 */
[----:B------:R-:W-:-:S13]  /*b660*/  ISETP.GE.AND P0, PT, R62, c[0x0][0x27c], PT ;  /* 0x00009f003e007a0c */ /* 0x000fda0003f06270 */
[----:B------:R-:W-:-:S04]  /*b670*/  @!P0 SHF.R.S32.HI R11, RZ, 0x1f, R62 ;  /* 0x0000001fff0b8819 */ /* 0x000fc8000001143e */
[----:B------:R-:W-:-:S04]  /*b680*/  @!P0 LEA.HI R10, R11, R62, RZ, 0x3 ;  /* 0x0000003e0b0a8211 */ /* 0x000fc800078f18ff */
[----:B------:R-:W-:Y:S01]  /*b690*/  @!P0 LOP3.LUT R10, R10, 0xfffffff8, RZ, 0xc0, !PT ;  /* 0xfffffff80a0a8812 */ /* 0x000fe200078ec0ff */
[----:B------:R-:W-:Y:S01]  /*b6a0*/  CS2R R58, SRZ ;  /* 0x00000000003a7805 */ /* 0x000fe2000001ff00 */
[----:B------:R-:W-:Y:S01]  /*b6b0*/  CS2R R56, SRZ ;  /* 0x0000000000387805 */ /* 0x000fe2000001ff00 */
[----:B------:R-:W-:Y:S01]  /*b6c0*/  CS2R R50, SRZ ;  /* 0x0000000000327805 */ /* 0x000fe2000001ff00 */
[----:B------:R-:W-:Y:S01]  /*b6d0*/  CS2R R48, SRZ ;  /* 0x0000000000307805 */ /* 0x000fe2000001ff00 */
[----:B------:R-:W-:-:S04]  /*b6e0*/  @!P0 IMAD.WIDE R20, R10, 0x2, R20 ;  /* 0x000000020a148825 */ /* 0x000fc800078e0214 */
[----:B------:R-:W-:Y:S01]  /*b6f0*/  @!P0 IMAD.WIDE R10, R10, 0x2, R18 ;  /* 0x000000020a0a8825 */ /* 0x000fe200078e0212 */
[----:B------:R1:W5:Y:S04]  /*b700*/  @!P0 LD.E.128 R56, [R20.64] ;  /* 0x0000001e14388980 */ /* 0x000368000c101d00 */
[----:B------:R1:W5:Y:S02]  /*b710*/  @!P0 LD.E.128 R48, [R10.64] ;  /* 0x0000001e0a308980 */ /* 0x000364000c101d00 */
.L_x_397:
[----:B----4-:R-:W-:Y:S05]  /*b720*/  BSYNC B0 ;  /* 0x0000000000007941 */ /* 0x010fea0003800000 */
.L_x_396:
[----:B------:R-:W-:Y:S01]  /*b730*/  ISETP.NE.AND P0, PT, R9, RZ, PT ;  /* 0x000000ff0900720c */ /* 0x000fe20003f05270 */
[----:B-1---5:R-:W-:Y:S01]  /*b740*/  IMAD.MOV.U32 R16, RZ, RZ, R58 ;  /* 0x000000ffff107224 */ /* 0x022fe200078e003a */
[----:B------:R-:W-:Y:S01]  /*b750*/  MOV R9, R57 ;  /* 0x0000003900097202 */ /* 0x000fe20000000f00 */
[----:B------:R-:W-:Y:S01]  /*b760*/  IMAD.MOV.U32 R11, RZ, RZ, R59 ;  /* 0x000000ffff0b7224 */ /* 0x000fe200078e003b */
[----:B------:R1:W4:Y:S01]  /*b770*/  SHFL.IDX PT, R21, R14, 0x2, 0x181f ;  /* 0x00581f000e157f89 */ /* 0x00032200000e0000 */
        /* <DEDUP_REMOVED lines=17> */
[----:B---3--:R1:W3:Y:S01]  /*b890*/  SHFL.IDX PT, R19, R12, 0x2, 0x181f ;  /* 0x00581f000c137f89 */ /* 0x0082e200000e0000 */
        /* <DEDUP_REMOVED lines=17> */
[----:B--2-4-:R-:W-:Y:S01]  /*b9b0*/  ISETP.GE.AND P0, PT, R80, c[0x0][0x27c], PT ;  /* 0x00009f0050007a0c */ /* 0x014fe20003f06270 */
[----:B------:R-:W-:Y:S01]  /*b9c0*/  CS2R R42, SRZ ;  /* 0x00000000002a7805 */ /* 0x000fe2000001ff00 */
[----:B------:R-:W-:Y:S01]  /*b9d0*/  CS2R R40, SRZ ;  /* 0x0000000000287805 */ /* 0x000fe2000001ff00 */
[----:B------:R-:W-:Y:S01]  /*b9e0*/  CS2R R34, SRZ ;  /* 0x0000000000227805 */ /* 0x000fe2000001ff00 */
[----:B------:R-:W-:Y:S01]  /*b9f0*/  CS2R R32, SRZ ;  /* 0x0000000000207805 */ /* 0x000fe2000001ff00 */
[----:B------:R-:W-:Y:S01]  /*ba00*/  CS2R R46, SRZ ;  /* 0x00000000002e7805 */ /* 0x000fe2000001ff00 */
[----:B------:R-:W-:Y:S01]  /*ba10*/  CS2R R44, SRZ ;  /* 0x00000000002c7805 */ /* 0x000fe2000001ff00 */
[----:B------:R-:W-:Y:S01]  /*ba20*/  CS2R R38, SRZ ;  /* 0x0000000000267805 */ /* 0x000fe2000001ff00 */
[----:B------:R-:W-:-:S05]  /*ba30*/  CS2R R36, SRZ ;  /* 0x0000000000247805 */ /* 0x000fca000001ff00 */
[C---:B------:R-:W-:Y:S01]  /*ba40*/  @!P0 IMAD.SHL.U32 R9, R80.reuse, 0x2, RZ ;  /* 0x0000000250098824 */ /* 0x040fe200078e00ff */
[----:B------:R-:W-:-:S04]  /*ba50*/  @!P0 SHF.L.U64.HI R10, R80, 0x1, R99 ;  /* 0x00000001500a8819 */ /* 0x000fc80000010263 */
[----:B------:R-:W-:-:S05]  /*ba60*/  @!P0 IADD3 R16, P1, R20, R9, RZ ;  /* 0x0000000914108210 */ /* 0x000fca0007f3e0ff */
[----:B------:R-:W-:Y:S01]  /*ba70*/  @!P0 IMAD.X R17, R21, 0x1, R10, P1 ;  /* 0x0000000115118824 */ /* 0x000fe200008e060a */
[----:B-1----:R-:W-:-:S04]  /*ba80*/  @!P0 IADD3 R22, P1, R18, R9, RZ ;  /* 0x0000000912168210 */ /* 0x002fc80007f3e0ff */
[----:B------:R1:W5:Y:S01]  /*ba90*/  @!P0 LD.E.128 R40, [R16.64] ;  /* 0x0000001e10288980 */ /* 0x000362000c101d00 */
[----:B---3--:R-:W-:Y:S01]  /*baa0*/  @!P0 IMAD.X R23, R19, 0x1, R10, P1 ;  /* 0x0000000113178824 */ /* 0x008fe200008e060a */
[----:B------:R-:W-:-:S04]  /*bab0*/  ISETP.GE.AND P1, PT, R62, c[0x0][0x27c], PT ;  /* 0x00009f003e007a0c */ /* 0x000fc80003f26270 */
[----:B------:R1:W5:Y:S09]  /*bac0*/  @!P0 LD.E.128 R32, [R22.64] ;  /* 0x0000001e16208980 */ /* 0x000372000c101d00 */
[----:B------:R-:W-:-:S04]  /*bad0*/  @!P1 SHF.R.S32.HI R9, RZ, 0x1f, R62 ;  /* 0x0000001fff099819 */ /* 0x000fc8000001143e */
[----:B------:R-:W-:-:S04]  /*bae0*/  @!P1 LEA.HI R9, R9, R62, RZ, 0x3 ;  /* 0x0000003e09099211 */ /* 0x000fc800078f18ff */
[----:B------:R-:W-:-:S05]  /*baf0*/  @!P1 LOP3.LUT R9, R9, 0xfffffff8, RZ, 0xc0, !PT ;  /* 0xfffffff809099812 */ /* 0x000fca00078ec0ff */
[----:B------:R-:W-:-:S04]  /*bb00*/  @!P1 IMAD.WIDE R20, R9, 0x2, R20 ;  /* 0x0000000209149825 */ /* 0x000fc800078e0214 */
[----:B------:R-:W-:Y:S01]  /*bb10*/  @!P1 IMAD.WIDE R18, R9, 0x2, R18 ;  /* 0x0000000209129825 */ /* 0x000fe200078e0212 */
[----:B------:R1:W5:Y:S04]  /*bb20*/  @!P1 LD.E.128 R44, [R20.64] ;  /* 0x0000001e142c9980 */ /* 0x000368000c101d00 */
[----:B------:R1:W5:Y:S02]  /*bb30*/  @!P1 LD.E.128 R36, [R18.64] ;  /* 0x0000001e12249980 */ /* 0x000364000c101d00 */
.L_x_399:
[----:B--2-4-:R-:W-:Y:S05]  /*bb40*/  BSYNC B0 ;  /* 0x0000000000007941 */ /* 0x014fea0003800000 */
.L_x_398:
[----:B------:R-:W-:Y:S01]  /*bb50*/  ISETP.NE.AND P0, PT, R8, RZ, PT ;  /* 0x000000ff0800720c */ /* 0x000fe20003f05270 */
[----:B-----5:R-:W-:Y:S01]  /*bb60*/  IMAD.MOV.U32 R9, RZ, RZ, R46 ;  /* 0x000000ffff097224 */ /* 0x020fe200078e002e */
        /* <DEDUP_REMOVED lines=12> */
[----:B------:R2:W3:Y:S01]  /*bc30*/  SHFL.IDX PT, R64, R15, 0x3, 0x181f ;  /* 0x00781f000f407f89 */ /* 0x0004e200000e0000 */
[----:B------:R-:W-:Y:S01]  /*bc40*/  CS2R R26, SRZ ;  /* 0x00000000001a7805 */ /* 0x000fe2000001ff00 */
[----:B------:R-:W-:Y:S01]  /*bc50*/  PRMT R96, R8, 0x5410, R9 ;  /* 0x0000541008607816 */ /* 0x000fe20000000009 */
[----:B------:R-:W-:Y:S01]  /*bc60*/  IMAD.MOV.U32 R9, RZ, RZ, R38 ;  /* 0x000000ffff097224 */ /* 0x000fe200078e0026 */
[----:B------:R-:W-:Y:S01]  /*bc70*/  MOV R8, R39 ;  /* 0x0000002700087202 */ /* 0x000fe20000000f00 */
[----:B------:R2:W1:Y:S01]  /*bc80*/  SHFL.IDX PT, R67, R12, 0x3, 0x181f ;  /* 0x00781f000c437f89 */ /* 0x00046200000e0000 */
        /* <DEDUP_REMOVED lines=9> */
[----:B-1----:R-:W-:Y:S01]  /*bd20*/  CS2R R22, SRZ ;  /* 0x0000000000167805 */ /* 0x002fe2000001ff00 */
[----:B------:R-:W-:Y:S01]  /*bd30*/  PRMT R81, R8, 0x5410, R9 ;  /* 0x0000541008517816 */ /* 0x000fe20000000009 */
[----:B------:R-:W-:Y:S01]  /*bd40*/  IMAD.MOV.U32 R9, RZ, RZ, R32 ;  /* 0x000000ffff097224 */ /* 0x000fe200078e0020 */
[----:B------:R-:W-:Y:S01]  /*bd50*/  MOV R8, R33 ;  /* 0x0000002100087202 */ /* 0x000fe20000000f00 */
[----:B------:R-:W-:Y:S01]  /*bd60*/  CS2R R20, SRZ ;  /* 0x0000000000147805 */ /* 0x000fe2000001ff00 */
[----:B---3--:R-:W-:Y:S01]  /*bd70*/  CS2R R18, SRZ ;  /* 0x0000000000127805 */ /* 0x008fe2000001ff00 */
[----:B------:R-:W-:Y:S01]  /*bd80*/  CS2R R16, SRZ ;  /* 0x0000000000107805 */ /* 0x000fe2000001ff00 */
[----:B------:R-:W-:Y:S01]  /*bd90*/  PRMT R85, R8, 0x5410, R9 ;  /* 0x0000541008557816 */ /* 0x000fe20000000009 */
[----:B------:R-:W-:Y:S05]  /*bda0*/  @P0 BRA `(.L_x_401) ;  /* 0x0000019000000947 */ /* 0x000fea0003800000 */
[----:B----4-:R-:W-:Y:S01]  /*bdb0*/  ISETP.GE.AND P0, PT, R80, c[0x0][0x27c], PT ;  /* 0x00009f0050007a0c */ /* 0x010fe20003f06270 */
[----:B------:R-:W-:Y:S01]  /*bdc0*/  CS2R R26, SRZ ;  /* 0x00000000001a7805 */ /* 0x000fe2000001ff00 */
[----:B------:R-:W-:Y:S01]  /*bdd0*/  ISETP.GE.AND P1, PT, R62, c[0x0][0x27c], PT ;  /* 0x00009f003e007a0c */ /* 0x000fe20003f26270 */
[----:B------:R-:W-:Y:S01]  /*bde0*/  CS2R R24, SRZ ;  /* 0x0000000000187805 */ /* 0x000fe2000001ff00 */
[----:B------:R-:W-:Y:S01]  /*bdf0*/  CS2R R18, SRZ ;  /* 0x0000000000127805 */ /* 0x000fe2000001ff00 */
[----:B------:R-:W-:Y:S01]  /*be00*/  CS2R R16, SRZ ;  /* 0x0000000000107805 */ /* 0x000fe2000001ff00 */
[----:B------:R-:W-:Y:S01]  /*be10*/  CS2R R30, SRZ ;  /* 0x00000000001e7805 */ /* 0x000fe2000001ff00 */
[----:B------:R-:W-:Y:S01]  /*be20*/  CS2R R28, SRZ ;  /* 0x00000000001c7805 */ /* 0x000fe2000001ff00 */
[----:B------:R-:W-:Y:S01]  /*be30*/  CS2R R22, SRZ ;  /* 0x0000000000167805 */ /* 0x000fe2000001ff00 */
[----:B------:R-:W-:-:S04]  /*be40*/  CS2R R20, SRZ ;  /* 0x0000000000147805 */ /* 0x000fc8000001ff00 */
[C---:B------:R-:W-:Y:S01]  /*be50*/  @!P0 IMAD.SHL.U32 R9, R80.reuse, 0x2, RZ ;  /* 0x0000000250098824 */ /* 0x040fe200078e00ff */
[----:B------:R-:W-:Y:S02]  /*be60*/  @!P0 SHF.L.U64.HI R10, R80, 0x1, R99 ;  /* 0x00000001500a8819 */ /* 0x000fe40000010263 */
[----:B------:R-:W-:Y:S02]  /*be70*/  @!P1 SHF.R.S32.HI R11, RZ, 0x1f, R62 ;  /* 0x0000001fff0b9819 */ /* 0x000fe4000001143e */
[----:B--2---:R-:W-:Y:S02]  /*be80*/  @!P0 IADD3 R12, P2, R64, R9, RZ ;  /* 0x00000009400c8210 */ /* 0x004fe40007f5e0ff */
[----:B------:R-:W-:-:S03]  /*be90*/  @!P1 LEA.HI R8, R11, R62, RZ, 0x3 ;  /* 0x0000003e0b089211 */ /* 0x000fc600078f18ff */
[----:B------:R-:W-:Y:S01]  /*bea0*/  @!P0 IMAD.X R13, R65, 0x1, R10, P2 ;  /* 0x00000001410d8824 */ /* 0x000fe200010e060a */
[----:B------:R-:W-:Y:S02]  /*beb0*/  @!P1 LOP3.LUT R8, R8, 0xfffffff8, RZ, 0xc0, !PT ;  /* 0xfffffff808089812 */ /* 0x000fe400078ec0ff */
[----:B------:R-:W-:Y:S02]  /*bec0*/  @!P0 IADD3 R14, P2, R66, R9, RZ ;  /* 0x00000009420e8210 */ /* 0x000fe40007f5e0ff */
[----:B------:R1:W5:Y:S01]  /*bed0*/  @!P0 LD.E.128 R24, [R12.64] ;  /* 0x0000001e0c188980 */ /* 0x000362000c101d00 */
[----:B------:R-:W-:-:S04]  /*bee0*/  @!P1 IMAD.WIDE R64, R8, 0x2, R64 ;  /* 0x0000000208409825 */ /* 0x000fc800078e0240 */
[----:B------:R-:W-:Y:S01]  /*bef0*/  @!P0 IMAD.X R15, R67, 0x1, R10, P2 ;  /* 0x00000001430f8824 */ /* 0x000fe200010e060a */
[----:B------:R1:W5:Y:S01]  /*bf00*/  @!P1 LD.E.128 R28, [R64.64] ;  /* 0x0000001e401c9980 */ /* 0x000362000c101d00 */
[----:B------:R-:W-:-:S03]  /*bf10*/  @!P1 IMAD.WIDE R8, R8, 0x2, R66 ;  /* 0x0000000208089825 */ /* 0x000fc600078e0242 */
[----:B------:R1:W5:Y:S04]  /*bf20*/  @!P0 LD.E.128 R16, [R14.64] ;  /* 0x0000001e0e108980 */ /* 0x000368000c101d00 */
[----:B------:R1:W5:Y:S02]  /*bf30*/  @!P1 LD.E.128 R20, [R8.64] ;  /* 0x0000001e08149980 */ /* 0x000364000c101d00 */
.L_x_401:
[----:B----4-:R-:W-:Y:S05]  /*bf40*/  BSYNC B0 ;  /* 0x0000000000007941 */ /* 0x010fea0003800000 */
.L_x_400:
        /* <DEDUP_REMOVED lines=21> */
[----:B------:R-:W-:Y:S01]  /*c0a0*/  PRMT R67, R67, 0x5410, R8 ;  /* 0x0000541043437816 */ /* 0x000fe20000000008 */
        /* <DEDUP_REMOVED lines=13> */
[----:B------:R-:W-:Y:S01]  /*c180*/  IMAD.MOV.U32 R124, RZ, RZ, c[0x0][0x27c] ;  /* 0x00009f00ff7c7624 */ /* 0x000fe200078e00ff */
[----:B------:R-:W-:Y:S04]  /*c190*/  BSSY B0, `(.L_x_404) ;  /* 0x0000061000007945 */ /* 0x000fe80003800000 */
[----:B------:R-:W-:-:S07]  /*c1a0*/  SHF.R.U32.HI R124, RZ, 0x3, R124 ;  /* 0x00000003ff7c7819 */ /* 0x000fce000001167c */
[----:B------:R-:W-:Y:S05]  /*c1b0*/  @P0 BRA `(.L_x_405) ;  /* 0x000005e000000947 */ /* 0x000fea0003800000 */
[----:B------:R-:W-:Y:S01]  /*c1c0*/  IADD3 R10, R61, R124, RZ ;  /* 0x0000007c3d0a7210 */ /* 0x000fe20007ffe0ff */
[----:B--2---:R-:W1:Y:S01]  /*c1d0*/  LDS.128 R12, [R122+0x10080] ;  /* 0x010080007a0c7984 */ /* 0x004e620000000c00 */
[----:B------:R-:W-:Y:S01]  /*c1e0*/  SHF.R.U32.HI R129, RZ, 0x10, R101 ;  /* 0x00000010ff817819 */ /* 0x000fe20000011665 */
[--C-:B------:R-:W-:Y:S01]  /*c1f0*/  HADD2.F32 R134, -RZ, R125.reuse.H0_H0 ;  /* 0x2000007dff867230 */ /* 0x100fe20000004100 */
[----:B------:R-:W-:Y:S01]  /*c200*/  SHF.R.S32.HI R9, RZ, 0x1f, R10 ;  /* 0x0000001fff097819 */ /* 0x000fe2000001140a */
[----:B------:R-:W-:Y:S01]  /*c210*/  HADD2.F32 R125, -RZ, R125.H1_H1 ;  /* 0x3000007dff7d7230 */ /* 0x000fe20000004100 */
[----:B------:R-:W-:Y:S01]  /*c220*/  SHF.L.U32 R8, R10, 0x3, RZ ;  /* 0x000000030a087819 */ /* 0x000fe200000006ff */
[----:B------:R-:W-:Y:S01]  /*c230*/  HADD2.F32 R142, -RZ, R129.H0_H0 ;  /* 0x20000081ff8e7230 */ /* 0x000fe20000004100 */
[----:B------:R-:W-:Y:S01]  /*c240*/  LEA.HI R9, R9, R10, RZ, 0x3 ;  /* 0x0000000a09097211 */ /* 0x000fe200078f18ff */
[--C-:B------:R-:W-:Y:S01]  /*c250*/  HADD2.F32 R140, -RZ, R127.reuse.H0_H0 ;  /* 0x2000007fff8c7230 */ /* 0x100fe20000004100 */
[----:B------:R-:W-:Y:S01]  /*c260*/  LOP3.LUT R11, R121, 0x38, R8, 0xf8, !PT ;  /* 0x00000038790b7812 */ /* 0x000fe200078ef808 */
[----:B------:R-:W-:Y:S01]  /*c270*/  HADD2.F32 R127, -RZ, R127.H1_H1 ;  /* 0x3000007fff7f7230 */ /* 0x000fe20000004100 */
[----:B------:R-:W-:Y:S01]  /*c280*/  SHF.L.U32 R9, R9, 0xa, RZ ;  /* 0x0000000a09097819 */ /* 0x000fe200000006ff */
[----:B------:R-:W-:Y:S01]  /*c290*/  HADD2.F32 R129, -RZ, R126.H0_H0 ;  /* 0x2000007eff817230 */ /* 0x000fe20000004100 */
[----:B------:R-:W-:-:S02]  /*c2a0*/  LOP3.LUT R8, R11, R120, RZ, 0x3c, !PT ;  /* 0x000000780b087212 */ /* 0x000fc400078e3cff */
[----:B------:R-:W-:Y:S02]  /*c2b0*/  LOP3.LUT R9, R9, 0x7fffe000, RZ, 0xc0, !PT ;  /* 0x7fffe00009097812 */ /* 0x000fe400078ec0ff */
[----:B------:R-:W-:Y:S02]  /*c2c0*/  SHF.R.U64 R100, R100, 0x10, R101 ;  /* 0x0000001064647819 */ /* 0x000fe40000001265 */
[----:B------:R-:W-:Y:S02]  /*c2d0*/  IADD3 R8, R8, R9, R119 ;  /* 0x0000000908087210 */ /* 0x000fe40007ffe077 */
[----:B------:R-:W-:Y:S01]  /*c2e0*/  SHF.R.U64 R101, R106, 0x10, R107 ;  /* 0x000000106a657819 */ /* 0x000fe2000000126b */
[----:B------:R-:W-:Y:S01]  /*c2f0*/  HADD2.F32 R100, -RZ, R100.H0_H0 ;  /* 0x20000064ff647230 */ /* 0x000fe20000004100 */
[----:B------:R-:W-:Y:S02]  /*c300*/  SHF.L.U32 R123, R8, 0x1, RZ ;  /* 0x00000001087b7819 */ /* 0x000fe400000006ff */
[----:B------:R-:W-:-:S02]  /*c310*/  SHF.R.U64 R104, R104, 0x10, R105 ;  /* 0x0000001068687819 */ /* 0x000fc40000001269 */
[----:B------:R-:W-:Y:S01]  /*c320*/  SHF.R.U32.HI R106, RZ, 0x10, R107 ;  /* 0x00000010ff6a7819 */ /* 0x000fe2000001166b */
[----:B------:R-:W2:Y:S01]  /*c330*/  LDS.128 R8, [R123+0x10080] ;  /* 0x010080007b087984 */ /* 0x000ea20000000c00 */
[----:B------:R-:W-:Y:S01]  /*c340*/  SHF.R.U32.HI R105, RZ, 0x10, R105 ;  /* 0x00000010ff697819 */ /* 0x000fe20000011669 */
[----:B------:R-:W-:Y:S01]  /*c350*/  HADD2.F32 R104, -RZ, R104.H0_H0 ;  /* 0x20000068ff687230 */ /* 0x000fe20000004100 */
[--C-:B------:R-:W-:Y:S01]  /*c360*/  SHF.R.U64 R102, R102, 0x10, R103.reuse ;  /* 0x0000001066667819 */ /* 0x100fe20000001267 */
[----:B------:R-:W-:Y:S01]  /*c370*/  HADD2.F32 R106, -RZ, R106.H0_H0 ;  /* 0x2000006aff6a7230 */ /* 0x000fe20000004100 */
[----:B------:R-:W-:Y:S01]  /*c380*/  SHF.R.U32.HI R103, RZ, 0x10, R103 ;  /* 0x00000010ff677819 */ /* 0x000fe20000011667 */
[----:B------:R-:W-:Y:S02]  /*c390*/  HADD2.F32 R146, -RZ, R105.H0_H0 ;  /* 0x20000069ff927230 */ /* 0x000fe40000004100 */
[----:B------:R-:W-:Y:S02]  /*c3a0*/  HADD2.F32 R105, -RZ, R126.H1_H1 ;  /* 0x3000007eff697230 */ /* 0x000fe40000004100 */
[----:B------:R-:W-:-:S02]  /*c3b0*/  HADD2.F32 R102, -RZ, R102.H0_H0 ;  /* 0x20000066ff667230 */ /* 0x000fc40000004100 */
[--C-:B-1----:R-:W-:Y:S02]  /*c3c0*/  HADD2.F32 R107, -RZ, R13.reuse.H0_H0 ;  /* 0x2000000dff6b7230 */ /* 0x102fe40000004100 */
[--C-:B------:R-:W-:Y:S02]  /*c3d0*/  HADD2.F32 R130, -RZ, R12.reuse.H0_H0 ;  /* 0x2000000cff827230 */ /* 0x100fe40000004100 */
[----:B------:R-:W-:Y:S01]  /*c3e0*/  HADD2.F32 R13, -RZ, R13.H1_H1 ;  /* 0x3000000dff0d7230 */ /* 0x000fe20000004100 */
[----:B------:R-:W-:Y:S01]  /*c3f0*/  FMUL.FTZ R138, R107, R134 ;  /* 0x000000866b8a7220 */ /* 0x000fe20000410000 */
[----:B------:R-:W-:Y:S01]  /*c400*/  HADD2.F32 R131, -RZ, R12.H1_H1 ;  /* 0x3000000cff837230 */ /* 0x000fe20000004100 */
[----:B------:R-:W-:Y:S01]  /*c410*/  FMUL.FTZ R148, R130, R125 ;  /* 0x0000007d82947220 */ /* 0x000fe20000410000 */
[--C-:B------:R-:W-:Y:S01]  /*c420*/  HADD2.F32 R12, -RZ, R14.reuse.H0_H0 ;  /* 0x2000000eff0c7230 */ /* 0x100fe20000004100 */
[----:B------:R-:W-:Y:S01]  /*c430*/  FMUL.FTZ R144, R13, R142 ;  /* 0x0000008e0d907220 */ /* 0x000fe20000410000 */
[----:B------:R-:W-:Y:S01]  /*c440*/  HADD2.F32 R132, -RZ, R14.H1_H1 ;  /* 0x3000000eff847230 */ /* 0x000fe20000004100 */
[----:B------:R-:W-:Y:S01]  /*c450*/  FMUL.FTZ R139, R131, R100 ;  /* 0x00000064838b7220 */ /* 0x000fe20000410000 */
[----:B------:R-:W-:-:S02]  /*c460*/  HADD2.F32 R14, -RZ, R15.H0_H0 ;  /* 0x2000000fff0e7230 */ /* 0x000fc40000004100 */
[----:B------:R-:W-:-:S03]  /*c470*/  HADD2.F32 R15, -RZ, R15.H1_H1 ;  /* 0x3000000fff0f7230 */ /* 0x000fc60000004100 */
[----:B------:R-:W-:Y:S01]  /*c480*/  FMUL.FTZ R126, R14, R129 ;  /* 0x000000810e7e7220 */ /* 0x000fe20000410000 */
[--C-:B--2---:R-:W-:Y:S02]  /*c490*/  HADD2.F32 R133, -RZ, R9.reuse.H0_H0 ;  /* 0x20000009ff857230 */ /* 0x104fe40000004100 */
[----:B------:R-:W-:Y:S02]  /*c4a0*/  HADD2.F32 R9, -RZ, R9.H1_H1 ;  /* 0x30000009ff097230 */ /* 0x000fe40000004100 */
[--C-:B------:R-:W-:Y:S01]  /*c4b0*/  HADD2.F32 R135, -RZ, R8.reuse.H0_H0 ;  /* 0x20000008ff877230 */ /* 0x100fe20000004100 */
[C---:B------:R-:W-:Y:S01]  /*c4c0*/  FMUL.FTZ R134, R133.reuse, R134 ;  /* 0x0000008685867220 */ /* 0x040fe20000410000 */
[----:B------:R-:W-:Y:S01]  /*c4d0*/  HADD2.F32 R136, -RZ, R8.H1_H1 ;  /* 0x30000008ff887230 */ /* 0x000fe20000004100 */
[----:B------:R-:W-:Y:S01]  /*c4e0*/  FFMA.FTZ R138, R133, R140, R138 ;  /* 0x0000008c858a7223 */ /* 0x000fe2000001008a */
[----:B------:R-:W-:Y:S01]  /*c4f0*/  HADD2.F32 R8, -RZ, R10.H0_H0 ;  /* 0x2000000aff087230 */ /* 0x000fe20000004100 */
[----:B------:R-:W-:Y:S01]  /*c500*/  FMUL.FTZ R142, R9, R142 ;  /* 0x0000008e098e7220 */ /* 0x000fe20000410000 */
[----:B------:R-:W-:Y:S01]  /*c510*/  HADD2.F32 R133, -RZ, R128.H1_H1 ;  /* 0x30000080ff857230 */ /* 0x000fe20000004100 */
[C---:B------:R-:W-:Y:S01]  /*c520*/  FMUL.FTZ R125, R135.reuse, R125 ;  /* 0x0000007d877d7220 */ /* 0x040fe20000410000 */
[----:B------:R-:W-:Y:S01]  /*c530*/  HADD2.F32 R137, -RZ, R10.H1_H1 ;  /* 0x3000000aff897230 */ /* 0x000fe20000004100 */
[----:B------:R-:W-:Y:S01]  /*c540*/  FFMA.FTZ R148, R135, R127, R148 ;  /* 0x0000007f87947223 */ /* 0x000fe20000010094 */
[----:B------:R-:W-:Y:S01]  /*c550*/  HADD2.F32 R135, -RZ, R128.H0_H0 ;  /* 0x20000080ff877230 */ /* 0x000fe20000004100 */
[----:B------:R-:W-:Y:S01]  /*c560*/  FFMA.FTZ R9, R9, R146, R144 ;  /* 0x0000009209097223 */ /* 0x000fe20000010090 */
[----:B------:R-:W-:Y:S01]  /*c570*/  HADD2.F32 R144, -RZ, R103.H0_H0 ;  /* 0x20000067ff907230 */ /* 0x000fe20000004100 */
[-C--:B------:R-:W-:Y:S01]  /*c580*/  FMUL.FTZ R128, R12, R105.reuse ;  /* 0x000000690c807220 */ /* 0x080fe20000410000 */
[--C-:B------:R-:W-:Y:S01]  /*c590*/  HADD2.F32 R10, -RZ, R11.reuse.H0_H0 ;  /* 0x2000000bff0a7230 */ /* 0x100fe20000004100 */
[C---:B------:R-:W-:Y:S01]  /*c5a0*/  FMUL.FTZ R105, R8.reuse, R105 ;  /* 0x0000006908697220 */ /* 0x040fe20000410000 */
[----:B------:R-:W-:Y:S01]  /*c5b0*/  HADD2.F32 R11, -RZ, R11.H1_H1 ;  /* 0x3000000bff0b7230 */ /* 0x000fe20000004100 */
[----:B------:R-:W-:Y:S01]  /*c5c0*/  FFMA.FTZ R103, R8, R133, R128 ;  /* 0x0000008508677223 */ /* 0x000fe20000010080 */
[----:B------:R-:W-:Y:S01]  /*c5d0*/  F2FP.PACK_AB R9, R9, R138 ;  /* 0x0000008a0909723e */ /* 0x000fe200000000ff */
[----:B------:R-:W-:-:S02]  /*c5e0*/  FMUL.FTZ R8, R15, R144 ;  /* 0x000000900f087220 */ /* 0x000fc40000410000 */
[C---:B------:R-:W-:Y:S02]  /*c5f0*/  FMUL.FTZ R144, R11.reuse, R144 ;  /* 0x000000900b907220 */ /* 0x040fe40000410000 */
[----:B------:R-:W-:Y:S01]  /*c600*/  FFMA.FTZ R11, R11, R106, R8 ;  /* 0x0000006a0b0b7223 */ /* 0x000fe20000010008 */
[----:B------:R-:W-:Y:S01]  /*c610*/  HADD2.F32 R8, -RZ, R101.H0_H0 ;  /* 0x20000065ff087230 */ /* 0x000fe20000004100 */
[----:B------:R-:W-:Y:S02]  /*c620*/  FMUL.FTZ R129, R10, R129 ;  /* 0x000000810a817220 */ /* 0x000fe40000410000 */
[----:B------:R-:W-:Y:S02]  /*c630*/  FFMA.FTZ R101, R136, R104, R139 ;  /* 0x0000006888657223 */ /* 0x000fe4000001008b */
[----:B------:R-:W-:Y:S02]  /*c640*/  FFMA.FTZ R126, R10, R135, R126 ;  /* 0x000000870a7e7223 */ /* 0x000fe4000001007e */
[----:B------:R-:W-:-:S02]  /*c650*/  FMUL.FTZ R100, R136, R100 ;  /* 0x0000006488647220 */ /* 0x000fc40000410000 */
[----:B------:R-:W-:Y:S01]  /*c660*/  FMUL.FTZ R139, R137, R102 ;  /* 0x00000066898b7220 */ /* 0x000fe20000410000 */
[----:B------:R-:W-:Y:S01]  /*c670*/  F2FP.PACK_AB R11, R11, R126 ;  /* 0x0000007e0b0b723e */ /* 0x000fe200000000ff */
[----:B------:R-:W-:Y:S02]  /*c680*/  FMUL.FTZ R10, R132, R102 ;  /* 0x00000066840a7220 */ /* 0x000fe40000410000 */
[----:B------:R-:W-:Y:S02]  /*c690*/  FFMA.FTZ R105, R12, R133, -R105 ;  /* 0x000000850c697223 */ /* 0x000fe40000010869 */
[----:B------:R-:W-:Y:S02]  /*c6a0*/  FFMA.FTZ R129, R14, R135, -R129 ;  /* 0x000000870e817223 */ /* 0x000fe40000010881 */
[----:B------:R-:W-:Y:S02]  /*c6b0*/  FFMA.FTZ R134, R107, R140, -R134 ;  /* 0x0000008c6b867223 */ /* 0x000fe40000010886 */
[----:B------:R-:W-:-:S02]  /*c6c0*/  FFMA.FTZ R13, R13, R146, -R142 ;  /* 0x000000920d0d7223 */ /* 0x000fc4000001088e */
[----:B------:R-:W-:Y:S02]  /*c6d0*/  FFMA.FTZ R125, R130, R127, -R125 ;  /* 0x0000007f827d7223 */ /* 0x000fe4000001087d */
[----:B------:R-:W-:Y:S01]  /*c6e0*/  FFMA.FTZ R144, R15, R106, -R144 ;  /* 0x0000006a0f907223 */ /* 0x000fe20000010890 */
[----:B------:R-:W-:Y:S01]  /*c6f0*/  F2FP.PACK_AB R13, R13, R134 ;  /* 0x000000860d0d723e */ /* 0x000fe200000000ff */
[----:B------:R-:W-:Y:S02]  /*c700*/  FFMA.FTZ R12, R131, R104, -R100 ;  /* 0x00000068830c7223 */ /* 0x000fe40000010864 */
[-C--:B------:R-:W-:Y:S01]  /*c710*/  FFMA.FTZ R14, R132, R8.reuse, -R139 ;  /* 0x00000008840e7223 */ /* 0x080fe2000001088b */
[----:B------:R-:W-:Y:S01]  /*c720*/  F2FP.PACK_AB R15, R144, R129 ;  /* 0x00000081900f723e */ /* 0x000fe200000000ff */
[----:B------:R-:W-:Y:S01]  /*c730*/  FFMA.FTZ R10, R137, R8, R10 ;  /* 0x00000008890a7223 */ /* 0x000fe2000001000a */
[----:B------:R-:W-:Y:S02]  /*c740*/  F2FP.PACK_AB R12, R12, R125 ;  /* 0x0000007d0c0c723e */ /* 0x000fe400000000ff */
[----:B------:R-:W-:-:S02]  /*c750*/  F2FP.PACK_AB R14, R14, R105 ;  /* 0x000000690e0e723e */ /* 0x000fc400000000ff */
[----:B------:R-:W-:Y:S02]  /*c760*/  F2FP.PACK_AB R8, R101, R148 ;  /* 0x000000946508723e */ /* 0x000fe400000000ff */
[----:B------:R-:W-:Y:S01]  /*c770*/  F2FP.PACK_AB R10, R10, R103 ;  /* 0x000000670a0a723e */ /* 0x000fe200000000ff */
[----:B------:R1:W-:Y:S04]  /*c780*/  STS.128 [R122+0x10080], R12 ;  /* 0x0100800c7a007388 */ /* 0x0003e80000000c00 */
[----:B------:R1:W-:Y:S02]  /*c790*/  STS.128 [R123+0x10080], R8 ;  /* 0x010080087b007388 */ /* 0x0003e40000000c00 */
.L_x_405:
[----:B------:R-:W-:Y:S05]  /*c7a0*/  BSYNC B0 ;  /* 0x0000000000007941 */ /* 0x000fea0003800000 */
.L_x_404:
[----:B------:R-:W-:-:S13]  /*c7b0*/  ISETP.GE.AND P0, PT, R62, c[0x0][0x27c], PT ;  /* 0x00009f003e007a0c */ /* 0x000fda0003f06270 */
[----:B------:R-:W-:Y:S05]  /*c7c0*/  @P0 BRA `(.L_x_403) ;  /* 0x0000067000000947 */ /* 0x000fea0003800000 */
[----:B-1----:R-:W-:Y:S01]  /*c7d0*/  SHF.R.S32.HI R11, RZ, 0x1f, R62 ;  /* 0x0000001fff0b7819 */ /* 0x002fe2000001143e */
[----:B------:R-:W-:Y:S01]  /*c7e0*/  HADD2.F32 R126, -RZ, R116.H0_H0 ;  /* 0x20000074ff7e7230 */ /* 0x000fe20000004100 */
[----:B------:R-:W-:Y:S01]  /*c7f0*/  SHF.R.U32.HI R102, RZ, 0x10, R89 ;  /* 0x00000010ff667819 */ /* 0x000fe20000011659 */
[--C-:B------:R-:W-:Y:S01]  /*c800*/  HADD2.F32 R106, -RZ, R115.reuse.H0_H0 ;  /* 0x20000073ff6a7230 */ /* 0x100fe20000004100 */
[CC--:B--2---:R-:W-:Y:S01]  /*c810*/  LEA.HI R13, R11.reuse, R62.reuse, RZ, 0x3 ;  /* 0x0000003e0b0d7211 */ /* 0x0c4fe200078f18ff */
[----:B------:R-:W-:Y:S01]  /*c820*/  HADD2.F32 R134, -RZ, R118.H0_H0 ;  /* 0x20000076ff867230 */ /* 0x000fe20000004100 */
[----:B------:R-:W-:Y:S01]  /*c830*/  LEA.HI R11, R11, R62, RZ, 0x6 ;  /* 0x0000003e0b0b7211 */ /* 0x000fe200078f30ff */
[----:B------:R-:W-:Y:S01]  /*c840*/  HADD2.F32 R102, -RZ, R102.H0_H0 ;  /* 0x20000066ff667230 */ /* 0x000fe20000004100 */
[----:B------:R-:W-:Y:S01]  /*c850*/  LEA.HI.SX32 R9, R13, R124, 0x1d ;  /* 0x0000007c0d097211 */ /* 0x000fe200078feaff */
[----:B------:R-:W-:Y:S01]  /*c860*/  HADD2.F32 R115, -RZ, R115.H1_H1 ;  /* 0x30000073ff737230 */ /* 0x000fe20000004100 */
[----:B------:R-:W-:Y:S01]  /*c870*/  SHF.L.U32 R11, R11, 0x7, RZ ;  /* 0x000000070b0b7819 */ /* 0x000fe200000006ff */
[--C-:B------:R-:W-:Y:S01]  /*c880*/  HADD2.F32 R124, -RZ, R117.reuse.H0_H0 ;  /* 0x20000075ff7c7230 */ /* 0x100fe20000004100 */
[----:B------:R-:W-:Y:S01]  /*c890*/  SHF.R.S32.HI R8, RZ, 0x1f, R9 ;  /* 0x0000001fff087819 */ /* 0x000fe20000011409 */
[----:B------:R-:W-:Y:S01]  /*c8a0*/  HADD2.F32 R117, -RZ, R117.H1_H1 ;  /* 0x30000075ff757230 */ /* 0x000fe20000004100 */
[----:B------:R-:W-:-:S02]  /*c8b0*/  SHF.L.U32 R10, R9, 0x3, RZ ;  /* 0x00000003090a7819 */ /* 0x000fc400000006ff */
[----:B------:R-:W-:Y:S02]  /*c8c0*/  LEA.HI R8, R8, R9, RZ, 0x3 ;  /* 0x0000000908087211 */ /* 0x000fe400078f18ff */
[C---:B------:R-:W-:Y:S02]  /*c8d0*/  LOP3.LUT R13, R121.reuse, 0x38, R13, 0xf8, !PT ;  /* 0x00000038790d7812 */ /* 0x040fe400078ef80d */
[----:B------:R-:W-:Y:S02]  /*c8e0*/  LOP3.LUT R121, R121, 0x38, R10, 0xf8, !PT ;  /* 0x0000003879797812 */ /* 0x000fe400078ef80a */
[----:B------:R-:W-:Y:S02]  /*c8f0*/  SHF.L.U32 R8, R8, 0xa, RZ ;  /* 0x0000000a08087819 */ /* 0x000fe400000006ff */
[----:B------:R-:W-:Y:S02]  /*c900*/  LOP3.LUT R11, R11, 0x7fffe000, RZ, 0xc0, !PT ;  /* 0x7fffe0000b0b7812 */ /* 0x000fe400078ec0ff */
[----:B------:R-:W-:-:S02]  /*c910*/  LOP3.LUT R12, R13, R120, RZ, 0x3c, !PT ;  /* 0x000000780d0c7212 */ /* 0x000fc400078e3cff */
[----:B------:R-:W-:Y:S02]  /*c920*/  LOP3.LUT R120, R121, R120, RZ, 0x3c, !PT ;  /* 0x0000007879787212 */ /* 0x000fe400078e3cff */
[----:B------:R-:W-:Y:S02]  /*c930*/  LOP3.LUT R8, R8, 0x7fffe000, RZ, 0xc0, !PT ;  /* 0x7fffe00008087812 */ /* 0x000fe400078ec0ff */
[--C-:B------:R-:W-:Y:S02]  /*c940*/  IADD3 R11, R12, R11, R119.reuse ;  /* 0x0000000b0c0b7210 */ /* 0x100fe40007ffe077 */
[----:B------:R-:W-:Y:S02]  /*c950*/  IADD3 R8, R120, R8, R119 ;  /* 0x0000000878087210 */ /* 0x000fe40007ffe077 */
[----:B------:R-:W-:Y:S02]  /*c960*/  SHF.L.U32 R100, R11, 0x1, RZ ;  /* 0x000000010b647819 */ /* 0x000fe400000006ff */
[----:B------:R-:W-:-:S02]  /*c970*/  SHF.L.U32 R101, R8, 0x1, RZ ;  /* 0x0000000108657819 */ /* 0x000fc400000006ff */
[--C-:B------:R-:W-:Y:S01]  /*c980*/  SHF.R.U64 R92, R92, 0x10, R93.reuse ;  /* 0x000000105c5c7819 */ /* 0x100fe2000000125d */
[----:B------:R-:W1:Y:S01]  /*c990*/  LDS.128 R12, [R100+0x10080] ;  /* 0x01008000640c7984 */ /* 0x000e620000000c00 */
[----:B------:R-:W-:Y:S02]  /*c9a0*/  SHF.R.U32.HI R93, RZ, 0x10, R93 ;  /* 0x00000010ff5d7819 */ /* 0x000fe4000001165d */
[----:B------:R-:W-:Y:S01]  /*c9b0*/  SHF.R.U64 R88, R88, 0x10, R89 ;  /* 0x0000001058587819 */ /* 0x000fe20000001259 */
[----:B------:R-:W2:Y:S01]  /*c9c0*/  LDS.128 R8, [R101+0x10080] ;  /* 0x0100800065087984 */ /* 0x000ea20000000c00 */
[--C-:B------:R-:W-:Y:S01]  /*c9d0*/  SHF.R.U64 R89, R94, 0x10, R95.reuse ;  /* 0x000000105e597819 */ /* 0x100fe2000000125f */
[----:B------:R-:W-:Y:S01]  /*c9e0*/  HADD2.F32 R130, -RZ, R93.H0_H0 ;  /* 0x2000005dff827230 */ /* 0x000fe20000004100 */
[----:B------:R-:W-:Y:S01]  /*c9f0*/  SHF.R.U32.HI R94, RZ, 0x10, R95 ;  /* 0x00000010ff5e7819 */ /* 0x000fe2000001165f */
[----:B------:R-:W-:Y:S01]  /*ca00*/  HADD2.F32 R92, -RZ, R92.H0_H0 ;  /* 0x2000005cff5c7230 */ /* 0x000fe20000004100 */
[----:B------:R-:W-:-:S02]  /*ca10*/  SHF.R.U64 R90, R90, 0x10, R91 ;  /* 0x000000105a5a7819 */ /* 0x000fc4000000125b */
[----:B------:R-:W-:Y:S01]  /*ca20*/  SHF.R.U32.HI R91, RZ, 0x10, R91 ;  /* 0x00000010ff5b7819 */ /* 0x000fe2000001165b */
[----:B------:R-:W-:Y:S02]  /*ca30*/  HADD2.F32 R136, -RZ, R94.H0_H0 ;  /* 0x2000005eff887230 */ /* 0x000fe40000004100 */
[--C-:B-1----:R-:W-:Y:S02]  /*ca40*/  HADD2.F32 R103, -RZ, R13.reuse.H1_H1 ;  /* 0x3000000dff677230 */ /* 0x102fe40000004100 */
[----:B------:R-:W-:Y:S02]  /*ca50*/  HADD2.F32 R95, -RZ, R13.H0_H0 ;  /* 0x2000000dff5f7230 */ /* 0x000fe40000004100 */
[----:B------:R-:W-:Y:S01]  /*ca60*/  HADD2.F32 R13, -RZ, R15.H0_H0 ;  /* 0x2000000fff0d7230 */ /* 0x000fe20000004100 */
[----:B------:R-:W-:Y:S01]  /*ca70*/  FMUL.FTZ R128, R103, R102 ;  /* 0x0000006667807220 */ /* 0x000fe20000410000 */
[--C-:B--2---:R-:W-:Y:S01]  /*ca80*/  HADD2.F32 R119, -RZ, R9.reuse.H1_H1 ;  /* 0x30000009ff777230 */ /* 0x104fe20000004100 */
[----:B------:R-:W-:Y:S01]  /*ca90*/  FMUL.FTZ R122, R95, R106 ;  /* 0x0000006a5f7a7220 */ /* 0x000fe20000410000 */
[----:B------:R-:W-:Y:S01]  /*caa0*/  HADD2.F32 R107, -RZ, R9.H0_H0 ;  /* 0x20000009ff6b7230 */ /* 0x000fe20000004100 */
[----:B------:R-:W-:Y:S01]  /*cab0*/  FMUL.FTZ R132, R13, R126 ;  /* 0x0000007e0d847220 */ /* 0x000fe20000410000 */
[----:B------:R-:W-:Y:S01]  /*cac0*/  HADD2.F32 R9, -RZ, R11.H0_H0 ;  /* 0x2000000bff097230 */ /* 0x000fe20000004100 */
[C---:B------:R-:W-:Y:S01]  /*cad0*/  FMUL.FTZ R102, R119.reuse, R102 ;  /* 0x0000006677667220 */ /* 0x040fe20000410000 */
[----:B------:R-:W-:Y:S01]  /*cae0*/  HADD2.F32 R104, -RZ, R12.H0_H0 ;  /* 0x2000000cff687230 */ /* 0x000fe20000004100 */
[----:B------:R-:W-:Y:S01]  /*caf0*/  FFMA.FTZ R119, R119, R130, R128 ;  /* 0x0000008277777223 */ /* 0x000fe20000010080 */
[----:B------:R-:W-:Y:S01]  /*cb00*/  HADD2.F32 R15, -RZ, R15.H1_H1 ;  /* 0x3000000fff0f7230 */ /* 0x000fe20000004100 */
[C---:B------:R-:W-:Y:S01]  /*cb10*/  FMUL.FTZ R126, R9.reuse, R126 ;  /* 0x0000007e097e7220 */ /* 0x040fe20000410000 */
[----:B------:R-:W-:Y:S01]  /*cb20*/  HADD2.F32 R128, -RZ, R91.H0_H0 ;  /* 0x2000005bff807230 */ /* 0x000fe20000004100 */
[----:B------:R-:W-:Y:S01]  /*cb30*/  FFMA.FTZ R132, R9, R134, R132 ;  /* 0x0000008609847223 */ /* 0x000fe20000010084 */
[----:B------:R-:W-:Y:S01]  /*cb40*/  HADD2.F32 R120, -RZ, R8.H0_H0 ;  /* 0x20000008ff787230 */ /* 0x000fe20000004100 */
[-C--:B------:R-:W-:Y:S01]  /*cb50*/  FMUL.FTZ R9, R104, R115.reuse ;  /* 0x0000007368097220 */ /* 0x080fe20000410000 */
[----:B------:R-:W-:Y:S01]  /*cb60*/  HADD2.F32 R105, -RZ, R12.H1_H1 ;  /* 0x3000000cff697230 */ /* 0x000fe20000004100 */
[-C--:B------:R-:W-:Y:S01]  /*cb70*/  FMUL.FTZ R94, R15, R128.reuse ;  /* 0x000000800f5e7220 */ /* 0x080fe20000410000 */
[----:B------:R-:W-:Y:S01]  /*cb80*/  HADD2.F32 R11, -RZ, R11.H1_H1 ;  /* 0x3000000bff0b7230 */ /* 0x000fe20000004100 */
[C---:B------:R-:W-:Y:S01]  /*cb90*/  FMUL.FTZ R115, R120.reuse, R115 ;  /* 0x0000007378737220 */ /* 0x040fe20000410000 */
[----:B------:R-:W-:Y:S01]  /*cba0*/  HADD2.F32 R12, -RZ, R14.H0_H0 ;  /* 0x2000000eff0c7230 */ /* 0x000fe20000004100 */
[----:B------:R-:W-:Y:S01]  /*cbb0*/  FFMA.FTZ R120, R120, R117, R9 ;  /* 0x0000007578787223 */ /* 0x000fe20000010009 */
[----:B------:R-:W-:Y:S01]  /*cbc0*/  HADD2.F32 R91, -RZ, R116.H1_H1 ;  /* 0x30000074ff5b7230 */ /* 0x000fe20000004100 */
[----:B------:R-:W-:Y:S01]  /*cbd0*/  FMUL.FTZ R128, R11, R128 ;  /* 0x000000800b807220 */ /* 0x000fe20000410000 */
[----:B------:R-:W-:Y:S01]  /*cbe0*/  HADD2.F32 R121, -RZ, R8.H1_H1 ;  /* 0x30000008ff797230 */ /* 0x000fe20000004100 */
[C---:B------:R-:W-:Y:S01]  /*cbf0*/  FMUL.FTZ R106, R107.reuse, R106 ;  /* 0x0000006a6b6a7220 */ /* 0x040fe20000410000 */
[----:B------:R-:W-:Y:S01]  /*cc00*/  HADD2.F32 R8, -RZ, R10.H0_H0 ;  /* 0x2000000aff087230 */ /* 0x000fe20000004100 */
[----:B------:R-:W-:Y:S01]  /*cc10*/  FFMA.FTZ R122, R107, R124, R122 ;  /* 0x0000007c6b7a7223 */ /* 0x000fe2000001007a */
[----:B------:R-:W-:Y:S01]  /*cc20*/  HADD2.F32 R9, -RZ, R118.H1_H1 ;  /* 0x30000076ff097230 */ /* 0x000fe20000004100 */
[----:B------:R-:W-:Y:S01]  /*cc30*/  FFMA.FTZ R11, R11, R136, R94 ;  /* 0x000000880b0b7223 */ /* 0x000fe2000001005e */
[----:B------:R-:W-:Y:S01]  /*cc40*/  HADD2.F32 R14, -RZ, R14.H1_H1 ;  /* 0x3000000eff0e7230 */ /* 0x000fe20000004100 */
[-C--:B------:R-:W-:Y:S01]  /*cc50*/  FMUL.FTZ R93, R12, R91.reuse ;  /* 0x0000005b0c5d7220 */ /* 0x080fe20000410000 */
[----:B------:R-:W-:Y:S01]  /*cc60*/  HADD2.F32 R94, -RZ, R88.H0_H0 ;  /* 0x20000058ff5e7230 */ /* 0x000fe20000004100 */
[C---:B------:R-:W-:Y:S01]  /*cc70*/  FMUL.FTZ R91, R8.reuse, R91 ;  /* 0x0000005b085b7220 */ /* 0x040fe20000410000 */
[----:B------:R-:W-:Y:S01]  /*cc80*/  HADD2.F32 R107, -RZ, R90.H0_H0 ;  /* 0x2000005aff6b7230 */ /* 0x000fe20000004100 */
[----:B------:R-:W-:Y:S01]  /*cc90*/  FFMA.FTZ R88, R8, R9, R93 ;  /* 0x0000000908587223 */ /* 0x000fe2000001005d */
[----:B------:R-:W-:Y:S01]  /*cca0*/  HADD2.F32 R10, -RZ, R10.H1_H1 ;  /* 0x3000000aff0a7230 */ /* 0x000fe20000004100 */
[----:B------:R-:W-:Y:S01]  /*ccb0*/  FMUL.FTZ R8, R105, R94 ;  /* 0x0000005e69087220 */ /* 0x000fe20000410000 */
[----:B------:R-:W-:Y:S01]  /*ccc0*/  HADD2.F32 R93, -RZ, R89.H0_H0 ;  /* 0x20000059ff5d7230 */ /* 0x000fe20000004100 */
[----:B------:R-:W-:Y:S01]  /*ccd0*/  FMUL.FTZ R89, R14, R107 ;  /* 0x0000006b0e597220 */ /* 0x000fe20000410000 */
[----:B------:R-:W-:Y:S01]  /*cce0*/  F2FP.PACK_AB R11, R11, R132 ;  /* 0x000000840b0b723e */ /* 0x000fe200000000ff */
[----:B------:R-:W-:-:S02]  /*ccf0*/  FMUL.FTZ R94, R121, R94 ;  /* 0x0000005e795e7220 */ /* 0x000fc40000410000 */
[----:B------:R-:W-:Y:S02]  /*cd00*/  FMUL.FTZ R107, R10, R107 ;  /* 0x0000006b0a6b7220 */ /* 0x000fe40000410000 */
[----:B------:R-:W-:Y:S01]  /*cd10*/  FFMA.FTZ R91, R12, R9, -R91 ;  /* 0x000000090c5b7223 */ /* 0x000fe2000001085b */
[----:B------:R-:W-:Y:S01]  /*cd20*/  F2FP.PACK_AB R9, R119, R122 ;  /* 0x0000007a7709723e */ /* 0x000fe200000000ff */
        /* <DEDUP_REMOVED lines=9> */
[----:B------:R-:W-:Y:S01]  /*cdc0*/  FFMA.FTZ R121, R121, R92, R8 ;  /* 0x0000005c79797223 */ /* 0x000fe20000010008 */
[----:B------:R-:W-:Y:S01]  /*cdd0*/  F2FP.PACK_AB R12, R12, R115 ;  /* 0x000000730c0c723e */ /* 0x000fe200000000ff */
[----:B------:R-:W-:Y:S01]  /*cde0*/  FFMA.FTZ R89, R10, R93, R89 ;  /* 0x0000005d0a597223 */ /* 0x000fe20000010059 */
[----:B------:R-:W-:Y:S02]  /*cdf0*/  F2FP.PACK_AB R14, R14, R91 ;  /* 0x0000005b0e0e723e */ /* 0x000fe400000000ff */
[----:B------:R-:W-:Y:S02]  /*ce00*/  F2FP.PACK_AB R8, R121, R120 ;  /* 0x000000787908723e */ /* 0x000fe400000000ff */
[----:B------:R-:W-:Y:S01]  /*ce10*/  F2FP.PACK_AB R10, R89, R88 ;  /* 0x00000058590a723e */ /* 0x000fe200000000ff */
[----:B------:R1:W-:Y:S04]  /*ce20*/  STS.128 [R100+0x10080], R12 ;  /* 0x0100800c64007388 */ /* 0x0003e80000000c00 */
[----:B------:R1:W-:Y:S02]  /*ce30*/  STS.128 [R101+0x10080], R8 ;  /* 0x0100800865007388 */ /* 0x0003e40000000c00 */
.L_x_403:
[----:B------:R-:W-:Y:S05]  /*ce40*/  BSYNC B1 ;  /* 0x0000000000017941 */ /* 0x000fea0003800000 */
.L_x_402:
[----:B------:R-:W-:Y:S01]  /*ce50*/  IADD3 R88, R54, 0x20, RZ ;  /* 0x0000002036587810 */ /* 0x000fe20007ffe0ff */
[----:B------:R-:W-:Y:S03]  /*ce60*/  BSSY B1, `(.L_x_406) ;  /* 0x00000db000017945 */ /* 0x000fe60003800000 */
[----:B------:R-:W-:-:S13]  /*ce70*/  ISETP.GE.AND P0, PT, R88, UR4, PT ;  /* 0x0000000458007c0c */ /* 0x000fda000bf06270 */
[----:B------:R-:W-:Y:S05]  /*ce80*/  @P0 BRA `(.L_x_407) ;  /* 0x00000d8000000947 */ /* 0x000fea0003800000 */
[----:B------:R-:W-:Y:S01]  /*ce90*/  ISETP.GE.AND P0, PT, R80, c[0x0][0x27c], PT ;  /* 0x00009f0050007a0c */ /* 0x000fe20003f06270 */
[----:B------:R-:W-:Y:S01]  /*cea0*/  IMAD.SHL.U32 R93, R88, 0x40, RZ ;  /* 0x00000040585d7824 */ /* 0x000fe200078e00ff */
[----:B-1----:R-:W-:Y:S01]  /*ceb0*/  SHF.R.S32.HI R9, RZ, 0x1f, R88 ;  /* 0x0000001fff097819 */ /* 0x002fe20000011458 */
        /* <DEDUP_REMOVED lines=10> */
[----:B------:R-:W-:Y:S01]  /*cf60*/  HADD2.F32 R102, -RZ, R111.H0_H0 ;  /* 0x2000006fff667230 */ /* 0x000fe20000004100 */
[----:B------:R-:W-:Y:S01]  /*cf70*/  LOP3.LUT R91, R93, 0x38, R98, 0xf8, !PT ;  /* 0x000000385d5b7812 */ /* 0x000fe200078ef862 */
[----:B------:R-:W-:Y:S01]  /*cf80*/  HADD2.F32 R118, -RZ, R113.H0_H0 ;  /* 0x20000071ff767230 */ /* 0x000fe20000004100 */
[----:B------:R-:W-:Y:S01]  /*cf90*/  SHF.R.S32.HI R9, RZ, 0x1f, R10 ;  /* 0x0000001fff097819 */ /* 0x000fe2000001140a */
[----:B------:R-:W-:Y:S01]  /*cfa0*/  HADD2.F32 R111, -RZ, R111.H1_H1 ;  /* 0x3000006fff6f7230 */ /* 0x000fe20000004100 */
[----:B------:R-:W-:Y:S01]  /*cfb0*/  SHF.L.U32 R8, R10, 0x3, RZ ;  /* 0x000000030a087819 */ /* 0x000fe200000006ff */
[----:B------:R-:W-:Y:S01]  /*cfc0*/  HADD2.F32 R124, -RZ, R113.H1_H1 ;  /* 0x30000071ff7c7230 */ /* 0x000fe20000004100 */
[----:B------:R-:W-:Y:S01]  /*cfd0*/  LEA.HI R9, R9, R10, RZ, 0x3 ;  /* 0x0000000a09097211 */ /* 0x000fe200078f18ff */
[----:B------:R-:W-:Y:S01]  /*cfe0*/  HADD2.F32 R107, -RZ, R112.H0_H0 ;  /* 0x20000070ff6b7230 */ /* 0x000fe20000004100 */
[----:B------:R-:W-:Y:S01]  /*cff0*/  LOP3.LUT R91, R91, R92, RZ, 0x3c, !PT ;  /* 0x0000005c5b5b7212 */ /* 0x000fe200078e3cff */
[--C-:B------:R-:W-:Y:S01]  /*d000*/  HADD2.F32 R113, -RZ, R114.reuse.H1_H1 ;  /* 0x30000072ff717230 */ /* 0x100fe20000004100 */
[----:B------:R-:W-:Y:S01]  /*d010*/  LOP3.LUT R11, R93, 0x38, R8, 0xf8, !PT ;  /* 0x000000385d0b7812 */ /* 0x000fe200078ef808 */
[----:B------:R-:W-:Y:S01]  /*d020*/  HADD2.F32 R115, -RZ, R114.H0_H0 ;  /* 0x20000072ff737230 */ /* 0x000fe20000004100 */
[----:B------:R-:W-:-:S02]  /*d030*/  SHF.L.U32 R9, R9, 0xa, RZ ;  /* 0x0000000a09097819 */ /* 0x000fc400000006ff */
[----:B------:R-:W-:Y:S02]  /*d040*/  IADD3 R91, R88, R91, RZ ;  /* 0x0000005b585b7210 */ /* 0x000fe40007ffe0ff */
[----:B------:R-:W-:Y:S02]  /*d050*/  LOP3.LUT R8, R11, R92, RZ, 0x3c, !PT ;  /* 0x0000005c0b087212 */ /* 0x000fe400078e3cff */
[----:B------:R-:W-:Y:S02]  /*d060*/  LOP3.LUT R9, R9, 0x7fffe000, RZ, 0xc0, !PT ;  /* 0x7fffe00009097812 */ /* 0x000fe400078ec0ff */
[----:B------:R-:W-:Y:S02]  /*d070*/  SHF.L.U32 R91, R91, 0x1, RZ ;  /* 0x000000015b5b7819 */ /* 0x000fe400000006ff */
[----:B------:R-:W-:Y:S02]  /*d080*/  IADD3 R8, R8, R9, R88 ;  /* 0x0000000908087210 */ /* 0x000fe40007ffe058 */
[----:B------:R-:W-:Y:S01]  /*d090*/  SHF.R.U64 R68, R68, 0x10, R69 ;  /* 0x0000001044447819 */ /* 0x000fe20000001245 */
[----:B--2---:R-:W1:Y:S01]  /*d0a0*/  LDS.128 R12, [R91+0x10080] ;  /* 0x010080005b0c7984 */ /* 0x004e620000000c00 */
[----:B------:R-:W-:-:S02]  /*d0b0*/  SHF.L.U32 R89, R8, 0x1, RZ ;  /* 0x0000000108597819 */ /* 0x000fc400000006ff */
[----:B------:R-:W-:Y:S01]  /*d0c0*/  SHF.R.U32.HI R94, RZ, 0x10, R69 ;  /* 0x00000010ff5e7819 */ /* 0x000fe20000011645 */
[----:B------:R-:W-:Y:S01]  /*d0d0*/  HADD2.F32 R68, -RZ, R68.H0_H0 ;  /* 0x20000044ff447230 */ /* 0x000fe20000004100 */
[--C-:B------:R-:W-:Y:S01]  /*d0e0*/  SHF.R.U64 R69, R74, 0x10, R75.reuse ;  /* 0x000000104a457819 */ /* 0x100fe2000000124b */
[----:B------:R-:W2:Y:S01]  /*d0f0*/  LDS.128 R8, [R89+0x10080] ;  /* 0x0100800059087984 */ /* 0x000ea20000000c00 */
[----:B------:R-:W-:Y:S01]  /*d100*/  SHF.R.U32.HI R74, RZ, 0x10, R75 ;  /* 0x00000010ff4a7819 */ /* 0x000fe2000001164b */
[----:B------:R-:W-:Y:S01]  /*d110*/  HADD2.F32 R94, -RZ, R94.H0_H0 ;  /* 0x2000005eff5e7230 */ /* 0x000fe20000004100 */
[--C-:B------:R-:W-:Y:S01]  /*d120*/  SHF.R.U64 R72, R72, 0x10, R73.reuse ;  /* 0x0000001048487819 */ /* 0x100fe20000001249 */
[----:B------:R-:W-:Y:S01]  /*d130*/  HADD2.F32 R69, -RZ, R69.H0_H0 ;  /* 0x20000045ff457230 */ /* 0x000fe20000004100 */
[----:B------:R-:W-:Y:S01]  /*d140*/  SHF.R.U32.HI R73, RZ, 0x10, R73 ;  /* 0x00000010ff497819 */ /* 0x000fe20000011649 */
[----:B------:R-:W-:Y:S01]  /*d150*/  HADD2.F32 R74, -RZ, R74.H0_H0 ;  /* 0x2000004aff4a7230 */ /* 0x000fe20000004100 */
[--C-:B------:R-:W-:Y:S01]  /*d160*/  SHF.R.U64 R70, R70, 0x10, R71.reuse ;  /* 0x0000001046467819 */ /* 0x100fe20000001247 */
[----:B------:R-:W-:Y:S01]  /*d170*/  HADD2.F32 R72, -RZ, R72.H0_H0 ;  /* 0x20000048ff487230 */ /* 0x000fe20000004100 */
[----:B------:R-:W-:Y:S01]  /*d180*/  SHF.R.U32.HI R71, RZ, 0x10, R71 ;  /* 0x00000010ff477819 */ /* 0x000fe20000011647 */
[----:B------:R-:W-:-:S02]  /*d190*/  HADD2.F32 R122, -RZ, R73.H0_H0 ;  /* 0x20000049ff7a7230 */ /* 0x000fc40000004100 */
[----:B------:R-:W-:Y:S02]  /*d1a0*/  HADD2.F32 R70, -RZ, R70.H0_H0 ;  /* 0x20000046ff467230 */ /* 0x000fe40000004100 */
[----:B------:R-:W-:Y:S02]  /*d1b0*/  HADD2.F32 R114, -RZ, R71.H0_H0 ;  /* 0x20000047ff727230 */ /* 0x000fe40000004100 */
[----:B-1----:R-:W-:Y:S02]  /*d1c0*/  HADD2.F32 R75, -RZ, R13.H0_H0 ;  /* 0x2000000dff4b7230 */ /* 0x002fe40000004100 */
[--C-:B------:R-:W-:Y:S02]  /*d1d0*/  HADD2.F32 R95, -RZ, R12.reuse.H0_H0 ;  /* 0x2000000cff5f7230 */ /* 0x100fe40000004100 */
[----:B------:R-:W-:Y:S01]  /*d1e0*/  HADD2.F32 R100, -RZ, R12.H1_H1 ;  /* 0x3000000cff647230 */ /* 0x000fe20000004100 */
[----:B------:R-:W-:Y:S01]  /*d1f0*/  FMUL.FTZ R116, R75, R102 ;  /* 0x000000664b747220 */ /* 0x000fe20000410000 */
[----:B--2---:R-:W-:Y:S01]  /*d200*/  HADD2.F32 R103, -RZ, R9.H0_H0 ;  /* 0x20000009ff677230 */ /* 0x004fe20000004100 */
[----:B------:R-:W-:Y:S01]  /*d210*/  FMUL.FTZ R73, R95, R111 ;  /* 0x0000006f5f497220 */ /* 0x000fe20000410000 */
[----:B------:R-:W-:-:S02]  /*d220*/  HADD2.F32 R12, -RZ, R14.H0_H0 ;  /* 0x2000000eff0c7230 */ /* 0x000fc40000004100 */
[----:B------:R-:W-:Y:S01]  /*d230*/  HADD2.F32 R101, -RZ, R14.H1_H1 ;  /* 0x3000000eff657230 */ /* 0x000fe20000004100 */
[C---:B------:R-:W-:Y:S01]  /*d240*/  FMUL.FTZ R102, R103.reuse, R102 ;  /* 0x0000006667667220 */ /* 0x040fe20000410000 */
[----:B------:R-:W-:Y:S01]  /*d250*/  HADD2.F32 R104, -RZ, R8.H0_H0 ;  /* 0x20000008ff687230 */ /* 0x000fe20000004100 */
[-C--:B------:R-:W-:Y:S01]  /*d260*/  FFMA.FTZ R116, R103, R118.reuse, R116 ;  /* 0x0000007667747223 */ /* 0x080fe20000010074 */
[----:B------:R-:W-:Y:S01]  /*d270*/  HADD2.F32 R103, -RZ, R112.H1_H1 ;  /* 0x30000070ff677230 */ /* 0x000fe20000004100 */
[----:B------:R-:W-:Y:S01]  /*d280*/  FFMA.FTZ R102, R75, R118, -R102 ;  /* 0x000000764b667223 */ /* 0x000fe20000010866 */
[--C-:B------:R-:W-:Y:S01]  /*d290*/  HADD2.F32 R14, -RZ, R15.reuse.H0_H0 ;  /* 0x2000000fff0e7230 */ /* 0x100fe20000004100 */
[----:B------:R-:W-:Y:S01]  /*d2a0*/  FMUL.FTZ R111, R104, R111 ;  /* 0x0000006f686f7220 */ /* 0x000fe20000410000 */
[----:B------:R-:W-:Y:S01]  /*d2b0*/  HADD2.F32 R105, -RZ, R8.H1_H1 ;  /* 0x30000008ff697230 */ /* 0x000fe20000004100 */
[----:B------:R-:W-:Y:S01]  /*d2c0*/  FMUL.FTZ R112, R12, R103 ;  /* 0x000000670c707220 */ /* 0x000fe20000410000 */
        /* <DEDUP_REMOVED lines=12> */
[----:B------:R-:W-:Y:S01]  /*d390*/  HADD2.F32 R9, -RZ, R9.H1_H1 ;  /* 0x30000009ff097230 */ /* 0x000fe20000004100 */
[----:B------:R-:W-:-:S02]  /*d3a0*/  FFMA.FTZ R104, R10, R115, R104 ;  /* 0x000000730a687223 */ /* 0x000fc40000010068 */
[----:B------:R-:W-:Y:S02]  /*d3b0*/  FMUL.FTZ R120, R13, R94 ;  /* 0x0000005e0d787220 */ /* 0x000fe40000410000 */
[----:B------:R-:W-:Y:S02]  /*d3c0*/  FMUL.FTZ R114, R11, R114 ;  /* 0x000000720b727220 */ /* 0x000fe40000410000 */
[----:B------:R-:W-:Y:S02]  /*d3d0*/  FMUL.FTZ R10, R101, R70 ;  /* 0x00000046650a7220 */ /* 0x000fe40000410000 */
[----:B------:R-:W-:Y:S02]  /*d3e0*/  FMUL.FTZ R94, R9, R94 ;  /* 0x0000005e095e7220 */ /* 0x000fe40000410000 */
        /* <DEDUP_REMOVED lines=9> */
[----:B------:R-:W-:Y:S01]  /*d480*/  FFMA.FTZ R114, R15, R74, -R114 ;  /* 0x0000004a0f727223 */ /* 0x000fe20000010872 */
[----:B------:R-:W-:Y:S01]  /*d490*/  F2FP.PACK_AB R13, R13, R102 ;  /* 0x000000660d0d723e */ /* 0x000fe200000000ff */
[----:B------:R-:W-:Y:S02]  /*d4a0*/  FFMA.FTZ R12, R100, R72, -R117 ;  /* 0x00000048640c7223 */ /* 0x000fe40000010875 */
[----:B------:R-:W-:Y:S01]  /*d4b0*/  FFMA.FTZ R14, R101, R69, -R70 ;  /* 0x00000045650e7223 */ /* 0x000fe20000010846 */
[----:B------:R-:W-:Y:S01]  /*d4c0*/  F2FP.PACK_AB R15, R114, R107 ;  /* 0x0000006b720f723e */ /* 0x000fe200000000ff */
[----:B------:R-:W-:Y:S01]  /*d4d0*/  FFMA.FTZ R9, R9, R122, R120 ;  /* 0x0000007a09097223 */ /* 0x000fe20000010078 */
[----:B------:R-:W-:Y:S01]  /*d4e0*/  F2FP.PACK_AB R12, R12, R111 ;  /* 0x0000006f0c0c723e */ /* 0x000fe200000000ff */
[----:B------:R-:W-:Y:S01]  /*d4f0*/  FFMA.FTZ R8, R105, R72, R8 ;  /* 0x0000004869087223 */ /* 0x000fe20000010008 */
[----:B------:R-:W-:Y:S01]  /*d500*/  F2FP.PACK_AB R14, R14, R103 ;  /* 0x000000670e0e723e */ /* 0x000fe200000000ff */
[----:B------:R-:W-:Y:S01]  /*d510*/  FFMA.FTZ R10, R106, R69, R10 ;  /* 0x000000456a0a7223 */ /* 0x000fe2000001000a */
[----:B------:R-:W-:-:S02]  /*d520*/  F2FP.PACK_AB R9, R9, R116 ;  /* 0x000000740909723e */ /* 0x000fc400000000ff */
[----:B------:R-:W-:Y:S01]  /*d530*/  F2FP.PACK_AB R8, R8, R73 ;  /* 0x000000490808723e */ /* 0x000fe200000000ff */
[----:B------:R1:W-:Y:S01]  /*d540*/  STS.128 [R91+0x10080], R12 ;  /* 0x0100800c5b007388 */ /* 0x0003e20000000c00 */
[----:B------:R-:W-:-:S05]  /*d550*/  F2FP.PACK_AB R10, R10, R71 ;  /* 0x000000470a0a723e */ /* 0x000fca00000000ff */
[----:B------:R1:W-:Y:S02]  /*d560*/  STS.128 [R89+0x10080], R8 ;  /* 0x0100800859007388 */ /* 0x0003e40000000c00 */
.L_x_409:
[----:B------:R-:W-:Y:S05]  /*d570*/  BSYNC B0 ;  /* 0x0000000000007941 */ /* 0x000fea0003800000 */
.L_x_408:
[----:B------:R-:W-:-:S13]  /*d580*/  ISETP.GE.AND P0, PT, R62, c[0x0][0x27c], PT ;  /* 0x00009f003e007a0c */ /* 0x000fda0003f06270 */
[----:B------:R-:W-:Y:S05]  /*d590*/  @P0 BRA `(.L_x_407) ;  /* 0x0000067000000947 */ /* 0x000fea0003800000 */
[----:B-1----:R-:W-:Y:S01]  /*d5a0*/  SHF.R.S32.HI R11, RZ, 0x1f, R62 ;  /* 0x0000001fff0b7819 */ /* 0x002fe2000001143e */
[----:B------:R-:W-:Y:S01]  /*d5b0*/  HADD2.F32 R100, -RZ, R108.H0_H0 ;  /* 0x2000006cff647230 */ /* 0x000fe20000004100 */
[----:B------:R-:W-:Y:S01]  /*d5c0*/  SHF.R.U32.HI R70, RZ, 0x10, R49 ;  /* 0x00000010ff467819 */ /* 0x000fe20000011631 */
[----:B------:R-:W-:Y:S01]  /*d5d0*/  HADD2.F32 R106, -RZ, R110.H0_H0 ;  /* 0x2000006eff6a7230 */ /* 0x000fe20000004100 */
[CC--:B--2---:R-:W-:Y:S01]  /*d5e0*/  LEA.HI R13, R11.reuse, R62.reuse, RZ, 0x3 ;  /* 0x0000003e0b0d7211 */ /* 0x0c4fe200078f18ff */
[--C-:B------:R-:W-:Y:S01]  /*d5f0*/  HADD2.F32 R74, -RZ, R97.reuse.H0_H0 ;  /* 0x20000061ff4a7230 */ /* 0x100fe20000004100 */
        /* <DEDUP_REMOVED lines=8> */
[----:B------:R-:W-:-:S02]  /*d680*/  LOP3.LUT R13, R93, 0x38, R13, 0xf8, !PT ;  /* 0x000000385d0d7812 */ /* 0x000fc400078ef80d */
[----:B------:R-:W-:Y:S02]  /*d690*/  SHF.L.U32 R10, R9, 0x3, RZ ;  /* 0x00000003090a7819 */ /* 0x000fe400000006ff */
[----:B------:R-:W-:Y:S02]  /*d6a0*/  LEA.HI R8, R8, R9, RZ, 0x3 ;  /* 0x0000000908087211 */ /* 0x000fe400078f18ff */
[----:B------:R-:W-:Y:S02]  /*d6b0*/  LOP3.LUT R11, R11, 0x7fffe000, RZ, 0xc0, !PT ;  /* 0x7fffe0000b0b7812 */ /* 0x000fe400078ec0ff */
[----:B------:R-:W-:Y:S02]  /*d6c0*/  LOP3.LUT R12, R13, R92, RZ, 0x3c, !PT ;  /* 0x0000005c0d0c7212 */ /* 0x000fe400078e3cff */
[----:B------:R-:W-:Y:S02]  /*d6d0*/  LOP3.LUT R93, R93, 0x38, R10, 0xf8, !PT ;  /* 0x000000385d5d7812 */ /* 0x000fe400078ef80a */
[----:B------:R-:W-:-:S02]  /*d6e0*/  SHF.L.U32 R8, R8, 0xa, RZ ;  /* 0x0000000a08087819 */ /* 0x000fc400000006ff */
[--C-:B------:R-:W-:Y:S02]  /*d6f0*/  IADD3 R11, R12, R11, R88.reuse ;  /* 0x0000000b0c0b7210 */ /* 0x100fe40007ffe058 */
[----:B------:R-:W-:Y:S02]  /*d700*/  LOP3.LUT R92, R93, R92, RZ, 0x3c, !PT ;  /* 0x0000005c5d5c7212 */ /* 0x000fe400078e3cff */
[----:B------:R-:W-:Y:S02]  /*d710*/  LOP3.LUT R9, R8, 0x7fffe000, RZ, 0xc0, !PT ;  /* 0x7fffe00008097812 */ /* 0x000fe400078ec0ff */
[----:B------:R-:W-:Y:S02]  /*d720*/  SHF.L.U32 R68, R11, 0x1, RZ ;  /* 0x000000010b447819 */ /* 0x000fe400000006ff */
[----:B------:R-:W-:Y:S02]  /*d730*/  IADD3 R9, R92, R9, R88 ;  /* 0x000000095c097210 */ /* 0x000fe40007ffe058 */
[----:B------:R-:W-:Y:S01]  /*d740*/  SHF.R.U64 R56, R56, 0x10, R57 ;  /* 0x0000001038387819 */ /* 0x000fe20000001239 */
[----:B------:R-:W1:Y:S01]  /*d750*/  LDS.128 R12, [R68+0x10080] ;  /* 0x01008000440c7984 */ /* 0x000e620000000c00 */
[----:B------:R-:W-:-:S02]  /*d760*/  SHF.L.U32 R69, R9, 0x1, RZ ;  /* 0x0000000109457819 */ /* 0x000fc400000006ff */
[----:B------:R-:W-:Y:S01]  /*d770*/  SHF.R.U32.HI R57, RZ, 0x10, R57 ;  /* 0x00000010ff397819 */ /* 0x000fe20000011639 */
[----:B------:R-:W-:Y:S01]  /*d780*/  HADD2.F32 R56, -RZ, R56.H0_H0 ;  /* 0x20000038ff387230 */ /* 0x000fe20000004100 */
[----:B------:R-:W-:Y:S01]  /*d790*/  SHF.R.U64 R48, R48, 0x10, R49 ;  /* 0x0000001030307819 */ /* 0x000fe20000001231 */
[----:B------:R-:W2:Y:S01]  /*d7a0*/  LDS.128 R8, [R69+0x10080] ;  /* 0x0100800045087984 */ /* 0x000ea20000000c00 */
[--C-:B------:R-:W-:Y:S01]  /*d7b0*/  SHF.R.U64 R49, R58, 0x10, R59.reuse ;  /* 0x000000103a317819 */ /* 0x100fe2000000123b */
[----:B------:R-:W-:Y:S01]  /*d7c0*/  HADD2.F32 R102, -RZ, R57.H0_H0 ;  /* 0x20000039ff667230 */ /* 0x000fe20000004100 */
[----:B------:R-:W-:Y:S02]  /*d7d0*/  SHF.R.U32.HI R58, RZ, 0x10, R59 ;  /* 0x00000010ff3a7819 */ /* 0x000fe4000001163b */
[--C-:B------:R-:W-:Y:S01]  /*d7e0*/  SHF.R.U64 R50, R50, 0x10, R51.reuse ;  /* 0x0000001032327819 */ /* 0x100fe20000001233 */
[----:B------:R-:W-:Y:S01]  /*d7f0*/  HADD2.F32 R91, -RZ, R49.H0_H0 ;  /* 0x20000031ff5b7230 */ /* 0x000fe20000004100 */
[----:B------:R-:W-:Y:S01]  /*d800*/  SHF.R.U32.HI R51, RZ, 0x10, R51 ;  /* 0x00000010ff337819 */ /* 0x000fe20000011633 */
[----:B------:R-:W-:-:S02]  /*d810*/  HADD2.F32 R112, -RZ, R58.H0_H0 ;  /* 0x2000003aff707230 */ /* 0x000fc40000004100 */
        /* <DEDUP_REMOVED lines=16> */
[----:B------:R-:W-:Y:S01]  /*d920*/  HADD2.F32 R11, -RZ, R11.H1_H1 ;  /* 0x3000000bff0b7230 */ /* 0x000fe20000004100 */
[----:B------:R-:W-:Y:S01]  /*d930*/  FMUL.FTZ R74, R75, R74 ;  /* 0x0000004a4b4a7220 */ /* 0x000fe20000410000 */
[----:B------:R-:W-:Y:S01]  /*d940*/  HADD2.F32 R89, -RZ, R8.H0_H0 ;  /* 0x20000008ff597230 */ /* 0x000fe20000004100 */
[-C--:B------:R-:W-:Y:S01]  /*d950*/  FMUL.FTZ R58, R15, R88.reuse ;  /* 0x000000580f3a7220 */ /* 0x080fe20000410000 */
[----:B------:R-:W-:Y:S01]  /*d960*/  HADD2.F32 R9, -RZ, R108.H1_H1 ;  /* 0x3000006cff097230 */ /* 0x000fe20000004100 */
[-C--:B------:R-:W-:Y:S01]  /*d970*/  FMUL.FTZ R108, R72, R97.reuse ;  /* 0x00000061486c7220 */ /* 0x080fe20000410000 */
[----:B------:R-:W-:Y:S01]  /*d980*/  HADD2.F32 R73, -RZ, R12.H1_H1 ;  /* 0x3000000cff497230 */ /* 0x000fe20000004100 */
[----:B------:R-:W-:Y:S01]  /*d990*/  FMUL.FTZ R88, R11, R88 ;  /* 0x000000580b587220 */ /* 0x000fe20000410000 */
[----:B------:R-:W-:Y:S01]  /*d9a0*/  HADD2.F32 R12, -RZ, R14.H0_H0 ;  /* 0x2000000eff0c7230 */ /* 0x000fe20000004100 */
[C---:B------:R-:W-:Y:S01]  /*d9b0*/  FMUL.FTZ R97, R89.reuse, R97 ;  /* 0x0000006159617220 */ /* 0x040fe20000410000 */
[----:B------:R-:W-:Y:S01]  /*d9c0*/  HADD2.F32 R90, -RZ, R8.H1_H1 ;  /* 0x30000008ff5a7230 */ /* 0x000fe20000004100 */
[----:B------:R-:W-:Y:S01]  /*d9d0*/  FFMA.FTZ R108, R89, R109, R108 ;  /* 0x0000006d596c7223 */ /* 0x000fe2000001006c */
[----:B------:R-:W-:Y:S01]  /*d9e0*/  HADD2.F32 R14, -RZ, R14.H1_H1 ;  /* 0x3000000eff0e7230 */ /* 0x000fe20000004100 */
[----:B------:R-:W-:Y:S01]  /*d9f0*/  FFMA.FTZ R92, R75, R94, R92 ;  /* 0x0000005e4b5c7223 */ /* 0x000fe2000001005c */
[----:B------:R-:W-:Y:S01]  /*da00*/  HADD2.F32 R8, -RZ, R10.H0_H0 ;  /* 0x2000000aff087230 */ /* 0x000fe20000004100 */
[----:B------:R-:W-:Y:S01]  /*da10*/  FFMA.FTZ R11, R11, R112, R58 ;  /* 0x000000700b0b7223 */ /* 0x000fe2000001003a */
[----:B------:R-:W-:Y:S01]  /*da20*/  HADD2.F32 R51, -RZ, R110.H1_H1 ;  /* 0x3000006eff337230 */ /* 0x000fe20000004100 */
[-C--:B------:R-:W-:Y:S01]  /*da30*/  FMUL.FTZ R58, R12, R9.reuse ;  /* 0x000000090c3a7220 */ /* 0x080fe20000410000 */
[----:B------:R-:W-:Y:S01]  /*da40*/  HADD2.F32 R89, -RZ, R50.H0_H0 ;  /* 0x20000032ff597230 */ /* 0x000fe20000004100 */
[C---:B------:R-:W-:Y:S01]  /*da50*/  FMUL.FTZ R9, R8.reuse, R9 ;  /* 0x0000000908097220 */ /* 0x040fe20000410000 */
[----:B------:R-:W-:Y:S01]  /*da60*/  HADD2.F32 R10, -RZ, R10.H1_H1 ;  /* 0x3000000aff0a7230 */ /* 0x000fe20000004100 */
[----:B------:R-:W-:Y:S01]  /*da70*/  FFMA.FTZ R74, R59, R94, -R74 ;  /* 0x0000005e3b4a7223 */ /* 0x000fe2000001084a */
[----:B------:R-:W-:Y:S01]  /*da80*/  HADD2.F32 R75, -RZ, R48.H0_H0 ;  /* 0x20000030ff4b7230 */ /* 0x000fe20000004100 */
[----:B------:R-:W-:Y:S01]  /*da90*/  FFMA.FTZ R48, R8, R51, R58 ;  /* 0x0000003308307223 */ /* 0x000fe2000001003a */
[----:B------:R-:W-:Y:S01]  /*daa0*/  F2FP.PACK_AB R11, R11, R104 ;  /* 0x000000680b0b723e */ /* 0x000fe200000000ff */
[----:B------:R-:W-:-:S02]  /*dab0*/  FMUL.FTZ R49, R14, R89 ;  /* 0x000000590e317220 */ /* 0x000fc40000410000 */
[----:B------:R-:W-:Y:S02]  /*dac0*/  FMUL.FTZ R8, R90, R75 ;  /* 0x0000004b5a087220 */ /* 0x000fe40000410000 */
[----:B------:R-:W-:Y:S02]  /*dad0*/  FMUL.FTZ R89, R10, R89 ;  /* 0x000000590a597220 */ /* 0x000fe40000410000 */
[----:B------:R-:W-:Y:S02]  /*dae0*/  FMUL.FTZ R93, R73, R75 ;  /* 0x0000004b495d7220 */ /* 0x000fe40000410000 */
[----:B------:R-:W-:Y:S01]  /*daf0*/  FFMA.FTZ R51, R12, R51, -R9 ;  /* 0x000000330c337223 */ /* 0x000fe20000010809 */
[----:B------:R-:W-:Y:S01]  /*db00*/  F2FP.PACK_AB R9, R57, R92 ;  /* 0x0000005c3909723e */ /* 0x000fe200000000ff */
[----:B------:R-:W-:Y:S02]  /*db10*/  FFMA.FTZ R71, R71, R102, -R70 ;  /* 0x0000006647477223 */ /* 0x000fe40000010846 */
[----:B------:R-:W-:-:S02]  /*db20*/  FFMA.FTZ R100, R13, R106, -R100 ;  /* 0x0000006a0d647223 */ /* 0x000fc40000010864 */
[----:B------:R-:W-:Y:S01]  /*db30*/  FFMA.FTZ R15, R15, R112, -R88 ;  /* 0x000000700f0f7223 */ /* 0x000fe20000010858 */
[----:B------:R-:W-:Y:S01]  /*db40*/  F2FP.PACK_AB R13, R71, R74 ;  /* 0x0000004a470d723e */ /* 0x000fe200000000ff */
[----:B------:R-:W-:Y:S02]  /*db50*/  FFMA.FTZ R97, R72, R109, -R97 ;  /* 0x0000006d48617223 */ /* 0x000fe40000010861 */
[----:B------:R-:W-:Y:S01]  /*db60*/  FFMA.FTZ R12, R73, R56, -R8 ;  /* 0x00000038490c7223 */ /* 0x000fe20000010808 */
[----:B------:R-:W-:Y:S01]  /*db70*/  F2FP.PACK_AB R15, R15, R100 ;  /* 0x000000640f0f723e */ /* 0x000fe200000000ff */
[----:B------:R-:W-:Y:S02]  /*db80*/  FFMA.FTZ R14, R14, R91, -R89 ;  /* 0x0000005b0e0e7223 */ /* 0x000fe40000010859 */
[----:B------:R-:W-:Y:S01]  /*db90*/  FFMA.FTZ R75, R90, R56, R93 ;  /* 0x000000385a4b7223 */ /* 0x000fe2000001005d */
[----:B------:R-:W-:Y:S01]  /*dba0*/  F2FP.PACK_AB R12, R12, R97 ;  /* 0x000000610c0c723e */ /* 0x000fe200000000ff */
[----:B------:R-:W-:Y:S01]  /*dbb0*/  FFMA.FTZ R49, R10, R91, R49 ;  /* 0x0000005b0a317223 */ /* 0x000fe20000010031 */
[----:B------:R-:W-:-:S02]  /*dbc0*/  F2FP.PACK_AB R14, R14, R51 ;  /* 0x000000330e0e723e */ /* 0x000fc400000000ff */
[----:B------:R-:W-:Y:S02]  /*dbd0*/  F2FP.PACK_AB R8, R75, R108 ;  /* 0x0000006c4b08723e */ /* 0x000fe400000000ff */
[----:B------:R-:W-:Y:S01]  /*dbe0*/  F2FP.PACK_AB R10, R49, R48 ;  /* 0x00000030310a723e */ /* 0x000fe200000000ff */
[----:B------:R1:W-:Y:S04]  /*dbf0*/  STS.128 [R68+0x10080], R12 ;  /* 0x0100800c44007388 */ /* 0x0003e80000000c00 */
[----:B------:R1:W-:Y:S02]  /*dc00*/  STS.128 [R69+0x10080], R8 ;  /* 0x0100800845007388 */ /* 0x0003e40000000c00 */
.L_x_407:
[----:B------:R-:W-:Y:S05]  /*dc10*/  BSYNC B1 ;  /* 0x0000000000017941 */ /* 0x000fea0003800000 */
.L_x_406:
        /* <DEDUP_REMOVED lines=54> */
[--C-:B-1----:R-:W-:Y:S02]  /*df80*/  HADD2.F32 R43, -RZ, R13.reuse.H0_H0 ;  /* 0x2000000dff2b7230 */ /* 0x102fe40000004100 */
[----:B------:R-:W-:Y:S02]  /*df90*/  HADD2.F32 R13, -RZ, R13.H1_H1 ;  /* 0x3000000dff0d7230 */ /* 0x000fe40000004100 */
[--C-:B------:R-:W-:Y:S01]  /*dfa0*/  HADD2.F32 R59, -RZ, R12.reuse.H0_H0 ;  /* 0x2000000cff3b7230 */ /* 0x100fe20000004100 */
[----:B------:R-:W-:Y:S01]  /*dfb0*/  FMUL.FTZ R88, R43, R70 ;  /* 0x000000462b587220 */ /* 0x000fe20000410000 */
[--C-:B--2---:R-:W-:Y:S01]  /*dfc0*/  HADD2.F32 R71, -RZ, R9.reuse.H0_H0 ;  /* 0x20000009ff477230 */ /* 0x104fe20000004100 */
[----:B------:R-:W-:Y:S01]  /*dfd0*/  FMUL.FTZ R92, R13, R58 ;  /* 0x0000003a0d5c7220 */ /* 0x000fe20000410000 */
[----:B------:R-:W-:Y:S01]  /*dfe0*/  HADD2.F32 R9, -RZ, R9.H1_H1 ;  /* 0x30000009ff097230 */ /* 0x000fe20000004100 */
[----:B------:R-:W-:Y:S01]  /*dff0*/  FMUL.FTZ R41, R59, R85 ;  /* 0x000000553b297220 */ /* 0x000fe20000410000 */
[----:B------:R-:W-:Y:S01]  /*e000*/  HADD2.F32 R68, -RZ, R12.H1_H1 ;  /* 0x3000000cff447230 */ /* 0x000fe20000004100 */
[C---:B------:R-:W-:Y:S01]  /*e010*/  FMUL.FTZ R70, R71.reuse, R70 ;  /* 0x0000004647467220 */ /* 0x040fe20000410000 */
[----:B------:R-:W-:Y:S01]  /*e020*/  HADD2.F32 R12, -RZ, R14.H0_H0 ;  /* 0x2000000eff0c7230 */ /* 0x000fe20000004100 */
[----:B------:R-:W-:Y:S01]  /*e030*/  FFMA.FTZ R88, R71, R90, R88 ;  /* 0x0000005a47587223 */ /* 0x000fe20000010058 */
[----:B------:R-:W-:Y:S01]  /*e040*/  HADD2.F32 R71, -RZ, R86.H1_H1 ;  /* 0x30000056ff477230 */ /* 0x000fe20000004100 */
[C---:B------:R-:W-:Y:S01]  /*e050*/  FMUL.FTZ R58, R9.reuse, R58 ;  /* 0x0000003a093a7220 */ /* 0x040fe20000410000 */
[----:B------:R-:W-:Y:S01]  /*e060*/  HADD2.F32 R69, -RZ, R14.H1_H1 ;  /* 0x3000000eff457230 */ /* 0x000fe20000004100 */
[----:B------:R-:W-:Y:S01]  /*e070*/  FFMA.FTZ R9, R9, R94, R92 ;  /* 0x0000005e09097223 */ /* 0x000fe2000001005c */
[--C-:B------:R-:W-:Y:S01]  /*e080*/  HADD2.F32 R72, -RZ, R8.reuse.H0_H0 ;  /* 0x20000008ff487230 */ /* 0x100fe20000004100 */
[----:B------:R-:W-:Y:S01]  /*e090*/  FMUL.FTZ R86, R12, R71 ;  /* 0x000000470c567220 */ /* 0x000fe20000410000 */
[--C-:B------:R-:W-:Y:S01]  /*e0a0*/  HADD2.F32 R14, -RZ, R15.reuse.H0_H0 ;  /* 0x2000000fff0e7230 */ /* 0x100fe20000004100 */
[----:B------:R-:W-:Y:S01]  /*e0b0*/  FFMA.FTZ R70, R43, R90, -R70 ;  /* 0x0000005a2b467223 */ /* 0x000fe20000010846 */
[----:B------:R-:W-:Y:S01]  /*e0c0*/  HADD2.F32 R73, -RZ, R8.H1_H1 ;  /* 0x30000008ff497230 */ /* 0x000fe20000004100 */
[C---:B------:R-:W-:Y:S01]  /*e0d0*/  FMUL.FTZ R85, R72.reuse, R85 ;  /* 0x0000005548557220 */ /* 0x040fe20000410000 */
[--C-:B------:R-:W-:Y:S01]  /*e0e0*/  HADD2.F32 R8, -RZ, R10.reuse.H0_H0 ;  /* 0x2000000aff087230 */ /* 0x100fe20000004100 */
[----:B------:R-:W-:Y:S01]  /*e0f0*/  FFMA.FTZ R41, R72, R100, R41 ;  /* 0x0000006448297223 */ /* 0x000fe20000010029 */
[----:B------:R-:W-:Y:S01]  /*e100*/  HADD2.F32 R15, -RZ, R15.H1_H1 ;  /* 0x3000000fff0f7230 */ /* 0x000fe20000004100 */
[----:B------:R-:W-:Y:S01]  /*e110*/  FMUL.FTZ R72, R14, R75 ;  /* 0x0000004b0e487220 */ /* 0x000fe20000410000 */
[----:B------:R-:W-:Y:S01]  /*e120*/  HADD2.F32 R92, -RZ, R35.H0_H0 ;  /* 0x20000023ff5c7230 */ /* 0x000fe20000004100 */
[C---:B------:R-:W-:Y:S01]  /*e130*/  FMUL.FTZ R71, R8.reuse, R71 ;  /* 0x0000004708477220 */ /* 0x040fe20000410000 */
[----:B------:R-:W-:Y:S01]  /*e140*/  HADD2.F32 R74, -RZ, R10.H1_H1 ;  /* 0x3000000aff4a7230 */ /* 0x000fe20000004100 */
[----:B------:R-:W-:Y:S01]  /*e150*/  FFMA.FTZ R35, R8, R87, R86 ;  /* 0x0000005708237223 */ /* 0x000fe20000010056 */
[--C-:B------:R-:W-:Y:S01]  /*e160*/  HADD2.F32 R10, -RZ, R11.reuse.H0_H0 ;  /* 0x2000000bff0a7230 */ /* 0x100fe20000004100 */
[----:B------:R-:W-:Y:S01]  /*e170*/  FMUL.FTZ R8, R15, R92 ;  /* 0x0000005c0f087220 */ /* 0x000fe20000410000 */
[----:B------:R-:W-:Y:S01]  /*e180*/  HADD2.F32 R11, -RZ, R11.H1_H1 ;  /* 0x3000000bff0b7230 */ /* 0x000fe20000004100 */
[----:B------:R-:W-:Y:S01]  /*e190*/  FMUL.FTZ R91, R73, R32 ;  /* 0x00000020495b7220 */ /* 0x000fe20000410000 */
[----:B------:R-:W-:Y:S01]  /*e1a0*/  F2FP.PACK_AB R9, R9, R88 ;  /* 0x000000580909723e */ /* 0x000fe200000000ff */
[----:B------:R-:W-:-:S02]  /*e1b0*/  FMUL.FTZ R75, R10, R75 ;  /* 0x0000004b0a4b7220 */ /* 0x000fc40000410000 */
[----:B------:R-:W-:Y:S02]  /*e1c0*/  FFMA.FTZ R72, R10, R89, R72 ;  /* 0x000000590a487223 */ /* 0x000fe40000010048 */
[----:B------:R-:W-:Y:S02]  /*e1d0*/  FMUL.FTZ R92, R11, R92 ;  /* 0x0000005c0b5c7220 */ /* 0x000fe40000410000 */
[----:B------:R-:W-:Y:S02]  /*e1e0*/  FMUL.FTZ R10, R69, R34 ;  /* 0x00000022450a7220 */ /* 0x000fe40000410000 */
[----:B------:R-:W-:Y:S02]  /*e1f0*/  FFMA.FTZ R11, R11, R42, R8 ;  /* 0x0000002a0b0b7223 */ /* 0x000fe40000010008 */
[----:B------:R-:W-:Y:S02]  /*e200*/  FMUL.FTZ R34, R74, R34 ;  /* 0x000000224a227220 */ /* 0x000fe40000410000 */
[----:B------:R-:W-:Y:S01]  /*e210*/  FMUL.FTZ R8, R68, R32 ;  /* 0x0000002044087220 */ /* 0x000fe20000410000 */
[----:B------:R-:W-:Y:S01]  /*e220*/  F2FP.PACK_AB R11, R11, R72 ;  /* 0x000000480b0b723e */ /* 0x000fe200000000ff */
[----:B------:R-:W-:-:S02]  /*e230*/  FFMA.FTZ R71, R12, R87, -R71 ;  /* 0x000000570c477223 */ /* 0x000fc40000010847 */
[----:B------:R-:W-:Y:S02]  /*e240*/  FFMA.FTZ R75, R14, R89, -R75 ;  /* 0x000000590e4b7223 */ /* 0x000fe4000001084b */
[----:B------:R-:W-:Y:S02]  /*e250*/  FFMA.FTZ R13, R13, R94, -R58 ;  /* 0x0000005e0d0d7223 */ /* 0x000fe4000001083a */
[----:B------:R-:W-:Y:S02]  /*e260*/  FFMA.FTZ R85, R59, R100, -R85 ;  /* 0x000000643b557223 */ /* 0x000fe40000010855 */
[----:B------:R-:W-:Y:S01]  /*e270*/  FFMA.FTZ R92, R15, R42, -R92 ;  /* 0x0000002a0f5c7223 */ /* 0x000fe2000001085c */
[----:B------:R-:W-:Y:S01]  /*e280*/  F2FP.PACK_AB R13, R13, R70 ;  /* 0x000000460d0d723e */ /* 0x000fe200000000ff */
[-C--:B------:R-:W-:Y:S02]  /*e290*/  FFMA.FTZ R12, R68, R40.reuse, -R91 ;  /* 0x00000028440c7223 */ /* 0x080fe4000001085b */
[----:B------:R-:W-:Y:S01]  /*e2a0*/  FFMA.FTZ R14, R69, R33, -R34 ;  /* 0x00000021450e7223 */ /* 0x000fe20000010822 */
[----:B------:R-:W-:Y:S01]  /*e2b0*/  F2FP.PACK_AB R15, R92, R75 ;  /* 0x0000004b5c0f723e */ /* 0x000fe200000000ff */
        /* <DEDUP_REMOVED lines=8> */
.L_x_413:
[----:B------:R-:W-:Y:S05]  /*e340*/  BSYNC B0 ;  /* 0x0000000000007941 */ /* 0x000fea0003800000 */
.L_x_412:
[----:B------:R-:W-:-:S13]  /*e350*/  ISETP.GE.AND P0, PT, R62, c[0x0][0x27c], PT ;  /* 0x00009f003e007a0c */ /* 0x000fda0003f06270 */
[----:B------:R-:W-:Y:S05]  /*e360*/  @P0 BRA `(.L_x_411) ;  /* 0x0000067000000947 */ /* 0x000fea0003800000 */
[----:B-1----:R-:W-:Y:S01]  /*e370*/  SHF.R.S32.HI R11, RZ, 0x1f, R62 ;  /* 0x0000001fff0b7819 */ /* 0x002fe2000001143e */
[----:B------:R-:W-:Y:S01]  /*e380*/  HADD2.F32 R58, -RZ, R82.H0_H0 ;  /* 0x20000052ff3a7230 */ /* 0x000fe20000004100 */
[----:B------:R-:W-:Y:S01]  /*e390*/  SHF.R.U64 R34, R44, 0x10, R45 ;  /* 0x000000102c227819 */ /* 0x000fe2000000122d */
[----:B------:R-:W-:Y:S01]  /*e3a0*/  HADD2.F32 R70, -RZ, R84.H0_H0 ;  /* 0x20000054ff467230 */ /* 0x000fe20000004100 */
[CC--:B--2---:R-:W-:Y:S02]  /*e3b0*/  LEA.HI R13, R11.reuse, R62.reuse, RZ, 0x3 ;  /* 0x0000003e0b0d7211 */ /* 0x0c4fe400078f18ff */
[----:B------:R-:W-:Y:S01]  /*e3c0*/  LEA.HI R11, R11, R62, RZ, 0x6 ;  /* 0x0000003e0b0b7211 */ /* 0x000fe200078f30ff */
[----:B------:R-:W-:Y:S01]  /*e3d0*/  HADD2.F32 R34, -RZ, R34.H0_H0 ;  /* 0x20000022ff227230 */ /* 0x000fe20000004100 */
[----:B------:R-:W-:Y:S02]  /*e3e0*/  LEA.HI.SX32 R9, R13, R50, 0x1d ;  /* 0x000000320d097211 */ /* 0x000fe400078feaff */
[----:B------:R-:W-:-:S02]  /*e3f0*/  SHF.L.U32 R11, R11, 0x7, RZ ;  /* 0x000000070b0b7819 */ /* 0x000fc400000006ff */
[----:B------:R-:W-:Y:S02]  /*e400*/  SHF.R.S32.HI R8, RZ, 0x1f, R9 ;  /* 0x0000001fff087819 */ /* 0x000fe40000011409 */
[----:B------:R-:W-:Y:S02]  /*e410*/  LOP3.LUT R13, R57, 0x38, R13, 0xf8, !PT ;  /* 0x00000038390d7812 */ /* 0x000fe400078ef80d */
[----:B------:R-:W-:Y:S02]  /*e420*/  SHF.L.U32 R10, R9, 0x3, RZ ;  /* 0x00000003090a7819 */ /* 0x000fe400000006ff */
[----:B------:R-:W-:Y:S02]  /*e430*/  LEA.HI R8, R8, R9, RZ, 0x3 ;  /* 0x0000000908087211 */ /* 0x000fe400078f18ff */
[----:B------:R-:W-:Y:S02]  /*e440*/  LOP3.LUT R11, R11, 0x7fffe000, RZ, 0xc0, !PT ;  /* 0x7fffe0000b0b7812 */ /* 0x000fe400078ec0ff */
[----:B------:R-:W-:-:S02]  /*e450*/  LOP3.LUT R12, R13, R56, RZ, 0x3c, !PT ;  /* 0x000000380d0c7212 */ /* 0x000fc400078e3cff */
[----:B------:R-:W-:Y:S02]  /*e460*/  LOP3.LUT R57, R57, 0x38, R10, 0xf8, !PT ;  /* 0x0000003839397812 */ /* 0x000fe400078ef80a */
[----:B------:R-:W-:Y:S02]  /*e470*/  SHF.L.U32 R8, R8, 0xa, RZ ;  /* 0x0000000a08087819 */ /* 0x000fe400000006ff */
[----:B------:R-:W-:Y:S02]  /*e480*/  IADD3 R11, R12, R11, R48 ;  /* 0x0000000b0c0b7210 */ /* 0x000fe40007ffe030 */
[----:B------:R-:W-:Y:S01]  /*e490*/  LOP3.LUT R56, R57, R56, RZ, 0x3c, !PT ;  /* 0x0000003839387212 */ /* 0x000fe200078e3cff */
[--C-:B------:R-:W-:Y:S01]  /*e4a0*/  HADD2.F32 R57, -RZ, R83.reuse.H0_H0 ;  /* 0x20000053ff397230 */ /* 0x100fe20000004100 */
[----:B------:R-:W-:Y:S01]  /*e4b0*/  LOP3.LUT R9, R8, 0x7fffe000, RZ, 0xc0, !PT ;  /* 0x7fffe00008097812 */ /* 0x000fe200078ec0ff */
[----:B------:R-:W-:Y:S01]  /*e4c0*/  HADD2.F32 R83, -RZ, R83.H1_H1 ;  /* 0x30000053ff537230 */ /* 0x000fe20000004100 */
[----:B------:R-:W-:-:S02]  /*e4d0*/  SHF.L.U32 R32, R11, 0x1, RZ ;  /* 0x000000010b207819 */ /* 0x000fc400000006ff */
[----:B------:R-:W-:Y:S02]  /*e4e0*/  IADD3 R9, R56, R9, R48 ;  /* 0x0000000938097210 */ /* 0x000fe40007ffe030 */
[----:B------:R-:W-:Y:S01]  /*e4f0*/  SHF.R.U32.HI R44, RZ, 0x10, R45 ;  /* 0x00000010ff2c7819 */ /* 0x000fe2000001162d */
[----:B------:R-:W1:Y:S01]  /*e500*/  LDS.128 R12, [R32+0x10080] ;  /* 0x01008000200c7984 */ /* 0x000e620000000c00 */
[----:B------:R-:W-:Y:S01]  /*e510*/  SHF.L.U32 R33, R9, 0x1, RZ ;  /* 0x0000000109217819 */ /* 0x000fe200000006ff */
[--C-:B------:R-:W-:Y:S01]  /*e520*/  HADD2.F32 R45, -RZ, R81.reuse.H0_H0 ;  /* 0x20000051ff2d7230 */ /* 0x100fe20000004100 */
[----:B------:R-:W-:Y:S01]  /*e530*/  SHF.R.U64 R35, R36, 0x10, R37 ;  /* 0x0000001024237819 */ /* 0x000fe20000001225 */
[----:B------:R-:W-:Y:S01]  /*e540*/  HADD2.F32 R81, -RZ, R81.H1_H1 ;  /* 0x30000051ff517230 */ /* 0x000fe20000004100 */
[----:B------:R-:W-:Y:S01]  /*e550*/  SHF.R.U64 R38, R38, 0x10, R39 ;  /* 0x0000001026267819 */ /* 0x000fe20000001227 */
[----:B------:R-:W2:Y:S01]  /*e560*/  LDS.128 R8, [R33+0x10080] ;  /* 0x0100800021087984 */ /* 0x000ea20000000c00 */
[----:B------:R-:W-:-:S02]  /*e570*/  SHF.R.U32.HI R37, RZ, 0x10, R37 ;  /* 0x00000010ff257819 */ /* 0x000fc40000011625 */
[----:B------:R-:W-:Y:S02]  /*e580*/  SHF.R.U32.HI R39, RZ, 0x10, R39 ;  /* 0x00000010ff277819 */ /* 0x000fe40000011627 */
[--C-:B------:R-:W-:Y:S01]  /*e590*/  SHF.R.U64 R36, R46, 0x10, R47.reuse ;  /* 0x000000102e247819 */ /* 0x100fe2000000122f */
[----:B------:R-:W-:Y:S01]  /*e5a0*/  HADD2.F32 R56, -RZ, R37.H0_H0 ;  /* 0x20000025ff387230 */ /* 0x000fe20000004100 */
[----:B------:R-:W-:Y:S01]  /*e5b0*/  SHF.R.U32.HI R46, RZ, 0x10, R47 ;  /* 0x00000010ff2e7819 */ /* 0x000fe2000001162f */
[----:B------:R-:W-:Y:S02]  /*e5c0*/  HADD2.F32 R72, -RZ, R39.H0_H0 ;  /* 0x20000027ff487230 */ /* 0x000fe40000004100 */
[----:B------:R-:W-:Y:S02]  /*e5d0*/  HADD2.F32 R37, -RZ, R84.H1_H1 ;  /* 0x30000054ff257230 */ /* 0x000fe40000004100 */
[----:B------:R-:W-:Y:S02]  /*e5e0*/  HADD2.F32 R74, -RZ, R46.H0_H0 ;  /* 0x2000002eff4a7230 */ /* 0x000fe40000004100 */
[----:B-1----:R-:W-:-:S02]  /*e5f0*/  HADD2.F32 R40, -RZ, R13.H0_H0 ;  /* 0x2000000dff287230 */ /* 0x002fc40000004100 */
[----:B------:R-:W-:Y:S02]  /*e600*/  HADD2.F32 R41, -RZ, R13.H1_H1 ;  /* 0x3000000dff297230 */ /* 0x000fe40000004100 */
[----:B------:R-:W-:Y:S01]  /*e610*/  HADD2.F32 R13, -RZ, R15.H0_H0 ;  /* 0x2000000fff0d7230 */ /* 0x000fe20000004100 */
[-C--:B------:R-:W-:Y:S01]  /*e620*/  FMUL.FTZ R51, R40, R45.reuse ;  /* 0x0000002d28337220 */ /* 0x080fe20000410000 */
[--C-:B--2---:R-:W-:Y:S02]  /*e630*/  HADD2.F32 R48, -RZ, R9.reuse.H0_H0 ;  /* 0x20000009ff307230 */ /* 0x104fe40000004100 */
[----:B------:R-:W-:Y:S01]  /*e640*/  HADD2.F32 R47, -RZ, R9.H1_H1 ;  /* 0x30000009ff2f7230 */ /* 0x000fe20000004100 */
[-C--:B------:R-:W-:Y:S01]  /*e650*/  FMUL.FTZ R68, R13, R58.reuse ;  /* 0x0000003a0d447220 */ /* 0x080fe20000410000 */
[----:B------:R-:W-:Y:S01]  /*e660*/  HADD2.F32 R9, -RZ, R11.H0_H0 ;  /* 0x2000000bff097230 */ /* 0x000fe20000004100 */
[C---:B------:R-:W-:Y:S01]  /*e670*/  FMUL.FTZ R45, R48.reuse, R45 ;  /* 0x0000002d302d7220 */ /* 0x040fe20000410000 */
[----:B------:R-:W-:Y:S01]  /*e680*/  HADD2.F32 R15, -RZ, R15.H1_H1 ;  /* 0x3000000fff0f7230 */ /* 0x000fe20000004100 */
[----:B------:R-:W-:Y:S01]  /*e690*/  FFMA.FTZ R51, R48, R57, R51 ;  /* 0x0000003930337223 */ /* 0x000fe20000010033 */
[----:B------:R-:W-:Y:S01]  /*e6a0*/  HADD2.F32 R11, -RZ, R11.H1_H1 ;  /* 0x3000000bff0b7230 */ /* 0x000fe20000004100 */
[C---:B------:R-:W-:Y:S01]  /*e6b0*/  FMUL.FTZ R58, R9.reuse, R58 ;  /* 0x0000003a093a7220 */ /* 0x040fe20000410000 */
[--C-:B------:R-:W-:Y:S01]  /*e6c0*/  HADD2.F32 R42, -RZ, R12.reuse.H0_H0 ;  /* 0x2000000cff2a7230 */ /* 0x100fe20000004100 */
[----:B------:R-:W-:Y:S01]  /*e6d0*/  FFMA.FTZ R68, R9, R70, R68 ;  /* 0x0000004609447223 */ /* 0x000fe20000010044 */
[----:B------:R-:W-:Y:S01]  /*e6e0*/  HADD2.F32 R43, -RZ, R12.H1_H1 ;  /* 0x3000000cff2b7230 */ /* 0x000fe20000004100 */
[----:B------:R-:W-:Y:S01]  /*e6f0*/  FMUL.FTZ R46, R15, R72 ;  /* 0x000000480f2e7220 */ /* 0x000fe20000410000 */
[----:B------:R-:W-:Y:S01]  /*e700*/  HADD2.F32 R48, -RZ, R44.H0_H0 ;  /* 0x2000002cff307230 */ /* 0x000fe20000004100 */
[----:B------:R-:W-:Y:S01]  /*e710*/  FMUL.FTZ R44, R41, R56 ;  /* 0x00000038292c7220 */ /* 0x000fe20000410000 */
[----:B------:R-:W-:Y:S01]  /*e720*/  HADD2.F32 R12, -RZ, R14.H0_H0 ;  /* 0x2000000eff0c7230 */ /* 0x000fe20000004100 */
[----:B------:R-:W-:Y:S01]  /*e730*/  FMUL.FTZ R72, R11, R72 ;  /* 0x000000480b487220 */ /* 0x000fe20000410000 */
[----:B------:R-:W-:Y:S01]  /*e740*/  HADD2.F32 R9, -RZ, R82.H1_H1 ;  /* 0x30000052ff097230 */ /* 0x000fe20000004100 */
[C---:B------:R-:W-:Y:S01]  /*e750*/  FMUL.FTZ R56, R47.reuse, R56 ;  /* 0x000000382f387220 */ /* 0x040fe20000410000 */
[--C-:B------:R-:W-:Y:S01]  /*e760*/  HADD2.F32 R49, -RZ, R8.reuse.H0_H0 ;  /* 0x20000008ff317230 */ /* 0x100fe20000004100 */
[----:B------:R-:W-:Y:S01]  /*e770*/  FFMA.FTZ R44, R47, R48, R44 ;  /* 0x000000302f2c7223 */ /* 0x000fe2000001002c */
[----:B------:R-:W-:Y:S01]  /*e780*/  HADD2.F32 R50, -RZ, R8.H1_H1 ;  /* 0x30000008ff327230 */ /* 0x000fe20000004100 */
[----:B------:R-:W-:Y:S01]  /*e790*/  FFMA.FTZ R11, R11, R74, R46 ;  /* 0x0000004a0b0b7223 */ /* 0x000fe2000001002e */
[----:B------:R-:W-:Y:S01]  /*e7a0*/  HADD2.F32 R8, -RZ, R10.H0_H0 ;  /* 0x2000000aff087230 */ /* 0x000fe20000004100 */
[----:B------:R-:W-:Y:S01]  /*e7b0*/  FMUL.FTZ R82, R42, R81 ;  /* 0x000000512a527220 */ /* 0x000fe20000410000 */
[----:B------:R-:W-:Y:S01]  /*e7c0*/  HADD2.F32 R14, -RZ, R14.H1_H1 ;  /* 0x3000000eff0e7230 */ /* 0x000fe20000004100 */
        /* <DEDUP_REMOVED lines=9> */
[----:B------:R-:W-:Y:S01]  /*e860*/  F2FP.PACK_AB R11, R11, R68 ;  /* 0x000000440b0b723e */ /* 0x000fe200000000ff */
[----:B------:R-:W-:-:S02]  /*e870*/  FMUL.FTZ R39, R43, R46 ;  /* 0x0000002e2b277220 */ /* 0x000fc40000410000 */
[-C--:B------:R-:W-:Y:S02]  /*e880*/  FMUL.FTZ R8, R14, R47.reuse ;  /* 0x0000002f0e087220 */ /* 0x080fe40000410000 */
[----:B------:R-:W-:Y:S02]  /*e890*/  FMUL.FTZ R46, R50, R46 ;  /* 0x0000002e322e7220 */ /* 0x000fe40000410000 */
[----:B------:R-:W-:Y:S02]  /*e8a0*/  FMUL.FTZ R47, R10, R47 ;  /* 0x0000002f0a2f7220 */ /* 0x000fe40000410000 */
[----:B------:R-:W-:Y:S01]  /*e8b0*/  FFMA.FTZ R37, R12, R37, -R9 ;  /* 0x000000250c257223 */ /* 0x000fe20000010809 */
[----:B------:R-:W-:Y:S01]  /*e8c0*/  F2FP.PACK_AB R9, R44, R51 ;  /* 0x000000332c09723e */ /* 0x000fe200000000ff */
[----:B------:R-:W-:Y:S02]  /*e8d0*/  FFMA.FTZ R45, R40, R57, -R45 ;  /* 0x00000039282d7223 */ /* 0x000fe4000001082d */
[----:B------:R-:W-:-:S02]  /*e8e0*/  FFMA.FTZ R56, R41, R48, -R56 ;  /* 0x0000003029387223 */ /* 0x000fc40000010838 */
[----:B------:R-:W-:Y:S02]  /*e8f0*/  FFMA.FTZ R58, R13, R70, -R58 ;  /* 0x000000460d3a7223 */ /* 0x000fe4000001083a */
        /* <DEDUP_REMOVED lines=14> */
.L_x_411:
[----:B------:R-:W-:Y:S05]  /*e9e0*/  BSYNC B1 ;  /* 0x0000000000017941 */ /* 0x000fea0003800000 */
.L_x_410:
[----:B-1----:R-:W-:-:S04]  /*e9f0*/  IADD3 R32, R54, 0x60, RZ ;  /* 0x0000006036207810 */ /* 0x002fc80007ffe0ff */
[----:B------:R-:W-:-:S13]  /*ea00*/  ISETP.GE.AND P0, PT, R32, UR4, PT ;  /* 0x0000000420007c0c */ /* 0x000fda000bf06270 */
        /* <DEDUP_REMOVED lines=22> */
[--C-:B------:R-:W-:Y:S01]  /*eb70*/  HADD2.F32 R47, -RZ, R77.reuse.H1_H1 ;  /* 0x3000004dff2f7230 */ /* 0x100fe20000004100 */
[----:B------:R-:W-:Y:S01]  /*eb80*/  LOP3.LUT R37, R98, R33, RZ, 0x3c, !PT ;  /* 0x0000002162257212 */ /* 0x000fe200078e3cff */
[----:B------:R-:W-:Y:S01]  /*eb90*/  HADD2.F32 R77, -RZ, R77.H0_H0 ;  /* 0x2000004dff4d7230 */ /* 0x000fe20000004100 */
[----:B------:R-:W-:-:S02]  /*eba0*/  LOP3.LUT R8, R35, 0x38, R8, 0xf8, !PT ;  /* 0x0000003823087812 */ /* 0x000fc400078ef808 */
[----:B------:R-:W-:Y:S02]  /*ebb0*/  SHF.L.U32 R9, R9, 0xa, RZ ;  /* 0x0000000a09097819 */ /* 0x000fe400000006ff */
[----:B------:R-:W-:Y:S02]  /*ebc0*/  IADD3 R37, R32, R37, RZ ;  /* 0x0000002520257210 */ /* 0x000fe40007ffe0ff */
[----:B------:R-:W-:Y:S02]  /*ebd0*/  LOP3.LUT R8, R8, R33, RZ, 0x3c, !PT ;  /* 0x0000002108087212 */ /* 0x000fe400078e3cff */
[----:B------:R-:W-:Y:S02]  /*ebe0*/  LOP3.LUT R9, R9, 0x7fffe000, RZ, 0xc0, !PT ;  /* 0x7fffe00009097812 */ /* 0x000fe400078ec0ff */
[----:B------:R-:W-:Y:S02]  /*ebf0*/  SHF.L.U32 R37, R37, 0x1, RZ ;  /* 0x0000000125257819 */ /* 0x000fe400000006ff */
[----:B------:R-:W-:-:S02]  /*ec00*/  IADD3 R8, R8, R9, R32 ;  /* 0x0000000908087210 */ /* 0x000fc40007ffe020 */
[--C-:B------:R-:W-:Y:S01]  /*ec10*/  SHF.R.U64 R16, R16, 0x10, R17.reuse ;  /* 0x0000001010107819 */ /* 0x100fe20000001211 */
[----:B--2---:R-:W1:Y:S01]  /*ec20*/  LDS.128 R12, [R37+0x10080] ;  /* 0x01008000250c7984 */ /* 0x004e620000000c00 */
[----:B------:R-:W-:Y:S02]  /*ec30*/  SHF.L.U32 R36, R8, 0x1, RZ ;  /* 0x0000000108247819 */ /* 0x000fe400000006ff */
        /* <DEDUP_REMOVED lines=25> */
[--C-:B------:R-:W-:Y:S01]  /*edd0*/  HADD2.F32 R12, -RZ, R14.reuse.H0_H0 ;  /* 0x2000000eff0c7230 */ /* 0x100fe20000004100 */
[----:B------:R-:W-:Y:S01]  /*ede0*/  FFMA.FTZ R48, R43, R50, R48 ;  /* 0x000000322b307223 */ /* 0x000fe20000010030 */
[----:B------:R-:W-:Y:S01]  /*edf0*/  HADD2.F32 R43, -RZ, R65.H1_H1 ;  /* 0x30000041ff2b7230 */ /* 0x000fe20000004100 */
[C---:B------:R-:W-:Y:S01]  /*ee00*/  FMUL.FTZ R38, R9.reuse, R38 ;  /* 0x0000002609267220 */ /* 0x040fe20000410000 */
[----:B------:R-:W-:Y:S01]  /*ee10*/  HADD2.F32 R41, -RZ, R14.H1_H1 ;  /* 0x3000000eff297230 */ /* 0x000fe20000004100 */
[----:B------:R-:W-:Y:S01]  /*ee20*/  FFMA.FTZ R9, R9, R58, R56 ;  /* 0x0000003a09097223 */ /* 0x000fe20000010038 */
[--C-:B------:R-:W-:Y:S01]  /*ee30*/  HADD2.F32 R44, -RZ, R8.reuse.H0_H0 ;  /* 0x20000008ff2c7230 */ /* 0x100fe20000004100 */
[----:B------:R-:W-:Y:S01]  /*ee40*/  FMUL.FTZ R49, R12, R43 ;  /* 0x0000002b0c317220 */ /* 0x000fe20000410000 */
[----:B------:R-:W-:Y:S01]  /*ee50*/  HADD2.F32 R14, -RZ, R15.H0_H0 ;  /* 0x2000000fff0e7230 */ /* 0x000fe20000004100 */
[----:B------:R-:W-:Y:S01]  /*ee60*/  FFMA.FTZ R42, R27, R50, -R42 ;  /* 0x000000321b2a7223 */ /* 0x000fe2000001082a */
[----:B------:R-:W-:Y:S01]  /*ee70*/  HADD2.F32 R45, -RZ, R8.H1_H1 ;  /* 0x30000008ff2d7230 */ /* 0x000fe20000004100 */
[C---:B------:R-:W-:Y:S01]  /*ee80*/  FMUL.FTZ R64, R44.reuse, R64 ;  /* 0x000000402c407220 */ /* 0x040fe20000410000 */
[----:B------:R-:W-:Y:S01]  /*ee90*/  HADD2.F32 R65, -RZ, R65.H0_H0 ;  /* 0x20000041ff417230 */ /* 0x000fe20000004100 */
[----:B------:R-:W-:Y:S01]  /*eea0*/  FFMA.FTZ R25, R44, R76, R25 ;  /* 0x0000004c2c197223 */ /* 0x000fe20000010019 */
[--C-:B------:R-:W-:Y:S01]  /*eeb0*/  HADD2.F32 R8, -RZ, R10.reuse.H0_H0 ;  /* 0x2000000aff087230 */ /* 0x100fe20000004100 */
[----:B------:R-:W-:Y:S01]  /*eec0*/  FFMA.FTZ R13, R13, R58, -R38 ;  /* 0x0000003a0d0d7223 */ /* 0x000fe20000010826 */
        /* <DEDUP_REMOVED lines=11> */
[C---:B------:R-:W-:Y:S01]  /*ef80*/  FMUL.FTZ R65, R10.reuse, R65 ;  /* 0x000000410a417220 */ /* 0x040fe20000410000 */
[----:B------:R-:W-:Y:S01]  /*ef90*/  F2FP.PACK_AB R9, R9, R48 ;  /* 0x000000300909723e */ /* 0x000fe200000000ff */
[----:B------:R-:W-:-:S02]  /*efa0*/  FFMA.FTZ R44, R10, R77, R44 ;  /* 0x0000004d0a2c7223 */ /* 0x000fc4000001002c */
        /* <DEDUP_REMOVED lines=21> */
.L_x_415:
[----:B------:R-:W-:Y:S05]  /*f100*/  BSYNC B0 ;  /* 0x0000000000007941 */ /* 0x000fea0003800000 */
.L_x_414:
[----:B------:R-:W-:-:S13]  /*f110*/  ISETP.GE.AND P0, PT, R62, c[0x0][0x27c], PT ;  /* 0x00009f003e007a0c */ /* 0x000fda0003f06270 */
[----:B------:R-:W-:Y:S05]  /*f120*/  @P0 BRA `(.L_x_387) ;  /* 0x0000067000000947 */ /* 0x000fea0003800000 */
[----:B-1----:R-:W-:Y:S01]  /*f130*/  SHF.R.S32.HI R11, RZ, 0x1f, R62 ;  /* 0x0000001fff0b7819 */ /* 0x002fe2000001143e */
[--C-:B------:R-:W-:Y:S01]  /*f140*/  HADD2.F32 R37, -RZ, R79.reuse.H0_H0 ;  /* 0x2000004fff257230 */ /* 0x100fe20000004100 */
[----:B------:R-:W-:Y:S01]  /*f150*/  SHF.R.U64 R19, R22, 0x10, R23 ;  /* 0x0000001016137819 */ /* 0x000fe20000001217 */
[--C-:B------:R-:W-:Y:S01]  /*f160*/  HADD2.F32 R38, -RZ, R66.reuse.H0_H0 ;  /* 0x20000042ff267230 */ /* 0x100fe20000004100 */
[CC--:B------:R-:W-:Y:S01]  /*f170*/  LEA.HI R8, R11.reuse, R62.reuse, RZ, 0x3 ;  /* 0x0000003e0b087211 */ /* 0x0c0fe200078f18ff */
[----:B------:R-:W-:Y:S01]  /*f180*/  HADD2.F32 R66, -RZ, R66.H1_H1 ;  /* 0x30000042ff427230 */ /* 0x000fe20000004100 */
[----:B------:R-:W-:Y:S01]  /*f190*/  LEA.HI R11, R11, R62, RZ, 0x6 ;  /* 0x0000003e0b0b7211 */ /* 0x000fe200078f30ff */
[--C-:B------:R-:W-:Y:S01]  /*f1a0*/  HADD2.F32 R42, -RZ, R78.reuse.H0_H0 ;  /* 0x2000004eff2a7230 */ /* 0x100fe20000004100 */
[----:B------:R-:W-:Y:S01]  /*f1b0*/  LEA.HI.SX32 R9, R8, R34, 0x1d ;  /* 0x0000002208097211 */ /* 0x000fe200078feaff */
[----:B------:R-:W-:Y:S01]  /*f1c0*/  HADD2.F32 R78, -RZ, R78.H1_H1 ;  /* 0x3000004eff4e7230 */ /* 0x000fe20000004100 */
[----:B--2---:R-:W-:Y:S01]  /*f1d0*/  LOP3.LUT R12, R35, 0x38, R8, 0xf8, !PT ;  /* 0x00000038230c7812 */ /* 0x004fe200078ef808 */
[----:B------:R-:W-:Y:S01]  /*f1e0*/  HADD2.F32 R79, -RZ, R79.H1_H1 ;  /* 0x3000004fff4f7230 */ /* 0x000fe20000004100 */
[----:B------:R-:W-:-:S02]  /*f1f0*/  SHF.R.S32.HI R8, RZ, 0x1f, R9 ;  /* 0x0000001fff087819 */ /* 0x000fc40000011409 */
[----:B------:R-:W-:Y:S02]  /*f200*/  SHF.L.U32 R11, R11, 0x7, RZ ;  /* 0x000000070b0b7819 */ /* 0x000fe400000006ff */
[----:B------:R-:W-:Y:S02]  /*f210*/  SHF.L.U32 R10, R9, 0x3, RZ ;  /* 0x00000003090a7819 */ /* 0x000fe400000006ff */
[----:B------:R-:W-:Y:S02]  /*f220*/  LEA.HI R8, R8, R9, RZ, 0x3 ;  /* 0x0000000908087211 */ /* 0x000fe400078f18ff */
[----:B------:R-:W-:Y:S02]  /*f230*/  LOP3.LUT R11, R11, 0x7fffe000, RZ, 0xc0, !PT ;  /* 0x7fffe0000b0b7812 */ /* 0x000fe400078ec0ff */
[----:B------:R-:W-:Y:S02]  /*f240*/  LOP3.LUT R12, R12, R33, RZ, 0x3c, !PT ;  /* 0x000000210c0c7212 */ /* 0x000fe400078e3cff */
[----:B------:R-:W-:-:S02]  /*f250*/  LOP3.LUT R10, R35, 0x38, R10, 0xf8, !PT ;  /* 0x00000038230a7812 */ /* 0x000fc400078ef80a */
[----:B------:R-:W-:Y:S02]  /*f260*/  SHF.L.U32 R8, R8, 0xa, RZ ;  /* 0x0000000a08087819 */ /* 0x000fe400000006ff */
[--C-:B------:R-:W-:Y:S02]  /*f270*/  IADD3 R11, R12, R11, R32.reuse ;  /* 0x0000000b0c0b7210 */ /* 0x100fe40007ffe020 */
[----:B------:R-:W-:Y:S02]  /*f280*/  LOP3.LUT R33, R10, R33, RZ, 0x3c, !PT ;  /* 0x000000210a217212 */ /* 0x000fe400078e3cff */
[----:B------:R-:W-:Y:S02]  /*f290*/  LOP3.LUT R9, R8, 0x7fffe000, RZ, 0xc0, !PT ;  /* 0x7fffe00008097812 */ /* 0x000fe400078ec0ff */
[----:B------:R-:W-:Y:S02]  /*f2a0*/  SHF.L.U32 R16, R11, 0x1, RZ ;  /* 0x000000010b107819 */ /* 0x000fe400000006ff */
[----:B------:R-:W-:-:S02]  /*f2b0*/  IADD3 R9, R33, R9, R32 ;  /* 0x0000000921097210 */ /* 0x000fc40007ffe020 */
[--C-:B------:R-:W-:Y:S01]  /*f2c0*/  SHF.R.U64 R22, R28, 0x10, R29.reuse ;  /* 0x000000101c167819 */ /* 0x100fe2000000121d */
[----:B------:R-:W1:Y:S01]  /*f2d0*/  LDS.128 R12, [R16+0x10080] ;  /* 0x01008000100c7984 */ /* 0x000e620000000c00 */
[----:B------:R-:W-:Y:S02]  /*f2e0*/  SHF.L.U32 R17, R9, 0x1, RZ ;  /* 0x0000000109117819 */ /* 0x000fe400000006ff */
[----:B------:R-:W-:Y:S01]  /*f2f0*/  SHF.R.U32.HI R28, RZ, 0x10, R29 ;  /* 0x00000010ff1c7819 */ /* 0x000fe2000001161d */
[--C-:B------:R-:W-:Y:S01]  /*f300*/  HADD2.F32 R29, -RZ, R67.reuse.H0_H0 ;  /* 0x20000043ff1d7230 */ /* 0x100fe20000004100 */
[----:B------:R-:W-:Y:S01]  /*f310*/  SHF.R.U32.HI R23, RZ, 0x10, R23 ;  /* 0x00000010ff177819 */ /* 0x000fe20000011617 */
[----:B------:R-:W2:Y:S01]  /*f320*/  LDS.128 R8, [R17+0x10080] ;  /* 0x0100800011087984 */ /* 0x000ea20000000c00 */
[--C-:B------:R-:W-:Y:S01]  /*f330*/  SHF.R.U64 R18, R30, 0x10, R31.reuse ;  /* 0x000000101e127819 */ /* 0x100fe2000000121f */
[----:B------:R-:W-:Y:S01]  /*f340*/  HADD2.F32 R67, -RZ, R67.H1_H1 ;  /* 0x30000043ff437230 */ /* 0x000fe20000004100 */
        /* <DEDUP_REMOVED lines=8> */
[----:B------:R-:W-:Y:S02]  /*f3d0*/  HADD2.F32 R22, -RZ, R22.H0_H0 ;  /* 0x20000016ff167230 */ /* 0x000fe40000004100 */
[--C-:B-1----:R-:W-:Y:S02]  /*f3e0*/  HADD2.F32 R24, -RZ, R15.reuse.H0_H0 ;  /* 0x2000000fff187230 */ /* 0x102fe40000004100 */
[----:B------:R-:W-:Y:S02]  /*f3f0*/  HADD2.F32 R15, -RZ, R15.H1_H1 ;  /* 0x3000000fff0f7230 */ /* 0x000fe40000004100 */
[----:B------:R-:W-:Y:S01]  /*f400*/  HADD2.F32 R26, -RZ, R12.H0_H0 ;  /* 0x2000000cff1a7230 */ /* 0x000fe20000004100 */
[----:B------:R-:W-:Y:S01]  /*f410*/  FMUL.FTZ R35, R24, R29 ;  /* 0x0000001d18237220 */ /* 0x000fe20000410000 */
[----:B--2---:R-:W-:-:S02]  /*f420*/  HADD2.F32 R32, -RZ, R11.H0_H0 ;  /* 0x2000000bff207230 */ /* 0x004fc40000004100 */
[----:B------:R-:W-:Y:S02]  /*f430*/  HADD2.F32 R11, -RZ, R11.H1_H1 ;  /* 0x3000000bff0b7230 */ /* 0x000fe40000004100 */
[----:B------:R-:W-:Y:S01]  /*f440*/  HADD2.F32 R33, -RZ, R8.H0_H0 ;  /* 0x20000008ff217230 */ /* 0x000fe20000004100 */
[C---:B------:R-:W-:Y:S01]  /*f450*/  FMUL.FTZ R29, R32.reuse, R29 ;  /* 0x0000001d201d7220 */ /* 0x040fe20000410000 */
[----:B------:R-:W-:Y:S01]  /*f460*/  HADD2.F32 R27, -RZ, R12.H1_H1 ;  /* 0x3000000cff1b7230 */ /* 0x000fe20000004100 */
[----:B------:R-:W-:Y:S01]  /*f470*/  FFMA.FTZ R35, R32, R37, R35 ;  /* 0x0000002520237223 */ /* 0x000fe20000010023 */
[----:B------:R-:W-:Y:S01]  /*f480*/  HADD2.F32 R32, -RZ, R30.H0_H0 ;  /* 0x2000001eff207230 */ /* 0x000fe20000004100 */
[-C--:B------:R-:W-:Y:S01]  /*f490*/  FMUL.FTZ R30, R15, R36.reuse ;  /* 0x000000240f1e7220 */ /* 0x080fe20000410000 */
[----:B------:R-:W-:Y:S01]  /*f4a0*/  HADD2.F32 R12, -RZ, R14.H0_H0 ;  /* 0x2000000eff0c7230 */ /* 0x000fe20000004100 */
[C---:B------:R-:W-:Y:S01]  /*f4b0*/  FMUL.FTZ R36, R11.reuse, R36 ;  /* 0x000000240b247220 */ /* 0x040fe20000410000 */
[----:B------:R-:W-:Y:S01]  /*f4c0*/  HADD2.F32 R25, -RZ, R13.H0_H0 ;  /* 0x2000000dff197230 */ /* 0x000fe20000004100 */
        /* <DEDUP_REMOVED lines=9> */
[----:B------:R-:W-:Y:S01]  /*f560*/  HADD2.F32 R14, -RZ, R14.H1_H1 ;  /* 0x3000000eff0e7230 */ /* 0x000fe20000004100 */
[-C--:B------:R-:W-:Y:S01]  /*f570*/  FMUL.FTZ R40, R25, R38.reuse ;  /* 0x0000002619287220 */ /* 0x080fe20000410000 */
[----:B------:R-:W-:Y:S01]  /*f580*/  HADD2.F32 R9, -RZ, R9.H1_H1 ;  /* 0x30000009ff097230 */ /* 0x000fe20000004100 */
[----:B------:R-:W-:Y:S01]  /*f590*/  FFMA.FTZ R19, R8, R79, R11 ;  /* 0x0000004f08137223 */ /* 0x000fe2000001000b */
[----:B------:R-:W-:Y:S01]  /*f5a0*/  HADD2.F32 R10, -RZ, R10.H1_H1 ;  /* 0x3000000aff0a7230 */ /* 0x000fe20000004100 */
[C---:B------:R-:W-:Y:S01]  /*f5b0*/  FMUL.FTZ R38, R31.reuse, R38 ;  /* 0x000000261f267220 */ /* 0x040fe20000410000 */
[----:B------:R-:W-:Y:S01]  /*f5c0*/  HADD2.F32 R11, -RZ, R18.H0_H0 ;  /* 0x20000012ff0b7230 */ /* 0x000fe20000004100 */
[----:B------:R-:W-:-:S02]  /*f5d0*/  FFMA.FTZ R40, R31, R42, R40 ;  /* 0x0000002a1f287223 */ /* 0x000fc40000010028 */
[----:B------:R-:W-:Y:S02]  /*f5e0*/  FMUL.FTZ R28, R13, R44 ;  /* 0x0000002c0d1c7220 */ /* 0x000fe40000410000 */
[----:B------:R-:W-:Y:S02]  /*f5f0*/  FMUL.FTZ R67, R8, R67 ;  /* 0x0000004308437220 */ /* 0x000fe40000410000 */
[----:B------:R-:W-:Y:S02]  /*f600*/  FMUL.FTZ R31, R27, R20 ;  /* 0x000000141b1f7220 */ /* 0x000fe40000410000 */
[----:B------:R-:W-:Y:S02]  /*f610*/  FMUL.FTZ R18, R14, R23 ;  /* 0x000000170e127220 */ /* 0x000fe40000410000 */
[----:B------:R-:W-:Y:S02]  /*f620*/  FMUL.FTZ R44, R9, R44 ;  /* 0x0000002c092c7220 */ /* 0x000fe40000410000 */
[----:B------:R-:W-:-:S02]  /*f630*/  FMUL.FTZ R20, R34, R20 ;  /* 0x0000001422147220 */ /* 0x000fc40000410000 */
[----:B------:R-:W-:Y:S02]  /*f640*/  FMUL.FTZ R23, R10, R23 ;  /* 0x000000170a177220 */ /* 0x000fe40000410000 */
[----:B------:R-:W-:Y:S02]  /*f650*/  FFMA.FTZ R67, R12, R79, -R67 ;  /* 0x0000004f0c437223 */ /* 0x000fe40000010843 */
        /* <DEDUP_REMOVED lines=12> */
[----:B------:R-:W-:Y:S01]  /*f720*/  F2FP.PACK_AB R14, R14, R67 ;  /* 0x000000430e0e723e */ /* 0x000fe200000000ff */
[----:B------:R-:W-:Y:S01]  /*f730*/  FFMA.FTZ R10, R10, R11, R18 ;  /* 0x0000000b0a0a7223 */ /* 0x000fe20000010012 */
[----:B------:R-:W-:Y:S02]  /*f740*/  F2FP.PACK_AB R11, R30, R35 ;  /* 0x000000231e0b723e */ /* 0x000fe400000000ff */
[----:B------:R-:W-:Y:S01]  /*f750*/  F2FP.PACK_AB R9, R9, R40 ;  /* 0x000000280909723e */ /* 0x000fe200000000ff */
[----:B------:R1:W-:Y:S01]  /*f760*/  STS.128 [R16+0x10080], R12 ;  /* 0x0100800c10007388 */ /* 0x0003e20000000c00 */
[----:B------:R-:W-:-:S02]  /*f770*/  F2FP.PACK_AB R8, R8, R33 ;  /* 0x000000210808723e */ /* 0x000fc400000000ff */
[----:B------:R-:W-:-:S05]  /*f780*/  F2FP.PACK_AB R10, R10, R19 ;  /* 0x000000130a0a723e */ /* 0x000fca00000000ff */
[----:B------:R1:W-:Y:S02]  /*f790*/  STS.128 [R17+0x10080], R8 ;  /* 0x0100800811007388 */ /* 0x0003e40000000c00 */
.L_x_387:
[----:B------:R-:W-:Y:S05]  /*f7a0*/  BSYNC B2 ;  /* 0x0000000000027941 */ /* 0x000fea0003800000 */
.L_x_353:
[----:B-1----:R-:W-:Y:S01]  /*f7b0*/  IMAD.SHL.U32 R9, R61, 0x40, RZ ;  /* 0x000000403d097824 */ /* 0x002fe200078e00ff */
[----:B------:R-:W-:-:S04]  /*f7c0*/  DEPBAR.LE SB0, 0x0 ;  /* 0x000080000000791a */ /* 0x000fc80000000000 */
[----:B------:R-:W-:Y:S01]  /*f7d0*/  IMAD.SHL.U32 R8, R54, 0x8, RZ ;  /* 0x0000000836087824 */ /* 0x000fe200078e00ff */
[----:B------:R-:W-:Y:S01]  /*f7e0*/  LOP3.LUT R9, R9, 0x1c0, RZ, 0xc0, !PT ;  /* 0x000001c009097812 */ /* 0x000fe200078ec0ff */
[----:B------:R-:W-:Y:S01]  /*f7f0*/  IMAD R214, R53, 0x400, R4 ;  /* 0x0000040035d67824 */ /* 0x000fe200078e0204 */
[----:B------:R-:W-:Y:S01]  /*f800*/  ULDC.64 UR4, c[0x0][0x208] ;  /* 0x0000820000047ab9 */ /* 0x000fe20000000a00 */
[----:B------:R-:W-:Y:S01]  /*f810*/  LOP3.LUT P1, RZ, R61, 0x2, RZ, 0xc0, !PT ;  /* 0x000000023dff7812 */ /* 0x000fe2000782c0ff */
[----:B------:R-:W-:Y:S01]  /*f820*/  UIMAD UR12, UR12, UR4, URZ ;  /* 0x000000040c0c72a4 */ /* 0x000fe2000f8e023f */
[----:B------:R-:W-:Y:S01]  /*f830*/  LOP3.LUT R8, R9, 0x8, R8, 0xf8, !PT ;  /* 0x0000000809087812 */ /* 0x000fe200078ef808 */
[----:B------:R-:W-:Y:S01]  /*f840*/  IMAD.SHL.U32 R214, R214, 0x2, RZ ;  /* 0x00000002d6d67824 */ /* 0x000fe200078e00ff */
[----:B------:R-:W-:Y:S01]  /*f850*/  BAR.SYNC.DEFER_BLOCKING 0x0 ;  /* 0x0000000000007b1d */ /* 0x000fe20000010000 */
[----:B------:R-:W-:Y:S01]  /*f860*/  SHF.R.U32.HI R9, RZ, 0x3, R9 ;  /* 0x00000003ff097819 */ /* 0x000fe20000011609 */
[----:B------:R-:W-:Y:S01]  /*f870*/  UIMAD.WIDE.U32 UR18, UR10, UR4, URZ ;  /* 0x000000040a1272a5 */ /* 0x000fe2000f8e003f */
[C---:B------:R-:W-:Y:S01]  /*f880*/  LOP3.LUT P0, RZ, R215.reuse, 0x4, RZ, 0xc0, !PT ;  /* 0x00000004d7ff7812 */ /* 0x040fe2000780c0ff */
[----:B------:R-:W-:Y:S01]  /*f890*/  UIMAD UR5, UR10, UR5, UR12 ;  /* 0x000000050a0572a4 */ /* 0x000fe2000f8e020c */
[----:B------:R-:W-:Y:S01]  /*f8a0*/  LOP3.LUT R8, R8, R9, RZ, 0x3c, !PT ;  /* 0x0000000908087212 */ /* 0x000fe200078e3cff */
[----:B------:R-:W-:Y:S01]  /*f8b0*/  UIADD3 UR4, UR16, -UR9, URZ ;  /* 0x8000000910047290 */ /* 0x000fe2000fffe03f */
[C---:B------:R-:W-:Y:S01]  /*f8c0*/  LOP3.LUT P5, RZ, R215.reuse, 0x2, RZ, 0xc0, !PT ;  /* 0x00000002d7ff7812 */ /* 0x040fe200078ac0ff */
[----:B------:R-:W-:Y:S01]  /*f8d0*/  UIADD3 UR5, UR19, UR5, URZ ;  /* 0x0000000513057290 */ /* 0x000fe2000fffe03f */
[----:B--2---:R-:W-:Y:S01]  /*f8e0*/  IMAD.U32 R14, RZ, RZ, UR18 ;  /* 0x00000012ff0e7e24 */ /* 0x004fe2000f8e00ff */
[----:B------:R-:W-:Y:S01]  /*f8f0*/  LOP3.LUT P4, RZ, R215, 0x1, RZ, 0xc0, !PT ;  /* 0x00000001d7ff7812 */ /* 0x000fe2000788c0ff */
[----:B------:R-:W-:Y:S01]  /*f900*/  IMAD R213, R63, 0x200, R8 ;  /* 0x000002003fd57824 */ /* 0x000fe200078e0208 */
[----:B------:R-:W-:Y:S01]  /*f910*/  SEL R8, RZ, 0x2, P0 ;  /* 0x00000002ff087807 */ /* 0x000fe20000000000 */
[----:B------:R-:W-:Y:S01]  /*f920*/  IMAD.U32 R15, RZ, RZ, UR19 ;  /* 0x00000013ff0f7e24 */ /* 0x000fe2000f8e00ff */
[----:B------:R-:W-:Y:S01]  /*f930*/  SEL R9, RZ, 0x4, P5 ;  /* 0x00000004ff097807 */ /* 0x000fe20002800000 */
[----:B------:R-:W-:Y:S01]  /*f940*/  IMAD.SHL.U32 R213, R213, 0x2, RZ ;  /* 0x00000002d5d57824 */ /* 0x000fe200078e00ff */
[----:B------:R-:W-:Y:S01]  /*f950*/  LEA R10, P0, R14, R228, 0x5 ;  /* 0x000000e40e0a7211 */ /* 0x000fe200078028ff */
[----:B------:R-:W-:Y:S01]  /*f960*/  IMAD.U32 R11, RZ, RZ, UR5 ;  /* 0x00000005ff0b7e24 */ /* 0x000fe2000f8e00ff */
[----:B------:R-:W-:Y:S01]  /*f970*/  IADD3 R9, R9, R8, R60 ;  /* 0x0000000809097210 */ /* 0x000fe20007ffe03c */
[--C-:B------:R-:W-:Y:S01]  /*f980*/  IMAD R210, R2, 0x2, R214.reuse ;  /* 0x0000000202d27824 */ /* 0x100fe200078e02d6 */
[C---:B------:R-:W-:Y:S01]  /*f990*/  IADD3 R12, R213.reuse, 0xc080, RZ ;  /* 0x0000c080d50c7810 */ /* 0x040fe20007ffe0ff */
[----:B------:R-:W-:Y:S01]  /*f9a0*/  IMAD.SHL.U32 R218, R0, 0x2, RZ ;  /* 0x0000000200da7824 */ /* 0x000fe200078e00ff */
[----:B------:R-:W-:Y:S01]  /*f9b0*/  IADD3 R212, R213, 0xc0a0, RZ ;  /* 0x0000c0a0d5d47810 */ /* 0x000fe20007ffe0ff */
[C---:B------:R-:W-:Y:S01]  /*f9c0*/  IMAD R209, R3.reuse, 0x2, R214 ;  /* 0x0000000203d17824 */ /* 0x040fe200078e02d6 */
[----:B------:R-:W-:Y:S01]  /*f9d0*/  LDSM.16.M88.4 R24, [R214+0x10080] ;  /* 0x01008000d618783b */ /* 0x000fe20000000200 */
[----:B------:R-:W-:Y:S01]  /*f9e0*/  @P1 IADD3 R212, R12, -0x20, RZ ;  /* 0xffffffe00cd41810 */ /* 0x000fe20007ffe0ff */
[----:B------:R-:W-:Y:S01]  /*f9f0*/  IMAD R207, R3, 0x2, R210 ;  /* 0x0000000203cf7824 */ /* 0x000fe200078e02d2 */
[----:B------:R-:W-:Y:S01]  /*fa00*/  ISETP.GE.OR P1, PT, R54, UR4, P6 ;  /* 0x0000000436007c0c */ /* 0x000fe2000b726670 */
[----:B------:R-:W1:Y:S01]  /*fa10*/  LDSM.16.M88.4 R28, [R213+0xc080] ;  /* 0x00c08000d51c783b */ /* 0x000e620000000200 */
[----:B------:R-:W-:Y:S01]  /*fa20*/  SEL R8, RZ, 0x8, P4 ;  /* 0x00000008ff087807 */ /* 0x000fe20002000000 */
[----:B------:R-:W-:Y:S01]  /*fa30*/  UISETP.GT.AND UP0, UPT, UR10, UR6, UPT ;  /* 0x000000060a00728c */ /* 0x000fe2000bf04270 */
[----:B------:R-:W-:Y:S01]  /*fa40*/  LEA.HI.X R11, R14, R221, R11, 0x5, P0 ;  /* 0x000000dd0e0b7211 */ /* 0x000fe200000f2c0b */
[----:B------:R-:W-:Y:S01]  /*fa50*/  LDSM.16.M88.4 R20, [R212] ;  /* 0x00000000d414783b */ /* 0x000fe20000000200 */
[----:B------:R-:W-:Y:S01]  /*fa60*/  LEA R60, P0, R10, c[0x0][0x1f8], 0x1 ;  /* 0x00007e000a3c7a11 */ /* 0x000fe200078008ff */
[----:B------:R-:W-:Y:S01]  /*fa70*/  IMAD.IADD R8, R8, 0x1, R9 ;  /* 0x0000000108087824 */ /* 0x000fe200078e0209 */
[----:B------:R-:W-:Y:S01]  /*fa80*/  LOP3.LUT P2, RZ, R61, 0x4, RZ, 0xc0, !PT ;  /* 0x000000043dff7812 */ /* 0x000fe2000784c0ff */
[----:B------:R-:W-:Y:S01]  /*fa90*/  IMAD.MOV.U32 R9, RZ, RZ, 0x40 ;  /* 0x00000040ff097424 */ /* 0x000fe200078e00ff */
[----:B------:R-:W-:Y:S01]  /*faa0*/  LEA.HI.X R61, R10, c[0x0][0x1fc], R11, 0x1, P0 ;  /* 0x00007f000a3d7a11 */ /* 0x000fe200000f0c0b */
[----:B------:R-:W-:Y:S01]  /*fab0*/  LDSM.16.M88.4 R12, [R210+0x10080] ;  /* 0x01008000d20c783b */ /* 0x000fe20000000200 */
[C---:B------:R-:W-:Y:S01]  /*fac0*/  LOP3.LUT P0, RZ, R8.reuse, 0x8, RZ, 0xc0, !PT ;  /* 0x0000000808ff7812 */ /* 0x040fe2000780c0ff */
[----:B------:R-:W-:Y:S01]  /*fad0*/  UIADD3 UR9, UR16, 0x1, -UR9 ;  /* 0x0000000110097890 */ /* 0x000fe2000fffe809 */
[----:B------:R-:W-:Y:S01]  /*fae0*/  SEL R0, R9, 0xffffffc0, !P2 ;  /* 0xffffffc009007807 */ /* 0x000fe20005000000 */
[----:B------:R-:W2:Y:S01]  /*faf0*/  LDSM.16.M88.4 R44, [R213+0xc880] ;  /* 0x00c88000d52c783b */ /* 0x000ea20000000200 */
[----:B------:R-:W-:Y:S01]  /*fb00*/  LOP3.LUT P2, RZ, R8, 0x2, RZ, 0xc0, !PT ;  /* 0x0000000208ff7812 */ /* 0x000fe2000784c0ff */
[----:B------:R-:W-:Y:S01]  /*fb10*/  @UP0 UIADD3 UR5, UR13, -0x2, URZ ;  /* 0xfffffffe0d050890 */ /* 0x000fe2000fffe03f */
[C---:B------:R-:W-:Y:S01]  /*fb20*/  ISETP.GE.OR P0, PT, R54.reuse, UR4, !P0 ;  /* 0x0000000436007c0c */ /* 0x040fe2000c706670 */
[----:B------:R-:W3:Y:S01]  /*fb30*/  LDSM.16.M88.4 R48, [R212+0x800] ;  /* 0x00080000d430783b */ /* 0x000ee20000000200 */
[----:B------:R-:W-:Y:S01]  /*fb40*/  ISETP.GE.OR P2, PT, R54, UR4, !P2 ;  /* 0x0000000436007c0c */ /* 0x000fe2000d746670 */
[----:B------:R-:W-:Y:S01]  /*fb50*/  IMAD.IADD R208, R213, 0x1, R0 ;  /* 0x00000001d5d07824 */ /* 0x000fe200078e0200 */
[----:B------:R-:W-:Y:S01]  /*fb60*/  LEA.HI R6, R6, R55, RZ, 0x2 ;  /* 0x0000003706067211 */ /* 0x000fe200078f10ff */
[----:B------:R-:W-:Y:S01]  /*fb70*/  @!PT LDS RZ, [RZ] ;  /* 0x00000000fffff984 */ /* 0x000fe20000000800 */
[----:B------:R-:W-:Y:S01]  /*fb80*/  @!PT LDS RZ, [RZ] ;  /* 0x00000000fffff984 */ /* 0x000fe20000000800 */
[----:B------:R-:W-:Y:S01]  /*fb90*/  @!PT LDS RZ, [RZ] ;  /* 0x00000000fffff984 */ /* 0x000fe20000000800 */
[----:B------:R4:W-:Y:S01]  /*fba0*/  LDGSTS.E.BYPASS.LTC128B.128 [R218+0x8080], [R60.64], !P1 ;  /* 0x080800003cda7fae */ /* 0x0009e2000c901d5e */
[----:B------:R-:W-:Y:S01]  /*fbb0*/  LOP3.LUT P1, RZ, R8, 0x4, RZ, 0xc0, !PT ;  /* 0x0000000408ff7812 */ /* 0x000fe2000782c0ff */
[----:B------:R-:W-:Y:S01]  /*fbc0*/  IMAD.IADD R202, R0, 0x1, R212 ;  /* 0x0000000100ca7824 */ /* 0x000fe200078e02d4 */
[----:B------:R-:W-:Y:S01]  /*fbd0*/  LOP3.LUT R52, R52, 0xffffffe0, RZ, 0xc0, !PT ;  /* 0xffffffe034347812 */ /* 0x000fe200078ec0ff */
[----:B------:R-:W-:Y:S01]  /*fbe0*/  ULDC UR7, c[0x0][0x324] ;  /* 0x0000c90000077ab9 */ /* 0x000fe20000000800 */
[----:B------:R-:W-:Y:S01]  /*fbf0*/  ISETP.GE.OR P1, PT, R54, UR4, !P1 ;  /* 0x0000000436007c0c */ /* 0x000fe2000cf26670 */
[----:B------:R-:W-:Y:S01]  /*fc00*/  @UP0 USHF.R.S32.HI UR4, URZ, 0x1f, UR5 ;  /* 0x0000001f3f040899 */ /* 0x000fe20008011405 */
[----:B------:R-:W-:Y:S01]  /*fc10*/  SHF.R.S32.HI R0, RZ, 0x1f, R53 ;  /* 0x0000001fff007819 */ /* 0x000fe20000011435 */
[----:B------:R-:W-:Y:S01]  /*fc20*/  ULOP3.LUT UR7, URZ, UR7, URZ, 0x33, !UPT ;  /* 0x000000073f077292 */ /* 0x000fe2000f8e333f */
[----:B------:R-:W-:Y:S01]  /*fc30*/  PLOP3.LUT P3, PT, PT, PT, UP0, 0x80, 0x0 ;  /* 0x000000000000781c */ /* 0x000fe20003f6f008 */
[----:B------:R4:W-:Y:S01]  /*fc40*/  LDGSTS.E.BYPASS.LTC128B.128 [R218+0x9080], [R60.64+0x80], !P2 ;  /* 0x090800803cda7fae */ /* 0x0009e2000d101d5e */
[----:B------:R-:W-:-:S02]  /*fc50*/  LEA.HI R0, R0, R53, RZ, 0x3 ;  /* 0x0000003500007211 */ /* 0x000fc400078f18ff */
[----:B------:R-:W-:Y:S02]  /*fc60*/  PLOP3.LUT P2, PT, PT, PT, UP0, 0x80, 0x0 ;  /* 0x000000000000781c */ /* 0x000fe40003f4f008 */
[C---:B------:R-:W-:Y:S02]  /*fc70*/  IADD3 R203, R212.reuse, 0x800, RZ ;  /* 0x00000800d4cb7810 */ /* 0x040fe40007ffe0ff */
[C---:B------:R-:W-:Y:S01]  /*fc80*/  IADD3 R201, R212.reuse, 0x1000, RZ ;  /* 0x00001000d4c97810 */ /* 0x040fe20007ffe0ff */
[----:B-1----:R-:W-:Y:S01]  /*fc90*/  HMMA.16816.F32 R16, R24, R28, RZ ;  /* 0x0000001c1810723c */ /* 0x002fe200000018ff */
[----:B------:R4:W-:Y:S01]  /*fca0*/  LDGSTS.E.BYPASS.LTC128B.128 [R218+0xa080], [R60.64+0x100], !P1 ;  /* 0x0a0801003cda7fae */ /* 0x0009e2000c901d5e */
[----:B------:R-:W-:Y:S02]  /*fcb0*/  PLOP3.LUT P1, PT, PT, PT, UP0, 0x80, 0x0 ;  /* 0x000000000000781c */ /* 0x000fe40003f2f008 */
[----:B------:R-:W-:Y:S01]  /*fcc0*/  IADD3 R200, R212, 0x1800, RZ ;  /* 0x00001800d4c87810 */ /* 0x000fe20007ffe0ff */
[----:B------:R4:W-:Y:S01]  /*fcd0*/  LDGSTS.E.BYPASS.LTC128B.128 [R218+0xb080], [R60.64+0x180], !P0 ;  /* 0x0b0801803cda7fae */ /* 0x0009e2000c101d5e */
[----:B------:R-:W-:-:S02]  /*fce0*/  PLOP3.LUT P0, PT, PT, PT, UP0, 0x80, 0x0 ;  /* 0x000000000000781c */ /* 0x000fc40003f0f008 */
[C---:B------:R-:W-:Y:S01]  /*fcf0*/  HMMA.16816.F32 R28, R24.reuse, R30, RZ ;  /* 0x0000001e181c723c */ /* 0x040fe200000018ff */
[----:B------:R-:W-:Y:S01]  /*fd00*/  LDSM.16.M88.4 R56, [R209+0x10080] ;  /* 0x01008000d138783b */ /* 0x000fe20000000200 */
[C---:B------:R-:W-:Y:S02]  /*fd10*/  IADD3 R199, R212.reuse, 0x2000, RZ ;  /* 0x00002000d4c77810 */ /* 0x040fe40007ffe0ff */
[C---:B------:R-:W-:Y:S01]  /*fd20*/  IADD3 R198, R212.reuse, 0x2800, RZ ;  /* 0x00002800d4c67810 */ /* 0x040fe20007ffe0ff */
[----:B------:R-:W1:Y:S01]  /*fd30*/  LDSM.16.M88.4 R8, [R208+0xc080] ;  /* 0x00c08000d008783b */ /* 0x000e620000000200 */
[C---:B------:R-:W-:Y:S02]  /*fd40*/  IADD3 R197, R212.reuse, 0x3000, RZ ;  /* 0x00003000d4c57810 */ /* 0x040fe40007ffe0ff */
[----:B--2---:R-:W-:Y:S01]  /*fd50*/  HMMA.16816.F32 R40, R24, R44, RZ ;  /* 0x0000002c1828723c */ /* 0x004fe200000018ff */
[----:B------:R-:W-:Y:S01]  /*fd60*/  LDSM.16.M88.4 R36, [R207+0x10080] ;  /* 0x01008000cf24783b */ /* 0x000fe20000000200 */
[----:B------:R-:W-:-:S03]  /*fd70*/  IADD3 R196, R212, 0x3800, RZ ;  /* 0x00003800d4c47810 */ /* 0x000fc60007ffe0ff */
[----:B------:R-:W2:Y:S03]  /*fd80*/  LDSM.16.M88.4 R32, [R202] ;  /* 0x00000000ca20783b */ /* 0x000ea60000000200 */
[C---:B------:R-:W-:Y:S01]  /*fd90*/  HMMA.16816.F32 R16, R12.reuse, R20, R16 ;  /* 0x000000140c10723c */ /* 0x040fe20000001810 */
[----:B------:R-:W5:Y:S04]  /*fda0*/  LDSM.16.M88.4 R68, [R208+0xc880] ;  /* 0x00c88000d044783b */ /* 0x000f680000000200 */
[----:B------:R-:W-:Y:S03]  /*fdb0*/  LDSM.16.M88.4 R64, [R213+0xd080] ;  /* 0x00d08000d540783b */ /* 0x000fe60000000200 */
[----:B------:R-:W-:Y:S01]  /*fdc0*/  HMMA.16816.F32 R28, R12, R22, R28 ;  /* 0x000000160c1c723c */ /* 0x000fe2000000181c */
[----:B------:R-:W2:Y:S04]  /*fdd0*/  LDSM.16.M88.4 R20, [R214+0x14080] ;  /* 0x01408000d614783b */ /* 0x000ea80000000200 */
[----:B----4-:R-:W4:Y:S03]  /*fde0*/  LDSM.16.M88.4 R60, [R202+0x800] ;  /* 0x00080000ca3c783b */ /* 0x010f260000000200 */
[----:B------:R-:W-:Y:S01]  /*fdf0*/  HMMA.16816.F32 R24, R24, R46, RZ ;  /* 0x0000002e1818723c */ /* 0x000fe200000018ff */
[----:B------:R-:W-:Y:S04]  /*fe00*/  LDSM.16.M88.4 R44, [R212+0x1000] ;  /* 0x00100000d42c783b */ /* 0x000fe80000000200 */
[----:B------:R-:W0:Y:S03]  /*fe10*/  LDGDEPBAR ;  /* 0x00000000000079af */ /* 0x000e260000000000 */
[----:B---3--:R-:W-:Y:S08]  /*fe20*/  HMMA.16816.F32 R40, R12, R48, R40 ;  /* 0x000000300c28723c */ /* 0x008ff00000001828 */
[C---:B-1----:R-:W-:Y:S08]  /*fe30*/  HMMA.16816.F32 R16, R56.reuse, R8, R16 ;  /* 0x000000083810723c */ /* 0x042ff00000001810 */
[----:B------:R-:W-:Y:S01]  /*fe40*/  HMMA.16816.F32 R28, R56, R10, R28 ;  /* 0x0000000a381c723c */ /* 0x000fe2000000181c */
[----:B------:R-:W1:Y:S07]  /*fe50*/  LDSM.16.M88.4 R8, [R210+0x14080] ;  /* 0x01408000d208783b */ /* 0x000e6e0000000200 */
[----:B------:R-:W-:Y:S01]  /*fe60*/  HMMA.16816.F32 R12, R12, R50, R24 ;  /* 0x000000320c0c723c */ /* 0x000fe20000001818 */
[----:B------:R-:W3:Y:S04]  /*fe70*/  LDSM.16.M88.4 R48, [R213+0xd880] ;  /* 0x00d88000d530783b */ /* 0x000ee80000000200 */
[----:B------:R-:W-:Y:S03]  /*fe80*/  LDSM.16.M88.4 R24, [R209+0x14080] ;  /* 0x01408000d118783b */ /* 0x000fe60000000200 */
[----:B--2---:R-:W-:Y:S08]  /*fe90*/  HMMA.16816.F32 R16, R36, R32, R16 ;  /* 0x000000202410723c */ /* 0x004ff00000001810 */
[----:B-----5:R-:W-:Y:S08]  /*fea0*/  HMMA.16816.F32 R40, R56, R68, R40 ;  /* 0x000000443828723c */ /* 0x020ff00000001828 */
[----:B------:R-:W-:Y:S01]  /*feb0*/  HMMA.16816.F32 R28, R36, R34, R28 ;  /* 0x00000022241c723c */ /* 0x000fe2000000181c */
[----:B------:R-:W2:Y:S07]  /*fec0*/  LDSM.16.M88.4 R32, [R208+0xd080] ;  /* 0x00d08000d020783b */ /* 0x000eae0000000200 */
[----:B------:R-:W-:Y:S08]  /*fed0*/  HMMA.16816.F32 R16, R20, R64, R16 ;  /* 0x000000401410723c */ /* 0x000ff00000001810 */
[----:B------:R-:W-:Y:S01]  /*fee0*/  HMMA.16816.F32 R56, R56, R70, R12 ;  /* 0x000000463838723c */ /* 0x000fe2000000180c */
[----:B------:R-:W5:Y:S04]  /*fef0*/  LDSM.16.M88.4 R68, [R212+0x1800] ;  /* 0x00180000d444783b */ /* 0x000f680000000200 */
[----:B------:R-:W-:Y:S03]  /*ff00*/  LDSM.16.M88.4 R12, [R207+0x14080] ;  /* 0x01408000cf0c783b */ /* 0x000fe60000000200 */
[----:B----4-:R-:W-:Y:S08]  /*ff10*/  HMMA.16816.F32 R40, R36, R60, R40 ;  /* 0x0000003c2428723c */ /* 0x010ff00000001828 */
[----:B-1----:R-:W-:Y:S08]  /*ff20*/  HMMA.16816.F32 R16, R8, R44, R16 ;  /* 0x0000002c0810723c */ /* 0x002ff00000001810 */
[----:B------:R-:W-:Y:S01]  /*ff30*/  HMMA.16816.F32 R28, R20, R66, R28 ;  /* 0x00000042141c723c */ /* 0x000fe2000000181c */
[----:B------:R-:W1:Y:S07]  /*ff40*/  LDSM.16.M88.4 R64, [R202+0x1000] ;  /* 0x00100000ca40783b */ /* 0x000e6e0000000200 */
[----:B------:R-:W-:Y:S01]  /*ff50*/  HMMA.16816.F32 R56, R36, R62, R56 ;  /* 0x0000003e2438723c */ /* 0x000fe20000001838 */
[----:B------:R-:W4:Y:S04]  /*ff60*/  LDSM.16.M88.4 R60, [R208+0xd880] ;  /* 0x00d88000d03c783b */ /* 0x000f280000000200 */
[----:B------:R-:W-:Y:S03]  /*ff70*/  LDSM.16.M88.4 R36, [R214+0x18080] ;  /* 0x01808000d624783b */ /* 0x000fe60000000200 */
[----:B---3--:R-:W-:Y:S08]  /*ff80*/  HMMA.16816.F32 R40, R20, R48, R40 ;  /* 0x000000301428723c */ /* 0x008ff00000001828 */
[----:B--2---:R-:W-:Y:S08]  /*ff90*/  HMMA.16816.F32 R16, R24, R32, R16 ;  /* 0x000000201810723c */ /* 0x004ff00000001810 */
[----:B------:R-:W-:Y:S01]  /*ffa0*/  HMMA.16816.F32 R28, R8, R46, R28 ;  /* 0x0000002e081c723c */ /* 0x000fe2000000181c */
[----:B------:R-:W2:Y:S07]  /*ffb0*/  LDSM.16.M88.4 R44, [R213+0xe080] ;  /* 0x00e08000d52c783b */ /* 0x000eae0000000200 */
[----:B------:R-:W-:Y:S01]  /*ffc0*/  HMMA.16816.F32 R56, R20, R50, R56 ;  /* 0x000000321438723c */ /* 0x000fe20000001838 */
[----:B------:R-:W3:Y:S04]  /*ffd0*/  LDSM.16.M88.4 R48, [R202+0x1800] ;  /* 0x00180000ca30783b */ /* 0x000ee80000000200 */
[----:B------:R-:W-:Y:S03]  /*ffe0*/  LDSM.16.M88.4 R20, [R210+0x18080] ;  /* 0x01808000d214783b */ /* 0x000fe60000000200 */
[----:B-----5:R-:W-:Y:S08]  /*fff0*/  HMMA.16816.F32 R40, R8, R68, R40 ;  /* 0x000000440828723c */ /* 0x020ff00000001828 */
[----:B-1----:R-:W-:Y:S08]  /*10000*/  HMMA.16816.F32 R16, R12, R64, R16 ;  /* 0x000000400c10723c */ /* 0x002ff00000001810 */
[----:B------:R-:W-:Y:S01]  /*10010*/  HMMA.16816.F32 R28, R24, R34, R28 ;  /* 0x00000022181c723c */ /* 0x000fe2000000181c */
[----:B------:R-:W1:Y:S07]  /*10020*/  LDSM.16.M88.4 R32, [R212+0x2000] ;  /* 0x00200000d420783b */ /* 0x000e6e0000000200 */
[----:B------:R-:W-:Y:S01]  /*10030*/  HMMA.16816.F32 R56, R8, R70, R56 ;  /* 0x000000460838723c */ /* 0x000fe20000001838 */
[----:B------:R-:W5:Y:S04]  /*10040*/  LDSM.16.M88.4 R68, [R213+0xe880] ;  /* 0x00e88000d544783b */ /* 0x000f680000000200 */
[----:B------:R-:W-:Y:S03]  /*10050*/  LDSM.16.M88.4 R8, [R209+0x18080] ;  /* 0x01808000d108783b */ /* 0x000fe60000000200 */
[----:B----4-:R-:W-:Y:S08]  /*10060*/  HMMA.16816.F32 R40, R24, R60, R40 ;  /* 0x0000003c1828723c */ /* 0x010ff00000001828 */
[----:B--2---:R-:W-:Y:S08]  /*10070*/  HMMA.16816.F32 R16, R36, R44, R16 ;  /* 0x0000002c2410723c */ /* 0x004ff00000001810 */
[----:B------:R-:W-:Y:S01]  /*10080*/  HMMA.16816.F32 R28, R12, R66, R28 ;  /* 0x000000420c1c723c */ /* 0x000fe2000000181c */
[----:B------:R-:W2:Y:S07]  /*10090*/  LDSM.16.M88.4 R64, [R208+0xe080] ;  /* 0x00e08000d040783b */ /* 0x000eae0000000200 */
[----:B------:R-:W-:Y:S01]  /*100a0*/  HMMA.16816.F32 R56, R24, R62, R56 ;  /* 0x0000003e1838723c */ /* 0x000fe20000001838 */
[----:B------:R-:W-:Y:S04]  /*100b0*/  LDSM.16.M88.4 R60, [R207+0x18080] ;  /* 0x01808000cf3c783b */ /* 0x000fe80000000200 */
[----:B------:R-:W-:Y:S03]  /*100c0*/  LDSM.16.M88.4 R24, [R202+0x2000] ;  /* 0x00200000ca18783b */ /* 0x000fe60000000200 */
[----:B---3--:R-:W-:Y:S08]  /*100d0*/  HMMA.16816.F32 R40, R12, R48, R40 ;  /* 0x000000300c28723c */ /* 0x008ff00000001828 */
[----:B-1----:R-:W-:Y:S08]  /*100e0*/  HMMA.16816.F32 R16, R20, R32, R16 ;  /* 0x000000201410723c */ /* 0x002ff00000001810 */
[----:B------:R-:W-:Y:S01]  /*100f0*/  HMMA.16816.F32 R28, R36, R46, R28 ;  /* 0x0000002e241c723c */ /* 0x000fe2000000181c */
[----:B------:R-:W1:Y:S07]  /*10100*/  LDSM.16.M88.4 R44, [R212+0x2800] ;  /* 0x00280000d42c783b */ /* 0x000e6e0000000200 */
[----:B------:R-:W-:Y:S01]  /*10110*/  HMMA.16816.F32 R56, R12, R50, R56 ;  /* 0x000000320c38723c */ /* 0x000fe20000001838 */
[----:B------:R-:W-:Y:S04]  /*10120*/  LDSM.16.M88.4 R48, [R214+0x1c080] ;  /* 0x01c08000d630783b */ /* 0x000fe80000000200 */
[----:B------:R-:W-:Y:S03]  /*10130*/  LDSM.16.M88.4 R12, [R213+0xf080] ;  /* 0x00f08000d50c783b */ /* 0x000fe60000000200 */
[----:B-----5:R-:W-:Y:S08]  /*10140*/  HMMA.16816.F32 R40, R36, R68, R40 ;  /* 0x000000442428723c */ /* 0x020ff00000001828 */
[----:B--2---:R-:W-:Y:S08]  /*10150*/  HMMA.16816.F32 R16, R8, R64, R16 ;  /* 0x000000400810723c */ /* 0x004ff00000001810 */
[----:B------:R-:W-:Y:S01]  /*10160*/  HMMA.16816.F32 R28, R20, R34, R28 ;  /* 0x00000022141c723c */ /* 0x000fe2000000181c */
[----:B------:R-:W2:Y:S07]  /*10170*/  LDSM.16.M88.4 R32, [R208+0xe880] ;  /* 0x00e88000d020783b */ /* 0x000eae0000000200 */
[----:B------:R-:W-:Y:S01]  /*10180*/  HMMA.16816.F32 R56, R36, R70, R56 ;  /* 0x000000462438723c */ /* 0x000fe20000001838 */
[----:B------:R-:W3:Y:S04]  /*10190*/  LDSM.16.M88.4 R68, [R202+0x2800] ;  /* 0x00280000ca44783b */ /* 0x000ee80000000200 */
[----:B------:R-:W-:Y:S03]  /*101a0*/  LDSM.16.M88.4 R36, [R210+0x1c080] ;  /* 0x01c08000d224783b */ /* 0x000fe60000000200 */
[----:B-1----:R-:W-:Y:S08]  /*101b0*/  HMMA.16816.F32 R40, R20, R44, R40 ;  /* 0x0000002c1428723c */ /* 0x002ff00000001828 */
[----:B------:R-:W-:Y:S08]  /*101c0*/  HMMA.16816.F32 R16, R60, R24, R16 ;  /* 0x000000183c10723c */ /* 0x000ff00000001810 */
[----:B------:R-:W-:Y:S01]  /*101d0*/  HMMA.16816.F32 R28, R8, R66, R28 ;  /* 0x00000042081c723c */ /* 0x000fe2000000181c */
[----:B------:R-:W1:Y:S07]  /*101e0*/  LDSM.16.M88.4 R64, [R212+0x3000] ;  /* 0x00300000d440783b */ /* 0x000e6e0000000200 */
[----:B------:R-:W-:Y:S01]  /*101f0*/  HMMA.16816.F32 R56, R20, R46, R56 ;  /* 0x0000002e1438723c */ /* 0x000fe20000001838 */
[----:B------:R-:W4:Y:S04]  /*10200*/  LDSM.16.M88.4 R44, [R213+0xf880] ;  /* 0x00f88000d52c783b */ /* 0x000f280000000200 */
[----:B------:R-:W-:Y:S03]  /*10210*/  LDSM.16.M88.4 R20, [R208+0xf080] ;  /* 0x00f08000d014783b */ /* 0x000fe60000000200 */
[----:B--2---:R-:W-:Y:S08]  /*10220*/  HMMA.16816.F32 R40, R8, R32, R40 ;  /* 0x000000200828723c */ /* 0x004ff00000001828 */
[----:B------:R-:W-:Y:S08]  /*10230*/  HMMA.16816.F32 R16, R48, R12, R16 ;  /* 0x0000000c3010723c */ /* 0x000ff00000001810 */
[----:B------:R-:W-:Y:S01]  /*10240*/  HMMA.16816.F32 R28, R60, R26, R28 ;  /* 0x0000001a3c1c723c */ /* 0x000fe2000000181c */
[----:B------:R-:W2:Y:S07]  /*10250*/  LDSM.16.M88.4 R24, [R209+0x1c080] ;  /* 0x01c08000d118783b */ /* 0x000eae0000000200 */
[----:B------:R-:W-:Y:S01]  /*10260*/  HMMA.16816.F32 R56, R8, R34, R56 ;  /* 0x000000220838723c */ /* 0x000fe20000001838 */
[----:B------:R-:W5:Y:S04]  /*10270*/  LDSM.16.M88.4 R32, [R212+0x3800] ;  /* 0x00380000d420783b */ /* 0x000f680000000200 */
[----:B------:R-:W-:Y:S03]  /*10280*/  LDSM.16.M88.4 R8, [R207+0x1c080] ;  /* 0x01c08000cf08783b */ /* 0x000fe60000000200 */
[----:B---3--:R-:W-:Y:S08]  /*10290*/  HMMA.16816.F32 R40, R60, R68, R40 ;  /* 0x000000443c28723c */ /* 0x008ff00000001828 */
[----:B-1----:R-:W-:Y:S08]  /*102a0*/  HMMA.16816.F32 R16, R36, R64, R16 ;  /* 0x000000402410723c */ /* 0x002ff00000001810 */
[----:B------:R-:W-:Y:S01]  /*102b0*/  HMMA.16816.F32 R28, R48, R14, R28 ;  /* 0x0000000e301c723c */ /* 0x000fe2000000181c */
[----:B------:R-:W1:Y:S07]  /*102c0*/  LDSM.16.M88.4 R12, [R202+0x3000] ;  /* 0x00300000ca0c783b */ /* 0x000e6e0000000200 */
[----:B------:R-:W-:Y:S01]  /*102d0*/  HMMA.16816.F32 R56, R60, R70, R56 ;  /* 0x000000463c38723c */ /* 0x000fe20000001838 */
[----:B------:R-:W3:Y:S07]  /*102e0*/  LDSM.16.M88.4 R60, [R208+0xf880] ;  /* 0x00f88000d03c783b */ /* 0x000eee0000000200 */
[----:B----4-:R-:W-:Y:S08]  /*102f0*/  HMMA.16816.F32 R40, R48, R44, R40 ;  /* 0x0000002c3028723c */ /* 0x010ff00000001828 */
[----:B--2---:R-:W-:Y:S08]  /*10300*/  HMMA.16816.F32 R16, R24, R20, R16 ;  /* 0x000000141810723c */ /* 0x004ff00000001810 */
[----:B------:R-:W-:Y:S08]  /*10310*/  HMMA.16816.F32 R28, R36, R66, R28 ;  /* 0x00000042241c723c */ /* 0x000ff0000000181c */
[----:B------:R-:W-:Y:S08]  /*10320*/  HMMA.16816.F32 R56, R48, R46, R56 ;  /* 0x0000002e3038723c */ /* 0x000ff00000001838 */
[----:B-----5:R-:W-:Y:S07]  /*10330*/  HMMA.16816.F32 R40, R36, R32, R40 ;  /* 0x000000202428723c */ /* 0x020fee0000001828 */
[----:B------:R-:W-:Y:S01]  /*10340*/  @P1 IMAD.MOV.U32 R32, RZ, RZ, R216 ;  /* 0x000000ffff201224 */ /* 0x000fe200078e00d8 */
[----:B-1----:R-:W-:Y:S01]  /*10350*/  HMMA.16816.F32 R16, R8, R12, R16 ;  /* 0x0000000c0810723c */ /* 0x002fe20000001810 */
[----:B------:R-:W-:Y:S01]  /*10360*/  @P1 IMAD.MOV.U32 R33, RZ, RZ, R223 ;  /* 0x000000ffff211224 */ /* 0x000fe200078e00df */
[----:B------:R-:W-:-:S03]  /*10370*/  PLOP3.LUT P1, PT, PT, PT, UP3, 0x80, 0x0 ;  /* 0x000000000000781c */ /* 0x000fc60003f2f038 */
[----:B------:R-:W-:Y:S01]  /*10380*/  @P0 IMAD.WIDE.U32 R32, R7, UR5, R32 ;  /* 0x0000000507200c25 */ /* 0x000fe2000f8e0020 */
[----:B------:R-:W-:Y:S01]  /*10390*/  PLOP3.LUT P0, PT, PT, PT, UP0, 0x80, 0x0 ;  /* 0x000000000000781c */ /* 0x000fe20003f0f008 */
[----:B------:R-:W-:Y:S01]  /*103a0*/  @UP0 UIMAD UR5, UR11, UR5, URZ ;  /* 0x000000050b0502a4 */ /* 0x000fe2000f8e023f */
[----:B------:R-:W-:Y:S01]  /*103b0*/  HMMA.16816.F32 R28, R24, R22, R28 ;  /* 0x00000016181c723c */ /* 0x000fe2000000181c */
[----:B------:R-:W1:Y:S01]  /*103c0*/  LDSM.16.M88.4 R20, [R202+0x3800] ;  /* 0x00380000ca14783b */ /* 0x000e620000000200 */
[----:B------:R-:W-:Y:S01]  /*103d0*/  LOP3.LUT R12, R6, 0xfffffffc, RZ, 0xc0, !PT ;  /* 0xfffffffc060c7812 */ /* 0x000fe200078ec0ff */
[----:B------:R-:W-:Y:S01]  /*103e0*/  IMAD.IADD R6, R55, 0x1, -R52 ;  /* 0x0000000137067824 */ /* 0x000fe200078e0a34 */
[----:B------:R-:W-:Y:S01]  /*103f0*/  @UP0 UIMAD UR4, UR4, UR8, UR5 ;  /* 0x00000008040402a4 */ /* 0x000fe2000f8e0205 */
[----:B------:R-:W-:-:S04]  /*10400*/  DEPBAR.LE SB0, 0x0 ;  /* 0x000080000000791a */ /* 0x000fc80000000000 */
[----:B------:R-:W-:Y:S01]  /*10410*/  HMMA.16816.F32 R56, R36, R34, R56 ;  /* 0x000000222438723c */ /* 0x000fe20000001838 */
[----:B------:R-:W-:Y:S01]  /*10420*/  IMAD.IADD R55, R55, 0x1, -R12 ;  /* 0x0000000137377824 */ /* 0x000fe200078e0a0c */
[----:B------:R-:W-:Y:S02]  /*10430*/  SHF.R.S32.HI R13, RZ, 0x1f, R6 ;  /* 0x0000001fff0d7819 */ /* 0x000fe40000011406 */
[----:B------:R-:W-:Y:S02]  /*10440*/  LOP3.LUT R12, R0, 0xffffff8, RZ, 0xc0, !PT ;  /* 0x0ffffff8000c7812 */ /* 0x000fe400078ec0ff */
[----:B------:R-:W-:Y:S01]  /*10450*/  @P0 IADD3 R33, R33, UR4, RZ ;  /* 0x0000000421210c10 */ /* 0x000fe2000fffe0ff */
[----:B------:R-:W-:Y:S01]  /*10460*/  FMUL.FTZ R16, R16, c[0x0][0x320] ;  /* 0x0000c80010107a20 */ /* 0x000fe20000410000 */
[----:B---3--:R-:W-:Y:S01]  /*10470*/  HMMA.16816.F32 R40, R24, R60, R40 ;  /* 0x0000003c1828723c */ /* 0x008fe20000001828 */
[----:B------:R-:W-:Y:S01]  /*10480*/  IMAD.IADD R53, R53, 0x1, -R12 ;  /* 0x0000000135357824 */ /* 0x000fe200078e0a0c */
[----:B------:R-:W-:Y:S01]  /*10490*/  @P3 LEA R12, P3, R32, c[0x0][0x1c8], 0x1 ;  /* 0x00007200200c3a11 */ /* 0x000fe200078608ff */
[----:B------:R2:W3:Y:S01]  /*104a0*/  MUFU.TANH R0, R16 ;  /* 0x0000001000007308 */ /* 0x0004e20000002400 */
[----:B------:R-:W-:Y:S01]  /*104b0*/  PLOP3.LUT P0, PT, PT, PT, UP3, 0x80, 0x0 ;  /* 0x000000000000781c */ /* 0x000fe20003f0f038 */
[----:B------:R-:W-:-:S02]  /*104c0*/  FMUL.FTZ R7, R17, c[0x0][0x320] ;  /* 0x0000c80011077a20 */ /* 0x000fc40000410000 */
[----:B------:R-:W-:Y:S01]  /*104d0*/  FMUL.FTZ R19, R19, c[0x0][0x320] ;  /* 0x0000c80013137a20 */ /* 0x000fe20000410000 */
[----:B------:R-:W-:Y:S03]  /*104e0*/  HMMA.16816.F32 R28, R8, R14, R28 ;  /* 0x0000000e081c723c */ /* 0x000fe6000000181c */
[----:B------:R-:W4:Y:S04]  /*104f0*/  MUFU.TANH R7, R7 ;  /* 0x0000000700077308 */ /* 0x000f280000002400 */
[----:B------:R-:W-:Y:S01]  /*10500*/  FMUL.FTZ R15, R18, c[0x0][0x320] ;  /* 0x0000c800120f7a20 */ /* 0x000fe20000410000 */
[----:B------:R-:W-:Y:S01]  /*10510*/  HMMA.16816.F32 R56, R24, R62, R56 ;  /* 0x0000003e1838723c */ /* 0x000fe20000001838 */
[----:B------:R-:W-:-:S02]  /*10520*/  LEA.HI R18, R55, R55, RZ, 0x1 ;  /* 0x0000003737127211 */ /* 0x000fc400078f08ff */
[----:B--2---:R-:W-:Y:S02]  /*10530*/  LEA.HI R16, R13, R6, RZ, 0x2 ;  /* 0x000000060d107211 */ /* 0x004fe400078f10ff */
[----:B------:R-:W-:Y:S01]  /*10540*/  LOP3.LUT R18, R18, 0x1ffffffe, RZ, 0xc0, !PT ;  /* 0x1ffffffe12127812 */ /* 0x000fe200078ec0ff */
[----:B------:R-:W2:Y:S01]  /*10550*/  MUFU.TANH R15, R15 ;  /* 0x0000000f000f7308 */ /* 0x000ea20000002400 */
[----:B------:R-:W-:Y:S01]  /*10560*/  LEA.HI.SX32 R14, R16, UR23, 0x1e ;  /* 0x00000017100e7c11 */ /* 0x000fe2000f8ff2ff */
[----:B-1----:R-:W-:Y:S01]  /*10570*/  HMMA.16816.F32 R40, R8, R20, R40 ;  /* 0x000000140828723c */ /* 0x002fe20000001828 */
[----:B------:R-:W-:Y:S01]  /*10580*/  @P2 LEA.HI.X R33, R32, c[0x0][0x1cc], R33, 0x1, P3 ;  /* 0x0000730020212a11 */ /* 0x000fe200018f0c21 */
[----:B------:R-:W-:Y:S01]  /*10590*/  IMAD.IADD R219, R55, 0x1, -R18 ;  /* 0x0000000137db7824 */ /* 0x000fe200078e0a12 */
[----:B------:R-:W-:Y:S01]  /*105a0*/  PLOP3.LUT P3, PT, PT, PT, UP0, 0x80, 0x0 ;  /* 0x000000000000781c */ /* 0x000fe20003f6f008 */
[----:B------:R-:W-:Y:S01]  /*105b0*/  IMAD R14, R53, 0x10, R14 ;  /* 0x00000010350e7824 */ /* 0x000fe200078e020e */
[----:B------:R-:W-:Y:S01]  /*105c0*/  PLOP3.LUT P2, PT, PT, PT, UP0, 0x80, 0x0 ;  /* 0x000000000000781c */ /* 0x000fe20003f4f008 */
[----:B------:R1:W1:Y:S02]  /*105d0*/  MUFU.TANH R13, R19 ;  /* 0x00000013000d7308 */ /* 0x0002640000002400 */
[----:B------:R-:W-:-:S02]  /*105e0*/  IMAD R219, R219, 0x8, R14 ;  /* 0x00000008dbdb7824 */ /* 0x000fc400078e020e */
[----:B------:R-:W-:Y:S02]  /*105f0*/  FMUL.FTZ R17, R29, c[0x0][0x320] ;  /* 0x0000c8001d117a20 */ /* 0x000fe40000410000 */
[----:B------:R-:W-:Y:S01]  /*10600*/  @P1 IMAD.HI.U32 R20, R219, c[0x0][0x2c8], RZ ;  /* 0x0000b200db141a27 */ /* 0x000fe200078e00ff */
[----:B------:R-:W-:Y:S01]  /*10610*/  BAR.SYNC.DEFER_BLOCKING 0x0 ;  /* 0x0000000000007b1d */ /* 0x000fe20000010000 */
[----:B------:R-:W-:Y:S02]  /*10620*/  PLOP3.LUT P1, PT, PT, PT, UP0, 0x80, 0x0 ;  /* 0x000000000000781c */ /* 0x000fe40003f2f008 */
[----:B------:R-:W-:Y:S01]  /*10630*/  IMAD.MOV.U32 R18, RZ, RZ, R219 ;  /* 0x000000ffff127224 */ /* 0x000fe200078e00db */
[----:B------:R-:W-:Y:S01]  /*10640*/  @P0 SHF.R.U32.HI R18, RZ, c[0x0][0x2cc], R20 ;  /* 0x0000b300ff120a19 */ /* 0x000fe20000011614 */
[----:B------:R-:W-:Y:S01]  /*10650*/  HMMA.16816.F32 R56, R8, R22, R56 ;  /* 0x000000160838723c */ /* 0x000fe20000001838 */
[----:B------:R-:W-:Y:S01]  /*10660*/  PLOP3.LUT P0, PT, PT, PT, UP0, 0x80, 0x0 ;  /* 0x000000000000781c */ /* 0x000fe20003f0f008 */
[----:B------:R-:W-:Y:S01]  /*10670*/  @P3 IMAD.MOV.U32 R32, RZ, RZ, R12 ;  /* 0x000000ffff203224 */ /* 0x000fe200078e000c */
[----:B------:R-:W-:Y:S01]  /*10680*/  LOP3.LUT P3, RZ, R215, 0x4, RZ, 0xc0, !PT ;  /* 0x00000004d7ff7812 */ /* 0x000fe2000786c0ff */
[----:B------:R-:W-:Y:S01]  /*10690*/  FMUL.FTZ R28, R28, c[0x0][0x320] ;  /* 0x0000c8001c1c7a20 */ /* 0x000fe20000410000 */
[----:B------:R-:W1:Y:S01]  /*106a0*/  MUFU.TANH R17, R17 ;  /* 0x0000001100117308 */ /* 0x000e620000002400 */
[----:B------:R-:W-:Y:S01]  /*106b0*/  FMUL.FTZ R12, R40, c[0x0][0x320] ;  /* 0x0000c800280c7a20 */ /* 0x000fe20000410000 */
[----:B------:R-:W-:Y:S01]  /*106c0*/  LOP3.LUT R11, R16, 0x7ffffffc, RZ, 0xc0, !PT ;  /* 0x7ffffffc100b7812 */ /* 0x000fe200078ec0ff */
[----:B------:R-:W-:Y:S01]  /*106d0*/  IMAD.U32 R23, RZ, RZ, UR9 ;  /* 0x00000009ff177e24 */ /* 0x000fe2000f8e00ff */
[----:B------:R-:W5:Y:S01]  /*106e0*/  SHFL.IDX PT, R16, R18, RZ, 0x1c1f ;  /* 0x001c1fff12107589 */ /* 0x000f6200000e0000 */
[----:B------:R-:W-:-:S02]  /*106f0*/  FMUL.FTZ R9, R31, c[0x0][0x320] ;  /* 0x0000c8001f097a20 */ /* 0x000fc40000410000 */
[----:B------:R-:W-:Y:S01]  /*10700*/  IMAD.IADD R224, R6, 0x1, -R11 ;  /* 0x0000000106e07824 */ /* 0x000fe200078e0a0b */
[----:B------:R1:W1:Y:S01]  /*10710*/  MUFU.TANH R14, R28 ;  /* 0x0000001c000e7308 */ /* 0x0002620000002400 */
[----:B------:R-:W-:Y:S02]  /*10720*/  FMUL.FTZ R6, R41, c[0x0][0x320] ;  /* 0x0000c80029067a20 */ /* 0x000fe40000410000 */
[----:B------:R-:W-:Y:S02]  /*10730*/  IMAD.SHL.U32 R224, R224, 0x2, RZ ;  /* 0x00000002e0e07824 */ /* 0x000fe400078e00ff */
[----:B------:R-:W-:Y:S01]  /*10740*/  FMUL.FTZ R30, R30, c[0x0][0x320] ;  /* 0x0000c8001e1e7a20 */ /* 0x000fe20000410000 */
[----:B------:R-:W-:Y:S01]  /*10750*/  @!PT LDS RZ, [RZ] ;  /* 0x00000000fffff984 */ /* 0x000fe20000000800 */
[----:B------:R-:W-:Y:S01]  /*10760*/  @!PT LDS RZ, [RZ] ;  /* 0x00000000fffff984 */ /* 0x000fe20000000800 */
[----:B------:R1:W-:Y:S01]  /*10770*/  @P0 LDGSTS.E.BYPASS.LTC128B.128 [R218+0xc080], [R32.64], !P6 ;  /* 0x0c08000020da0fae */ /* 0x0003e2000f101d5e */
[----:B------:R-:W-:Y:S01]  /*10780*/  PLOP3.LUT P0, PT, PT, PT, UP0, 0x80, 0x0 ;  /* 0x000000000000781c */ /* 0x000fe20003f0f008 */
[----:B------:R-:W1:Y:S01]  /*10790*/  MUFU.TANH R9, R9 ;  /* 0x0000000900097308 */ /* 0x000e620000002400 */
[----:B------:R-:W-:Y:S01]  /*107a0*/  IADD3 R23, R23, -UR28, -R224 ;  /* 0x8000001c17177c10 */ /* 0x000fe2000fffe8e0 */
[----:B------:R1:W-:Y:S01]  /*107b0*/  @P2 LDGSTS.E.BYPASS.LTC128B.128 [R218+0xd080], [R32.64+0x80], !P3 ;  /* 0x0d08008020da2fae */ /* 0x0003e2000d901d5e */
[----:B------:R-:W-:Y:S01]  /*107c0*/  FMUL.FTZ R10, R57, c[0x0][0x320] ;  /* 0x0000c800390a7a20 */ /* 0x000fe20000410000 */
[----:B------:R-:W-:Y:S01]  /*107d0*/  IADD3 R11, -R224, UR16, -R5 ;  /* 0x00000010e00b7c10 */ /* 0x000fe2000fffe905 */
[----:B------:R-:W-:Y:S01]  /*107e0*/  FMUL.FTZ R25, R56, c[0x0][0x320] ;  /* 0x0000c80038197a20 */ /* 0x000fe20000410000 */
[----:B------:R1:W-:Y:S01]  /*107f0*/  @P1 LDGSTS.E.BYPASS.LTC128B.128 [R218+0xe080], [R32.64+0x100], !P5 ;  /* 0x0e08010020da1fae */ /* 0x0003e2000e901d5e */
[C---:B------:R-:W-:Y:S01]  /*10800*/  IADD3 R24, R23.reuse, c[0x0][0x328], RZ ;  /* 0x0000ca0017187a10 */ /* 0x040fe20007ffe0ff */
[----:B------:R1:W1:Y:S01]  /*10810*/  MUFU.TANH R8, R30 ;  /* 0x0000001e00087308 */ /* 0x0002620000002400 */
[----:B------:R-:W-:-:S03]  /*10820*/  IADD3 R23, R23, UR7, RZ ;  /* 0x0000000717177c10 */ /* 0x000fc6000fffe0ff */
[----:B------:R1:W-:Y:S01]  /*10830*/  @P0 LDGSTS.E.BYPASS.LTC128B.128 [R218+0xf080], [R32.64+0x180], !P4 ;  /* 0x0f08018020da0fae */ /* 0x0003e2000e101d5e */
[----:B------:R-:W-:Y:S01]  /*10840*/  PLOP3.LUT P0, PT, PT, PT, UP2, 0x40, 0x0 ;  /* 0x000000000000781c */ /* 0x000fe20003f0e828 */
[--C-:B-----5:R-:W-:Y:S02]  /*10850*/  IMAD.IADD R20, R24, 0x1, R16.reuse ;  /* 0x0000000118147824 */ /* 0x120fe400078e0210 */
[----:B------:R-:W1:Y:S01]  /*10860*/  MUFU.TANH R12, R12 ;  /* 0x0000000c000c7308 */ /* 0x000e620000002400 */
[----:B------:R-:W0:Y:S01]  /*10870*/  LDGDEPBAR ;  /* 0x00000000000079af */ /* 0x000e220000000000 */
[----:B------:R-:W-:Y:S01]  /*10880*/  IMAD.IADD R26, R23, 0x1, R16 ;  /* 0x00000001171a7824 */ /* 0x000fe200078e0210 */
[----:B------:R-:W-:-:S05]  /*10890*/  IMNMX R27, R20, R11, PT ;  /* 0x0000000b141b7217 */ /* 0x000fca0003800200 */
[----:B------:R-:W1:Y:S08]  /*108a0*/  MUFU.TANH R6, R6 ;  /* 0x0000000600067308 */ /* 0x000e700000002400 */
[----:B------:R-:W1:Y:S08]  /*108b0*/  MUFU.TANH R10, R10 ;  /* 0x0000000a000a7308 */ /* 0x000e700000002400 */
[----:B------:R-:W1:Y:S01]  /*108c0*/  MUFU.TANH R25, R25 ;  /* 0x0000001900197308 */ /* 0x000e620000002400 */
[----:B------:R-:W-:Y:S05]  /*108d0*/  @P0 BRA `(.L_x_416) ;  /* 0x0000016000000947 */ /* 0x000fea0003800000 */
[----:B-1234-:R-:W-:Y:S01]  /*108e0*/  IMAD.U32 R19, RZ, RZ, UR28 ;  /* 0x0000001cff137e24 */ /* 0x01efe2000f8e00ff */
[----:B------:R-:W-:Y:S04]  /*108f0*/  BSSY B0, `(.L_x_417) ;  /* 0x000000f000007945 */ /* 0x000fe80003800000 */
[----:B------:R-:W-:-:S04]  /*10900*/  IADD3 R20, -R19, UR16, R16 ;  /* 0x0000001013147c10 */ /* 0x000fc8000fffe110 */
        /* <DEDUP_REMOVED lines=9> */
.L_x_418:
[----:B------:R-:W-:-:S04]  /*109a0*/  MOV R16, c[0x0][0x32c] ;  /* 0x0000cb0000107a02 */ /* 0x000fc80000000f00 */
[----:B------:R-:W-:-:S13]  /*109b0*/  ISETP.NE.AND P0, PT, R16, 0x1, PT ;  /* 0x000000011000780c */ /* 0x000fda0003f05270 */
[----:B------:R-:W-:-:S05]  /*109c0*/  @P0 IMAD.HI.U32 R16, R20, c[0x0][0x330], RZ ;  /* 0x0000cc0014100a27 */ /* 0x000fca00078e00ff */
[----:B------:R-:W-:Y:S02]  /*109d0*/  @P0 SHF.R.U32.HI R20, RZ, c[0x0][0x334], R16 ;  /* 0x0000cd00ff140a19 */ /* 0x000fe40000011610 */
.L_x_419:
[----:B------:R-:W-:Y:S05]  /*109e0*/  BSYNC B0 ;  /* 0x0000000000007941 */ /* 0x000fea0003800000 */
.L_x_417:
[----:B------:R-:W-:-:S04]  /*109f0*/  IMAD R19, R20, c[0x0][0x32c], -R5 ;  /* 0x0000cb0014137a24 */ /* 0x000fc800078e0a05 */
[----:B------:R-:W-:-:S05]  /*10a00*/  IMAD.IADD R19, R19, 0x1, -R224 ;  /* 0x0000000113137824 */ /* 0x000fca00078e0ae0 */
[----:B------:R-:W-:Y:S02]  /*10a10*/  IADD3 R16, R19, c[0x0][0x32c], RZ ;  /* 0x0000cb0013107a10 */ /* 0x000fe40007ffe0ff */
[----:B------:R-:W-:Y:S02]  /*10a20*/  IMNMX R26, R26, R19, !PT ;  /* 0x000000131a1a7217 */ /* 0x000fe40007800200 */
[----:B------:R-:W-:Y:S02]  /*10a30*/  IMNMX R27, R27, R16, PT ;  /* 0x000000101b1b7217 */ /* 0x000fe40003800200 */
.L_x_416:
[----:B--234-:R-:W-:Y:S01]  /*10a40*/  ISETP.LT.AND P1, PT, RZ, UR13, PT ;  /* 0x0000000dff007c0c */ /* 0x01cfe2000bf21270 */
[----:B------:R-:W-:Y:S02]  /*10a50*/  FMUL.FTZ R21, R59, c[0x0][0x320] ;  /* 0x0000c8003b157a20 */ /* 0x000fe40000410000 */
[----:B------:R-:W-:Y:S01]  /*10a60*/  FMUL.FTZ R42, R42, c[0x0][0x320] ;  /* 0x0000c8002a2a7a20 */ /* 0x000fe20000410000 */
[C---:B------:R-:W-:Y:S02]  /*10a70*/  ISETP.GT.AND P2, PT, R26.reuse, RZ, P1 ;  /* 0x000000ff1a00720c */ /* 0x040fe40000f44270 */
[----:B------:R-:W-:Y:S01]  /*10a80*/  ISETP.GT.AND P0, PT, R26, 0x1, P1 ;  /* 0x000000011a00780c */ /* 0x000fe20000f04270 */
[----:B------:R-:W2:Y:S01]  /*10a90*/  MUFU.TANH R21, R21 ;  /* 0x0000001500157308 */ /* 0x000ea20000002400 */
[----:B------:R-:W-:-:S02]  /*10aa0*/  ISETP.LT.OR P2, PT, R27, 0x1, P2 ;  /* 0x000000011b00780c */ /* 0x000fc40001741670 */
[----:B------:R-:W-:Y:S02]  /*10ab0*/  ISETP.LT.OR P0, PT, R27, 0x2, P0 ;  /* 0x000000021b00780c */ /* 0x000fe40000701670 */
[----:B-1----:R-:W-:Y:S02]  /*10ac0*/  FSEL R19, R0, -INF , !P2 ;  /* 0xff80000000137808 */ /* 0x002fe40005000000 */
[C---:B------:R-:W-:Y:S01]  /*10ad0*/  ISETP.GT.AND P2, PT, R26.reuse, 0x8, P1 ;  /* 0x000000081a00780c */ /* 0x040fe20000f44270 */
[----:B------:R1:W3:Y:S01]  /*10ae0*/  MUFU.TANH R0, R42 ;  /* 0x0000002a00007308 */ /* 0x0002e20000002400 */
[----:B------:R-:W-:Y:S02]  /*10af0*/  FSEL R22, R7, -INF , !P0 ;  /* 0xff80000007167808 */ /* 0x000fe40004000000 */
[----:B------:R-:W-:Y:S01]  /*10b00*/  ISETP.GT.AND P0, PT, R26, 0x9, P1 ;  /* 0x000000091a00780c */ /* 0x000fe20000f04270 */
[----:B------:R4:W5:Y:S01]  /*10b10*/  SHFL.IDX PT, R7, R18, 0x1, 0x1c1f ;  /* 0x003c1f0012077f89 */ /* 0x00096200000e0000 */
[----:B------:R-:W-:-:S02]  /*10b20*/  ISETP.LT.OR P2, PT, R27, 0x9, P2 ;  /* 0x000000091b00780c */ /* 0x000fc40001741670 */
[----:B------:R-:W-:Y:S02]  /*10b30*/  ISETP.LT.OR P0, PT, R27, 0xa, P0 ;  /* 0x0000000a1b00780c */ /* 0x000fe40000701670 */
[----:B------:R-:W-:Y:S02]  /*10b40*/  FSEL R20, R14, -INF , !P2 ;  /* 0xff8000000e147808 */ /* 0x000fe40005000000 */
[C---:B------:R-:W-:Y:S02]  /*10b50*/  ISETP.GT.AND P2, PT, R26.reuse, 0x10, P1 ;  /* 0x000000101a00780c */ /* 0x040fe40000f44270 */
[----:B------:R-:W-:Y:S01]  /*10b60*/  FSEL R16, R17, -INF , !P0 ;  /* 0xff80000011107808 */ /* 0x000fe20004000000 */
[----:B------:R-:W-:Y:S01]  /*10b70*/  FMUL.FTZ R17, R43, c[0x0][0x320] ;  /* 0x0000c8002b117a20 */ /* 0x000fe20000410000 */
[----:B------:R-:W-:Y:S02]  /*10b80*/  ISETP.GT.AND P0, PT, R26, 0x11, P1 ;  /* 0x000000111a00780c */ /* 0x000fe40000f04270 */
[----:B------:R-:W-:-:S02]  /*10b90*/  ISETP.LT.OR P2, PT, R27, 0x11, P2 ;  /* 0x000000111b00780c */ /* 0x000fc40001741670 */
[C---:B------:R-:W-:Y:S01]  /*10ba0*/  ISETP.LT.OR P0, PT, R27.reuse, 0x12, P0 ;  /* 0x000000121b00780c */ /* 0x040fe20000701670 */
[----:B------:R-:W1:Y:S01]  /*10bb0*/  MUFU.TANH R17, R17 ;  /* 0x0000001100117308 */ /* 0x000e620000002400 */
[----:B------:R-:W-:Y:S02]  /*10bc0*/  FSEL R14, R12, -INF , !P2 ;  /* 0xff8000000c0e7808 */ /* 0x000fe40005000000 */
[----:B------:R-:W-:Y:S02]  /*10bd0*/  FSEL R12, R6, -INF , !P0 ;  /* 0xff800000060c7808 */ /* 0x000fe40004000000 */
[----:B------:R-:W-:Y:S01]  /*10be0*/  ISETP.GT.AND P0, PT, R26, 0x19, P1 ;  /* 0x000000191a00780c */ /* 0x000fe20000f04270 */
[----:B----4-:R-:W-:Y:S01]  /*10bf0*/  FMUL.FTZ R18, R58, c[0x0][0x320] ;  /* 0x0000c8003a127a20 */ /* 0x010fe20000410000 */
[----:B------:R-:W-:Y:S01]  /*10c00*/  ISETP.GT.AND P3, PT, R26, 0x18, P1 ;  /* 0x000000181a00780c */ /* 0x000fe20000f64270 */
[----:B-----5:R-:W-:Y:S01]  /*10c10*/  IMAD.IADD R24, R24, 0x1, R7 ;  /* 0x0000000118187824 */ /* 0x020fe200078e0207 */
[----:B------:R-:W-:-:S02]  /*10c20*/  ISETP.LT.OR P2, PT, R27, 0x1a, P0 ;  /* 0x0000001a1b00780c */ /* 0x000fc40000741670 */
[----:B------:R-:W-:Y:S01]  /*10c30*/  PLOP3.LUT P0, PT, PT, PT, UP2, 0x40, 0x0 ;  /* 0x000000000000781c */ /* 0x000fe20003f0e828 */
[----:B------:R-:W4:Y:S01]  /*10c40*/  MUFU.TANH R18, R18 ;  /* 0x0000001200127308 */ /* 0x000f220000002400 */
[----:B------:R-:W-:Y:S02]  /*10c50*/  ISETP.LT.OR P3, PT, R27, 0x19, P3 ;  /* 0x000000191b00780c */ /* 0x000fe40001f61670 */
[----:B------:R-:W-:Y:S02]  /*10c60*/  IMNMX R11, R24, R11, PT ;  /* 0x0000000b180b7217 */ /* 0x000fe40003800200 */
[----:B------:R-:W-:Y:S01]  /*10c70*/  FSEL R6, R25, -INF , !P3 ;  /* 0xff80000019067808 */ /* 0x000fe20005800000 */
[----:B------:R-:W-:Y:S01]  /*10c80*/  IMAD.IADD R25, R23, 0x1, R7 ;  /* 0x0000000117197824 */ /* 0x000fe200078e0207 */
[----:B------:R-:W-:-:S05]  /*10c90*/  FSEL R10, R10, -INF , !P2 ;  /* 0xff8000000a0a7808 */ /* 0x000fca0005000000 */
[----:B------:R-:W-:Y:S05]  /*10ca0*/  @P0 BRA `(.L_x_420) ;  /* 0x0000016000000947 */ /* 0x000fea0003800000 */
[----:B-123--:R-:W-:Y:S01]  /*10cb0*/  IMAD.U32 R24, RZ, RZ, UR28 ;  /* 0x0000001cff187e24 */ /* 0x00efe2000f8e00ff */
        /* <DEDUP_REMOVED lines=11> */
.L_x_422:
[----:B------:R-:W-:-:S04]  /*10d70*/  MOV R7, c[0x0][0x32c] ;  /* 0x0000cb0000077a02 */ /* 0x000fc80000000f00 */
[----:B------:R-:W-:-:S13]  /*10d80*/  ISETP.NE.AND P0, PT, R7, 0x1, PT ;  /* 0x000000010700780c */ /* 0x000fda0003f05270 */
[----:B------:R-:W-:-:S05]  /*10d90*/  @P0 IMAD.HI.U32 R7, R24, c[0x0][0x330], RZ ;  /* 0x0000cc0018070a27 */ /* 0x000fca00078e00ff */
[----:B------:R-:W-:Y:S02]  /*10da0*/  @P0 SHF.R.U32.HI R24, RZ, c[0x0][0x334], R7 ;  /* 0x0000cd00ff180a19 */ /* 0x000fe40000011607 */
.L_x_423:
[----:B------:R-:W-:Y:S05]  /*10db0*/  BSYNC B0 ;  /* 0x0000000000007941 */ /* 0x000fea0003800000 */
.L_x_421:
[----:B------:R-:W-:-:S04]  /*10dc0*/  IMAD R5, R24, c[0x0][0x32c], -R5 ;  /* 0x0000cb0018057a24 */ /* 0x000fc800078e0a05 */
[----:B------:R-:W-:-:S05]  /*10dd0*/  IMAD.IADD R26, R5, 0x1, -R224 ;  /* 0x00000001051a7824 */ /* 0x000fca00078e0ae0 */
[----:B------:R-:W-:Y:S02]  /*10de0*/  IADD3 R24, R26, c[0x0][0x32c], RZ ;  /* 0x0000cb001a187a10 */ /* 0x000fe40007ffe0ff */
[----:B------:R-:W-:Y:S02]  /*10df0*/  IMNMX R25, R25, R26, !PT ;  /* 0x0000001a19197217 */ /* 0x000fe40007800200 */
[----:B------:R-:W-:Y:S02]  /*10e00*/  IMNMX R11, R11, R24, PT ;  /* 0x000000180b0b7217 */ /* 0x000fe40003800200 */
.L_x_420:
[----:B-123--:R-:W-:Y:S01]  /*10e10*/  FMNMX.FTZ R5, R19, R22, !PT ;  /* 0x0000001613057209 */ /* 0x00efe20007810000 */
[----:B------:R-:W-:Y:S01]  /*10e20*/  IMAD.SHL.U32 R211, R4, 0x2, RZ ;  /* 0x0000000204d37824 */ /* 0x000fe200078e00ff */
[C---:B------:R-:W-:Y:S01]  /*10e30*/  ISETP.GT.AND P0, PT, R25.reuse, 0x1, P1 ;  /* 0x000000011900780c */ /* 0x040fe20000f04270 */
[----:B------:R-:W-:Y:S01]  /*10e40*/  @UP3 USHF.L.U32 UR21, UR21, 0x7, URZ ;  /* 0x0000000715153899 */ /* 0x000fe2000800063f */
[----:B------:R-:W-:Y:S01]  /*10e50*/  FMNMX.FTZ R5, R20, R5, !PT ;  /* 0x0000000514057209 */ /* 0x000fe20007810000 */
[--C-:B------:R-:W-:Y:S01]  /*10e60*/  IMAD R206, R2, 0x2, R211.reuse ;  /* 0x0000000202ce7824 */ /* 0x100fe200078e02d3 */
[----:B------:R-:W-:Y:S01]  /*10e70*/  ISETP.GT.AND P3, PT, R25, RZ, P1 ;  /* 0x000000ff1900720c */ /* 0x000fe20000f64270 */
[----:B------:R-:W-:Y:S01]  /*10e80*/  LDSM.16.MT88.4 R140, [R211+0x8080] ;  /* 0x00808000d38c783b */ /* 0x000fe20000004200 */
[----:B------:R-:W-:Y:S01]  /*10e90*/  FMNMX.FTZ R5, R16, R5, !PT ;  /* 0x0000000510057209 */ /* 0x000fe20007810000 */
[----:B------:R-:W-:Y:S01]  /*10ea0*/  IMAD R205, R3, 0x2, R211 ;  /* 0x0000000203cd7824 */ /* 0x000fe200078e02d3 */
[----:B------:R-:W-:Y:S01]  /*10eb0*/  ISETP.LT.OR P2, PT, R11, 0x2, P0 ;  /* 0x000000020b00780c */ /* 0x000fe20000741670 */
[----:B------:R-:W-:Y:S01]  /*10ec0*/  LDSM.16.MT88.4 R132, [R206+0x8080] ;  /* 0x00808000ce84783b */ /* 0x000fe20000004200 */
[----:B------:R-:W-:Y:S01]  /*10ed0*/  ISETP.GT.AND P0, PT, R25, 0x8, P1 ;  /* 0x000000081900780c */ /* 0x000fe20000f04270 */
[----:B------:R-:W-:Y:S01]  /*10ee0*/  IMAD R204, R3, 0x2, R206 ;  /* 0x0000000203cc7824 */ /* 0x000fe200078e02ce */
[----:B------:R-:W-:Y:S01]  /*10ef0*/  FMNMX.FTZ R5, R14, R5, !PT ;  /* 0x000000050e057209 */ /* 0x000fe20007810000 */
[----:B------:R-:W-:Y:S01]  /*10f00*/  LDSM.16.MT88.4 R40, [R211+0x9080] ;  /* 0x00908000d328783b */ /* 0x000fe20000004200 */
[C---:B------:R-:W-:Y:S01]  /*10f10*/  ISETP.LT.OR P3, PT, R11.reuse, 0x1, P3 ;  /* 0x000000010b00780c */ /* 0x040fe20001f61670 */
[----:B------:R-:W-:Y:S01]  /*10f20*/  ULDC.64 UR4, c[0x0][0x2c8] ;  /* 0x0000b20000047ab9 */ /* 0x000fe20000000a00 */
[----:B------:R-:W-:Y:S01]  /*10f30*/  ISETP.LT.OR P0, PT, R11, 0x9, P0 ;  /* 0x000000090b00780c */ /* 0x000fe20000701670 */
[----:B------:R-:W-:Y:S01]  /*10f40*/  LDSM.16.MT88.4 R32, [R204+0x8080] ;  /* 0x00808000cc20783b */ /* 0x000fe20000004200 */
[----:B------:R-:W-:Y:S01]  /*10f50*/  FSEL R23, R13, -INF , !P2 ;  /* 0xff8000000d177808 */ /* 0x000fe20005000000 */
[----:B------:R-:W-:Y:S01]  /*10f60*/  UIMAD.WIDE.U32 UR8, UR21, UR4, URZ ;  /* 0x00000004150872a5 */ /* 0x000fe2000f8e003f */
[----:B------:R-:W-:Y:S01]  /*10f70*/  FMNMX.FTZ R5, R12, R5, !PT ;  /* 0x000000050c057209 */ /* 0x000fe20007810000 */
[----:B------:R-:W-:Y:S01]  /*10f80*/  LDSM.16.MT88.4 R48, [R206+0x9080] ;  /* 0x00908000ce30783b */ /* 0x000fe20000004200 */
[----:B------:R-:W-:Y:S01]  /*10f90*/  ISETP.GT.AND P2, PT, R25, 0x9, P1 ;  /* 0x000000091900780c */ /* 0x000fe20000f44270 */
[----:B------:R-:W-:Y:S01]  /*10fa0*/  @UP3 USHF.R.U32.HI UR23, URZ, UR5, UR9 ;  /* 0x000000053f173299 */ /* 0x000fe20008011609 */
[----:B------:R-:W-:Y:S01]  /*10fb0*/  FSEL R24, R15, -INF , !P3 ;  /* 0xff8000000f187808 */ /* 0x000fe20005800000 */
[----:B------:R-:W-:Y:S01]  /*10fc0*/  LDSM.16.MT88.4 R56, [R205+0x9080] ;  /* 0x00908000cd38783b */ /* 0x000fe20000004200 */
[----:B------:R-:W-:Y:S01]  /*10fd0*/  FSEL R7, R8, -INF , !P0 ;  /* 0xff80000008077808 */ /* 0x000fe20004000000 */
[----:B------:R-:W-:Y:S01]  /*10fe0*/  UIADD3 UR14, UR14, UR23, URZ ;  /* 0x000000170e0e7290 */ /* 0x000fe2000fffe03f */
[----:B------:R-:W-:Y:S01]  /*10ff0*/  FMNMX.FTZ R5, R6, R5, !PT ;  /* 0x0000000506057209 */ /* 0x000fe20007810000 */
[----:B------:R-:W-:Y:S01]  /*11000*/  LDSM.16.MT88.4 R64, [R204+0x9080] ;  /* 0x00908000cc40783b */ /* 0x000fe20000004200 */
[----:B------:R-:W-:Y:S01]  /*11010*/  ISETP.GT.AND P0, PT, R25, 0x10, P1 ;  /* 0x000000101900780c */ /* 0x000fe20000f04270 */
[----:B------:R-:W-:Y:S01]  /*11020*/  ULDC UR9, c[0x0][0x328] ;  /* 0x0000ca0000097ab9 */ /* 0x000fe20000000800 */
[C---:B------:R-:W-:Y:S01]  /*11030*/  ISETP.LT.OR P2, PT, R11.reuse, 0xa, P2 ;  /* 0x0000000a0b00780c */ /* 0x040fe20001741670 */
[----:B------:R-:W-:Y:S01]  /*11040*/  LDSM.16.MT88.4 R72, [R211+0xa080] ;  /* 0x00a08000d348783b */ /* 0x000fe20000004200 */
[----:B------:R-:W-:Y:S01]  /*11050*/  FMNMX.FTZ R26, R24, R23, !PT ;  /* 0x00000017181a7209 */ /* 0x000fe20007810000 */
[----:B------:R-:W-:Y:S01]  /*11060*/  UIADD3 UR13, UR13, -0x2, URZ ;  /* 0xfffffffe0d0d7890 */ /* 0x000fe2000fffe03f */
[----:B------:R-:W-:Y:S01]  /*11070*/  FMNMX.FTZ R8, R10, R5, !PT ;  /* 0x000000050a087209 */ /* 0x000fe20007810000 */
[----:B------:R-:W-:Y:S01]  /*11080*/  LDSM.16.MT88.4 R80, [R206+0xa080] ;  /* 0x00a08000ce50783b */ /* 0x000fe20000004200 */
[----:B------:R-:W-:Y:S01]  /*11090*/  ISETP.LT.OR P0, PT, R11, 0x11, P0 ;  /* 0x000000110b00780c */ /* 0x000fe20000701670 */
[----:B------:R-:W-:Y:S01]  /*110a0*/  UIADD3 UR9, UR14, UR9, URZ ;  /* 0x000000090e097290 */ /* 0x000fe2000fffe03f */
[----:B------:R-:W-:Y:S01]  /*110b0*/  FSEL R5, R9, -INF , !P2 ;  /* 0xff80000009057808 */ /* 0x000fe20005000000 */
[----:B------:R-:W1:Y:S01]  /*110c0*/  SHFL.BFLY PT, R15, R8, 0x2, 0x1f ;  /* 0x0c401f00080f7f89 */ /* 0x000e6200000e0000 */
[----:B------:R-:W-:-:S02]  /*110d0*/  ISETP.GT.AND P3, PT, R25, 0x11, P1 ;  /* 0x000000111900780c */ /* 0x000fc40000f64270 */
[----:B------:R-:W-:Y:S01]  /*110e0*/  FMNMX.FTZ R26, R7, R26, !PT ;  /* 0x0000001a071a7209 */ /* 0x000fe20007810000 */
[----:B------:R-:W-:Y:S01]  /*110f0*/  LDSM.16.MT88.4 R88, [R205+0xa080] ;  /* 0x00a08000cd58783b */ /* 0x000fe20000004200 */
[----:B------:R-:W-:Y:S02]  /*11100*/  FSEL R13, R0, -INF , !P0 ;  /* 0xff800000000d7808 */ /* 0x000fe40004000000 */
[----:B------:R-:W-:Y:S01]  /*11110*/  ISETP.GT.AND P2, PT, R25, 0x18, P1 ;  /* 0x000000181900780c */ /* 0x000fe20000f44270 */
[----:B------:R-:W-:Y:S01]  /*11120*/  LDSM.16.MT88.4 R96, [R204+0xa080] ;  /* 0x00a08000cc60783b */ /* 0x000fe20000004200 */
[----:B------:R-:W-:Y:S02]  /*11130*/  ISETP.LT.OR P3, PT, R11, 0x12, P3 ;  /* 0x000000120b00780c */ /* 0x000fe40001f61670 */
[----:B------:R-:W-:Y:S01]  /*11140*/  FMNMX.FTZ R0, R5, R26, !PT ;  /* 0x0000001a05007209 */ /* 0x000fe20007810000 */
[----:B------:R-:W-:Y:S01]  /*11150*/  LDSM.16.MT88.4 R104, [R211+0xb080] ;  /* 0x00b08000d368783b */ /* 0x000fe20000004200 */
[----:B------:R-:W-:-:S02]  /*11160*/  ISETP.GT.AND P0, PT, R25, 0x19, P1 ;  /* 0x000000191900780c */ /* 0x000fc40000f04270 */
[----:B------:R-:W-:Y:S01]  /*11170*/  ISETP.LT.OR P1, PT, R11, 0x19, P2 ;  /* 0x000000190b00780c */ /* 0x000fe20001721670 */
[----:B------:R-:W-:Y:S01]  /*11180*/  LDSM.16.MT88.4 R112, [R206+0xb080] ;  /* 0x00b08000ce70783b */ /* 0x000fe20000004200 */
[----:B------:R-:W-:Y:S02]  /*11190*/  FSEL R17, R17, -INF , !P3 ;  /* 0xff80000011117808 */ /* 0x000fe40005800000 */
[----:B------:R-:W-:Y:S01]  /*111a0*/  FMNMX.FTZ R0, R13, R0, !PT ;  /* 0x000000000d007209 */ /* 0x000fe20007810000 */
[----:B------:R-:W-:Y:S01]  /*111b0*/  LDSM.16.MT88.4 R120, [R205+0xb080] ;  /* 0x00b08000cd78783b */ /* 0x000fe20000004200 */
[----:B------:R-:W-:Y:S02]  /*111c0*/  ISETP.LT.OR P0, PT, R11, 0x1a, P0 ;  /* 0x0000001a0b00780c */ /* 0x000fe40000701670 */
[----:B----4-:R-:W-:Y:S01]  /*111d0*/  FSEL R11, R18, -INF , !P1 ;  /* 0xff800000120b7808 */ /* 0x010fe20004800000 */
[----:B------:R-:W-:Y:S01]  /*111e0*/  LDSM.16.MT88.4 R192, [R205+0x8880] ;  /* 0x00888000cdc0783b */ /* 0x000fe20000004200 */
[----:B------:R-:W-:-:S02]  /*111f0*/  FMNMX.FTZ R0, R17, R0, !PT ;  /* 0x0000000011007209 */ /* 0x000fc40007810000 */
[----:B------:R-:W-:Y:S01]  /*11200*/  FSEL R9, R21, -INF , !P0 ;  /* 0xff80000015097808 */ /* 0x000fe20004000000 */
[----:B------:R-:W-:Y:S01]  /*11210*/  LDSM.16.MT88.4 R188, [R204+0x8880] ;  /* 0x00888000ccbc783b */ /* 0x000fe20000004200 */
[----:B------:R-:W-:Y:S02]  /*11220*/  FMNMX.FTZ R0, R11, R0, !PT ;  /* 0x000000000b007209 */ /* 0x000fe40007810000 */
[----:B-1----:R-:W-:Y:S01]  /*11230*/  FMNMX.FTZ R25, R8, R15, !PT ;  /* 0x0000000f08197209 */ /* 0x002fe20007810000 */
[----:B------:R-:W-:Y:S01]  /*11240*/  LDSM.16.MT88.4 R184, [R211+0x9880] ;  /* 0x00988000d3b8783b */ /* 0x000fe20000004200 */
[----:B------:R-:W-:-:S03]  /*11250*/  FMNMX.FTZ R18, R9, R0, !PT ;  /* 0x0000000009127209 */ /* 0x000fc60007810000 */
[----:B------:R-:W1:Y:S04]  /*11260*/  SHFL.BFLY PT, R0, R25, 0x1, 0x1f ;  /* 0x0c201f0019007f89 */ /* 0x000e6800000e0000 */
[----:B------:R-:W2:Y:S04]  /*11270*/  SHFL.BFLY PT, R21, R18, 0x2, 0x1f ;  /* 0x0c401f0012157f89 */ /* 0x000ea800000e0000 */
[----:B------:R-:W-:Y:S04]  /*11280*/  LDSM.16.MT88.4 R180, [R206+0x9880] ;  /* 0x00988000ceb4783b */ /* 0x000fe80000004200 */
[----:B------:R-:W-:Y:S04]  /*11290*/  LDSM.16.MT88.4 R176, [R205+0x9880] ;  /* 0x00988000cdb0783b */ /* 0x000fe80000004200 */
[----:B------:R-:W-:Y:S04]  /*112a0*/  LDSM.16.MT88.4 R172, [R204+0x9880] ;  /* 0x00988000ccac783b */ /* 0x000fe80000004200 */
[----:B------:R-:W-:Y:S01]  /*112b0*/  LDSM.16.MT88.4 R168, [R211+0xa880] ;  /* 0x00a88000d3a8783b */ /* 0x000fe20000004200 */
[----:B-1----:R-:W-:-:S03]  /*112c0*/  FMNMX.FTZ R0, R25, R0, !PT ;  /* 0x0000000019007209 */ /* 0x002fc60007810000 */
[----:B------:R-:W-:Y:S01]  /*112d0*/  LDSM.16.MT88.4 R164, [R206+0xa880] ;  /* 0x00a88000cea4783b */ /* 0x000fe20000004200 */
[----:B--2---:R-:W-:Y:S01]  /*112e0*/  FMNMX.FTZ R21, R21, R18, !PT ;  /* 0x0000001215157209 */ /* 0x004fe20007810000 */
[C---:B------:R-:W-:Y:S01]  /*112f0*/  FMUL.FTZ R15, R0.reuse, c[0x0][0x2d0] ;  /* 0x0000b400000f7a20 */ /* 0x040fe20000410000 */
[----:B------:R-:W-:Y:S01]  /*11300*/  FSETP.NEU.FTZ.AND P0, PT, R0, -INF , PT ;  /* 0xff8000000000780b */ /* 0x000fe20003f1d000 */
[----:B------:R-:W-:Y:S03]  /*11310*/  LDSM.16.MT88.4 R160, [R205+0xa880] ;  /* 0x00a88000cda0783b */ /* 0x000fe60000004200 */
[----:B------:R-:W-:Y:S01]  /*11320*/  FSEL R15, R15, RZ, P0 ;  /* 0x000000ff0f0f7208 */ /* 0x000fe20000000000 */
[----:B------:R-:W1:Y:S04]  /*11330*/  SHFL.BFLY PT, R148, R21, 0x1, 0x1f ;  /* 0x0c201f0015947f89 */ /* 0x000e6800000e0000 */
[--C-:B------:R-:W-:Y:S01]  /*11340*/  FFMA.FTZ R226, R19, c[0x0][0x2d0], -R15.reuse ;  /* 0x0000b40013e27a23 */ /* 0x100fe2000001080f */
[----:B------:R-:W-:Y:S01]  /*11350*/  LDSM.16.MT88.4 R156, [R204+0xa880] ;  /* 0x00a88000cc9c783b */ /* 0x000fe20000004200 */
[----:B------:R-:W-:-:S02]  /*11360*/  FFMA.FTZ R225, R22, c[0x0][0x2d0], -R15 ;  /* 0x0000b40016e17a23 */ /* 0x000fc4000001080f */
[--C-:B------:R-:W-:Y:S01]  /*11370*/  FFMA.FTZ R150, R20, c[0x0][0x2d0], -R15.reuse ;  /* 0x0000b40014967a23 */ /* 0x100fe2000001080f */
[----:B------:R-:W-:Y:S01]  /*11380*/  LDSM.16.MT88.4 R152, [R211+0xb880] ;  /* 0x00b88000d398783b */ /* 0x000fe20000004200 */
[--C-:B------:R-:W-:Y:S01]  /*11390*/  FFMA.FTZ R149, R16, c[0x0][0x2d0], -R15.reuse ;  /* 0x0000b40010957a23 */ /* 0x100fe2000001080f */
[----:B------:R-:W-:Y:S01]  /*113a0*/  MUFU.EX2 R226, R226 ;  /* 0x000000e200e27308 */ /* 0x000fe20000000800 */
[--C-:B------:R-:W-:Y:S02]  /*113b0*/  FFMA.FTZ R231, R6, c[0x0][0x2d0], -R15.reuse ;  /* 0x0000b40006e77a23 */ /* 0x100fe4000001080f */
[--C-:B------:R-:W-:Y:S02]  /*113c0*/  FFMA.FTZ R232, R14, c[0x0][0x2d0], -R15.reuse ;  /* 0x0000b4000ee87a23 */ /* 0x100fe4000001080f */
[--C-:B------:R-:W-:Y:S02]  /*113d0*/  FFMA.FTZ R3, R12, c[0x0][0x2d0], -R15.reuse ;  /* 0x0000b4000c037a23 */ /* 0x100fe4000001080f */
[----:B------:R-:W-:Y:S01]  /*113e0*/  FFMA.FTZ R234, R10, c[0x0][0x2d0], -R15 ;  /* 0x0000b4000aea7a23 */ /* 0x000fe2000001080f */
[----:B------:R-:W2:Y:S01]  /*113f0*/  MUFU.EX2 R225, R225 ;  /* 0x000000e100e17308 */ /* 0x000ea20000000800 */
[----:B-1----:R-:W-:-:S07]  /*11400*/  FMNMX.FTZ R148, R21, R148, !PT ;  /* 0x0000009415947209 */ /* 0x002fce0007810000 */
[----:B------:R-:W-:Y:S01]  /*11410*/  MUFU.EX2 R150, R150 ;  /* 0x0000009600967308 */ /* 0x000fe20000000800 */
[C---:B------:R-:W-:Y:S01]  /*11420*/  FSETP.NEU.FTZ.AND P0, PT, R148.reuse, -INF , PT ;  /* 0xff8000009400780b */ /* 0x040fe20003f1d000 */
[----:B------:R-:W-:-:S05]  /*11430*/  FMUL.FTZ R8, R148, c[0x0][0x2d0] ;  /* 0x0000b40094087a20 */ /* 0x000fca0000410000 */
[----:B------:R-:W-:Y:S01]  /*11440*/  FSEL R8, R8, RZ, P0 ;  /* 0x000000ff08087208 */ /* 0x000fe20000000000 */
[----:B------:R-:W1:Y:S01]  /*11450*/  MUFU.EX2 R149, R149 ;  /* 0x0000009500957308 */ /* 0x000e620000000800 */
[----:B--2---:R-:W-:Y:S01]  /*11460*/  F2FP.PACK_AB R128, R225, R226 ;  /* 0x000000e2e180723e */ /* 0x004fe200000000ff */
[----:B------:R-:W-:Y:S01]  /*11470*/  FADD.FTZ R225, R226, R225 ;  /* 0x000000e1e2e17221 */ /* 0x000fe20000010000 */
[----:B------:R-:W-:Y:S01]  /*11480*/  PLOP3.LUT P0, PT, PT, PT, UP2, 0x40, 0x0 ;  /* 0x000000000000781c */ /* 0x000fe20003f0e828 */
[--C-:B------:R-:W-:Y:S02]  /*11490*/  FFMA.FTZ R230, R24, c[0x0][0x2d0], -R8.reuse ;  /* 0x0000b40018e67a23 */ /* 0x100fe40000010808 */
[--C-:B------:R-:W-:Y:S01]  /*114a0*/  FFMA.FTZ R227, R23, c[0x0][0x2d0], -R8.reuse ;  /* 0x0000b40017e37a23 */ /* 0x100fe20000010808 */
[----:B------:R-:W2:Y:S01]  /*114b0*/  LDSM.16.MT88.4 R24, [R205+0x8080] ;  /* 0x00808000cd18783b */ /* 0x000ea20000004200 */
[--C-:B------:R-:W-:Y:S01]  /*114c0*/  FFMA.FTZ R151, R7, c[0x0][0x2d0], -R8.reuse ;  /* 0x0000b40007977a23 */ /* 0x100fe20000010808 */
[----:B------:R-:W-:Y:S01]  /*114d0*/  MUFU.EX2 R232, R232 ;  /* 0x000000e800e87308 */ /* 0x000fe20000000800 */
[----:B------:R-:W-:-:S02]  /*114e0*/  FFMA.FTZ R2, R5, c[0x0][0x2d0], -R8 ;  /* 0x0000b40005027a23 */ /* 0x000fc40000010808 */
[----:B------:R-:W3:Y:S01]  /*114f0*/  LDSM.16.MT88.4 R4, [R204+0xb080] ;  /* 0x00b08000cc04783b */ /* 0x000ee20000004200 */
[--C-:B------:R-:W-:Y:S02]  /*11500*/  FFMA.FTZ R233, R13, c[0x0][0x2d0], -R8.reuse ;  /* 0x0000b4000de97a23 */ /* 0x100fe40000010808 */
[--C-:B------:R-:W-:Y:S01]  /*11510*/  FFMA.FTZ R236, R17, c[0x0][0x2d0], -R8.reuse ;  /* 0x0000b40011ec7a23 */ /* 0x100fe20000010808 */
[----:B------:R-:W4:Y:S01]  /*11520*/  LDSM.16.MT88.4 R12, [R211+0x8880] ;  /* 0x00888000d30c783b */ /* 0x000f220000004200 */
[----:B------:R-:W-:Y:S01]  /*11530*/  MUFU.EX2 R230, R230 ;  /* 0x000000e600e67308 */ /* 0x000fe20000000800 */
[--C-:B------:R-:W-:Y:S01]  /*11540*/  FFMA.FTZ R235, R11, c[0x0][0x2d0], -R8.reuse ;  /* 0x0000b4000beb7a23 */ /* 0x100fe20000010808 */
[----:B-1----:R-:W-:Y:S01]  /*11550*/  F2FP.PACK_AB R130, R149, R150 ;  /* 0x000000969582723e */ /* 0x002fe200000000ff */
[----:B------:R-:W-:Y:S01]  /*11560*/  FFMA.FTZ R238, R9, c[0x0][0x2d0], -R8 ;  /* 0x0000b40009ee7a23 */ /* 0x000fe20000010808 */
[----:B------:R-:W-:Y:S01]  /*11570*/  LDSM.16.MT88.4 R16, [R206+0xb880] ;  /* 0x00b88000ce10783b */ /* 0x000fe20000004200 */
[----:B------:R-:W-:-:S03]  /*11580*/  FADD.FTZ R150, R150, R225 ;  /* 0x000000e196967221 */ /* 0x000fc60000010000 */
[----:B------:R-:W1:Y:S01]  /*11590*/  MUFU.EX2 R227, R227 ;  /* 0x000000e300e37308 */ /* 0x000e620000000800 */
[----:B------:R-:W5:Y:S01]  /*115a0*/  LDSM.16.MT88.4 R8, [R206+0x8880] ;  /* 0x00888000ce08783b */ /* 0x000f620000004200 */
[----:B------:R-:W-:-:S06]  /*115b0*/  FADD.FTZ R149, R149, R150 ;  /* 0x0000009695957221 */ /* 0x000fcc0000010000 */
[----:B------:R-:W-:Y:S08]  /*115c0*/  MUFU.EX2 R151, R151 ;  /* 0x0000009700977308 */ /* 0x000ff00000000800 */
[----:B------:R-:W2:Y:S01]  /*115d0*/  MUFU.EX2 R2, R2 ;  /* 0x0000000200027308 */ /* 0x000ea20000000800 */
[----:B-1----:R-:W-:Y:S01]  /*115e0*/  F2FP.PACK_AB R129, R227, R230 ;  /* 0x000000e6e381723e */ /* 0x002fe200000000ff */
[----:B------:R-:W-:-:S06]  /*115f0*/  FADD.FTZ R230, R230, R227 ;  /* 0x000000e3e6e67221 */ /* 0x000fcc0000010000 */
[----:B------:R-:W1:Y:S01]  /*11600*/  MUFU.EX2 R3, R3 ;  /* 0x0000000300037308 */ /* 0x000e620000000800 */
[----:B--2---:R-:W-:-:S07]  /*11610*/  F2FP.PACK_AB R131, R2, R151 ;  /* 0x000000970283723e */ /* 0x004fce00000000ff */
[----:B------:R-:W-:Y:S01]  /*11620*/  MUFU.EX2 R231, R231 ;  /* 0x000000e700e77308 */ /* 0x000fe20000000800 */
[----:B------:R-:W-:-:S04]  /*11630*/  FADD.FTZ R151, R151, R230 ;  /* 0x000000e697977221 */ /* 0x000fc80000010000 */
[----:B------:R-:W-:Y:S01]  /*11640*/  FADD.FTZ R2, R2, R151 ;  /* 0x0000009702027221 */ /* 0x000fe20000010000 */
[C---:B------:R-:W-:Y:S02]  /*11650*/  HMMA.16816.F32 R144, R128.reuse, R140, RZ ;  /* 0x0000008c8090723c */ /* 0x040fe400000018ff */
[----:B------:R-:W-:Y:S06]  /*11660*/  MUFU.EX2 R234, R234 ;  /* 0x000000ea00ea7308 */ /* 0x000fec0000000800 */
[C---:B------:R-:W-:Y:S02]  /*11670*/  HMMA.16816.F32 R136, R128.reuse, R132, RZ ;  /* 0x000000848088723c */ /* 0x040fe400000018ff */
[----:B------:R-:W-:Y:S06]  /*11680*/  MUFU.EX2 R233, R233 ;  /* 0x000000e900e97308 */ /* 0x000fec0000000800 */
[C---:B------:R-:W-:Y:S02]  /*11690*/  HMMA.16816.F32 R140, R128.reuse, R142, RZ ;  /* 0x0000008e808c723c */ /* 0x040fe400000018ff */
[----:B------:R-:W2:Y:S06]  /*116a0*/  MUFU.EX2 R236, R236 ;  /* 0x000000ec00ec7308 */ /* 0x000eac0000000800 */
[C---:B------:R-:W-:Y:S02]  /*116b0*/  HMMA.16816.F32 R132, R128.reuse, R134, RZ ;  /* 0x000000868084723c */ /* 0x040fe400000018ff */
[----:B------:R-:W-:Y:S06]  /*116c0*/  MUFU.EX2 R235, R235 ;  /* 0x000000eb00eb7308 */ /* 0x000fec0000000800 */
[C---:B------:R-:W-:Y:S02]  /*116d0*/  HMMA.16816.F32 R20, R128.reuse, R24, RZ ;  /* 0x000000188014723c */ /* 0x040fe400000018ff */
[----:B------:R-:W1:Y:S06]  /*116e0*/  MUFU.EX2 R238, R238 ;  /* 0x000000ee00ee7308 */ /* 0x000e6c0000000800 */
        /* <DEDUP_REMOVED lines=25> */
[C---:B---3--:R-:W-:Y:S07]  /*11880*/  HMMA.16816.F32 R124, R128.reuse, R4, RZ ;  /* 0x00000004807c723c */ /* 0x048fee00000018ff */
[----:B-1----:R-:W-:Y:S01]  /*11890*/  F2FP.PACK_AB R4, R3, R232 ;  /* 0x000000e80304723e */ /* 0x002fe200000000ff */
[----:B------:R-:W-:Y:S01]  /*118a0*/  HMMA.16816.F32 R128, R128, R6, RZ ;  /* 0x000000068080723c */ /* 0x000fe200000018ff */
[----:B--2---:R-:W-:Y:S01]  /*118b0*/  F2FP.PACK_AB R5, R236, R233 ;  /* 0x000000e9ec05723e */ /* 0x004fe200000000ff */
[----:B------:R-:W-:-:S02]  /*118c0*/  FADD.FTZ R232, R232, R149 ;  /* 0x00000095e8e87221 */ /* 0x000fc40000010000 */
[----:B------:R-:W-:Y:S02]  /*118d0*/  FADD.FTZ R233, R233, R2 ;  /* 0x00000002e9e97221 */ /* 0x000fe40000010000 */
[----:B------:R-:W-:Y:S01]  /*118e0*/  FADD.FTZ R232, R3, R232 ;  /* 0x000000e803e87221 */ /* 0x000fe20000010000 */
[----:B------:R-:W-:Y:S01]  /*118f0*/  F2FP.PACK_AB R6, R234, R231 ;  /* 0x000000e7ea06723e */ /* 0x000fe200000000ff */
[----:B------:R-:W-:Y:S01]  /*11900*/  FADD.FTZ R236, R236, R233 ;  /* 0x000000e9ecec7221 */ /* 0x000fe20000010000 */
[----:B------:R-:W-:Y:S01]  /*11910*/  F2FP.PACK_AB R7, R238, R235 ;  /* 0x000000ebee07723e */ /* 0x000fe200000000ff */
[----:B------:R-:W-:Y:S02]  /*11920*/  FADD.FTZ R231, R231, R232 ;  /* 0x000000e8e7e77221 */ /* 0x000fe40000010000 */
[----:B------:R-:W-:Y:S02]  /*11930*/  FADD.FTZ R225, R235, R236 ;  /* 0x000000ecebe17221 */ /* 0x000fe40000010000 */
[----:B------:R-:W-:-:S02]  /*11940*/  FADD.FTZ R226, R234, R231 ;  /* 0x000000e7eae27221 */ /* 0x000fc40000010000 */
[----:B----4-:R-:W-:Y:S01]  /*11950*/  HMMA.16816.F32 R144, R4, R12, R144 ;  /* 0x0000000c0490723c */ /* 0x010fe20000001890 */
[----:B------:R-:W-:-:S07]  /*11960*/  FADD.FTZ R225, R238, R225 ;  /* 0x000000e1eee17221 */ /* 0x000fce0000010000 */
[C---:B------:R-:W-:Y:S01]  /*11970*/  HMMA.16816.F32 R140, R4.reuse, R14, R140 ;  /* 0x0000000e048c723c */ /* 0x040fe2000000188c */
[----:B------:R-:W1:Y:S07]  /*11980*/  LDSM.16.MT88.4 R12, [R205+0xb880] ;  /* 0x00b88000cd0c783b */ /* 0x000e6e0000004200 */
[C---:B-----5:R-:W-:Y:S08]  /*11990*/  HMMA.16816.F32 R136, R4.reuse, R8, R136 ;  /* 0x000000080488723c */ /* 0x060ff00000001888 */
[C---:B------:R-:W-:Y:S01]  /*119a0*/  HMMA.16816.F32 R132, R4.reuse, R10, R132 ;  /* 0x0000000a0484723c */ /* 0x040fe20000001884 */
[----:B------:R-:W2:Y:S07]  /*119b0*/  LDSM.16.MT88.4 R8, [R204+0xb880] ;  /* 0x00b88000cc08783b */ /* 0x000eae0000004200 */
        /* <DEDUP_REMOVED lines=24> */
[C---:B-1----:R-:W-:Y:S08]  /*11b40*/  HMMA.16816.F32 R116, R4.reuse, R12, R116 ;  /* 0x0000000c0474723c */ /* 0x042ff00000001874 */
[C---:B------:R-:W-:Y:S08]  /*11b50*/  HMMA.16816.F32 R120, R4.reuse, R14, R120 ;  /* 0x0000000e0478723c */ /* 0x040ff00000001878 */
[C---:B--2---:R-:W-:Y:S08]  /*11b60*/  HMMA.16816.F32 R124, R4.reuse, R8, R124 ;  /* 0x00000008047c723c */ /* 0x044ff0000000187c */
[----:B------:R-:W-:Y:S01]  /*11b70*/  HMMA.16816.F32 R128, R4, R10, R128 ;  /* 0x0000000a0480723c */ /* 0x000fe20000001880 */
[----:B------:R-:W-:Y:S07]  /*11b80*/  @P0 BRA `(.L_x_424) ;  /* 0x0000015000000947 */ /* 0x000fee0003800000 */
[----:B------:R-:W-:Y:S01]  /*11b90*/  ISETP.LT.AND P0, PT, RZ, UR14, PT ;  /* 0x0000000eff007c0c */ /* 0x000fe2000bf01270 */
[----:B------:R-:W-:-:S02]  /*11ba0*/  UIADD3 UR10, UR14, -0x1, URZ ;  /* 0xffffffff0e0a7890 */ /* 0x000fc4000fffe03f */
        /* <DEDUP_REMOVED lines=10> */
.L_x_425:
[----:B------:R-:W-:Y:S02]  /*11c50*/  UISETP.NE.AND UP0, UPT, UR8, 0x1, UPT ;  /* 0x000000010800788c */ /* 0x000fe4000bf05270 */
[----:B------:R-:W-:Y:S02]  /*11c60*/  ULDC.64 UR4, c[0x0][0x330] ;  /* 0x0000cc0000047ab9 */ /* 0x000fe40000000a00 */
[----:B------:R-:W-:-:S07]  /*11c70*/  UIMAD.WIDE.U32 UR14, UR10, UR4, URZ ;  /* 0x000000040a0e72a5 */ /* 0x000fce000f8e003f */
[----:B------:R-:W-:Y:S02]  /*11c80*/  @UP0 UMOV UR11, UR15 ;  /* 0x0000000f000b0c82 */ /* 0x000fe40008000000 */
[----:B------:R-:W-:Y:S02]  /*11c90*/  @UP0 USHF.R.U32.HI UR10, URZ, UR5, UR11 ;  /* 0x000000053f0a0299 */ /* 0x000fe4000801160b */
.L_x_426:
[----:B------:R-:W-:Y:S02]  /*11ca0*/  ULDC UR4, c[0x0][0x32c] ;  /* 0x0000cb0000047ab9 */ /* 0x000fe40000000800 */
[----:B------:R-:W-:-:S04]  /*11cb0*/  UIMAD UR4, UR10, UR8, UR4 ;  /* 0x000000080a0472a4 */ /* 0x000fc8000f8e0204 */
[----:B------:R-:W-:-:S04]  /*11cc0*/  UISETP.LT.AND UP0, UPT, UR9, UR4, UPT ;  /* 0x000000040900728c */ /* 0x000fc8000bf01270 */
[----:B------:R-:W-:-:S04]  /*11cd0*/  USEL UR9, UR9, UR4, UP0 ;  /* 0x0000000409097287 */ /* 0x000fc80008000000 */
.L_x_424:
[----:B------:R-:W-:-:S04]  /*11ce0*/  USHF.R.S32.HI UR4, URZ, 0x1f, UR9 ;  /* 0x0000001f3f047899 */ /* 0x000fc80008011409 */
[----:B------:R-:W-:-:S04]  /*11cf0*/  ULEA.HI UR4, UR4, UR9, URZ, 0x5 ;  /* 0x0000000904047291 */ /* 0x000fc8000f8f283f */
[----:B------:R-:W-:-:S04]  /*11d00*/  USHF.R.S32.HI UR10, URZ, 0x5, UR4 ;  /* 0x000000053f0a7899 */ /* 0x000fc80008011404 */
[----:B------:R-:W-:-:S04]  /*11d10*/  UISETP.LT.AND UP0, UPT, UR6, UR10, UPT ;  /* 0x0000000a0600728c */ /* 0x000fc8000bf01270 */
[----:B------:R-:W-:-:S04]  /*11d20*/  USEL UR10, UR6, UR10, !UP0 ;  /* 0x0000000a060a7287 */ /* 0x000fc8000c000000 */
[----:B------:R-:W-:-:S06]  /*11d30*/  UISETP.GE.AND UP0, UPT, UR13, UR10, UPT ;  /* 0x0000000a0d00728c */ /* 0x000fcc000bf06270 */
[----:B------:R-:W-:-:S13]  /*11d40*/  PLOP3.LUT P0, PT, PT, PT, UP0, 0x80, 0x0 ;  /* 0x000000000000781c */ /* 0x000fda0003f0f008 */
[----:B------:R-:W-:Y:S05]  /*11d50*/  @!P0 BRA `(.L_x_427) ;  /* 0x00002a9000008947 */ /* 0x000fea0003800000 */
[----:B------:R-:W-:Y:S01]  /*11d60*/  PLOP3.LUT P1, PT, PT, PT, UP3, 0x80, 0x0 ;  /* 0x000000000000781c */ /* 0x000fe20003f2f038 */
[----:B------:R-:W-:Y:S01]  /*11d70*/  IMAD.MOV.U32 R2, RZ, RZ, R148 ;  /* 0x000000ffff027224 */ /* 0x000fe200078e0094 */
[----:B------:R-:W-:Y:S01]  /*11d80*/  PLOP3.LUT P0, PT, PT, PT, UP3, 0x80, 0x0 ;  /* 0x000000000000781c */ /* 0x000fe20003f0f038 */
[----:B------:R-:W-:Y:S01]  /*11d90*/  IMAD.MOV.U32 R3, RZ, RZ, R0 ;  /* 0x000000ffff037224 */ /* 0x000fe200078e0000 */
[----:B------:R-:W-:Y:S02]  /*11da0*/  ULDC.64 UR8, c[0x0][0x208] ;  /* 0x0000820000087ab9 */ /* 0x000fe40000000a00 */
[----:B------:R-:W-:-:S07]  /*11db0*/  ULDC.64 UR4, c[0x0][0x1e0] ;  /* 0x0000780000047ab9 */ /* 0x000fce0000000a00 */
[----:B------:R-:W-:-:S05]  /*11dc0*/  @P1 IMAD.HI.U32 R227, R219, c[0x0][0x2c8], RZ ;  /* 0x0000b200dbe31a27 */ /* 0x000fca00078e00ff */
[----:B------:R-:W-:Y:S02]  /*11dd0*/  @P0 SHF.R.U32.HI R227, RZ, c[0x0][0x2cc], R227 ;  /* 0x0000b300ffe30a19 */ /* 0x000fe400000116e3 */
.L_x_436:
[----:B------:R-:W-:Y:S04]  /*11de0*/  DEPBAR.LE SB0, 0x0 ;  /* 0x000080000000791a */ /* 0x000fe80000000000 */
[----:B------:R-:W-:Y:S01]  /*11df0*/  BAR.SYNC.DEFER_BLOCKING 0x0 ;  /* 0x0000000000007b1d */ /* 0x000fe20000010000 */
[----:B------:R-:W-:Y:S01]  /*11e00*/  UISETP.GT.AND UP0, UPT, UR6, UR13, UPT ;  /* 0x0000000d0600728c */ /* 0x000fe2000bf04270 */
[C---:B------:R-:W-:Y:S01]  /*11e10*/  LOP3.LUT P5, RZ, R215.reuse, 0x2, RZ, 0xc0, !PT ;  /* 0x00000002d7ff7812 */ /* 0x040fe200078ac0ff */
[----:B------:R-:W-:Y:S01]  /*11e20*/  IMAD.MOV.U32 R234, RZ, RZ, R219 ;  /* 0x000000ffffea7224 */ /* 0x000fe200078e00db */
[C---:B------:R-:W-:Y:S01]  /*11e30*/  LOP3.LUT P4, RZ, R215.reuse, 0x1, RZ, 0xc0, !PT ;  /* 0x00000001d7ff7812 */ /* 0x040fe2000788c0ff */
[----:B------:R-:W-:Y:S02]  /*11e40*/  IMAD.U32 R233, RZ, RZ, UR28 ;  /* 0x0000001cffe97e24 */ /* 0x000fe4000f8e00ff */
[----:B------:R-:W-:Y:S02]  /*11e50*/  PLOP3.LUT P0, PT, PT, PT, UP0, 0x80, 0x0 ;  /* 0x000000000000781c */ /* 0x000fe40003f0f008 */
[----:B------:R-:W-:Y:S02]  /*11e60*/  PLOP3.LUT P2, PT, PT, PT, UP0, 0x80, 0x0 ;  /* 0x000000000000781c */ /* 0x000fe40003f4f008 */
[----:B------:R-:W-:Y:S01]  /*11e70*/  PLOP3.LUT P1, PT, PT, PT, UP0, 0x80, 0x0 ;  /* 0x000000000000781c */ /* 0x000fe20003f2f008 */
[----:B------:R-:W-:Y:S01]  /*11e80*/  @!UP0 UIMAD.WIDE.U32 UR14, UR13, UR8, URZ ;  /* 0x000000080d0e82a5 */ /* 0x000fe2000f8e003f */
[----:B------:R-:W-:Y:S01]  /*11e90*/  PLOP3.LUT P3, PT, PT, PT, UP0, 0x80, 0x0 ;  /* 0x000000000000781c */ /* 0x000fe20003f6f008 */
[----:B------:R-:W-:Y:S01]  /*11ea0*/  @!UP0 USHF.R.S32.HI UR11, URZ, 0x1f, UR13 ;  /* 0x0000001f3f0b8899 */ /* 0x000fe2000801140d */
[----:B------:R-:W-:Y:S03]  /*11eb0*/  LOP3.LUT P3, RZ, R215, 0x4, RZ, 0xc0, !PT ;  /* 0x00000004d7ff7812 */ /* 0x000fe6000786c0ff */
[----:B------:R-:W-:Y:S01]  /*11ec0*/  @!UP0 UIMAD UR11, UR11, UR8, URZ ;  /* 0x000000080b0b82a4 */ /* 0x000fe2000f8e023f */
[----:B------:R-:W-:Y:S02]  /*11ed0*/  IMAD.U32 R180, RZ, RZ, UR14 ;  /* 0x0000000effb47e24 */ /* 0x000fe4000f8e00ff */
[----:B------:R-:W-:Y:S01]  /*11ee0*/  IMAD.U32 R181, RZ, RZ, UR15 ;  /* 0x0000000fffb57e24 */ /* 0x000fe2000f8e00ff */
[----:B------:R-:W-:Y:S01]  /*11ef0*/  @!UP0 UIMAD UR11, UR13, UR9, UR11 ;  /* 0x000000090d0b82a4 */ /* 0x000fe2000f8e020b */
[----:B------:R-:W-:Y:S01]  /*11f00*/  LDSM.16.M88.4 R148, [R214+0x10080] ;  /* 0x01008000d694783b */ /* 0x000fe20000000200 */
[C---:B------:R-:W-:Y:S02]  /*11f10*/  @!P0 LEA R0, P0, R180.reuse, R228, 0x5 ;  /* 0x000000e4b4008211 */ /* 0x040fe400078028ff */
[----:B------:R-:W-:Y:S02]  /*11f20*/  @!UP0 UIADD3 UR11, UR15, UR11, URZ ;  /* 0x0000000b0f0b8290 */ /* 0x000fe4000fffe03f */
[----:B------:R-:W1:Y:S04]  /*11f30*/  LDSM.16.M88.4 R152, [R213+0xc080] ;  /* 0x00c08000d598783b */ /* 0x000e680000000200 */
[----:B------:R-:W-:Y:S01]  /*11f40*/  IMAD.U32 R181, RZ, RZ, UR11 ;  /* 0x0000000bffb57e24 */ /* 0x000fe2000f8e00ff */
[----:B------:R-:W2:Y:S04]  /*11f50*/  LDSM.16.M88.4 R156, [R213+0xc880] ;  /* 0x00c88000d59c783b */ /* 0x000ea80000000200 */
[----:B------:R-:W-:Y:S01]  /*11f60*/  @!P2 LEA.HI.X R181, R180, R221, R181, 0x5, P0 ;  /* 0x000000ddb4b5a211 */ /* 0x000fe200000f2cb5 */
[----:B------:R-:W-:Y:S01]  /*11f70*/  LDSM.16.M88.4 R160, [R210+0x10080] ;  /* 0x01008000d2a0783b */ /* 0x000fe20000000200 */
[C---:B------:R-:W-:Y:S02]  /*11f80*/  @!P1 LEA R180, P1, R0.reuse, c[0x0][0x1f8], 0x1 ;  /* 0x00007e0000b49a11 */ /* 0x040fe400078208ff */
[----:B------:R-:W-:Y:S02]  /*11f90*/  PLOP3.LUT P0, PT, PT, PT, UP0, 0x80, 0x0 ;  /* 0x000000000000781c */ /* 0x000fe40003f0f008 */
[----:B------:R-:W3:Y:S01]  /*11fa0*/  LDSM.16.M88.4 R164, [R212] ;  /* 0x00000000d4a4783b */ /* 0x000ee20000000200 */
[----:B------:R-:W-:Y:S04]  /*11fb0*/  PLOP3.LUT P2, PT, PT, PT, UP0, 0x80, 0x0 ;  /* 0x000000000000781c */ /* 0x000fe80003f4f008 */
[----:B------:R-:W4:Y:S06]  /*11fc0*/  LDSM.16.M88.4 R168, [R203] ;  /* 0x00000000cba8783b */ /* 0x000f2c0000000200 */
[----:B------:R-:W-:Y:S02]  /*11fd0*/  @!P0 LEA.HI.X R181, R0, c[0x0][0x1fc], R181, 0x1, P1 ;  /* 0x00007f0000b58a11 */ /* 0x000fe400008f0cb5 */
[----:B------:R-:W-:Y:S02]  /*11fe0*/  PLOP3.LUT P0, PT, PT, PT, UP0, 0x80, 0x0 ;  /* 0x000000000000781c */ /* 0x000fe40003f0f008 */
[----:B------:R-:W-:Y:S01]  /*11ff0*/  PLOP3.LUT P1, PT, PT, PT, UP0, 0x80, 0x0 ;  /* 0x000000000000781c */ /* 0x000fe20003f2f008 */
[C---:B-1----:R-:W-:Y:S10]  /*12000*/  HMMA.16816.F32 R4, R148.reuse, R152, RZ ;  /* 0x000000989404723c */ /* 0x042ff400000018ff */
[----:B------:R-:W-:Y:S01]  /*12010*/  @!PT LDS RZ, [RZ] ;  /* 0x00000000fffff984 */ /* 0x000fe20000000800 */
[----:B------:R-:W-:Y:S01]  /*12020*/  @!PT LDS RZ, [RZ] ;  /* 0x00000000fffff984 */ /* 0x000fe20000000800 */
[----:B------:R-:W-:Y:S01]  /*12030*/  @!PT LDS RZ, [RZ] ;  /* 0x00000000fffff984 */ /* 0x000fe20000000800 */
[----:B------:R1:W-:Y:S01]  /*12040*/  @!P0 LDGSTS.E.BYPASS.LTC128B.128 [R218+0x8080], [R180.64], !P6 ;  /* 0x08080000b4da8fae */ /* 0x0003e2000f101d5e */
[----:B------:R-:W-:Y:S01]  /*12050*/  PLOP3.LUT P0, PT, PT, PT, UP0, 0x80, 0x0 ;  /* 0x000000000000781c */ /* 0x000fe20003f0f008 */
[----:B------:R-:W-:Y:S03]  /*12060*/  UISETP.GT.AND UP0, UPT, UR13, UR6, UPT ;  /* 0x000000060d00728c */ /* 0x000fe6000bf04270 */
[----:B------:R1:W-:Y:S01]  /*12070*/  @!P2 LDGSTS.E.BYPASS.LTC128B.128 [R218+0x9080], [R180.64+0x80], !P3 ;  /* 0x09080080b4daafae */ /* 0x0003e2000d901d5e */
[C---:B------:R-:W-:Y:S02]  /*12080*/  HMMA.16816.F32 R8, R148.reuse, R154, RZ ;  /* 0x0000009a9408723c */ /* 0x040fe400000018ff */
[----:B------:R-:W-:Y:S02]  /*12090*/  PLOP3.LUT P3, PT, PT, PT, UP0, 0x80, 0x0 ;  /* 0x000000000000781c */ /* 0x000fe40003f6f008 */
[----:B------:R1:W-:Y:S01]  /*120a0*/  @!P1 LDGSTS.E.BYPASS.LTC128B.128 [R218+0xa080], [R180.64+0x100], !P5 ;  /* 0x0a080100b4da9fae */ /* 0x0003e2000e901d5e */
[----:B------:R-:W-:Y:S02]  /*120b0*/  PLOP3.LUT P2, PT, PT, PT, UP0, 0x80, 0x0 ;  /* 0x000000000000781c */ /* 0x000fe40003f4f008 */
[----:B------:R-:W-:Y:S01]  /*120c0*/  @UP0 UIADD3 UR12, UR13, -0x1, URZ ;  /* 0xffffffff0d0c0890 */ /* 0x000fe2000fffe03f */
[C---:B--2---:R-:W-:Y:S01]  /*120d0*/  HMMA.16816.F32 R12, R148.reuse, R156, RZ ;  /* 0x0000009c940c723c */ /* 0x044fe200000018ff */
[----:B------:R1:W-:Y:S01]  /*120e0*/  @!P0 LDGSTS.E.BYPASS.LTC128B.128 [R218+0xb080], [R180.64+0x180], !P4 ;  /* 0x0b080180b4da8fae */ /* 0x0003e2000e101d5e */
[----:B------:R-:W-:Y:S01]  /*120f0*/  PLOP3.LUT P0, PT, PT, PT, UP0, 0x80, 0x0 ;  /* 0x000000000000781c */ /* 0x000fe20003f0f008 */
[----:B------:R-:W-:Y:S02]  /*12100*/  @UP0 UIMAD.WIDE.U32 UR14, UR12, UR4, URZ ;  /* 0x000000040c0e02a5 */ /* 0x000fe4000f8e003f */
[----:B------:R-:W-:Y:S01]  /*12110*/  @UP0 USHF.R.S32.HI UR11, URZ, 0x1f, UR12 ;  /* 0x0000001f3f0b0899 */ /* 0x000fe2000801140c */
[----:B------:R-:W-:Y:S02]  /*12120*/  LDSM.16.M88.4 R172, [R209+0x10080] ;  /* 0x01008000d1ac783b */ /* 0x000fe40000000200 */
[----:B------:R-:W-:Y:S01]  /*12130*/  HMMA.16816.F32 R16, R148, R158, RZ ;  /* 0x0000009e9410723c */ /* 0x000fe200000018ff */
[----:B------:R-:W-:Y:S01]  /*12140*/  IMAD.U32 R188, RZ, RZ, UR14 ;  /* 0x0000000effbc7e24 */ /* 0x000fe2000f8e00ff */
[----:B------:R-:W-:Y:S01]  /*12150*/  @UP0 UIMAD UR11, UR11, UR4, URZ ;  /* 0x000000040b0b02a4 */ /* 0x000fe2000f8e023f */
[----:B------:R-:W2:Y:S01]  /*12160*/  LDSM.16.M88.4 R176, [R208+0xc080] ;  /* 0x00c08000d0b0783b */ /* 0x000ea20000000200 */
[----:B------:R-:W-:Y:S02]  /*12170*/  IMAD.U32 R189, RZ, RZ, UR15 ;  /* 0x0000000fffbd7e24 */ /* 0x000fe4000f8e00ff */
[----:B------:R-:W-:Y:S01]  /*12180*/  @UP0 UIMAD UR11, UR12, UR5, UR11 ;  /* 0x000000050c0b02a4 */ /* 0x000fe2000f8e020b */
[C---:B------:R-:W-:Y:S01]  /*12190*/  @P0 LEA R190, P1, R188.reuse, R216, 0x5 ;  /* 0x000000d8bcbe0211 */ /* 0x040fe200078228ff */
[C---:B---3--:R-:W-:Y:S01]  /*121a0*/  HMMA.16816.F32 R4, R160.reuse, R164, R4 ;  /* 0x000000a4a004723c */ /* 0x048fe20000001804 */
[----:B------:R-:W0:Y:S01]  /*121b0*/  LDGDEPBAR ;  /* 0x00000000000079af */ /* 0x000e220000000000 */
[----:B------:R-:W-:Y:S01]  /*121c0*/  PLOP3.LUT P0, PT, PT, PT, UP0, 0x80, 0x0 ;  /* 0x000000000000781c */ /* 0x000fe20003f0f008 */
[----:B------:R-:W-:Y:S03]  /*121d0*/  @UP0 UIADD3 UR11, UR15, UR11, URZ ;  /* 0x0000000b0f0b0290 */ /* 0x000fe6000fffe03f */
[----:B------:R-:W3:Y:S02]  /*121e0*/  LDSM.16.M88.4 R148, [R208+0xc880] ;  /* 0x00c88000d094783b */ /* 0x000ee40000000200 */
[C---:B------:R-:W-:Y:S01]  /*121f0*/  HMMA.16816.F32 R8, R160.reuse, R166, R8 ;  /* 0x000000a6a008723c */ /* 0x040fe20000001808 */
[----:B------:R-:W-:Y:S01]  /*12200*/  IMAD.U32 R231, RZ, RZ, UR11 ;  /* 0x0000000bffe77e24 */ /* 0x000fe2000f8e00ff */
[----:B------:R-:W-:Y:S01]  /*12210*/  USHF.L.U32 UR11, UR13, 0x5, URZ ;  /* 0x000000050d0b7899 */ /* 0x000fe2000800063f */
[----:B------:R-:W-:Y:S03]  /*12220*/  LDSM.16.M88.4 R152, [R207+0x10080] ;  /* 0x01008000cf98783b */ /* 0x000fe60000000200 */
[----:B------:R-:W-:Y:S02]  /*12230*/  @P2 LEA.HI.X R231, R188, R223, R231, 0x5, P1 ;  /* 0x000000dfbce72211 */ /* 0x000fe400008f2ce7 */
[C---:B----4-:R-:W-:Y:S01]  /*12240*/  HMMA.16816.F32 R12, R160.reuse, R168, R12 ;  /* 0x000000a8a00c723c */ /* 0x050fe2000000180c */
[----:B------:R-:W4:Y:S01]  /*12250*/  LDSM.16.M88.4 R156, [R202] ;  /* 0x00000000ca9c783b */ /* 0x000f220000000200 */
[----:B------:R-:W-:Y:S02]  /*12260*/  PLOP3.LUT P2, PT, PT, PT, UP0, 0x80, 0x0 ;  /* 0x000000000000781c */ /* 0x000fe40003f4f008 */
[----:B------:R-:W-:Y:S01]  /*12270*/  @P0 LEA R230, P0, R190, c[0x0][0x1c8], 0x1 ;  /* 0x00007200bee60a11 */ /* 0x000fe200078008ff */
[----:B------:R-:W-:Y:S01]  /*12280*/  IMAD.U32 R195, RZ, RZ, UR11 ;  /* 0x0000000bffc37e24 */ /* 0x000fe2000f8e00ff */
[----:B------:R-:W-:Y:S01]  /*12290*/  LDSM.16.M88.4 R164, [R214+0x14080] ;  /* 0x01408000d6a4783b */ /* 0x000fe20000000200 */
[----:B------:R-:W-:Y:S01]  /*122a0*/  PLOP3.LUT P1, PT, PT, PT, UP3, 0x80, 0x0 ;  /* 0x000000000000781c */ /* 0x000fe20003f2f038 */
[----:B------:R-:W-:Y:S03]  /*122b0*/  HMMA.16816.F32 R16, R160, R170, R16 ;  /* 0x000000aaa010723c */ /* 0x000fe60000001810 */
[----:B------:R-:W5:Y:S01]  /*122c0*/  LDSM.16.M88.4 R160, [R202+0x800] ;  /* 0x00080000caa0783b */ /* 0x000f620000000200 */
[----:B------:R-:W-:Y:S04]  /*122d0*/  IADD3 R232, -R224, 0x1, -R195 ;  /* 0x00000001e0e87810 */ /* 0x000fe80007ffe9c3 */
[----:B------:R-:W1:Y:S01]  /*122e0*/  LDSM.16.M88.4 R168, [R213+0xd080] ;  /* 0x00d08000d5a8783b */ /* 0x000e620000000200 */
[----:B------:R-:W-:Y:S01]  /*122f0*/  @P2 LEA.HI.X R231, R190, c[0x0][0x1cc], R231, 0x1, P0 ;  /* 0x00007300bee72a11 */ /* 0x000fe200000f0ce7 */
[C---:B--2---:R-:W-:Y:S01]  /*12300*/  HMMA.16816.F32 R4, R172.reuse, R176, R4 ;  /* 0x000000b0ac04723c */ /* 0x044fe20000001804 */
[----:B------:R-:W-:Y:S02]  /*12310*/  PLOP3.LUT P2, PT, PT, PT, UP0, 0x80, 0x0 ;  /* 0x000000000000781c */ /* 0x000fe40003f4f008 */
[----:B------:R-:W-:Y:S02]  /*12320*/  PLOP3.LUT P0, PT, PT, PT, UP0, 0x80, 0x0 ;  /* 0x000000000000781c */ /* 0x000fe40003f0f008 */
[----:B------:R-:W-:Y:S01]  /*12330*/  PLOP3.LUT P0, PT, PT, PT, UP0, 0x80, 0x0 ;  /* 0x000000000000781c */ /* 0x000fe20003f0f008 */
[----:B------:R-:W-:Y:S01]  /*12340*/  @P1 IMAD.MOV.U32 R234, RZ, RZ, R227 ;  /* 0x000000ffffea1224 */ /* 0x000fe200078e00e3 */
[----:B------:R-:W-:Y:S01]  /*12350*/  PLOP3.LUT P1, PT, PT, PT, UP0, 0x80, 0x0 ;  /* 0x000000000000781c */ /* 0x000fe20003f2f008 */
[C---:B------:R-:W-:Y:S01]  /*12360*/  HMMA.16816.F32 R8, R172.reuse, R178, R8 ;  /* 0x000000b2ac08723c */ /* 0x040fe20000001808 */
[----:B------:R-:W-:Y:S03]  /*12370*/  LDSM.16.M88.4 R176, [R201] ;  /* 0x00000000c9b0783b */ /* 0x000fe60000000200 */
[----:B------:R-:W-:Y:S02]  /*12380*/  IADD3 R233, -R233, UR16, R232 ;  /* 0x00000010e9e97c10 */ /* 0x000fe4000fffe1e8 */
[----:B------:R-:W-:Y:S02]  /*12390*/  SHFL.IDX PT, R235, R234, RZ, 0x1c1f ;  /* 0x001c1fffeaeb7589 */ /* 0x000fe400000e0000 */
[C---:B---3--:R-:W-:Y:S04]  /*123a0*/  HMMA.16816.F32 R12, R172.reuse, R148, R12 ;  /* 0x00000094ac0c723c */ /* 0x048fe8000000180c */
[----:B------:R-:W-:Y:S04]  /*123b0*/  IADD3 R232, R233, c[0x0][0x328], RZ ;  /* 0x0000ca00e9e87a10 */ /* 0x000fe80007ffe0ff */
[----:B------:R-:W-:Y:S01]  /*123c0*/  HMMA.16816.F32 R16, R172, R150, R16 ;  /* 0x00000096ac10723c */ /* 0x000fe20000001810 */
[----:B------:R-:W2:Y:S05]  /*123d0*/  LDSM.16.M88.4 R148, [R213+0xd880] ;  /* 0x00d88000d594783b */ /* 0x000eaa0000000200 */
[----:B------:R-:W3:Y:S02]  /*123e0*/  LDSM.16.M88.4 R172, [R210+0x14080] ;  /* 0x01408000d2ac783b */ /* 0x000ee40000000200 */
[C---:B----4-:R-:W-:Y:S08]  /*123f0*/  HMMA.16816.F32 R4, R152.reuse, R156, R4 ;  /* 0x0000009c9804723c */ /* 0x050ff00000001804 */
[C---:B------:R-:W-:Y:S01]  /*12400*/  HMMA.16816.F32 R8, R152.reuse, R158, R8 ;  /* 0x0000009e9808723c */ /* 0x040fe20000001808 */
[----:B------:R-:W-:Y:S07]  /*12410*/  LDSM.16.M88.4 R156, [R209+0x14080] ;  /* 0x01408000d19c783b */ /* 0x000fee0000000200 */
[C---:B-----5:R-:W-:Y:S08]  /*12420*/  HMMA.16816.F32 R12, R152.reuse, R160, R12 ;  /* 0x000000a0980c723c */ /* 0x060ff0000000180c */
[----:B------:R-:W-:Y:S01]  /*12430*/  HMMA.16816.F32 R16, R152, R162, R16 ;  /* 0x000000a29810723c */ /* 0x000fe20000001810 */
[----:B------:R-:W4:Y:S05]  /*12440*/  LDSM.16.M88.4 R152, [R200] ;  /* 0x00000000c898783b */ /* 0x000f2a0000000200 */
[----:B------:R-:W5:Y:S02]  /*12450*/  LDSM.16.M88.4 R160, [R208+0xd080] ;  /* 0x00d08000d0a0783b */ /* 0x000f640000000200 */
[C---:B-1----:R-:W-:Y:S08]  /*12460*/  HMMA.16816.F32 R4, R164.reuse, R168, R4 ;  /* 0x000000a8a404723c */ /* 0x042ff00000001804 */
[C---:B------:R-:W-:Y:S01]  /*12470*/  HMMA.16816.F32 R8, R164.reuse, R170, R8 ;  /* 0x000000aaa408723c */ /* 0x040fe20000001808 */
[----:B------:R-:W-:Y:S07]  /*12480*/  LDSM.16.M88.4 R168, [R202+0x1000] ;  /* 0x00100000caa8783b */ /* 0x000fee0000000200 */
[C---:B--2---:R-:W-:Y:S08]  /*12490*/  HMMA.16816.F32 R12, R164.reuse, R148, R12 ;  /* 0x00000094a40c723c */ /* 0x044ff0000000180c */
[----:B------:R-:W-:Y:S01]  /*124a0*/  HMMA.16816.F32 R16, R164, R150, R16 ;  /* 0x00000096a410723c */ /* 0x000fe20000001810 */
[----:B------:R-:W1:Y:S05]  /*124b0*/  LDSM.16.M88.4 R148, [R208+0xd880] ;  /* 0x00d88000d094783b */ /* 0x000e6a0000000200 */
[----:B------:R-:W2:Y:S02]  /*124c0*/  LDSM.16.M88.4 R164, [R207+0x14080] ;  /* 0x01408000cfa4783b */ /* 0x000ea40000000200 */
[C---:B---3--:R-:W-:Y:S08]  /*124d0*/  HMMA.16816.F32 R4, R172.reuse, R176, R4 ;  /* 0x000000b0ac04723c */ /* 0x048ff00000001804 */
[C---:B------:R-:W-:Y:S01]  /*124e0*/  HMMA.16816.F32 R8, R172.reuse, R178, R8 ;  /* 0x000000b2ac08723c */ /* 0x040fe20000001808 */
[----:B------:R-:W-:Y:S07]  /*124f0*/  LDSM.16.M88.4 R176, [R213+0xe080] ;  /* 0x00e08000d5b0783b */ /* 0x000fee0000000200 */
[C---:B----4-:R-:W-:Y:S08]  /*12500*/  HMMA.16816.F32 R12, R172.reuse, R152, R12 ;  /* 0x00000098ac0c723c */ /* 0x050ff0000000180c */
[----:B------:R-:W-:Y:S01]  /*12510*/  HMMA.16816.F32 R16, R172, R154, R16 ;  /* 0x0000009aac10723c */ /* 0x000fe20000001810 */
[----:B------:R-:W3:Y:S05]  /*12520*/  LDSM.16.M88.4 R152, [R202+0x1800] ;  /* 0x00180000ca98783b */ /* 0x000eea0000000200 */
[----:B------:R-:W4:Y:S02]  /*12530*/  LDSM.16.M88.4 R172, [R214+0x18080] ;  /* 0x01808000d6ac783b */ /* 0x000f240000000200 */
[C---:B-----5:R-:W-:Y:S08]  /*12540*/  HMMA.16816.F32 R4, R156.reuse, R160, R4 ;  /* 0x000000a09c04723c */ /* 0x060ff00000001804 */
[C---:B------:R-:W-:Y:S01]  /*12550*/  HMMA.16816.F32 R8, R156.reuse, R162, R8 ;  /* 0x000000a29c08723c */ /* 0x040fe20000001808 */
[----:B------:R-:W-:Y:S07]  /*12560*/  LDSM.16.M88.4 R160, [R199] ;  /* 0x00000000c7a0783b */ /* 0x000fee0000000200 */
[C---:B-1----:R-:W-:Y:S08]  /*12570*/  HMMA.16816.F32 R12, R156.reuse, R148, R12 ;  /* 0x000000949c0c723c */ /* 0x042ff0000000180c */
[----:B------:R-:W-:Y:S01]  /*12580*/  HMMA.16816.F32 R16, R156, R150, R16 ;  /* 0x000000969c10723c */ /* 0x000fe20000001810 */
[----:B------:R-:W1:Y:S05]  /*12590*/  LDSM.16.M88.4 R148, [R213+0xe880] ;  /* 0x00e88000d594783b */ /* 0x000e6a0000000200 */
[----:B------:R-:W5:Y:S02]  /*125a0*/  LDSM.16.M88.4 R156, [R210+0x18080] ;  /* 0x01808000d29c783b */ /* 0x000f640000000200 */
[C---:B--2---:R-:W-:Y:S08]  /*125b0*/  HMMA.16816.F32 R4, R164.reuse, R168, R4 ;  /* 0x000000a8a404723c */ /* 0x044ff00000001804 */
[C---:B------:R-:W-:Y:S01]  /*125c0*/  HMMA.16816.F32 R8, R164.reuse, R170, R8 ;  /* 0x000000aaa408723c */ /* 0x040fe20000001808 */
[----:B------:R-:W-:Y:S07]  /*125d0*/  LDSM.16.M88.4 R168, [R208+0xe080] ;  /* 0x00e08000d0a8783b */ /* 0x000fee0000000200 */
[C---:B---3--:R-:W-:Y:S08]  /*125e0*/  HMMA.16816.F32 R12, R164.reuse, R152, R12 ;  /* 0x00000098a40c723c */ /* 0x048ff0000000180c */
[----:B------:R-:W-:Y:S01]  /*125f0*/  HMMA.16816.F32 R16, R164, R154, R16 ;  /* 0x0000009aa410723c */ /* 0x000fe20000001810 */
[----:B------:R-:W2:Y:S05]  /*12600*/  LDSM.16.M88.4 R152, [R198] ;  /* 0x00000000c698783b */ /* 0x000eaa0000000200 */
[----:B------:R-:W3:Y:S02]  /*12610*/  LDSM.16.M88.4 R164, [R209+0x18080] ;  /* 0x01808000d1a4783b */ /* 0x000ee40000000200 */
[C---:B----4-:R-:W-:Y:S08]  /*12620*/  HMMA.16816.F32 R4, R172.reuse, R176, R4 ;  /* 0x000000b0ac04723c */ /* 0x050ff00000001804 */
[C---:B------:R-:W-:Y:S01]  /*12630*/  HMMA.16816.F32 R8, R172.reuse, R178, R8 ;  /* 0x000000b2ac08723c */ /* 0x040fe20000001808 */
[----:B------:R-:W-:Y:S07]  /*12640*/  LDSM.16.M88.4 R176, [R202+0x2000] ;  /* 0x00200000cab0783b */ /* 0x000fee0000000200 */
[C---:B-1----:R-:W-:Y:S08]  /*12650*/  HMMA.16816.F32 R12, R172.reuse, R148, R12 ;  /* 0x00000094ac0c723c */ /* 0x042ff0000000180c */
[----:B------:R-:W-:Y:S01]  /*12660*/  HMMA.16816.F32 R16, R172, R150, R16 ;  /* 0x00000096ac10723c */ /* 0x000fe20000001810 */
[----:B------:R-:W1:Y:S05]  /*12670*/  LDSM.16.M88.4 R148, [R208+0xe880] ;  /* 0x00e88000d094783b */ /* 0x000e6a0000000200 */
[----:B------:R-:W4:Y:S02]  /*12680*/  LDSM.16.M88.4 R172, [R207+0x18080] ;  /* 0x01808000cfac783b */ /* 0x000f240000000200 */
[C---:B-----5:R-:W-:Y:S08]  /*12690*/  HMMA.16816.F32 R4, R156.reuse, R160, R4 ;  /* 0x000000a09c04723c */ /* 0x060ff00000001804 */
[C---:B------:R-:W-:Y:S01]  /*126a0*/  HMMA.16816.F32 R8, R156.reuse, R162, R8 ;  /* 0x000000a29c08723c */ /* 0x040fe20000001808 */
[----:B------:R-:W-:Y:S07]  /*126b0*/  LDSM.16.M88.4 R160, [R213+0xf080] ;  /* 0x00f08000d5a0783b */ /* 0x000fee0000000200 */
[C---:B--2---:R-:W-:Y:S08]  /*126c0*/  HMMA.16816.F32 R12, R156.reuse, R152, R12 ;  /* 0x000000989c0c723c */ /* 0x044ff0000000180c */
[----:B------:R-:W-:Y:S01]  /*126d0*/  HMMA.16816.F32 R16, R156, R154, R16 ;  /* 0x0000009a9c10723c */ /* 0x000fe20000001810 */
[----:B------:R-:W2:Y:S05]  /*126e0*/  LDSM.16.M88.4 R152, [R202+0x2800] ;  /* 0x00280000ca98783b */ /* 0x000eaa0000000200 */
[----:B------:R-:W5:Y:S02]  /*126f0*/  LDSM.16.M88.4 R156, [R214+0x1c080] ;  /* 0x01c08000d69c783b */ /* 0x000f640000000200 */
[C---:B---3--:R-:W-:Y:S08]  /*12700*/  HMMA.16816.F32 R4, R164.reuse, R168, R4 ;  /* 0x000000a8a404723c */ /* 0x048ff00000001804 */
[C---:B------:R-:W-:Y:S01]  /*12710*/  HMMA.16816.F32 R8, R164.reuse, R170, R8 ;  /* 0x000000aaa408723c */ /* 0x040fe20000001808 */
[----:B------:R-:W-:Y:S07]  /*12720*/  LDSM.16.M88.4 R168, [R197] ;  /* 0x00000000c5a8783b */ /* 0x000fee0000000200 */
[C---:B-1----:R-:W-:Y:S08]  /*12730*/  HMMA.16816.F32 R12, R164.reuse, R148, R12 ;  /* 0x00000094a40c723c */ /* 0x042ff0000000180c */
[----:B------:R-:W-:Y:S01]  /*12740*/  HMMA.16816.F32 R16, R164, R150, R16 ;  /* 0x00000096a410723c */ /* 0x000fe20000001810 */
[----:B------:R-:W1:Y:S05]  /*12750*/  LDSM.16.M88.4 R148, [R213+0xf880] ;  /* 0x00f88000d594783b */ /* 0x000e6a0000000200 */
[----:B------:R-:W3:Y:S02]  /*12760*/  LDSM.16.M88.4 R164, [R210+0x1c080] ;  /* 0x01c08000d2a4783b */ /* 0x000ee40000000200 */
[C---:B----4-:R-:W-:Y:S08]  /*12770*/  HMMA.16816.F32 R4, R172.reuse, R176, R4 ;  /* 0x000000b0ac04723c */ /* 0x050ff00000001804 */
[C---:B------:R-:W-:Y:S01]  /*12780*/  HMMA.16816.F32 R8, R172.reuse, R178, R8 ;  /* 0x000000b2ac08723c */ /* 0x040fe20000001808 */
[----:B------:R-:W-:Y:S07]  /*12790*/  LDSM.16.M88.4 R176, [R208+0xf080] ;  /* 0x00f08000d0b0783b */ /* 0x000fee0000000200 */
[C---:B--2---:R-:W-:Y:S08]  /*127a0*/  HMMA.16816.F32 R12, R172.reuse, R152, R12 ;  /* 0x00000098ac0c723c */ /* 0x044ff0000000180c */
[----:B------:R-:W-:Y:S01]  /*127b0*/  HMMA.16816.F32 R16, R172, R154, R16 ;  /* 0x0000009aac10723c */ /* 0x000fe20000001810 */
[----:B------:R-:W2:Y:S05]  /*127c0*/  LDSM.16.M88.4 R152, [R196] ;  /* 0x00000000c498783b */ /* 0x000eaa0000000200 */
[----:B------:R-:W4:Y:S02]  /*127d0*/  LDSM.16.M88.4 R172, [R209+0x1c080] ;  /* 0x01c08000d1ac783b */ /* 0x000f240000000200 */
[C---:B-----5:R-:W-:Y:S08]  /*127e0*/  HMMA.16816.F32 R4, R156.reuse, R160, R4 ;  /* 0x000000a09c04723c */ /* 0x060ff00000001804 */
[C---:B------:R-:W-:Y:S01]  /*127f0*/  HMMA.16816.F32 R8, R156.reuse, R162, R8 ;  /* 0x000000a29c08723c */ /* 0x040fe20000001808 */
[----:B------:R-:W-:Y:S07]  /*12800*/  LDSM.16.M88.4 R160, [R202+0x3000] ;  /* 0x00300000caa0783b */ /* 0x000fee0000000200 */
[C---:B-1----:R-:W-:Y:S08]  /*12810*/  HMMA.16816.F32 R12, R156.reuse, R148, R12 ;  /* 0x000000949c0c723c */ /* 0x042ff0000000180c */
[----:B------:R-:W-:Y:S01]  /*12820*/  HMMA.16816.F32 R16, R156, R150, R16 ;  /* 0x000000969c10723c */ /* 0x000fe20000001810 */
[----:B------:R-:W1:Y:S05]  /*12830*/  LDSM.16.M88.4 R148, [R208+0xf880] ;  /* 0x00f88000d094783b */ /* 0x000e6a0000000200 */
[----:B------:R-:W5:Y:S02]  /*12840*/  LDSM.16.M88.4 R156, [R207+0x1c080] ;  /* 0x01c08000cf9c783b */ /* 0x000f640000000200 */
[C---:B---3--:R-:W-:Y:S08]  /*12850*/  HMMA.16816.F32 R4, R164.reuse, R168, R4 ;  /* 0x000000a8a404723c */ /* 0x048ff00000001804 */
[C---:B------:R-:W-:Y:S08]  /*12860*/  HMMA.16816.F32 R8, R164.reuse, R170, R8 ;  /* 0x000000aaa408723c */ /* 0x040ff00000001808 */
[C---:B--2---:R-:W-:Y:S08]  /*12870*/  HMMA.16816.F32 R12, R164.reuse, R152, R12 ;  /* 0x00000098a40c723c */ /* 0x044ff0000000180c */
[----:B------:R-:W-:Y:S08]  /*12880*/  HMMA.16816.F32 R16, R164, R154, R16 ;  /* 0x0000009aa410723c */ /* 0x000ff00000001810 */
[C---:B----4-:R-:W-:Y:S08]  /*12890*/  HMMA.16816.F32 R4, R172.reuse, R176, R4 ;  /* 0x000000b0ac04723c */ /* 0x050ff00000001804 */
[C---:B------:R-:W-:Y:S08]  /*128a0*/  HMMA.16816.F32 R8, R172.reuse, R178, R8 ;  /* 0x000000b2ac08723c */ /* 0x040ff00000001808 */
[C---:B-1----:R-:W-:Y:S08]  /*128b0*/  HMMA.16816.F32 R12, R172.reuse, R148, R12 ;  /* 0x00000094ac0c723c */ /* 0x042ff0000000180c */
[----:B------:R-:W-:Y:S01]  /*128c0*/  HMMA.16816.F32 R16, R172, R150, R16 ;  /* 0x00000096ac10723c */ /* 0x000fe20000001810 */
[----:B------:R-:W1:Y:S01]  /*128d0*/  LDSM.16.M88.4 R148, [R202+0x3800] ;  /* 0x00380000ca94783b */ /* 0x000e620000000200 */
[----:B------:R-:W-:Y:S04]  /*128e0*/  DEPBAR.LE SB0, 0x0 ;  /* 0x000080000000791a */ /* 0x000fe80000000000 */
[----:B------:R-:W-:Y:S02]  /*128f0*/  BAR.SYNC.DEFER_BLOCKING 0x0 ;  /* 0x0000000000007b1d */ /* 0x000fe40000010000 */
[C---:B-----5:R-:W-:Y:S08]  /*12900*/  HMMA.16816.F32 R4, R156.reuse, R160, R4 ;  /* 0x000000a09c04723c */ /* 0x060ff00000001804 */
[C---:B------:R-:W-:Y:S11]  /*12910*/  HMMA.16816.F32 R8, R156.reuse, R162, R8 ;  /* 0x000000a29c08723c */ /* 0x040ff60000001808 */
[----:B------:R-:W-:Y:S05]  /*12920*/  @!UPT UIADD3 URZ, URZ, URZ, URZ ;  /* 0x0000003f3f3ff290 */ /* 0x000fea000fffe03f */
[----:B------:R-:W-:Y:S02]  /*12930*/  FMUL.FTZ R181, R4, c[0x0][0x320] ;  /* 0x0000c80004b57a20 */ /* 0x000fe40000410000 */
[----:B------:R-:W-:Y:S02]  /*12940*/  FMUL.FTZ R182, R5, c[0x0][0x320] ;  /* 0x0000c80005b67a20 */ /* 0x000fe40000410000 */
[----:B------:R-:W-:Y:S02]  /*12950*/  FMUL.FTZ R0, R6, c[0x0][0x320] ;  /* 0x0000c80006007a20 */ /* 0x000fe40000410000 */
[----:B------:R-:W2:Y:S01]  /*12960*/  MUFU.TANH R181, R181 ;  /* 0x000000b500b57308 */ /* 0x000ea20000002400 */
[----:B------:R-:W-:Y:S01]  /*12970*/  @!PT LDS RZ, [RZ] ;  /* 0x00000000fffff984 */ /* 0x000fe20000000800 */
[----:B------:R-:W-:Y:S01]  /*12980*/  @!PT LDS RZ, [RZ] ;  /* 0x00000000fffff984 */ /* 0x000fe20000000800 */
[----:B------:R-:W-:Y:S01]  /*12990*/  @!PT LDS RZ, [RZ] ;  /* 0x00000000fffff984 */ /* 0x000fe20000000800 */
[----:B------:R3:W-:Y:S01]  /*129a0*/  @P3 LDGSTS.E.BYPASS.LTC128B.128 [R218+0xc080], [R230.64], !P6 ;  /* 0x0c080000e6da3fae */ /* 0x0007e2000f101d5e */
[----:B------:R-:W-:Y:S01]  /*129b0*/  LOP3.LUT P3, RZ, R215, 0x4, RZ, 0xc0, !PT ;  /* 0x00000004d7ff7812 */ /* 0x000fe2000786c0ff */
[C---:B-1----:R-:W-:Y:S03]  /*129c0*/  HMMA.16816.F32 R12, R156.reuse, R148, R12 ;  /* 0x000000949c0c723c */ /* 0x042fe6000000180c */
[----:B------:R-:W-:Y:S02]  /*129d0*/  FMUL.FTZ R180, R7, c[0x0][0x320] ;  /* 0x0000c80007b47a20 */ /* 0x000fe40000410000 */
[----:B------:R-:W-:Y:S02]  /*129e0*/  FMUL.FTZ R183, R8, c[0x0][0x320] ;  /* 0x0000c80008b77a20 */ /* 0x000fe40000410000 */
[----:B------:R-:W1:Y:S01]  /*129f0*/  MUFU.TANH R182, R182 ;  /* 0x000000b600b67308 */ /* 0x000e620000002400 */
[----:B------:R-:W-:Y:S04]  /*12a00*/  HMMA.16816.F32 R16, R156, R150, R16 ;  /* 0x000000969c10723c */ /* 0x000fe80000001810 */
[----:B------:R3:W-:Y:S01]  /*12a10*/  @P2 LDGSTS.E.BYPASS.LTC128B.128 [R218+0xd080], [R230.64+0x80], !P3 ;  /* 0x0d080080e6da2fae */ /* 0x0007e2000d901d5e */
[----:B------:R-:W-:Y:S02]  /*12a20*/  FMUL.FTZ R186, R9, c[0x0][0x320] ;  /* 0x0000c80009ba7a20 */ /* 0x000fe40000410000 */
[----:B------:R-:W-:Y:S02]  /*12a30*/  FMUL.FTZ R184, R10, c[0x0][0x320] ;  /* 0x0000c8000ab87a20 */ /* 0x000fe40000410000 */
[----:B------:R-:W4:Y:S01]  /*12a40*/  MUFU.TANH R0, R0 ;  /* 0x0000000000007308 */ /* 0x000f220000002400 */
[----:B------:R3:W-:Y:S02]  /*12a50*/  @P1 LDGSTS.E.BYPASS.LTC128B.128 [R218+0xe080], [R230.64+0x100], !P5 ;  /* 0x0e080100e6da1fae */ /* 0x0007e4000e901d5e */
[----:B------:R-:W-:Y:S03]  /*12a60*/  FMUL.FTZ R185, R11, c[0x0][0x320] ;  /* 0x0000c8000bb97a20 */ /* 0x000fe60000410000 */
[----:B------:R3:W-:Y:S01]  /*12a70*/  @P0 LDGSTS.E.BYPASS.LTC128B.128 [R218+0xf080], [R230.64+0x180], !P4 ;  /* 0x0f080180e6da0fae */ /* 0x0007e2000e101d5e */
[----:B------:R-:W-:Y:S01]  /*12a80*/  FMUL.FTZ R187, R12, c[0x0][0x320] ;  /* 0x0000c8000cbb7a20 */ /* 0x000fe20000410000 */
[----:B------:R-:W-:Y:S01]  /*12a90*/  PLOP3.LUT P0, PT, PT, PT, UP2, 0x40, 0x0 ;  /* 0x000000000000781c */ /* 0x000fe20003f0e828 */
[----:B------:R-:W-:Y:S01]  /*12aa0*/  FMUL.FTZ R192, R13, c[0x0][0x320] ;  /* 0x0000c8000dc07a20 */ /* 0x000fe20000410000 */
[----:B------:R-:W1:Y:S01]  /*12ab0*/  MUFU.TANH R180, R180 ;  /* 0x000000b400b47308 */ /* 0x000e620000002400 */
[----:B------:R-:W0:Y:S01]  /*12ac0*/  LDGDEPBAR ;  /* 0x00000000000079af */ /* 0x000e220000000000 */
[----:B------:R-:W-:Y:S02]  /*12ad0*/  FMUL.FTZ R189, R14, c[0x0][0x320] ;  /* 0x0000c8000ebd7a20 */ /* 0x000fe40000410000 */
[----:B------:R-:W-:Y:S02]  /*12ae0*/  FMUL.FTZ R188, R15, c[0x0][0x320] ;  /* 0x0000c8000fbc7a20 */ /* 0x000fe40000410000 */
[----:B------:R-:W-:Y:S02]  /*12af0*/  FMUL.FTZ R194, R16, c[0x0][0x320] ;  /* 0x0000c80010c27a20 */ /* 0x000fe40000410000 */
[----:B------:R-:W-:Y:S02]  /*12b00*/  FMUL.FTZ R193, R17, c[0x0][0x320] ;  /* 0x0000c80011c17a20 */ /* 0x000fe40000410000 */
[----:B------:R-:W1:Y:S01]  /*12b10*/  MUFU.TANH R183, R183 ;  /* 0x000000b700b77308 */ /* 0x000e620000002400 */
[----:B------:R-:W-:Y:S02]  /*12b20*/  FMUL.FTZ R191, R18, c[0x0][0x320] ;  /* 0x0000c80012bf7a20 */ /* 0x000fe40000410000 */
[----:B------:R-:W-:Y:S07]  /*12b30*/  FMUL.FTZ R190, R19, c[0x0][0x320] ;  /* 0x0000c80013be7a20 */ /* 0x000fee0000410000 */
[----:B------:R-:W1:Y:S01]  /*12b40*/  MUFU.TANH R186, R186 ;  /* 0x000000ba00ba7308 */ /* 0x000e620000002400 */
[----:B---3--:R-:W-:Y:S01]  /*12b50*/  IADD3 R230, R233, UR7, RZ ;  /* 0x00000007e9e67c10 */ /* 0x008fe2000fffe0ff */
[--C-:B------:R-:W-:Y:S04]  /*12b60*/  IMAD.IADD R233, R232, 0x1, R235.reuse ;  /* 0x00000001e8e97824 */ /* 0x100fe800078e02eb */
[----:B------:R-:W-:Y:S04]  /*12b70*/  IMAD.IADD R231, R230, 0x1, R235 ;  /* 0x00000001e6e77824 */ /* 0x000fe800078e02eb */
        /* <DEDUP_REMOVED lines=11> */
[----:B--234-:R-:W-:Y:S01]  /*12c30*/  IMAD.U32 R4, RZ, RZ, UR28 ;  /* 0x0000001cff047e24 */ /* 0x01cfe2000f8e00ff */
        /* <DEDUP_REMOVED lines=13> */
.L_x_430:
[----:B------:R-:W-:Y:S04]  /*12d10*/  MOV R4, c[0x0][0x32c] ;  /* 0x0000cb0000047a02 */ /* 0x000fe80000000f00 */
[----:B------:R-:W-:Y:S11]  /*12d20*/  ISETP.NE.AND P0, PT, R4, 0x1, PT ;  /* 0x000000010400780c */ /* 0x000ff60003f05270 */
[----:B------:R-:W-:Y:S02]  /*12d30*/  @!UPT UIADD3 URZ, URZ, URZ, URZ ;  /* 0x0000003f3f3ff290 */ /* 0x000fe4000fffe03f */
[----:B------:R-:W-:Y:S05]  /*12d40*/  @P0 IMAD.HI.U32 R4, R6, c[0x0][0x330], RZ ;  /* 0x0000cc0006040a27 */ /* 0x000fea00078e00ff */
[----:B------:R-:W-:Y:S02]  /*12d50*/  @P0 SHF.R.U32.HI R6, RZ, c[0x0][0x334], R4 ;  /* 0x0000cd00ff060a19 */ /* 0x000fe40000011604 */
.L_x_431:
[----:B------:R-:W-:Y:S05]  /*12d60*/  BSYNC B0 ;  /* 0x0000000000007941 */ /* 0x000fea0003800000 */
.L_x_429:
[----:B------:R-:W-:Y:S04]  /*12d70*/  IMAD R5, R6, c[0x0][0x32c], -R195 ;  /* 0x0000cb0006057a24 */ /* 0x000fe800078e0ac3 */
[----:B------:R-:W-:Y:S05]  /*12d80*/  IMAD.IADD R6, R5, 0x1, -R224 ;  /* 0x0000000105067824 */ /* 0x000fea00078e0ae0 */
[----:B------:R-:W-:Y:S02]  /*12d90*/  IADD3 R4, R6, c[0x0][0x32c], RZ ;  /* 0x0000cb0006047a10 */ /* 0x000fe40007ffe0ff */
[----:B------:R-:W-:Y:S02]  /*12da0*/  IMNMX R231, R231, R6, !PT ;  /* 0x00000006e7e77217 */ /* 0x000fe40007800200 */
[----:B------:R-:W-:Y:S02]  /*12db0*/  IMNMX R233, R233, R4, PT ;  /* 0x00000004e9e97217 */ /* 0x000fe40003800200 */
.L_x_428:
[----:B--234-:R-:W-:Y:S01]  /*12dc0*/  UISETP.GT.AND UP0, UPT, UR13, -0x1, UPT ;  /* 0xffffffff0d00788c */ /* 0x01cfe2000bf04270 */
[----:B------:R-:W2:Y:S05]  /*12dd0*/  SHFL.IDX PT, R7, R234, 0x1, 0x1c1f ;  /* 0x003c1f00ea077f89 */ /* 0x000eaa00000e0000 */
[----:B------:R-:W-:Y:S02]  /*12de0*/  PLOP3.LUT P1, PT, PT, PT, UP0, 0x80, 0x0 ;  /* 0x000000000000781c */ /* 0x000fe40003f2f008 */
[----:B------:R-:W-:Y:S02]  /*12df0*/  PLOP3.LUT P0, PT, PT, PT, UP0, 0x80, 0x0 ;  /* 0x000000000000781c */ /* 0x000fe40003f0f008 */
[C---:B------:R-:W-:Y:S02]  /*12e00*/  ISETP.GT.AND P1, PT, R231.reuse, RZ, P1 ;  /* 0x000000ffe700720c */ /* 0x040fe40000f24270 */
[----:B------:R-:W-:Y:S02]  /*12e10*/  ISETP.GT.AND P0, PT, R231, 0x1, P0 ;  /* 0x00000001e700780c */ /* 0x000fe40000704270 */
[C---:B------:R-:W-:Y:S02]  /*12e20*/  ISETP.LT.OR P1, PT, R233.reuse, 0x1, P1 ;  /* 0x00000001e900780c */ /* 0x040fe40000f21670 */
[----:B------:R-:W-:Y:S02]  /*12e30*/  ISETP.LT.OR P0, PT, R233, 0x2, P0 ;  /* 0x00000002e900780c */ /* 0x000fe40000701670 */
[----:B------:R-:W-:Y:S02]  /*12e40*/  PLOP3.LUT P2, PT, PT, PT, UP0, 0x80, 0x0 ;  /* 0x000000000000781c */ /* 0x000fe40003f4f008 */
[----:B------:R-:W-:Y:S02]  /*12e50*/  FSEL R10, R181, -INF , !P1 ;  /* 0xff800000b50a7808 */ /* 0x000fe40004800000 */
[----:B------:R-:W-:Y:S02]  /*12e60*/  PLOP3.LUT P1, PT, PT, PT, UP0, 0x80, 0x0 ;  /* 0x000000000000781c */ /* 0x000fe40003f2f008 */
[----:B-1----:R-:W-:Y:S01]  /*12e70*/  FSEL R182, R182, -INF , !P0 ;  /* 0xff800000b6b67808 */ /* 0x002fe20004000000 */
[--C-:B--2---:R-:W-:Y:S01]  /*12e80*/  IMAD.IADD R4, R232, 0x1, R7.reuse ;  /* 0x00000001e8047824 */ /* 0x104fe200078e0207 */
[----:B------:R-:W-:Y:S01]  /*12e90*/  PLOP3.LUT P0, PT, PT, PT, UP0, 0x80, 0x0 ;  /* 0x000000000000781c */ /* 0x000fe20003f0f008 */
[----:B------:R-:W-:Y:S01]  /*12ea0*/  IMAD.IADD R5, R230, 0x1, R7 ;  /* 0x00000001e6057824 */ /* 0x000fe200078e0207 */
[C---:B------:R-:W-:Y:S02]  /*12eb0*/  ISETP.GT.AND P2, PT, R231.reuse, 0x8, P2 ;  /* 0x00000008e700780c */ /* 0x040fe40001744270 */
[C---:B------:R-:W-:Y:S02]  /*12ec0*/  ISETP.GT.AND P1, PT, R231.reuse, 0x9, P1 ;  /* 0x00000009e700780c */ /* 0x040fe40000f24270 */
[----:B------:R-:W-:Y:S02]  /*12ed0*/  ISETP.GT.AND P0, PT, R231, 0x10, P0 ;  /* 0x00000010e700780c */ /* 0x000fe40000704270 */
[C---:B------:R-:W-:Y:S02]  /*12ee0*/  ISETP.LT.OR P2, PT, R233.reuse, 0x9, P2 ;  /* 0x00000009e900780c */ /* 0x040fe40001741670 */
[C---:B------:R-:W-:Y:S02]  /*12ef0*/  ISETP.LT.OR P1, PT, R233.reuse, 0xa, P1 ;  /* 0x0000000ae900780c */ /* 0x040fe40000f21670 */
[----:B------:R-:W-:Y:S02]  /*12f00*/  ISETP.LT.OR P0, PT, R233, 0x11, P0 ;  /* 0x00000011e900780c */ /* 0x000fe40000701670 */
[----:B------:R-:W-:Y:S02]  /*12f10*/  FSEL R8, R183, -INF , !P2 ;  /* 0xff800000b7087808 */ /* 0x000fe40005000000 */
[----:B------:R-:W-:Y:S02]  /*12f20*/  PLOP3.LUT P2, PT, PT, PT, UP0, 0x80, 0x0 ;  /* 0x000000000000781c */ /* 0x000fe40003f4f008 */
[----:B------:R-:W-:Y:S02]  /*12f30*/  FSEL R6, R186, -INF , !P1 ;  /* 0xff800000ba067808 */ /* 0x000fe40004800000 */
[----:B------:R-:W-:Y:S02]  /*12f40*/  PLOP3.LUT P1, PT, PT, PT, UP0, 0x80, 0x0 ;  /* 0x000000000000781c */ /* 0x000fe40003f2f008 */
[----:B------:R-:W-:Y:S02]  /*12f50*/  FSEL R168, R187, -INF , !P0 ;  /* 0xff800000bba87808 */ /* 0x000fe40004000000 */
[----:B------:R-:W-:Y:S02]  /*12f60*/  PLOP3.LUT P0, PT, PT, PT, UP0, 0x80, 0x0 ;  /* 0x000000000000781c */ /* 0x000fe40003f0f008 */
[C---:B------:R-:W-:Y:S02]  /*12f70*/  ISETP.GT.AND P2, PT, R231.reuse, 0x11, P2 ;  /* 0x00000011e700780c */ /* 0x040fe40001744270 */
[C---:B------:R-:W-:Y:S02]  /*12f80*/  ISETP.GT.AND P1, PT, R231.reuse, 0x18, P1 ;  /* 0x00000018e700780c */ /* 0x040fe40000f24270 */
[----:B------:R-:W-:Y:S02]  /*12f90*/  ISETP.GT.AND P0, PT, R231, 0x19, P0 ;  /* 0x00000019e700780c */ /* 0x000fe40000704270 */
[C---:B------:R-:W-:Y:S02]  /*12fa0*/  ISETP.LT.OR P3, PT, R233.reuse, 0x12, P2 ;  /* 0x00000012e900780c */ /* 0x040fe40001761670 */
[C---:B------:R-:W-:Y:S02]  /*12fb0*/  ISETP.LT.OR P2, PT, R233.reuse, 0x19, P1 ;  /* 0x00000019e900780c */ /* 0x040fe40000f41670 */
[----:B------:R-:W-:Y:S02]  /*12fc0*/  ISETP.LT.OR P1, PT, R233, 0x1a, P0 ;  /* 0x0000001ae900780c */ /* 0x000fe40000721670 */
[----:B------:R-:W-:Y:S02]  /*12fd0*/  PLOP3.LUT P0, PT, PT, PT, UP2, 0x40, 0x0 ;  /* 0x000000000000781c */ /* 0x000fe40003f0e828 */
[----:B------:R-:W-:Y:S02]  /*12fe0*/  FSEL R166, R192, -INF , !P3 ;  /* 0xff800000c0a67808 */ /* 0x000fe40005800000 */
[----:B------:R-:W-:Y:S02]  /*12ff0*/  FSEL R164, R194, -INF , !P2 ;  /* 0xff800000c2a47808 */ /* 0x000fe40005000000 */
[----:B------:R-:W-:Y:S07]  /*13000*/  FSEL R162, R193, -INF , !P1 ;  /* 0xff800000c1a27808 */ /* 0x000fee0004800000 */
        /* <DEDUP_REMOVED lines=15> */
.L_x_434:
[----:B------:R-:W-:Y:S04]  /*13100*/  MOV R7, c[0x0][0x32c] ;  /* 0x0000cb0000077a02 */ /* 0x000fe80000000f00 */
[----:B------:R-:W-:Y:S11]  /*13110*/  ISETP.NE.AND P0, PT, R7, 0x1, PT ;  /* 0x000000010700780c */ /* 0x000ff60003f05270 */
[----:B------:R-:W-:Y:S02]  /*13120*/  @!UPT UIADD3 URZ, URZ, URZ, URZ ;  /* 0x0000003f3f3ff290 */ /* 0x000fe4000fffe03f */
[----:B------:R-:W-:Y:S05]  /*13130*/  @P0 IMAD.HI.U32 R7, R12, c[0x0][0x330], RZ ;  /* 0x0000cc000c070a27 */ /* 0x000fea00078e00ff */
[----:B------:R-:W-:Y:S02]  /*13140*/  @P0 SHF.R.U32.HI R12, RZ, c[0x0][0x334], R7 ;  /* 0x0000cd00ff0c0a19 */ /* 0x000fe40000011607 */
.L_x_435:
[----:B------:R-:W-:Y:S05]  /*13150*/  BSYNC B0 ;  /* 0x0000000000007941 */ /* 0x000fea0003800000 */
.L_x_433:
[----:B------:R-:W-:Y:S04]  /*13160*/  IMAD R195, R12, c[0x0][0x32c], -R195 ;  /* 0x0000cb000cc37a24 */ /* 0x000fe800078e0ac3 */
[----:B------:R-:W-:Y:S05]  /*13170*/  IMAD.IADD R12, R195, 0x1, -R224 ;  /* 0x00000001c30c7824 */ /* 0x000fea00078e0ae0 */
[----:B------:R-:W-:Y:S02]  /*13180*/  IADD3 R7, R12, c[0x0][0x32c], RZ ;  /* 0x0000cb000c077a10 */ /* 0x000fe40007ffe0ff */
[----:B------:R-:W-:Y:S02]  /*13190*/  IMNMX R5, R5, R12, !PT ;  /* 0x0000000c05057217 */ /* 0x000fe40007800200 */
[----:B------:R-:W-:Y:S02]  /*131a0*/  IMNMX R4, R4, R7, PT ;  /* 0x0000000704047217 */ /* 0x000fe40003800200 */
.L_x_432:
[----:B------:R-:W-:Y:S01]  /*131b0*/  FMNMX.FTZ R7, R10, R3, !PT ;  /* 0x000000030a077209 */ /* 0x000fe20007810000 */
[----:B------:R-:W-:Y:S01]  /*131c0*/  LDSM.16.MT88.4 R156, [R206+0x8080] ;  /* 0x00808000ce9c783b */ /* 0x000fe20000004200 */
[----:B------:R-:W-:Y:S02]  /*131d0*/  PLOP3.LUT P0, PT, PT, PT, UP0, 0x80, 0x0 ;  /* 0x000000000000781c */ /* 0x000fe40003f0f008 */
[----:B------:R-:W-:Y:S02]  /*131e0*/  FMNMX.FTZ R7, R182, R7, !PT ;  /* 0x00000007b6077209 */ /* 0x000fe40007810000 */
[C---:B------:R-:W-:Y:S02]  /*131f0*/  ISETP.GT.AND P0, PT, R5.reuse, RZ, P0 ;  /* 0x000000ff0500720c */ /* 0x040fe40000704270 */
[----:B------:R-:W-:Y:S01]  /*13200*/  FMNMX.FTZ R7, R8, R7, !PT ;  /* 0x0000000708077209 */ /* 0x000fe20007810000 */
[----:B------:R-:W-:Y:S01]  /*13210*/  LDSM.16.MT88.4 R172, [R204+0x9880] ;  /* 0x00988000ccac783b */ /* 0x000fe20000004200 */
[----:B------:R-:W-:Y:S02]  /*13220*/  ISETP.LT.OR P0, PT, R4, 0x1, P0 ;  /* 0x000000010400780c */ /* 0x000fe40000701670 */
[----:B------:R-:W-:Y:S02]  /*13230*/  FMNMX.FTZ R7, R6, R7, !PT ;  /* 0x0000000706077209 */ /* 0x000fe40007810000 */
[----:B------:R-:W-:Y:S02]  /*13240*/  PLOP3.LUT P1, PT, PT, PT, UP0, 0x80, 0x0 ;  /* 0x000000000000781c */ /* 0x000fe40003f2f008 */
[----:B------:R-:W-:Y:S01]  /*13250*/  FMNMX.FTZ R7, R168, R7, !PT ;  /* 0x00000007a8077209 */ /* 0x000fe20007810000 */
[----:B------:R-:W-:Y:S01]  /*13260*/  LDSM.16.MT88.4 R176, [R211+0xa880] ;  /* 0x00a88000d3b0783b */ /* 0x000fe20000004200 */
[----:B------:R-:W-:Y:S02]  /*13270*/  FSEL R15, R0, -INF , !P0 ;  /* 0xff800000000f7808 */ /* 0x000fe40004000000 */
[----:B------:R-:W-:Y:S02]  /*13280*/  FMNMX.FTZ R7, R166, R7, !PT ;  /* 0x00000007a6077209 */ /* 0x000fe40007810000 */
[C---:B------:R-:W-:Y:S02]  /*13290*/  ISETP.GT.AND P2, PT, R5.reuse, 0x1, P1 ;  /* 0x000000010500780c */ /* 0x040fe40000f44270 */
[----:B------:R-:W-:Y:S01]  /*132a0*/  FMNMX.FTZ R7, R164, R7, !PT ;  /* 0x00000007a4077209 */ /* 0x000fe20007810000 */
[----:B------:R-:W-:Y:S01]  /*132b0*/  LDSM.16.MT88.4 R192, [R206+0xb880] ;  /* 0x00b88000cec0783b */ /* 0x000fe20000004200 */
[----:B------:R-:W-:Y:S02]  /*132c0*/  PLOP3.LUT P1, PT, PT, PT, UP0, 0x80, 0x0 ;  /* 0x000000000000781c */ /* 0x000fe40003f2f008 */
[----:B------:R-:W-:Y:S02]  /*132d0*/  FMNMX.FTZ R0, R162, R7, !PT ;  /* 0x00000007a2007209 */ /* 0x000fe40007810000 */
[----:B------:R-:W-:Y:S02]  /*132e0*/  ISETP.LT.OR P3, PT, R4, 0x2, P2 ;  /* 0x000000020400780c */ /* 0x000fe40001761670 */
[----:B------:R-:W-:Y:S01]  /*132f0*/  ISETP.GT.AND P2, PT, R5, 0x8, P1 ;  /* 0x000000080500780c */ /* 0x000fe20000f44270 */
[----:B------:R-:W1:Y:S01]  /*13300*/  SHFL.BFLY PT, R7, R0, 0x2, 0x1f ;  /* 0x0c401f0000077f89 */ /* 0x000e6200000e0000 */
[----:B------:R-:W-:Y:S02]  /*13310*/  PLOP3.LUT P0, PT, PT, PT, UP0, 0x80, 0x0 ;  /* 0x000000000000781c */ /* 0x000fe40003f0f008 */
[----:B------:R-:W-:Y:S02]  /*13320*/  FSEL R13, R180, -INF , !P3 ;  /* 0xff800000b40d7808 */ /* 0x000fe40005800000 */
[----:B------:R-:W-:Y:S02]  /*13330*/  FMNMX.FTZ R12, R15, R2, !PT ;  /* 0x000000020f0c7209 */ /* 0x000fe40007810000 */
[----:B------:R-:W-:Y:S02]  /*13340*/  ISETP.LT.OR P2, PT, R4, 0x9, P2 ;  /* 0x000000090400780c */ /* 0x000fe40001741670 */
[----:B------:R-:W-:Y:S02]  /*13350*/  ISETP.GT.AND P0, PT, R5, 0x9, P0 ;  /* 0x000000090500780c */ /* 0x000fe40000704270 */
[----:B------:R-:W-:Y:S02]  /*13360*/  PLOP3.LUT P1, PT, PT, PT, UP0, 0x80, 0x0 ;  /* 0x000000000000781c */ /* 0x000fe40003f2f008 */
[----:B------:R-:W-:Y:S02]  /*13370*/  FSEL R11, R184, -INF , !P2 ;  /* 0xff800000b80b7808 */ /* 0x000fe40005000000 */
[----:B------:R-:W-:Y:S02]  /*13380*/  FMNMX.FTZ R12, R13, R12, !PT ;  /* 0x0000000c0d0c7209 */ /* 0x000fe40007810000 */
[C---:B------:R-:W-:Y:S02]  /*13390*/  ISETP.LT.OR P0, PT, R4.reuse, 0xa, P0 ;  /* 0x0000000a0400780c */ /* 0x040fe40000701670 */
[----:B------:R-:W-:Y:S02]  /*133a0*/  ISETP.GT.AND P1, PT, R5, 0x10, P1 ;  /* 0x000000100500780c */ /* 0x000fe40000f24270 */
[----:B------:R-:W-:Y:S02]  /*133b0*/  PLOP3.LUT P2, PT, PT, PT, UP0, 0x80, 0x0 ;  /* 0x000000000000781c */ /* 0x000fe40003f4f008 */
[----:B------:R-:W-:Y:S02]  /*133c0*/  FSEL R9, R185, -INF , !P0 ;  /* 0xff800000b9097808 */ /* 0x000fe40004000000 */
[C---:B------:R-:W-:Y:S01]  /*133d0*/  ISETP.LT.OR P3, PT, R4.reuse, 0x11, P1 ;  /* 0x000000110400780c */ /* 0x040fe20000f61670 */
[----:B------:R-:W-:Y:S01]  /*133e0*/  LDSM.16.MT88.4 R184, [R204+0xa880] ;  /* 0x00a88000ccb8783b */ /* 0x000fe20000004200 */
[----:B------:R-:W-:Y:S02]  /*133f0*/  FMNMX.FTZ R12, R11, R12, !PT ;  /* 0x0000000c0b0c7209 */ /* 0x000fe40007810000 */
[----:B------:R-:W-:Y:S02]  /*13400*/  ISETP.GT.AND P2, PT, R5, 0x11, P2 ;  /* 0x000000110500780c */ /* 0x000fe40001744270 */
[----:B------:R-:W-:Y:S02]  /*13410*/  PLOP3.LUT P1, PT, PT, PT, UP0, 0x80, 0x0 ;  /* 0x000000000000781c */ /* 0x000fe40003f2f008 */
[----:B------:R-:W-:Y:S02]  /*13420*/  FSEL R165, R189, -INF , !P3 ;  /* 0xff800000bda57808 */ /* 0x000fe40005800000 */
[----:B------:R-:W-:Y:S02]  /*13430*/  ISETP.LT.OR P2, PT, R4, 0x12, P2 ;  /* 0x000000120400780c */ /* 0x000fe40001741670 */
[----:B------:R-:W-:Y:S02]  /*13440*/  FMNMX.FTZ R14, R9, R12, !PT ;  /* 0x0000000c090e7209 */ /* 0x000fe40007810000 */
[----:B------:R-:W-:Y:S02]  /*13450*/  ISETP.GT.AND P1, PT, R5, 0x18, P1 ;  /* 0x000000180500780c */ /* 0x000fe40000f24270 */
[----:B------:R-:W-:Y:S01]  /*13460*/  PLOP3.LUT P0, PT, PT, PT, UP0, 0x80, 0x0 ;  /* 0x000000000000781c */ /* 0x000fe20003f0f008 */
[----:B------:R-:W-:Y:S01]  /*13470*/  UISETP.GT.AND UP0, UPT, UR13, UR10, UPT ;  /* 0x0000000a0d00728c */ /* 0x000fe2000bf04270 */
[----:B------:R-:W-:Y:S01]  /*13480*/  FSEL R163, R188, -INF , !P2 ;  /* 0xff800000bca37808 */ /* 0x000fe20005000000 */
[----:B------:R-:W-:Y:S01]  /*13490*/  UIADD3 UR13, UR13, -0x1, URZ ;  /* 0xffffffff0d0d7890 */ /* 0x000fe2000fffe03f */
[----:B------:R-:W-:Y:S02]  /*134a0*/  FMNMX.FTZ R14, R165, R14, !PT ;  /* 0x0000000ea50e7209 */ /* 0x000fe40007810000 */
[C---:B------:R-:W-:Y:S02]  /*134b0*/  ISETP.LT.OR P1, PT, R4.reuse, 0x19, P1 ;  /* 0x000000190400780c */ /* 0x040fe40000f21670 */
[----:B------:R-:W-:Y:S02]  /*134c0*/  ISETP.GT.AND P0, PT, R5, 0x19, P0 ;  /* 0x000000190500780c */ /* 0x000fe40000704270 */
[----:B------:R-:W-:Y:S02]  /*134d0*/  FSEL R161, R191, -INF , !P1 ;  /* 0xff800000bfa17808 */ /* 0x000fe40004800000 */
[----:B------:R-:W-:Y:S04]  /*134e0*/  ISETP.LT.OR P0, PT, R4, 0x1a, P0 ;  /* 0x0000001a0400780c */ /* 0x000fe80000701670 */
[----:B------:R-:W-:Y:S02]  /*134f0*/  FSEL R149, R190, -INF , !P0 ;  /* 0xff800000be957808 */ /* 0x000fe40004000000 */
[----:B------:R-:W-:Y:S01]  /*13500*/  LDSM.16.MT88.4 R188, [R211+0xb880] ;  /* 0x00b88000d3bc783b */ /* 0x000fe20000004200 */
[----:B-1----:R-:W-:Y:S02]  /*13510*/  FMNMX.FTZ R12, R0, R7, !PT ;  /* 0x00000007000c7209 */ /* 0x002fe40007810000 */
[----:B------:R-:W-:Y:S04]  /*13520*/  FMNMX.FTZ R0, R163, R14, !PT ;  /* 0x0000000ea3007209 */ /* 0x000fe80007810000 */
[----:B------:R-:W-:Y:S01]  /*13530*/  FMNMX.FTZ R0, R161, R0, !PT ;  /* 0x00000000a1007209 */ /* 0x000fe20007810000 */
[----:B------:R-:W1:Y:S03]  /*13540*/  SHFL.BFLY PT, R17, R12, 0x1, 0x1f ;  /* 0x0c201f000c117f89 */ /* 0x000e6600000e0000 */
[----:B------:R-:W-:Y:S05]  /*13550*/  FMNMX.FTZ R7, R149, R0, !PT ;  /* 0x0000000095077209 */ /* 0x000fea0007810000 */
[----:B------:R-:W2:Y:S01]  /*13560*/  SHFL.BFLY PT, R4, R7, 0x2, 0x1f ;  /* 0x0c401f0007047f89 */ /* 0x000ea200000e0000 */
[----:B-1----:R-:W-:Y:S04]  /*13570*/  FMNMX.FTZ R0, R12, R17, !PT ;  /* 0x000000110c007209 */ /* 0x002fe80007810000 */
[C---:B------:R-:W-:Y:S01]  /*13580*/  FSETP.NEU.FTZ.AND P0, PT, R0.reuse, -INF , PT ;  /* 0xff8000000000780b */ /* 0x040fe20003f1d000 */
[C---:B------:R-:W-:Y:S01]  /*13590*/  FMUL.FTZ R167, R0.reuse, c[0x0][0x2d0] ;  /* 0x0000b40000a77a20 */ /* 0x040fe20000410000 */
[----:B--2---:R-:W-:Y:S04]  /*135a0*/  FMNMX.FTZ R5, R7, R4, !PT ;  /* 0x0000000407057209 */ /* 0x004fe80007810000 */
[----:B------:R-:W-:Y:S02]  /*135b0*/  FSEL R167, R167, RZ, P0 ;  /* 0x000000ffa7a77208 */ /* 0x000fe40000000000 */
[----:B------:R-:W-:Y:S01]  /*135c0*/  FSEL R4, R0, RZ, P0 ;  /* 0x000000ff00047208 */ /* 0x000fe20000000000 */
[----:B------:R-:W1:Y:S02]  /*135d0*/  SHFL.BFLY PT, R148, R5, 0x1, 0x1f ;  /* 0x0c201f0005947f89 */ /* 0x000e6400000e0000 */
[----:B------:R-:W-:Y:S02]  /*135e0*/  FFMA.FTZ R151, R182, c[0x0][0x2d0], -R167 ;  /* 0x0000b400b6977a23 */ /* 0x000fe400000108a7 */
[----:B------:R-:W-:Y:S02]  /*135f0*/  FADD.FTZ R3, -R4, R3 ;  /* 0x0000000304037221 */ /* 0x000fe40000010100 */
[--C-:B------:R-:W-:Y:S02]  /*13600*/  FFMA.FTZ R230, R10, c[0x0][0x2d0], -R167.reuse ;  /* 0x0000b4000ae67a23 */ /* 0x100fe400000108a7 */
[--C-:B------:R-:W-:Y:S01]  /*13610*/  FFMA.FTZ R150, R8, c[0x0][0x2d0], -R167.reuse ;  /* 0x0000b40008967a23 */ /* 0x100fe200000108a7 */
[----:B------:R-:W-:Y:S01]  /*13620*/  MUFU.EX2 R151, R151 ;  /* 0x0000009700977308 */ /* 0x000fe20000000800 */
[--C-:B------:R-:W-:Y:S01]  /*13630*/  FFMA.FTZ R231, R6, c[0x0][0x2d0], -R167.reuse ;  /* 0x0000b40006e77a23 */ /* 0x100fe200000108a7 */
[----:B------:R-:W-:Y:S01]  /*13640*/  LDSM.16.MT88.4 R180, [R206+0xa880] ;  /* 0x00a88000ceb4783b */ /* 0x000fe20000004200 */
[----:B------:R-:W-:Y:S02]  /*13650*/  FMUL.FTZ R6, R3, c[0x0][0x2d0] ;  /* 0x0000b40003067a20 */ /* 0x000fe40000410000 */
[--C-:B------:R-:W-:Y:S02]  /*13660*/  FFMA.FTZ R236, R168, c[0x0][0x2d0], -R167.reuse ;  /* 0x0000b400a8ec7a23 */ /* 0x100fe400000108a7 */
[--C-:B------:R-:W-:Y:S02]  /*13670*/  FFMA.FTZ R237, R166, c[0x0][0x2d0], -R167.reuse ;  /* 0x0000b400a6ed7a23 */ /* 0x100fe400000108a7 */
[--C-:B------:R-:W-:Y:S01]  /*13680*/  FFMA.FTZ R238, R164, c[0x0][0x2d0], -R167.reuse ;  /* 0x0000b400a4ee7a23 */ /* 0x100fe200000108a7 */
[----:B------:R-:W2:Y:S01]  /*13690*/  MUFU.EX2 R3, R6 ;  /* 0x0000000600037308 */ /* 0x000ea20000000800 */
[----:B------:R-:W-:Y:S01]  /*136a0*/  LDSM.16.MT88.4 R168, [R206+0x9880] ;  /* 0x00988000cea8783b */ /* 0x000fe20000004200 */
[----:B------:R-:W-:Y:S01]  /*136b0*/  FFMA.FTZ R167, R162, c[0x0][0x2d0], -R167 ;  /* 0x0000b400a2a77a23 */ /* 0x000fe200000108a7 */
[----:B-1----:R-:W-:Y:S04]  /*136c0*/  FMNMX.FTZ R148, R5, R148, !PT ;  /* 0x0000009405947209 */ /* 0x002fe80007810000 */
[C---:B------:R-:W-:Y:S01]  /*136d0*/  FSETP.NEU.FTZ.AND P0, PT, R148.reuse, -INF , PT ;  /* 0xff8000009400780b */ /* 0x040fe20003f1d000 */
[C---:B------:R-:W-:Y:S02]  /*136e0*/  FMUL.FTZ R160, R148.reuse, c[0x0][0x2d0] ;  /* 0x0000b40094a07a20 */ /* 0x040fe40000410000 */
[----:B------:R-:W1:Y:S01]  /*136f0*/  MUFU.EX2 R230, R230 ;  /* 0x000000e600e67308 */ /* 0x000e620000000800 */
[----:B------:R-:W-:Y:S02]  /*13700*/  FSEL R5, R148, RZ, P0 ;  /* 0x000000ff94057208 */ /* 0x000fe40000000000 */
[----:B------:R-:W-:Y:S02]  /*13710*/  FSEL R160, R160, RZ, P0 ;  /* 0x000000ffa0a07208 */ /* 0x000fe40000000000 */
[----:B------:R-:W-:Y:S01]  /*13720*/  PLOP3.LUT P0, PT, PT, PT, UP0, 0x80, 0x0 ;  /* 0x000000000000781c */ /* 0x000fe20003f0f008 */
[----:B------:R-:W-:Y:S02]  /*13730*/  FADD.FTZ R5, -R5, R2 ;  /* 0x0000000205057221 */ /* 0x000fe40000010100 */
[--C-:B------:R-:W-:Y:S02]  /*13740*/  FFMA.FTZ R235, R15, c[0x0][0x2d0], -R160.reuse ;  /* 0x0000b4000feb7a23 */ /* 0x100fe400000108a0 */
[----:B------:R-:W-:Y:S01]  /*13750*/  MUFU.EX2 R150, R150 ;  /* 0x0000009600967308 */ /* 0x000fe20000000800 */
[--C-:B------:R-:W-:Y:S02]  /*13760*/  FFMA.FTZ R234, R13, c[0x0][0x2d0], -R160.reuse ;  /* 0x0000b4000dea7a23 */ /* 0x100fe400000108a0 */
[----:B------:R-:W3:Y:S01]  /*13770*/  LDSM.16.MT88.4 R12, [R211+0x8080] ;  /* 0x00808000d30c783b */ /* 0x000ee20000004200 */
[--C-:B------:R-:W-:Y:S02]  /*13780*/  FFMA.FTZ R233, R11, c[0x0][0x2d0], -R160.reuse ;  /* 0x0000b4000be97a23 */ /* 0x100fe400000108a0 */
[--C-:B------:R-:W-:Y:S02]  /*13790*/  FFMA.FTZ R232, R9, c[0x0][0x2d0], -R160.reuse ;  /* 0x0000b40009e87a23 */ /* 0x100fe400000108a0 */
[----:B------:R-:W-:Y:S02]  /*137a0*/  FMUL.FTZ R2, R5, c[0x0][0x2d0] ;  /* 0x0000b40005027a20 */ /* 0x000fe40000410000 */
[----:B------:R-:W4:Y:S01]  /*137b0*/  MUFU.EX2 R231, R231 ;  /* 0x000000e700e77308 */ /* 0x000f220000000800 */
[C---:B--2---:R-:W-:Y:S02]  /*137c0*/  FMUL.FTZ R4, R3.reuse, R144 ;  /* 0x0000009003047220 */ /* 0x044fe40000410000 */
[----:B------:R-:W-:Y:S01]  /*137d0*/  FMUL.FTZ R5, R3, R145 ;  /* 0x0000009103057220 */ /* 0x000fe20000410000 */
[----:B-1----:R-:W-:Y:S01]  /*137e0*/  F2FP.PACK_AB R152, R151, R230 ;  /* 0x000000e69798723e */ /* 0x002fe200000000ff */
[C---:B------:R-:W-:Y:S02]  /*137f0*/  FMUL.FTZ R8, R3.reuse, R140 ;  /* 0x0000008c03087220 */ /* 0x040fe40000410000 */
[C---:B------:R-:W-:Y:S02]  /*13800*/  FMUL.FTZ R9, R3.reuse, R141 ;  /* 0x0000008d03097220 */ /* 0x040fe40000410000 */
[C---:B------:R-:W-:Y:S01]  /*13810*/  FMUL.FTZ R16, R3.reuse, R132 ;  /* 0x0000008403107220 */ /* 0x040fe20000410000 */
[----:B------:R-:W1:Y:S01]  /*13820*/  MUFU.EX2 R2, R2 ;  /* 0x0000000200027308 */ /* 0x000e620000000800 */
[----:B------:R-:W-:Y:S02]  /*13830*/  FMUL.FTZ R17, R3, R133 ;  /* 0x0000008503117220 */ /* 0x000fe40000410000 */
[--C-:B------:R-:W-:Y:S02]  /*13840*/  FFMA.FTZ R240, R165, c[0x0][0x2d0], -R160.reuse ;  /* 0x0000b400a5f07a23 */ /* 0x100fe400000108a0 */
[--C-:B------:R-:W-:Y:S02]  /*13850*/  FFMA.FTZ R241, R163, c[0x0][0x2d0], -R160.reuse ;  /* 0x0000b400a3f17a23 */ /* 0x100fe400000108a0 */
[--C-:B------:R-:W-:Y:S02]  /*13860*/  FFMA.FTZ R242, R161, c[0x0][0x2d0], -R160.reuse ;  /* 0x0000b400a1f27a23 */ /* 0x100fe400000108a0 */
[----:B------:R-:W-:Y:S01]  /*13870*/  FFMA.FTZ R160, R149, c[0x0][0x2d0], -R160 ;  /* 0x0000b40095a07a23 */ /* 0x000fe200000108a0 */
[----:B------:R-:W-:Y:S01]  /*13880*/  MUFU.EX2 R235, R235 ;  /* 0x000000eb00eb7308 */ /* 0x000fe20000000800 */
[C---:B------:R-:W-:Y:S02]  /*13890*/  FMUL.FTZ R28, R3.reuse, R28 ;  /* 0x0000001c031c7220 */ /* 0x040fe40000410000 */
[----:B------:R-:W-:Y:S01]  /*138a0*/  FMUL.FTZ R29, R3, R29 ;  /* 0x0000001d031d7220 */ /* 0x000fe20000410000 */
[----:B----4-:R-:W-:Y:S01]  /*138b0*/  F2FP.PACK_AB R154, R231, R150 ;  /* 0x00000096e79a723e */ /* 0x010fe200000000ff */
[C---:B------:R-:W-:Y:S02]  /*138c0*/  FMUL.FTZ R32, R3.reuse, R32 ;  /* 0x0000002003207220 */ /* 0x040fe40000410000 */
[C---:B------:R-:W-:Y:S02]  /*138d0*/  FMUL.FTZ R33, R3.reuse, R33 ;  /* 0x0000002103217220 */ /* 0x040fe40000410000 */
[C---:B------:R-:W-:Y:S01]  /*138e0*/  FMUL.FTZ R36, R3.reuse, R36 ;  /* 0x0000002403247220 */ /* 0x040fe20000410000 */
[----:B------:R-:W2:Y:S01]  /*138f0*/  MUFU.EX2 R234, R234 ;  /* 0x000000ea00ea7308 */ /* 0x000ea20000000800 */
[C---:B------:R-:W-:Y:S02]  /*13900*/  FMUL.FTZ R37, R3.reuse, R37 ;  /* 0x0000002503257220 */ /* 0x040fe40000410000 */
[C---:B------:R-:W-:Y:S02]  /*13910*/  FMUL.FTZ R40, R3.reuse, R40 ;  /* 0x0000002803287220 */ /* 0x040fe40000410000 */
[C---:B-1----:R-:W-:Y:S02]  /*13920*/  FMUL.FTZ R6, R2.reuse, R146 ;  /* 0x0000009202067220 */ /* 0x042fe40000410000 */
[C---:B------:R-:W-:Y:S02]  /*13930*/  FMUL.FTZ R7, R2.reuse, R147 ;  /* 0x0000009302077220 */ /* 0x040fe40000410000 */
[----:B------:R-:W1:Y:S01]  /*13940*/  LDSM.16.MT88.4 R144, [R205+0x8080] ;  /* 0x00808000cd90783b */ /* 0x000e620000004200 */
[----:B------:R-:W-:Y:S01]  /*13950*/  MUFU.EX2 R233, R233 ;  /* 0x000000e900e97308 */ /* 0x000fe20000000800 */
[C---:B------:R-:W-:Y:S02]  /*13960*/  FMUL.FTZ R10, R2.reuse, R142 ;  /* 0x0000008e020a7220 */ /* 0x040fe40000410000 */
[C---:B------:R-:W-:Y:S02]  /*13970*/  FMUL.FTZ R11, R2.reuse, R143 ;  /* 0x0000008f020b7220 */ /* 0x040fe40000410000 */
[C---:B------:R-:W-:Y:S02]  /*13980*/  FMUL.FTZ R18, R2.reuse, R134 ;  /* 0x0000008602127220 */ /* 0x040fe40000410000 */
[C---:B------:R-:W-:Y:S01]  /*13990*/  FMUL.FTZ R19, R2.reuse, R135 ;  /* 0x0000008702137220 */ /* 0x040fe20000410000 */
[----:B------:R-:W-:Y:S01]  /*139a0*/  LDSM.16.MT88.4 R140, [R206+0x9080] ;  /* 0x00908000ce8c783b */ /* 0x000fe20000004200 */
[C---:B------:R-:W-:Y:S01]  /*139b0*/  FMUL.FTZ R30, R2.reuse, R30 ;  /* 0x0000001e021e7220 */ /* 0x040fe20000410000 */
[----:B------:R-:W4:Y:S01]  /*139c0*/  MUFU.EX2 R232, R232 ;  /* 0x000000e800e87308 */ /* 0x000f220000000800 */
[C---:B------:R-:W-:Y:S02]  /*139d0*/  FMUL.FTZ R31, R2.reuse, R31 ;  /* 0x0000001f021f7220 */ /* 0x040fe40000410000 */
[----:B------:R-:W-:Y:S01]  /*139e0*/  FMUL.FTZ R34, R2, R34 ;  /* 0x0000002202227220 */ /* 0x000fe20000410000 */
[----:B--2---:R-:W-:Y:S01]  /*139f0*/  F2FP.PACK_AB R153, R234, R235 ;  /* 0x000000ebea99723e */ /* 0x004fe200000000ff */
[C---:B------:R-:W-:Y:S01]  /*13a00*/  FMUL.FTZ R35, R2.reuse, R35 ;  /* 0x0000002302237220 */ /* 0x040fe20000410000 */
[----:B------:R-:W-:Y:S01]  /*13a10*/  LDSM.16.MT88.4 R132, [R211+0x9080] ;  /* 0x00908000d384783b */ /* 0x000fe20000004200 */
[C---:B------:R-:W-:Y:S02]  /*13a20*/  FMUL.FTZ R38, R2.reuse, R38 ;  /* 0x0000002602267220 */ /* 0x040fe40000410000 */
[C---:B------:R-:W-:Y:S01]  /*13a30*/  FMUL.FTZ R39, R2.reuse, R39 ;  /* 0x0000002702277220 */ /* 0x040fe20000410000 */
[----:B------:R2:W-:Y:S01]  /*13a40*/  MUFU.EX2 R149, R160 ;  /* 0x000000a000957308 */ /* 0x0005e20000000800 */
[C---:B------:R-:W-:Y:S02]  /*13a50*/  FMUL.FTZ R41, R3.reuse, R41 ;  /* 0x0000002903297220 */ /* 0x040fe40000410000 */
[C---:B------:R-:W-:Y:S02]  /*13a60*/  FMUL.FTZ R42, R2.reuse, R42 ;  /* 0x0000002a022a7220 */ /* 0x040fe40000410000 */
[C---:B------:R-:W-:Y:S02]  /*13a70*/  FMUL.FTZ R43, R2.reuse, R43 ;  /* 0x0000002b022b7220 */ /* 0x040fe40000410000 */
[C---:B------:R-:W-:Y:S02]  /*13a80*/  FMUL.FTZ R44, R3.reuse, R44 ;  /* 0x0000002c032c7220 */ /* 0x040fe40000410000 */
[C---:B------:R-:W-:Y:S01]  /*13a90*/  FMUL.FTZ R45, R3.reuse, R45 ;  /* 0x0000002d032d7220 */ /* 0x040fe20000410000 */
[----:B------:R5:W-:Y:S01]  /*13aa0*/  MUFU.EX2 R239, R167 ;  /* 0x000000a700ef7308 */ /* 0x000be20000000800 */
[C---:B------:R-:W-:Y:S02]  /*13ab0*/  FMUL.FTZ R46, R2.reuse, R46 ;  /* 0x0000002e022e7220 */ /* 0x040fe40000410000 */
[----:B------:R-:W-:Y:S01]  /*13ac0*/  FMUL.FTZ R47, R2, R47 ;  /* 0x0000002f022f7220 */ /* 0x000fe20000410000 */
[----:B----4-:R-:W-:Y:S01]  /*13ad0*/  F2FP.PACK_AB R155, R232, R233 ;  /* 0x000000e9e89b723e */ /* 0x010fe200000000ff */
[C---:B------:R-:W-:Y:S02]  /*13ae0*/  FMUL.FTZ R48, R3.reuse, R48 ;  /* 0x0000003003307220 */ /* 0x040fe40000410000 */
[C---:B------:R-:W-:Y:S02]  /*13af0*/  FMUL.FTZ R49, R3.reuse, R49 ;  /* 0x0000003103317220 */ /* 0x040fe40000410000 */
[C---:B------:R-:W-:Y:S01]  /*13b00*/  FMUL.FTZ R50, R2.reuse, R50 ;  /* 0x0000003202327220 */ /* 0x040fe20000410000 */
[----:B------:R-:W-:Y:S01]  /*13b10*/  MUFU.EX2 R236, R236 ;  /* 0x000000ec00ec7308 */ /* 0x000fe20000000800 */
[C---:B---3--:R-:W-:Y:S01]  /*13b20*/  HMMA.16816.F32 R4, R152.reuse, R12, R4 ;  /* 0x0000000c9804723c */ /* 0x048fe20000001804 */
[----:B--2---:R-:W-:Y:S04]  /*13b30*/  LDSM.16.MT88.4 R160, [R205+0x8880] ;  /* 0x00888000cda0783b */ /* 0x004fe80000004200 */
[C---:B------:R-:W-:Y:S02]  /*13b40*/  FMUL.FTZ R51, R2.reuse, R51 ;  /* 0x0000003302337220 */ /* 0x040fe40000410000 */
[C---:B------:R-:W-:Y:S01]  /*13b50*/  FMUL.FTZ R12, R3.reuse, R136 ;  /* 0x00000088030c7220 */ /* 0x040fe20000410000 */
[C---:B------:R-:W-:Y:S01]  /*13b60*/  HMMA.16816.F32 R8, R152.reuse, R14, R8 ;  /* 0x0000000e9808723c */ /* 0x040fe20000001808 */
[----:B------:R-:W2:Y:S03]  /*13b70*/  MUFU.EX2 R237, R237 ;  /* 0x000000ed00ed7308 */ /* 0x000ea60000000800 */
[C---:B------:R-:W-:Y:S01]  /*13b80*/  FMUL.FTZ R13, R3.reuse, R137 ;  /* 0x00000089030d7220 */ /* 0x040fe20000410000 */
[----:B-----5:R-:W-:Y:S01]  /*13b90*/  LDSM.16.MT88.4 R164, [R204+0x8880] ;  /* 0x00888000cca4783b */ /* 0x020fe20000004200 */
[C---:B------:R-:W-:Y:S02]  /*13ba0*/  FMUL.FTZ R20, R3.reuse, R20 ;  /* 0x0000001403147220 */ /* 0x040fe40000410000 */
[C---:B------:R-:W-:Y:S03]  /*13bb0*/  FMUL.FTZ R14, R2.reuse, R138 ;  /* 0x0000008a020e7220 */ /* 0x040fe60000410000 */
[----:B------:R-:W3:Y:S01]  /*13bc0*/  MUFU.EX2 R238, R238 ;  /* 0x000000ee00ee7308 */ /* 0x000ee20000000800 */
[C---:B------:R-:W-:Y:S02]  /*13bd0*/  FMUL.FTZ R15, R2.reuse, R139 ;  /* 0x0000008b020f7220 */ /* 0x040fe40000410000 */
[----:B------:R-:W4:Y:S01]  /*13be0*/  LDSM.16.MT88.4 R136, [R204+0x8080] ;  /* 0x00808000cc88783b */ /* 0x000f220000004200 */
[C---:B------:R-:W-:Y:S02]  /*13bf0*/  FMUL.FTZ R52, R3.reuse, R52 ;  /* 0x0000003403347220 */ /* 0x040fe40000410000 */
[C---:B------:R-:W-:Y:S02]  /*13c00*/  FMUL.FTZ R53, R3.reuse, R53 ;  /* 0x0000003503357220 */ /* 0x040fe40000410000 */
[C---:B------:R-:W-:Y:S02]  /*13c10*/  HMMA.16816.F32 R12, R152.reuse, R156, R12 ;  /* 0x0000009c980c723c */ /* 0x040fe4000000180c */
[----:B------:R-:W-:Y:S01]  /*13c20*/  MUFU.EX2 R240, R240 ;  /* 0x000000f000f07308 */ /* 0x000fe20000000800 */
[C---:B------:R-:W-:Y:S02]  /*13c30*/  FMUL.FTZ R54, R2.reuse, R54 ;  /* 0x0000003602367220 */ /* 0x040fe40000410000 */
[C---:B------:R-:W-:Y:S02]  /*13c40*/  FMUL.FTZ R55, R2.reuse, R55 ;  /* 0x0000003702377220 */ /* 0x040fe40000410000 */
[C---:B------:R-:W-:Y:S01]  /*13c50*/  FMUL.FTZ R56, R3.reuse, R56 ;  /* 0x0000003803387220 */ /* 0x040fe20000410000 */
[C---:B------:R-:W-:Y:S01]  /*13c60*/  HMMA.16816.F32 R16, R152.reuse, R158, R16 ;  /* 0x0000009e9810723c */ /* 0x040fe20000001810 */
[----:B------:R-:W-:Y:S03]  /*13c70*/  LDSM.16.MT88.4 R156, [R206+0x8880] ;  /* 0x00888000ce9c783b */ /* 0x000fe60000004200 */
[C---:B------:R-:W-:Y:S01]  /*13c80*/  FMUL.FTZ R21, R3.reuse, R21 ;  /* 0x0000001503157220 */ /* 0x040fe20000410000 */
[----:B------:R-:W5:Y:S01]  /*13c90*/  MUFU.EX2 R241, R241 ;  /* 0x000000f100f17308 */ /* 0x000f620000000800 */
[C---:B------:R-:W-:Y:S02]  /*13ca0*/  FMUL.FTZ R22, R2.reuse, R22 ;  /* 0x0000001602167220 */ /* 0x040fe40000410000 */
[C---:B------:R-:W-:Y:S04]  /*13cb0*/  FMUL.FTZ R23, R2.reuse, R23 ;  /* 0x0000001702177220 */ /* 0x040fe80000410000 */
[C---:B------:R-:W-:Y:S02]  /*13cc0*/  FMUL.FTZ R57, R3.reuse, R57 ;  /* 0x0000003903397220 */ /* 0x040fe40000410000 */
[C---:B------:R-:W-:Y:S01]  /*13cd0*/  FMUL.FTZ R58, R2.reuse, R58 ;  /* 0x0000003a023a7220 */ /* 0x040fe20000410000 */
[C---:B-1----:R-:W-:Y:S01]  /*13ce0*/  HMMA.16816.F32 R20, R152.reuse, R144, R20 ;  /* 0x000000909814723c */ /* 0x042fe20000001814 */
[----:B------:R-:W1:Y:S02]  /*13cf0*/  MUFU.EX2 R242, R242 ;  /* 0x000000f200f27308 */ /* 0x000e640000000800 */
[C---:B------:R-:W-:Y:S02]  /*13d00*/  FMUL.FTZ R24, R3.reuse, R24 ;  /* 0x0000001803187220 */ /* 0x040fe40000410000 */
[C---:B------:R-:W-:Y:S02]  /*13d10*/  FMUL.FTZ R25, R3.reuse, R25 ;  /* 0x0000001903197220 */ /* 0x040fe40000410000 */
[C---:B------:R-:W-:Y:S02]  /*13d20*/  FMUL.FTZ R26, R2.reuse, R26 ;  /* 0x0000001a021a7220 */ /* 0x040fe40000410000 */
[C---:B------:R-:W-:Y:S03]  /*13d30*/  FMUL.FTZ R27, R2.reuse, R27 ;  /* 0x0000001b021b7220 */ /* 0x040fe60000410000 */
[C---:B------:R-:W-:Y:S02]  /*13d40*/  FMUL.FTZ R59, R2.reuse, R59 ;  /* 0x0000003b023b7220 */ /* 0x040fe40000410000 */
[C---:B------:R-:W-:Y:S02]  /*13d50*/  FMUL.FTZ R60, R3.reuse, R60 ;  /* 0x0000003c033c7220 */ /* 0x040fe40000410000 */
[C---:B------:R-:W-:Y:S03]  /*13d60*/  HMMA.16816.F32 R24, R152.reuse, R146, R24 ;  /* 0x000000929818723c */ /* 0x040fe60000001818 */
[C---:B------:R-:W-:Y:S02]  /*13d70*/  FMUL.FTZ R61, R3.reuse, R61 ;  /* 0x0000003d033d7220 */ /* 0x040fe40000410000 */
[C---:B------:R-:W-:Y:S02]  /*13d80*/  FMUL.FTZ R62, R2.reuse, R62 ;  /* 0x0000003e023e7220 */ /* 0x040fe40000410000 */
[C---:B------:R-:W-:Y:S01]  /*13d90*/  FMUL.FTZ R63, R2.reuse, R63 ;  /* 0x0000003f023f7220 */ /* 0x040fe20000410000 */
[C---:B----4-:R-:W-:Y:S04]  /*13da0*/  HMMA.16816.F32 R28, R152.reuse, R136, R28 ;  /* 0x00000088981c723c */ /* 0x050fe8000000181c */
[C---:B------:R-:W-:Y:S02]  /*13db0*/  FMUL.FTZ R64, R3.reuse, R64 ;  /* 0x0000004003407220 */ /* 0x040fe40000410000 */
[C---:B------:R-:W-:Y:S02]  /*13dc0*/  FMUL.FTZ R65, R3.reuse, R65 ;  /* 0x0000004103417220 */ /* 0x040fe40000410000 */
[C---:B------:R-:W-:Y:S01]  /*13dd0*/  HMMA.16816.F32 R32, R152.reuse, R138, R32 ;  /* 0x0000008a9820723c */ /* 0x040fe20000001820 */
[----:B------:R-:W4:Y:S03]  /*13de0*/  LDSM.16.MT88.4 R136, [R205+0x9080] ;  /* 0x00908000cd88783b */ /* 0x000f260000004200 */
[C---:B------:R-:W-:Y:S02]  /*13df0*/  FMUL.FTZ R66, R2.reuse, R66 ;  /* 0x0000004202427220 */ /* 0x040fe40000410000 */
[C---:B------:R-:W-:Y:S02]  /*13e00*/  FMUL.FTZ R67, R2.reuse, R67 ;  /* 0x0000004302437220 */ /* 0x040fe40000410000 */
[C---:B------:R-:W-:Y:S04]  /*13e10*/  HMMA.16816.F32 R36, R152.reuse, R132, R36 ;  /* 0x000000849824723c */ /* 0x040fe80000001824 */
[C---:B------:R-:W-:Y:S02]  /*13e20*/  FMUL.FTZ R68, R3.reuse, R68 ;  /* 0x0000004403447220 */ /* 0x040fe40000410000 */
[C---:B------:R-:W-:Y:S02]  /*13e30*/  FMUL.FTZ R69, R3.reuse, R69 ;  /* 0x0000004503457220 */ /* 0x040fe40000410000 */
[C---:B------:R-:W-:Y:S01]  /*13e40*/  HMMA.16816.F32 R40, R152.reuse, R134, R40 ;  /* 0x000000869828723c */ /* 0x040fe20000001828 */
[----:B------:R-:W1:Y:S03]  /*13e50*/  LDSM.16.MT88.4 R132, [R204+0x9080] ;  /* 0x00908000cc84783b */ /* 0x000e660000004200 */
[C---:B------:R-:W-:Y:S02]  /*13e60*/  FMUL.FTZ R70, R2.reuse, R70 ;  /* 0x0000004602467220 */ /* 0x040fe40000410000 */
[C---:B------:R-:W-:Y:S02]  /*13e70*/  FMUL.FTZ R71, R2.reuse, R71 ;  /* 0x0000004702477220 */ /* 0x040fe40000410000 */
[C---:B------:R-:W-:Y:S04]  /*13e80*/  HMMA.16816.F32 R44, R152.reuse, R140, R44 ;  /* 0x0000008c982c723c */ /* 0x040fe8000000182c */
[C---:B------:R-:W-:Y:S02]  /*13e90*/  FMUL.FTZ R72, R3.reuse, R72 ;  /* 0x0000004803487220 */ /* 0x040fe40000410000 */
[C---:B------:R-:W-:Y:S02]  /*13ea0*/  FMUL.FTZ R73, R3.reuse, R73 ;  /* 0x0000004903497220 */ /* 0x040fe40000410000 */
[C---:B------:R-:W-:Y:S01]  /*13eb0*/  HMMA.16816.F32 R48, R152.reuse, R142, R48 ;  /* 0x0000008e9830723c */ /* 0x040fe20000001830 */
[----:B------:R-:W2:Y:S03]  /*13ec0*/  LDSM.16.MT88.4 R140, [R211+0xa080] ;  /* 0x00a08000d38c783b */ /* 0x000ea60000004200 */
[C---:B------:R-:W-:Y:S02]  /*13ed0*/  FMUL.FTZ R74, R2.reuse, R74 ;  /* 0x0000004a024a7220 */ /* 0x040fe40000410000 */
[C---:B------:R-:W-:Y:S02]  /*13ee0*/  FMUL.FTZ R75, R2.reuse, R75 ;  /* 0x0000004b024b7220 */ /* 0x040fe40000410000 */
[C---:B------:R-:W-:Y:S01]  /*13ef0*/  FMUL.FTZ R76, R3.reuse, R76 ;  /* 0x0000004c034c7220 */ /* 0x040fe20000410000 */
[C---:B----4-:R-:W-:Y:S03]  /*13f00*/  HMMA.16816.F32 R52, R152.reuse, R136, R52 ;  /* 0x000000889834723c */ /* 0x050fe60000001834 */
[C---:B------:R-:W-:Y:S02]  /*13f10*/  FMUL.FTZ R77, R3.reuse, R77 ;  /* 0x0000004d034d7220 */ /* 0x040fe40000410000 */
[C---:B------:R-:W-:Y:S02]  /*13f20*/  FMUL.FTZ R78, R2.reuse, R78 ;  /* 0x0000004e024e7220 */ /* 0x040fe40000410000 */
[C---:B------:R-:W-:Y:S01]  /*13f30*/  FMUL.FTZ R79, R2.reuse, R79 ;  /* 0x0000004f024f7220 */ /* 0x040fe20000410000 */
[C---:B------:R-:W-:Y:S01]  /*13f40*/  HMMA.16816.F32 R56, R152.reuse, R138, R56 ;  /* 0x0000008a9838723c */ /* 0x040fe20000001838 */
[----:B------:R-:W4:Y:S03]  /*13f50*/  LDSM.16.MT88.4 R136, [R206+0xa080] ;  /* 0x00a08000ce88783b */ /* 0x000f260000004200 */
[C---:B------:R-:W-:Y:S02]  /*13f60*/  FMUL.FTZ R80, R3.reuse, R80 ;  /* 0x0000005003507220 */ /* 0x040fe40000410000 */
[C---:B------:R-:W-:Y:S02]  /*13f70*/  FMUL.FTZ R81, R3.reuse, R81 ;  /* 0x0000005103517220 */ /* 0x040fe40000410000 */
[C---:B-1----:R-:W-:Y:S04]  /*13f80*/  HMMA.16816.F32 R60, R152.reuse, R132, R60 ;  /* 0x00000084983c723c */ /* 0x042fe8000000183c */
[C---:B------:R-:W-:Y:S02]  /*13f90*/  FMUL.FTZ R82, R2.reuse, R82 ;  /* 0x0000005202527220 */ /* 0x040fe40000410000 */
[C---:B------:R-:W-:Y:S02]  /*13fa0*/  FMUL.FTZ R83, R2.reuse, R83 ;  /* 0x0000005302537220 */ /* 0x040fe40000410000 */
[C---:B------:R-:W-:Y:S01]  /*13fb0*/  HMMA.16816.F32 R64, R152.reuse, R134, R64 ;  /* 0x000000869840723c */ /* 0x040fe20000001840 */
[----:B------:R-:W1:Y:S03]  /*13fc0*/  LDSM.16.MT88.4 R132, [R205+0xa080] ;  /* 0x00a08000cd84783b */ /* 0x000e660000004200 */
[C---:B------:R-:W-:Y:S02]  /*13fd0*/  FMUL.FTZ R84, R3.reuse, R84 ;  /* 0x0000005403547220 */ /* 0x040fe40000410000 */
[C---:B------:R-:W-:Y:S02]  /*13fe0*/  FMUL.FTZ R85, R3.reuse, R85 ;  /* 0x0000005503557220 */ /* 0x040fe40000410000 */
[C---:B--2---:R-:W-:Y:S04]  /*13ff0*/  HMMA.16816.F32 R68, R152.reuse, R140, R68 ;  /* 0x0000008c9844723c */ /* 0x044fe80000001844 */
        /* <DEDUP_REMOVED lines=29> */
[C---:B------:R-:W-:Y:S04]  /*141d0*/  FMUL.FTZ R104, R3.reuse, R104 ;  /* 0x0000006803687220 */ /* 0x040fe80000410000 */
[C---:B------:R-:W-:Y:S01]  /*141e0*/  FMUL.FTZ R105, R3.reuse, R105 ;  /* 0x0000006903697220 */ /* 0x040fe20000410000 */
[C---:B----4-:R-:W-:Y:S03]  /*141f0*/  HMMA.16816.F32 R100, R152.reuse, R136, R100 ;  /* 0x000000889864723c */ /* 0x050fe60000001864 */
[C---:B------:R-:W-:Y:S02]  /*14200*/  FMUL.FTZ R106, R2.reuse, R106 ;  /* 0x0000006a026a7220 */ /* 0x040fe40000410000 */
[C---:B------:R-:W-:Y:S02]  /*14210*/  FMUL.FTZ R107, R2.reuse, R107 ;  /* 0x0000006b026b7220 */ /* 0x040fe40000410000 */
[C---:B------:R-:W-:Y:S02]  /*14220*/  FMUL.FTZ R108, R3.reuse, R108 ;  /* 0x0000006c036c7220 */ /* 0x040fe40000410000 */
[C---:B------:R-:W-:Y:S03]  /*14230*/  FMUL.FTZ R109, R3.reuse, R109 ;  /* 0x0000006d036d7220 */ /* 0x040fe60000410000 */
[C---:B------:R-:W-:Y:S01]  /*14240*/  HMMA.16816.F32 R104, R152.reuse, R138, R104 ;  /* 0x0000008a9868723c */ /* 0x040fe20000001868 */
[----:B------:R-:W4:Y:S02]  /*14250*/  LDSM.16.MT88.4 R136, [R204+0xb080] ;  /* 0x00b08000cc88783b */ /* 0x000f240000004200 */
[C---:B------:R-:W-:Y:S02]  /*14260*/  FMUL.FTZ R110, R2.reuse, R110 ;  /* 0x0000006e026e7220 */ /* 0x040fe40000410000 */
[C---:B------:R-:W-:Y:S02]  /*14270*/  FMUL.FTZ R111, R2.reuse, R111 ;  /* 0x0000006f026f7220 */ /* 0x040fe40000410000 */
[C---:B------:R-:W-:Y:S02]  /*14280*/  FMUL.FTZ R112, R3.reuse, R112 ;  /* 0x0000007003707220 */ /* 0x040fe40000410000 */
[C---:B------:R-:W-:Y:S03]  /*14290*/  FMUL.FTZ R113, R3.reuse, R113 ;  /* 0x0000007103717220 */ /* 0x040fe60000410000 */
[C---:B-1----:R-:W-:Y:S03]  /*142a0*/  HMMA.16816.F32 R108, R152.reuse, R132, R108 ;  /* 0x00000084986c723c */ /* 0x042fe6000000186c */
[C---:B------:R-:W-:Y:S02]  /*142b0*/  FMUL.FTZ R114, R2.reuse, R114 ;  /* 0x0000007202727220 */ /* 0x040fe40000410000 */
[C---:B------:R-:W-:Y:S02]  /*142c0*/  FMUL.FTZ R115, R2.reuse, R115 ;  /* 0x0000007302737220 */ /* 0x040fe40000410000 */
[C---:B------:R-:W-:Y:S02]  /*142d0*/  FMUL.FTZ R116, R3.reuse, R116 ;  /* 0x0000007403747220 */ /* 0x040fe40000410000 */
[C---:B------:R-:W-:Y:S03]  /*142e0*/  FMUL.FTZ R117, R3.reuse, R117 ;  /* 0x0000007503757220 */ /* 0x040fe60000410000 */
[C---:B------:R-:W-:Y:S01]  /*142f0*/  HMMA.16816.F32 R112, R152.reuse, R134, R112 ;  /* 0x000000869870723c */ /* 0x040fe20000001870 */
[----:B------:R-:W1:Y:S02]  /*14300*/  LDSM.16.MT88.4 R132, [R211+0x8880] ;  /* 0x00888000d384783b */ /* 0x000e640000004200 */
[C---:B------:R-:W-:Y:S02]  /*14310*/  FMUL.FTZ R118, R2.reuse, R118 ;  /* 0x0000007602767220 */ /* 0x040fe40000410000 */
[C---:B------:R-:W-:Y:S02]  /*14320*/  FMUL.FTZ R119, R2.reuse, R119 ;  /* 0x0000007702777220 */ /* 0x040fe40000410000 */
[C---:B------:R-:W-:Y:S02]  /*14330*/  FMUL.FTZ R120, R3.reuse, R120 ;  /* 0x0000007803787220 */ /* 0x040fe40000410000 */
[C---:B------:R-:W-:Y:S03]  /*14340*/  FMUL.FTZ R121, R3.reuse, R121 ;  /* 0x0000007903797220 */ /* 0x040fe60000410000 */
[C---:B--2---:R-:W-:Y:S03]  /*14350*/  HMMA.16816.F32 R116, R152.reuse, R140, R116 ;  /* 0x0000008c9874723c */ /* 0x044fe60000001874 */
[C---:B------:R-:W-:Y:S02]  /*14360*/  FMUL.FTZ R122, R2.reuse, R122 ;  /* 0x0000007a027a7220 */ /* 0x040fe40000410000 */
[C---:B------:R-:W-:Y:S02]  /*14370*/  FMUL.FTZ R123, R2.reuse, R123 ;  /* 0x0000007b027b7220 */ /* 0x040fe40000410000 */
[C---:B------:R-:W-:Y:S02]  /*14380*/  FMUL.FTZ R124, R3.reuse, R124 ;  /* 0x0000007c037c7220 */ /* 0x040fe40000410000 */
[C---:B------:R-:W-:Y:S03]  /*14390*/  FMUL.FTZ R125, R3.reuse, R125 ;  /* 0x0000007d037d7220 */ /* 0x040fe60000410000 */
[C---:B------:R-:W-:Y:S03]  /*143a0*/  HMMA.16816.F32 R120, R152.reuse, R142, R120 ;  /* 0x0000008e9878723c */ /* 0x040fe60000001878 */
[C---:B------:R-:W-:Y:S02]  /*143b0*/  FMUL.FTZ R126, R2.reuse, R126 ;  /* 0x0000007e027e7220 */ /* 0x040fe40000410000 */
[C---:B------:R-:W-:Y:S02]  /*143c0*/  FMUL.FTZ R127, R2.reuse, R127 ;  /* 0x0000007f027f7220 */ /* 0x040fe40000410000 */
[C---:B------:R-:W-:Y:S02]  /*143d0*/  FMUL.FTZ R128, R3.reuse, R128 ;  /* 0x0000008003807220 */ /* 0x040fe40000410000 */
[C---:B------:R-:W-:Y:S03]  /*143e0*/  FMUL.FTZ R129, R3.reuse, R129 ;  /* 0x0000008103817220 */ /* 0x040fe60000410000 */
[C---:B----4-:R-:W-:Y:S03]  /*143f0*/  HMMA.16816.F32 R124, R152.reuse, R136, R124 ;  /* 0x00000088987c723c */ /* 0x050fe6000000187c */
[C---:B------:R-:W-:Y:S02]  /*14400*/  FMUL.FTZ R130, R2.reuse, R130 ;  /* 0x0000008202827220 */ /* 0x040fe40000410000 */
[C---:B------:R-:W-:Y:S02]  /*14410*/  FMUL.FTZ R131, R2.reuse, R131 ;  /* 0x0000008302837220 */ /* 0x040fe40000410000 */
[----:B------:R-:W-:Y:S01]  /*14420*/  FFMA.FTZ R230, R3, R226, R230 ;  /* 0x000000e203e67223 */ /* 0x000fe200000100e6 */
[----:B------:R-:W-:Y:S01]  /*14430*/  MOV R3, R0 ;  /* 0x0000000000037202 */ /* 0x000fe20000000f00 */
[----:B------:R-:W-:Y:S03]  /*14440*/  FFMA.FTZ R235, R2, R225, R235 ;  /* 0x000000e102eb7223 */ /* 0x000fe600000100eb */
[----:B------:R-:W-:Y:S03]  /*14450*/  HMMA.16816.F32 R128, R152, R138, R128 ;  /* 0x0000008a9880723c */ /* 0x000fe60000001880 */
[----:B------:R-:W-:Y:S01]  /*14460*/  FADD.FTZ R151, R151, R230 ;  /* 0x000000e697977221 */ /* 0x000fe20000010000 */
[----:B------:R-:W-:Y:S01]  /*14470*/  MOV R2, R148 ;  /* 0x0000009400027202 */ /* 0x000fe20000000f00 */
[----:B------:R-:W-:Y:S02]  /*14480*/  FADD.FTZ R234, R234, R235 ;  /* 0x000000ebeaea7221 */ /* 0x000fe40000010000 */
[----:B------:R-:W-:Y:S01]  /*14490*/  F2FP.PACK_AB R152, R237, R236 ;  /* 0x000000eced98723e */ /* 0x000fe200000000ff */
[----:B------:R-:W-:Y:S01]  /*144a0*/  FADD.FTZ R150, R150, R151 ;  /* 0x0000009796967221 */ /* 0x000fe20000010000 */
[----:B---3--:R-:W-:Y:S03]  /*144b0*/  F2FP.PACK_AB R154, R239, R238 ;  /* 0x000000eeef9a723e */ /* 0x008fe600000000ff */
[----:B-----5:R-:W-:Y:S01]  /*144c0*/  F2FP.PACK_AB R153, R241, R240 ;  /* 0x000000f0f199723e */ /* 0x020fe200000000ff */
[----:B------:R-:W-:Y:S01]  /*144d0*/  FADD.FTZ R231, R231, R150 ;  /* 0x00000096e7e77221 */ /* 0x000fe20000010000 */
[----:B------:R-:W-:Y:S03]  /*144e0*/  F2FP.PACK_AB R155, R149, R242 ;  /* 0x000000f2959b723e */ /* 0x000fe600000000ff */
[----:B------:R-:W-:Y:S04]  /*144f0*/  FADD.FTZ R236, R236, R231 ;  /* 0x000000e7ecec7221 */ /* 0x000fe80000010000 */
[C---:B-1----:R-:W-:Y:S01]  /*14500*/  HMMA.16816.F32 R144, R152.reuse, R132, R4 ;  /* 0x000000849890723c */ /* 0x042fe20000001804 */
[----:B------:R-:W1:Y:S02]  /*14510*/  LDSM.16.MT88.4 R4, [R211+0x9880] ;  /* 0x00988000d304783b */ /* 0x000e640000004200 */
[----:B------:R-:W-:Y:S04]  /*14520*/  FADD.FTZ R237, R237, R236 ;  /* 0x000000eceded7221 */ /* 0x000fe80000010000 */
[----:B------:R-:W-:Y:S01]  /*14530*/  FADD.FTZ R226, R238, R237 ;  /* 0x000000edeee27221 */ /* 0x000fe20000010000 */
[C---:B------:R-:W-:Y:S01]  /*14540*/  HMMA.16816.F32 R140, R152.reuse, R134, R8 ;  /* 0x00000086988c723c */ /* 0x040fe20000001808 */
[----:B------:R-:W2:Y:S03]  /*14550*/  LDSM.16.MT88.4 R8, [R205+0x9880] ;  /* 0x00988000cd08783b */ /* 0x000ea60000004200 */
[----:B------:R-:W-:Y:S04]  /*14560*/  FADD.FTZ R226, R239, R226 ;  /* 0x000000e2efe27221 */ /* 0x000fe80000010000 */
[C---:B------:R-:W-:Y:S01]  /*14570*/  HMMA.16816.F32 R136, R152.reuse, R156, R12 ;  /* 0x0000009c9888723c */ /* 0x040fe2000000180c */
[----:B------:R-:W3:Y:S07]  /*14580*/  LDSM.16.MT88.4 R12, [R205+0xa880] ;  /* 0x00a88000cd0c783b */ /* 0x000eee0000004200 */
[C---:B------:R-:W-:Y:S01]  /*14590*/  HMMA.16816.F32 R132, R152.reuse, R158, R16 ;  /* 0x0000009e9884723c */ /* 0x040fe20000001810 */
[----:B------:R-:W4:Y:S07]  /*145a0*/  LDSM.16.MT88.4 R16, [R205+0xb880] ;  /* 0x00b88000cd10783b */ /* 0x000f2e0000004200 */
[C---:B------:R-:W-:Y:S01]  /*145b0*/  HMMA.16816.F32 R20, R152.reuse, R160, R20 ;  /* 0x000000a09814723c */ /* 0x040fe20000001814 */
[----:B------:R-:W5:Y:S07]  /*145c0*/  LDSM.16.MT88.4 R156, [R204+0xb880] ;  /* 0x00b88000cc9c783b */ /* 0x000f6e0000004200 */
[C---:B------:R-:W-:Y:S08]  /*145d0*/  HMMA.16816.F32 R24, R152.reuse, R162, R24 ;  /* 0x000000a29818723c */ /* 0x040ff00000001818 */
[C---:B------:R-:W-:Y:S08]  /*145e0*/  HMMA.16816.F32 R28, R152.reuse, R164, R28 ;  /* 0x000000a4981c723c */ /* 0x040ff0000000181c */
[C---:B------:R-:W-:Y:S08]  /*145f0*/  HMMA.16816.F32 R32, R152.reuse, R166, R32 ;  /* 0x000000a69820723c */ /* 0x040ff00000001820 */
[C---:B-1----:R-:W-:Y:S07]  /*14600*/  HMMA.16816.F32 R36, R152.reuse, R4, R36 ;  /* 0x000000049824723c */ /* 0x042fee0000001824 */
[----:B------:R-:W-:Y:S01]  /*14610*/  FADD.FTZ R5, R233, R234 ;  /* 0x000000eae9057221 */ /* 0x000fe20000010000 */
[C---:B------:R-:W-:Y:S04]  /*14620*/  HMMA.16816.F32 R40, R152.reuse, R6, R40 ;  /* 0x000000069828723c */ /* 0x040fe80000001828 */
[----:B------:R-:W-:Y:S04]  /*14630*/  FADD.FTZ R5, R232, R5 ;  /* 0x00000005e8057221 */ /* 0x000fe80000010000 */
[C---:B------:R-:W-:Y:S04]  /*14640*/  HMMA.16816.F32 R44, R152.reuse, R168, R44 ;  /* 0x000000a8982c723c */ /* 0x040fe8000000182c */
[----:B------:R-:W-:Y:S04]  /*14650*/  FADD.FTZ R240, R240, R5 ;  /* 0x00000005f0f07221 */ /* 0x000fe80000010000 */
[C---:B------:R-:W-:Y:S04]  /*14660*/  HMMA.16816.F32 R48, R152.reuse, R170, R48 ;  /* 0x000000aa9830723c */ /* 0x040fe80000001830 */
[----:B------:R-:W-:Y:S04]  /*14670*/  FADD.FTZ R241, R241, R240 ;  /* 0x000000f0f1f17221 */ /* 0x000fe80000010000 */
[C---:B--2---:R-:W-:Y:S04]  /*14680*/  HMMA.16816.F32 R52, R152.reuse, R8, R52 ;  /* 0x000000089834723c */ /* 0x044fe80000001834 */
        /* <DEDUP_REMOVED lines=9> */
[C---:B---3--:R-:W-:Y:S08]  /*14720*/  HMMA.16816.F32 R84, R152.reuse, R12, R84 ;  /* 0x0000000c9854723c */ /* 0x048ff00000001854 */
[C---:B------:R-:W-:Y:S08]  /*14730*/  HMMA.16816.F32 R88, R152.reuse, R14, R88 ;  /* 0x0000000e9858723c */ /* 0x040ff00000001858 */
[C---:B------:R-:W-:Y:S08]  /*14740*/  HMMA.16816.F32 R92, R152.reuse, R184, R92 ;  /* 0x000000b8985c723c */ /* 0x040ff0000000185c */
[C---:B------:R-:W-:Y:S08]  /*14750*/  HMMA.16816.F32 R96, R152.reuse, R186, R96 ;  /* 0x000000ba9860723c */ /* 0x040ff00000001860 */
[C---:B------:R-:W-:Y:S08]  /*14760*/  HMMA.16816.F32 R100, R152.reuse, R188, R100 ;  /* 0x000000bc9864723c */ /* 0x040ff00000001864 */
[C---:B------:R-:W-:Y:S08]  /*14770*/  HMMA.16816.F32 R104, R152.reuse, R190, R104 ;  /* 0x000000be9868723c */ /* 0x040ff00000001868 */
[C---:B------:R-:W-:Y:S08]  /*14780*/  HMMA.16816.F32 R108, R152.reuse, R192, R108 ;  /* 0x000000c0986c723c */ /* 0x040ff0000000186c */
[C---:B------:R-:W-:Y:S08]  /*14790*/  HMMA.16816.F32 R112, R152.reuse, R194, R112 ;  /* 0x000000c29870723c */ /* 0x040ff00000001870 */
[C---:B----4-:R-:W-:Y:S08]  /*147a0*/  HMMA.16816.F32 R116, R152.reuse, R16, R116 ;  /* 0x000000109874723c */ /* 0x050ff00000001874 */
[C---:B------:R-:W-:Y:S08]  /*147b0*/  HMMA.16816.F32 R120, R152.reuse, R18, R120 ;  /* 0x000000129878723c */ /* 0x040ff00000001878 */
[C---:B-----5:R-:W-:Y:S08]  /*147c0*/  HMMA.16816.F32 R124, R152.reuse, R156, R124 ;  /* 0x0000009c987c723c */ /* 0x060ff0000000187c */
[----:B------:R-:W-:Y:S01]  /*147d0*/  HMMA.16816.F32 R128, R152, R158, R128 ;  /* 0x0000009e9880723c */ /* 0x000fe20000001880 */
[----:B------:R-:W-:-:S07]  /*147e0*/  @P0 BRA `(.L_x_436) ;  /* 0xffffd5f000000947 */ /* 0x000fce000383ffff */
.L_x_427:
[----:B------:R-:W1:Y:S01]  /*147f0*/  S2UR UR8, SR_CTAID.X ;  /* 0x00000000000879c3 */ /* 0x000e620000002500 */
[----:B------:R-:W-:Y:S01]  /*14800*/  ULDC.64 UR4, c[0x0][0x2c8] ;  /* 0x0000b20000047ab9 */ /* 0x000fe20000000a00 */
[----:B------:R-:W-:Y:S01]  /*14810*/  PLOP3.LUT P0, PT, PT, PT, UP2, 0x40, 0x0 ;  /* 0x000000000000781c */ /* 0x000fe20003f0e828 */
[----:B-1----:R-:W-:-:S04]  /*14820*/  ULEA UR8, UR8, 0x7f, 0x7 ;  /* 0x0000007f08087891 */ /* 0x002fc8000f8e383f */
        /* <DEDUP_REMOVED lines=18> */
.L_x_438:
[----:B------:R-:W-:Y:S02]  /*14950*/  ULDC UR4, c[0x0][0x32c] ;  /* 0x0000cb0000047ab9 */ /* 0x000fe40000000800 */
[----:B------:R-:W-:-:S03]  /*14960*/  UISETP.NE.AND UP0, UPT, UR4, 0x1, UPT ;  /* 0x000000010400788c */ /* 0x000fc6000bf05270 */
[----:B------:R-:W-:Y:S02]  /*14970*/  ULDC.64 UR4, c[0x0][0x330] ;  /* 0x0000cc0000047ab9 */ /* 0x000fe40000000a00 */
[----:B------:R-:W-:-:S06]  /*14980*/  UIMAD.WIDE.U32 UR10, UR9, UR4, URZ ;  /* 0x00000004090a72a5 */ /* 0x000fcc000f8e003f */
[----:B------:R-:W-:Y:S02]  /*14990*/  @UP0 USHF.R.U32.HI UR9, URZ, UR5, UR11 ;  /* 0x000000053f090299 */ /* 0x000fe4000801160b */
.L_x_439:
[----:B------:R-:W-:Y:S02]  /*149a0*/  ULDC UR4, c[0x0][0x32c] ;  /* 0x0000cb0000047ab9 */ /* 0x000fe40000000800 */
[----:B------:R-:W-:-:S04]  /*149b0*/  UIMAD UR4, UR9, UR4, URZ ;  /* 0x00000004090472a4 */ /* 0x000fc8000f8e023f */
[----:B------:R-:W-:-:S04]  /*149c0*/  UISETP.LT.AND UP0, UPT, UR8, UR4, UPT ;  /* 0x000000040800728c */ /* 0x000fc8000bf01270 */
[----:B------:R-:W-:-:S04]  /*149d0*/  USEL UR8, UR8, UR4, !UP0 ;  /* 0x0000000408087287 */ /* 0x000fc8000c000000 */
.L_x_437:
[----:B------:R-:W-:-:S04]  /*149e0*/  UIADD3 UR8, UR8, 0x1f, URZ ;  /* 0x0000001f08087890 */ /* 0x000fc8000fffe03f */
        /* <DEDUP_REMOVED lines=8> */
[----:B------:R-:W-:Y:S01]  /*14a70*/  MOV R149, R148 ;  /* 0x0000009400957202 */ /* 0x000fe20000000f00 */
[----:B------:R-:W-:Y:S01]  /*14a80*/  UMOV UR12, UR13 ;  /* 0x0000000d000c7c82 */ /* 0x000fe20008000000 */
[----:B------:R-:W-:Y:S01]  /*14a90*/  MOV R3, R0 ;  /* 0x0000000000037202 */ /* 0x000fe20000000f00 */
[----:B------:R-:W-:Y:S02]  /*14aa0*/  ULDC.64 UR8, c[0x0][0x208] ;  /* 0x0000820000087ab9 */ /* 0x000fe40000000a00 */
[----:B------:R-:W-:Y:S02]  /*14ab0*/  ULDC.64 UR4, c[0x0][0x1e0] ;  /* 0x0000780000047ab9 */ /* 0x000fe40000000a00 */
.L_x_441:
[----:B------:R-:W-:Y:S01]  /*14ac0*/  UISETP.GT.AND UP0, UPT, UR6, UR12, UPT ;  /* 0x0000000c0600728c */ /* 0x000fe2000bf04270 */
[----:B------:R-:W-:Y:S04]  /*14ad0*/  DEPBAR.LE SB0, 0x0 ;  /* 0x000080000000791a */ /* 0x000fe80000000000 */
[----:B------:R-:W-:Y:S01]  /*14ae0*/  BAR.SYNC.DEFER_BLOCKING 0x0 ;  /* 0x0000000000007b1d */ /* 0x000fe20000010000 */
[----:B------:R-:W-:Y:S01]  /*14af0*/  PLOP3.LUT P0, PT, PT, PT, UP0, 0x80, 0x0 ;  /* 0x000000000000781c */ /* 0x000fe20003f0f008 */
[----:B------:R-:W-:Y:S01]  /*14b00*/  UIADD3 UR13, UR12, -0x1, URZ ;  /* 0xffffffff0c0d7890 */ /* 0x000fe2000fffe03f */
[----:B------:R-:W-:Y:S02]  /*14b10*/  PLOP3.LUT P2, PT, PT, PT, UP0, 0x80, 0x0 ;  /* 0x000000000000781c */ /* 0x000fe40003f4f008 */
[----:B------:R-:W-:Y:S01]  /*14b20*/  PLOP3.LUT P1, PT, PT, PT, UP0, 0x80, 0x0 ;  /* 0x000000000000781c */ /* 0x000fe20003f2f008 */
[----:B------:R-:W-:Y:S01]  /*14b30*/  @!UP0 UIMAD.WIDE.U32 UR14, UR12, UR8, URZ ;  /* 0x000000080c0e82a5 */ /* 0x000fe2000f8e003f */
[----:B------:R-:W-:Y:S01]  /*14b40*/  PLOP3.LUT P3, PT, PT, PT, UP0, 0x80, 0x0 ;  /* 0x000000000000781c */ /* 0x000fe20003f6f008 */
[----:B------:R-:W-:Y:S01]  /*14b50*/  @!UP0 USHF.R.S32.HI UR11, URZ, 0x1f, UR12 ;  /* 0x0000001f3f0b8899 */ /* 0x000fe2000801140c */
[C---:B------:R-:W-:Y:S02]  /*14b60*/  LOP3.LUT P3, RZ, R215.reuse, 0x4, RZ, 0xc0, !PT ;  /* 0x00000004d7ff7812 */ /* 0x040fe4000786c0ff */
[C---:B------:R-:W-:Y:S01]  /*14b70*/  LOP3.LUT P5, RZ, R215.reuse, 0x2, RZ, 0xc0, !PT ;  /* 0x00000002d7ff7812 */ /* 0x040fe200078ac0ff */
[----:B------:R-:W-:Y:S01]  /*14b80*/  @!UP0 UIMAD UR11, UR11, UR8, URZ ;  /* 0x000000080b0b82a4 */ /* 0x000fe2000f8e023f */
[----:B------:R-:W-:Y:S02]  /*14b90*/  MOV R4, UR14 ;  /* 0x0000000e00047c02 */ /* 0x000fe40008000f00 */
[----:B------:R-:W-:Y:S01]  /*14ba0*/  MOV R5, UR15 ;  /* 0x0000000f00057c02 */ /* 0x000fe20008000f00 */
[----:B------:R-:W-:Y:S01]  /*14bb0*/  @!UP0 UIMAD UR11, UR12, UR9, UR11 ;  /* 0x000000090c0b82a4 */ /* 0x000fe2000f8e020b */
[----:B------:R-:W-:Y:S02]  /*14bc0*/  @!P0 LEA R0, P0, R4, R228, 0x5 ;  /* 0x000000e404008211 */ /* 0x000fe400078028ff */
[C---:B------:R-:W-:Y:S01]  /*14bd0*/  LOP3.LUT P4, RZ, R215.reuse, 0x1, RZ, 0xc0, !PT ;  /* 0x00000001d7ff7812 */ /* 0x040fe2000788c0ff */
[----:B------:R-:W-:Y:S01]  /*14be0*/  @!UP0 UIADD3 UR11, UR15, UR11, URZ ;  /* 0x0000000b0f0b8290 */ /* 0x000fe2000fffe03f */
[----:B------:R-:W-:Y:S01]  /*14bf0*/  @!P1 LEA R150, P1, R0, c[0x0][0x1f8], 0x1 ;  /* 0x00007e0000969a11 */ /* 0x000fe200078208ff */
[----:B------:R-:W-:Y:S04]  /*14c00*/  LDSM.16.M88.4 R16, [R214+0x10080] ;  /* 0x01008000d610783b */ /* 0x000fe80000000200 */
[----:B------:R-:W-:Y:S04]  /*14c10*/  MOV R151, UR11 ;  /* 0x0000000b00977c02 */ /* 0x000fe80008000f00 */
[----:B------:R-:W-:Y:S01]  /*14c20*/  @!P2 LEA.HI.X R151, R4, R221, R151, 0x5, P0 ;  /* 0x000000dd0497a211 */ /* 0x000fe200000f2c97 */
[----:B------:R-:W1:Y:S01]  /*14c30*/  LDSM.16.M88.4 R8, [R213+0xc080] ;  /* 0x00c08000d508783b */ /* 0x000e620000000200 */
[----:B------:R-:W-:Y:S02]  /*14c40*/  PLOP3.LUT P0, PT, PT, PT, UP0, 0x80, 0x0 ;  /* 0x000000000000781c */ /* 0x000fe40003f0f008 */
[----:B------:R-:W-:Y:S05]  /*14c50*/  PLOP3.LUT P2, PT, PT, PT, UP0, 0x80, 0x0 ;  /* 0x000000000000781c */ /* 0x000fea0003f4f008 */
[----:B------:R-:W2:Y:S06]  /*14c60*/  LDSM.16.M88.4 R152, [R213+0xc880] ;  /* 0x00c88000d598783b */ /* 0x000eac0000000200 */
[----:B------:R-:W-:Y:S02]  /*14c70*/  @!P0 LEA.HI.X R151, R0, c[0x0][0x1fc], R151, 0x1, P1 ;  /* 0x00007f0000978a11 */ /* 0x000fe400008f0c97 */
[----:B------:R-:W-:Y:S01]  /*14c80*/  PLOP3.LUT P0, PT, PT, PT, UP0, 0x80, 0x0 ;  /* 0x000000000000781c */ /* 0x000fe20003f0f008 */
[----:B------:R-:W-:Y:S01]  /*14c90*/  LDSM.16.M88.4 R156, [R210+0x10080] ;  /* 0x01008000d29c783b */ /* 0x000fe20000000200 */
[----:B------:R-:W-:Y:S07]  /*14ca0*/  PLOP3.LUT P1, PT, PT, PT, UP0, 0x80, 0x0 ;  /* 0x000000000000781c */ /* 0x000fee0003f2f008 */
[----:B------:R-:W3:Y:S08]  /*14cb0*/  LDSM.16.M88.4 R160, [R212] ;  /* 0x00000000d4a0783b */ /* 0x000ef00000000200 */
[----:B------:R-:W4:Y:S01]  /*14cc0*/  LDSM.16.M88.4 R164, [R203] ;  /* 0x00000000cba4783b */ /* 0x000f220000000200 */
[C---:B-1----:R-:W-:Y:S07]  /*14cd0*/  HMMA.16816.F32 R4, R16.reuse, R8, RZ ;  /* 0x000000081004723c */ /* 0x042fee00000018ff */
[----:B------:R-:W-:Y:S01]  /*14ce0*/  @!PT LDS RZ, [RZ] ;  /* 0x00000000fffff984 */ /* 0x000fe20000000800 */
[----:B------:R-:W-:Y:S01]  /*14cf0*/  @!PT LDS RZ, [RZ] ;  /* 0x00000000fffff984 */ /* 0x000fe20000000800 */
[----:B------:R-:W-:Y:S01]  /*14d00*/  @!PT LDS RZ, [RZ] ;  /* 0x00000000fffff984 */ /* 0x000fe20000000800 */
[----:B------:R1:W-:Y:S01]  /*14d10*/  @!P0 LDGSTS.E.BYPASS.LTC128B.128 [R218+0x8080], [R150.64], !P6 ;  /* 0x0808000096da8fae */ /* 0x0003e2000f101d5e */
[----:B------:R-:W-:Y:S01]  /*14d20*/  PLOP3.LUT P0, PT, PT, PT, UP0, 0x80, 0x0 ;  /* 0x000000000000781c */ /* 0x000fe20003f0f008 */
[----:B------:R-:W-:Y:S01]  /*14d30*/  UISETP.GT.AND UP0, UPT, UR12, UR6, UPT ;  /* 0x000000060c00728c */ /* 0x000fe2000bf04270 */
[C---:B------:R-:W-:Y:S05]  /*14d40*/  HMMA.16816.F32 R8, R16.reuse, R10, RZ ;  /* 0x0000000a1008723c */ /* 0x040fea00000018ff */
[----:B------:R1:W-:Y:S01]  /*14d50*/  @!P2 LDGSTS.E.BYPASS.LTC128B.128 [R218+0x9080], [R150.64+0x80], !P3 ;  /* 0x0908008096daafae */ /* 0x0003e2000d901d5e */
[----:B------:R-:W-:Y:S02]  /*14d60*/  PLOP3.LUT P2, PT, PT, PT, UP0, 0x80, 0x0 ;  /* 0x000000000000781c */ /* 0x000fe40003f4f008 */
[----:B------:R-:W-:Y:S02]  /*14d70*/  PLOP3.LUT P3, PT, PT, PT, UP0, 0x80, 0x0 ;  /* 0x000000000000781c */ /* 0x000fe40003f6f008 */
[----:B------:R-:W-:Y:S01]  /*14d80*/  LOP3.LUT P3, RZ, R215, 0x4, RZ, 0xc0, !PT ;  /* 0x00000004d7ff7812 */ /* 0x000fe2000786c0ff */
[----:B------:R-:W-:Y:S01]  /*14d90*/  @UP0 UIMAD.WIDE.U32 UR14, UR13, UR4, URZ ;  /* 0x000000040d0e02a5 */ /* 0x000fe2000f8e003f */
[C---:B--2---:R-:W-:Y:S01]  /*14da0*/  HMMA.16816.F32 R12, R16.reuse, R152, RZ ;  /* 0x00000098100c723c */ /* 0x044fe200000018ff */
[----:B------:R1:W-:Y:S01]  /*14db0*/  @!P1 LDGSTS.E.BYPASS.LTC128B.128 [R218+0xa080], [R150.64+0x100], !P5 ;  /* 0x0a08010096da9fae */ /* 0x0003e2000e901d5e */
[----:B------:R-:W-:Y:S01]  /*14dc0*/  PLOP3.LUT P1, PT, PT, PT, UP0, 0x80, 0x0 ;  /* 0x000000000000781c */ /* 0x000fe20003f2f008 */
[----:B------:R-:W-:Y:S04]  /*14dd0*/  @UP0 USHF.R.S32.HI UR11, URZ, 0x1f, UR13 ;  /* 0x0000001f3f0b0899 */ /* 0x000fe8000801140d */
[----:B------:R-:W-:Y:S01]  /*14de0*/  @UP0 UIMAD UR11, UR11, UR4, URZ ;  /* 0x000000040b0b02a4 */ /* 0x000fe2000f8e023f */
[----:B------:R-:W-:Y:S01]  /*14df0*/  HMMA.16816.F32 R16, R16, R154, RZ ;  /* 0x0000009a1010723c */ /* 0x000fe200000018ff */
[----:B------:R1:W-:Y:S01]  /*14e00*/  @!P0 LDGSTS.E.BYPASS.LTC128B.128 [R218+0xb080], [R150.64+0x180], !P4 ;  /* 0x0b08018096da8fae */ /* 0x0003e2000e101d5e */
[----:B------:R-:W-:Y:S01]  /*14e10*/  PLOP3.LUT P0, PT, PT, PT, UP0, 0x80, 0x0 ;  /* 0x000000000000781c */ /* 0x000fe20003f0f008 */
[----:B------:R-:W-:Y:S04]  /*14e20*/  @UP0 UIMAD UR11, UR13, UR5, UR11 ;  /* 0x000000050d0b02a4 */ /* 0x000fe8000f8e020b */
[----:B------:R-:W-:Y:S01]  /*14e30*/  @UP0 UIADD3 UR11, UR15, UR11, URZ ;  /* 0x0000000b0f0b0290 */ /* 0x000fe2000fffe03f */
[C---:B---3--:R-:W-:Y:S01]  /*14e40*/  HMMA.16816.F32 R4, R156.reuse, R160, R4 ;  /* 0x000000a09c04723c */ /* 0x048fe20000001804 */
[----:B------:R-:W-:Y:S07]  /*14e50*/  LDSM.16.M88.4 R168, [R209+0x10080] ;  /* 0x01008000d1a8783b */ /* 0x000fee0000000200 */
[C---:B------:R-:W-:Y:S01]  /*14e60*/  HMMA.16816.F32 R8, R156.reuse, R162, R8 ;  /* 0x000000a29c08723c */ /* 0x040fe20000001808 */
[----:B------:R-:W2:Y:S07]  /*14e70*/  LDSM.16.M88.4 R172, [R208+0xc080] ;  /* 0x00c08000d0ac783b */ /* 0x000eae0000000200 */
[C---:B----4-:R-:W-:Y:S01]  /*14e80*/  HMMA.16816.F32 R12, R156.reuse, R164, R12 ;  /* 0x000000a49c0c723c */ /* 0x050fe2000000180c */
[----:B------:R-:W3:Y:S07]  /*14e90*/  LDSM.16.M88.4 R152, [R208+0xc880] ;  /* 0x00c88000d098783b */ /* 0x000eee0000000200 */
[----:B------:R-:W-:Y:S01]  /*14ea0*/  HMMA.16816.F32 R16, R156, R166, R16 ;  /* 0x000000a69c10723c */ /* 0x000fe20000001810 */
        /* <DEDUP_REMOVED lines=100> */
[----:B------:R-:W3:Y:S01]  /*154f0*/  MUFU.TANH R158, R158 ;  /* 0x0000009e009e7308 */ /* 0x000ee20000002400 */
[----:B------:R-:W-:Y:S01]  /*15500*/  FMUL.FTZ R2, R6, c[0x0][0x320] ;  /* 0x0000c80006027a20 */ /* 0x000fe20000410000 */
[C---:B--2---:R-:W-:Y:S03]  /*15510*/  HMMA.16816.F32 R12, R176.reuse, R152, R12 ;  /* 0x00000098b00c723c */ /* 0x044fe6000000180c */
[----:B------:R-:W-:Y:S02]  /*15520*/  FMUL.FTZ R9, R9, c[0x0][0x320] ;  /* 0x0000c80009097a20 */ /* 0x000fe40000410000 */
[----:B------:R-:W-:Y:S03]  /*15530*/  FMUL.FTZ R10, R10, c[0x0][0x320] ;  /* 0x0000c8000a0a7a20 */ /* 0x000fe60000410000 */
[----:B------:R3:W-:Y:S01]  /*15540*/  MUFU.TANH R152, R9 ;  /* 0x0000000900987308 */ /* 0x0007e20000002400 */
[----:B------:R-:W-:Y:S03]  /*15550*/  HMMA.16816.F32 R16, R176, R154, R16 ;  /* 0x0000009ab010723c */ /* 0x000fe60000001810 */
[----:B------:R-:W-:Y:S02]  /*15560*/  FMUL.FTZ R0, R8, c[0x0][0x320] ;  /* 0x0000c80008007a20 */ /* 0x000fe40000410000 */
[----:B------:R-:W-:Y:S04]  /*15570*/  FMUL.FTZ R11, R11, c[0x0][0x320] ;  /* 0x0000c8000b0b7a20 */ /* 0x000fe80000410000 */
[----:B------:R-:W2:Y:S06]  /*15580*/  MUFU.TANH R156, R156 ;  /* 0x0000009c009c7308 */ /* 0x000eac0000002400 */
[----:B------:R-:W-:Y:S01]  /*15590*/  FMUL.FTZ R168, R12, c[0x0][0x320] ;  /* 0x0000c8000ca87a20 */ /* 0x000fe20000410000 */
[----:B------:R-:W-:Y:S01]  /*155a0*/  MOV R12, UR14 ;  /* 0x0000000e000c7c02 */ /* 0x000fe20008000f00 */
[----:B------:R-:W-:Y:S02]  /*155b0*/  FMUL.FTZ R14, R14, c[0x0][0x320] ;  /* 0x0000c8000e0e7a20 */ /* 0x000fe40000410000 */
[----:B------:R-:W4:Y:S01]  /*155c0*/  MUFU.TANH R8, R0 ;  /* 0x0000000000087308 */ /* 0x000f220000002400 */
[----:B------:R-:W-:Y:S02]  /*155d0*/  FMUL.FTZ R13, R13, c[0x0][0x320] ;  /* 0x0000c8000d0d7a20 */ /* 0x000fe40000410000 */
[----:B------:R-:W-:Y:S01]  /*155e0*/  FMUL.FTZ R15, R15, c[0x0][0x320] ;  /* 0x0000c8000f0f7a20 */ /* 0x000fe20000410000 */
[----:B---3--:R-:W-:Y:S01]  /*155f0*/  FMNMX.FTZ R9, R158, R3, !PT ;  /* 0x000000039e097209 */ /* 0x008fe20007810000 */
[----:B------:R-:W-:Y:S02]  /*15600*/  FMUL.FTZ R164, R16, c[0x0][0x320] ;  /* 0x0000c80010a47a20 */ /* 0x000fe40000410000 */
[----:B------:R-:W-:Y:S02]  /*15610*/  FMUL.FTZ R17, R17, c[0x0][0x320] ;  /* 0x0000c80011117a20 */ /* 0x000fe40000410000 */
[----:B------:R-:W-:Y:S01]  /*15620*/  FMUL.FTZ R18, R18, c[0x0][0x320] ;  /* 0x0000c80012127a20 */ /* 0x000fe20000410000 */
[----:B------:R-:W3:Y:S01]  /*15630*/  MUFU.TANH R6, R2 ;  /* 0x0000000200067308 */ /* 0x000ee20000002400 */
[----:B------:R-:W-:Y:S01]  /*15640*/  FMUL.FTZ R19, R19, c[0x0][0x320] ;  /* 0x0000c80013137a20 */ /* 0x000fe20000410000 */
[----:B--2---:R-:W-:Y:S08]  /*15650*/  FMNMX.FTZ R9, R156, R9, !PT ;  /* 0x000000099c097209 */ /* 0x004ff00007810000 */
[----:B------:R-:W2:Y:S01]  /*15660*/  MUFU.TANH R157, R157 ;  /* 0x0000009d009d7308 */ /* 0x000ea20000002400 */
[----:B----4-:R-:W-:Y:S04]  /*15670*/  FMNMX.FTZ R9, R8, R9, !PT ;  /* 0x0000000908097209 */ /* 0x010fe80007810000 */
[----:B------:R-:W-:Y:S05]  /*15680*/  FMNMX.FTZ R9, R152, R9, !PT ;  /* 0x0000000998097209 */ /* 0x000fea0007810000 */
[----:B------:R-:W4:Y:S01]  /*15690*/  MUFU.TANH R153, R10 ;  /* 0x0000000a00997308 */ /* 0x000f220000002400 */
[----:B---3--:R-:W-:Y:S09]  /*156a0*/  FMNMX.FTZ R0, R6, R149, !PT ;  /* 0x0000009506007209 */ /* 0x008ff20007810000 */
[----:B------:R-:W3:Y:S01]  /*156b0*/  MUFU.TANH R168, R168 ;  /* 0x000000a800a87308 */ /* 0x000ee20000002400 */
[----:B--2---:R-:W-:Y:S09]  /*156c0*/  FMNMX.FTZ R0, R157, R0, !PT ;  /* 0x000000009d007209 */ /* 0x004ff20007810000 */
[----:B------:R-:W2:Y:S01]  /*156d0*/  MUFU.TANH R11, R11 ;  /* 0x0000000b000b7308 */ /* 0x000ea20000002400 */
[----:B----4-:R-:W-:Y:S09]  /*156e0*/  FMNMX.FTZ R0, R153, R0, !PT ;  /* 0x0000000099007209 */ /* 0x010ff20007810000 */
        /* <DEDUP_REMOVED lines=10> */
[----:B-1----:R-:W1:Y:S01]  /*15790*/  MUFU.TANH R151, R18 ;  /* 0x0000001200977308 */ /* 0x002e620000002400 */
[----:B----4-:R-:W-:Y:S09]  /*157a0*/  FMNMX.FTZ R9, R164, R9, !PT ;  /* 0x00000009a4097209 */ /* 0x010ff20007810000 */
[----:B------:R-:W2:Y:S01]  /*157b0*/  MUFU.TANH R150, R19 ;  /* 0x0000001300967308 */ /* 0x000ea20000002400 */
[----:B---3--:R-:W-:Y:S05]  /*157c0*/  FMNMX.FTZ R4, R162, R9, !PT ;  /* 0x00000009a2047209 */ /* 0x008fea0007810000 */
[----:B------:R-:W3:Y:S01]  /*157d0*/  SHFL.BFLY PT, R15, R4, 0x2, 0x1f ;  /* 0x0c401f00040f7f89 */ /* 0x000ee200000e0000 */
[----:B-1----:R-:W-:Y:S04]  /*157e0*/  FMNMX.FTZ R9, R151, R0, !PT ;  /* 0x0000000097097209 */ /* 0x002fe80007810000 */
[----:B--2---:R-:W-:Y:S05]  /*157f0*/  FMNMX.FTZ R7, R150, R9, !PT ;  /* 0x0000000996077209 */ /* 0x004fea0007810000 */
[----:B------:R-:W1:Y:S01]  /*15800*/  SHFL.BFLY PT, R0, R7, 0x2, 0x1f ;  /* 0x0c401f0007007f89 */ /* 0x000e6200000e0000 */
[----:B---3--:R-:W-:Y:S07]  /*15810*/  FMNMX.FTZ R13, R4, R15, !PT ;  /* 0x0000000f040d7209 */ /* 0x008fee0007810000 */
[----:B------:R-:W2:Y:S01]  /*15820*/  SHFL.BFLY PT, R2, R13, 0x1, 0x1f ;  /* 0x0c201f000d027f89 */ /* 0x000ea200000e0000 */
[----:B-1----:R-:W-:Y:S02]  /*15830*/  FMNMX.FTZ R5, R7, R0, !PT ;  /* 0x0000000007057209 */ /* 0x002fe40007810000 */
[----:B------:R-:W-:Y:S05]  /*15840*/  MOV R7, UR11 ;  /* 0x0000000b00077c02 */ /* 0x000fea0008000f00 */
[----:B------:R-:W1:Y:S01]  /*15850*/  SHFL.BFLY PT, R148, R5, 0x1, 0x1f ;  /* 0x0c201f0005947f89 */ /* 0x000e6200000e0000 */
[----:B--2---:R-:W-:Y:S02]  /*15860*/  FMNMX.FTZ R0, R13, R2, !PT ;  /* 0x000000020d007209 */ /* 0x004fe40007810000 */
[----:B------:R-:W-:Y:S03]  /*15870*/  MOV R13, UR15 ;  /* 0x0000000f000d7c02 */ /* 0x000fe60008000f00 */
[C---:B------:R-:W-:Y:S02]  /*15880*/  FADD.FTZ R2, -R0.reuse, R3 ;  /* 0x0000000300027221 */ /* 0x040fe40000010100 */
[----:B------:R-:W-:Y:S02]  /*15890*/  FMUL.FTZ R165, R0, c[0x0][0x2d0] ;  /* 0x0000b40000a57a20 */ /* 0x000fe40000410000 */
[----:B------:R-:W-:Y:S02]  /*158a0*/  FMUL.FTZ R3, R2, c[0x0][0x2d0] ;  /* 0x0000b40002037a20 */ /* 0x000fe40000410000 */
[--C-:B------:R-:W-:Y:S02]  /*158b0*/  FFMA.FTZ R236, R158, c[0x0][0x2d0], -R165.reuse ;  /* 0x0000b4009eec7a23 */ /* 0x100fe400000108a5 */
[--C-:B------:R-:W-:Y:S02]  /*158c0*/  FFMA.FTZ R233, R156, c[0x0][0x2d0], -R165.reuse ;  /* 0x0000b4009ce97a23 */ /* 0x100fe400000108a5 */
[--C-:B------:R-:W-:Y:S01]  /*158d0*/  FFMA.FTZ R231, R152, c[0x0][0x2d0], -R165.reuse ;  /* 0x0000b40098e77a23 */ /* 0x100fe200000108a5 */
[----:B------:R-:W2:Y:S01]  /*158e0*/  MUFU.EX2 R3, R3 ;  /* 0x0000000300037308 */ /* 0x000ea20000000800 */
[--C-:B------:R-:W-:Y:S02]  /*158f0*/  FFMA.FTZ R234, R8, c[0x0][0x2d0], -R165.reuse ;  /* 0x0000b40008ea7a23 */ /* 0x100fe400000108a5 */
[--C-:B------:R-:W-:Y:S01]  /*15900*/  FFMA.FTZ R235, R168, c[0x0][0x2d0], -R165.reuse ;  /* 0x0000b400a8eb7a23 */ /* 0x100fe200000108a5 */
[----:B-1----:R-:W-:Y:S01]  /*15910*/  FMNMX.FTZ R148, R5, R148, !PT ;  /* 0x0000009405947209 */ /* 0x002fe20007810000 */
[--C-:B------:R-:W-:Y:S01]  /*15920*/  FFMA.FTZ R238, R166, c[0x0][0x2d0], -R165.reuse ;  /* 0x0000b400a6ee7a23 */ /* 0x100fe200000108a5 */
[----:B------:R-:W-:Y:S01]  /*15930*/  @P0 LEA R5, P0, R12, R216, 0x5 ;  /* 0x000000d80c050211 */ /* 0x000fe200078028ff */
[----:B------:R-:W-:Y:S02]  /*15940*/  FFMA.FTZ R237, R164, c[0x0][0x2d0], -R165 ;  /* 0x0000b400a4ed7a23 */ /* 0x000fe400000108a5 */
[C---:B------:R-:W-:Y:S01]  /*15950*/  FADD.FTZ R4, -R148.reuse, R149 ;  /* 0x0000009594047221 */ /* 0x040fe20000010100 */
[----:B------:R-:W-:Y:S01]  /*15960*/  MUFU.EX2 R236, R236 ;  /* 0x000000ec00ec7308 */ /* 0x000fe20000000800 */
[----:B------:R-:W-:Y:S02]  /*15970*/  FMUL.FTZ R160, R148, c[0x0][0x2d0] ;  /* 0x0000b40094a07a20 */ /* 0x000fe40000410000 */
[----:B------:R-:W-:Y:S01]  /*15980*/  FMUL.FTZ R2, R4, c[0x0][0x2d0] ;  /* 0x0000b40004027a20 */ /* 0x000fe20000410000 */
[----:B------:R-:W-:Y:S01]  /*15990*/  @P1 LEA R4, P1, R5, c[0x0][0x1c8], 0x1 ;  /* 0x0000720005041a11 */ /* 0x000fe200078208ff */
[--C-:B------:R-:W-:Y:S02]  /*159a0*/  FFMA.FTZ R227, R157, c[0x0][0x2d0], -R160.reuse ;  /* 0x0000b4009de37a23 */ /* 0x100fe400000108a0 */
[--C-:B------:R-:W-:Y:S02]  /*159b0*/  FFMA.FTZ R230, R153, c[0x0][0x2d0], -R160.reuse ;  /* 0x0000b40099e67a23 */ /* 0x100fe400000108a0 */
[----:B------:R-:W-:Y:S01]  /*159c0*/  @P2 LEA.HI.X R10, R12, R223, R7, 0x5, P0 ;  /* 0x000000df0c0a2211 */ /* 0x000fe200000f2c07 */
[--C-:B------:R-:W-:Y:S01]  /*159d0*/  FFMA.FTZ R232, R6, c[0x0][0x2d0], -R160.reuse ;  /* 0x0000b40006e87a23 */ /* 0x100fe200000108a0 */
[----:B------:R-:W-:Y:S01]  /*159e0*/  PLOP3.LUT P0, PT, PT, PT, UP0, 0x80, 0x0 ;  /* 0x000000000000781c */ /* 0x000fe20003f0f008 */
[--C-:B------:R-:W-:Y:S01]  /*159f0*/  FFMA.FTZ R149, R11, c[0x0][0x2d0], -R160.reuse ;  /* 0x0000b4000b957a23 */ /* 0x100fe200000108a0 */
[----:B------:R-:W-:Y:S01]  /*15a00*/  PLOP3.LUT P2, PT, PT, PT, UP0, 0x80, 0x0 ;  /* 0x000000000000781c */ /* 0x000fe20003f4f008 */
[----:B------:R-:W1:Y:S01]  /*15a10*/  MUFU.EX2 R2, R2 ;  /* 0x0000000200027308 */ /* 0x000e620000000800 */
[C---:B--2---:R-:W-:Y:S02]  /*15a20*/  FMUL.FTZ R8, R3.reuse, R140 ;  /* 0x0000008c03087220 */ /* 0x044fe40000410000 */
[C---:B------:R-:W-:Y:S02]  /*15a30*/  FMUL.FTZ R9, R3.reuse, R141 ;  /* 0x0000008d03097220 */ /* 0x040fe40000410000 */
[C---:B------:R-:W-:Y:S02]  /*15a40*/  FMUL.FTZ R16, R3.reuse, R132 ;  /* 0x0000008403107220 */ /* 0x040fe40000410000 */
[----:B------:R-:W-:Y:S02]  /*15a50*/  FMUL.FTZ R17, R3, R133 ;  /* 0x0000008503117220 */ /* 0x000fe40000410000 */
[----:B------:R-:W-:Y:S01]  /*15a60*/  FFMA.FTZ R239, R163, c[0x0][0x2d0], -R160 ;  /* 0x0000b400a3ef7a23 */ /* 0x000fe200000108a0 */
[----:B------:R-:W-:Y:S01]  /*15a70*/  @P0 LEA.HI.X R5, R5, c[0x0][0x1cc], R10, 0x1, P1 ;  /* 0x0000730005050a11 */ /* 0x000fe200008f0c0a */
[----:B------:R-:W-:Y:S01]  /*15a80*/  MUFU.EX2 R233, R233 ;  /* 0x000000e900e97308 */ /* 0x000fe20000000800 */
[----:B------:R-:W-:Y:S01]  /*15a90*/  PLOP3.LUT P0, PT, PT, PT, UP0, 0x80, 0x0 ;  /* 0x000000000000781c */ /* 0x000fe20003f0f008 */
[--C-:B------:R-:W-:Y:S01]  /*15aa0*/  FFMA.FTZ R242, R161, c[0x0][0x2d0], -R160.reuse ;  /* 0x0000b400a1f27a23 */ /* 0x100fe200000108a0 */
[----:B------:R-:W-:Y:S01]  /*15ab0*/  PLOP3.LUT P1, PT, PT, PT, UP0, 0x80, 0x0 ;  /* 0x000000000000781c */ /* 0x000fe20003f2f008 */
[----:B------:R-:W-:Y:S02]  /*15ac0*/  FFMA.FTZ R165, R162, c[0x0][0x2d0], -R165 ;  /* 0x0000b400a2a57a23 */ /* 0x000fe400000108a5 */
[C---:B------:R-:W-:Y:S02]  /*15ad0*/  FMUL.FTZ R20, R3.reuse, R20 ;  /* 0x0000001403147220 */ /* 0x040fe40000410000 */
[C---:B------:R-:W-:Y:S02]  /*15ae0*/  FMUL.FTZ R21, R3.reuse, R21 ;  /* 0x0000001503157220 */ /* 0x040fe40000410000 */
[----:B------:R-:W-:Y:S01]  /*15af0*/  MUFU.EX2 R234, R234 ;  /* 0x000000ea00ea7308 */ /* 0x000fe20000000800 */
[C---:B------:R-:W-:Y:S02]  /*15b00*/  FMUL.FTZ R24, R3.reuse, R24 ;  /* 0x0000001803187220 */ /* 0x040fe40000410000 */
[C---:B-1----:R-:W-:Y:S01]  /*15b10*/  FMUL.FTZ R6, R2.reuse, R146 ;  /* 0x0000009202067220 */ /* 0x042fe20000410000 */
[----:B------:R1:W-:Y:S01]  /*15b20*/  @P0 LDGSTS.E.BYPASS.LTC128B.128 [R218+0xc080], [R4.64], !P6 ;  /* 0x0c08000004da0fae */ /* 0x0003e2000f101d5e */
[----:B------:R-:W-:Y:S01]  /*15b30*/  PLOP3.LUT P0, PT, PT, PT, UP0, 0x80, 0x0 ;  /* 0x000000000000781c */ /* 0x000fe20003f0f008 */
[C---:B------:R-:W-:Y:S01]  /*15b40*/  FMUL.FTZ R7, R2.reuse, R147 ;  /* 0x0000009302077220 */ /* 0x040fe20000410000 */
[----:B------:R-:W-:Y:S01]  /*15b50*/  UISETP.GT.AND UP0, UPT, UR12, UR10, UPT ;  /* 0x0000000a0c00728c */ /* 0x000fe2000bf04270 */
[C---:B------:R-:W-:Y:S01]  /*15b60*/  FMUL.FTZ R10, R2.reuse, R142 ;  /* 0x0000008e020a7220 */ /* 0x040fe20000410000 */
[----:B------:R-:W-:Y:S01]  /*15b70*/  UIADD3 UR12, UR12, -0x1, URZ ;  /* 0xffffffff0c0c7890 */ /* 0x000fe2000fffe03f */
[----:B------:R-:W2:Y:S01]  /*15b80*/  MUFU.EX2 R231, R231 ;  /* 0x000000e700e77308 */ /* 0x000ea20000000800 */
[C---:B------:R-:W-:Y:S01]  /*15b90*/  FMUL.FTZ R11, R2.reuse, R143 ;  /* 0x0000008f020b7220 */ /* 0x040fe20000410000 */
[----:B------:R1:W-:Y:S01]  /*15ba0*/  @P2 LDGSTS.E.BYPASS.LTC128B.128 [R218+0xd080], [R4.64+0x80], !P3 ;  /* 0x0d08008004da2fae */ /* 0x0003e2000d901d5e */
[C---:B------:R-:W-:Y:S02]  /*15bb0*/  FMUL.FTZ R18, R2.reuse, R134 ;  /* 0x0000008602127220 */ /* 0x040fe40000410000 */
[C---:B------:R-:W-:Y:S02]  /*15bc0*/  FMUL.FTZ R19, R2.reuse, R135 ;  /* 0x0000008702137220 */ /* 0x040fe40000410000 */
[C---:B------:R-:W-:Y:S02]  /*15bd0*/  FMUL.FTZ R22, R2.reuse, R22 ;  /* 0x0000001602167220 */ /* 0x040fe40000410000 */
[C---:B------:R-:W-:Y:S01]  /*15be0*/  FMUL.FTZ R23, R2.reuse, R23 ;  /* 0x0000001702177220 */ /* 0x040fe20000410000 */
[----:B------:R1:W-:Y:S01]  /*15bf0*/  @P1 LDGSTS.E.BYPASS.LTC128B.128 [R218+0xe080], [R4.64+0x100], !P5 ;  /* 0x0e08010004da1fae */ /* 0x0003e2000e901d5e */
[----:B------:R-:W-:Y:S01]  /*15c00*/  MUFU.EX2 R232, R232 ;  /* 0x000000e800e87308 */ /* 0x000fe20000000800 */
[C---:B------:R-:W-:Y:S02]  /*15c10*/  FMUL.FTZ R25, R3.reuse, R25 ;  /* 0x0000001903197220 */ /* 0x040fe40000410000 */
[C---:B------:R-:W-:Y:S02]  /*15c20*/  FMUL.FTZ R26, R2.reuse, R26 ;  /* 0x0000001a021a7220 */ /* 0x040fe40000410000 */
[C---:B------:R-:W-:Y:S02]  /*15c30*/  FMUL.FTZ R27, R2.reuse, R27 ;  /* 0x0000001b021b7220 */ /* 0x040fe40000410000 */
[----:B------:R1:W-:Y:S01]  /*15c40*/  @P0 LDGSTS.E.BYPASS.LTC128B.128 [R218+0xf080], [R4.64+0x180], !P4 ;  /* 0x0f08018004da0fae */ /* 0x0003e2000e101d5e */
[C---:B------:R-:W-:Y:S01]  /*15c50*/  FMUL.FTZ R28, R3.reuse, R28 ;  /* 0x0000001c031c7220 */ /* 0x040fe20000410000 */
[----:B------:R-:W-:Y:S01]  /*15c60*/  PLOP3.LUT P0, PT, PT, PT, UP0, 0x80, 0x0 ;  /* 0x000000000000781c */ /* 0x000fe20003f0f008 */
[----:B------:R-:W3:Y:S01]  /*15c70*/  MUFU.EX2 R227, R227 ;  /* 0x000000e300e37308 */ /* 0x000ee20000000800 */
[----:B------:R-:W-:Y:S01]  /*15c80*/  FMUL.FTZ R29, R3, R29 ;  /* 0x0000001d031d7220 */ /* 0x000fe20000410000 */
[----:B--2---:R-:W-:Y:S01]  /*15c90*/  F2FP.PACK_AB R146, R231, R234 ;  /* 0x000000eae792723e */ /* 0x004fe200000000ff */
[C---:B------:R-:W-:Y:S02]  /*15ca0*/  FMUL.FTZ R30, R2.reuse, R30 ;  /* 0x0000001e021e7220 */ /* 0x040fe40000410000 */
[----:B------:R-:W2:Y:S01]  /*15cb0*/  LDSM.16.MT88.4 R12, [R211+0x8080] ;  /* 0x00808000d30c783b */ /* 0x000ea20000004200 */
[C---:B------:R-:W-:Y:S02]  /*15cc0*/  FMUL.FTZ R31, R2.reuse, R31 ;  /* 0x0000001f021f7220 */ /* 0x040fe40000410000 */
[C---:B------:R-:W-:Y:S02]  /*15cd0*/  FMUL.FTZ R32, R3.reuse, R32 ;  /* 0x0000002003207220 */ /* 0x040fe40000410000 */
[----:B------:R-:W-:Y:S01]  /*15ce0*/  MUFU.EX2 R230, R230 ;  /* 0x000000e600e67308 */ /* 0x000fe20000000800 */
[C---:B------:R-:W-:Y:S02]  /*15cf0*/  FMUL.FTZ R33, R3.reuse, R33 ;  /* 0x0000002103217220 */ /* 0x040fe40000410000 */
[----:B------:R-:W4:Y:S01]  /*15d00*/  LDSM.16.MT88.4 R152, [R206+0x8080] ;  /* 0x00808000ce98783b */ /* 0x000f220000004200 */
[C---:B------:R-:W-:Y:S02]  /*15d10*/  FMUL.FTZ R34, R2.reuse, R34 ;  /* 0x0000002202227220 */ /* 0x040fe40000410000 */
[C---:B------:R-:W-:Y:S02]  /*15d20*/  FMUL.FTZ R35, R2.reuse, R35 ;  /* 0x0000002302237220 */ /* 0x040fe40000410000 */
[C---:B------:R-:W-:Y:S02]  /*15d30*/  FMUL.FTZ R36, R3.reuse, R36 ;  /* 0x0000002403247220 */ /* 0x040fe40000410000 */
[----:B------:R-:W5:Y:S01]  /*15d40*/  MUFU.EX2 R149, R149 ;  /* 0x0000009500957308 */ /* 0x000f620000000800 */
[----:B------:R-:W4:Y:S01]  /*15d50*/  LDSM.16.MT88.4 R156, [R205+0x8080] ;  /* 0x00808000cd9c783b */ /* 0x000f220000004200 */
[C---:B------:R-:W-:Y:S02]  /*15d60*/  FMUL.FTZ R37, R3.reuse, R37 ;  /* 0x0000002503257220 */ /* 0x040fe40000410000 */
[----:B-1----:R-:W-:Y:S01]  /*15d70*/  FMUL.FTZ R4, R3, R144 ;  /* 0x0000009003047220 */ /* 0x002fe20000410000 */
[----:B------:R-:W-:Y:S01]  /*15d80*/  F2FP.PACK_AB R144, R233, R236 ;  /* 0x000000ece990723e */ /* 0x000fe200000000ff */
[----:B------:R-:W-:Y:S01]  /*15d90*/  FMUL.FTZ R5, R3, R145 ;  /* 0x0000009103057220 */ /* 0x000fe20000410000 */
[----:B---3--:R-:W-:Y:S01]  /*15da0*/  F2FP.PACK_AB R145, R227, R232 ;  /* 0x000000e8e391723e */ /* 0x008fe200000000ff */
[C---:B------:R-:W-:Y:S01]  /*15db0*/  FMUL.FTZ R38, R2.reuse, R38 ;  /* 0x0000002602267220 */ /* 0x040fe20000410000 */
[----:B------:R-:W-:Y:S01]  /*15dc0*/  LDSM.16.MT88.4 R132, [R211+0x9080] ;  /* 0x00908000d384783b */ /* 0x000fe20000004200 */
[----:B------:R1:W-:Y:S01]  /*15dd0*/  MUFU.EX2 R240, R165 ;  /* 0x000000a500f07308 */ /* 0x0003e20000000800 */
[C---:B------:R-:W-:Y:S02]  /*15de0*/  FMUL.FTZ R39, R2.reuse, R39 ;  /* 0x0000002702277220 */ /* 0x040fe40000410000 */
[C---:B------:R-:W-:Y:S02]  /*15df0*/  FMUL.FTZ R40, R3.reuse, R40 ;  /* 0x0000002803287220 */ /* 0x040fe40000410000 */
[C---:B------:R-:W-:Y:S02]  /*15e00*/  FMUL.FTZ R41, R3.reuse, R41 ;  /* 0x0000002903297220 */ /* 0x040fe40000410000 */
[----:B------:R-:W-:Y:S01]  /*15e10*/  LDSM.16.MT88.4 R140, [R206+0x9080] ;  /* 0x00908000ce8c783b */ /* 0x000fe20000004200 */
[C---:B------:R-:W-:Y:S02]  /*15e20*/  FMUL.FTZ R42, R2.reuse, R42 ;  /* 0x0000002a022a7220 */ /* 0x040fe40000410000 */
[C---:B------:R-:W-:Y:S01]  /*15e30*/  FMUL.FTZ R43, R2.reuse, R43 ;  /* 0x0000002b022b7220 */ /* 0x040fe20000410000 */
[----:B------:R-:W-:Y:S01]  /*15e40*/  MUFU.EX2 R235, R235 ;  /* 0x000000eb00eb7308 */ /* 0x000fe20000000800 */
[----:B------:R-:W-:Y:S01]  /*15e50*/  FMUL.FTZ R44, R3, R44 ;  /* 0x0000002c032c7220 */ /* 0x000fe20000410000 */
[----:B-----5:R-:W-:Y:S02]  /*15e60*/  F2FP.PACK_AB R147, R149, R230 ;  /* 0x000000e69593723e */ /* 0x020fe400000000ff */
[----:B------:R-:W-:Y:S01]  /*15e70*/  LDSM.16.MT88.4 R168, [R206+0x9880] ;  /* 0x00988000cea8783b */ /* 0x000fe20000004200 */
[C---:B------:R-:W-:Y:S02]  /*15e80*/  FMUL.FTZ R45, R3.reuse, R45 ;  /* 0x0000002d032d7220 */ /* 0x040fe40000410000 */
[C---:B------:R-:W-:Y:S02]  /*15e90*/  FMUL.FTZ R46, R2.reuse, R46 ;  /* 0x0000002e022e7220 */ /* 0x040fe40000410000 */
[C---:B------:R-:W-:Y:S01]  /*15ea0*/  FMUL.FTZ R47, R2.reuse, R47 ;  /* 0x0000002f022f7220 */ /* 0x040fe20000410000 */
[C---:B--2---:R-:W-:Y:S01]  /*15eb0*/  HMMA.16816.F32 R4, R144.reuse, R12, R4 ;  /* 0x0000000c9004723c */ /* 0x044fe20000001804 */
[----:B------:R-:W2:Y:S01]  /*15ec0*/  MUFU.EX2 R238, R238 ;  /* 0x000000ee00ee7308 */ /* 0x000ea20000000800 */
[----:B------:R-:W-:Y:S03]  /*15ed0*/  LDSM.16.MT88.4 R172, [R204+0x9880] ;  /* 0x00988000ccac783b */ /* 0x000fe60000004200 */
[C---:B------:R-:W-:Y:S02]  /*15ee0*/  FMUL.FTZ R48, R3.reuse, R48 ;  /* 0x0000003003307220 */ /* 0x040fe40000410000 */
[C---:B------:R-:W-:Y:S01]  /*15ef0*/  FMUL.FTZ R12, R3.reuse, R136 ;  /* 0x00000088030c7220 */ /* 0x040fe20000410000 */
[C---:B------:R-:W-:Y:S02]  /*15f00*/  HMMA.16816.F32 R8, R144.reuse, R14, R8 ;  /* 0x0000000e9008723c */ /* 0x040fe40000001808 */
[----:B-1----:R-:W-:Y:S01]  /*15f10*/  LDSM.16.MT88.4 R164, [R204+0x8880] ;  /* 0x00888000cca4783b */ /* 0x002fe20000004200 */
[----:B------:R-:W1:Y:S01]  /*15f20*/  MUFU.EX2 R237, R237 ;  /* 0x000000ed00ed7308 */ /* 0x000e620000000800 */
[C---:B------:R-:W-:Y:S02]  /*15f30*/  FMUL.FTZ R13, R3.reuse, R137 ;  /* 0x00000089030d7220 */ /* 0x040fe40000410000 */
[C---:B------:R-:W-:Y:S02]  /*15f40*/  FMUL.FTZ R49, R3.reuse, R49 ;  /* 0x0000003103317220 */ /* 0x040fe40000410000 */
[C---:B------:R-:W-:Y:S02]  /*15f50*/  FMUL.FTZ R14, R2.reuse, R138 ;  /* 0x0000008a020e7220 */ /* 0x040fe40000410000 */
[----:B------:R-:W-:Y:S02]  /*15f60*/  LDSM.16.MT88.4 R176, [R211+0xa880] ;  /* 0x00a88000d3b0783b */ /* 0x000fe40000004200 */
[C---:B------:R-:W-:Y:S01]  /*15f70*/  FMUL.FTZ R15, R2.reuse, R139 ;  /* 0x0000008b020f7220 */ /* 0x040fe20000410000 */
[----:B------:R-:W-:Y:S01]  /*15f80*/  MUFU.EX2 R239, R239 ;  /* 0x000000ef00ef7308 */ /* 0x000fe20000000800 */
[C---:B------:R-:W-:Y:S02]  /*15f90*/  FMUL.FTZ R50, R2.reuse, R50 ;  /* 0x0000003202327220 */ /* 0x040fe40000410000 */
[C---:B------:R-:W-:Y:S02]  /*15fa0*/  FMUL.FTZ R51, R2.reuse, R51 ;  /* 0x0000003302337220 */ /* 0x040fe40000410000 */
[----:B------:R-:W3:Y:S01]  /*15fb0*/  LDSM.16.MT88.4 R136, [R204+0x8080] ;  /* 0x00808000cc88783b */ /* 0x000ee20000004200 */
[C---:B----4-:R-:W-:Y:S03]  /*15fc0*/  HMMA.16816.F32 R12, R144.reuse, R152, R12 ;  /* 0x00000098900c723c */ /* 0x050fe6000000180c */
[C---:B------:R-:W-:Y:S01]  /*15fd0*/  FMUL.FTZ R52, R3.reuse, R52 ;  /* 0x0000003403347220 */ /* 0x040fe20000410000 */
[----:B------:R-:W4:Y:S01]  /*15fe0*/  MUFU.EX2 R242, R242 ;  /* 0x000000f200f27308 */ /* 0x000f220000000800 */
[C---:B------:R-:W-:Y:S02]  /*15ff0*/  FMUL.FTZ R53, R3.reuse, R53 ;  /* 0x0000003503357220 */ /* 0x040fe40000410000 */
[----:B------:R-:W-:Y:S01]  /*16000*/  LDSM.16.MT88.4 R180, [R206+0xa880] ;  /* 0x00a88000ceb4783b */ /* 0x000fe20000004200 */
[C---:B------:R-:W-:Y:S04]  /*16010*/  HMMA.16816.F32 R16, R144.reuse, R154, R16 ;  /* 0x0000009a9010723c */ /* 0x040fe80000001810 */
[----:B------:R-:W-:Y:S01]  /*16020*/  FMUL.FTZ R54, R2, R54 ;  /* 0x0000003602367220 */ /* 0x000fe20000410000 */
[----:B--2---:R-:W-:Y:S01]  /*16030*/  F2FP.PACK_AB R152, R238, R235 ;  /* 0x000000ebee98723e */ /* 0x004fe200000000ff */
[----:B------:R-:W-:Y:S01]  /*16040*/  FMUL.FTZ R55, R2, R55 ;  /* 0x0000003702377220 */ /* 0x000fe20000410000 */
[----:B------:R-:W-:Y:S01]  /*16050*/  LDSM.16.MT88.4 R184, [R204+0xa880] ;  /* 0x00a88000ccb8783b */ /* 0x000fe20000004200 */
[C---:B------:R-:W-:Y:S04]  /*16060*/  HMMA.16816.F32 R20, R144.reuse, R156, R20 ;  /* 0x0000009c9014723c */ /* 0x040fe80000001814 */
[C---:B------:R-:W-:Y:S01]  /*16070*/  FMUL.FTZ R56, R3.reuse, R56 ;  /* 0x0000003803387220 */ /* 0x040fe20000410000 */
[----:B-1----:R-:W-:Y:S01]  /*16080*/  F2FP.PACK_AB R154, R240, R237 ;  /* 0x000000edf09a723e */ /* 0x002fe200000000ff */
[C---:B------:R-:W-:Y:S01]  /*16090*/  FMUL.FTZ R57, R3.reuse, R57 ;  /* 0x0000003903397220 */ /* 0x040fe20000410000 */
[----:B------:R-:W-:Y:S01]  /*160a0*/  LDSM.16.MT88.4 R188, [R211+0xb880] ;  /* 0x00b88000d3bc783b */ /* 0x000fe20000004200 */
[C---:B------:R-:W-:Y:S04]  /*160b0*/  HMMA.16816.F32 R24, R144.reuse, R158, R24 ;  /* 0x0000009e9018723c */ /* 0x040fe80000001818 */
[----:B------:R-:W-:Y:S01]  /*160c0*/  FMUL.FTZ R58, R2, R58 ;  /* 0x0000003a023a7220 */ /* 0x000fe20000410000 */
[----:B----4-:R-:W-:Y:S01]  /*160d0*/  F2FP.PACK_AB R153, R242, R239 ;  /* 0x000000eff299723e */ /* 0x010fe200000000ff */
[C---:B------:R-:W-:Y:S01]  /*160e0*/  FMUL.FTZ R59, R2.reuse, R59 ;  /* 0x0000003b023b7220 */ /* 0x040fe20000410000 */
[----:B------:R-:W-:Y:S01]  /*160f0*/  LDSM.16.MT88.4 R156, [R206+0x8880] ;  /* 0x00888000ce9c783b */ /* 0x000fe20000004200 */
[C---:B------:R-:W-:Y:S04]  /*16100*/  FMUL.FTZ R60, R3.reuse, R60 ;  /* 0x0000003c033c7220 */ /* 0x040fe80000410000 */
[C---:B------:R-:W-:Y:S02]  /*16110*/  FMUL.FTZ R61, R3.reuse, R61 ;  /* 0x0000003d033d7220 */ /* 0x040fe40000410000 */
[C---:B------:R-:W-:Y:S01]  /*16120*/  FMUL.FTZ R62, R2.reuse, R62 ;  /* 0x0000003e023e7220 */ /* 0x040fe20000410000 */
[C---:B---3--:R-:W-:Y:S01]  /*16130*/  HMMA.16816.F32 R28, R144.reuse, R136, R28 ;  /* 0x00000088901c723c */ /* 0x048fe2000000181c */
[----:B------:R-:W-:Y:S02]  /*16140*/  LDSM.16.MT88.4 R192, [R206+0xb880] ;  /* 0x00b88000cec0783b */ /* 0x000fe40000004200 */
[C---:B------:R-:W-:Y:S02]  /*16150*/  FMUL.FTZ R63, R2.reuse, R63 ;  /* 0x0000003f023f7220 */ /* 0x040fe40000410000 */
[C---:B------:R-:W-:Y:S02]  /*16160*/  FMUL.FTZ R64, R3.reuse, R64 ;  /* 0x0000004003407220 */ /* 0x040fe40000410000 */
[C---:B------:R-:W-:Y:S01]  /*16170*/  FMUL.FTZ R65, R3.reuse, R65 ;  /* 0x0000004103417220 */ /* 0x040fe20000410000 */
[C---:B------:R-:W-:Y:S01]  /*16180*/  HMMA.16816.F32 R32, R144.reuse, R138, R32 ;  /* 0x0000008a9020723c */ /* 0x040fe20000001820 */
[----:B------:R-:W1:Y:S03]  /*16190*/  LDSM.16.MT88.4 R136, [R205+0x9080] ;  /* 0x00908000cd88783b */ /* 0x000e660000004200 */
[C---:B------:R-:W-:Y:S02]  /*161a0*/  FMUL.FTZ R66, R2.reuse, R66 ;  /* 0x0000004202427220 */ /* 0x040fe40000410000 */
[C---:B------:R-:W-:Y:S02]  /*161b0*/  FMUL.FTZ R67, R2.reuse, R67 ;  /* 0x0000004302437220 */ /* 0x040fe40000410000 */
[C---:B------:R-:W-:Y:S01]  /*161c0*/  HMMA.16816.F32 R36, R144.reuse, R132, R36 ;  /* 0x000000849024723c */ /* 0x040fe20000001824 */
[----:B------:R-:W0:Y:S03]  /*161d0*/  LDGDEPBAR ;  /* 0x00000000000079af */ /* 0x000e260000000000 */
[C---:B------:R-:W-:Y:S02]  /*161e0*/  FMUL.FTZ R68, R3.reuse, R68 ;  /* 0x0000004403447220 */ /* 0x040fe40000410000 */
[C---:B------:R-:W-:Y:S02]  /*161f0*/  FMUL.FTZ R69, R3.reuse, R69 ;  /* 0x0000004503457220 */ /* 0x040fe40000410000 */
[C---:B------:R-:W-:Y:S01]  /*16200*/  HMMA.16816.F32 R40, R144.reuse, R134, R40 ;  /* 0x000000869028723c */ /* 0x040fe20000001828 */
[----:B------:R-:W2:Y:S03]  /*16210*/  LDSM.16.MT88.4 R132, [R204+0x9080] ;  /* 0x00908000cc84783b */ /* 0x000ea60000004200 */
[C---:B------:R-:W-:Y:S02]  /*16220*/  FMUL.FTZ R70, R2.reuse, R70 ;  /* 0x0000004602467220 */ /* 0x040fe40000410000 */
[C---:B------:R-:W-:Y:S02]  /*16230*/  FMUL.FTZ R71, R2.reuse, R71 ;  /* 0x0000004702477220 */ /* 0x040fe40000410000 */
[C---:B------:R-:W-:Y:S04]  /*16240*/  HMMA.16816.F32 R44, R144.reuse, R140, R44 ;  /* 0x0000008c902c723c */ /* 0x040fe8000000182c */
[C---:B------:R-:W-:Y:S02]  /*16250*/  FMUL.FTZ R72, R3.reuse, R72 ;  /* 0x0000004803487220 */ /* 0x040fe40000410000 */
[C---:B------:R-:W-:Y:S02]  /*16260*/  FMUL.FTZ R73, R3.reuse, R73 ;  /* 0x0000004903497220 */ /* 0x040fe40000410000 */
[C---:B------:R-:W-:Y:S01]  /*16270*/  HMMA.16816.F32 R48, R144.reuse, R142, R48 ;  /* 0x0000008e9030723c */ /* 0x040fe20000001830 */
[----:B------:R-:W3:Y:S03]  /*16280*/  LDSM.16.MT88.4 R140, [R211+0xa080] ;  /* 0x00a08000d38c783b */ /* 0x000ee60000004200 */
[C---:B------:R-:W-:Y:S02]  /*16290*/  FMUL.FTZ R74, R2.reuse, R74 ;  /* 0x0000004a024a7220 */ /* 0x040fe40000410000 */
[C---:B------:R-:W-:Y:S02]  /*162a0*/  FMUL.FTZ R75, R2.reuse, R75 ;  /* 0x0000004b024b7220 */ /* 0x040fe40000410000 */
[C---:B------:R-:W-:Y:S01]  /*162b0*/  FMUL.FTZ R76, R3.reuse, R76 ;  /* 0x0000004c034c7220 */ /* 0x040fe20000410000 */
[C---:B-1----:R-:W-:Y:S03]  /*162c0*/  HMMA.16816.F32 R52, R144.reuse, R136, R52 ;  /* 0x000000889034723c */ /* 0x042fe60000001834 */
[C---:B------:R-:W-:Y:S02]  /*162d0*/  FMUL.FTZ R77, R3.reuse, R77 ;  /* 0x0000004d034d7220 */ /* 0x040fe40000410000 */
[C---:B------:R-:W-:Y:S02]  /*162e0*/  FMUL.FTZ R78, R2.reuse, R78 ;  /* 0x0000004e024e7220 */ /* 0x040fe40000410000 */
[C---:B------:R-:W-:Y:S01]  /*162f0*/  FMUL.FTZ R79, R2.reuse, R79 ;  /* 0x0000004f024f7220 */ /* 0x040fe20000410000 */
        /* <DEDUP_REMOVED lines=11> */
[C---:B---3--:R-:W-:Y:S04]  /*163b0*/  HMMA.16816.F32 R68, R144.reuse, R140, R68 ;  /* 0x0000008c9044723c */ /* 0x048fe80000001844 */
        /* <DEDUP_REMOVED lines=29> */
[C---:B------:R-:W-:Y:S04]  /*16590*/  FMUL.FTZ R104, R3.reuse, R104 ;  /* 0x0000006803687220 */ /* 0x040fe80000410000 */
[C---:B------:R-:W-:Y:S01]  /*165a0*/  FMUL.FTZ R105, R3.reuse, R105 ;  /* 0x0000006903697220 */ /* 0x040fe20000410000 */
        /* <DEDUP_REMOVED lines=10> */
[----:B------:R-:W-:Y:S03]  /*16650*/  FMUL.FTZ R113, R3, R113 ;  /* 0x0000007103717220 */ /* 0x000fe60000410000 */
[C---:B--2---:R-:W-:Y:S03]  /*16660*/  HMMA.16816.F32 R108, R144.reuse, R132, R108 ;  /* 0x00000084906c723c */ /* 0x044fe6000000186c */
[C---:B------:R-:W-:Y:S02]  /*16670*/  FMUL.FTZ R114, R2.reuse, R114 ;  /* 0x0000007202727220 */ /* 0x040fe40000410000 */
[----:B------:R-:W-:Y:S02]  /*16680*/  FMUL.FTZ R115, R2, R115 ;  /* 0x0000007302737220 */ /* 0x000fe40000410000 */
[--C-:B------:R-:W-:Y:S02]  /*16690*/  FFMA.FTZ R151, R151, c[0x0][0x2d0], -R160.reuse ;  /* 0x0000b40097977a23 */ /* 0x100fe400000108a0 */
[----:B------:R-:W-:Y:S03]  /*166a0*/  FFMA.FTZ R160, R150, c[0x0][0x2d0], -R160 ;  /* 0x0000b40096a07a23 */ /* 0x000fe600000108a0 */
[C---:B------:R-:W-:Y:S01]  /*166b0*/  HMMA.16816.F32 R112, R144.reuse, R134, R112 ;  /* 0x000000869070723c */ /* 0x040fe20000001870 */
[----:B------:R-:W2:Y:S01]  /*166c0*/  LDSM.16.MT88.4 R132, [R211+0x8880] ;  /* 0x00888000d384783b */ /* 0x000ea20000004200 */
[----:B------:R4:W-:Y:S01]  /*166d0*/  MUFU.EX2 R150, R160 ;  /* 0x000000a000967308 */ /* 0x0009e20000000800 */
[C---:B------:R-:W-:Y:S02]  /*166e0*/  FMUL.FTZ R116, R3.reuse, R116 ;  /* 0x0000007403747220 */ /* 0x040fe40000410000 */
[C---:B------:R-:W-:Y:S02]  /*166f0*/  FMUL.FTZ R117, R3.reuse, R117 ;  /* 0x0000007503757220 */ /* 0x040fe40000410000 */
[C---:B------:R-:W-:Y:S02]  /*16700*/  FMUL.FTZ R118, R2.reuse, R118 ;  /* 0x0000007602767220 */ /* 0x040fe40000410000 */
[C---:B------:R-:W-:Y:S03]  /*16710*/  FMUL.FTZ R119, R2.reuse, R119 ;  /* 0x0000007702777220 */ /* 0x040fe60000410000 */
[----:B------:R-:W5:Y:S01]  /*16720*/  MUFU.EX2 R151, R151 ;  /* 0x0000009700977308 */ /* 0x000f620000000800 */
[C---:B------:R-:W-:Y:S02]  /*16730*/  FMUL.FTZ R120, R3.reuse, R120 ;  /* 0x0000007803787220 */ /* 0x040fe40000410000 */
[C---:B------:R-:W-:Y:S01]  /*16740*/  FMUL.FTZ R121, R3.reuse, R121 ;  /* 0x0000007903797220 */ /* 0x040fe20000410000 */
[C---:B---3--:R-:W-:Y:S03]  /*16750*/  HMMA.16816.F32 R116, R144.reuse, R140, R116 ;  /* 0x0000008c9074723c */ /* 0x048fe60000001874 */
[C---:B------:R-:W-:Y:S02]  /*16760*/  FMUL.FTZ R122, R2.reuse, R122 ;  /* 0x0000007a027a7220 */ /* 0x040fe40000410000 */
[C---:B------:R-:W-:Y:S02]  /*16770*/  FMUL.FTZ R123, R2.reuse, R123 ;  /* 0x0000007b027b7220 */ /* 0x040fe40000410000 */
[C---:B------:R-:W-:Y:S02]  /*16780*/  FMUL.FTZ R124, R3.reuse, R124 ;  /* 0x0000007c037c7220 */ /* 0x040fe40000410000 */
[C---:B------:R-:W-:Y:S01]  /*16790*/  FMUL.FTZ R125, R3.reuse, R125 ;  /* 0x0000007d037d7220 */ /* 0x040fe20000410000 */
[----:B----4-:R-:W3:Y:S02]  /*167a0*/  LDSM.16.MT88.4 R160, [R205+0x8880] ;  /* 0x00888000cda0783b */ /* 0x010ee40000004200 */
[C---:B------:R-:W-:Y:S03]  /*167b0*/  HMMA.16816.F32 R120, R144.reuse, R142, R120 ;  /* 0x0000008e9078723c */ /* 0x040fe60000001878 */
[C---:B------:R-:W-:Y:S02]  /*167c0*/  FMUL.FTZ R126, R2.reuse, R126 ;  /* 0x0000007e027e7220 */ /* 0x040fe40000410000 */
[----:B------:R-:W-:Y:S02]  /*167d0*/  FMUL.FTZ R127, R2, R127 ;  /* 0x0000007f027f7220 */ /* 0x000fe40000410000 */
[C---:B------:R-:W-:Y:S01]  /*167e0*/  FMUL.FTZ R128, R3.reuse, R128 ;  /* 0x0000008003807220 */ /* 0x040fe20000410000 */
[----:B-----5:R-:W-:Y:S01]  /*167f0*/  F2FP.PACK_AB R155, R150, R151 ;  /* 0x00000097969b723e */ /* 0x020fe200000000ff */
[C---:B------:R-:W-:Y:S03]  /*16800*/  FMUL.FTZ R129, R3.reuse, R129 ;  /* 0x0000008103817220 */ /* 0x040fe60000410000 */
[C---:B-1----:R-:W-:Y:S03]  /*16810*/  HMMA.16816.F32 R124, R144.reuse, R136, R124 ;  /* 0x00000088907c723c */ /* 0x042fe6000000187c */
[C---:B------:R-:W-:Y:S02]  /*16820*/  FMUL.FTZ R130, R2.reuse, R130 ;  /* 0x0000008202827220 */ /* 0x040fe40000410000 */
[C---:B------:R-:W-:Y:S02]  /*16830*/  FMUL.FTZ R131, R2.reuse, R131 ;  /* 0x0000008302837220 */ /* 0x040fe40000410000 */
[----:B------:R-:W-:Y:S01]  /*16840*/  FFMA.FTZ R236, R3, R226, R236 ;  /* 0x000000e203ec7223 */ /* 0x000fe200000100ec */
[----:B------:R-:W-:Y:S01]  /*16850*/  MOV R3, R0 ;  /* 0x0000000000037202 */ /* 0x000fe20000000f00 */
[----:B------:R-:W-:Y:S03]  /*16860*/  FFMA.FTZ R232, R2, R225, R232 ;  /* 0x000000e102e87223 */ /* 0x000fe600000100e8 */
[----:B------:R-:W-:Y:S03]  /*16870*/  HMMA.16816.F32 R128, R144, R138, R128 ;  /* 0x0000008a9080723c */ /* 0x000fe60000001880 */
[----:B------:R-:W-:Y:S02]  /*16880*/  FADD.FTZ R233, R233, R236 ;  /* 0x000000ece9e97221 */ /* 0x000fe40000010000 */
[----:B------:R-:W-:Y:S02]  /*16890*/  FADD.FTZ R227, R227, R232 ;  /* 0x000000e8e3e37221 */ /* 0x000fe40000010000 */
[----:B------:R-:W-:Y:S01]  /*168a0*/  FADD.FTZ R234, R234, R233 ;  /* 0x000000e9eaea7221 */ /* 0x000fe20000010000 */
[C---:B--2---:R-:W-:Y:S01]  /*168b0*/  HMMA.16816.F32 R144, R152.reuse, R132, R4 ;  /* 0x000000849890723c */ /* 0x044fe20000001804 */
[----:B------:R-:W1:Y:S04]  /*168c0*/  LDSM.16.MT88.4 R4, [R211+0x9880] ;  /* 0x00988000d304783b */ /* 0x000e680000004200 */
[----:B------:R-:W-:Y:S02]  /*168d0*/  FADD.FTZ R2, R230, R227 ;  /* 0x000000e3e6027221 */ /* 0x000fe40000010000 */
[----:B------:R-:W-:Y:S01]  /*168e0*/  FADD.FTZ R234, R231, R234 ;  /* 0x000000eae7ea7221 */ /* 0x000fe20000010000 */
[C---:B------:R-:W-:Y:S01]  /*168f0*/  HMMA.16816.F32 R140, R152.reuse, R134, R8 ;  /* 0x00000086988c723c */ /* 0x040fe20000001808 */
[----:B------:R-:W2:Y:S03]  /*16900*/  LDSM.16.MT88.4 R8, [R205+0x9880] ;  /* 0x00988000cd08783b */ /* 0x000ea60000004200 */
[----:B------:R-:W-:Y:S01]  /*16910*/  FADD.FTZ R2, R149, R2 ;  /* 0x0000000295027221 */ /* 0x000fe20000010000 */
[----:B------:R-:W-:Y:S01]  /*16920*/  MOV R149, R148 ;  /* 0x0000009400957202 */ /* 0x000fe20000000f00 */
[----:B------:R-:W-:Y:S02]  /*16930*/  FADD.FTZ R235, R235, R234 ;  /* 0x000000eaebeb7221 */ /* 0x000fe40000010000 */
[C---:B------:R-:W-:Y:S01]  /*16940*/  HMMA.16816.F32 R136, R152.reuse, R156, R12 ;  /* 0x0000009c9888723c */ /* 0x040fe2000000180c */
[----:B------:R-:W4:Y:S03]  /*16950*/  LDSM.16.MT88.4 R12, [R205+0xa880] ;  /* 0x00a88000cd0c783b */ /* 0x000f260000004200 */
[----:B------:R-:W-:Y:S02]  /*16960*/  FADD.FTZ R239, R239, R2 ;  /* 0x00000002efef7221 */ /* 0x000fe40000010000 */
[----:B------:R-:W-:Y:S02]  /*16970*/  FADD.FTZ R238, R238, R235 ;  /* 0x000000ebeeee7221 */ /* 0x000fe40000010000 */
[C---:B------:R-:W-:Y:S01]  /*16980*/  HMMA.16816.F32 R132, R152.reuse, R158, R16 ;  /* 0x0000009e9884723c */ /* 0x040fe20000001810 */
[----:B------:R-:W5:Y:S03]  /*16990*/  LDSM.16.MT88.4 R16, [R205+0xb880] ;  /* 0x00b88000cd10783b */ /* 0x000f660000004200 */
[----:B------:R-:W-:Y:S02]  /*169a0*/  FADD.FTZ R242, R242, R239 ;  /* 0x000000eff2f27221 */ /* 0x000fe40000010000 */
[----:B------:R-:W-:Y:S02]  /*169b0*/  FADD.FTZ R237, R237, R238 ;  /* 0x000000eeeded7221 */ /* 0x000fe40000010000 */
[C---:B---3--:R-:W-:Y:S01]  /*169c0*/  HMMA.16816.F32 R20, R152.reuse, R160, R20 ;  /* 0x000000a09814723c */ /* 0x048fe20000001814 */
[----:B------:R-:W3:Y:S03]  /*169d0*/  LDSM.16.MT88.4 R156, [R204+0xb880] ;  /* 0x00b88000cc9c783b */ /* 0x000ee60000004200 */
[----:B------:R-:W-:Y:S02]  /*169e0*/  FADD.FTZ R151, R151, R242 ;  /* 0x000000f297977221 */ /* 0x000fe40000010000 */
[----:B------:R-:W-:Y:S02]  /*169f0*/  FADD.FTZ R226, R240, R237 ;  /* 0x000000edf0e27221 */ /* 0x000fe40000010000 */
[C---:B------:R-:W-:Y:S04]  /*16a00*/  HMMA.16816.F32 R24, R152.reuse, R162, R24 ;  /* 0x000000a29818723c */ /* 0x040fe80000001818 */
[----:B------:R-:W-:Y:S04]  /*16a10*/  FADD.FTZ R225, R150, R151 ;  /* 0x0000009796e17221 */ /* 0x000fe80000010000 */
[C---:B------:R-:W-:Y:S08]  /*16a20*/  HMMA.16816.F32 R28, R152.reuse, R164, R28 ;  /* 0x000000a4981c723c */ /* 0x040ff0000000181c */
[C---:B------:R-:W-:Y:S08]  /*16a30*/  HMMA.16816.F32 R32, R152.reuse, R166, R32 ;  /* 0x000000a69820723c */ /* 0x040ff00000001820 */
[C---:B-1----:R-:W-:Y:S08]  /*16a40*/  HMMA.16816.F32 R36, R152.reuse, R4, R36 ;  /* 0x000000049824723c */ /* 0x042ff00000001824 */
[C---:B------:R-:W-:Y:S08]  /*16a50*/  HMMA.16816.F32 R40, R152.reuse, R6, R40 ;  /* 0x000000069828723c */ /* 0x040ff00000001828 */
[C---:B------:R-:W-:Y:S08]  /*16a60*/  HMMA.16816.F32 R44, R152.reuse, R168, R44 ;  /* 0x000000a8982c723c */ /* 0x040ff0000000182c */
[C---:B------:R-:W-:Y:S08]  /*16a70*/  HMMA.16816.F32 R48, R152.reuse, R170, R48 ;  /* 0x000000aa9830723c */ /* 0x040ff00000001830 */
[C---:B--2---:R-:W-:Y:S08]  /*16a80*/  HMMA.16816.F32 R52, R152.reuse, R8, R52 ;  /* 0x000000089834723c */ /* 0x044ff00000001834 */
        /* <DEDUP_REMOVED lines=17> */
[C---:B---3--:R-:W-:Y:S08]  /*16ba0*/  HMMA.16816.F32 R124, R152.reuse, R156, R124 ;  /* 0x0000009c987c723c */ /* 0x048ff0000000187c */
[----:B------:R-:W-:Y:S01]  /*16bb0*/  HMMA.16816.F32 R128, R152, R158, R128 ;  /* 0x0000009e9880723c */ /* 0x000fe20000001880 */
[----:B------:R-:W-:-:S07]  /*16bc0*/  @P0 BRA `(.L_x_441) ;  /* 0xffffdef000000947 */ /* 0x000fce000383ffff */
.L_x_440:
[----:B------:R-:W-:-:S06]  /*16bd0*/  UISETP.GE.AND UP0, UPT, UR13, UR6, UPT ;  /* 0x000000060d00728c */ /* 0x000fcc000bf06270 */
[----:B------:R-:W-:-:S13]  /*16be0*/  PLOP3.LUT P0, PT, PT, PT, UP0, 0x80, 0x0 ;  /* 0x000000000000781c */ /* 0x000fda0003f0f008 */
[----:B------:R-:W-:Y:S05]  /*16bf0*/  @!P0 BRA `(.L_x_442) ;  /* 0x000029e000008947 */ /* 0x000fea0003800000 */
[----:B------:R-:W-:Y:S01]  /*16c00*/  UMOV UR8, 0x5 ;  /* 0x0000000500087882 */ /* 0x000fe20000000000 */
[----:B------:R-:W-:Y:S01]  /*16c10*/  MOV R2, R148 ;  /* 0x0000009400027202 */ /* 0x000fe20000000f00 */
[----:B------:R-:W-:Y:S01]  /*16c20*/  ULDC.64 UR4, c[0x0][0x208] ;  /* 0x0000820000047ab9 */ /* 0x000fe20000000a00 */
[----:B------:R-:W-:Y:S01]  /*16c30*/  MOV R3, R0 ;  /* 0x0000000000037202 */ /* 0x000fe20000000f00 */
[----:B------:R-:W-:Y:S01]  /*16c40*/  USHF.L.U64.HI UR8, UR4, UR8, UR5 ;  /* 0x0000000804087299 */ /* 0x000fe20008010205 */
[----:B------:R-:W-:Y:S01]  /*16c50*/  MOV R220, R228 ;  /* 0x000000e400dc7202 */ /* 0x000fe20000000f00 */
[----:B------:R-:W-:-:S03]  /*16c60*/  USHF.L.U32 UR10, UR4, 0x5, URZ ;  /* 0x00000005040a7899 */ /* 0x000fc6000800063f */
[----:B------:R-:W-:Y:S02]  /*16c70*/  ULDC.64 UR4, c[0x0][0x1e0] ;  /* 0x0000780000047ab9 */ /* 0x000fe40000000a00 */
.L_x_451:
[----:B------:R-:W-:Y:S04]  /*16c80*/  DEPBAR.LE SB0, 0x0 ;  /* 0x000080000000791a */ /* 0x000fe80000000000 */
[----:B------:R-:W-:Y:S01]  /*16c90*/  BAR.SYNC.DEFER_BLOCKING 0x0 ;  /* 0x0000000000007b1d */ /* 0x000fe20000010000 */
[----:B------:R-:W-:Y:S01]  /*16ca0*/  USHF.R.S32.HI UR11, URZ, 0x1f, UR13 ;  /* 0x0000001f3f0b7899 */ /* 0x000fe2000801140d */
[----:B------:R-:W-:Y:S01]  /*16cb0*/  IMAD.U32 R5, RZ, RZ, UR10 ;  /* 0x0000000aff057e24 */ /* 0x000fe2000f8e00ff */
[----:B------:R-:W-:Y:S01]  /*16cc0*/  UIMAD UR9, UR8, UR13, URZ ;  /* 0x0000000d080972a4 */ /* 0x000fe2000f8e023f */
[----:B------:R-:W-:Y:S01]  /*16cd0*/  LOP3.LUT P2, RZ, R215, 0x4, RZ, 0xc0, !PT ;  /* 0x00000004d7ff7812 */ /* 0x000fe2000784c0ff */
[----:B------:R-:W-:Y:S01]  /*16ce0*/  UISETP.GT.AND UP0, UPT, UR13, UR6, UPT ;  /* 0x000000060d00728c */ /* 0x000fe2000bf04270 */
[----:B------:R-:W-:Y:S01]  /*16cf0*/  IMAD.WIDE.U32 R4, R5, UR13, R220 ;  /* 0x0000000d05047c25 */ /* 0x000fe2000f8e00dc */
[----:B------:R-:W-:Y:S01]  /*16d00*/  UIMAD UR9, UR11, UR10, UR9 ;  /* 0x0000000a0b0972a4 */ /* 0x000fe2000f8e0209 */
[C---:B------:R-:W-:Y:S02]  /*16d10*/  LOP3.LUT P1, RZ, R215.reuse, 0x2, RZ, 0xc0, !PT ;  /* 0x00000002d7ff7812 */ /* 0x040fe4000782c0ff */
[----:B------:R-:W-:Y:S02]  /*16d20*/  LOP3.LUT P5, RZ, R215, 0x1, RZ, 0xc0, !PT ;  /* 0x00000001d7ff7812 */ /* 0x000fe400078ac0ff */
[C---:B------:R-:W-:Y:S02]  /*16d30*/  LEA R180, P0, R4.reuse, c[0x0][0x1f8], 0x1 ;  /* 0x00007e0004b47a11 */ /* 0x040fe400078008ff */
[----:B------:R-:W-:Y:S02]  /*16d40*/  IADD3 R0, R5, UR9, RZ ;  /* 0x0000000905007c10 */ /* 0x000fe4000fffe0ff */
[----:B------:R-:W-:Y:S01]  /*16d50*/  PLOP3.LUT P3, PT, PT, PT, UP0, 0x80, 0x0 ;  /* 0x000000000000781c */ /* 0x000fe20003f6f008 */
[----:B------:R-:W-:Y:S01]  /*16d60*/  @UP0 UIADD3 UR11, UR13, -0x1, URZ ;  /* 0xffffffff0d0b0890 */ /* 0x000fe2000fffe03f */
[----:B------:R-:W-:Y:S02]  /*16d70*/  LEA.HI.X R181, R4, c[0x0][0x1fc], R0, 0x1, P0 ;  /* 0x00007f0004b57a11 */ /* 0x000fe400000f0c00 */
[----:B------:R-:W-:Y:S01]  /*16d80*/  PLOP3.LUT P4, PT, PT, PT, UP0, 0x80, 0x0 ;  /* 0x000000000000781c */ /* 0x000fe20003f8f008 */
[----:B------:R-:W-:Y:S01]  /*16d90*/  @UP0 UIMAD.WIDE.U32 UR14, UR11, UR4, URZ ;  /* 0x000000040b0e02a5 */ /* 0x000fe2000f8e003f */
[----:B------:R-:W-:Y:S01]  /*16da0*/  LOP3.LUT P4, RZ, R215, 0x2, RZ, 0xc0, !PT ;  /* 0x00000002d7ff7812 */ /* 0x000fe2000788c0ff */
[----:B------:R-:W-:Y:S01]  /*16db0*/  @UP0 USHF.R.S32.HI UR9, URZ, 0x1f, UR11 ;  /* 0x0000001f3f090899 */ /* 0x000fe2000801140b */
[----:B------:R-:W-:Y:S01]  /*16dc0*/  LDSM.16.M88.4 R16, [R214+0x10080] ;  /* 0x01008000d610783b */ /* 0x000fe20000000200 */
[----:B------:R-:W-:Y:S02]  /*16dd0*/  PLOP3.LUT P0, PT, PT, PT, UP0, 0x80, 0x0 ;  /* 0x000000000000781c */ /* 0x000fe40003f0f008 */
[----:B------:R-:W-:Y:S02]  /*16de0*/  @UP0 UIMAD UR9, UR9, UR4, URZ ;  /* 0x00000004090902a4 */ /* 0x000fe4000f8e023f */
[----:B------:R-:W1:Y:S02]  /*16df0*/  LDSM.16.M88.4 R8, [R213+0xc080] ;  /* 0x00c08000d508783b */ /* 0x000e640000000200 */
[----:B------:R-:W-:Y:S03]  /*16e00*/  @UP0 UIMAD UR9, UR11, UR5, UR9 ;  /* 0x000000050b0902a4 */ /* 0x000fe6000f8e0209 */
[----:B------:R-:W2:Y:S01]  /*16e10*/  LDSM.16.M88.4 R148, [R213+0xc880] ;  /* 0x00c88000d594783b */ /* 0x000ea20000000200 */
[----:B------:R-:W-:Y:S04]  /*16e20*/  @UP0 UIADD3 UR9, UR15, UR9, URZ ;  /* 0x000000090f090290 */ /* 0x000fe8000fffe03f */
[----:B------:R-:W-:Y:S05]  /*16e30*/  LDSM.16.M88.4 R152, [R210+0x10080] ;  /* 0x01008000d298783b */ /* 0x000fea0000000200 */
[----:B------:R-:W3:Y:S05]  /*16e40*/  LDSM.16.M88.4 R156, [R212] ;  /* 0x00000000d49c783b */ /* 0x000eea0000000200 */
[----:B------:R-:W4:Y:S05]  /*16e50*/  LDSM.16.M88.4 R160, [R203] ;  /* 0x00000000cba0783b */ /* 0x000f2a0000000200 */
[----:B------:R-:W-:Y:S01]  /*16e60*/  @!PT LDS RZ, [RZ] ;  /* 0x00000000fffff984 */ /* 0x000fe20000000800 */
[----:B------:R-:W-:Y:S01]  /*16e70*/  @!PT LDS RZ, [RZ] ;  /* 0x00000000fffff984 */ /* 0x000fe20000000800 */
[----:B------:R-:W-:Y:S01]  /*16e80*/  @!PT LDS RZ, [RZ] ;  /* 0x00000000fffff984 */ /* 0x000fe20000000800 */
[----:B------:R2:W-:Y:S05]  /*16e90*/  LDGSTS.E.BYPASS.LTC128B.128 [R218+0x8080], [R180.64], !P6 ;  /* 0x08080000b4da7fae */ /* 0x0005ea000f101d5e */
[----:B------:R3:W-:Y:S01]  /*16ea0*/  LDGSTS.E.BYPASS.LTC128B.128 [R218+0x9080], [R180.64+0x80], !P2 ;  /* 0x09080080b4da7fae */ /* 0x0007e2000d101d5e */
[----:B------:R-:W-:Y:S04]  /*16eb0*/  PLOP3.LUT P2, PT, PT, PT, UP0, 0x80, 0x0 ;  /* 0x000000000000781c */ /* 0x000fe80003f4f008 */
[----:B------:R3:W-:Y:S01]  /*16ec0*/  LDGSTS.E.BYPASS.LTC128B.128 [R218+0xa080], [R180.64+0x100], !P1 ;  /* 0x0a080100b4da7fae */ /* 0x0007e2000c901d5e */
[C---:B-1----:R-:W-:Y:S04]  /*16ed0*/  HMMA.16816.F32 R4, R16.reuse, R8, RZ ;  /* 0x000000081004723c */ /* 0x042fe800000018ff */
[----:B------:R1:W-:Y:S05]  /*16ee0*/  LDGSTS.E.BYPASS.LTC128B.128 [R218+0xb080], [R180.64+0x180], !P5 ;  /* 0x0b080180b4da7fae */ /* 0x0003ea000e901d5e */
[----:B------:R-:W-:Y:S01]  /*16ef0*/  LDSM.16.M88.4 R164, [R209+0x10080] ;  /* 0x01008000d1a4783b */ /* 0x000fe20000000200 */
[C---:B------:R-:W-:Y:S04]  /*16f00*/  HMMA.16816.F32 R8, R16.reuse, R10, RZ ;  /* 0x0000000a1008723c */ /* 0x040fe800000018ff */
[----:B------:R-:W0:Y:S04]  /*16f10*/  LDGDEPBAR ;  /* 0x00000000000079af */ /* 0x000e280000000000 */
[C---:B--2---:R-:W-:Y:S01]  /*16f20*/  HMMA.16816.F32 R12, R16.reuse, R148, RZ ;  /* 0x00000094100c723c */ /* 0x044fe200000018ff */
[----:B------:R-:W2:Y:S05]  /*16f30*/  LDSM.16.M88.4 R168, [R208+0xc080] ;  /* 0x00c08000d0a8783b */ /* 0x000eaa0000000200 */
[----:B------:R-:W-:Y:S02]  /*16f40*/  LDSM.16.M88.4 R172, [R207+0x10080] ;  /* 0x01008000cfac783b */ /* 0x000fe40000000200 */
[----:B------:R-:W-:Y:S03]  /*16f50*/  HMMA.16816.F32 R16, R16, R150, RZ ;  /* 0x000000961010723c */ /* 0x000fe600000018ff */
[----:B------:R-:W5:Y:S05]  /*16f60*/  LDSM.16.M88.4 R148, [R208+0xc880] ;  /* 0x00c88000d094783b */ /* 0x000f6a0000000200 */
[C---:B---3--:R-:W-:Y:S01]  /*16f70*/  HMMA.16816.F32 R4, R152.reuse, R156, R4 ;  /* 0x0000009c9804723c */ /* 0x048fe20000001804 */
[----:B------:R-:W3:Y:S07]  /*16f80*/  LDSM.16.M88.4 R176, [R202] ;  /* 0x00000000cab0783b */ /* 0x000eee0000000200 */
[C---:B------:R-:W-:Y:S01]  /*16f90*/  HMMA.16816.F32 R8, R152.reuse, R158, R8 ;  /* 0x0000009e9808723c */ /* 0x040fe20000001808 */
[----:B------:R-:W-:Y:S07]  /*16fa0*/  LDSM.16.M88.4 R156, [R214+0x14080] ;  /* 0x01408000d69c783b */ /* 0x000fee0000000200 */
[C---:B----4-:R-:W-:Y:S08]  /*16fb0*/  HMMA.16816.F32 R12, R152.reuse, R160, R12 ;  /* 0x000000a0980c723c */ /* 0x050ff0000000180c */
[----:B------:R-:W-:Y:S01]  /*16fc0*/  HMMA.16816.F32 R16, R152, R162, R16 ;  /* 0x000000a29810723c */ /* 0x000fe20000001810 */
[----:B------:R-:W4:Y:S05]  /*16fd0*/  LDSM.16.M88.4 R152, [R202+0x800] ;  /* 0x00080000ca98783b */ /* 0x000f2a0000000200 */
[----:B------:R-:W1:Y:S02]  /*16fe0*/  LDSM.16.M88.4 R160, [R213+0xd080] ;  /* 0x00d08000d5a0783b */ /* 0x000e640000000200 */
[C---:B--2---:R-:W-:Y:S08]  /*16ff0*/  HMMA.16816.F32 R4, R164.reuse, R168, R4 ;  /* 0x000000a8a404723c */ /* 0x044ff00000001804 */
[C---:B------:R-:W-:Y:S01]  /*17000*/  HMMA.16816.F32 R8, R164.reuse, R170, R8 ;  /* 0x000000aaa408723c */ /* 0x040fe20000001808 */
[----:B------:R-:W-:Y:S07]  /*17010*/  LDSM.16.M88.4 R168, [R201] ;  /* 0x00000000c9a8783b */ /* 0x000fee0000000200 */
[C---:B-----5:R-:W-:Y:S08]  /*17020*/  HMMA.16816.F32 R12, R164.reuse, R148, R12 ;  /* 0x00000094a40c723c */ /* 0x060ff0000000180c */
[----:B------:R-:W-:Y:S01]  /*17030*/  HMMA.16816.F32 R16, R164, R150, R16 ;  /* 0x00000096a410723c */ /* 0x000fe20000001810 */
[----:B------:R-:W2:Y:S05]  /*17040*/  LDSM.16.M88.4 R148, [R213+0xd880] ;  /* 0x00d88000d594783b */ /* 0x000eaa0000000200 */
[----:B------:R-:W5:Y:S02]  /*17050*/  LDSM.16.M88.4 R164, [R210+0x14080] ;  /* 0x01408000d2a4783b */ /* 0x000f640000000200 */
[C---:B---3--:R-:W-:Y:S08]  /*17060*/  HMMA.16816.F32 R4, R172.reuse, R176, R4 ;  /* 0x000000b0ac04723c */ /* 0x048ff00000001804 */
[C---:B------:R-:W-:Y:S01]  /*17070*/  HMMA.16816.F32 R8, R172.reuse, R178, R8 ;  /* 0x000000b2ac08723c */ /* 0x040fe20000001808 */
[----:B------:R-:W-:Y:S07]  /*17080*/  LDSM.16.M88.4 R176, [R208+0xd080] ;  /* 0x00d08000d0b0783b */ /* 0x000fee0000000200 */
[C---:B----4-:R-:W-:Y:S08]  /*17090*/  HMMA.16816.F32 R12, R172.reuse, R152, R12 ;  /* 0x00000098ac0c723c */ /* 0x050ff0000000180c */
[----:B------:R-:W-:Y:S01]  /*170a0*/  HMMA.16816.F32 R16, R172, R154, R16 ;  /* 0x0000009aac10723c */ /* 0x000fe20000001810 */
[----:B------:R-:W3:Y:S05]  /*170b0*/  LDSM.16.M88.4 R152, [R200] ;  /* 0x00000000c898783b */ /* 0x000eea0000000200 */
[----:B------:R-:W4:Y:S02]  /*170c0*/  LDSM.16.M88.4 R172, [R209+0x14080] ;  /* 0x01408000d1ac783b */ /* 0x000f240000000200 */
[C---:B-1----:R-:W-:Y:S08]  /*170d0*/  HMMA.16816.F32 R4, R156.reuse, R160, R4 ;  /* 0x000000a09c04723c */ /* 0x042ff00000001804 */
[C---:B------:R-:W-:Y:S01]  /*170e0*/  HMMA.16816.F32 R8, R156.reuse, R162, R8 ;  /* 0x000000a29c08723c */ /* 0x040fe20000001808 */
[----:B------:R-:W-:Y:S07]  /*170f0*/  LDSM.16.M88.4 R160, [R202+0x1000] ;  /* 0x00100000caa0783b */ /* 0x000fee0000000200 */
[C---:B--2---:R-:W-:Y:S08]  /*17100*/  HMMA.16816.F32 R12, R156.reuse, R148, R12 ;  /* 0x000000949c0c723c */ /* 0x044ff0000000180c */
[----:B------:R-:W-:Y:S01]  /*17110*/  HMMA.16816.F32 R16, R156, R150, R16 ;  /* 0x000000969c10723c */ /* 0x000fe20000001810 */
[----:B------:R-:W1:Y:S05]  /*17120*/  LDSM.16.M88.4 R148, [R208+0xd880] ;  /* 0x00d88000d094783b */ /* 0x000e6a0000000200 */
[----:B------:R-:W2:Y:S02]  /*17130*/  LDSM.16.M88.4 R156, [R207+0x14080] ;  /* 0x01408000cf9c783b */ /* 0x000ea40000000200 */
[C---:B-----5:R-:W-:Y:S08]  /*17140*/  HMMA.16816.F32 R4, R164.reuse, R168, R4 ;  /* 0x000000a8a404723c */ /* 0x060ff00000001804 */
[C---:B------:R-:W-:Y:S01]  /*17150*/  HMMA.16816.F32 R8, R164.reuse, R170, R8 ;  /* 0x000000aaa408723c */ /* 0x040fe20000001808 */
[----:B------:R-:W-:Y:S07]  /*17160*/  LDSM.16.M88.4 R168, [R213+0xe080] ;  /* 0x00e08000d5a8783b */ /* 0x000fee0000000200 */
[C---:B---3--:R-:W-:Y:S08]  /*17170*/  HMMA.16816.F32 R12, R164.reuse, R152, R12 ;  /* 0x00000098a40c723c */ /* 0x048ff0000000180c */
[----:B------:R-:W-:Y:S01]  /*17180*/  HMMA.16816.F32 R16, R164, R154, R16 ;  /* 0x0000009aa410723c */ /* 0x000fe20000001810 */
[----:B------:R-:W3:Y:S05]  /*17190*/  LDSM.16.M88.4 R152, [R202+0x1800] ;  /* 0x00180000ca98783b */ /* 0x000eea0000000200 */
[----:B------:R-:W5:Y:S02]  /*171a0*/  LDSM.16.M88.4 R164, [R214+0x18080] ;  /* 0x01808000d6a4783b */ /* 0x000f640000000200 */
[C---:B----4-:R-:W-:Y:S08]  /*171b0*/  HMMA.16816.F32 R4, R172.reuse, R176, R4 ;  /* 0x000000b0ac04723c */ /* 0x050ff00000001804 */
[C---:B------:R-:W-:Y:S01]  /*171c0*/  HMMA.16816.F32 R8, R172.reuse, R178, R8 ;  /* 0x000000b2ac08723c */ /* 0x040fe20000001808 */
[----:B------:R-:W-:Y:S07]  /*171d0*/  LDSM.16.M88.4 R176, [R199] ;  /* 0x00000000c7b0783b */ /* 0x000fee0000000200 */
[C---:B-1----:R-:W-:Y:S08]  /*171e0*/  HMMA.16816.F32 R12, R172.reuse, R148, R12 ;  /* 0x00000094ac0c723c */ /* 0x042ff0000000180c */
[----:B------:R-:W-:Y:S01]  /*171f0*/  HMMA.16816.F32 R16, R172, R150, R16 ;  /* 0x00000096ac10723c */ /* 0x000fe20000001810 */
[----:B------:R-:W1:Y:S05]  /*17200*/  LDSM.16.M88.4 R148, [R213+0xe880] ;  /* 0x00e88000d594783b */ /* 0x000e6a0000000200 */
[----:B------:R-:W4:Y:S02]  /*17210*/  LDSM.16.M88.4 R172, [R210+0x18080] ;  /* 0x01808000d2ac783b */ /* 0x000f240000000200 */
[C---:B--2---:R-:W-:Y:S08]  /*17220*/  HMMA.16816.F32 R4, R156.reuse, R160, R4 ;  /* 0x000000a09c04723c */ /* 0x044ff00000001804 */
[C---:B------:R-:W-:Y:S01]  /*17230*/  HMMA.16816.F32 R8, R156.reuse, R162, R8 ;  /* 0x000000a29c08723c */ /* 0x040fe20000001808 */
[----:B------:R-:W-:Y:S07]  /*17240*/  LDSM.16.M88.4 R160, [R208+0xe080] ;  /* 0x00e08000d0a0783b */ /* 0x000fee0000000200 */
[C---:B---3--:R-:W-:Y:S08]  /*17250*/  HMMA.16816.F32 R12, R156.reuse, R152, R12 ;  /* 0x000000989c0c723c */ /* 0x048ff0000000180c */
[----:B------:R-:W-:Y:S01]  /*17260*/  HMMA.16816.F32 R16, R156, R154, R16 ;  /* 0x0000009a9c10723c */ /* 0x000fe20000001810 */
[----:B------:R-:W2:Y:S05]  /*17270*/  LDSM.16.M88.4 R152, [R198] ;  /* 0x00000000c698783b */ /* 0x000eaa0000000200 */
[----:B------:R-:W3:Y:S02]  /*17280*/  LDSM.16.M88.4 R156, [R209+0x18080] ;  /* 0x01808000d19c783b */ /* 0x000ee40000000200 */
[C---:B-----5:R-:W-:Y:S08]  /*17290*/  HMMA.16816.F32 R4, R164.reuse, R168, R4 ;  /* 0x000000a8a404723c */ /* 0x060ff00000001804 */
[C---:B------:R-:W-:Y:S01]  /*172a0*/  HMMA.16816.F32 R8, R164.reuse, R170, R8 ;  /* 0x000000aaa408723c */ /* 0x040fe20000001808 */
[----:B------:R-:W-:Y:S07]  /*172b0*/  LDSM.16.M88.4 R168, [R202+0x2000] ;  /* 0x00200000caa8783b */ /* 0x000fee0000000200 */
[C---:B-1----:R-:W-:Y:S08]  /*172c0*/  HMMA.16816.F32 R12, R164.reuse, R148, R12 ;  /* 0x00000094a40c723c */ /* 0x042ff0000000180c */
[----:B------:R-:W-:Y:S01]  /*172d0*/  HMMA.16816.F32 R16, R164, R150, R16 ;  /* 0x00000096a410723c */ /* 0x000fe20000001810 */
[----:B------:R-:W1:Y:S05]  /*172e0*/  LDSM.16.M88.4 R148, [R208+0xe880] ;  /* 0x00e88000d094783b */ /* 0x000e6a0000000200 */
[----:B------:R-:W5:Y:S02]  /*172f0*/  LDSM.16.M88.4 R164, [R207+0x18080] ;  /* 0x01808000cfa4783b */ /* 0x000f640000000200 */
[C---:B----4-:R-:W-:Y:S08]  /*17300*/  HMMA.16816.F32 R4, R172.reuse, R176, R4 ;  /* 0x000000b0ac04723c */ /* 0x050ff00000001804 */
[C---:B------:R-:W-:Y:S01]  /*17310*/  HMMA.16816.F32 R8, R172.reuse, R178, R8 ;  /* 0x000000b2ac08723c */ /* 0x040fe20000001808 */
[----:B------:R-:W-:Y:S07]  /*17320*/  LDSM.16.M88.4 R176, [R213+0xf080] ;  /* 0x00f08000d5b0783b */ /* 0x000fee0000000200 */
[C---:B--2---:R-:W-:Y:S08]  /*17330*/  HMMA.16816.F32 R12, R172.reuse, R152, R12 ;  /* 0x00000098ac0c723c */ /* 0x044ff0000000180c */
[----:B------:R-:W-:Y:S01]  /*17340*/  HMMA.16816.F32 R16, R172, R154, R16 ;  /* 0x0000009aac10723c */ /* 0x000fe20000001810 */
[----:B------:R-:W2:Y:S05]  /*17350*/  LDSM.16.M88.4 R152, [R202+0x2800] ;  /* 0x00280000ca98783b */ /* 0x000eaa0000000200 */
[----:B------:R-:W4:Y:S02]  /*17360*/  LDSM.16.M88.4 R172, [R214+0x1c080] ;  /* 0x01c08000d6ac783b */ /* 0x000f240000000200 */
[C---:B---3--:R-:W-:Y:S08]  /*17370*/  HMMA.16816.F32 R4, R156.reuse, R160, R4 ;  /* 0x000000a09c04723c */ /* 0x048ff00000001804 */
[C---:B------:R-:W-:Y:S01]  /*17380*/  HMMA.16816.F32 R8, R156.reuse, R162, R8 ;  /* 0x000000a29c08723c */ /* 0x040fe20000001808 */
[----:B------:R-:W-:Y:S07]  /*17390*/  LDSM.16.M88.4 R160, [R197] ;  /* 0x00000000c5a0783b */ /* 0x000fee0000000200 */
[C---:B-1----:R-:W-:Y:S08]  /*173a0*/  HMMA.16816.F32 R12, R156.reuse, R148, R12 ;  /* 0x000000949c0c723c */ /* 0x042ff0000000180c */
[----:B------:R-:W-:Y:S01]  /*173b0*/  HMMA.16816.F32 R16, R156, R150, R16 ;  /* 0x000000969c10723c */ /* 0x000fe20000001810 */
[----:B------:R-:W1:Y:S05]  /*173c0*/  LDSM.16.M88.4 R148, [R213+0xf880] ;  /* 0x00f88000d594783b */ /* 0x000e6a0000000200 */
[----:B------:R-:W3:Y:S02]  /*173d0*/  LDSM.16.M88.4 R156, [R210+0x1c080] ;  /* 0x01c08000d29c783b */ /* 0x000ee40000000200 */
[C---:B-----5:R-:W-:Y:S08]  /*173e0*/  HMMA.16816.F32 R4, R164.reuse, R168, R4 ;  /* 0x000000a8a404723c */ /* 0x060ff00000001804 */
[C---:B------:R-:W-:Y:S01]  /*173f0*/  HMMA.16816.F32 R8, R164.reuse, R170, R8 ;  /* 0x000000aaa408723c */ /* 0x040fe20000001808 */
[----:B------:R-:W-:Y:S07]  /*17400*/  LDSM.16.M88.4 R168, [R208+0xf080] ;  /* 0x00f08000d0a8783b */ /* 0x000fee0000000200 */
[C---:B--2---:R-:W-:Y:S08]  /*17410*/  HMMA.16816.F32 R12, R164.reuse, R152, R12 ;  /* 0x00000098a40c723c */ /* 0x044ff0000000180c */
[----:B------:R-:W-:Y:S01]  /*17420*/  HMMA.16816.F32 R16, R164, R154, R16 ;  /* 0x0000009aa410723c */ /* 0x000fe20000001810 */
[----:B------:R-:W2:Y:S05]  /*17430*/  LDSM.16.M88.4 R152, [R196] ;  /* 0x00000000c498783b */ /* 0x000eaa0000000200 */
[----:B------:R-:W5:Y:S02]  /*17440*/  LDSM.16.M88.4 R164, [R209+0x1c080] ;  /* 0x01c08000d1a4783b */ /* 0x000f640000000200 */
[C---:B----4-:R-:W-:Y:S08]  /*17450*/  HMMA.16816.F32 R4, R172.reuse, R176, R4 ;  /* 0x000000b0ac04723c */ /* 0x050ff00000001804 */
[C---:B------:R-:W-:Y:S01]  /*17460*/  HMMA.16816.F32 R8, R172.reuse, R178, R8 ;  /* 0x000000b2ac08723c */ /* 0x040fe20000001808 */
[----:B------:R-:W-:Y:S07]  /*17470*/  LDSM.16.M88.4 R176, [R202+0x3000] ;  /* 0x00300000cab0783b */ /* 0x000fee0000000200 */
[C---:B-1----:R-:W-:Y:S08]  /*17480*/  HMMA.16816.F32 R12, R172.reuse, R148, R12 ;  /* 0x00000094ac0c723c */ /* 0x042ff0000000180c */
[----:B------:R-:W-:Y:S01]  /*17490*/  HMMA.16816.F32 R16, R172, R150, R16 ;  /* 0x00000096ac10723c */ /* 0x000fe20000001810 */
[----:B------:R-:W1:Y:S05]  /*174a0*/  LDSM.16.M88.4 R148, [R208+0xf880] ;  /* 0x00f88000d094783b */ /* 0x000e6a0000000200 */
[----:B------:R-:W4:Y:S02]  /*174b0*/  LDSM.16.M88.4 R172, [R207+0x1c080] ;  /* 0x01c08000cfac783b */ /* 0x000f240000000200 */
[C---:B---3--:R-:W-:Y:S08]  /*174c0*/  HMMA.16816.F32 R4, R156.reuse, R160, R4 ;  /* 0x000000a09c04723c */ /* 0x048ff00000001804 */
[C---:B------:R-:W-:Y:S08]  /*174d0*/  HMMA.16816.F32 R8, R156.reuse, R162, R8 ;  /* 0x000000a29c08723c */ /* 0x040ff00000001808 */
[C---:B--2---:R-:W-:Y:S08]  /*174e0*/  HMMA.16816.F32 R12, R156.reuse, R152, R12 ;  /* 0x000000989c0c723c */ /* 0x044ff0000000180c */
[----:B------:R-:W-:Y:S08]  /*174f0*/  HMMA.16816.F32 R16, R156, R154, R16 ;  /* 0x0000009a9c10723c */ /* 0x000ff00000001810 */
[C---:B-----5:R-:W-:Y:S08]  /*17500*/  HMMA.16816.F32 R4, R164.reuse, R168, R4 ;  /* 0x000000a8a404723c */ /* 0x060ff00000001804 */
[C---:B------:R-:W-:Y:S08]  /*17510*/  HMMA.16816.F32 R8, R164.reuse, R170, R8 ;  /* 0x000000aaa408723c */ /* 0x040ff00000001808 */
[C---:B-1----:R-:W-:Y:S08]  /*17520*/  HMMA.16816.F32 R12, R164.reuse, R148, R12 ;  /* 0x00000094a40c723c */ /* 0x042ff0000000180c */
[----:B------:R-:W-:Y:S01]  /*17530*/  HMMA.16816.F32 R16, R164, R150, R16 ;  /* 0x00000096a410723c */ /* 0x000fe20000001810 */
[----:B------:R-:W1:Y:S01]  /*17540*/  LDSM.16.M88.4 R148, [R202+0x3800] ;  /* 0x00380000ca94783b */ /* 0x000e620000000200 */
[----:B------:R-:W-:Y:S04]  /*17550*/  DEPBAR.LE SB0, 0x0 ;  /* 0x000080000000791a */ /* 0x000fe80000000000 */
[----:B------:R-:W-:Y:S02]  /*17560*/  BAR.SYNC.DEFER_BLOCKING 0x0 ;  /* 0x0000000000007b1d */ /* 0x000fe40000010000 */
[C---:B----4-:R-:W-:Y:S08]  /*17570*/  HMMA.16816.F32 R4, R172.reuse, R176, R4 ;  /* 0x000000b0ac04723c */ /* 0x050ff00000001804 */
        /* <DEDUP_REMOVED lines=10> */
[----:B------:R-:W-:Y:S02]  /*17620*/  FMUL.FTZ R6, R8, c[0x0][0x320] ;  /* 0x0000c80008067a20 */ /* 0x000fe40000410000 */
[----:B------:R-:W-:Y:S01]  /*17630*/  IMAD.U32 R148, RZ, RZ, UR14 ;  /* 0x0000000eff947e24 */ /* 0x000fe2000f8e00ff */
[----:B------:R-:W-:Y:S02]  /*17640*/  HMMA.16816.F32 R16, R172, R150, R16 ;  /* 0x00000096ac10723c */ /* 0x000fe40000001810 */
[----:B------:R-:W-:Y:S02]  /*17650*/  IMAD.U32 R149, RZ, RZ, UR15 ;  /* 0x0000000fff957e24 */ /* 0x000fe4000f8e00ff */
[C---:B------:R-:W-:Y:S01]  /*17660*/  @P0 LEA R10, P1, R148.reuse, R216, 0x5 ;  /* 0x000000d8940a0211 */ /* 0x040fe200078228ff */
[----:B------:R-:W-:Y:S01]  /*17670*/  IMAD.U32 R149, RZ, RZ, UR9 ;  /* 0x00000009ff957e24 */ /* 0x000fe2000f8e00ff */
[----:B------:R-:W3:Y:S01]  /*17680*/  MUFU.TANH R5, R154 ;  /* 0x0000009a00057308 */ /* 0x000ee20000002400 */
[----:B------:R-:W-:Y:S01]  /*17690*/  PLOP3.LUT P0, PT, PT, PT, UP0, 0x80, 0x0 ;  /* 0x000000000000781c */ /* 0x000fe20003f0f008 */
[----:B------:R-:W-:Y:S01]  /*176a0*/  FMUL.FTZ R8, R9, c[0x0][0x320] ;  /* 0x0000c80009087a20 */ /* 0x000fe20000410000 */
[----:B------:R-:W-:Y:S03]  /*176b0*/  USHF.L.U32 UR9, UR13, 0x5, URZ ;  /* 0x000000050d097899 */ /* 0x000fe6000800063f */
[----:B------:R-:W-:Y:S02]  /*176c0*/  FMUL.FTZ R9, R11, c[0x0][0x320] ;  /* 0x0000c8000b097a20 */ /* 0x000fe40000410000 */
[----:B------:R-:W-:Y:S02]  /*176d0*/  FMUL.FTZ R13, R13, c[0x0][0x320] ;  /* 0x0000c8000d0d7a20 */ /* 0x000fe40000410000 */
[----:B------:R-:W4:Y:S01]  /*176e0*/  MUFU.TANH R0, R0 ;  /* 0x0000000000007308 */ /* 0x000f220000002400 */
[----:B------:R-:W-:Y:S01]  /*176f0*/  @P2 LEA.HI.X R149, R148, R223, R149, 0x5, P1 ;  /* 0x000000df94952211 */ /* 0x000fe200008f2c95 */
[----:B------:R-:W-:Y:S01]  /*17700*/  FMUL.FTZ R14, R14, c[0x0][0x320] ;  /* 0x0000c8000e0e7a20 */ /* 0x000fe20000410000 */
[----:B------:R-:W-:Y:S01]  /*17710*/  PLOP3.LUT P2, PT, PT, PT, UP0, 0x80, 0x0 ;  /* 0x000000000000781c */ /* 0x000fe20003f4f008 */
[----:B------:R-:W-:Y:S01]  /*17720*/  FMUL.FTZ R15, R15, c[0x0][0x320] ;  /* 0x0000c8000f0f7a20 */ /* 0x000fe20000410000 */
[----:B------:R-:W-:Y:S01]  /*17730*/  @P0 LEA R148, P0, R10, c[0x0][0x1c8], 0x1 ;  /* 0x000072000a940a11 */ /* 0x000fe200078008ff */
[----:B------:R-:W-:Y:S01]  /*17740*/  FMUL.FTZ R12, R12, c[0x0][0x320] ;  /* 0x0000c8000c0c7a20 */ /* 0x000fe20000410000 */
[----:B------:R-:W-:Y:S01]  /*17750*/  PLOP3.LUT P1, PT, PT, PT, UP3, 0x80, 0x0 ;  /* 0x000000000000781c */ /* 0x000fe20003f2f038 */
[----:B------:R-:W-:Y:S02]  /*17760*/  FMUL.FTZ R16, R16, c[0x0][0x320] ;  /* 0x0000c80010107a20 */ /* 0x000fe40000410000 */
[----:B------:R5:W1:Y:S01]  /*17770*/  MUFU.TANH R166, R13 ;  /* 0x0000000d00a67308 */ /* 0x000a620000002400 */
[----:B------:R-:W-:Y:S02]  /*17780*/  FMUL.FTZ R17, R17, c[0x0][0x320] ;  /* 0x0000c80011117a20 */ /* 0x000fe40000410000 */
[----:B------:R-:W-:Y:S02]  /*17790*/  FMUL.FTZ R18, R18, c[0x0][0x320] ;  /* 0x0000c80012127a20 */ /* 0x000fe40000410000 */
[----:B------:R-:W-:Y:S02]  /*177a0*/  FMUL.FTZ R19, R19, c[0x0][0x320] ;  /* 0x0000c80013137a20 */ /* 0x000fe40000410000 */
[----:B------:R-:W-:Y:S01]  /*177b0*/  IMAD.U32 R11, RZ, RZ, UR9 ;  /* 0x00000009ff0b7e24 */ /* 0x000fe2000f8e00ff */
[----:B------:R-:W-:Y:S02]  /*177c0*/  @P2 LEA.HI.X R149, R10, c[0x0][0x1cc], R149, 0x1, P0 ;  /* 0x000073000a952a11 */ /* 0x000fe400000f0c95 */
[----:B------:R1:W1:Y:S01]  /*177d0*/  MUFU.TANH R165, R14 ;  /* 0x0000000e00a57308 */ /* 0x0002620000002400 */
[----:B------:R-:W-:Y:S01]  /*177e0*/  PLOP3.LUT P2, PT, PT, PT, UP0, 0x80, 0x0 ;  /* 0x000000000000781c */ /* 0x000fe20003f4f008 */
[----:B------:R-:W-:Y:S01]  /*177f0*/  @P1 IMAD.HI.U32 R10, R219, c[0x0][0x2c8], RZ ;  /* 0x0000b200db0a1a27 */ /* 0x000fe200078e00ff */
[----:B------:R-:W-:Y:S01]  /*17800*/  @!PT LDS RZ, [RZ] ;  /* 0x00000000fffff984 */ /* 0x000fe20000000800 */
[----:B------:R-:W-:Y:S01]  /*17810*/  @!PT LDS RZ, [RZ] ;  /* 0x00000000fffff984 */ /* 0x000fe20000000800 */
[----:B------:R-:W-:Y:S01]  /*17820*/  @!PT LDS RZ, [RZ] ;  /* 0x00000000fffff984 */ /* 0x000fe20000000800 */
[----:B------:R2:W-:Y:S01]  /*17830*/  @P3 LDGSTS.E.BYPASS.LTC128B.128 [R218+0xc080], [R148.64], !P6 ;  /* 0x0c08000094da3fae */ /* 0x0005e2000f101d5e */
[----:B------:R-:W-:Y:S02]  /*17840*/  LOP3.LUT P3, RZ, R215, 0x4, RZ, 0xc0, !PT ;  /* 0x00000004d7ff7812 */ /* 0x000fe4000786c0ff */
[----:B------:R-:W-:Y:S02]  /*17850*/  PLOP3.LUT P1, PT, PT, PT, UP0, 0x80, 0x0 ;  /* 0x000000000000781c */ /* 0x000fe40003f2f008 */
[----:B------:R-:W-:Y:S02]  /*17860*/  PLOP3.LUT P0, PT, PT, PT, UP3, 0x80, 0x0 ;  /* 0x000000000000781c */ /* 0x000fe40003f0f038 */
[----:B------:R2:W2:Y:S01]  /*17870*/  MUFU.TANH R163, R15 ;  /* 0x0000000f00a37308 */ /* 0x0004a20000002400 */
[----:B-----5:R-:W-:Y:S06]  /*17880*/  IMAD.MOV.U32 R13, RZ, RZ, R219 ;  /* 0x000000ffff0d7224 */ /* 0x020fec00078e00db */
[----:B------:R5:W-:Y:S03]  /*17890*/  @P2 LDGSTS.E.BYPASS.LTC128B.128 [R218+0xd080], [R148.64+0x80], !P3 ;  /* 0x0d08008094da2fae */ /* 0x000be6000d901d5e */
[----:B------:R3:W3:Y:S01]  /*178a0*/  MUFU.TANH R164, R16 ;  /* 0x0000001000a47308 */ /* 0x0006e20000002400 */
[----:B------:R-:W-:Y:S01]  /*178b0*/  @P0 SHF.R.U32.HI R13, RZ, c[0x0][0x2cc], R10 ;  /* 0x0000b300ff0d0a19 */ /* 0x000fe2000001160a */
[----:B------:R5:W-:Y:S01]  /*178c0*/  @P1 LDGSTS.E.BYPASS.LTC128B.128 [R218+0xe080], [R148.64+0x100], !P4 ;  /* 0x0e08010094da1fae */ /* 0x000be2000e101d5e */
[----:B------:R-:W-:Y:S01]  /*178d0*/  PLOP3.LUT P0, PT, PT, PT, UP0, 0x80, 0x0 ;  /* 0x000000000000781c */ /* 0x000fe20003f0f008 */
[----:B-1----:R-:W-:Y:S03]  /*178e0*/  IMAD.U32 R14, RZ, RZ, UR28 ;  /* 0x0000001cff0e7e24 */ /* 0x002fe6000f8e00ff */
[----:B------:R-:W1:Y:S03]  /*178f0*/  SHFL.IDX PT, R151, R13, RZ, 0x1c1f ;  /* 0x001c1fff0d977589 */ /* 0x000e6600000e0000 */
[----:B------:R4:W4:Y:S01]  /*17900*/  MUFU.TANH R162, R17 ;  /* 0x0000001100a27308 */ /* 0x0009220000002400 */
[----:B--2---:R-:W-:Y:S05]  /*17910*/  IADD3 R15, -R224, 0x1, -R11 ;  /* 0x00000001e00f7810 */ /* 0x004fea0007ffe90b */
[----:B------:R5:W-:Y:S01]  /*17920*/  @P0 LDGSTS.E.BYPASS.LTC128B.128 [R218+0xf080], [R148.64+0x180], !P5 ;  /* 0x0f08018094da0fae */ /* 0x000be2000e901d5e */
[----:B------:R-:W-:Y:S02]  /*17930*/  PLOP3.LUT P0, PT, PT, PT, UP2, 0x40, 0x0 ;  /* 0x000000000000781c */ /* 0x000fe40003f0e828 */
[----:B------:R-:W-:Y:S01]  /*17940*/  IADD3 R14, -R14, UR16, R15 ;  /* 0x000000100e0e7c10 */ /* 0x000fe2000fffe10f */
[----:B------:R-:W2:Y:S01]  /*17950*/  MUFU.TANH R6, R6 ;  /* 0x0000000600067308 */ /* 0x000ea20000002400 */
[----:B------:R-:W0:Y:S02]  /*17960*/  LDGDEPBAR ;  /* 0x00000000000079af */ /* 0x000e240000000000 */
[C---:B---3--:R-:W-:Y:S02]  /*17970*/  IADD3 R16, R14.reuse, c[0x0][0x328], RZ ;  /* 0x0000ca000e107a10 */ /* 0x048fe40007ffe0ff */
[----:B------:R-:W-:Y:S05]  /*17980*/  IADD3 R14, R14, UR7, RZ ;  /* 0x000000070e0e7c10 */ /* 0x000fea000fffe0ff */
[----:B------:R-:W3:Y:S01]  /*17990*/  MUFU.TANH R8, R8 ;  /* 0x0000000800087308 */ /* 0x000ee20000002400 */
[--C-:B-1----:R-:W-:Y:S02]  /*179a0*/  IMAD.IADD R15, R14, 0x1, R151.reuse ;  /* 0x000000010e0f7824 */ /* 0x102fe400078e0297 */
[----:B----4-:R-:W-:Y:S07]  /*179b0*/  IMAD.IADD R17, R16, 0x1, R151 ;  /* 0x0000000110117824 */ /* 0x010fee00078e0297 */
[----:B------:R-:W1:Y:S10]  /*179c0*/  MUFU.TANH R7, R7 ;  /* 0x0000000700077308 */ /* 0x000e740000002400 */
[----:B------:R-:W4:Y:S10]  /*179d0*/  MUFU.TANH R9, R9 ;  /* 0x0000000900097308 */ /* 0x000f340000002400 */
[----:B------:R1:W1:Y:S10]  /*179e0*/  MUFU.TANH R168, R12 ;  /* 0x0000000c00a87308 */ /* 0x0002740000002400 */
[----:B------:R1:W1:Y:S10]  /*179f0*/  MUFU.TANH R161, R18 ;  /* 0x0000001200a17308 */ /* 0x0002740000002400 */
[----:B-----5:R1:W1:Y:S01]  /*17a00*/  MUFU.TANH R149, R19 ;  /* 0x0000001300957308 */ /* 0x0202620000002400 */
[----:B------:R-:W-:-:S05]  /*17a10*/  @P0 BRA `(.L_x_443) ;  /* 0x0000019000000947 */ /* 0x000fca0003800000 */
[----:B--234-:R-:W-:Y:S01]  /*17a20*/  IMAD.U32 R10, RZ, RZ, UR28 ;  /* 0x0000001cff0a7e24 */ /* 0x01cfe2000f8e00ff */
[----:B------:R-:W-:Y:S04]  /*17a30*/  BSSY B0, `(.L_x_444) ;  /* 0x0000012000007945 */ /* 0x000fe80003800000 */
[----:B-1----:R-:W-:Y:S04]  /*17a40*/  IADD3 R12, -R10, UR16, R151 ;  /* 0x000000100a0c7c10 */ /* 0x002fe8000fffe197 */
        /* <DEDUP_REMOVED lines=11> */
.L_x_445:
[----:B------:R-:W-:Y:S04]  /*17b00*/  MOV R10, c[0x0][0x32c] ;  /* 0x0000cb00000a7a02 */ /* 0x000fe80000000f00 */
[----:B------:R-:W-:Y:S11]  /*17b10*/  ISETP.NE.AND P0, PT, R10, 0x1, PT ;  /* 0x000000010a00780c */ /* 0x000ff60003f05270 */
[----:B------:R-:W-:Y:S02]  /*17b20*/  @!UPT UIADD3 URZ, URZ, URZ, URZ ;  /* 0x0000003f3f3ff290 */ /* 0x000fe4000fffe03f */
[----:B------:R-:W-:Y:S05]  /*17b30*/  @P0 IMAD.HI.U32 R10, R12, c[0x0][0x330], RZ ;  /* 0x0000cc000c0a0a27 */ /* 0x000fea00078e00ff */
[----:B------:R-:W-:Y:S02]  /*17b40*/  @P0 SHF.R.U32.HI R12, RZ, c[0x0][0x334], R10 ;  /* 0x0000cd00ff0c0a19 */ /* 0x000fe4000001160a */
.L_x_446:
[----:B------:R-:W-:Y:S05]  /*17b50*/  BSYNC B0 ;  /* 0x0000000000007941 */ /* 0x000fea0003800000 */
.L_x_444:
[----:B------:R-:W-:Y:S04]  /*17b60*/  IMAD R19, R12, c[0x0][0x32c], -R11 ;  /* 0x0000cb000c137a24 */ /* 0x000fe800078e0a0b */
[----:B------:R-:W-:Y:S05]  /*17b70*/  IMAD.IADD R12, R19, 0x1, -R224 ;  /* 0x00000001130c7824 */ /* 0x000fea00078e0ae0 */
[----:B------:R-:W-:Y:S02]  /*17b80*/  IADD3 R10, R12, c[0x0][0x32c], RZ ;  /* 0x0000cb000c0a7a10 */ /* 0x000fe40007ffe0ff */
[----:B------:R-:W-:Y:S02]  /*17b90*/  IMNMX R15, R15, R12, !PT ;  /* 0x0000000c0f0f7217 */ /* 0x000fe40007800200 */
[----:B------:R-:W-:Y:S02]  /*17ba0*/  IMNMX R17, R17, R10, PT ;  /* 0x0000000a11117217 */ /* 0x000fe40003800200 */
.L_x_443:
        /* <DEDUP_REMOVED lines=13> */
[----:B------:R-:W-:Y:S02]  /*17c80*/  PLOP3.LUT P0, PT, PT, PT, UP0, 0x80, 0x0 ;  /* 0x000000000000781c */ /* 0x000fe40003f0f008 */
        /* <DEDUP_REMOVED lines=8> */
[----:B------:R-:W-:Y:S01]  /*17d10*/  FSEL R6, R8, -INF , !P1 ;  /* 0xff80000008067808 */ /* 0x000fe20004800000 */
[----:B------:R-:W-:Y:S01]  /*17d20*/  IMAD.IADD R8, R14, 0x1, R13 ;  /* 0x000000010e087824 */ /* 0x000fe200078e020d */
        /* <DEDUP_REMOVED lines=28> */
.L_x_449:
[----:B------:R-:W-:Y:S04]  /*17ef0*/  MOV R13, c[0x0][0x32c] ;  /* 0x0000cb00000d7a02 */ /* 0x000fe80000000f00 */
[----:B------:R-:W-:Y:S11]  /*17f00*/  ISETP.NE.AND P0, PT, R13, 0x1, PT ;  /* 0x000000010d00780c */ /* 0x000ff60003f05270 */
[----:B------:R-:W-:Y:S02]  /*17f10*/  @!UPT UIADD3 URZ, URZ, URZ, URZ ;  /* 0x0000003f3f3ff290 */ /* 0x000fe4000fffe03f */
[----:B------:R-:W-:Y:S05]  /*17f20*/  @P0 IMAD.HI.U32 R13, R14, c[0x0][0x330], RZ ;  /* 0x0000cc000e0d0a27 */ /* 0x000fea00078e00ff */
[----:B------:R-:W-:Y:S02]  /*17f30*/  @P0 SHF.R.U32.HI R14, RZ, c[0x0][0x334], R13 ;  /* 0x0000cd00ff0e0a19 */ /* 0x000fe4000001160d */
.L_x_450:
[----:B------:R-:W-:Y:S05]  /*17f40*/  BSYNC B0 ;  /* 0x0000000000007941 */ /* 0x000fea0003800000 */
.L_x_448:
[----:B------:R-:W-:Y:S04]  /*17f50*/  IMAD R11, R14, c[0x0][0x32c], -R11 ;  /* 0x0000cb000e0b7a24 */ /* 0x000fe800078e0a0b */
[----:B------:R-:W-:Y:S05]  /*17f60*/  IMAD.IADD R11, R11, 0x1, -R224 ;  /* 0x000000010b0b7824 */ /* 0x000fea00078e0ae0 */
[----:B------:R-:W-:Y:S02]  /*17f70*/  IADD3 R14, R11, c[0x0][0x32c], RZ ;  /* 0x0000cb000b0e7a10 */ /* 0x000fe40007ffe0ff */
[----:B------:R-:W-:Y:S02]  /*17f80*/  IMNMX R8, R8, R11, !PT ;  /* 0x0000000b08087217 */ /* 0x000fe40007800200 */
[----:B------:R-:W-:Y:S02]  /*17f90*/  IMNMX R5, R5, R14, PT ;  /* 0x0000000e05057217 */ /* 0x000fe40003800200 */
.L_x_447:
[----:B------:R-:W-:Y:S01]  /*17fa0*/  FMNMX.FTZ R11, R152, R3, !PT ;  /* 0x00000003980b7209 */ /* 0x000fe20007810000 */
[----:B------:R-:W-:Y:S01]  /*17fb0*/  LDSM.16.MT88.4 R156, [R206+0x8080] ;  /* 0x00808000ce9c783b */ /* 0x000fe20000004200 */
[----:B------:R-:W-:Y:S02]  /*17fc0*/  PLOP3.LUT P0, PT, PT, PT, UP0, 0x80, 0x0 ;  /* 0x000000000000781c */ /* 0x000fe40003f0f008 */
[----:B------:R-:W-:Y:S02]  /*17fd0*/  FMNMX.FTZ R11, R12, R11, !PT ;  /* 0x0000000b0c0b7209 */ /* 0x000fe40007810000 */
[----:B------:R-:W-:Y:S02]  /*17fe0*/  ISETP.GT.AND P0, PT, R8, RZ, P0 ;  /* 0x000000ff0800720c */ /* 0x000fe40000704270 */
[----:B------:R-:W-:Y:S01]  /*17ff0*/  FMNMX.FTZ R11, R10, R11, !PT ;  /* 0x0000000b0a0b7209 */ /* 0x000fe20007810000 */
[----:B------:R-:W-:Y:S01]  /*18000*/  LDSM.16.MT88.4 R172, [R204+0x9880] ;  /* 0x00988000ccac783b */ /* 0x000fe20000004200 */
[C---:B------:R-:W-:Y:S02]  /*18010*/  ISETP.LT.OR P0, PT, R5.reuse, 0x1, P0 ;  /* 0x000000010500780c */ /* 0x040fe40000701670 */
[----:B------:R-:W-:Y:S02]  /*18020*/  FMNMX.FTZ R11, R6, R11, !PT ;  /* 0x0000000b060b7209 */ /* 0x000fe40007810000 */
[----:B------:R-:W-:Y:S02]  /*18030*/  PLOP3.LUT P1, PT, PT, PT, UP0, 0x80, 0x0 ;  /* 0x000000000000781c */ /* 0x000fe40003f2f008 */
[----:B------:R-:W-:Y:S01]  /*18040*/  FMNMX.FTZ R11, R168, R11, !PT ;  /* 0x0000000ba80b7209 */ /* 0x000fe20007810000 */
[----:B------:R-:W-:Y:S01]  /*18050*/  LDSM.16.MT88.4 R176, [R211+0xa880] ;  /* 0x00a88000d3b0783b */ /* 0x000fe20000004200 */
[----:B------:R-:W-:Y:S02]  /*18060*/  FSEL R15, R0, -INF , !P0 ;  /* 0xff800000000f7808 */ /* 0x000fe40004000000 */
[----:B------:R-:W-:Y:S02]  /*18070*/  FMNMX.FTZ R11, R166, R11, !PT ;  /* 0x0000000ba60b7209 */ /* 0x000fe40007810000 */
[----:B------:R-:W-:Y:S02]  /*18080*/  ISETP.GT.AND P2, PT, R8, 0x1, P1 ;  /* 0x000000010800780c */ /* 0x000fe40000f44270 */
        /* <DEDUP_REMOVED lines=10> */
[C---:B------:R-:W-:Y:S01]  /*18130*/  ISETP.GT.AND P0, PT, R8.reuse, 0x9, P0 ;  /* 0x000000090800780c */ /* 0x040fe20000704270 */
[----:B------:R-:W-:Y:S01]  /*18140*/  LDSM.16.MT88.4 R184, [R204+0xa880] ;  /* 0x00a88000ccb8783b */ /* 0x000fe20000004200 */
[----:B------:R-:W-:Y:S02]  /*18150*/  ISETP.LT.OR P2, PT, R5, 0x9, P2 ;  /* 0x000000090500780c */ /* 0x000fe40001741670 */
[----:B------:R-:W-:Y:S02]  /*18160*/  PLOP3.LUT P1, PT, PT, PT, UP0, 0x80, 0x0 ;  /* 0x000000000000781c */ /* 0x000fe40003f2f008 */
[----:B------:R-:W-:Y:S02]  /*18170*/  FMNMX.FTZ R4, R13, R4, !PT ;  /* 0x000000040d047209 */ /* 0x000fe40007810000 */
[----:B------:R-:W-:Y:S01]  /*18180*/  FSEL R11, R7, -INF , !P2 ;  /* 0xff800000070b7808 */ /* 0x000fe20005000000 */
[----:B------:R-:W-:Y:S01]  /*18190*/  LDSM.16.MT88.4 R188, [R211+0xb880] ;  /* 0x00b88000d3bc783b */ /* 0x000fe20000004200 */
[C---:B------:R-:W-:Y:S02]  /*181a0*/  ISETP.GT.AND P1, PT, R8.reuse, 0x10, P1 ;  /* 0x000000100800780c */ /* 0x040fe40000f24270 */
[C---:B------:R-:W-:Y:S02]  /*181b0*/  ISETP.LT.OR P0, PT, R5.reuse, 0xa, P0 ;  /* 0x0000000a0500780c */ /* 0x040fe40000701670 */
[----:B------:R-:W-:Y:S02]  /*181c0*/  PLOP3.LUT P2, PT, PT, PT, UP0, 0x80, 0x0 ;  /* 0x000000000000781c */ /* 0x000fe40003f4f008 */
[----:B------:R-:W-:Y:S01]  /*181d0*/  ISETP.LT.OR P3, PT, R5, 0x11, P1 ;  /* 0x000000110500780c */ /* 0x000fe20000f61670 */
[----:B------:R-:W-:Y:S01]  /*181e0*/  LDSM.16.MT88.4 R192, [R206+0xb880] ;  /* 0x00b88000cec0783b */ /* 0x000fe20000004200 */
[----:B------:R-:W-:Y:S02]  /*181f0*/  FSEL R9, R9, -INF , !P0 ;  /* 0xff80000009097808 */ /* 0x000fe40004000000 */
[----:B------:R-:W-:Y:S02]  /*18200*/  FMNMX.FTZ R4, R11, R4, !PT ;  /* 0x000000040b047209 */ /* 0x000fe40007810000 */
[C---:B------:R-:W-:Y:S02]  /*18210*/  ISETP.GT.AND P2, PT, R8.reuse, 0x11, P2 ;  /* 0x000000110800780c */ /* 0x040fe40001744270 */
[----:B------:R-:W-:Y:S02]  /*18220*/  PLOP3.LUT P1, PT, PT, PT, UP0, 0x80, 0x0 ;  /* 0x000000000000781c */ /* 0x000fe40003f2f008 */
[----:B------:R-:W-:Y:S02]  /*18230*/  FSEL R165, R165, -INF , !P3 ;  /* 0xff800000a5a57808 */ /* 0x000fe40005800000 */
[----:B------:R-:W-:Y:S02]  /*18240*/  ISETP.LT.OR P2, PT, R5, 0x12, P2 ;  /* 0x000000120500780c */ /* 0x000fe40001741670 */
[----:B------:R-:W-:Y:S02]  /*18250*/  FMNMX.FTZ R4, R9, R4, !PT ;  /* 0x0000000409047209 */ /* 0x000fe40007810000 */
[C---:B------:R-:W-:Y:S02]  /*18260*/  ISETP.GT.AND P1, PT, R8.reuse, 0x18, P1 ;  /* 0x000000180800780c */ /* 0x040fe40000f24270 */
[----:B------:R-:W-:Y:S01]  /*18270*/  PLOP3.LUT P0, PT, PT, PT, UP0, 0x80, 0x0 ;  /* 0x000000000000781c */ /* 0x000fe20003f0f008 */
[----:B------:R-:W-:Y:S01]  /*18280*/  UISETP.GT.AND UP0, UPT, UR13, UR6, UPT ;  /* 0x000000060d00728c */ /* 0x000fe2000bf04270 */
[----:B------:R-:W-:Y:S01]  /*18290*/  FSEL R163, R163, -INF , !P2 ;  /* 0xff800000a3a37808 */ /* 0x000fe20005000000 */
[----:B------:R-:W-:Y:S01]  /*182a0*/  UIADD3 UR13, UR13, -0x1, URZ ;  /* 0xffffffff0d0d7890 */ /* 0x000fe2000fffe03f */
[----:B------:R-:W-:Y:S02]  /*182b0*/  FMNMX.FTZ R4, R165, R4, !PT ;  /* 0x00000004a5047209 */ /* 0x000fe40007810000 */
[----:B------:R-:W-:Y:S02]  /*182c0*/  ISETP.LT.OR P1, PT, R5, 0x19, P1 ;  /* 0x000000190500780c */ /* 0x000fe40000f21670 */
[----:B------:R-:W-:Y:S02]  /*182d0*/  ISETP.GT.AND P0, PT, R8, 0x19, P0 ;  /* 0x000000190800780c */ /* 0x000fe40000704270 */
[----:B------:R-:W-:Y:S02]  /*182e0*/  FSEL R161, R161, -INF , !P1 ;  /* 0xff800000a1a17808 */ /* 0x000fe40004800000 */
[----:B------:R-:W-:Y:S04]  /*182f0*/  ISETP.LT.OR P0, PT, R5, 0x1a, P0 ;  /* 0x0000001a0500780c */ /* 0x000fe80000701670 */
[----:B------:R-:W-:Y:S02]  /*18300*/  FSEL R149, R149, -INF , !P0 ;  /* 0xff80000095957808 */ /* 0x000fe40004000000 */
[----:B-1----:R-:W-:Y:S02]  /*18310*/  FMNMX.FTZ R17, R0, R17, !PT ;  /* 0x0000001100117209 */ /* 0x002fe40007810000 */
[----:B------:R-:W-:Y:S03]  /*18320*/  FMNMX.FTZ R0, R163, R4, !PT ;  /* 0x00000004a3007209 */ /* 0x000fe60007810000 */
[----:B------:R-:W1:Y:S01]  /*18330*/  SHFL.BFLY PT, R8, R17, 0x1, 0x1f ;  /* 0x0c201f0011087f89 */ /* 0x000e6200000e0000 */
[----:B------:R-:W-:Y:S04]  /*18340*/  FMNMX.FTZ R0, R161, R0, !PT ;  /* 0x00000000a1007209 */ /* 0x000fe80007810000 */
        /* <DEDUP_REMOVED lines=14> */
[--C-:B------:R-:W-:Y:S02]  /*18430*/  FFMA.FTZ R227, R6, c[0x0][0x2d0], -R167.reuse ;  /* 0x0000b40006e37a23 */ /* 0x100fe400000108a7 */
[----:B------:R-:W-:Y:S02]  /*18440*/  FMUL.FTZ R6, R3, c[0x0][0x2d0] ;  /* 0x0000b40003067a20 */ /* 0x000fe40000410000 */
[--C-:B------:R-:W-:Y:S02]  /*18450*/  FFMA.FTZ R233, R168, c[0x0][0x2d0], -R167.reuse ;  /* 0x0000b400a8e97a23 */ /* 0x100fe400000108a7 */
[----:B------:R-:W-:Y:S01]  /*18460*/  LDSM.16.MT88.4 R168, [R206+0x9880] ;  /* 0x00988000cea8783b */ /* 0x000fe20000004200 */
[--C-:B------:R-:W-:Y:S02]  /*18470*/  FFMA.FTZ R234, R166, c[0x0][0x2d0], -R167.reuse ;  /* 0x0000b400a6ea7a23 */ /* 0x100fe400000108a7 */
[----:B------:R-:W2:Y:S01]  /*18480*/  MUFU.EX2 R3, R6 ;  /* 0x0000000600037308 */ /* 0x000ea20000000800 */
[--C-:B------:R-:W-:Y:S02]  /*18490*/  FFMA.FTZ R235, R164, c[0x0][0x2d0], -R167.reuse ;  /* 0x0000b400a4eb7a23 */ /* 0x100fe400000108a7 */
[----:B------:R-:W-:Y:S01]  /*184a0*/  FFMA.FTZ R167, R162, c[0x0][0x2d0], -R167 ;  /* 0x0000b400a2a77a23 */ /* 0x000fe200000108a7 */
[----:B-1----:R-:W-:Y:S04]  /*184b0*/  FMNMX.FTZ R148, R5, R148, !PT ;  /* 0x0000009405947209 */ /* 0x002fe80007810000 */
[C---:B------:R-:W-:Y:S01]  /*184c0*/  FSETP.NEU.FTZ.AND P0, PT, R148.reuse, -INF , PT ;  /* 0xff8000009400780b */ /* 0x040fe20003f1d000 */
[C---:B------:R-:W-:Y:S01]  /*184d0*/  FMUL.FTZ R160, R148.reuse, c[0x0][0x2d0] ;  /* 0x0000b40094a07a20 */ /* 0x040fe20000410000 */
[----:B------:R-:W1:Y:S02]  /*184e0*/  MUFU.EX2 R228, R228 ;  /* 0x000000e400e47308 */ /* 0x000e640000000800 */
[----:B------:R-:W-:Y:S02]  /*184f0*/  FSEL R5, R148, RZ, P0 ;  /* 0x000000ff94057208 */ /* 0x000fe40000000000 */
[----:B------:R-:W-:Y:S02]  /*18500*/  FSEL R160, R160, RZ, P0 ;  /* 0x000000ffa0a07208 */ /* 0x000fe40000000000 */
[----:B------:R-:W-:Y:S01]  /*18510*/  PLOP3.LUT P0, PT, PT, PT, UP0, 0x80, 0x0 ;  /* 0x000000000000781c */ /* 0x000fe20003f0f008 */
[----:B------:R-:W-:Y:S02]  /*18520*/  FADD.FTZ R5, -R5, R2 ;  /* 0x0000000205057221 */ /* 0x000fe40000010100 */
[--C-:B------:R-:W-:Y:S01]  /*18530*/  FFMA.FTZ R232, R15, c[0x0][0x2d0], -R160.reuse ;  /* 0x0000b4000fe87a23 */ /* 0x100fe200000108a0 */
        /* <DEDUP_REMOVED lines=28> */
[----:B------:R-:W-:Y:S02]  /*18700*/  FMUL.FTZ R40, R3, R40 ;  /* 0x0000002803287220 */ /* 0x000fe40000410000 */
        /* <DEDUP_REMOVED lines=12> */
[C---:B------:R-:W-:Y:S01]  /*187d0*/  FMUL.FTZ R34, R2.reuse, R34 ;  /* 0x0000002202227220 */ /* 0x040fe20000410000 */
        /* <DEDUP_REMOVED lines=10> */
[----:B------:R-:W-:Y:S01]  /*18880*/  FMUL.FTZ R45, R3, R45 ;  /* 0x0000002d032d7220 */ /* 0x000fe20000410000 */
[----:B------:R5:W-:Y:S01]  /*18890*/  MUFU.EX2 R236, R167 ;  /* 0x000000a700ec7308 */ /* 0x000be20000000800 */
[C---:B------:R-:W-:Y:S02]  /*188a0*/  FMUL.FTZ R46, R2.reuse, R46 ;  /* 0x0000002e022e7220 */ /* 0x040fe40000410000 */
[C---:B------:R-:W-:Y:S01]  /*188b0*/  FMUL.FTZ R47, R2.reuse, R47 ;  /* 0x0000002f022f7220 */ /* 0x040fe20000410000 */
        /* <DEDUP_REMOVED lines=155> */
[----:B------:R-:W-:Y:S01]  /*19270*/  F2FP.PACK_AB R152, R234, R233 ;  /* 0x000000e9ea98723e */ /* 0x000fe200000000ff */
[----:B------:R-:W-:Y:S01]  /*19280*/  FADD.FTZ R150, R150, R151 ;  /* 0x0000009796967221 */ /* 0x000fe20000010000 */
[----:B---3--:R-:W-:Y:S03]  /*19290*/  F2FP.PACK_AB R154, R236, R235 ;  /* 0x000000ebec9a723e */ /* 0x008fe600000000ff */
[----:B-----5:R-:W-:Y:S01]  /*192a0*/  F2FP.PACK_AB R153, R238, R237 ;  /* 0x000000edee99723e */ /* 0x020fe200000000ff */
[----:B------:R-:W-:Y:S01]  /*192b0*/  FADD.FTZ R2, R230, R231 ;  /* 0x000000e7e6027221 */ /* 0x000fe20000010000 */
[----:B------:R-:W-:Y:S01]  /*192c0*/  F2FP.PACK_AB R155, R240, R239 ;  /* 0x000000eff09b723e */ /* 0x000fe200000000ff */
[----:B------:R-:W-:Y:S02]  /*192d0*/  FADD.FTZ R150, R227, R150 ;  /* 0x00000096e3967221 */ /* 0x000fe40000010000 */
[----:B------:R-:W-:Y:S02]  /*192e0*/  FADD.FTZ R2, R229, R2 ;  /* 0x00000002e5027221 */ /* 0x000fe40000010000 */
[----:B------:R-:W-:Y:S02]  /*192f0*/  FADD.FTZ R233, R233, R150 ;  /* 0x00000096e9e97221 */ /* 0x000fe40000010000 */
[C---:B-1----:R-:W-:Y:S01]  /*19300*/  HMMA.16816.F32 R144, R152.reuse, R132, R4 ;  /* 0x000000849890723c */ /* 0x042fe20000001804 */
[----:B------:R-:W1:Y:S02]  /*19310*/  LDSM.16.MT88.4 R4, [R211+0x9880] ;  /* 0x00988000d304783b */ /* 0x000e640000004200 */
[----:B------:R-:W-:Y:S01]  /*19320*/  FADD.FTZ R237, R237, R2 ;  /* 0x00000002eded7221 */ /* 0x000fe20000010000 */
[----:B------:R-:W-:Y:S01]  /*19330*/  MOV R2, R148 ;  /* 0x0000009400027202 */ /* 0x000fe20000000f00 */
[----:B------:R-:W-:Y:S02]  /*19340*/  FADD.FTZ R234, R234, R233 ;  /* 0x000000e9eaea7221 */ /* 0x000fe40000010000 */
[----:B------:R-:W-:Y:S01]  /*19350*/  FADD.FTZ R238, R238, R237 ;  /* 0x000000edeeee7221 */ /* 0x000fe20000010000 */
[C---:B------:R-:W-:Y:S01]  /*19360*/  HMMA.16816.F32 R140, R152.reuse, R134, R8 ;  /* 0x00000086988c723c */ /* 0x040fe20000001808 */
[----:B------:R-:W2:Y:S03]  /*19370*/  LDSM.16.MT88.4 R8, [R205+0x9880] ;  /* 0x00988000cd08783b */ /* 0x000ea60000004200 */
[----:B------:R-:W-:Y:S02]  /*19380*/  FADD.FTZ R235, R235, R234 ;  /* 0x000000eaebeb7221 */ /* 0x000fe40000010000 */
[----:B------:R-:W-:Y:S02]  /*19390*/  FADD.FTZ R225, R239, R238 ;  /* 0x000000eeefe17221 */ /* 0x000fe40000010000 */
[C---:B------:R-:W-:Y:S01]  /*193a0*/  HMMA.16816.F32 R136, R152.reuse, R156, R12 ;  /* 0x0000009c9888723c */ /* 0x040fe2000000180c */
[----:B------:R-:W3:Y:S03]  /*193b0*/  LDSM.16.MT88.4 R12, [R205+0xa880] ;  /* 0x00a88000cd0c783b */ /* 0x000ee60000004200 */
[----:B------:R-:W-:Y:S02]  /*193c0*/  FADD.FTZ R226, R236, R235 ;  /* 0x000000ebece27221 */ /* 0x000fe40000010000 */
[----:B------:R-:W-:Y:S02]  /*193d0*/  FADD.FTZ R225, R240, R225 ;  /* 0x000000e1f0e17221 */ /* 0x000fe40000010000 */
[C---:B------:R-:W-:Y:S01]  /*193e0*/  HMMA.16816.F32 R132, R152.reuse, R158, R16 ;  /* 0x0000009e9884723c */ /* 0x040fe20000001810 */
[----:B------:R-:W4:Y:S07]  /*193f0*/  LDSM.16.MT88.4 R16, [R205+0xb880] ;  /* 0x00b88000cd10783b */ /* 0x000f2e0000004200 */
[C---:B------:R-:W-:Y:S01]  /*19400*/  HMMA.16816.F32 R20, R152.reuse, R160, R20 ;  /* 0x000000a09814723c */ /* 0x040fe20000001814 */
[----:B------:R-:W5:Y:S07]  /*19410*/  LDSM.16.MT88.4 R156, [R204+0xb880] ;  /* 0x00b88000cc9c783b */ /* 0x000f6e0000004200 */
[C---:B------:R-:W-:Y:S08]  /*19420*/  HMMA.16816.F32 R24, R152.reuse, R162, R24 ;  /* 0x000000a29818723c */ /* 0x040ff00000001818 */
        /* <DEDUP_REMOVED lines=27> */
.L_x_442:
[----:B------:R-:W1:Y:S01]  /*195e0*/  SHFL.BFLY PT, R3, R226, 0x2, 0x1f ;  /* 0x0c401f00e2037f89 */ /* 0x000e6200000e0000 */
[----:B------:R-:W-:-:S02]  /*195f0*/  MOV R4, RZ ;  /* 0x000000ff00047202 */ /* 0x000fc40000000f00 */
[----:B------:R-:W-:Y:S01]  /*19600*/  MOV R8, 0xff800000 ;  /* 0xff80000000087802 */ /* 0x000fe20000000f00 */
[----:B------:R-:W2:Y:S01]  /*19610*/  SHFL.BFLY PT, R2, R225, 0x2, 0x1f ;  /* 0x0c401f00e1027f89 */ /* 0x000ea200000e0000 */
[----:B------:R-:W-:Y:S01]  /*19620*/  PLOP3.LUT P2, PT, PT, PT, PT, 0x8, 0x0 ;  /* 0x000000000000781c */ /* 0x000fe20003f4e170 */
[----:B-1----:R-:W-:Y:S01]  /*19630*/  FADD.FTZ R6, R3, R226 ;  /* 0x000000e203067221 */ /* 0x002fe20000010000 */
[----:B------:R-:W-:Y:S01]  /*19640*/  MOV R3, RZ ;  /* 0x000000ff00037202 */ /* 0x000fe20000000f00 */
        /* <DEDUP_REMOVED lines=9> */
[----:B------:R-:W-:-:S03]  /*196e0*/  @P0 MOV R9, 0x3f317218 ;  /* 0x3f31721800090802 */ /* 0x000fc60000000f00 */
[----:B------:R-:W-:Y:S02]  /*196f0*/  @P1 FMUL.FTZ R10, R10, c[0x0][0x2d0] ;  /* 0x0000b4000a0a1a20 */ /* 0x000fe40000410000 */
[----:B------:R-:W-:Y:S01]  /*19700*/  @P0 MUFU.RCP R3, R2 ;  /* 0x0000000200030308 */ /* 0x000fe20000001000 */
[----:B------:R-:W-:-:S07]  /*19710*/  @P0 FMUL.FTZ R9, R9, c[0x0][0x2d0] ;  /* 0x0000b40009090a20 */ /* 0x000fce0000410000 */
[----:B------:R-:W2:Y:S01]  /*19720*/  @P1 MUFU.LG2 R5, R5 ;  /* 0x0000000500051308 */ /* 0x000ea20000000c00 */
[C---:B-1----:R-:W-:Y:S02]  /*19730*/  FMUL.FTZ R144, R4.reuse, R144 ;  /* 0x0000009004907220 */ /* 0x042fe40000410000 */
[C---:B------:R-:W-:Y:S02]  /*19740*/  FMUL.FTZ R145, R4.reuse, R145 ;  /* 0x0000009104917220 */ /* 0x040fe40000410000 */
[C---:B------:R-:W-:Y:S02]  /*19750*/  FMUL.FTZ R140, R4.reuse, R140 ;  /* 0x0000008c048c7220 */ /* 0x040fe40000410000 */
[C---:B------:R-:W-:Y:S01]  /*19760*/  FMUL.FTZ R141, R4.reuse, R141 ;  /* 0x0000008d048d7220 */ /* 0x040fe20000410000 */
[----:B------:R-:W1:Y:S01]  /*19770*/  @P0 MUFU.LG2 R2, R2 ;  /* 0x0000000200020308 */ /* 0x000e620000000c00 */
[C---:B------:R-:W-:Y:S02]  /*19780*/  FMUL.FTZ R136, R4.reuse, R136 ;  /* 0x0000008804887220 */ /* 0x040fe40000410000 */
[----:B------:R-:W-:-:S02]  /*19790*/  FMUL.FTZ R137, R4, R137 ;  /* 0x0000008904897220 */ /* 0x000fc40000410000 */
[C---:B------:R-:W-:Y:S02]  /*197a0*/  FMUL.FTZ R132, R4.reuse, R132 ;  /* 0x0000008404847220 */ /* 0x040fe40000410000 */
[C---:B------:R-:W-:Y:S02]  /*197b0*/  FMUL.FTZ R133, R4.reuse, R133 ;  /* 0x0000008504857220 */ /* 0x040fe40000410000 */
[----:B--2---:R-:W-:Y:S02]  /*197c0*/  @P1 FMUL.FTZ R5, R5, 0.69314718246459960938 ;  /* 0x3f31721805051820 */ /* 0x004fe40000410000 */
[C---:B------:R-:W-:Y:S02]  /*197d0*/  FMUL.FTZ R20, R4.reuse, R20 ;  /* 0x0000001404147220 */ /* 0x040fe40000410000 */
        /* <DEDUP_REMOVED lines=55> */
[----:B------:R-:W-:Y:S01]  /*19b50*/  FMUL.FTZ R129, R4, R129 ;  /* 0x0000008104817220 */ /* 0x000fe20000410000 */
        /* <DEDUP_REMOVED lines=67> */
.L_x_345:
[----:B------:R-:W-:Y:S01]  /*19f90*/  USHF.R.S32.HI UR8, URZ, 0x1f, UR20 ;  /* 0x0000001f3f087899 */ /* 0x000fe20008011414 */
        /* <DEDUP_REMOVED lines=10> */
[----:B------:R-:W-:-:S02]  /*1a040*/  F2FP.PACK_AB R136, R137, R136 ;  /* 0x000000888988723e */ /* 0x000fc400000000ff */
[----:B------:R-:W-:Y:S01]  /*1a050*/  F2FP.PACK_AB R138, R139, R138 ;  /* 0x0000008a8b8a723e */ /* 0x000fe200000000ff */
[----:B------:R-:W-:Y:S01]  /*1a060*/  ULDC.64 UR4, c[0x0][0x500] ;  /* 0x0001400000047ab9 */ /* 0x000fe20000000a00 */
[----:B------:R-:W-:Y:S01]  /*1a070*/  F2FP.PACK_AB R132, R133, R132 ;  /* 0x000000848584723e */ /* 0x000fe200000000ff */
[----:B------:R-:W-:Y:S01]  /*1a080*/  UIMAD.WIDE UR4, UR29, UR6, UR4 ;  /* 0x000000061d0472a5 */ /* 0x000fe2000f8e0204 */
        /* <DEDUP_REMOVED lines=35> */
[----:B------:R-:W-:Y:S01]  /*1a2c0*/  BAR.SYNC.DEFER_BLOCKING 0x1, 0x100 ;  /* 0x0044000000007b1d */ /* 0x000fe20000010000 */
[----:B------:R-:W-:-:S02]  /*1a2d0*/  F2FP.PACK_AB R44, R45, R44 ;  /* 0x0000002c2d2c723e */ /* 0x000fc400000000ff */
[C---:B------:R-:W-:Y:S01]  /*1a2e0*/  IMAD.IADD R17, R13.reuse, 0x1, R10 ;  /* 0x000000010d117824 */ /* 0x040fe200078e020a */
[C---:B------:R-:W-:Y:S02]  /*1a2f0*/  IADD3 R12, R13.reuse, 0x80, RZ ;  /* 0x000000800d0c7810 */ /* 0x040fe40007ffe0ff */
[----:B------:R-:W-:Y:S02]  /*1a300*/  IADD3 R15, R13, 0x70, RZ ;  /* 0x000000700d0f7810 */ /* 0x000fe40007ffe0ff */
[----:B------:R-:W-:Y:S01]  /*1a310*/  @P0 IADD3 R15, R12, 0x10, RZ ;  /* 0x000000100c0f0810 */ /* 0x000fe20007ffe0ff */
[----:B------:R-:W-:Y:S01]  /*1a320*/  IMAD.MOV.U32 R12, RZ, RZ, 0x40 ;  /* 0x00000040ff0c7424 */ /* 0x000fe200078e00ff */
[----:B------:R-:W-:Y:S02]  /*1a330*/  F2FP.PACK_AB R46, R47, R46 ;  /* 0x0000002e2f2e723e */ /* 0x000fe400000000ff */
[----:B------:R-:W-:Y:S01]  /*1a340*/  F2FP.PACK_AB R48, R49, R48 ;  /* 0x000000303130723e */ /* 0x000fe200000000ff */
[----:B------:R-:W-:Y:S01]  /*1a350*/  IMAD.IADD R19, R10, 0x1, R15 ;  /* 0x000000010a137824 */ /* 0x000fe200078e020f */
[----:B------:R-:W-:-:S02]  /*1a360*/  SEL R12, R12, 0xffffffc0, !P2 ;  /* 0xffffffc00c0c7807 */ /* 0x000fc40005000000 */
[----:B------:R-:W-:Y:S02]  /*1a370*/  F2FP.PACK_AB R50, R51, R50 ;  /* 0x000000323332723e */ /* 0x000fe400000000ff */
[----:B------:R-:W-:Y:S01]  /*1a380*/  F2FP.PACK_AB R52, R53, R52 ;  /* 0x000000343534723e */ /* 0x000fe200000000ff */
[--C-:B------:R-:W-:Y:S01]  /*1a390*/  IMAD.IADD R21, R13, 0x1, R12.reuse ;  /* 0x000000010d157824 */ /* 0x100fe200078e020c */
[----:B------:R-:W-:Y:S01]  /*1a3a0*/  F2FP.PACK_AB R7, R7, R54 ;  /* 0x000000360707723e */ /* 0x000fe200000000ff */
[C---:B------:R-:W-:Y:S01]  /*1a3b0*/  IMAD.IADD R23, R12.reuse, 0x1, R15 ;  /* 0x000000010c177824 */ /* 0x040fe200078e020f */
[----:B------:R-:W-:Y:S01]  /*1a3c0*/  F2FP.PACK_AB R56, R57, R56 ;  /* 0x000000383938723e */ /* 0x000fe200000000ff */
[----:B------:R-:W-:Y:S01]  /*1a3d0*/  IMAD.IADD R25, R12, 0x1, R17 ;  /* 0x000000010c197824 */ /* 0x000fe200078e0211 */
[----:B------:R-:W-:Y:S01]  /*1a3e0*/  STS [R13+0x80], R144 ;  /* 0x000080900d007388 */ /* 0x000fe20000000800 */
[----:B------:R-:W-:Y:S01]  /*1a3f0*/  IMAD.IADD R27, R19, 0x1, R12 ;  /* 0x00000001131b7824 */ /* 0x000fe200078e020c */
[----:B------:R-:W-:Y:S01]  /*1a400*/  F2FP.PACK_AB R58, R59, R58 ;  /* 0x0000003a3b3a723e */ /* 0x000fe200000000ff */
[----:B------:R-:W-:Y:S01]  /*1a410*/  IMAD.U32 R12, RZ, RZ, UR4 ;  /* 0x00000004ff0c7e24 */ /* 0x000fe2000f8e00ff */
        /* <DEDUP_REMOVED lines=87> */
[----:B------:R2:W-:Y:S04]  /*1a990*/  STS [R15+0xc400], R106 ;  /* 0x00c4006a0f007388 */ /* 0x0005e80000000800 */
[----:B------:R3:W-:Y:S04]  /*1a9a0*/  STS [R17+0xc080], R108 ;  /* 0x00c0806c11007388 */ /* 0x0007e80000000800 */
[----:B------:R3:W-:Y:S04]  /*1a9b0*/  STS [R17+0xc480], R110 ;  /* 0x00c4806e11007388 */ /* 0x0007e80000000800 */
[----:B------:R3:W-:Y:S04]  /*1a9c0*/  STS [R19+0xc000], R112 ;  /* 0x00c0007013007388 */ /* 0x0007e80000000800 */
[----:B------:R3:W-:Y:S01]  /*1a9d0*/  STS [R19+0xc400], R114 ;  /* 0x00c4007213007388 */ /* 0x0007e20000000800 */
[----:B-1----:R-:W-:Y:S01]  /*1a9e0*/  IMAD.U32 R13, RZ, RZ, UR5 ;  /* 0x00000005ff0d7e24 */ /* 0x002fe2000f8e00ff */
[----:B------:R-:W-:-:S02]  /*1a9f0*/  ULDC.64 UR4, c[0x0][0x508] ;  /* 0x0001420000047ab9 */ /* 0x000fc40000000a00 */
[----:B------:R3:W-:Y:S04]  /*1aa00*/  STS [R21+0xc080], R116 ;  /* 0x00c0807415007388 */ /* 0x0007e80000000800 */
        /* <DEDUP_REMOVED lines=8> */
[----:B------:R-:W-:-:S04]  /*1aa90*/  UISETP.NE.U32.AND UP0, UPT, URZ, UR4, UPT ;  /* 0x000000043f00728c */ /* 0x000fc8000bf05070 */
[----:B------:R-:W-:Y:S01]  /*1aaa0*/  UISETP.NE.AND.EX UP0, UPT, URZ, UR5, UPT, UP0 ;  /* 0x000000053f00728c */ /* 0x000fe2000bf05300 */
[----:B------:R-:W4:Y:S02]  /*1aab0*/  @P0 LDG.E R7, [R12.64] ;  /* 0x0000001e0c070981 */ /* 0x000f24000c1e1900 */
[----:B------:R-:W-:-:S03]  /*1aac0*/  ULDC.64 UR4, c[0x0][0x508] ;  /* 0x0001420000047ab9 */ /* 0x000fc60000000a00 */
[----:B------:R-:W-:-:S05]  /*1aad0*/  PLOP3.LUT P1, PT, PT, PT, UP0, 0x80, 0x0 ;  /* 0x000000000000781c */ /* 0x000fca0003f2f008 */
[----:B------:R-:W-:Y:S01]  /*1aae0*/  @UP0 UIMAD.WIDE UR4, UR29, UR6, UR4 ;  /* 0x000000061d0402a5 */ /* 0x000fe2000f8e0204 */
[----:B------:R-:W-:-:S05]  /*1aaf0*/  IMAD.MOV.U32 R6, RZ, RZ, c[0x0][0x388] ;  /* 0x0000e200ff067624 */ /* 0x000fca00078e00ff */
[----:B------:R-:W-:Y:S02]  /*1ab00*/  IMAD.U32 R14, RZ, RZ, UR4 ;  /* 0x00000004ff0e7e24 */ /* 0x000fe4000f8e00ff */
[----:B--2---:R-:W-:-:S05]  /*1ab10*/  IMAD.U32 R15, RZ, RZ, UR5 ;  /* 0x00000005ff0f7e24 */ /* 0x004fca000f8e00ff */
[----:B------:R3:W5:Y:S01]  /*1ab20*/  @P1 LDG.E R6, [R14.64] ;  /* 0x0000001e0e061981 */ /* 0x000762000c1e1900 */
[----:B------:R-:W-:Y:S02]  /*1ab30*/  UMOV UR12, URZ ;  /* 0x0000003f000c7c82 */ /* 0x000fe40008000000 */
[----:B------:R-:W-:Y:S01]  /*1ab40*/  UMOV UR13, URZ ;  /* 0x0000003f000d7c82 */ /* 0x000fe20008000000 */
[----:B----4-:R-:W1:Y:S02]  /*1ab50*/  @P0 R2UR UR5, R7 ;  /* 0x00000000070503c2 */ /* 0x010e6400000e0000 */
[----:B-1----:R-:W-:Y:S02]  /*1ab60*/  @UP1 USHF.R.S32.HI UR4, URZ, 0x1f, UR5 ;  /* 0x0000001f3f041899 */ /* 0x002fe40008011405 */
[----:B------:R-:W-:-:S05]  /*1ab70*/  @UP1 UMOV UR12, UR5 ;  /* 0x00000005000c1c82 */ /* 0x000fca0008000000 */
[----:B------:R-:W-:Y:S01]  /*1ab80*/  @UP1 UMOV UR13, UR4 ;  /* 0x00000004000d1c82 */ /* 0x000fe20008000000 */
[----:B------:R-:W-:Y:S05]  /*1ab90*/  @P1 BRA `(.L_x_453) ;  /* 0x0000004000001947 */ /* 0x000fea0003800000 */
[----:B---3--:R-:W-:Y:S05]  /*1aba0*/  @!P0 BRA `(.L_x_453) ;  /* 0x0000003000008947 */ /* 0x008fea0003800000 */
[----:B-----5:R-:W2:Y:S04]  /*1abb0*/  LDG.E R6, [R12.64] ;  /* 0x0000001e0c067981 */ /* 0x020ea8000c1e1900 */
[----:B------:R-:W2:Y:S02]  /*1abc0*/  LDG.E R3, [R12.64+0x4] ;  /* 0x0000041e0c037981 */ /* 0x000ea4000c1e1900 */
[----:B--2---:R-:W-:Y:S02]  /*1abd0*/  IADD3 R6, -R6, R3, RZ ;  /* 0x0000000306067210 */ /* 0x004fe40007ffe1ff */
.L_x_453:
[----:B---3--:R-:W-:Y:S01]  /*1abe0*/  SHF.R.S32.HI R7, RZ, 0x1f, R2 ;  /* 0x0000001fff077819 */ /* 0x008fe20000011402 */
[----:B------:R-:W1:Y:S01]  /*1abf0*/  S2R R75, SR_CTAID.X ;  /* 0x00000000004b7919 */ /* 0x000e620000002500 */
[----:B------:R-:W-:Y:S01]  /*1ac00*/  LOP3.LUT R3, R9, 0xffffffe0, RZ, 0xc0, !PT ;  /* 0xffffffe009037812 */ /* 0x000fe200078ec0ff */
[----:B------:R-:W-:Y:S01]  /*1ac10*/  IMAD.MOV.U32 R9, RZ, RZ, c[0x0][0x4e8] ;  /* 0x00013a00ff097624 */ /* 0x000fe200078e00ff */
[----:B------:R-:W-:Y:S01]  /*1ac20*/  LEA.HI R7, R7, R2, RZ, 0x3 ;  /* 0x0000000207077211 */ /* 0x000fe200078f18ff */
[----:B------:R-:W-:Y:S01]  /*1ac30*/  ULDC.64 UR4, c[0x0][0x3a0] ;  /* 0x0000e80000047ab9 */ /* 0x000fe20000000a00 */
[----:B------:R-:W-:Y:S01]  /*1ac40*/  LEA.HI R10, R11, R11, RZ, 0x1 ;  /* 0x0000000b0b0a7211 */ /* 0x000fe200078f08ff */
[----:B------:R-:W-:Y:S01]  /*1ac50*/  IMAD.IADD R3, R0, 0x1, -R3 ;  /* 0x0000000100037824 */ /* 0x000fe200078e0a03 */
[----:B------:R-:W-:Y:S01]  /*1ac60*/  LOP3.LUT R7, R7, 0xffffff8, RZ, 0xc0, !PT ;  /* 0x0ffffff807077812 */ /* 0x000fe200078ec0ff */
[----:B------:R-:W-:Y:S01]  /*1ac70*/  UMOV UR11, UR13 ;  /* 0x0000000d000b7c82 */ /* 0x000fe20008000000 */
[----:B------:R-:W-:Y:S01]  /*1ac80*/  LOP3.LUT R10, R10, 0x1ffffffe, RZ, 0xc0, !PT ;  /* 0x1ffffffe0a0a7812 */ /* 0x000fe200078ec0ff */
[----:B------:R-:W-:Y:S01]  /*1ac90*/  UIMAD UR13, UR13, UR4, URZ ;  /* 0x000000040d0d72a4 */ /* 0x000fe2000f8e023f */
[----:B------:R-:W-:Y:S01]  /*1aca0*/  SHF.R.S32.HI R12, RZ, 0x1f, R3 ;  /* 0x0000001fff0c7819 */ /* 0x000fe20000011403 */
[----:B------:R-:W-:Y:S01]  /*1acb0*/  IMAD.IADD R2, R2, 0x1, -R7 ;  /* 0x0000000102027824 */ /* 0x000fe200078e0a07 */
[----:B------:R-:W-:Y:S01]  /*1acc0*/  ISETP.NE.AND P1, PT, R9, 0x1, PT ;  /* 0x000000010900780c */ /* 0x000fe20003f25270 */
[----:B------:R-:W-:Y:S01]  /*1acd0*/  IMAD.IADD R11, R11, 0x1, -R10 ;  /* 0x000000010b0b7824 */ /* 0x000fe200078e0a0a */
[----:B------:R-:W-:Y:S01]  /*1ace0*/  LEA.HI R7, R12, R3, RZ, 0x2 ;  /* 0x000000030c077211 */ /* 0x000fe200078f10ff */
[----:B------:R-:W-:Y:S01]  /*1acf0*/  UMOV UR10, UR12 ;  /* 0x0000000c000a7c82 */ /* 0x000fe20008000000 */
[----:B------:R-:W-:Y:S01]  /*1ad00*/  LOP3.LUT P2, RZ, R3, 0x3, RZ, 0xc0, !PT ;  /* 0x0000000303ff7812 */ /* 0x000fe2000784c0ff */
[----:B------:R-:W-:Y:S01]  /*1ad10*/  ULDC.64 UR6, c[0x0][0x490] ;  /* 0x0001240000067ab9 */ /* 0x000fe20000000a00 */
[----:B------:R-:W-:Y:S01]  /*1ad20*/  SHF.R.S32.HI R7, RZ, 0x2, R7 ;  /* 0x00000002ff077819 */ /* 0x000fe20000011407 */
[----:B------:R-:W-:Y:S01]  /*1ad30*/  UIMAD.WIDE.U32 UR14, UR12, UR4, URZ ;  /* 0x000000040c0e72a5 */ /* 0x000fe2000f8e003f */
[CC--:B------:R-:W-:Y:S01]  /*1ad40*/  LEA.HI R16, R5.reuse, R0.reuse, RZ, 0x3 ;  /* 0x0000000005107211 */ /* 0x0c0fe200078f18ff */
[----:B------:R-:W-:Y:S01]  /*1ad50*/  UIMAD UR13, UR12, UR5, UR13 ;  /* 0x000000050c0d72a4 */ /* 0x000fe2000f8e020d */
[----:B------:R-:W-:Y:S01]  /*1ad60*/  LEA.HI R5, R5, R0, RZ, 0x6 ;  /* 0x0000000005057211 */ /* 0x000fe200078f30ff */
[----:B------:R-:W-:Y:S01]  /*1ad70*/  IMAD R2, R2, 0x10, R7 ;  /* 0x0000001002027824 */ /* 0x000fe200078e0207 */
[----:B------:R-:W-:Y:S01]  /*1ad80*/  USHF.R.S32.HI UR12, URZ, 0x1f, UR29 ;  /* 0x0000001f3f0c7899 */ /* 0x000fe2000801141d */
[----:B------:R-:W-:Y:S01]  /*1ad90*/  BSSY B0, `(.L_x_454) ;  /* 0x0000082000007945 */ /* 0x000fe20003800000 */
[----:B------:R-:W-:Y:S01]  /*1ada0*/  UIMAD UR9, UR8, UR6, URZ ;  /* 0x00000006080972a4 */ /* 0x000fe2000f8e023f */
[----:B------:R-:W-:Y:S01]  /*1adb0*/  IMAD R10, R11, 0x8, R2 ;  /* 0x000000080b0a7824 */ /* 0x000fe200078e0202 */
[----:B------:R-:W-:-:S02]  /*1adc0*/  USEL UR12, UR12, URZ, !UP1 ;  /* 0x0000003f0c0c7287 */ /* 0x000fc4000c800000 */
[----:B------:R-:W-:Y:S02]  /*1add0*/  UIMAD.WIDE.U32 UR10, UR20, UR6, UR10 ;  /* 0x00000006140a72a5 */ /* 0x000fe4000f8e000a */
[----:B-1----:R-:W-:Y:S01]  /*1ade0*/  LEA R7, R75, R10, 0x7 ;  /* 0x0000000a4b077211 */ /* 0x002fe200078e38ff */
[----:B------:R-:W-:Y:S02]  /*1adf0*/  UIMAD UR9, UR20, UR7, UR9 ;  /* 0x00000007140972a4 */ /* 0x000fe4000f8e0209 */
[----:B------:R-:W-:Y:S02]  /*1ae00*/  USEL UR29, UR29, URZ, !UP1 ;  /* 0x0000003f1d1d7287 */ /* 0x000fe4000c800000 */
[----:B------:R-:W-:Y:S01]  /*1ae10*/  @P1 IMAD.HI.U32 R3, R7, c[0x0][0x4ec], RZ ;  /* 0x00013b0007031a27 */ /* 0x000fe200078e00ff */
[----:B------:R-:W-:Y:S02]  /*1ae20*/  ULDC.64 UR6, c[0x0][0x498] ;  /* 0x0001260000067ab9 */ /* 0x000fe40000000a00 */
[----:B------:R-:W-:Y:S01]  /*1ae30*/  UIMAD UR16, UR12, UR6, URZ ;  /* 0x000000060c1072a4 */ /* 0x000fe2000f8e023f */
[----:B------:R-:W-:Y:S01]  /*1ae40*/  IMAD.MOV.U32 R12, RZ, RZ, R7 ;  /* 0x000000ffff0c7224 */ /* 0x000fe200078e0007 */
[----:B------:R-:W-:Y:S01]  /*1ae50*/  @P1 SHF.R.U32.HI R12, RZ, c[0x0][0x4f0], R3 ;  /* 0x00013c00ff0c1a19 */ /* 0x000fe20000011603 */
[----:B------:R-:W-:Y:S01]  /*1ae60*/  UIADD3 UR11, UR11, UR9, URZ ;  /* 0x000000090b0b7290 */ /* 0x000fe2000fffe03f */
[----:B------:R-:W-:Y:S01]  /*1ae70*/  LOP3.LUT R3, R16, 0xfffffff8, RZ, 0xc0, !PT ;  /* 0xfffffff810037812 */ /* 0x000fe200078ec0ff */
[----:B------:R-:W-:Y:S01]  /*1ae80*/  UIMAD UR7, UR29, UR7, UR16 ;  /* 0x000000071d0772a4 */ /* 0x000fe2000f8e0210 */
[----:B------:R-:W-:Y:S01]  /*1ae90*/  SHF.R.S32.HI R16, RZ, 0x3, R16 ;  /* 0x00000003ff107819 */ /* 0x000fe20000011410 */
[--C-:B------:R-:W-:Y:S01]  /*1aea0*/  IMAD.MOV R10, RZ, RZ, -R12.reuse ;  /* 0x000000ffff0a7224 */ /* 0x100fe200078e0a0c */
[----:B------:R-:W-:Y:S01]  /*1aeb0*/  UIMAD.WIDE.U32 UR10, UR29, UR6, UR10 ;  /* 0x000000061d0a72a5 */ /* 0x000fe2000f8e000a */
[----:B------:R-:W-:Y:S01]  /*1aec0*/  IMAD.IADD R3, R0, 0x1, -R3 ;  /* 0x0000000100037824 */ /* 0x000fe200078e0a03 */
[----:B------:R-:W-:Y:S01]  /*1aed0*/  ULDC.64 UR4, c[0x0][0x3e8] ;  /* 0x0000fa0000047ab9 */ /* 0x000fe20000000a00 */
[----:B------:R-:W-:Y:S01]  /*1aee0*/  IMAD R10, R10, c[0x0][0x4e8], R7 ;  /* 0x00013a000a0a7a24 */ /* 0x000fe200078e0207 */
[----:B------:R-:W-:Y:S01]  /*1aef0*/  SHF.R.S32.HI R7, RZ, 0x1f, R12 ;  /* 0x0000001fff077819 */ /* 0x000fe2000001140c */
[----:B------:R-:W-:Y:S01]  /*1af00*/  IMAD.U32 R0, RZ, RZ, UR7 ;  /* 0x00000007ff007e24 */ /* 0x000fe2000f8e00ff */
[----:B------:R-:W-:Y:S01]  /*1af10*/  IADD3 R12, P0, R12, UR10, RZ ;  /* 0x0000000a0c0c7c10 */ /* 0x000fe2000ff1e0ff */
[----:B------:R-:W-:Y:S01]  /*1af20*/  IMAD.SHL.U32 R17, R16, 0x40, RZ ;  /* 0x0000004010117824 */ /* 0x000fe200078e00ff */
[----:B------:R-:W-:Y:S01]  /*1af30*/  SHF.R.S32.HI R11, RZ, 0x1f, R10 ;  /* 0x0000001fff0b7819 */ /* 0x000fe2000001140a */
[----:B------:R-:W-:Y:S01]  /*1af40*/  UIMAD UR8, UR8, UR4, URZ ;  /* 0x00000004080872a4 */ /* 0x000fe2000f8e023f */
[----:B------:R-:W-:Y:S01]  /*1af50*/  IADD3.X R13, R7, UR11, R0, P0, !PT ;  /* 0x0000000b070d7c10 */ /* 0x000fe200087fe400 */
[----:B------:R-:W-:Y:S01]  /*1af60*/  UIADD3 UR15, UR15, UR13, URZ ;  /* 0x0000000d0f0f7290 */ /* 0x000fe2000fffe03f */
[----:B------:R-:W-:Y:S01]  /*1af70*/  LEA R0, R3, R16, 0x5 ;  /* 0x0000001003007211 */ /* 0x000fe200078e28ff */
[----:B------:R-:W-:Y:S01]  /*1af80*/  IMAD R11, R11, c[0x0][0x488], RZ ;  /* 0x000122000b0b7a24 */ /* 0x000fe200078e02ff */
[----:B------:R-:W-:Y:S01]  /*1af90*/  LOP3.LUT R17, R17, 0x1c0, RZ, 0xc0, !PT ;  /* 0x000001c011117812 */ /* 0x000fe200078ec0ff */
[----:B------:R-:W-:Y:S01]  /*1afa0*/  IMAD.WIDE.U32 R12, R10, c[0x0][0x488], R12 ;  /* 0x000122000a0c7a25 */ /* 0x000fe200078e000c */
[----:B------:R-:W-:-:S02]  /*1afb0*/  UIMAD UR5, UR20, UR5, UR8 ;  /* 0x00000005140572a4 */ /* 0x000fc4000f8e0208 */
[----:B------:R-:W-:Y:S01]  /*1afc0*/  UIMAD.WIDE.U32 UR14, UR20, UR4, UR14 ;  /* 0x00000004140e72a5 */ /* 0x000fe2000f8e000e */
[----:B------:R-:W-:Y:S01]  /*1afd0*/  IMAD R15, R75, 0x80, R0 ;  /* 0x000000804b0f7824 */ /* 0x000fe200078e0200 */
[----:B------:R-:W-:Y:S01]  /*1afe0*/  ULDC.64 UR6, c[0x0][0x3f0] ;  /* 0x0000fc0000067ab9 */ /* 0x000fe20000000a00 */
[----:B------:R-:W-:Y:S01]  /*1aff0*/  IMAD.SHL.U32 R0, R3, 0x8, RZ ;  /* 0x0000000803007824 */ /* 0x000fe200078e00ff */
[----:B------:R-:W-:Y:S01]  /*1b000*/  SHF.R.U32.HI R3, RZ, 0x3, R17 ;  /* 0x00000003ff037819 */ /* 0x000fe20000011611 */
[----:B------:R-:W-:Y:S01]  /*1b010*/  IMAD R11, R10, c[0x0][0x48c], R11 ;  /* 0x000123000a0b7a24 */ /* 0x000fe200078e020b */
[----:B------:R-:W-:Y:S01]  /*1b020*/  UIMAD UR12, UR12, UR6, URZ ;  /* 0x000000060c0c72a4 */ /* 0x000fe2000f8e023f */
[----:B------:R-:W-:Y:S01]  /*1b030*/  @P1 IMAD.HI.U32 R9, R15, c[0x0][0x4ec], RZ ;  /* 0x00013b000f091a27 */ /* 0x000fe200078e00ff */
[----:B------:R-:W-:Y:S01]  /*1b040*/  LOP3.LUT R10, R17, 0x38, R0, 0xf8, !PT ;  /* 0x00000038110a7812 */ /* 0x000fe200078ef800 */
[----:B------:R-:W-:Y:S01]  /*1b050*/  UIADD3 UR15, UR15, UR5, URZ ;  /* 0x000000050f0f7290 */ /* 0x000fe2000fffe03f */
[----:B------:R-:W-:Y:S01]  /*1b060*/  LEA R17, P0, R12, c[0x0][0x450], 0x2 ;  /* 0x000114000c117a11 */ /* 0x000fe200078010ff */
[----:B------:R-:W-:Y:S01]  /*1b070*/  IMAD.IADD R14, R13, 0x1, R11 ;  /* 0x000000010d0e7824 */ /* 0x000fe200078e020b */
[----:B------:R-:W-:Y:S01]  /*1b080*/  LOP3.LUT R3, R10, R3, RZ, 0x3c, !PT ;  /* 0x000000030a037212 */ /* 0x000fe200078e3cff */
[----:B------:R-:W-:Y:S01]  /*1b090*/  IMAD.MOV.U32 R7, RZ, RZ, R15 ;  /* 0x000000ffff077224 */ /* 0x000fe200078e000f */
[----:B------:R-:W-:Y:S01]  /*1b0a0*/  @P1 SHF.R.U32.HI R7, RZ, c[0x0][0x4f0], R9 ;  /* 0x00013c00ff071a19 */ /* 0x000fe20000011609 */
[----:B------:R-:W-:Y:S01]  /*1b0b0*/  UIMAD UR7, UR29, UR7, UR12 ;  /* 0x000000071d0772a4 */ /* 0x000fe2000f8e020c */
[----:B------:R-:W-:Y:S01]  /*1b0c0*/  LEA.HI.X R14, R12, c[0x0][0x454], R14, 0x2, P0 ;  /* 0x000115000c0e7a11 */ /* 0x000fe200000f140e */
[----:B------:R-:W-:Y:S01]  /*1b0d0*/  UIMAD.WIDE.U32 UR14, UR29, UR6, UR14 ;  /* 0x000000061d0e72a5 */ /* 0x000fe2000f8e000e */
[----:B------:R-:W-:Y:S01]  /*1b0e0*/  SHFL.IDX PT, R12, R17, RZ, 0x1c1f ;  /* 0x001c1fff110c7589 */ /* 0x000fe200000e0000 */
[--C-:B------:R-:W-:Y:S01]  /*1b0f0*/  IMAD.MOV R18, RZ, RZ, -R7.reuse ;  /* 0x000000ffff127224 */ /* 0x100fe200078e0a07 */
[----:B------:R-:W-:Y:S01]  /*1b100*/  SHF.R.S32.HI R9, RZ, 0x1f, R7 ;  /* 0x0000001fff097819 */ /* 0x000fe20000011407 */
[----:B------:R-:W-:Y:S01]  /*1b110*/  UIADD3 UR7, UR15, UR7, URZ ;  /* 0x000000070f077290 */ /* 0x000fe2000fffe03f */
[----:B------:R-:W1:Y:S01]  /*1b120*/  SHFL.IDX PT, R13, R14, RZ, 0x1c1f ;  /* 0x001c1fff0e0d7589 */ /* 0x000e6200000e0000 */
[----:B------:R-:W-:Y:S01]  /*1b130*/  IMAD R18, R18, c[0x0][0x4e8], R15 ;  /* 0x00013a0012127a24 */ /* 0x000fe200078e020f */
[----:B------:R-:W-:Y:S01]  /*1b140*/  MOV R20, UR14 ;  /* 0x0000000e00147c02 */ /* 0x000fe20008000f00 */
[----:B------:R-:W-:Y:S01]  /*1b150*/  IMAD R15, R75, 0x80, R2 ;  /* 0x000000804b0f7824 */ /* 0x000fe200078e0202 */
[----:B------:R-:W-:Y:S01]  /*1b160*/  SHFL.IDX PT, R10, R17, 0x1, 0x1c1f ;  /* 0x003c1f00110a7f89 */ /* 0x000fe200000e0000 */
[----:B-----5:R-:W-:Y:S01]  /*1b170*/  IMAD R2, R6, c[0x0][0x4e8], RZ ;  /* 0x00013a0006027a24 */ /* 0x020fe200078e02ff */
[----:B------:R-:W-:Y:S01]  /*1b180*/  SHF.R.S32.HI R6, RZ, 0x1f, R18 ;  /* 0x0000001fff067819 */ /* 0x000fe20000011412 */
[----:B------:R-:W-:Y:S01]  /*1b190*/  IMAD R22, R9, c[0x0][0x3e0], RZ ;  /* 0x0000f80009167a24 */ /* 0x000fe200078e02ff */
[----:B------:R2:W3:Y:S01]  /*1b1a0*/  SHFL.IDX PT, R11, R14, 0x1, 0x1c1f ;  /* 0x003c1f000e0b7f89 */ /* 0x0004e200000e0000 */
[C---:B------:R-:W-:Y:S01]  /*1b1b0*/  IADD3 R9, R15.reuse, 0x8, RZ ;  /* 0x000000080f097810 */ /* 0x040fe20007ffe0ff */
[----:B------:R-:W-:Y:S01]  /*1b1c0*/  IMAD.U32 R21, RZ, RZ, UR15 ;  /* 0x0000000fff157e24 */ /* 0x000fe2000f8e00ff */
[-C--:B------:R-:W-:Y:S01]  /*1b1d0*/  ISETP.GE.OR P1, PT, R15, R2.reuse, P2 ;  /* 0x000000020f00720c */ /* 0x080fe20001726670 */
[----:B------:R-:W-:Y:S01]  /*1b1e0*/  IMAD.U32 R21, RZ, RZ, UR7 ;  /* 0x00000007ff157e24 */ /* 0x000fe2000f8e00ff */
[----:B------:R-:W-:Y:S01]  /*1b1f0*/  ISETP.GE.OR P0, PT, R9, R2, P2 ;  /* 0x000000020900720c */ /* 0x000fe20001706670 */
[----:B------:R-:W-:-:S02]  /*1b200*/  IMAD R22, R7, c[0x0][0x3e4], R22 ;  /* 0x0000f90007167a24 */ /* 0x000fc400078e0216 */
[----:B------:R-:W-:-:S04]  /*1b210*/  IMAD.WIDE.U32 R20, R7, c[0x0][0x3e0], R20 ;  /* 0x0000f80007147a25 */ /* 0x000fc800078e0014 */
[----:B------:R-:W-:Y:S01]  /*1b220*/  IMAD R75, R75, 0x80, R16 ;  /* 0x000000804b4b7824 */ /* 0x000fe200078e0210 */
[----:B------:R-:W-:-:S03]  /*1b230*/  IADD3 R21, R21, R22, RZ ;  /* 0x0000001615157210 */ /* 0x000fc60007ffe0ff */
[----:B-1----:R1:W-:Y:S01]  /*1b240*/  @!P1 ST.E [R12.64], R4 ;  /* 0x000000040c009985 */ /* 0x0023e2000c10191e */
[----:B--2---:R-:W-:-:S03]  /*1b250*/  IMAD.SHL.U32 R14, R5, 0x8, RZ ;  /* 0x00000008050e7824 */ /* 0x004fc600078e00ff */
[----:B---3--:R1:W-:Y:S01]  /*1b260*/  @!P0 ST.E [R10.64], R8 ;  /* 0x000000080a008985 */ /* 0x0083e2000c10191e */
[----:B------:R-:W-:Y:S01]  /*1b270*/  IMAD R5, R6, c[0x0][0x3d8], RZ ;  /* 0x0000f60006057a24 */ /* 0x000fe200078e02ff */
[----:B------:R-:W-:-:S03]  /*1b280*/  LOP3.LUT R14, R3, 0x7ffffe00, R14, 0xf8, !PT ;  /* 0x7ffffe00030e7812 */ /* 0x000fc600078ef80e */
[C---:B------:R-:W-:Y:S02]  /*1b290*/  IMAD R3, R18.reuse, c[0x0][0x3dc], R5 ;  /* 0x0000f70012037a24 */ /* 0x040fe400078e0205 */
[----:B------:R-:W-:-:S04]  /*1b2a0*/  IMAD.WIDE.U32 R18, R18, c[0x0][0x3d8], R20 ;  /* 0x0000f60012127a25 */ /* 0x000fc800078e0014 */
[----:B------:R-:W-:Y:S01]  /*1b2b0*/  IMAD.SHL.U32 R76, R14, 0x2, RZ ;  /* 0x000000020e4c7824 */ /* 0x000fe200078e00ff */
[----:B------:R-:W-:Y:S01]  /*1b2c0*/  LEA R74, P0, R18, c[0x0][0x380], 0x1 ;  /* 0x0000e000124a7a11 */ /* 0x000fe200078008ff */
[----:B------:R-:W-:-:S03]  /*1b2d0*/  IMAD.IADD R3, R19, 0x1, R3 ;  /* 0x0000000113037824 */ /* 0x000fc600078e0203 */
[----:B------:R1:W2:Y:S02]  /*1b2e0*/  LDS.128 R60, [R76+0x1080] ;  /* 0x001080004c3c7984 */ /* 0x0002a40000000c00 */
[----:B------:R-:W-:Y:S02]  /*1b2f0*/  LEA.HI.X R73, R18, c[0x0][0x384], R3, 0x1, P0 ;  /* 0x0000e10012497a11 */ /* 0x000fe400000f0c03 */
        /* <DEDUP_REMOVED lines=24> */
[----:B------:R5:W1:Y:S01]  /*1b480*/  LDS.128 R16, [R76+0xc080] ;  /* 0x00c080004c107984 */ /* 0x000a620000000c00 */
        /* <DEDUP_REMOVED lines=9> */
[----:B-1---5:R-:W-:Y:S01]  /*1b520*/  @!P3 IMAD.WIDE R76, R0, 0x2, R78 ;  /* 0x00000002004cb825 */ /* 0x022fe200078e024e */
[----:B------:R-:W-:-:S03]  /*1b530*/  @!P0 LOP3.LUT R3, R3, 0xfffffff8, RZ, 0xc0, !PT ;  /* 0xfffffff803038812 */ /* 0x000fc600078ec0ff */
[--C-:B------:R-:W-:Y:S01]  /*1b540*/  @!P2 IMAD.WIDE R70, R71, 0x2, R78.reuse ;  /* 0x000000024746a825 */ /* 0x100fe200078e024e */
[----:B--2---:R1:W-:Y:S03]  /*1b550*/  @!P3 ST.E.128 [R76.64], R64 ;  /* 0x000000404c00b985 */ /* 0x0043e6000c101d1e */
[--C-:B------:R-:W-:Y:S01]  /*1b560*/  @!P1 IMAD.WIDE R68, R69, 0x2, R78.reuse ;  /* 0x0000000245449825 */ /* 0x100fe200078e024e */
[----:B---3--:R1:W-:Y:S03]  /*1b570*/  @!P2 ST.E.128 [R70.64], R48 ;  /* 0x000000304600a985 */ /* 0x0083e6000c101d1e */
[----:B------:R-:W-:Y:S01]  /*1b580*/  @!P0 IMAD.WIDE R78, R3, 0x2, R78 ;  /* 0x00000002034e8825 */ /* 0x000fe200078e024e */
[----:B----4-:R1:W-:Y:S04]  /*1b590*/  @!P1 ST.E.128 [R68.64], R32 ;  /* 0x0000002044009985 */ /* 0x0103e8000c101d1e */
[----:B------:R1:W-:Y:S02]  /*1b5a0*/  @!P0 ST.E.128 [R78.64], R16 ;  /* 0x000000104e008985 */ /* 0x0003e4000c101d1e */
.L_x_455:
[----:B--234-:R-:W-:Y:S05]  /*1b5b0*/  BSYNC B0 ;  /* 0x0000000000007941 */ /* 0x01cfea0003800000 */
.L_x_454:
[----:B------:R-:W-:Y:S01]  /*1b5c0*/  IADD3 R3, R75, 0x20, RZ ;  /* 0x000000204b037810 */ /* 0x000fe20007ffe0ff */
[----:B-1----:R1:W2:Y:S01]  /*1b5d0*/  SHFL.IDX PT, R35, R73, 0x1, 0x181f ;  /* 0x00381f0049237f89 */ /* 0x0022a200000e0000 */
        /* <DEDUP_REMOVED lines=28> */
.L_x_457:
[----:B------:R-:W-:Y:S05]  /*1b7a0*/  BSYNC B0 ;  /* 0x0000000000007941 */ /* 0x000fea0003800000 */
.L_x_456:
[----:B------:R-:W-:Y:S01]  /*1b7b0*/  IADD3 R3, R75, 0x40, RZ ;  /* 0x000000404b037810 */ /* 0x000fe20007ffe0ff */
[----:B--2---:R2:W4:Y:S01]  /*1b7c0*/  SHFL.IDX PT, R19, R73, 0x2, 0x181f ;  /* 0x00581f0049137f89 */ /* 0x00452200000e0000 */
[----:B------:R-:W-:Y:S02]  /*1b7d0*/  BSSY B0, `(.L_x_458) ;  /* 0x000001c000007945 */ /* 0x000fe40003800000 */
[----:B------:R-:W-:Y:S01]  /*1b7e0*/  ISETP.GE.AND P0, PT, R3, R2, PT ;  /* 0x000000020300720c */ /* 0x000fe20003f06270 */
[----:B------:R2:W1:-:S12]  /*1b7f0*/  SHFL.IDX PT, R18, R74, 0x2, 0x181f ;  /* 0x00581f004a127f89 */ /* 0x00045800000e0000 */
        /* <DEDUP_REMOVED lines=25> */
.L_x_459:
[----:B------:R-:W-:Y:S05]  /*1b990*/  BSYNC B0 ;  /* 0x0000000000007941 */ /* 0x000fea0003800000 */
.L_x_458:
[----:B------:R-:W-:Y:S01]  /*1b9a0*/  IADD3 R75, R75, 0x60, RZ ;  /* 0x000000604b4b7810 */ /* 0x000fe20007ffe0ff */
[----:B-1----:R1:W2:Y:S03]  /*1b9b0*/  SHFL.IDX PT, R11, R73, 0x3, 0x181f ;  /* 0x00781f00490b7f89 */ /* 0x0022a600000e0000 */
        /* <DEDUP_REMOVED lines=12> */
[--C-:B--2-4-:R-:W-:Y:S01]  /*1ba80*/  @!P2 IMAD.WIDE R12, R0, 0x2, R10.reuse ;  /* 0x00000002000ca825 */ /* 0x114fe200078e020a */
        /* <DEDUP_REMOVED lines=12> */
[----:B--2---:R-:W-:-:S05]  /*1bb50*/  LOP3.LUT R3, R0, 0xfffffff8, RZ, 0xc0, !PT ;  /* 0xfffffff800037812 */ /* 0x004fca00078ec0ff */
[----:B------:R-:W-:-:S05]  /*1bb60*/  IMAD.WIDE R10, R3, 0x2, R10 ;  /* 0x00000002030a7825 */ /* 0x000fca00078e020a */
[----:B------:R-:W-:Y:S01]  /*1bb70*/  ST.E.128 [R10.64], R4 ;  /* 0x000000040a007985 */ /* 0x000fe2000c101d1e */
[----:B------:R-:W-:Y:S05]  /*1bb80*/  EXIT ;  /* 0x000000000000794d */ /* 0x000fea0003800000 */
.L_x_452:
        /* <DEDUP_REMOVED lines=28> */
[----:B-----5:R-:W2:Y:S04]  /*1bd50*/  LDG.E R4, [R6.64] ;  /* 0x0000001e06047981 */ /* 0x020ea8000c1e1900 */
[----:B------:R-:W2:Y:S02]  /*1bd60*/  LDG.E R3, [R6.64+0x4] ;  /* 0x0000041e06037981 */ /* 0x000ea4000c1e1900 */
[----:B--2---:R-:W-:Y:S02]  /*1bd70*/  IADD3 R4, -R4, R3, RZ ;  /* 0x0000000304047210 */ /* 0x004fe40007ffe1ff */
.L_x_460:
        /* <DEDUP_REMOVED lines=12> */
[----:B------:R-:W-:Y:S01]  /*1be40*/  IMAD.MOV.U32 R2, RZ, RZ, c[0x0][0x4e8] ;  /* 0x00013a00ff027624 */ /* 0x000fe200078e00ff */
[----:B------:R-:W-:Y:S01]  /*1be50*/  ULDC.64 UR4, c[0x0][0x490] ;  /* 0x0001240000047ab9 */ /* 0x000fe20000000a00 */
[----:B------:R-:W-:Y:S01]  /*1be60*/  IMAD.MOV.U32 R6, RZ, RZ, R0 ;  /* 0x000000ffff067224 */ /* 0x000fe200078e0000 */
[----:B------:R-:W-:Y:S02]  /*1be70*/  UIMAD UR7, UR8, UR4, URZ ;  /* 0x00000004080772a4 */ /* 0x000fe4000f8e023f */
[----:B------:R-:W-:Y:S01]  /*1be80*/  ISETP.NE.AND P0, PT, R2, 0x1, PT ;  /* 0x000000010200780c */ /* 0x000fe20003f05270 */
[----:B------:R-:W-:Y:S02]  /*1be90*/  UMOV UR12, UR10 ;  /* 0x0000000a000c7c82 */ /* 0x000fe40008000000 */
[----:B------:R-:W-:Y:S02]  /*1bea0*/  UMOV UR13, UR11 ;  /* 0x0000000b000d7c82 */ /* 0x000fe40008000000 */
[----:B------:R-:W-:-:S02]  /*1beb0*/  UIMAD.WIDE.U32 UR12, UR20, UR4, UR12 ;  /* 0x00000004140c72a5 */ /* 0x000fc4000f8e000c */
[----:B------:R-:W-:-:S03]  /*1bec0*/  UIMAD UR7, UR20, UR5, UR7 ;  /* 0x00000005140772a4 */ /* 0x000fc6000f8e0207 */
[----:B------:R-:W-:Y:S02]  /*1bed0*/  ULDC.64 UR4, c[0x0][0x498] ;  /* 0x0001260000047ab9 */ /* 0x000fe40000000a00 */
[----:B------:R-:W-:Y:S01]  /*1bee0*/  UIADD3 UR13, UR7, UR13, URZ ;  /* 0x0000000d070d7290 */ /* 0x000fe2000fffe03f */
[----:B------:R-:W-:Y:S01]  /*1bef0*/  @P0 IMAD.HI.U32 R2, R0, c[0x0][0x4ec], RZ ;  /* 0x00013b0000020a27 */ /* 0x000fe200078e00ff */
[----:B------:R-:W-:Y:S02]  /*1bf00*/  UIMAD UR7, UR6, UR4, URZ ;  /* 0x00000004060772a4 */ /* 0x000fe4000f8e023f */
[----:B------:R-:W-:Y:S02]  /*1bf10*/  UIMAD.WIDE.U32 UR12, UR29, UR4, UR12 ;  /* 0x000000041d0c72a5 */ /* 0x000fe4000f8e000c */
[----:B------:R-:W-:Y:S01]  /*1bf20*/  @P0 SHF.R.U32.HI R6, RZ, c[0x0][0x4f0], R2 ;  /* 0x00013c00ff060a19 */ /* 0x000fe20000011602 */
[----:B------:R-:W-:-:S03]  /*1bf30*/  UIMAD UR5, UR29, UR5, UR7 ;  /* 0x000000051d0572a4 */ /* 0x000fc6000f8e0207 */
[C---:B------:R-:W-:Y:S02]  /*1bf40*/  IADD3 R5, -R6.reuse, RZ, RZ ;  /* 0x000000ff06057210 */ /* 0x040fe40007ffe1ff */
[----:B------:R-:W-:Y:S02]  /*1bf50*/  SHF.R.S32.HI R3, RZ, 0x1f, R6 ;  /* 0x0000001fff037819 */ /* 0x000fe40000011406 */
[----:B------:R-:W-:Y:S01]  /*1bf60*/  IADD3 R6, P0, R6, UR12, RZ ;  /* 0x0000000c06067c10 */ /* 0x000fe2000ff1e0ff */
[----:B------:R-:W-:Y:S02]  /*1bf70*/  IMAD R5, R5, c[0x0][0x4e8], R0 ;  /* 0x00013a0005057a24 */ /* 0x000fe400078e0200 */
[----:B------:R-:W-:-:S03]  /*1bf80*/  IMAD.U32 R0, RZ, RZ, UR5 ;  /* 0x00000005ff007e24 */ /* 0x000fc6000f8e00ff */
[----:B------:R-:W-:Y:S02]  /*1bf90*/  SHF.R.S32.HI R2, RZ, 0x1f, R5 ;  /* 0x0000001fff027819 */ /* 0x000fe40000011405 */
[----:B------:R-:W-:-:S03]  /*1bfa0*/  IADD3.X R7, R3, UR13, R0, P0, !PT ;  /* 0x0000000d03077c10 */ /* 0x000fc600087fe400 */
[----:B------:R-:W-:Y:S02]  /*1bfb0*/  IMAD R0, R2, c[0x0][0x488], RZ ;  /* 0x0001220002007a24 */ /* 0x000fe400078e02ff */
[----:B------:R-:W-:-:S04]  /*1bfc0*/  IMAD.WIDE.U32 R6, R5, c[0x0][0x488], R6 ;  /* 0x0001220005067a25 */ /* 0x000fc800078e0006 */
[----:B------:R-:W-:Y:S01]  /*1bfd0*/  IMAD R0, R5, c[0x0][0x48c], R0 ;  /* 0x0001230005007a24 */ /* 0x000fe200078e0200 */
[----:B------:R-:W-:Y:S01]  /*1bfe0*/  LEA R2, P0, R6, c[0x0][0x450], 0x2 ;  /* 0x0001140006027a11 */ /* 0x000fe200078010ff */
[----:B------:R-:W-:-:S03]  /*1bff0*/  IMAD.MOV.U32 R5, RZ, RZ, -0x800000 ;  /* 0xff800000ff057424 */ /* 0x000fc600078e00ff */
[----:B------:R-:W-:-:S04]  /*1c000*/  IADD3 R3, R7, R0, RZ ;  /* 0x0000000007037210 */ /* 0x000fc80007ffe0ff */
[----:B------:R-:W-:-:S05]  /*1c010*/  LEA.HI.X R3, R6, c[0x0][0x454], R3, 0x2, P0 ;  /* 0x0001150006037a11 */ /* 0x000fca00000f1403 */
[----:B------:R1:W-:Y:S02]  /*1c020*/  STG.E [R2.64], R5 ;  /* 0x0000000502007986 */ /* 0x0003e4000c10191e */
.L_x_462:
[----:B------:R-:W-:Y:S05]  /*1c030*/  BSYNC B0 ;  /* 0x0000000000007941 */ /* 0x000fea0003800000 */
.L_x_461:
[----:B-1----:R-:W1:Y:S01]  /*1c040*/  S2R R5, SR_CTAID.X ;  /* 0x0000000000057919 */ /* 0x002e620000002500 */
[----:B------:R-:W-:Y:S01]  /*1c050*/  SHF.R.S32.HI R0, RZ, 0x1f, R9 ;  /* 0x0000001fff007819 */ /* 0x000fe20000011409 */
[----:B------:R-:W-:Y:S01]  /*1c060*/  ULDC.64 UR4, c[0x0][0x3a0] ;  /* 0x0000e80000047ab9 */ /* 0x000fe20000000a00 */
[----:B------:R-:W-:Y:S01]  /*1c070*/  IMAD.MOV.U32 R2, RZ, RZ, c[0x0][0x4e8] ;  /* 0x00013a00ff027624 */ /* 0x000fe200078e00ff */
[----:B------:R-:W-:Y:S01]  /*1c080*/  UIMAD UR7, UR11, UR4, URZ ;  /* 0x000000040b0772a4 */ /* 0x000fe2000f8e023f */
[----:B------:R-:W-:Y:S01]  /*1c090*/  LEA.HI R0, R0, R9, RZ, 0x3 ;  /* 0x0000000900007211 */ /* 0x000fe200078f18ff */
[----:B------:R-:W-:Y:S01]  /*1c0a0*/  UIMAD.WIDE.U32 UR12, UR10, UR4, URZ ;  /* 0x000000040a0c72a5 */ /* 0x000fe2000f8e003f */
[----:B-----5:R-:W-:Y:S01]  /*1c0b0*/  IMAD R4, R4, c[0x0][0x4e8], RZ ;  /* 0x00013a0004047a24 */ /* 0x020fe200078e02ff */
[----:B------:R-:W-:Y:S01]  /*1c0c0*/  ISETP.NE.AND P0, PT, R2, 0x1, PT ;  /* 0x000000010200780c */ /* 0x000fe20003f05270 */
[----:B------:R-:W-:Y:S01]  /*1c0d0*/  UIMAD UR7, UR10, UR5, UR7 ;  /* 0x000000050a0772a4 */ /* 0x000fe2000f8e0207 */
[----:B------:R-:W-:Y:S01]  /*1c0e0*/  LOP3.LUT R6, R0, 0xfffffff8, RZ, 0xc0, !PT ;  /* 0xfffffff800067812 */ /* 0x000fe200078ec0ff */
[----:B------:R-:W-:Y:S01]  /*1c0f0*/  BSSY B0, `(.L_x_463) ;  /* 0x0000042000007945 */ /* 0x000fe20003800000 */
[----:B------:R-:W-:Y:S01]  /*1c100*/  SHF.R.S32.HI R0, RZ, 0x3, R0 ;  /* 0x00000003ff007819 */ /* 0x000fe20000011400 */
[----:B------:R-:W-:-:S02]  /*1c110*/  ULDC.64 UR4, c[0x0][0x3e8] ;  /* 0x0000fa0000047ab9 */ /* 0x000fc40000000a00 */
[----:B------:R-:W-:Y:S01]  /*1c120*/  IMAD.IADD R9, R9, 0x1, -R6 ;  /* 0x0000000109097824 */ /* 0x000fe200078e0a06 */
[----:B------:R-:W-:Y:S02]  /*1c130*/  UIADD3 UR13, UR13, UR7, URZ ;  /* 0x000000070d0d7290 */ /* 0x000fe4000fffe03f */
[----:B------:R-:W-:Y:S02]  /*1c140*/  UIMAD UR7, UR8, UR4, URZ ;  /* 0x00000004080772a4 */ /* 0x000fe4000f8e023f */
[C---:B------:R-:W-:Y:S01]  /*1c150*/  LEA R2, R9.reuse, R0, 0x5 ;  /* 0x0000000009027211 */ /* 0x040fe200078e28ff */
[----:B------:R-:W-:Y:S01]  /*1c160*/  UIMAD.WIDE.U32 UR12, UR20, UR4, UR12 ;  /* 0x00000004140c72a5 */ /* 0x000fe2000f8e000c */
[----:B------:R-:W-:Y:S01]  /*1c170*/  SHF.L.U32 R9, R9, 0x3, RZ ;  /* 0x0000000309097819 */ /* 0x000fe200000006ff */
[----:B------:R-:W-:Y:S02]  /*1c180*/  UIMAD UR7, UR20, UR5, UR7 ;  /* 0x00000005140772a4 */ /* 0x000fe4000f8e0207 */
[C---:B-1----:R-:W-:Y:S01]  /*1c190*/  IMAD R3, R5.reuse, 0x80, R2 ;  /* 0x0000008005037824 */ /* 0x042fe200078e0202 */
[----:B------:R-:W-:Y:S01]  /*1c1a0*/  ULDC.64 UR4, c[0x0][0x3f0] ;  /* 0x0000fc0000047ab9 */ /* 0x000fe20000000a00 */
[----:B------:R-:W-:Y:S01]  /*1c1b0*/  IMAD R5, R5, 0x80, R0 ;  /* 0x0000008005057824 */ /* 0x000fe200078e0200 */
[----:B------:R-:W-:Y:S01]  /*1c1c0*/  UIMAD UR6, UR6, UR4, URZ ;  /* 0x00000004060672a4 */ /* 0x000fe2000f8e023f */
[----:B------:R-:W-:Y:S01]  /*1c1d0*/  @P0 IMAD.HI.U32 R2, R3, c[0x0][0x4ec], RZ ;  /* 0x00013b0003020a27 */ /* 0x000fe200078e00ff */
[----:B------:R-:W-:Y:S01]  /*1c1e0*/  UIADD3 UR13, UR7, UR13, URZ ;  /* 0x0000000d070d7290 */ /* 0x000fe2000fffe03f */
[----:B------:R-:W-:Y:S01]  /*1c1f0*/  IADD3 R8, R9, 0x40, RZ ;  /* 0x0000004009087810 */ /* 0x000fe20007ffe0ff */
[----:B------:R-:W-:Y:S01]  /*1c200*/  UIMAD UR5, UR29, UR5, UR6 ;  /* 0x000000051d0572a4 */ /* 0x000fe2000f8e0206 */
[----:B------:R-:W-:Y:S01]  /*1c210*/  IMAD.MOV.U32 R7, RZ, RZ, R3 ;  /* 0x000000ffff077224 */ /* 0x000fe200078e0003 */
[----:B------:R-:W-:Y:S01]  /*1c220*/  @P0 SHF.R.U32.HI R7, RZ, c[0x0][0x4f0], R2 ;  /* 0x00013c00ff070a19 */ /* 0x000fe20000011602 */
[----:B------:R-:W-:-:S03]  /*1c230*/  UIMAD.WIDE.U32 UR12, UR29, UR4, UR12 ;  /* 0x000000041d0c72a5 */ /* 0x000fc6000f8e000c */
[C---:B------:R-:W-:Y:S01]  /*1c240*/  IADD3 R6, -R7.reuse, RZ, RZ ;  /* 0x000000ff07067210 */ /* 0x040fe20007ffe1ff */
[----:B------:R-:W-:Y:S01]  /*1c250*/  UIADD3 UR5, UR13, UR5, URZ ;  /* 0x000000050d057290 */ /* 0x000fe2000fffe03f */
[----:B------:R-:W-:Y:S01]  /*1c260*/  SHF.R.S32.HI R2, RZ, 0x1f, R7 ;  /* 0x0000001fff027819 */ /* 0x000fe20000011407 */
[----:B------:R-:W-:Y:S02]  /*1c270*/  IMAD.U32 R11, RZ, RZ, UR13 ;  /* 0x0000000dff0b7e24 */ /* 0x000fe4000f8e00ff */
[----:B------:R-:W-:Y:S02]  /*1c280*/  IMAD R6, R6, c[0x0][0x4e8], R3 ;  /* 0x00013a0006067a24 */ /* 0x000fe400078e0203 */
[----:B------:R-:W-:Y:S01]  /*1c290*/  MOV R11, UR5 ;  /* 0x00000005000b7c02 */ /* 0x000fe20008000f00 */
[----:B------:R-:W-:Y:S02]  /*1c2a0*/  IMAD R2, R2, c[0x0][0x3e0], RZ ;  /* 0x0000f80002027a24 */ /* 0x000fe400078e02ff */
[----:B------:R-:W-:Y:S01]  /*1c2b0*/  IMAD.U32 R10, RZ, RZ, UR12 ;  /* 0x0000000cff0a7e24 */ /* 0x000fe2000f8e00ff */
[----:B------:R-:W-:Y:S01]  /*1c2c0*/  SHF.R.S32.HI R3, RZ, 0x1f, R6 ;  /* 0x0000001fff037819 */ /* 0x000fe20000011406 */
[----:B------:R-:W-:-:S02]  /*1c2d0*/  IMAD R2, R7, c[0x0][0x3e4], R2 ;  /* 0x0000f90007027a24 */ /* 0x000fc400078e0202 */
[----:B------:R-:W-:Y:S01]  /*1c2e0*/  IMAD.WIDE.U32 R10, R7, c[0x0][0x3e0], R10 ;  /* 0x0000f800070a7a25 */ /* 0x000fe200078e000a */
[----:B------:R-:W-:-:S03]  /*1c2f0*/  IADD3 R7, R9, 0x80, RZ ;  /* 0x0000008009077810 */ /* 0x000fc60007ffe0ff */
[----:B------:R-:W-:Y:S02]  /*1c300*/  IMAD R3, R3, c[0x0][0x3d8], RZ ;  /* 0x0000f60003037a24 */ /* 0x000fe400078e02ff */
[----:B------:R-:W-:Y:S02]  /*1c310*/  IMAD.IADD R11, R11, 0x1, R2 ;  /* 0x000000010b0b7824 */ /* 0x000fe400078e0202 */
[C---:B------:R-:W-:Y:S02]  /*1c320*/  IMAD R3, R6.reuse, c[0x0][0x3dc], R3 ;  /* 0x0000f70006037a24 */ /* 0x040fe400078e0203 */
[----:B------:R-:W-:Y:S01]  /*1c330*/  IMAD.WIDE.U32 R10, R6, c[0x0][0x3d8], R10 ;  /* 0x0000f600060a7a25 */ /* 0x000fe200078e000a */
[----:B------:R-:W-:-:S04]  /*1c340*/  IADD3 R6, R9, 0xc0, RZ ;  /* 0x000000c009067810 */ /* 0x000fc80007ffe0ff */
[----:B------:R-:W-:Y:S02]  /*1c350*/  IADD3 R3, R11, R3, RZ ;  /* 0x000000030b037210 */ /* 0x000fe40007ffe0ff */
        /* <DEDUP_REMOVED lines=21> */
[----:B------:R2:W-:Y:S03]  /*1c4b0*/  @!P3 ST.E.128 [R14.64], RZ ;  /* 0x000000ff0e00b985 */ /* 0x0005e6000c101d1e */
[--C-:B------:R-:W-:Y:S01]  /*1c4c0*/  @!P1 IMAD.WIDE R2, R2, 0x2, R12.reuse ;  /* 0x0000000202029825 */ /* 0x100fe200078e020c */
[----:B------:R2:W-:Y:S03]  /*1c4d0*/  @!P2 ST.E.128 [R16.64], RZ ;  /* 0x000000ff1000a985 */ /* 0x0005e6000c101d1e */
[----:B------:R-:W-:Y:S01]  /*1c4e0*/  @!P0 IMAD.WIDE R12, R0, 0x2, R12 ;  /* 0x00000002000c8825 */ /* 0x000fe200078e020c */
[----:B------:R2:W-:Y:S04]  /*1c4f0*/  @!P1 ST.E.128 [R2.64], RZ ;  /* 0x000000ff02009985 */ /* 0x0005e8000c101d1e */
[----:B------:R2:W-:Y:S02]  /*1c500*/  @!P0 ST.E.128 [R12.64], RZ ;  /* 0x000000ff0c008985 */ /* 0x0005e4000c101d1e */
.L_x_464:
[----:B------:R-:W-:Y:S05]  /*1c510*/  BSYNC B0 ;  /* 0x0000000000007941 */ /* 0x000fea0003800000 */
.L_x_463:
        /* <DEDUP_REMOVED lines=27> */
.L_x_466:
[----:B------:R-:W-:Y:S05]  /*1c6d0*/  BSYNC B0 ;  /* 0x0000000000007941 */ /* 0x000fea0003800000 */
.L_x_465:
        /* <DEDUP_REMOVED lines=16> */
[----:B-1--4-:R-:W-:Y:S01]  /*1c7e0*/  @!P3 IMAD.WIDE R14, R9, 0x2, R12 ;  /* 0x00000002090eb825 */ /* 0x012fe200078e020c */
        /* <DEDUP_REMOVED lines=10> */
.L_x_468:
[----:B------:R-:W-:Y:S05]  /*1c890*/  BSYNC B0 ;  /* 0x0000000000007941 */ /* 0x000fea0003800000 */
.L_x_467:
[----:B------:R-:W-:Y:S01]  /*1c8a0*/  IADD3 R5, R5, 0x60, RZ ;  /* 0x0000006005057810 */ /* 0x000fe20007ffe0ff */
[----:B-1----:R1:W2:Y:S03]  /*1c8b0*/  SHFL.IDX PT, R3, R10, 0x3, 0x181f ;  /* 0x00781f000a037f89 */ /* 0x0022a600000e0000 */
[----:B------:R-:W-:Y:S01]  /*1c8c0*/  ISETP.GE.AND P0, PT, R5, R4, PT ;  /* 0x000000040500720c */ /* 0x000fe20003f06270 */
[----:B------:R1:W3:-:S12]  /*1c8d0*/  SHFL.IDX PT, R2, R11, 0x3, 0x181f ;  /* 0x00781f000b027f89 */ /* 0x0002d800000e0000 */
[----:B------:R-:W-:Y:S05]  /*1c8e0*/  @P0 EXIT ;  /* 0x000000000000094d */ /* 0x000fea0003800000 */
[----:B------:R-:W-:Y:S02]  /*1c8f0*/  ISETP.GE.AND P1, PT, R8, c[0x0][0x3c8], PT ;  /* 0x0000f20008007a0c */ /* 0x000fe40003f26270 */
[----:B------:R-:W-:Y:S02]  /*1c900*/  ISETP.GE.AND P0, PT, R7, c[0x0][0x3c8], PT ;  /* 0x0000f20007007a0c */ /* 0x000fe40003f06270 */
[----:B------:R-:W-:-:S09]  /*1c910*/  ISETP.GE.AND P2, PT, R9, c[0x0][0x3c8], PT ;  /* 0x0000f20009007a0c */ /* 0x000fd20003f46270 */
[----:B------:R-:W-:Y:S02]  /*1c920*/  @!P1 SHF.R.S32.HI R5, RZ, 0x1f, R8 ;  /* 0x0000001fff059819 */ /* 0x000fe40000011408 */
[----:B------:R-:W-:Y:S02]  /*1c930*/  @!P0 SHF.R.S32.HI R0, RZ, 0x1f, R7 ;  /* 0x0000001fff008819 */ /* 0x000fe40000011407 */
[----:B------:R-:W-:Y:S01]  /*1c940*/  @!P1 LEA.HI R5, R5, R8, RZ, 0x3 ;  /* 0x0000000805059211 */ /* 0x000fe200078f18ff */
[--C-:B--23--:R-:W-:Y:S01]  /*1c950*/  @!P2 IMAD.WIDE R8, R9, 0x2, R2.reuse ;  /* 0x000000020908a825 */ /* 0x10cfe200078e0202 */
[----:B------:R-:W-:Y:S02]  /*1c960*/  @!P0 LEA.HI R0, R0, R7, RZ, 0x3 ;  /* 0x0000000700008211 */ /* 0x000fe400078f18ff */
[----:B------:R-:W-:Y:S02]  /*1c970*/  @!P1 LOP3.LUT R5, R5, 0xfffffff8, RZ, 0xc0, !PT ;  /* 0xfffffff805059812 */ /* 0x000fe400078ec0ff */
[----:B------:R-:W-:Y:S01]  /*1c980*/  @!P0 LOP3.LUT R7, R0, 0xfffffff8, RZ, 0xc0, !PT ;  /* 0xfffffff800078812 */ /* 0x000fe200078ec0ff */
[----:B------:R2:W-:Y:S02]  /*1c990*/  @!P2 ST.E.128 [R8.64], RZ ;  /* 0x000000ff0800a985 */ /* 0x0005e4000c101d1e */
[----:B------:R-:W-:-:S04]  /*1c9a0*/  @!P1 IMAD.WIDE R4, R5, 0x2, R2 ;  /* 0x0000000205049825 */ /* 0x000fc800078e0202 */
[----:B-1----:R-:W-:Y:S01]  /*1c9b0*/  @!P0 IMAD.WIDE R10, R7, 0x2, R2 ;  /* 0x00000002070a8825 */ /* 0x002fe200078e0202 */
[----:B------:R2:W-:Y:S04]  /*1c9c0*/  @!P1 ST.E.128 [R4.64], RZ ;  /* 0x000000ff04009985 */ /* 0x0005e8000c101d1e */
[----:B------:R2:W-:Y:S01]  /*1c9d0*/  @!P0 ST.E.128 [R10.64], RZ ;  /* 0x000000ff0a008985 */ /* 0x0005e2000c101d1e */
[----:B------:R-:W-:-:S13]  /*1c9e0*/  ISETP.GE.AND P0, PT, R6, c[0x0][0x3c8], PT ;  /* 0x0000f20006007a0c */ /* 0x000fda0003f06270 */
[----:B------:R-:W-:Y:S05]  /*1c9f0*/  @P0 EXIT ;  /* 0x000000000000094d */ /* 0x000fea0003800000 */
[----:B--2---:R-:W-:-:S04]  /*1ca00*/  SHF.R.S32.HI R5, RZ, 0x1f, R6 ;  /* 0x0000001fff057819 */ /* 0x004fc80000011406 */
[----:B------:R-:W-:-:S04]  /*1ca10*/  LEA.HI R5, R5, R6, RZ, 0x3 ;  /* 0x0000000605057211 */ /* 0x000fc800078f18ff */
[----:B------:R-:W-:-:S05]  /*1ca20*/  LOP3.LUT R5, R5, 0xfffffff8, RZ, 0xc0, !PT ;  /* 0xfffffff805057812 */ /* 0x000fca00078ec0ff */
[----:B------:R-:W-:-:S05]  /*1ca30*/  IMAD.WIDE R2, R5, 0x2, R2 ;  /* 0x0000000205027825 */ /* 0x000fca00078e0202 */
[----:B------:R-:W-:Y:S01]  /*1ca40*/  ST.E.128 [R2.64], RZ ;  /* 0x000000ff02007985 */ /* 0x000fe2000c101d1e */
[----:B------:R-:W-:Y:S05]  /*1ca50*/  EXIT ;  /* 0x000000000000794d */ /* 0x000fea0003800000 */
.L_x_469:
        /* <DEDUP_REMOVED lines=10> */
.L_x_1533:


//--------------------- .text._ZN7cutlass13device_kernelIN5flash19enable_sm80_to_sm89INS1_16FlashAttnFwdSm80INS1_25CollectiveMainloopFwdSm80ILi8ELi1ELb1EN4cute5tupleIJNS5_1CILi128EEENS7_ILi64EEENS7_ILi256EEEEEELi256ENS_6half_tEfNS_4arch4Sm80ELb1ELb0ELb1ELb0ELb0ELb0ELb1ELb0EEENS1_21CollectiveEpilogueFwdINS6_IJS8_SA_S9_EEENS6_IJNS7_ILi1EEESI_SI_EEESC_SE_Li256ELb0ELb1ELb0ELb0EEENS1_30DynamicPersistentTileSchedulerILi256ELi256ELb0ELb1ELb0EEEEEEEEEvNT_6ParamsE --------------------------
	.section	.text._ZN7cutlass13device_kernelIN5flash19enable_sm80_to_sm89INS1_16FlashAttnFwdSm80INS1_25CollectiveMainloopFwdSm80ILi8ELi1ELb1EN4cute5tupleIJNS5_1CILi128EEENS7_ILi64EEENS7_ILi256EEEEEELi256ENS_6half_tEfNS_4arch4Sm80ELb1ELb0ELb1ELb0ELb0ELb0ELb1ELb0EEENS1_21CollectiveEpilogueFwdINS6_IJS8_SA_S9_EEENS6_IJNS7_ILi1EEESI_SI_EEESC_SE_Li256ELb0ELb1ELb0ELb0EEENS1_30DynamicPersistentTileSchedulerILi256ELi256ELb0ELb1ELb0EEEEEEEEEvNT_6ParamsE,"ax",@progbits
	.sectioninfo	@"SHI_REGISTERS=255"
	.align	128
.text._ZN7cutlass13device_kernelIN5flash19enable_sm80_to_sm89INS1_16FlashAttnFwdSm80INS1_25CollectiveMainloopFwdSm80ILi8ELi1ELb1EN4cute5tupleIJNS5_1CILi128EEENS7_ILi64EEENS7_ILi256EEEEEELi256ENS_6half_tEfNS_4arch4Sm80ELb1ELb0ELb1ELb0ELb0ELb0ELb1ELb0EEENS1_21CollectiveEpilogueFwdINS6_IJS8_SA_S9_EEENS6_IJNS7_ILi1EEESI_SI_EEESC_SE_Li256ELb0ELb1ELb0ELb0EEENS1_30DynamicPersistentTileSchedulerILi256ELi256ELb0ELb1ELb0EEEEEEEEEvNT_6ParamsE:
        .type           _ZN7cutlass13device_kernelIN5flash19enable_sm80_to_sm89INS1_16FlashAttnFwdSm80INS1_25CollectiveMainloopFwdSm80ILi8ELi1ELb1EN4cute5tupleIJNS5_1CILi128EEENS7_ILi64EEENS7_ILi256EEEEEELi256ENS_6half_tEfNS_4arch4Sm80ELb1ELb0ELb1ELb0ELb0ELb0ELb1ELb0EEENS1_21CollectiveEpilogueFwdINS6_IJS8_SA_S9_EEENS6_IJNS7_ILi1EEESI_SI_EEESC_SE_Li256ELb0ELb1ELb0ELb0EEENS1_30DynamicPersistentTileSchedulerILi256ELi256ELb0ELb1ELb0EEEEEEEEEvNT_6ParamsE,@function
        .size           _ZN7cutlass13device_kernelIN5flash19enable_sm80_to_sm89INS1_16FlashAttnFwdSm80INS1_25CollectiveMainloopFwdSm80ILi8ELi1ELb1EN4cute5tupleIJNS5_1CILi128EEENS7_ILi64EEENS7_ILi256EEEEEELi256ENS_6half_tEfNS_4arch4Sm80ELb1ELb0ELb1ELb0ELb0ELb0ELb1ELb0EEENS1_21CollectiveEpilogueFwdINS6_IJS8_SA_S9_EEENS6_IJNS7_ILi1EEESI_SI_EEESC_SE_Li256ELb0ELb1ELb0ELb0EEENS1_30DynamicPersistentTileSchedulerILi256ELi256ELb0ELb1ELb0EEEEEEEEEvNT_6ParamsE,(.L_x_1534 - _ZN7cutlass13device_kernelIN5flash19enable_sm80_to_sm89INS1_16FlashAttnFwdSm80INS1_25CollectiveMainloopFwdSm80ILi8ELi1ELb1EN4cute5tupleIJNS5_1CILi128EEENS7_ILi64EEENS7_ILi256EEEEEELi256ENS_6half_tEfNS_4arch4Sm80ELb1ELb0ELb1ELb0ELb0ELb0ELb1ELb0EEENS1_21CollectiveEpilogueFwdINS6_IJS8_SA_S9_EEENS6_IJNS7_ILi1EEESI_SI_EEESC_SE_Li256ELb0ELb1ELb0ELb0EEENS1_30DynamicPersistentTileSchedulerILi256ELi256ELb0ELb1ELb0EEEEEEEEEvNT_6ParamsE)
        .other          _ZN7cutlass13device_kernelIN5flash19enable_sm80_to_sm89INS1_16FlashAttnFwdSm80INS1_25CollectiveMainloopFwdSm80ILi8ELi1ELb1EN4cute5tupleIJNS5_1CILi128EEENS7_ILi64EEENS7_ILi256EEEEEELi256ENS_6half_tEfNS_4arch4Sm80ELb1ELb0ELb1ELb0ELb0ELb0ELb1ELb0EEENS1_21CollectiveEpilogueFwdINS6_IJS8_SA_S9_EEENS6_IJNS7_ILi1EEESI_SI_EEESC_SE_Li256ELb0ELb1ELb0ELb0EEENS1_30DynamicPersistentTileSchedulerILi256ELi256ELb0ELb1ELb0EEEEEEEEEvNT_6ParamsE,@"STO_CUDA_ENTRY STV_DEFAULT"
_ZN7cutlass13device_kernelIN5flash19enable_sm80_to_sm89INS1_16FlashAttnFwdSm80INS1_25CollectiveMainloopFwdSm80ILi8ELi1ELb1EN4cute5tupleIJNS5_1CILi128EEENS7_ILi64EEENS7_ILi256EEEEEELi256ENS_6half_tEfNS_4arch4Sm80ELb1ELb0ELb1ELb0ELb0ELb0ELb1ELb0EEENS1_21CollectiveEpilogueFwdINS6_IJS8_SA_S9_EEENS6_IJNS7_ILi1EEESI_SI_EEESC_SE_Li256ELb0ELb1ELb0ELb0EEENS1_30DynamicPersistentTileSchedulerILi256ELi256ELb0ELb1ELb0EEEEEEEEEvNT_6ParamsE:
[----:B------:R-:W-:-:S03]  /*0000*/  MOV R1, c[0x0][0x28] ;  /* 0x00000a0000017a02 */ /* 0x000fc60000000f00 */
[----:B------:R-:W1:Y:S01]  /*0010*/  S2R R21, SR_TID.X ;  /* 0x0000000000157919 */ /* 0x000e620000002100 */
[----:B------:R-:W-:-:S03]  /*0020*/  IADD3 R1, R1, -0x140, RZ ;  /* 0xfffffec001017810 */ /* 0x000fc60007ffe0ff */
[----:B------:R-:W2:Y:S01]  /*0030*/  S2R R15, SR_CTAID.X ;  /* 0x00000000000f7919 */ /* 0x000ea20000002500 */
[----:B-1----:R-:W-:-:S05]  /*0040*/  SHF.R.U32.HI R2, RZ, 0x5, R21 ;  /* 0x00000005ff027819 */ /* 0x002fca0000011615 */
[----:B------:R-:W1:Y:S02]  /*0050*/  SHFL.IDX PT, R0, R2, RZ, 0x1f ;  /* 0x00001fff02007589 */ /* 0x000e6400000e0000 */
[----:B-1----:R-:W-:Y:S02]  /*0060*/  ISETP.GE.AND P0, PT, R0, 0x1, PT ;  /* 0x000000010000780c */ /* 0x002fe40003f06270 */
[----:B------:R1:W-:Y:S11]  /*0070*/  STL [R1+0xec], R0 ;  /* 0x0000ec0001007387 */ /* 0x0003f60000100800 */
[----:B------:R-:W-:Y:S06]  /*0080*/  @P0 BAR.ARV 0x4, 0x100 ;  /* 0x0104000000000b1d */ /* 0x000fec0000002000 */
[----:B--2---:R-:W-:-:S13]  /*0090*/  ISETP.GE.AND P0, PT, R15, c[0x0][0x538], PT ;  /* 0x00014e000f007a0c */ /* 0x004fda0003f06270 */
[----:B------:R-:W-:Y:S05]  /*00a0*/  @P0 EXIT ;  /* 0x000000000000094d */ /* 0x000fea0003800000 */
[----:B-1----:R-:W-:Y:S01]  /*00b0*/  SHF.R.S32.HI R12, RZ, 0x1f, R21 ;  /* 0x0000001fff0c7819 */ /* 0x002fe20000011415 */
[----:B------:R-:W-:-:S03]  /*00c0*/  ULDC.64 UR6, c[0x0][0x118] ;  /* 0x0000460000067ab9 */ /* 0x000fc60000000a00 */
[CC--:B------:R-:W-:Y:S02]  /*00d0*/  LEA.HI R13, R12.reuse, R21.reuse, RZ, 0x3 ;  /* 0x000000150c0d7211 */ /* 0x0c0fe400078f18ff */
[CC--:B------:R-:W-:Y:S02]  /*00e0*/  LEA.HI R2, R12.reuse, R21.reuse, RZ, 0x4 ;  /* 0x000000150c027211 */ /* 0x0c0fe400078f20ff */
[----:B------:R-:W-:Y:S02]  /*00f0*/  LEA.HI R14, R12, R21, RZ, 0x2 ;  /* 0x000000150c0e7211 */ /* 0x000fe400078f10ff */
[----:B------:R-:W-:Y:S02]  /*0100*/  SHF.R.S32.HI R20, RZ, 0x3, R13 ;  /* 0x00000003ff147819 */ /* 0x000fe4000001140d */
[----:B------:R-:W-:Y:S02]  /*0110*/  SHF.R.S32.HI R5, RZ, 0x4, R2 ;  /* 0x00000004ff057819 */ /* 0x000fe40000011402 */
[----:B------:R-:W-:Y:S01]  /*0120*/  LOP3.LUT R0, R2, 0xfffffff0, RZ, 0xc0, !PT ;  /* 0xfffffff002007812 */ /* 0x000fe200078ec0ff */
[----:B------:R-:W-:Y:S01]  /*0130*/  IMAD.SHL.U32 R6, R20, 0x40, RZ ;  /* 0x0000004014067824 */ /* 0x000fe200078e00ff */
[----:B------:R-:W-:-:S02]  /*0140*/  LOP3.LUT R3, R13, 0xfffffff8, RZ, 0xc0, !PT ;  /* 0xfffffff80d037812 */ /* 0x000fc400078ec0ff */
[----:B------:R-:W-:Y:S01]  /*0150*/  SHF.R.S32.HI R8, RZ, 0x2, R14 ;  /* 0x00000002ff087819 */ /* 0x000fe2000001140e */
[C---:B------:R-:W-:Y:S01]  /*0160*/  IMAD.IADD R0, R21.reuse, 0x1, -R0 ;  /* 0x0000000115007824 */ /* 0x040fe200078e0a00 */
[----:B------:R-:W-:Y:S01]  /*0170*/  SHF.R.S32.HI R4, RZ, 0x1f, R14 ;  /* 0x0000001fff047819 */ /* 0x000fe2000001140e */
[----:B------:R-:W-:Y:S01]  /*0180*/  IMAD.IADD R7, R21, 0x1, -R3 ;  /* 0x0000000115077824 */ /* 0x000fe200078e0a03 */
[----:B------:R-:W-:Y:S02]  /*0190*/  LEA.HI R2, R2, R5, RZ, 0x1 ;  /* 0x0000000502027211 */ /* 0x000fe400078f08ff */
[----:B------:R-:W-:Y:S01]  /*01a0*/  LEA.HI R3, R4, R8, RZ, 0x3 ;  /* 0x0000000804037211 */ /* 0x000fe200078f18ff */
[C---:B------:R-:W-:Y:S01]  /*01b0*/  IMAD.SHL.U32 R18, R7.reuse, 0x8, RZ ;  /* 0x0000000807127824 */ /* 0x040fe200078e00ff */
[----:B------:R-:W-:Y:S01]  /*01c0*/  LOP3.LUT R4, R2, 0xfffffffe, RZ, 0xc0, !PT ;  /* 0xfffffffe02047812 */ /* 0x000fe200078ec0ff */
[----:B------:R-:W-:Y:S01]  /*01d0*/  IMAD.SHL.U32 R9, R7, 0x40, RZ ;  /* 0x0000004007097824 */ /* 0x000fe200078e00ff */
[----:B------:R-:W-:-:S02]  /*01e0*/  LOP3.LUT R2, R6, 0x1c0, RZ, 0xc0, !PT ;  /* 0x000001c006027812 */ /* 0x000fc400078ec0ff */
[----:B------:R-:W-:Y:S01]  /*01f0*/  SHF.R.S32.HI R6, RZ, 0x1f, R0 ;  /* 0x0000001fff067819 */ /* 0x000fe20000011400 */
[----:B------:R-:W-:Y:S01]  /*0200*/  IMAD.IADD R249, R5, 0x1, -R4 ;  /* 0x0000000105f97824 */ /* 0x000fe200078e0a04 */
[----:B------:R-:W-:Y:S02]  /*0210*/  LOP3.LUT R3, R3, 0xfffffff8, RZ, 0xc0, !PT ;  /* 0xfffffff803037812 */ /* 0x000fe400078ec0ff */
[----:B------:R-:W-:Y:S02]  /*0220*/  LEA.HI R248, R6, R0, RZ, 0x3 ;  /* 0x0000000006f87211 */ /* 0x000fe400078f18ff */
[----:B------:R-:W-:Y:S01]  /*0230*/  LOP3.LUT R4, R2, 0x38, R18, 0xf8, !PT ;  /* 0x0000003802047812 */ /* 0x000fe200078ef812 */
[----:B------:R-:W-:Y:S01]  /*0240*/  IMAD.IADD R6, R8, 0x1, -R3 ;  /* 0x0000000108067824 */ /* 0x000fe200078e0a03 */
[----:B------:R-:W-:Y:S02]  /*0250*/  SHF.R.U32.HI R3, RZ, 0x3, R2 ;  /* 0x00000003ff037819 */ /* 0x000fe40000011602 */
[C---:B------:R-:W-:Y:S01]  /*0260*/  LOP3.LUT R2, R248.reuse, 0xfffffff8, RZ, 0xc0, !PT ;  /* 0xfffffff8f8027812 */ /* 0x040fe200078ec0ff */
[----:B------:R-:W-:Y:S01]  /*0270*/  IMAD.SHL.U32 R248, R248, 0x40, RZ ;  /* 0x00000040f8f87824 */ /* 0x000fe200078e00ff */
[----:B------:R-:W-:-:S02]  /*0280*/  LEA.HI R10, R12, R21, RZ, 0x5 ;  /* 0x000000150c0a7211 */ /* 0x000fc400078f28ff */
[----:B------:R-:W-:Y:S01]  /*0290*/  LOP3.LUT R8, R4, R3, RZ, 0x3c, !PT ;  /* 0x0000000304087212 */ /* 0x000fe200078e3cff */
[----:B------:R-:W-:Y:S01]  /*02a0*/  IMAD.IADD R5, R0, 0x1, -R2 ;  /* 0x0000000100057824 */ /* 0x000fe200078e0a02 */
[----:B------:R-:W-:Y:S02]  /*02b0*/  LOP3.LUT R2, R10, 0xffffffe0, RZ, 0xc0, !PT ;  /* 0xffffffe00a027812 */ /* 0x000fe400078ec0ff */
[----:B------:R-:W-:Y:S02]  /*02c0*/  LOP3.LUT R0, R9, 0x1c0, RZ, 0xc0, !PT ;  /* 0x000001c009007812 */ /* 0x000fe400078ec0ff */
[----:B------:R-:W-:Y:S01]  /*02d0*/  SHF.R.S32.HI R11, RZ, 0x5, R10 ;  /* 0x00000005ff0b7819 */ /* 0x000fe2000001140a */
[----:B------:R-:W-:Y:S01]  /*02e0*/  IMAD.IADD R17, R21, 0x1, -R2 ;  /* 0x0000000115117824 */ /* 0x000fe200078e0a02 */
[----:B------:R-:W-:Y:S02]  /*02f0*/  SHF.R.S32.HI R3, RZ, 0x1f, R10 ;  /* 0x0000001fff037819 */ /* 0x000fe4000001140a */
[----:B------:R-:W-:Y:S01]  /*0300*/  LOP3.LUT R4, R0, 0x8, R13, 0xf8, !PT ;  /* 0x0000000800047812 */ /* 0x000fe200078ef80d */
[----:B------:R-:W-:Y:S01]  /*0310*/  IMAD.MOV.U32 R13, RZ, RZ, 0x20 ;  /* 0x00000020ff0d7424 */ /* 0x000fe200078e00ff */
[----:B------:R-:W-:-:S02]  /*0320*/  SHF.R.U32.HI R2, RZ, 0x3, R0 ;  /* 0x00000003ff027819 */ /* 0x000fc40000011600 */
[----:B------:R-:W-:Y:S02]  /*0330*/  LEA.HI R9, R12, R21, RZ, 0x6 ;  /* 0x000000150c097211 */ /* 0x000fe400078f30ff */
[----:B------:R-:W-:Y:S02]  /*0340*/  LEA.HI R0, R3, R11, RZ, 0x3 ;  /* 0x0000000b03007211 */ /* 0x000fe400078f18ff */
[----:B------:R-:W-:Y:S02]  /*0350*/  SHF.R.S32.HI R3, RZ, 0x1f, R17 ;  /* 0x0000001fff037819 */ /* 0x000fe40000011411 */
[----:B------:R-:W-:Y:S01]  /*0360*/  LOP3.LUT R10, R4, R2, RZ, 0x3c, !PT ;  /* 0x00000002040a7212 */ /* 0x000fe200078e3cff */
[----:B------:R-:W-:Y:S01]  /*0370*/  IMAD.SHL.U32 R2, R9, 0x8, RZ ;  /* 0x0000000809027824 */ /* 0x000fe200078e00ff */
[----:B------:R-:W-:Y:S02]  /*0380*/  LOP3.LUT R0, R0, 0xffffff8, RZ, 0xc0, !PT ;  /* 0x0ffffff800007812 */ /* 0x000fe400078ec0ff */
[----:B------:R-:W-:-:S02]  /*0390*/  LEA.HI R9, R3, R17, RZ, 0x2 ;  /* 0x0000001103097211 */ /* 0x000fc400078f10ff */
[----:B------:R-:W-:Y:S02]  /*03a0*/  LOP3.LUT R3, R6, 0x1, RZ, 0xc0, !PT ;  /* 0x0000000106037812 */ /* 0x000fe400078ec0ff */
[----:B------:R-:W-:Y:S01]  /*03b0*/  LOP3.LUT R12, R8, 0x7ffffe00, R2, 0xf8, !PT ;  /* 0x7ffffe00080c7812 */ /* 0x000fe200078ef802 */
[----:B------:R-:W-:Y:S01]  /*03c0*/  IMAD.IADD R2, R11, 0x1, -R0 ;  /* 0x000000010b027824 */ /* 0x000fe200078e0a00 */
[----:B------:R-:W-:Y:S02]  /*03d0*/  SHF.R.S32.HI R0, RZ, 0x2, R9 ;  /* 0x00000002ff007819 */ /* 0x000fe40000011409 */
[----:B------:R-:W-:Y:S01]  /*03e0*/  ISETP.NE.U32.AND P4, PT, R3, 0x1, PT ;  /* 0x000000010300780c */ /* 0x000fe20003f85070 */
[C---:B------:R-:W-:Y:S01]  /*03f0*/  IMAD.SHL.U32 R3, R5.reuse, 0x40, RZ ;  /* 0x0000004005037824 */ /* 0x040fe200078e00ff */
[----:B------:R-:W-:Y:S01]  /*0400*/  LOP3.LUT R4, R14, 0xfffffffc, RZ, 0xc0, !PT ;  /* 0xfffffffc0e047812 */ /* 0x000fe200078ec0ff */
[----:B------:R-:W-:Y:S01]  /*0410*/  IMAD R16, R2, 0x10, R0 ;  /* 0x0000001002107824 */ /* 0x000fe200078e0200 */
[----:B------:R-:W-:Y:S01]  /*0420*/  LOP3.LUT P3, RZ, R5, 0x2, RZ, 0xc0, !PT ;  /* 0x0000000205ff7812 */ /* 0x000fe2000786c0ff */
[----:B------:R-:W-:Y:S01]  /*0430*/  IMAD.SHL.U32 R2, R249, 0x8, RZ ;  /* 0x00000008f9027824 */ /* 0x000fe200078e00ff */
[----:B------:R-:W-:Y:S01]  /*0440*/  LOP3.LUT R0, R3, 0x1c0, RZ, 0xc0, !PT ;  /* 0x000001c003007812 */ /* 0x000fe200078ec0ff */
[----:B------:R-:W-:Y:S01]  /*0450*/  IMAD.IADD R3, R21, 0x1, -R4 ;  /* 0x0000000115037824 */ /* 0x000fe200078e0a04 */
[----:B------:R-:W-:Y:S01]  /*0460*/  LOP3.LUT P0, RZ, R5, 0x4, RZ, 0xc0, !PT ;  /* 0x0000000405ff7812 */ /* 0x000fe2000780c0ff */
[----:B------:R-:W-:Y:S01]  /*0470*/  IMAD.SHL.U32 R4, R6, 0x40, RZ ;  /* 0x0000004006047824 */ /* 0x000fe200078e00ff */
[----:B------:R-:W-:Y:S01]  /*0480*/  LOP3.LUT R5, R0, 0x8, R2, 0xf8, !PT ;  /* 0x0000000800057812 */ /* 0x000fe200078ef802 */
[----:B------:R-:W-:Y:S01]  /*0490*/  STL [R1+0xf0], R16 ;  /* 0x0000f01001007387 */ /* 0x000fe20000100800 */
[----:B------:R-:W-:Y:S01]  /*04a0*/  SHF.R.U32.HI R2, RZ, 0x3, R0 ;  /* 0x00000003ff027819 */ /* 0x000fe20000011600 */
[----:B------:R-:W-:Y:S01]  /*04b0*/  IMAD R249, R249, 0x200, R10 ;  /* 0x00000200f9f97824 */ /* 0x000fe200078e020a */
[----:B------:R-:W-:Y:S01]  /*04c0*/  LEA.HI R0, R3, R3, RZ, 0x1 ;  /* 0x0000000303007211 */ /* 0x000fe200078f08ff */
[----:B------:R-:W-:Y:S01]  /*04d0*/  STL [R1+0xc0], R15 ;  /* 0x0000c00f01007387 */ /* 0x000fe20000100800 */
[----:B------:R-:W-:Y:S01]  /*04e0*/  LOP3.LUT R5, R5, R2, RZ, 0x3c, !PT ;  /* 0x0000000205057212 */ /* 0x000fe200078e3cff */
[----:B------:R-:W-:Y:S01]  /*04f0*/  IMAD.MOV.U32 R10, RZ, RZ, 0x40 ;  /* 0x00000040ff0a7424 */ /* 0x000fe200078e00ff */
[----:B------:R-:W-:-:S02]  /*0500*/  LOP3.LUT R0, R0, 0x1ffffffe, RZ, 0xc0, !PT ;  /* 0x1ffffffe00007812 */ /* 0x000fc400078ec0ff */
[----:B------:R-:W-:Y:S01]  /*0510*/  LOP3.LUT R2, R4, 0x1c0, RZ, 0xc0, !PT ;  /* 0x000001c004027812 */ /* 0x000fe200078ec0ff */
[----:B------:R-:W-:Y:S01]  /*0520*/  IMAD R4, R11, 0x200, R3 ;  /* 0x000002000b047824 */ /* 0x000fe200078e0203 */
[----:B------:R-:W-:Y:S01]  /*0530*/  R2P PR, R6, 0x6 ;  /* 0x0000000606007804 */ /* 0x000fe20000000000 */
[----:B------:R-:W-:Y:S01]  /*0540*/  IMAD.MOV.U32 R6, RZ, RZ, 0x10 ;  /* 0x00000010ff067424 */ /* 0x000fe200078e00ff */
[----:B------:R-:W-:Y:S01]  /*0550*/  LOP3.LUT R248, R5, 0x7ffffe00, R248, 0xf8, !PT ;  /* 0x7ffffe0005f87812 */ /* 0x000fe200078ef8f8 */
[----:B------:R-:W-:Y:S01]  /*0560*/  IMAD.IADD R8, R3, 0x1, -R0 ;  /* 0x0000000103087824 */ /* 0x000fe200078e0a00 */
[----:B------:R-:W-:Y:S02]  /*0570*/  LEA.HI R0, R2, R2, RZ, 0x1d ;  /* 0x0000000202007211 */ /* 0x000fe400078fe8ff */
[----:B------:R-:W-:Y:S02]  /*0580*/  SEL R2, R6, 0xfffffff0, !P3 ;  /* 0xfffffff006027807 */ /* 0x000fe40005800000 */
[----:B------:R-:W-:Y:S01]  /*0590*/  SHF.R.S32.HI R19, RZ, 0x1f, R18 ;  /* 0x0000001fff137819 */ /* 0x000fe20000011412 */
[----:B------:R-:W-:Y:S01]  /*05a0*/  IMAD.U32 R6, R4, 0x2, R0 ;  /* 0x0000000204067824 */ /* 0x000fe200078e0000 */
[----:B------:R-:W-:Y:S01]  /*05b0*/  IADD3 R5, R18, 0x40, RZ ;  /* 0x0000004012057810 */ /* 0x000fe20007ffe0ff */
[----:B------:R-:W-:Y:S01]  /*05c0*/  IMAD R0, R7, 0x20, R20 ;  /* 0x0000002007007824 */ /* 0x000fe200078e0214 */
[----:B------:R-:W-:-:S02]  /*05d0*/  SEL R3, R13, 0xffffffe0, !P0 ;  /* 0xffffffe00d037807 */ /* 0x000fc40004000000 */
[----:B------:R-:W-:Y:S02]  /*05e0*/  IADD3 R4, R18, 0x80, RZ ;  /* 0x0000008012047810 */ /* 0x000fe40007ffe0ff */
[----:B------:R1:W-:Y:S01]  /*05f0*/  STL [R1+0xe8], R0 ;  /* 0x0000e80001007387 */ /* 0x0003e20000100800 */
[----:B------:R-:W-:Y:S01]  /*0600*/  IMAD.IADD R3, R2, 0x1, R3 ;  /* 0x0000000102037824 */ /* 0x000fe200078e0203 */
[----:B------:R-:W-:Y:S02]  /*0610*/  IADD3 R2, R18, 0xc0, RZ ;  /* 0x000000c012027810 */ /* 0x000fe40007ffe0ff */
[----:B------:R-:W-:Y:S01]  /*0620*/  STL.64 [R1+0x90], R18 ;  /* 0x0000901201007387 */ /* 0x000fe20000100a00 */
[C---:B------:R-:W-:Y:S02]  /*0630*/  LOP3.LUT P5, RZ, R7.reuse, 0x4, RZ, 0xc0, !PT ;  /* 0x0000000407ff7812 */ /* 0x040fe400078ac0ff */
[----:B------:R-:W-:Y:S01]  /*0640*/  LOP3.LUT P6, RZ, R7, 0x2, RZ, 0xc0, !PT ;  /* 0x0000000207ff7812 */ /* 0x000fe200078cc0ff */
[----:B------:R2:W-:Y:S01]  /*0650*/  STL [R1+0x9c], R5 ;  /* 0x00009c0501007387 */ /* 0x0005e20000100800 */
[----:B------:R-:W-:-:S02]  /*0660*/  SEL R250, R10, 0xffffffc0, !P5 ;  /* 0xffffffc00afa7807 */ /* 0x000fc40006800000 */
[----:B------:R-:W-:Y:S01]  /*0670*/  LEA R249, R249, 0x10100, 0x1 ;  /* 0x00010100f9f97811 */ /* 0x000fe200078e08ff */
[----:B------:R3:W-:Y:S01]  /*0680*/  STL [R1+0x98], R4 ;  /* 0x0000980401007387 */ /* 0x0007e20000100800 */
[----:B------:R-:W-:-:S05]  /*0690*/  LEA R248, R248, 0x100, 0x1 ;  /* 0x00000100f8f87811 */ /* 0x000fca00078e08ff */
[----:B------:R-:W-:Y:S01]  /*06a0*/  IMAD R3, R3, 0x2, R248 ;  /* 0x0000000203037824 */ /* 0x000fe200078e02f8 */
[----:B-1----:R-:W-:Y:S02]  /*06b0*/  LOP3.LUT R0, R9, 0x7ffffffc, RZ, 0xc0, !PT ;  /* 0x7ffffffc09007812 */ /* 0x002fe400078ec0ff */
[C---:B------:R-:W-:Y:S02]  /*06c0*/  IADD3 R9, R249.reuse, 0x20, RZ ;  /* 0x00000020f9097810 */ /* 0x040fe40007ffe0ff */
[----:B------:R-:W-:Y:S01]  /*06d0*/  @P6 IADD3 R9, R249, -0x20, RZ ;  /* 0xffffffe0f9096810 */ /* 0x000fe20007ffe0ff */
[----:B------:R-:W-:Y:S01]  /*06e0*/  IMAD.IADD R0, R17, 0x1, -R0 ;  /* 0x0000000111007824 */ /* 0x000fe200078e0a00 */
[----:B--2---:R-:W-:-:S03]  /*06f0*/  SHF.R.S32.HI R5, RZ, 0x1f, R5 ;  /* 0x0000001fff057819 */ /* 0x004fc60000011405 */
[----:B------:R-:W-:Y:S02]  /*0700*/  IMAD.SHL.U32 R7, R0, 0x2, RZ ;  /* 0x0000000200077824 */ /* 0x000fe400078e00ff */
[----:B------:R-:W-:Y:S01]  /*0710*/  IMAD R0, R8, 0x8, R16 ;  /* 0x0000000808007824 */ /* 0x000fe200078e0210 */
[----:B---3--:R-:W-:Y:S01]  /*0720*/  SHF.R.S32.HI R4, RZ, 0x1f, R4 ;  /* 0x0000001fff047819 */ /* 0x008fe20000011404 */
[----:B------:R1:W-:Y:S04]  /*0730*/  STL [R1+0xbc], R5 ;  /* 0x0000bc0501007387 */ /* 0x0003e80000100800 */
[----:B------:R2:W-:Y:S04]  /*0740*/  STL [R1+0x88], R2 ;  /* 0x0000880201007387 */ /* 0x0005e80000100800 */
[----:B------:R3:W-:Y:S01]  /*0750*/  STL [R1+0xb8], R4 ;  /* 0x0000b80401007387 */ /* 0x0007e20000100800 */
[----:B-1----:R-:W-:-:S02]  /*0760*/  SEL R5, R13, 0xffffffe0, !P1 ;  /* 0xffffffe00d057807 */ /* 0x002fc40004800000 */
[----:B--2---:R-:W-:Y:S02]  /*0770*/  SHF.R.S32.HI R2, RZ, 0x1f, R2 ;  /* 0x0000001fff027819 */ /* 0x004fe40000011402 */
[----:B---3--:R-:W-:-:S03]  /*0780*/  SEL R4, R10, 0xffffffc0, !P2 ;  /* 0xffffffc00a047807 */ /* 0x008fc60005000000 */
[----:B------:R1:W-:Y:S02]  /*0790*/  STL [R1+0xb4], R2 ;  /* 0x0000b40201007387 */ /* 0x0003e40000100800 */
[----:B-1----:R-:W-:Y:S01]  /*07a0*/  IMAD.SHL.U32 R2, R12, 0x2, RZ ;  /* 0x000000020c027824 */ /* 0x002fe200078e00ff */
[----:B------:R-:W-:Y:S01]  /*07b0*/  LEA R12, R6, 0x80, 0x1 ;  /* 0x00000080060c7811 */ /* 0x000fe200078e08ff */
[----:B------:R-:W-:Y:S02]  /*07c0*/  IMAD.IADD R6, R249, 0x1, R250 ;  /* 0x00000001f9067824 */ /* 0x000fe400078e02fa */
[----:B------:R-:W-:Y:S01]  /*07d0*/  IMAD.IADD R250, R250, 0x1, R9 ;  /* 0x00000001fafa7824 */ /* 0x000fe200078e0209 */
[----:B------:R1:W-:Y:S01]  /*07e0*/  STL [R1+0x58], R2 ;  /* 0x0000580201007387 */ /* 0x0003e20000100800 */
[----:B------:R-:W-:-:S03]  /*07f0*/  IMAD.IADD R8, R12, 0x1, R4 ;  /* 0x000000010c087824 */ /* 0x000fc600078e0204 */
[----:B------:R2:W-:Y:S04]  /*0800*/  STL [R1+0xb0], R7 ;  /* 0x0000b00701007387 */ /* 0x0005e80000100800 */
[----:B------:R3:W-:Y:S04]  /*0810*/  STL [R1+0xac], R0 ;  /* 0x0000ac0001007387 */ /* 0x0007e80000100800 */
[----:B------:R-:W-:Y:S04]  /*0820*/  STL [R1+0xc4], R12 ;  /* 0x0000c40c01007387 */ /* 0x000fe80000100800 */
[----:B------:R4:W-:Y:S04]  /*0830*/  STL [R1], R6 ;  /* 0x0000000601007387 */ /* 0x0009e80000100800 */
[----:B------:R-:W-:Y:S04]  /*0840*/  STL [R1+0x8], R9 ;  /* 0x0000080901007387 */ /* 0x000fe80000100800 */
[----:B------:R5:W-:Y:S01]  /*0850*/  STL [R1+0xe0], R8 ;  /* 0x0000e00801007387 */ /* 0x000be20000100800 */
[----:B-1----:R-:W-:-:S02]  /*0860*/  SEL R2, R13, 0xffffffe0, !P3 ;  /* 0xffffffe00d027807 */ /* 0x002fc40005800000 */
[----:B--2---:R-:W-:-:S03]  /*0870*/  IADD3 R7, R12, -0x10, RZ ;  /* 0xfffffff00c077810 */ /* 0x004fc60007ffe0ff */
[----:B------:R-:W-:Y:S01]  /*0880*/  IMAD.IADD R252, R248, 0x1, R2 ;  /* 0x00000001f8fc7824 */ /* 0x000fe200078e0202 */
[----:B------:R-:W-:Y:S02]  /*0890*/  @P4 IADD3 R7, R12, 0x10, RZ ;  /* 0x000000100c074810 */ /* 0x000fe40007ffe0ff */
[----:B---3--:R-:W-:-:S05]  /*08a0*/  SEL R0, R10, 0xffffffc0, !P0 ;  /* 0xffffffc00a007807 */ /* 0x008fca0004000000 */
[----:B------:R-:W-:Y:S02]  /*08b0*/  IMAD.IADD R251, R248, 0x1, R0 ;  /* 0x00000001f8fb7824 */ /* 0x000fe400078e0200 */
[----:B----4-:R-:W-:-:S04]  /*08c0*/  IMAD.IADD R6, R12, 0x1, R5 ;  /* 0x000000010c067824 */ /* 0x010fc800078e0205 */
[----:B------:R-:W-:Y:S01]  /*08d0*/  IMAD.IADD R10, R6, 0x1, R4 ;  /* 0x00000001060a7824 */ /* 0x000fe200078e0204 */
[----:B------:R1:W-:Y:S01]  /*08e0*/  STL [R1+0xd0], R6 ;  /* 0x0000d00601007387 */ /* 0x0003e20000100800 */
[----:B-----5:R-:W-:-:S03]  /*08f0*/  IADD3 R8, R9, 0x800, RZ ;  /* 0x0000080009087810 */ /* 0x020fc60007ffe0ff */
[----:B------:R2:W-:Y:S04]  /*0900*/  STL [R1+0xdc], R10 ;  /* 0x0000dc0a01007387 */ /* 0x0005e80000100800 */
[----:B------:R-:W-:Y:S04]  /*0910*/  STL [R1+0xc8], R7 ;  /* 0x0000c80701007387 */ /* 0x000fe80000100800 */
[----:B------:R3:W-:Y:S01]  /*0920*/  STL [R1+0x44], R8 ;  /* 0x0000440801007387 */ /* 0x0007e20000100800 */
[C---:B-1----:R-:W-:Y:S02]  /*0930*/  IADD3 R6, R9.reuse, 0x1000, RZ ;  /* 0x0000100009067810 */ /* 0x042fe40007ffe0ff */
[----:B--2---:R-:W-:-:S03]  /*0940*/  IADD3 R10, R9, 0x1800, RZ ;  /* 0x00001800090a7810 */ /* 0x004fc60007ffe0ff */
[----:B------:R1:W-:Y:S04]  /*0950*/  STL [R1+0x40], R6 ;  /* 0x0000400601007387 */ /* 0x0003e80000100800 */
[----:B------:R2:W-:Y:S01]  /*0960*/  STL [R1+0x3c], R10 ;  /* 0x00003c0a01007387 */ /* 0x0005e20000100800 */
[----:B---3--:R-:W-:-:S05]  /*0970*/  IADD3 R8, R9, 0x2000, RZ ;  /* 0x0000200009087810 */ /* 0x008fca0007ffe0ff */
        /* <DEDUP_REMOVED lines=16> */
[----:B------:R-:W-:Y:S01]  /*0a80*/  STL [R1+0x18], R10 ;  /* 0x0000180a01007387 */ /* 0x000fe20000100800 */
[----:B---3--:R-:W-:-:S05]  /*0a90*/  IADD3 R8, R9, 0x6800, RZ ;  /* 0x0000680009087810 */ /* 0x008fca0007ffe0ff */
[----:B------:R2:W-:Y:S01]  /*0aa0*/  STL [R1+0x14], R8 ;  /* 0x0000140801007387 */ /* 0x0005e20000100800 */
[----:B-1----:R-:W-:-:S05]  /*0ab0*/  IADD3 R6, R9, 0x7000, RZ ;  /* 0x0000700009067810 */ /* 0x002fca0007ffe0ff */
[----:B------:R1:W-:Y:S01]  /*0ac0*/  STL [R1+0x10], R6 ;  /* 0x0000100601007387 */ /* 0x0003e20000100800 */
[----:B--2---:R-:W-:-:S05]  /*0ad0*/  IADD3 R8, R9, 0x7800, RZ ;  /* 0x0000780009087810 */ /* 0x004fca0007ffe0ff */
[----:B------:R-:W-:Y:S01]  /*0ae0*/  STL [R1+0xc], R8 ;  /* 0x00000c0801007387 */ /* 0x000fe20000100800 */
[--C-:B-1----:R-:W-:Y:S02]  /*0af0*/  IMAD.IADD R6, R5, 0x1, R7.reuse ;  /* 0x0000000105067824 */ /* 0x102fe400078e0207 */
[----:B------:R-:W-:Y:S02]  /*0b00*/  IMAD.IADD R7, R4, 0x1, R7 ;  /* 0x0000000104077824 */ /* 0x000fe400078e0207 */
[----:B------:R-:W-:Y:S02]  /*0b10*/  IMAD R5, R11, 0x800, R248 ;  /* 0x000008000b057824 */ /* 0x000fe400078e02f8 */
[----:B------:R-:W-:Y:S01]  /*0b20*/  IMAD.IADD R4, R6, 0x1, R4 ;  /* 0x0000000106047824 */ /* 0x000fe200078e0204 */
[----:B------:R1:W-:Y:S04]  /*0b30*/  STL [R1+0xd8], R7 ;  /* 0x0000d80701007387 */ /* 0x0003e80000100800 */
[----:B------:R-:W-:Y:S04]  /*0b40*/  STL [R1+0xcc], R6 ;  /* 0x0000cc0601007387 */ /* 0x000fe80000100800 */
[----:B------:R2:W-:Y:S01]  /*0b50*/  STL [R1+0x48], R3 ;  /* 0x0000480301007387 */ /* 0x0005e20000100800 */
[----:B-1----:R-:W-:-:S05]  /*0b60*/  IADD3 R7, R0, R248, R2 ;  /* 0x000000f800077210 */ /* 0x002fca0007ffe002 */
[----:B------:R1:W-:Y:S01]  /*0b70*/  STL [R1+0x4], R7 ;  /* 0x0000040701007387 */ /* 0x0003e20000100800 */
[----:B--2---:R-:W-:-:S03]  /*0b80*/  IMAD.IADD R3, R2, 0x1, R5 ;  /* 0x0000000102037824 */ /* 0x004fc600078e0205 */
[----:B------:R1:W-:Y:S01]  /*0b90*/  STL [R1+0xd4], R4 ;  /* 0x0000d40401007387 */ /* 0x0003e20000100800 */
[C---:B------:R-:W-:Y:S02]  /*0ba0*/  IMAD.IADD R2, R0.reuse, 0x1, R5 ;  /* 0x0000000100027824 */ /* 0x040fe400078e0205 */
[----:B------:R-:W-:Y:S01]  /*0bb0*/  IMAD.IADD R0, R0, 0x1, R3 ;  /* 0x0000000100007824 */ /* 0x000fe200078e0203 */
[----:B------:R1:W-:Y:S04]  /*0bc0*/  STL [R1+0x4c], R3 ;  /* 0x00004c0301007387 */ /* 0x0003e80000100800 */
[----:B------:R1:W-:Y:S04]  /*0bd0*/  STL [R1+0x54], R2 ;  /* 0x0000540201007387 */ /* 0x0003e80000100800 */
[----:B------:R1:W-:Y:S02]  /*0be0*/  STL [R1+0x50], R0 ;  /* 0x0000500001007387 */ /* 0x0003e40000100800 */
.L_x_511:
[----:B-1----:R-:W2:Y:S01]  /*0bf0*/  LDL R4, [R1+0xc0] ;  /* 0x0000c00001047983 */ /* 0x002ea20000100800 */
[----:B------:R-:W-:Y:S01]  /*0c00*/  IMAD.MOV.U32 R0, RZ, RZ, c[0x0][0x560] ;  /* 0x00015800ff007624 */ /* 0x000fe200078e00ff */
[----:B------:R-:W-:Y:S01]  /*0c10*/  YIELD ;  /* 0x0000000000007946 */ /* 0x000fe20003800000 */
[----:B------:R-:W-:Y:S03]  /*0c20*/  BSSY B0, `(.L_x_470) ;  /* 0x0000016000007945 */ /* 0x000fe60003800000 */
[----:B------:R-:W-:-:S13]  /*0c30*/  ISETP.NE.AND P0, PT, R0, 0x1, PT ;  /* 0x000000010000780c */ /* 0x000fda0003f05270 */
[----:B--2---:R-:W-:Y:S01]  /*0c40*/  @P0 IMAD.HI.U32 R0, R4, c[0x0][0x564], RZ ;  /* 0x0001590004000a27 */ /* 0x004fe200078e00ff */
[----:B------:R-:W-:-:S04]  /*0c50*/  MOV R3, R4 ;  /* 0x0000000400037202 */ /* 0x000fc80000000f00 */
[----:B------:R-:W-:-:S04]  /*0c60*/  @P0 SHF.R.U32.HI R3, RZ, c[0x0][0x568], R0 ;  /* 0x00015a00ff030a19 */ /* 0x000fc80000011600 */
[----:B------:R-:W-:Y:S01]  /*0c70*/  ISETP.GE.AND P0, PT, R3, c[0x0][0x578], PT ;  /* 0x00015e0003007a0c */ /* 0x000fe20003f06270 */
[----:B------:R-:W-:-:S04]  /*0c80*/  IMAD.MOV R2, RZ, RZ, -R3 ;  /* 0x000000ffff027224 */ /* 0x000fc800078e0a03 */
[----:B------:R-:W-:-:S08]  /*0c90*/  IMAD R2, R2, c[0x0][0x560], R4 ;  /* 0x0001580002027a24 */ /* 0x000fd000078e0204 */
[----:B------:R-:W-:Y:S05]  /*0ca0*/  @!P0 BRA `(.L_x_471) ;  /* 0x0000007000008947 */ /* 0x000fea0003800000 */
[----:B------:R-:W-:-:S04]  /*0cb0*/  MOV R0, c[0x0][0x56c] ;  /* 0x00015b0000007a02 */ /* 0x000fc80000000f00 */
[----:B------:R-:W-:Y:S02]  /*0cc0*/  ISETP.NE.AND P0, PT, R0, 0x1, PT ;  /* 0x000000010000780c */ /* 0x000fe40003f05270 */
[----:B------:R-:W-:-:S11]  /*0cd0*/  MOV R0, R2 ;  /* 0x0000000200007202 */ /* 0x000fd60000000f00 */
[----:B------:R-:W-:-:S05]  /*0ce0*/  @P0 IMAD.HI.U32 R4, R2, c[0x0][0x570], RZ ;  /* 0x00015c0002040a27 */ /* 0x000fca00078e00ff */
[----:B------:R-:W-:-:S05]  /*0cf0*/  @P0 SHF.R.U32.HI R0, RZ, c[0x0][0x574], R4 ;  /* 0x00015d00ff000a19 */ /* 0x000fca0000011604 */
[----:B------:R-:W-:Y:S01]  /*0d00*/  IMAD R4, R0, c[0x0][0x56c], RZ ;  /* 0x00015b0000047a24 */ /* 0x000fe200078e02ff */
[----:B------:R-:W-:Y:S05]  /*0d10*/  BRA `(.L_x_472) ;  /* 0x0000006000007947 */ /* 0x000fea0003800000 */
.L_x_471:
[----:B------:R-:W-:-:S04]  /*0d20*/  MOV R0, c[0x0][0x554] ;  /* 0x0001550000007a02 */ /* 0x000fc80000000f00 */
[----:B------:R-:W-:Y:S02]  /*0d30*/  ISETP.NE.AND P0, PT, R0, 0x1, PT ;  /* 0x000000010000780c */ /* 0x000fe40003f05270 */
[----:B------:R-:W-:-:S11]  /*0d40*/  MOV R0, R2 ;  /* 0x0000000200007202 */ /* 0x000fd60000000f00 */
[----:B------:R-:W-:-:S05]  /*0d50*/  @P0 IMAD.HI.U32 R4, R2, c[0x0][0x558], RZ ;  /* 0x0001560002040a27 */ /* 0x000fca00078e00ff */
[----:B------:R-:W-:-:S05]  /*0d60*/  @P0 SHF.R.U32.HI R0, RZ, c[0x0][0x55c], R4 ;  /* 0x00015700ff000a19 */ /* 0x000fca0000011604 */
[----:B------:R-:W-:Y:S02]  /*0d70*/  IMAD R4, R0, c[0x0][0x554], RZ ;  /* 0x0001550000047a24 */ /* 0x000fe400078e02ff */
.L_x_472:
[----:B------:R-:W-:Y:S05]  /*0d80*/  BSYNC B0 ;  /* 0x0000000000007941 */ /* 0x000fea0003800000 */
.L_x_470:
[----:B------:R-:W2:Y:S01]  /*0d90*/  LDL.LU R6, [R1+0xe4] ;  /* 0x0000e40001067983 */ /* 0x000ea20000300800 */
[----:B------:R-:W-:Y:S01]  /*0da0*/  IMAD.MOV.U32 R87, RZ, RZ, c[0x0][0x2c4] ;  /* 0x0000b100ff577624 */ /* 0x000fe200078e00ff */
[----:B------:R-:W-:Y:S01]  /*0db0*/  LOP3.LUT R0, RZ, R0, RZ, 0x33, !PT ;  /* 0x00000000ff007212 */ /* 0x000fe200078e33ff */
[----:B------:R-:W-:Y:S01]  /*0dc0*/  IMAD.MOV.U32 R5, RZ, RZ, c[0x0][0x548] ;  /* 0x00015200ff057624 */ /* 0x000fe200078e00ff */
[----:B------:R-:W-:Y:S01]  /*0dd0*/  ULDC UR5, c[0x0][0x1d0] ;  /* 0x0000740000057ab9 */ /* 0x000fe20000000800 */
[----:B------:R-:W-:Y:S01]  /*0de0*/  IMAD.IADD R2, R2, 0x1, -R4 ;  /* 0x0000000102027824 */ /* 0x000fe200078e0a04 */
[----:B------:R-:W-:Y:S01]  /*0df0*/  IADD3 R0, R0, c[0x0][0x53c], RZ ;  /* 0x00014f0000007a10 */ /* 0x000fe20007ffe0ff */
[----:B------:R-:W-:Y:S01]  /*0e00*/  UIADD3 UR5, UR5, 0x3f, URZ ;  /* 0x0000003f05057890 */ /* 0x000fe2000fffe03f */
[----:B------:R-:W-:Y:S01]  /*0e10*/  ISETP.NE.AND P1, PT, R87, 0x1, PT ;  /* 0x000000015700780c */ /* 0x000fe20003f25270 */
[----:B------:R-:W-:Y:S01]  /*0e20*/  IMAD R2, R3, c[0x0][0x554], R2 ;  /* 0x0001550003027a24 */ /* 0x000fe200078e0202 */
[----:B------:R-:W-:Y:S01]  /*0e30*/  ISETP.NE.AND P0, PT, R5, 0x1, PT ;  /* 0x000000010500780c */ /* 0x000fe20003f05270 */
[----:B------:R-:W-:Y:S01]  /*0e40*/  IMAD.MOV.U32 R5, RZ, RZ, 0x40 ;  /* 0x00000040ff057424 */ /* 0x000fe200078e00ff */
[----:B------:R-:W-:Y:S01]  /*0e50*/  SHF.L.U32 R55, R0, 0x7, RZ ;  /* 0x0000000700377819 */ /* 0x000fe200000006ff */
[----:B------:R-:W-:Y:S01]  /*0e60*/  USHF.R.S32.HI UR4, URZ, 0x1f, UR5 ;  /* 0x0000001f3f047899 */ /* 0x000fe20008011405 */
[----:B------:R-:W-:Y:S01]  /*0e70*/  MOV R52, R2 ;  /* 0x0000000200347202 */ /* 0x000fe20000000f00 */
[----:B------:R-:W-:Y:S01]  /*0e80*/  CS2R R130, SRZ ;  /* 0x0000000000827805 */ /* 0x000fe2000001ff00 */
[----:B------:R-:W-:Y:S01]  /*0e90*/  IADD3 R0, R55, 0x7f, RZ ;  /* 0x0000007f37007810 */ /* 0x000fe20007ffe0ff */
[----:B------:R-:W-:Y:S01]  /*0ea0*/  ULEA.HI UR4, UR4, UR5, URZ, 0x6 ;  /* 0x0000000504047291 */ /* 0x000fe2000f8f303f */
[----:B------:R-:W-:Y:S01]  /*0eb0*/  STL [R1+0xa0], R55 ;  /* 0x0000a03701007387 */ /* 0x000fe20000100800 */
[----:B------:R-:W-:Y:S01]  /*0ec0*/  CS2R R128, SRZ ;  /* 0x0000000000807805 */ /* 0x000fe2000001ff00 */
[----:B------:R-:W-:Y:S01]  /*0ed0*/  CS2R R126, SRZ ;  /* 0x00000000007e7805 */ /* 0x000fe2000001ff00 */
[----:B------:R-:W-:Y:S01]  /*0ee0*/  @P1 IMAD.HI.U32 R3, R0, c[0x0][0x2c8], RZ ;  /* 0x0000b20000031a27 */ /* 0x000fe200078e00ff */
[----:B------:R-:W-:Y:S01]  /*0ef0*/  USHF.R.S32.HI UR4, URZ, 0x6, UR4 ;  /* 0x000000063f047899 */ /* 0x000fe20008011404 */
[----:B------:R-:W-:Y:S01]  /*0f00*/  CS2R R124, SRZ ;  /* 0x00000000007c7805 */ /* 0x000fe2000001ff00 */
[----:B------:R-:W-:Y:S01]  /*0f10*/  CS2R R120, SRZ ;  /* 0x0000000000787805 */ /* 0x000fe2000001ff00 */
[----:B------:R-:W-:Y:S01]  /*0f20*/  @P0 IMAD.HI.U32 R4, R2, c[0x0][0x54c], RZ ;  /* 0x0001530002040a27 */ /* 0x000fe200078e00ff */
[----:B------:R-:W-:Y:S01]  /*0f30*/  @P1 SHF.R.U32.HI R0, RZ, c[0x0][0x2cc], R3 ;  /* 0x0000b300ff001a19 */ /* 0x000fe20000011603 */
[----:B------:R-:W-:Y:S01]  /*0f40*/  CS2R R116, SRZ ;  /* 0x0000000000747805 */ /* 0x000fe2000001ff00 */
[----:B------:R-:W-:Y:S01]  /*0f50*/  IADD3 R3, R5, -c[0x0][0x168], RZ ;  /* 0x80005a0005037a10 */ /* 0x000fe20007ffe0ff */
[----:B------:R-:W-:Y:S01]  /*0f60*/  IMAD.MOV.U32 R122, RZ, RZ, RZ ;  /* 0x000000ffff7a7224 */ /* 0x000fe200078e00ff */
[----:B------:R-:W-:Y:S01]  /*0f70*/  @P0 SHF.R.U32.HI R52, RZ, c[0x0][0x550], R4 ;  /* 0x00015400ff340a19 */ /* 0x000fe20000011604 */
[----:B------:R-:W-:Y:S01]  /*0f80*/  CS2R R8, SRZ ;  /* 0x0000000000087805 */ /* 0x000fe2000001ff00 */
[----:B------:R-:W-:Y:S01]  /*0f90*/  IADD3 R0, R0, c[0x0][0x1d0], R3 ;  /* 0x0000740000007a10 */ /* 0x000fe20007ffe003 */
[----:B------:R-:W-:Y:S01]  /*0fa0*/  IMAD.MOV.U32 R114, RZ, RZ, RZ ;  /* 0x000000ffff727224 */ /* 0x000fe200078e00ff */
[----:B------:R-:W-:Y:S01]  /*0fb0*/  MOV R118, RZ ;  /* 0x000000ff00767202 */ /* 0x000fe20000000f00 */
[----:B------:R-:W-:Y:S01]  /*0fc0*/  IMAD.MOV R3, RZ, RZ, -R52 ;  /* 0x000000ffff037224 */ /* 0x000fe200078e0a34 */
[----:B------:R-:W-:Y:S01]  /*0fd0*/  SHF.R.S32.HI R4, RZ, 0x1f, R0 ;  /* 0x0000001fff047819 */ /* 0x000fe20000011400 */
[----:B------:R-:W-:Y:S01]  /*0fe0*/  CS2R R112, SRZ ;  /* 0x0000000000707805 */ /* 0x000fe2000001ff00 */
[----:B------:R-:W-:Y:S01]  /*0ff0*/  CS2R R10, SRZ ;  /* 0x00000000000a7805 */ /* 0x000fe2000001ff00 */
[----:B------:R-:W-:Y:S01]  /*1000*/  IMAD R54, R3, c[0x0][0x548], R2 ;  /* 0x0001520003367a24 */ /* 0x000fe200078e0202 */
[----:B------:R-:W-:Y:S01]  /*1010*/  LEA.HI R2, R4, R0, RZ, 0x6 ;  /* 0x0000000004027211 */ /* 0x000fe200078f30ff */
[----:B------:R-:W-:Y:S01]  /*1020*/  IMAD.MOV.U32 R110, RZ, RZ, RZ ;  /* 0x000000ffff6e7224 */ /* 0x000fe200078e00ff */
[----:B------:R-:W-:Y:S01]  /*1030*/  PRMT R0, RZ, 0x7610, R0 ;  /* 0x00007610ff007816 */ /* 0x000fe20000000000 */
[----:B------:R-:W-:Y:S01]  /*1040*/  CS2R R4, SRZ ;  /* 0x0000000000047805 */ /* 0x000fe2000001ff00 */
[----:B------:R-:W-:Y:S01]  /*1050*/  SHF.R.S32.HI R2, RZ, 0x6, R2 ;  /* 0x00000006ff027819 */ /* 0x000fe20000011402 */
[----:B------:R-:W-:Y:S01]  /*1060*/  CS2R R108, SRZ ;  /* 0x00000000006c7805 */ /* 0x000fe2000001ff00 */
[----:B------:R-:W-:Y:S01]  /*1070*/  CS2R R12, SRZ ;  /* 0x00000000000c7805 */ /* 0x000fe2000001ff00 */
[----:B------:R-:W-:Y:S01]  /*1080*/  MOV R106, RZ ;  /* 0x000000ff006a7202 */ /* 0x000fe20000000f00 */
[----:B------:R-:W-:Y:S01]  /*1090*/  CS2R R104, SRZ ;  /* 0x0000000000687805 */ /* 0x000fe2000001ff00 */
[----:B------:R-:W-:Y:S01]  /*10a0*/  IMNMX R48, R2, UR4, PT ;  /* 0x0000000402307c17 */ /* 0x000fe2000b800200 */
[----:B------:R-:W-:Y:S01]  /*10b0*/  CS2R R14, SRZ ;  /* 0x00000000000e7805 */ /* 0x000fe2000001ff00 */
[----:B------:R-:W-:Y:S01]  /*10c0*/  IMAD.MOV.U32 R102, RZ, RZ, RZ ;  /* 0x000000ffff667224 */ /* 0x000fe200078e00ff */
[----:B------:R-:W-:Y:S01]  /*10d0*/  CS2R R100, SRZ ;  /* 0x0000000000647805 */ /* 0x000fe2000001ff00 */
[----:B------:R-:W-:Y:S01]  /*10e0*/  ISETP.GE.AND P0, PT, R48, 0x1, PT ;  /* 0x000000013000780c */ /* 0x000fe20003f06270 */
        /* <DEDUP_REMOVED lines=10> */
[----:B------:R-:W-:Y:S01]  /*1190*/  IMAD.MOV.U32 R86, RZ, RZ, RZ ;  /* 0x000000ffff567224 */ /* 0x000fe200078e00ff */
[----:B------:R-:W-:Y:S01]  /*11a0*/  CS2R R24, SRZ ;  /* 0x0000000000187805 */ /* 0x000fe2000001ff00 */
[----:B------:R-:W-:Y:S01]  /*11b0*/  MOV R84, RZ ;  /* 0x000000ff00547202 */ /* 0x000fe20000000f00 */
[----:B------:R-:W-:Y:S01]  /*11c0*/  IMAD.MOV.U32 R82, RZ, RZ, RZ ;  /* 0x000000ffff527224 */ /* 0x000fe200078e00ff */
[----:B------:R-:W-:Y:S01]  /*11d0*/  CS2R R26, SRZ ;  /* 0x00000000001a7805 */ /* 0x000fe2000001ff00 */
[----:B------:R-:W-:Y:S01]  /*11e0*/  IMAD.MOV.U32 R80, RZ, RZ, RZ ;  /* 0x000000ffff507224 */ /* 0x000fe200078e00ff */
[----:B------:R-:W-:Y:S01]  /*11f0*/  MOV R78, RZ ;  /* 0x000000ff004e7202 */ /* 0x000fe20000000f00 */
[----:B------:R-:W-:Y:S01]  /*1200*/  CS2R R28, SRZ ;  /* 0x00000000001c7805 */ /* 0x000fe2000001ff00 */
[----:B------:R-:W-:Y:S01]  /*1210*/  IMAD.MOV.U32 R76, RZ, RZ, RZ ;  /* 0x000000ffff4c7224 */ /* 0x000fe200078e00ff */
[----:B------:R-:W-:Y:S01]  /*1220*/  CS2R R30, SRZ ;  /* 0x00000000001e7805 */ /* 0x000fe2000001ff00 */
[----:B------:R-:W-:Y:S01]  /*1230*/  IMAD.MOV.U32 R74, RZ, RZ, RZ ;  /* 0x000000ffff4a7224 */ /* 0x000fe200078e00ff */
[----:B------:R-:W-:Y:S01]  /*1240*/  MOV R72, RZ ;  /* 0x000000ff00487202 */ /* 0x000fe20000000f00 */
[----:B------:R-:W-:Y:S01]  /*1250*/  IMAD.MOV.U32 R70, RZ, RZ, RZ ;  /* 0x000000ffff467224 */ /* 0x000fe200078e00ff */
        /* <DEDUP_REMOVED lines=15> */
[----:B------:R-:W-:Y:S01]  /*1350*/  IMAD.MOV.U32 R166, RZ, RZ, RZ ;  /* 0x000000ffffa67224 */ /* 0x000fe200078e00ff */
[----:B------:R-:W-:Y:S01]  /*1360*/  CS2R R162, SRZ ;  /* 0x0000000000a27805 */ /* 0x000fe2000001ff00 */
[----:B------:R-:W-:Y:S01]  /*1370*/  CS2R R160, SRZ ;  /* 0x0000000000a07805 */ /* 0x000fe2000001ff00 */
[----:B------:R-:W-:Y:S01]  /*1380*/  MOV R53, RZ ;  /* 0x000000ff00357202 */ /* 0x000fe20000000f00 */
[----:B------:R-:W-:Y:S01]  /*1390*/  IMAD.MOV.U32 R158, RZ, RZ, RZ ;  /* 0x000000ffff9e7224 */ /* 0x000fe200078e00ff */
        /* <DEDUP_REMOVED lines=14> */
[----:B------:R-:W-:-:S02]  /*1480*/  MOV R174, RZ ;  /* 0x000000ff00ae7202 */ /* 0x000fc40000000f00 */
[----:B--2---:R-:W-:-:S04]  /*1490*/  LOP3.LUT R6, R6, 0xffffffef, RZ, 0xc0, !PT ;  /* 0xffffffef06067812 */ /* 0x004fc800078ec0ff */
[----:B------:R-:W-:-:S05]  /*14a0*/  @P1 LOP3.LUT R6, R6, 0x10, RZ, 0xfc, !PT ;  /* 0x0000001006061812 */ /* 0x000fca00078efcff */
[----:B------:R1:W-:Y:S04]  /*14b0*/  STL [R1+0xe4], R6 ;  /* 0x0000e40601007387 */ /* 0x0003e80000100800 */
[----:B------:R2:W-:Y:S04]  /*14c0*/  STL [R1+0xa8], R52 ;  /* 0x0000a83401007387 */ /* 0x0005e80000100800 */
[----:B------:R2:W-:Y:S01]  /*14d0*/  STL [R1+0xa4], R54 ;  /* 0x0000a43601007387 */ /* 0x0005e20000100800 */
[----:B-1----:R-:W-:Y:S01]  /*14e0*/  CS2R R6, SRZ ;  /* 0x0000000000067805 */ /* 0x002fe2000001ff00 */
[----:B------:R-:W-:Y:S05]  /*14f0*/  @!P0 BRA `(.L_x_473) ;  /* 0x0000d17000008947 */ /* 0x000fea0003800000 */
[----:B------:R-:W-:Y:S01]  /*1500*/  ISETP.NE.U32.AND P0, PT, RZ, c[0x0][0x340], PT ;  /* 0x0000d000ff007a0c */ /* 0x000fe20003f05070 */
[----:B------:R-:W3:Y:S03]  /*1510*/  LDL.64 R50, [R1+0x90] ;  /* 0x0000900001327983 */ /* 0x000ee60000100a00 */
[----:B------:R-:W-:Y:S01]  /*1520*/  ISETP.NE.AND.EX P0, PT, RZ, c[0x0][0x344], PT, P0 ;  /* 0x0000d100ff007a0c */ /* 0x000fe20003f05300 */
[----:B------:R-:W4:Y:S04]  /*1530*/  LDL R47, [R1+0x9c] ;  /* 0x00009c00012f7983 */ /* 0x000f280000100800 */
[----:B------:R-:W5:Y:S04]  /*1540*/  LDL R31, [R1+0x88] ;  /* 0x00008800011f7983 */ /* 0x000f680000100800 */
[----:B--2---:R-:W2:Y:S04]  /*1550*/  LDL R30, [R1+0x98] ;  /* 0x00009800011e7983 */ /* 0x004ea80000100800 */
[----:B------:R-:W-:Y:S01]  /*1560*/  @P0 MOV R2, 0x4 ;  /* 0x0000000400020802 */ /* 0x000fe20000000f00 */
[----:B------:R-:W1:Y:S04]  /*1570*/  S2R R56, SR_TID.X ;  /* 0x0000000000387919 */ /* 0x000e680000002100 */
[----:B------:R-:W-:-:S05]  /*1580*/  @P0 IMAD.WIDE R2, R52, R2, c[0x0][0x340] ;  /* 0x0000d00034020625 */ /* 0x000fca00078e0202 */
[----:B------:R3:W2:Y:S01]  /*1590*/  @P0 LDG.E R9, [R2.64] ;  /* 0x0000000602090981 */ /* 0x0006a2000c1e1900 */
[----:B-1----:R-:W-:-:S04]  /*15a0*/  SHF.R.S32.HI R46, RZ, 0x1f, R56 ;  /* 0x0000001fff2e7819 */ /* 0x002fc80000011438 */
[----:B------:R-:W-:-:S04]  /*15b0*/  LEA.HI R46, R46, R56, RZ, 0x3 ;  /* 0x000000382e2e7211 */ /* 0x000fc800078f18ff */
[----:B------:R-:W-:-:S04]  /*15c0*/  SHF.R.S32.HI R46, RZ, 0x3, R46 ;  /* 0x00000003ff2e7819 */ /* 0x000fc8000001142e */
[----:B------:R-:W-:-:S05]  /*15d0*/  SHF.R.S32.HI R6, RZ, 0x1f, R46 ;  /* 0x0000001fff067819 */ /* 0x000fca000001142e */
[C---:B------:R-:W-:Y:S02]  /*15e0*/  IMAD R0, R6.reuse, c[0x0][0x1e0], RZ ;  /* 0x0000780006007a24 */ /* 0x040fe400078e02ff */
[----:B------:R-:W-:Y:S02]  /*15f0*/  IMAD R6, R6, c[0x0][0x208], RZ ;  /* 0x0000820006067a24 */ /* 0x000fe400078e02ff */
[----:B------:R-:W-:Y:S01]  /*1600*/  IMAD R0, R46, c[0x0][0x1e4], R0 ;  /* 0x000079002e007a24 */ /* 0x000fe200078e0200 */
[----:B------:R-:W-:-:S05]  /*1610*/  SHF.R.S32.HI R13, RZ, 0x1f, R54 ;  /* 0x0000001fff0d7819 */ /* 0x000fca0000011436 */
[----:B------:R-:W-:-:S04]  /*1620*/  IMAD R8, R13, c[0x0][0x210], RZ ;  /* 0x000084000d087a24 */ /* 0x000fc800078e02ff */
[----:B------:R-:W-:Y:S01]  /*1630*/  IMAD R8, R54, c[0x0][0x214], R8 ;  /* 0x0000850036087a24 */ /* 0x000fe200078e0208 */
[----:B------:R-:W-:Y:S01]  /*1640*/  WARPSYNC 0xffffffff ;  /* 0xffffffff00007948 */ /* 0x000fe20003800000 */
[----:B---3--:R-:W-:-:S04]  /*1650*/  IMAD.WIDE.U32 R4, R46, c[0x0][0x1e0], R50 ;  /* 0x000078002e047a25 */ /* 0x008fc800078e0032 */
[----:B------:R-:W-:Y:S01]  /*1660*/  IMAD.WIDE.U32 R2, R46, c[0x0][0x208], R50 ;  /* 0x000082002e027a25 */ /* 0x000fe200078e0032 */
[----:B------:R-:W-:-:S03]  /*1670*/  IADD3 R5, R5, R0, RZ ;  /* 0x0000000005057210 */ /* 0x000fc60007ffe0ff */
[----:B------:R-:W-:Y:S02]  /*1680*/  IMAD R0, R46, c[0x0][0x20c], R6 ;  /* 0x000083002e007a24 */ /* 0x000fe400078e0206 */
[----:B------:R-:W-:Y:S02]  /*1690*/  IMAD R6, R13, c[0x0][0x1e8], RZ ;  /* 0x00007a000d067a24 */ /* 0x000fe400078e02ff */
[----:B------:R-:W-:Y:S02]  /*16a0*/  IMAD.IADD R3, R3, 0x1, R0 ;  /* 0x0000000103037824 */ /* 0x000fe400078e0200 */
[C---:B------:R-:W-:Y:S02]  /*16b0*/  IMAD R6, R54.reuse, c[0x0][0x1ec], R6 ;  /* 0x00007b0036067a24 */ /* 0x040fe400078e0206 */
[----:B------:R-:W-:Y:S01]  /*16c0*/  IMAD.WIDE.U32 R4, R54, c[0x0][0x1e8], R4 ;  /* 0x00007a0036047a25 */ /* 0x000fe200078e0004 */
[----:B----4-:R-:W-:-:S03]  /*16d0*/  ISETP.GE.AND P5, PT, R47, c[0x0][0x1d4], PT ;  /* 0x000075002f007a0c */ /* 0x010fc60003fa6270 */
[----:B------:R-:W-:Y:S01]  /*16e0*/  IMAD.WIDE.U32 R2, R54, c[0x0][0x210], R2 ;  /* 0x0000840036027a25 */ /* 0x000fe200078e0002 */
[----:B------:R-:W-:-:S03]  /*16f0*/  ISETP.GE.AND P6, PT, R50, c[0x0][0x1d4], PT ;  /* 0x0000750032007a0c */ /* 0x000fc60003fc6270 */
[----:B------:R-:W-:Y:S01]  /*1700*/  IMAD.IADD R7, R5, 0x1, R6 ;  /* 0x0000000105077824 */ /* 0x000fe200078e0206 */
[----:B------:R-:W-:Y:S01]  /*1710*/  SEL R0, RZ, 0xffffffff, P5 ;  /* 0xffffffffff007807 */ /* 0x000fe20002800000 */
[----:B------:R-:W-:Y:S01]  /*1720*/  IMAD.IADD R5, R3, 0x1, R8 ;  /* 0x0000000103057824 */ /* 0x000fe200078e0208 */
[----:B------:R-:W-:Y:S02]  /*1730*/  SHF.R.S32.HI R8, RZ, 0x1f, R52 ;  /* 0x0000001fff087819 */ /* 0x000fe40000011434 */
[----:B------:R-:W-:Y:S02]  /*1740*/  SEL R10, RZ, 0x1, P6 ;  /* 0x00000001ff0a7807 */ /* 0x000fe40003000000 */
[----:B------:R-:W-:Y:S02]  /*1750*/  SHF.L.U32 R0, R0, 0x1, RZ ;  /* 0x0000000100007819 */ /* 0x000fe400000006ff */
[----:B--2---:R-:W-:Y:S01]  /*1760*/  @P0 SHF.R.S32.HI R3, RZ, 0x1f, R9 ;  /* 0x0000001fff030819 */ /* 0x004fe20000011409 */
[----:B------:R-:W-:Y:S01]  /*1770*/  @!P0 IMAD.MOV.U32 R3, RZ, RZ, R8 ;  /* 0x000000ffff038224 */ /* 0x000fe200078e0008 */
[----:B------:R-:W-:-:S02]  /*1780*/  MOV R6, R4 ;  /* 0x0000000400067202 */ /* 0x000fc40000000f00 */
[----:B------:R-:W-:Y:S01]  /*1790*/  MOV R4, R2 ;  /* 0x0000000200047202 */ /* 0x000fe20000000f00 */
[----:B------:R-:W-:Y:S01]  /*17a0*/  @P0 IMAD.MOV.U32 R2, RZ, RZ, R9 ;  /* 0x000000ffff020224 */ /* 0x000fe200078e0009 */
[----:B------:R-:W-:Y:S01]  /*17b0*/  LOP3.LUT R12, R0, 0x2, R10, 0xe2, !PT ;  /* 0x00000002000c7812 */ /* 0x000fe200078ee20a */
[C---:B------:R-:W-:Y:S01]  /*17c0*/  IMAD R0, R3.reuse, c[0x0][0x1f0], RZ ;  /* 0x00007c0003007a24 */ /* 0x040fe200078e02ff */
[----:B------:R-:W-:Y:S01]  /*17d0*/  @!P0 MOV R2, R52 ;  /* 0x0000003400028202 */ /* 0x000fe20000000f00 */
[----:B------:R-:W-:-:S04]  /*17e0*/  IMAD R3, R3, c[0x0][0x218], RZ ;  /* 0x0000860003037a24 */ /* 0x000fc800078e02ff */
[----:B------:R-:W-:-:S04]  /*17f0*/  IMAD.WIDE.U32 R90, R2, c[0x0][0x1f0], R6 ;  /* 0x00007c00025a7a25 */ /* 0x000fc800078e0006 */
[C---:B------:R-:W-:Y:S02]  /*1800*/  IMAD R0, R2.reuse, c[0x0][0x1f4], R0 ;  /* 0x00007d0002007a24 */ /* 0x040fe400078e0200 */
[----:B------:R-:W-:-:S04]  /*1810*/  IMAD.WIDE.U32 R28, R2, c[0x0][0x218], R4 ;  /* 0x00008600021c7a25 */ /* 0x000fc800078e0004 */
[----:B------:R-:W-:Y:S01]  /*1820*/  IMAD R2, R2, c[0x0][0x21c], R3 ;  /* 0x0000870002027a24 */ /* 0x000fe200078e0203 */
[----:B------:R-:W-:Y:S01]  /*1830*/  IADD3 R88, R91, R0, RZ ;  /* 0x000000005b587210 */ /* 0x000fe20007ffe0ff */
[----:B------:R1:W-:Y:S02]  /*1840*/  STL.64 [R1+0x68], R90 ;  /* 0x0000685a01007387 */ /* 0x0003e40000100a00 */
[----:B------:R-:W-:Y:S02]  /*1850*/  IMAD.IADD R27, R29, 0x1, R2 ;  /* 0x000000011d1b7824 */ /* 0x000fe400078e0202 */
[----:B------:R1:W-:Y:S04]  /*1860*/  STL.64 [R1+0x70], R28 ;  /* 0x0000701c01007387 */ /* 0x0003e80000100a00 */
[----:B------:R1:W-:Y:S04]  /*1870*/  STL [R1+0x64], R88 ;  /* 0x0000645801007387 */ /* 0x0003e80000100800 */
[----:B------:R1:W-:Y:S01]  /*1880*/  STL [R1+0x78], R27 ;  /* 0x0000781b01007387 */ /* 0x0003e20000100800 */
[----:B------:R-:W-:-:S02]  /*1890*/  ISETP.GE.AND P4, PT, R30, c[0x0][0x1d4], PT ;  /* 0x000075001e007a0c */ /* 0x000fc40003f86270 */
[----:B-----5:R-:W-:Y:S02]  /*18a0*/  ISETP.GE.AND P3, PT, R31, c[0x0][0x1d4], PT ;  /* 0x000075001f007a0c */ /* 0x020fe40003f66270 */
[----:B------:R-:W-:Y:S02]  /*18b0*/  SEL R11, RZ, 0x4, P4 ;  /* 0x00000004ff0b7807 */ /* 0x000fe40002000000 */
[----:B------:R-:W-:-:S04]  /*18c0*/  SEL R10, RZ, 0x8, P3 ;  /* 0x00000008ff0a7807 */ /* 0x000fc80001800000 */
[----:B------:R-:W-:Y:S02]  /*18d0*/  LOP3.LUT R22, R10, R12, R11, 0xfe, !PT ;  /* 0x0000000c0a167212 */ /* 0x000fe400078efe0b */
[----:B------:R-:W2:Y:S01]  /*18e0*/  LDL R14, [R1+0xe8] ;  /* 0x0000e800010e7983 */ /* 0x000ea20000100800 */
[----:B------:R-:W-:Y:S01]  /*18f0*/  IMAD.MOV.U32 R135, RZ, RZ, R55 ;  /* 0x000000ffff877224 */ /* 0x000fe200078e0037 */
[----:B------:R-:W-:Y:S01]  /*1900*/  P2R R24, PR, RZ, 0x20 ;  /* 0x00000020ff187803 */ /* 0x000fe20000000000 */
[----:B------:R-:W-:Y:S01]  /*1910*/  IMAD R5, R13, c[0x0][0x1b8], RZ ;  /* 0x00006e000d057a24 */ /* 0x000fe200078e02ff */
[----:B------:R-:W3:Y:S01]  /*1920*/  LDL R34, [R1+0xbc] ;  /* 0x0000bc0001227983 */ /* 0x000ee20000100800 */
[C---:B------:R-:W-:Y:S01]  /*1930*/  IMAD.WIDE.U32 R2, R54.reuse, c[0x0][0x1b8], RZ ;  /* 0x00006e0036027a25 */ /* 0x040fe200078e00ff */
[----:B------:R-:W-:Y:S02]  /*1940*/  P2R R25, PR, RZ, 0x8 ;  /* 0x00000008ff197803 */ /* 0x000fe40000000000 */
[----:B------:R-:W4:Y:S01]  /*1950*/  LDL R33, [R1+0xb8] ;  /* 0x0000b80001217983 */ /* 0x000f220000100800 */
[----:B------:R-:W-:Y:S01]  /*1960*/  IMAD R5, R54, c[0x0][0x1bc], R5 ;  /* 0x00006f0036057a24 */ /* 0x000fe200078e0205 */
[----:B------:R-:W-:-:S02]  /*1970*/  P2R R23, PR, RZ, 0x10 ;  /* 0x00000010ff177803 */ /* 0x000fc40000000000 */
[----:B------:R-:W5:Y:S04]  /*1980*/  LDL R32, [R1+0xb4] ;  /* 0x0000b40001207983 */ /* 0x000f680000100800 */
[----:B------:R-:W3:Y:S01]  /*1990*/  LDL R86, [R1+0x58] ;  /* 0x0000580001567983 */ /* 0x000ee20000100800 */
[----:B------:R-:W-:Y:S02]  /*19a0*/  IMAD R8, R8, c[0x0][0x1c0], RZ ;  /* 0x0000700008087a24 */ /* 0x000fe400078e02ff */
[----:B------:R-:W-:Y:S01]  /*19b0*/  IMAD.IADD R3, R3, 0x1, R5 ;  /* 0x0000000103037824 */ /* 0x000fe200078e0205 */
[----:B------:R-:W3:Y:S01]  /*19c0*/  LDL R80, [R1+0x2c] ;  /* 0x00002c0001507983 */ /* 0x000ee20000100800 */
[C---:B------:R-:W-:Y:S02]  /*19d0*/  IMAD R8, R52.reuse, c[0x0][0x1c4], R8 ;  /* 0x0000710034087a24 */ /* 0x040fe400078e0208 */
[----:B------:R-:W-:Y:S01]  /*19e0*/  IMAD.WIDE.U32 R2, R52, c[0x0][0x1c0], R2 ;  /* 0x0000700034027a25 */ /* 0x000fe200078e0002 */
[----:B------:R-:W3:Y:S03]  /*19f0*/  LDL R83, [R1+0x38] ;  /* 0x0000380001537983 */ /* 0x000ee60000100800 */
[----:B------:R-:W-:Y:S01]  /*1a00*/  IMAD.IADD R3, R3, 0x1, R8 ;  /* 0x0000000103037824 */ /* 0x000fe200078e0208 */
[----:B------:R-:W3:Y:S01]  /*1a10*/  LDL R82, [R1+0x34] ;  /* 0x0000340001527983 */ /* 0x000ee20000100800 */
[----:B------:R-:W-:-:S02]  /*1a20*/  IMAD R26, R87, c[0x0][0x168], RZ ;  /* 0x00005a00571a7a24 */ /* 0x000fc400078e02ff */
[--C-:B------:R-:W-:Y:S01]  /*1a30*/  IMAD.IADD R7, R46, 0x1, R135.reuse ;  /* 0x000000012e077824 */ /* 0x100fe200078e0287 */
[----:B------:R-:W-:Y:S01]  /*1a40*/  ISETP.GE.AND P5, PT, R50, c[0x0][0x198], PT ;  /* 0x0000660032007a0c */ /* 0x000fe20003fa6270 */
[----:B------:R-:W-:Y:S01]  /*1a50*/  IMAD.MOV.U32 R134, RZ, RZ, R48 ;  /* 0x000000ffff867224 */ /* 0x000fe200078e0030 */
[----:B------:R-:W-:Y:S01]  /*1a60*/  BAR.SYNC.DEFER_BLOCKING 0x0 ;  /* 0x0000000000007b1d */ /* 0x000fe20000010000 */
[----:B------:R-:W-:Y:S02]  /*1a70*/  ISETP.GE.AND P3, PT, R47, c[0x0][0x198], PT ;  /* 0x000066002f007a0c */ /* 0x000fe40003f66270 */
[----:B------:R-:W-:Y:S01]  /*1a80*/  ISETP.GE.AND P4, PT, R30, c[0x0][0x198], PT ;  /* 0x000066001e007a0c */ /* 0x000fe20003f86270 */
[----:B------:R-:W-:Y:S02]  /*1a90*/  IMAD.MOV.U32 R85, RZ, RZ, -0x40 ;  /* 0xffffffc0ff557424 */ /* 0x000fe400078e00ff */
[----:B------:R-:W3:Y:S01]  /*1aa0*/  LDL R81, [R1+0x30] ;  /* 0x0000300001517983 */ /* 0x000ee20000100800 */
[----:B--2---:R-:W-:-:S04]  /*1ab0*/  IMAD.IADD R4, R14, 0x1, R135 ;  /* 0x000000010e047824 */ /* 0x004fc800078e0287 */
[----:B------:R-:W-:-:S04]  /*1ac0*/  @P1 IMAD.HI.U32 R6, R4, c[0x0][0x2c8], RZ ;  /* 0x0000b20004061a27 */ /* 0x000fc800078e00ff */
[----:B------:R-:W-:Y:S01]  /*1ad0*/  IMAD.MOV.U32 R0, RZ, RZ, R4 ;  /* 0x000000ffff007224 */ /* 0x000fe200078e0004 */
[----:B------:R-:W-:-:S04]  /*1ae0*/  @P1 SHF.R.U32.HI R0, RZ, c[0x0][0x2cc], R6 ;  /* 0x0000b300ff001a19 */ /* 0x000fc80000011606 */
[--C-:B------:R-:W-:Y:S01]  /*1af0*/  SHF.R.S32.HI R6, RZ, 0x1f, R0.reuse ;  /* 0x0000001fff067819 */ /* 0x100fe20000011400 */
[----:B------:R-:W-:-:S04]  /*1b00*/  IMAD.MOV R5, RZ, RZ, -R0 ;  /* 0x000000ffff057224 */ /* 0x000fc800078e0a00 */
[----:B------:R-:W-:Y:S02]  /*1b10*/  IMAD R4, R5, c[0x0][0x2c4], R4 ;  /* 0x0000b10005047a24 */ /* 0x000fe400078e0204 */
[----:B------:R-:W-:Y:S02]  /*1b20*/  IMAD R5, R6, c[0x0][0x1b0], RZ ;  /* 0x00006c0006057a24 */ /* 0x000fe400078e02ff */
[----:B------:R-:W-:-:S04]  /*1b30*/  IMAD.WIDE.U32 R2, R0, c[0x0][0x1b0], R2 ;  /* 0x00006c0000027a25 */ /* 0x000fc800078e0002 */
[----:B------:R-:W-:Y:S01]  /*1b40*/  IMAD R6, R0, c[0x0][0x1b4], R5 ;  /* 0x00006d0000067a24 */ /* 0x000fe200078e0205 */
[----:B------:R-:W-:-:S03]  /*1b50*/  SHF.R.S32.HI R5, RZ, 0x1f, R4 ;  /* 0x0000001fff057819 */ /* 0x000fc60000011404 */
[----:B------:R-:W-:Y:S02]  /*1b60*/  IMAD.IADD R3, R3, 0x1, R6 ;  /* 0x0000000103037824 */ /* 0x000fe400078e0206 */
[----:B------:R-:W-:Y:S02]  /*1b70*/  IMAD R0, R5, c[0x0][0x1a8], RZ ;  /* 0x00006a0005007a24 */ /* 0x000fe400078e02ff */
[----:B------:R-:W-:-:S04]  /*1b80*/  IMAD.WIDE.U32 R2, R4, c[0x0][0x1a8], R2 ;  /* 0x00006a0004027a25 */ /* 0x000fc800078e0002 */
[----:B------:R-:W-:Y:S01]  /*1b90*/  IMAD R0, R4, c[0x0][0x1ac], R0 ;  /* 0x00006b0004007a24 */ /* 0x000fe200078e0200 */
[----:B------:R-:W-:-:S03]  /*1ba0*/  LEA R6, P0, R2, c[0x0][0x160], 0x1 ;  /* 0x0000580002067a11 */ /* 0x000fc600078008ff */
[----:B------:R-:W-:Y:S02]  /*1bb0*/  IMAD.IADD R5, R3, 0x1, R0 ;  /* 0x0000000103057824 */ /* 0x000fe400078e0200 */
[----:B------:R-:W2:Y:S03]  /*1bc0*/  SHFL.IDX PT, R3, R6, RZ, 0x181f ;  /* 0x00181fff06037589 */ /* 0x000ea600000e0000 */
[----:B------:R-:W-:-:S05]  /*1bd0*/  LEA.HI.X R5, R2, c[0x0][0x164], R5, 0x1, P0 ;  /* 0x0000590002057a11 */ /* 0x000fca00000f0c05 */
[----:B------:R-:W1:Y:S01]  /*1be0*/  SHFL.IDX PT, R4, R5, RZ, 0x181f ;  /* 0x00181fff05047589 */ /* 0x000e6200000e0000 */
[----:B------:R-:W-:-:S03]  /*1bf0*/  ISETP.GE.AND P0, PT, R7, R26, PT ;  /* 0x0000001a0700720c */ /* 0x000fc60003f06270 */
[----:B------:R-:W3:Y:S10]  /*1c00*/  SHFL.IDX PT, R0, R6, 0x1, 0x181f ;  /* 0x00381f0006007f89 */ /* 0x000ef400000e0000 */
[----:B--2---:R-:W-:-:S04]  /*1c10*/  @!P0 LEA R14, P1, R50, R3, 0x1 ;  /* 0x00000003320e8211 */ /* 0x004fc800078208ff */
[-C--:B-1----:R-:W-:Y:S02]  /*1c20*/  @!P0 LEA.HI.X R15, R50, R4.reuse, R51, 0x1, P1 ;  /* 0x00000004320f8211 */ /* 0x082fe400008f0c33 */
[CC--:B------:R-:W-:Y:S01]  /*1c30*/  @!P0 LEA R12, P1, R47.reuse, R3.reuse, 0x1 ;  /* 0x000000032f0c8211 */ /* 0x0c0fe200078208ff */
[----:B------:R-:W1:Y:S03]  /*1c40*/  SHFL.IDX PT, R2, R5, 0x1, 0x181f ;  /* 0x00381f0005027f89 */ /* 0x000e6600000e0000 */
[----:B---3--:R-:W-:Y:S01]  /*1c50*/  @!P0 LEA.HI.X R13, R47, R4, R34, 0x1, P1 ;  /* 0x000000042f0d8211 */ /* 0x008fe200008f0c22 */
[----:B------:R2:W-:Y:S01]  /*1c60*/  @!P0 LDGSTS.E.BYPASS.LTC128B.128 [R86+0x100], [R14.64], !P5 ;  /* 0x001000000e568fae */ /* 0x0005e2000e901d46 */
[----:B------:R-:W-:-:S03]  /*1c70*/  @!P0 LEA R10, P1, R30, R3, 0x1 ;  /* 0x000000031e0a8211 */ /* 0x000fc600078208ff */
[----:B------:R3:W-:Y:S01]  /*1c80*/  @!P0 LDGSTS.E.BYPASS.LTC128B.128 [R86+0x4100], [R12.64], !P3 ;  /* 0x041000000c568fae */ /* 0x0007e2000d901d46 */
[----:B----4-:R-:W-:Y:S02]  /*1c90*/  @!P0 LEA.HI.X R11, R30, R4, R33, 0x1, P1 ;  /* 0x000000041e0b8211 */ /* 0x010fe400008f0c21 */
[----:B------:R-:W-:Y:S02]  /*1ca0*/  @!P0 LEA R8, P1, R31, R3, 0x1 ;  /* 0x000000031f088211 */ /* 0x000fe400078208ff */
[----:B------:R-:W-:Y:S01]  /*1cb0*/  IADD3 R3, R7, 0x20, RZ ;  /* 0x0000002007037810 */ /* 0x000fe20007ffe0ff */
[----:B------:R4:W-:Y:S03]  /*1cc0*/  @!P0 LDGSTS.E.BYPASS.LTC128B.128 [R86+0x8100], [R10.64], !P4 ;  /* 0x081000000a568fae */ /* 0x0009e6000e101d46 */
[----:B------:R-:W-:Y:S02]  /*1cd0*/  ISETP.GE.AND P2, PT, R3, R26, PT ;  /* 0x0000001a0300720c */ /* 0x000fe40003f46270 */
[----:B-----5:R-:W-:-:S11]  /*1ce0*/  @!P0 LEA.HI.X R9, R31, R4, R32, 0x1, P1 ;  /* 0x000000041f098211 */ /* 0x020fd600008f0c20 */
[----:B------:R-:W-:-:S04]  /*1cf0*/  @!P2 LEA R20, P1, R50, R0, 0x1 ;  /* 0x000000003214a211 */ /* 0x000fc800078208ff */
[----:B-1----:R-:W-:Y:S02]  /*1d00*/  @!P2 LEA.HI.X R21, R50, R2, R51, 0x1, P1 ;  /* 0x000000023215a211 */ /* 0x002fe400008f0c33 */
[----:B------:R-:W-:-:S04]  /*1d10*/  @!P2 LEA R18, P1, R47, R0, 0x1 ;  /* 0x000000002f12a211 */ /* 0x000fc800078208ff */
[----:B------:R-:W-:Y:S02]  /*1d20*/  @!P2 LEA.HI.X R19, R47, R2, R34, 0x1, P1 ;  /* 0x000000022f13a211 */ /* 0x000fe400008f0c22 */
[----:B------:R-:W-:-:S13]  /*1d30*/  ISETP.GE.AND P1, PT, R31, c[0x0][0x198], PT ;  /* 0x000066001f007a0c */ /* 0x000fda0003f26270 */
[----:B------:R1:W-:Y:S01]  /*1d40*/  @!P0 LDGSTS.E.BYPASS.LTC128B.128 [R86+0xc100], [R8.64], !P1 ;  /* 0x0c10000008568fae */ /* 0x0003e2000c901d46 */
[C---:B----4-:R-:W-:Y:S02]  /*1d50*/  @!P2 LEA R10, P0, R30.reuse, R0, 0x1 ;  /* 0x000000001e0aa211 */ /* 0x050fe400078008ff */
[----:B------:R-:W-:Y:S01]  /*1d60*/  IADD3 R3, R7, 0x40, RZ ;  /* 0x0000004007037810 */ /* 0x000fe20007ffe0ff */
[----:B------:R4:W-:Y:S01]  /*1d70*/  @!P2 LDGSTS.E.BYPASS.LTC128B.128 [R86+0x1100], [R20.64], !P5 ;  /* 0x011000001456afae */ /* 0x0009e2000e901d46 */
[----:B------:R-:W-:Y:S02]  /*1d80*/  @!P2 LEA.HI.X R11, R30, R2, R33, 0x1, P0 ;  /* 0x000000021e0ba211 */ /* 0x000fe400000f0c21 */
[----:B------:R-:W-:Y:S01]  /*1d90*/  ISETP.GE.AND P1, PT, R3, R26, PT ;  /* 0x0000001a0300720c */ /* 0x000fe20003f26270 */
[----:B------:R5:W-:Y:S04]  /*1da0*/  @!P2 LDGSTS.E.BYPASS.LTC128B.128 [R86+0x5100], [R18.64], !P3 ;  /* 0x051000001256afae */ /* 0x000be8000d901d46 */
[----:B------:R2:W-:Y:S01]  /*1db0*/  @!P2 LDGSTS.E.BYPASS.LTC128B.128 [R86+0x9100], [R10.64], !P4 ;  /* 0x091000000a56afae */ /* 0x0005e2000e101d46 */
[----:B-1----:R-:W-:-:S03]  /*1dc0*/  @!P2 LEA R8, P0, R31, R0, 0x1 ;  /* 0x000000001f08a211 */ /* 0x002fc600078008ff */
[----:B------:R-:W1:Y:S01]  /*1dd0*/  SHFL.IDX PT, R0, R6, 0x2, 0x181f ;  /* 0x00581f0006007f89 */ /* 0x000e6200000e0000 */
[----:B------:R-:W-:-:S03]  /*1de0*/  @!P2 LEA.HI.X R9, R31, R2, R32, 0x1, P0 ;  /* 0x000000021f09a211 */ /* 0x000fc600000f0c20 */
[----:B------:R-:W2:Y:S01]  /*1df0*/  SHFL.IDX PT, R2, R5, 0x2, 0x181f ;  /* 0x00581f0005027f89 */ /* 0x000ea200000e0000 */
[----:B-1----:R-:W-:-:S04]  /*1e00*/  @!P1 LEA R16, P0, R50, R0, 0x1 ;  /* 0x0000000032109211 */ /* 0x002fc800078008ff */
[----:B--2---:R-:W-:Y:S02]  /*1e10*/  @!P1 LEA.HI.X R17, R50, R2, R51, 0x1, P0 ;  /* 0x0000000232119211 */ /* 0x004fe400000f0c33 */
[----:B------:R-:W-:-:S04]  /*1e20*/  @!P1 LEA R14, P0, R47, R0, 0x1 ;  /* 0x000000002f0e9211 */ /* 0x000fc800078008ff */
[----:B------:R-:W-:Y:S02]  /*1e30*/  @!P1 LEA.HI.X R15, R47, R2, R34, 0x1, P0 ;  /* 0x000000022f0f9211 */ /* 0x000fe400000f0c22 */
[----:B------:R-:W-:-:S13]  /*1e40*/  ISETP.GE.AND P0, PT, R31, c[0x0][0x198], PT ;  /* 0x000066001f007a0c */ /* 0x000fda0003f06270 */
[----:B------:R1:W-:Y:S01]  /*1e50*/  @!P2 LDGSTS.E.BYPASS.LTC128B.128 [R86+0xd100], [R8.64], !P0 ;  /* 0x0d1000000856afae */ /* 0x0003e2000c101d46 */
[C---:B---3--:R-:W-:Y:S02]  /*1e60*/  @!P1 LEA R12, P0, R30.reuse, R0, 0x1 ;  /* 0x000000001e0c9211 */ /* 0x048fe400078008ff */
[----:B------:R-:W-:Y:S01]  /*1e70*/  IADD3 R7, R7, 0x60, RZ ;  /* 0x0000006007077810 */ /* 0x000fe20007ffe0ff */
[----:B------:R2:W-:Y:S01]  /*1e80*/  @!P1 LDGSTS.E.BYPASS.LTC128B.128 [R86+0x2100], [R16.64], !P5 ;  /* 0x0210000010569fae */ /* 0x0005e2000e901d46 */
[----:B------:R-:W-:Y:S02]  /*1e90*/  @!P1 LEA.HI.X R13, R30, R2, R33, 0x1, P0 ;  /* 0x000000021e0d9211 */ /* 0x000fe400000f0c21 */
[C---:B------:R-:W-:Y:S01]  /*1ea0*/  @!P1 LEA R10, P0, R31.reuse, R0, 0x1 ;  /* 0x000000001f0a9211 */ /* 0x040fe200078008ff */
[----:B------:R3:W-:Y:S04]  /*1eb0*/  @!P1 LDGSTS.E.BYPASS.LTC128B.128 [R86+0x6100], [R14.64], !P3 ;  /* 0x061000000e569fae */ /* 0x0007e8000d901d46 */
[----:B------:R-:W1:Y:S01]  /*1ec0*/  SHFL.IDX PT, R0, R6, 0x3, 0x181f ;  /* 0x00781f0006007f89 */ /* 0x000e6200000e0000 */
[----:B------:R-:W-:-:S03]  /*1ed0*/  @!P1 LEA.HI.X R11, R31, R2, R32, 0x1, P0 ;  /* 0x000000021f0b9211 */ /* 0x000fc600000f0c20 */
[----:B------:R-:W4:Y:S01]  /*1ee0*/  SHFL.IDX PT, R2, R5, 0x3, 0x181f ;  /* 0x00781f0005027f89 */ /* 0x000f2200000e0000 */
[----:B------:R-:W-:-:S03]  /*1ef0*/  ISETP.GE.AND P0, PT, R7, R26, PT ;  /* 0x0000001a0700720c */ /* 0x000fc60003f06270 */
[----:B------:R5:W-:Y:S04]  /*1f00*/  @!P1 LDGSTS.E.BYPASS.LTC128B.128 [R86+0xa100], [R12.64], !P4 ;  /* 0x0a1000000c569fae */ /* 0x000be8000e101d46 */
[----:B--2---:R-:W2:Y:S04]  /*1f10*/  LDL R17, [R1+0x8] ;  /* 0x0000080001117983 */ /* 0x004ea80000100800 */
[----:B---3--:R-:W3:Y:S02]  /*1f20*/  LDL R14, [R1+0x4c] ;  /* 0x00004c00010e7983 */ /* 0x008ee40000100800 */
[----:B-1----:R-:W-:-:S02]  /*1f30*/  @!P0 LEA R4, P2, R50, R0, 0x1 ;  /* 0x0000000032048211 */ /* 0x002fc400078408ff */
[----:B------:R-:W2:Y:S02]  /*1f40*/  LDL R16, [R1+0x44] ;  /* 0x0000440001107983 */ /* 0x000ea40000100800 */
[----:B----4-:R-:W-:Y:S02]  /*1f50*/  @!P0 LEA.HI.X R5, R50, R2, R51, 0x1, P2 ;  /* 0x0000000232058211 */ /* 0x010fe400010f0c33 */
[----:B------:R-:W-:-:S04]  /*1f60*/  @!P0 LEA R8, P2, R47, R0, 0x1 ;  /* 0x000000002f088211 */ /* 0x000fc800078408ff */
[----:B------:R-:W-:Y:S01]  /*1f70*/  @!P0 LEA.HI.X R9, R47, R2, R34, 0x1, P2 ;  /* 0x000000022f098211 */ /* 0x000fe200010f0c22 */
[----:B-----5:R-:W4:Y:S01]  /*1f80*/  LDL R13, [R1+0x54] ;  /* 0x00005400010d7983 */ /* 0x020f220000100800 */
[----:B------:R-:W-:-:S03]  /*1f90*/  ISETP.GE.AND P2, PT, R31, c[0x0][0x198], PT ;  /* 0x000066001f007a0c */ /* 0x000fc60003f46270 */
[----:B------:R-:W5:Y:S10]  /*1fa0*/  LDL R12, [R1+0x50] ;  /* 0x00005000010c7983 */ /* 0x000f740000100800 */
[----:B------:R1:W-:Y:S01]  /*1fb0*/  @!P1 LDGSTS.E.BYPASS.LTC128B.128 [R86+0xe100], [R10.64], !P2 ;  /* 0x0e1000000a569fae */ /* 0x0003e2000d101d46 */
[----:B------:R-:W-:-:S04]  /*1fc0*/  @!P0 LEA R6, P1, R30, R0, 0x1 ;  /* 0x000000001e068211 */ /* 0x000fc800078208ff */
[----:B------:R-:W-:Y:S02]  /*1fd0*/  @!P0 LEA.HI.X R7, R30, R2, R33, 0x1, P1 ;  /* 0x000000021e078211 */ /* 0x000fe400008f0c21 */
[----:B------:R-:W-:-:S13]  /*1fe0*/  ISETP.GE.AND P1, PT, R50, c[0x0][0x198], PT ;  /* 0x0000660032007a0c */ /* 0x000fda0003f26270 */
[----:B------:R1:W-:Y:S04]  /*1ff0*/  @!P0 LDGSTS.E.BYPASS.LTC128B.128 [R86+0x3100], [R4.64], !P1 ;  /* 0x0310000004568fae */ /* 0x0003e8000c901d46 */
[----:B------:R1:W-:Y:S02]  /*2000*/  @!P0 LDGSTS.E.BYPASS.LTC128B.128 [R86+0x7100], [R8.64], !P3 ;  /* 0x0710000008568fae */ /* 0x0003e4000d901d46 */
[----:B-1----:R-:W-:-:S04]  /*2010*/  @!P0 LEA R4, P1, R31, R0, 0x1 ;  /* 0x000000001f048211 */ /* 0x002fc800078208ff */
[----:B------:R-:W-:Y:S02]  /*2020*/  @!P0 LEA.HI.X R5, R31, R2, R32, 0x1, P1 ;  /* 0x000000021f058211 */ /* 0x000fe400008f0c20 */
[----:B------:R-:W-:-:S13]  /*2030*/  ISETP.GE.AND P1, PT, R30, c[0x0][0x198], PT ;  /* 0x000066001e007a0c */ /* 0x000fda0003f26270 */
[----:B------:R1:W-:Y:S04]  /*2040*/  @!P0 LDGSTS.E.BYPASS.LTC128B.128 [R86+0xb100], [R6.64], !P1 ;  /* 0x0b10000006568fae */ /* 0x0003e8000c901d46 */
[----:B------:R1:W-:Y:S01]  /*2050*/  @!P0 LDGSTS.E.BYPASS.LTC128B.128 [R86+0xf100], [R4.64], !P2 ;  /* 0x0f10000004568fae */ /* 0x0003e2000d101d46 */
[----:B------:R-:W-:Y:S02]  /*2060*/  ISETP.NE.AND P5, PT, R24, RZ, PT ;  /* 0x000000ff1800720c */ /* 0x000fe40003fa5270 */
[----:B------:R-:W-:Y:S01]  /*2070*/  ISETP.NE.AND P4, PT, R23, RZ, PT ;  /* 0x000000ff1700720c */ /* 0x000fe20003f85270 */
[----:B------:R-:W0:Y:S01]  /*2080*/  LDGDEPBAR ;  /* 0x00000000000079af */ /* 0x000e220000000000 */
[----:B-1----:R-:W-:Y:S02]  /*2090*/  IADD3 R6, R134, -0x1, RZ ;  /* 0xffffffff86067810 */ /* 0x002fe40007ffe0ff */
[----:B------:R-:W-:-:S02]  /*20a0*/  IADD3 R7, -R46, c[0x0][0x1d0], RZ ;  /* 0x000074002e077a10 */ /* 0x000fc40007ffe1ff */
[----:B------:R-:W-:-:S03]  /*20b0*/  SHF.R.S32.HI R8, RZ, 0x1f, R6 ;  /* 0x0000001fff087819 */ /* 0x000fc60000011406 */
[----:B------:R-:W-:Y:S02]  /*20c0*/  IMAD R7, R6, -0x40, R7 ;  /* 0xffffffc006077824 */ /* 0x000fe400078e0207 */
[----:B------:R-:W-:-:S03]  /*20d0*/  IMAD R2, R8, c[0x0][0x1e0], RZ ;  /* 0x0000780008027a24 */ /* 0x000fc600078e02ff */
[----:B------:R-:W-:Y:S01]  /*20e0*/  ISETP.GE.AND P1, PT, R7, 0x1, PT ;  /* 0x000000010700780c */ /* 0x000fe20003f26270 */
[----:B------:R-:W-:-:S04]  /*20f0*/  IMAD.WIDE.U32 R4, R6, c[0x0][0x1e0], RZ ;  /* 0x0000780006047a25 */ /* 0x000fc800078e00ff */
[----:B------:R-:W-:Y:S01]  /*2100*/  IMAD R2, R6, c[0x0][0x1e4], R2 ;  /* 0x0000790006027a24 */ /* 0x000fe200078e0202 */
[----:B------:R-:W-:-:S03]  /*2110*/  LEA R0, P0, R4, R90, 0x6 ;  /* 0x0000005a04007211 */ /* 0x000fc600078030ff */
[----:B------:R-:W-:Y:S01]  /*2120*/  IMAD.IADD R2, R5, 0x1, R2 ;  /* 0x0000000105027824 */ /* 0x000fe200078e0202 */
[----:B------:R-:W-:-:S04]  /*2130*/  ISETP.NE.AND P3, PT, R25, RZ, PT ;  /* 0x000000ff1900720c */ /* 0x000fc80003f65270 */
[----:B------:R-:W-:Y:S02]  /*2140*/  LEA.HI.X R4, R4, R88, R2, 0x6, P0 ;  /* 0x0000005804047211 */ /* 0x000fe400000f3402 */
[----:B------:R-:W-:-:S04]  /*2150*/  @P1 LEA R2, P0, R0, c[0x0][0x1c8], 0x1 ;  /* 0x0000720000021a11 */ /* 0x000fc800078008ff */
[C---:B------:R-:W-:Y:S02]  /*2160*/  @P1 LEA.HI.X R3, R0.reuse, c[0x0][0x1cc], R4, 0x1, P0 ;  /* 0x0000730000031a11 */ /* 0x040fe400000f0c04 */
[----:B------:R-:W-:Y:S01]  /*2170*/  ISETP.GE.AND P0, PT, R7, 0x21, PT ;  /* 0x000000210700780c */ /* 0x000fe20003f06270 */
[----:B------:R-:W-:Y:S02]  /*2180*/  IMAD.MOV.U32 R5, RZ, RZ, 0x20 ;  /* 0x00000020ff057424 */ /* 0x000fe400078e00ff */
[----:B------:R1:W-:Y:S02]  /*2190*/  @P1 LDGSTS.E.BYPASS.LTC128B.128 [R86+0x10100], [R2.64], !P6 ;  /* 0x1010000002561fae */ /* 0x0003e4000f101d46 */
[----:B------:R-:W-:Y:S02]  /*21a0*/  IMAD.WIDE.U32 R10, R5, c[0x0][0x1e0], RZ ;  /* 0x00007800050a7a25 */ /* 0x000fe400078e00ff */
[----:B------:R1:W-:Y:S04]  /*21b0*/  @P1 LDGSTS.E.BYPASS.LTC128B.128 [R86+0x12100], [R2.64+0x80], !P5 ;  /* 0x1210008002561fae */ /* 0x0003e8000e901d46 */
[----:B------:R1:W-:Y:S04]  /*21c0*/  @P1 LDGSTS.E.BYPASS.LTC128B.128 [R86+0x14100], [R2.64+0x100], !P4 ;  /* 0x1410010002561fae */ /* 0x0003e8000e101d46 */
[----:B------:R1:W-:Y:S01]  /*21d0*/  @P1 LDGSTS.E.BYPASS.LTC128B.128 [R86+0x16100], [R2.64+0x180], !P3 ;  /* 0x1610018002561fae */ /* 0x0003e2000d901d46 */
[----:B------:R-:W-:-:S03]  /*21e0*/  @P0 IADD3 R0, P1, R0, R10, RZ ;  /* 0x0000000a00000210 */ /* 0x000fc60007f3e0ff */
[----:B------:R-:W2:Y:S01]  /*21f0*/  LDL R10, [R1+0x3c] ;  /* 0x00003c00010a7983 */ /* 0x000ea20000100800 */
[----:B-1----:R-:W-:-:S05]  /*2200*/  IMAD R2, R5, c[0x0][0x1e4], RZ ;  /* 0x0000790005027a24 */ /* 0x002fca00078e02ff */
[----:B------:R-:W-:Y:S02]  /*2210*/  @P0 IADD3.X R4, R4, R11, R2, P1, !PT ;  /* 0x0000000b04040210 */ /* 0x000fe40000ffe402 */
[----:B------:R-:W2:Y:S01]  /*2220*/  LDL R11, [R1+0x40] ;  /* 0x00004000010b7983 */ /* 0x000ea20000100800 */
[----:B------:R-:W-:Y:S01]  /*2230*/  @P0 LEA R2, P1, R0, c[0x0][0x1c8], 0x1 ;  /* 0x0000720000020a11 */ /* 0x000fe200078208ff */
[----:B------:R-:W-:-:S03]  /*2240*/  IMAD R7, R8, c[0x0][0x208], RZ ;  /* 0x0000820008077a24 */ /* 0x000fc600078e02ff */
[----:B------:R-:W-:Y:S01]  /*2250*/  @P0 LEA.HI.X R3, R0, c[0x0][0x1cc], R4, 0x1, P1 ;  /* 0x0000730000030a11 */ /* 0x000fe200008f0c04 */
[----:B------:R-:W-:-:S04]  /*2260*/  IMAD.WIDE.U32 R4, R6, c[0x0][0x208], RZ ;  /* 0x0000820006047a25 */ /* 0x000fc800078e00ff */
[----:B------:R-:W-:Y:S01]  /*2270*/  IMAD R7, R6, c[0x0][0x20c], R7 ;  /* 0x0000830006077a24 */ /* 0x000fe200078e0207 */
[----:B------:R1:W-:Y:S04]  /*2280*/  @P0 LDGSTS.E.BYPASS.LTC128B.128 [R86+0x11100], [R2.64], !P6 ;  /* 0x1110000002560fae */ /* 0x0003e8000f101d46 */
[----:B------:R1:W-:Y:S01]  /*2290*/  @P0 LDGSTS.E.BYPASS.LTC128B.128 [R86+0x13100], [R2.64+0x80], !P5 ;  /* 0x1310008002560fae */ /* 0x0003e2000e901d46 */
[----:B------:R-:W-:-:S03]  /*22a0*/  IMAD.IADD R7, R5, 0x1, R7 ;  /* 0x0000000105077824 */ /* 0x000fc600078e0207 */
[----:B------:R1:W-:Y:S04]  /*22b0*/  @P0 LDGSTS.E.BYPASS.LTC128B.128 [R86+0x15100], [R2.64+0x100], !P4 ;  /* 0x1510010002560fae */ /* 0x0003e8000e101d46 */
[----:B------:R1:W-:Y:S01]  /*22c0*/  @P0 LDGSTS.E.BYPASS.LTC128B.128 [R86+0x17100], [R2.64+0x180], !P3 ;  /* 0x1710018002560fae */ /* 0x0003e2000d901d46 */
[C---:B------:R-:W-:Y:S01]  /*22d0*/  LEA R0, P0, R4.reuse, R28, 0x6 ;  /* 0x0000001c04007211 */ /* 0x040fe200078030ff */
[----:B------:R-:W-:Y:S01]  /*22e0*/  IMAD.MOV.U32 R5, RZ, RZ, c[0x0][0x208] ;  /* 0x00008200ff057624 */ /* 0x000fe200078e00ff */
[----:B------:R-:W-:Y:S01]  /*22f0*/  P2R R8, PR, RZ, 0x40 ;  /* 0x00000040ff087803 */ /* 0x000fe20000000000 */
[----:B------:R-:W0:Y:S01]  /*2300*/  LDGDEPBAR ;  /* 0x00000000000079af */ /* 0x000e220000000000 */
[----:B------:R-:W-:Y:S01]  /*2310*/  LEA.HI.X R4, R4, R27, R7, 0x6, P0 ;  /* 0x0000001b04047211 */ /* 0x000fe200000f3407 */
[----:B------:R-:W-:Y:S01]  /*2320*/  IMAD.MOV.U32 R7, RZ, RZ, c[0x0][0x20c] ;  /* 0x00008300ff077624 */ /* 0x000fe200078e00ff */
[----:B-1----:R-:W-:Y:S01]  /*2330*/  LOP3.LUT R3, R22, 0x1, RZ, 0xc0, !PT ;  /* 0x0000000116037812 */ /* 0x002fe200078ec0ff */
[----:B------:R-:W-:Y:S01]  /*2340*/  IMAD R84, R6, R85, c[0x0][0x1d0] ;  /* 0x0000740006547624 */ /* 0x000fe200078e0255 */
[----:B------:R-:W-:Y:S01]  /*2350*/  LEA R2, P0, R0, c[0x0][0x1f8], 0x1 ;  /* 0x00007e0000027a11 */ /* 0x000fe200078008ff */
[----:B------:R-:W-:-:S04]  /*2360*/  DEPBAR.LE SB0, 0x1 ;  /* 0x000080400000791a */ /* 0x000fc80000000000 */
[----:B------:R-:W-:Y:S01]  /*2370*/  BAR.SYNC.DEFER_BLOCKING 0x0 ;  /* 0x0000000000007b1d */ /* 0x000fe20000010000 */
[----:B------:R-:W-:Y:S02]  /*2380*/  ISETP.NE.U32.AND P6, PT, R3, 0x1, PT ;  /* 0x000000010300780c */ /* 0x000fe40003fc5070 */
[----:B------:R-:W-:Y:S02]  /*2390*/  LEA.HI.X R3, R0, c[0x0][0x1fc], R4, 0x1, P0 ;  /* 0x00007f0000037a11 */ /* 0x000fe400000f0c04 */
[----:B------:R-:W-:-:S04]  /*23a0*/  LEA R4, P0, R5, R2, 0x6 ;  /* 0x0000000205047211 */ /* 0x000fc800078030ff */
[----:B------:R-:W-:Y:S02]  /*23b0*/  LEA.HI.X R5, R5, R3, R7, 0x6, P0 ;  /* 0x0000000305057211 */ /* 0x000fe400000f3407 */
[----:B------:R-:W2:Y:S01]  /*23c0*/  LDL R7, [R1] ;  /* 0x0000000001077983 */ /* 0x000ea20000100800 */
[----:B------:R-:W-:-:S03]  /*23d0*/  IMAD.IADD R0, R84, 0x1, -R46 ;  /* 0x0000000154007824 */ /* 0x000fc600078e0a2e */
[----:B------:R-:W1:Y:S02]  /*23e0*/  S2R R46, SR_TID.X ;  /* 0x00000000002e7919 */ /* 0x000e640000002100 */
[----:B-1----:R-:W-:Y:S02]  /*23f0*/  SHF.R.S32.HI R15, RZ, 0x1f, R46 ;  /* 0x0000001fff0f7819 */ /* 0x002fe4000001142e */
[----:B---3--:R-:W-:Y:S02]  /*2400*/  LDSM.16.M88.4 R176, [R14] ;  /* 0x000000000eb0783b */ /* 0x008fe40000000200 */
[----:B------:R-:W-:Y:S02]  /*2410*/  LEA.HI R15, R15, R46, RZ, 0x5 ;  /* 0x0000002e0f0f7211 */ /* 0x000fe400078f28ff */
[----:B------:R-:W-:Y:S02]  /*2420*/  LDSM.16.M88.4 R204, [R14+0x4000] ;  /* 0x004000000ecc783b */ /* 0x000fe40000000200 */
[----:B------:R-:W-:-:S02]  /*2430*/  SHF.R.S32.HI R15, RZ, 0x5, R15 ;  /* 0x00000005ff0f7819 */ /* 0x000fc4000001140f */
[----:B------:R-:W-:Y:S03]  /*2440*/  LDSM.16.M88.4 R220, [R14+0x8000] ;  /* 0x008000000edc783b */ /* 0x000fe60000000200 */
[----:B------:R-:W-:Y:S01]  /*2450*/  IMAD R15, R15, 0x800, R248 ;  /* 0x000008000f0f7824 */ /* 0x000fe200078e02f8 */
[----:B----4-:R-:W-:Y:S04]  /*2460*/  LDSM.16.M88.4 R192, [R13] ;  /* 0x000000000dc0783b */ /* 0x010fe80000000200 */
[----:B------:R-:W-:Y:S04]  /*2470*/  LDSM.16.M88.4 R172, [R15] ;  /* 0x000000000fac783b */ /* 0x000fe80000000200 */
[----:B-----5:R-:W-:Y:S04]  /*2480*/  LDSM.16.M88.4 R196, [R12] ;  /* 0x000000000cc4783b */ /* 0x020fe80000000200 */
[----:B------:R-:W-:Y:S04]  /*2490*/  LDSM.16.M88.4 R200, [R15+0x4000] ;  /* 0x004000000fc8783b */ /* 0x000fe80000000200 */
        /* <DEDUP_REMOVED lines=9> */
[----:B------:R-:W-:Y:S01]  /*2530*/  BAR.SYNC.DEFER_BLOCKING 0x0 ;  /* 0x0000000000007b1d */ /* 0x000fe20000010000 */
[----:B------:R-:W-:-:S05]  /*2540*/  ISETP.LT.OR P0, PT, R0, 0x1, P6 ;  /* 0x000000010000780c */ /* 0x000fca0003701670 */
[----:B------:R-:W-:-:S04]  /*2550*/  DEPBAR.LE SB0, 0x0 ;  /* 0x000080000000791a */ /* 0x000fc80000000000 */
[----:B------:R-:W-:Y:S01]  /*2560*/  BAR.SYNC.DEFER_BLOCKING 0x0 ;  /* 0x0000000000007b1d */ /* 0x000fe20000010000 */
[C---:B------:R-:W-:Y:S02]  /*2570*/  LOP3.LUT P2, RZ, R22.reuse, 0x2, RZ, 0xc0, !PT ;  /* 0x0000000216ff7812 */ /* 0x040fe4000784c0ff */
[----:B------:R-:W-:-:S03]  /*2580*/  LOP3.LUT P1, RZ, R22, 0x4, RZ, 0xc0, !PT ;  /* 0x0000000416ff7812 */ /* 0x000fc6000782c0ff */
[----:B------:R-:W1:Y:S04]  /*2590*/  LDSM.16.M88.4 R12, [R249] ;  /* 0x00000000f90c783b */ /* 0x000e680000000200 */
[----:B------:R-:W-:Y:S04]  /*25a0*/  LDSM.16.M88.4 R24, [R249+0x800] ;  /* 0x00080000f918783b */ /* 0x000fe80000000200 */
[----:B------:R-:W3:Y:S04]  /*25b0*/  LDSM.16.M88.4 R28, [R249+0x1000] ;  /* 0x00100000f91c783b */ /* 0x000ee80000000200 */
[----:B------:R-:W4:Y:S04]  /*25c0*/  LDSM.16.M88.4 R32, [R249+0x1800] ;  /* 0x00180000f920783b */ /* 0x000f280000000200 */
[----:B--2---:R-:W4:Y:S04]  /*25d0*/  LDSM.16.M88.4 R40, [R17] ;  /* 0x000000001128783b */ /* 0x004f280000000200 */
[----:B------:R1:W-:Y:S01]  /*25e0*/  LDSM.16.M88.4 R52, [R16] ;  /* 0x000000001034783b */ /* 0x0003e20000000200 */
[----:B------:R-:W-:-:S03]  /*25f0*/  P2R R9, PR, RZ, 0x20 ;  /* 0x00000020ff097803 */ /* 0x000fc60000000000 */
[----:B------:R-:W-:Y:S04]  /*2600*/  LDSM.16.M88.4 R68, [R10] ;  /* 0x000000000a44783b */ /* 0x000fe80000000200 */
[----:B------:R5:W1:Y:S04]  /*2610*/  LDSM.16.M88.4 R60, [R11] ;  /* 0x000000000b3c783b */ /* 0x000a680000000200 */
[----:B------:R-:W-:Y:S01]  /*2620*/  @!PT LDS RZ, [RZ] ;  /* 0x00000000fffff984 */ /* 0x000fe20000000800 */
[----:B------:R-:W-:Y:S01]  /*2630*/  @!PT LDS RZ, [RZ] ;  /* 0x00000000fffff984 */ /* 0x000fe20000000800 */
[----:B------:R-:W-:Y:S01]  /*2640*/  @!PT LDS RZ, [RZ] ;  /* 0x00000000fffff984 */ /* 0x000fe20000000800 */
[----:B------:R1:W-:Y:S01]  /*2650*/  LDGSTS.E.BYPASS.LTC128B.128 [R86+0x100], [R2.64], !P0 ;  /* 0x0010000002567fae */ /* 0x0003e2000c101d46 */
[----:B------:R-:W-:-:S13]  /*2660*/  ISETP.LT.OR P0, PT, R0, 0x1, !P2 ;  /* 0x000000010000780c */ /* 0x000fda0005701670 */
[----:B------:R4:W-:Y:S01]  /*2670*/  LDGSTS.E.BYPASS.LTC128B.128 [R86+0x2100], [R2.64+0x80], !P0 ;  /* 0x0210008002567fae */ /* 0x0009e2000c101d46 */
[C---:B------:R-:W-:Y:S02]  /*2680*/  ISETP.LT.OR P0, PT, R0.reuse, 0x1, !P1 ;  /* 0x000000010000780c */ /* 0x040fe40004f01670 */
[C---:B------:R-:W-:Y:S02]  /*2690*/  ISETP.LT.OR P6, PT, R0.reuse, 0x21, P6 ;  /* 0x000000210000780c */ /* 0x040fe400037c1670 */
[C---:B------:R-:W-:Y:S02]  /*26a0*/  ISETP.LT.OR P2, PT, R0.reuse, 0x21, !P2 ;  /* 0x000000210000780c */ /* 0x040fe40005741670 */
[----:B------:R-:W-:-:S07]  /*26b0*/  ISETP.LT.OR P1, PT, R0, 0x21, !P1 ;  /* 0x000000210000780c */ /* 0x000fce0004f21670 */
[----:B------:R4:W-:Y:S01]  /*26c0*/  LDGSTS.E.BYPASS.LTC128B.128 [R86+0x4100], [R2.64+0x100], !P0 ;  /* 0x0410010002567fae */ /* 0x0009e2000c101d46 */
[----:B------:R-:W-:-:S04]  /*26d0*/  LOP3.LUT P0, RZ, R22, 0x8, RZ, 0xc0, !PT ;  /* 0x0000000816ff7812 */ /* 0x000fc8000780c0ff */
[C---:B------:R-:W-:Y:S02]  /*26e0*/  ISETP.LT.OR P5, PT, R0.reuse, 0x1, !P0 ;  /* 0x000000010000780c */ /* 0x040fe400047a1670 */
[----:B------:R-:W-:Y:S02]  /*26f0*/  ISETP.LT.OR P0, PT, R0, 0x21, !P0 ;  /* 0x000000210000780c */ /* 0x000fe40004701670 */
[----:B------:R-:W2:Y:S01]  /*2700*/  LDL R0, [R1+0x1c] ;  /* 0x00001c0001007983 */ /* 0x000ea20000100800 */
[C---:B-1----:R-:W-:Y:S08]  /*2710*/  HMMA.16816.F32 R16, R172.reuse, R14, RZ ;  /* 0x0000000eac10723c */ /* 0x042ff000000018ff */
[----:B------:R1:W-:Y:S01]  /*2720*/  LDGSTS.E.BYPASS.LTC128B.128 [R86+0x6100], [R2.64+0x180], !P5 ;  /* 0x0610018002567fae */ /* 0x0003e2000e901d46 */
[----:B------:R-:W-:Y:S01]  /*2730*/  ISETP.NE.AND P5, PT, R9, RZ, PT ;  /* 0x000000ff0900720c */ /* 0x000fe20003fa5270 */
[----:B---3--:R-:W-:Y:S02]  /*2740*/  HMMA.16816.F32 R36, R172, R30, RZ ;  /* 0x0000001eac24723c */ /* 0x008fe400000018ff */
[----:B------:R3:W-:Y:S01]  /*2750*/  LDGSTS.E.BYPASS.LTC128B.128 [R86+0x1100], [R4.64], !P6 ;  /* 0x0110000004567fae */ /* 0x0007e2000f101d46 */
[----:B------:R-:W-:-:S03]  /*2760*/  ISETP.NE.AND P6, PT, R8, RZ, PT ;  /* 0x000000ff0800720c */ /* 0x000fc60003fc5270 */
[----:B------:R3:W-:Y:S02]  /*2770*/  LDGSTS.E.BYPASS.LTC128B.128 [R86+0x3100], [R4.64+0x80], !P2 ;  /* 0x0310008004567fae */ /* 0x0007e4000d101d46 */
[C---:B-----5:R-:W-:Y:S02]  /*2780*/  HMMA.16816.F32 R8, R172.reuse, R12, RZ ;  /* 0x0000000cac08723c */ /* 0x060fe400000018ff */
[----:B------:R3:W-:Y:S04]  /*2790*/  LDGSTS.E.BYPASS.LTC128B.128 [R86+0x5100], [R4.64+0x100], !P1 ;  /* 0x0510010004567fae */ /* 0x0007e8000c901d46 */
[----:B------:R3:W-:Y:S02]  /*27a0*/  LDGSTS.E.BYPASS.LTC128B.128 [R86+0x7100], [R4.64+0x180], !P0 ;  /* 0x0710018004567fae */ /* 0x0007e4000c101d46 */
[C---:B----4-:R-:W-:Y:S02]  /*27b0*/  HMMA.16816.F32 R48, R172.reuse, R32, RZ ;  /* 0x00000020ac30723c */ /* 0x050fe400000018ff */
[----:B------:R-:W4:Y:S04]  /*27c0*/  LDSM.16.M88.4 R76, [R7+0x1800] ;  /* 0x00180000074c783b */ /* 0x000f280000000200 */
[----:B------:R-:W-:Y:S02]  /*27d0*/  LDSM.16.M88.4 R72, [R7+0x1000] ;  /* 0x001000000748783b */ /* 0x000fe40000000200 */
[----:B------:R-:W-:Y:S02]  /*27e0*/  HMMA.16816.F32 R44, R172, R34, RZ ;  /* 0x00000022ac2c723c */ /* 0x000fe400000018ff */
[----:B-1----:R-:W5:Y:S04]  /*27f0*/  LDL R3, [R1+0x24] ;  /* 0x0000240001037983 */ /* 0x002f680000100800 */
[----:B------:R-:W5:Y:S02]  /*2800*/  LDL R2, [R1+0x20] ;  /* 0x0000200001027983 */ /* 0x000f640000100800 */
[C---:B------:R-:W-:Y:S02]  /*2810*/  HMMA.16816.F32 R8, R176.reuse, R40, R8 ;  /* 0x00000028b008723c */ /* 0x040fe40000001808 */
[----:B------:R-:W-:Y:S04]  /*2820*/  LDSM.16.M88.4 R56, [R7] ;  /* 0x000000000738783b */ /* 0x000fe80000000200 */
[----:B------:R-:W-:Y:S02]  /*2830*/  LDSM.16.M88.4 R64, [R7+0x800] ;  /* 0x000800000740783b */ /* 0x000fe40000000200 */
[C---:B------:R-:W-:Y:S02]  /*2840*/  HMMA.16816.F32 R16, R176.reuse, R42, R16 ;  /* 0x0000002ab010723c */ /* 0x040fe40000001810 */
[----:B---3--:R-:W3:Y:S04]  /*2850*/  LDL R4, [R1+0x28] ;  /* 0x0000280001047983 */ /* 0x008ee80000100800 */
[----:B------:R-:W0:Y:S02]  /*2860*/  LDGDEPBAR ;  /* 0x00000000000079af */ /* 0x000e240000000000 */
[C---:B------:R-:W-:Y:S08]  /*2870*/  HMMA.16816.F32 R32, R176.reuse, R62, R36 ;  /* 0x0000003eb020723c */ /* 0x040ff00000001824 */
[C---:B------:R-:W-:Y:S01]  /*2880*/  HMMA.16816.F32 R36, R176.reuse, R68, R48 ;  /* 0x00000044b024723c */ /* 0x040fe20000001830 */
[----:B------:R-:W-:Y:S07]  /*2890*/  LDSM.16.M88.4 R48, [R249+0x2000] ;  /* 0x00200000f930783b */ /* 0x000fee0000000200 */
[----:B------:R-:W-:Y:S01]  /*28a0*/  HMMA.16816.F32 R40, R176, R70, R44 ;  /* 0x00000046b028723c */ /* 0x000fe2000000182c */
[----:B------:R-:W1:Y:S04]  /*28b0*/  LDSM.16.M88.4 R68, [R250+0x1800] ;  /* 0x00180000fa44783b */ /* 0x000e680000000200 */
[----:B------:R-:W-:Y:S03]  /*28c0*/  LDSM.16.M88.4 R44, [R83] ;  /* 0x00000000532c783b */ /* 0x000fe60000000200 */
[----:B------:R-:W-:Y:S08]  /*28d0*/  HMMA.16816.F32 R12, R172, R28, RZ ;  /* 0x0000001cac0c723c */ /* 0x000ff000000018ff */
[C---:B----4-:R-:W-:Y:S08]  /*28e0*/  HMMA.16816.F32 R36, R192.reuse, R76, R36 ;  /* 0x0000004cc024723c */ /* 0x050ff00000001824 */
[----:B------:R-:W-:Y:S01]  /*28f0*/  HMMA.16816.F32 R40, R192, R78, R40 ;  /* 0x0000004ec028723c */ /* 0x000fe20000001828 */
[----:B------:R-:W4:Y:S07]  /*2900*/  LDSM.16.M88.4 R76, [R249+0x3800] ;  /* 0x00380000f94c783b */ /* 0x000f2e0000000200 */
[----:B------:R-:W-:Y:S01]  /*2910*/  HMMA.16816.F32 R28, R176, R60, R12 ;  /* 0x0000003cb01c723c */ /* 0x000fe2000000180c */
[----:B------:R-:W-:Y:S04]  /*2920*/  LDSM.16.M88.4 R12, [R250] ;  /* 0x00000000fa0c783b */ /* 0x000fe80000000200 */
[----:B------:R-:W-:Y:S03]  /*2930*/  LDSM.16.M88.4 R60, [R250+0x1000] ;  /* 0x00100000fa3c783b */ /* 0x000fe60000000200 */
[C---:B-1----:R-:W-:Y:S08]  /*2940*/  HMMA.16816.F32 R36, R196.reuse, R68, R36 ;  /* 0x00000044c424723c */ /* 0x042ff00000001824 */
[----:B------:R-:W-:Y:S01]  /*2950*/  HMMA.16816.F32 R40, R196, R70, R40 ;  /* 0x00000046c428723c */ /* 0x000fe20000001828 */
[----:B------:R-:W-:Y:S07]  /*2960*/  LDSM.16.M88.4 R68, [R7+0x3000] ;  /* 0x003000000744783b */ /* 0x000fee0000000200 */
[C---:B------:R-:W-:Y:S08]  /*2970*/  HMMA.16816.F32 R28, R192.reuse, R72, R28 ;  /* 0x00000048c01c723c */ /* 0x040ff0000000181c */
[----:B------:R-:W-:Y:S01]  /*2980*/  HMMA.16816.F32 R32, R192, R74, R32 ;  /* 0x0000004ac020723c */ /* 0x000fe20000001820 */
[----:B------:R-:W1:Y:S07]  /*2990*/  LDSM.16.M88.4 R72, [R80] ;  /* 0x000000005048783b */ /* 0x000e6e0000000200 */
[C---:B----4-:R-:W-:Y:S08]  /*29a0*/  HMMA.16816.F32 R36, R200.reuse, R76, R36 ;  /* 0x0000004cc824723c */ /* 0x050ff00000001824 */
[----:B------:R-:W-:Y:S01]  /*29b0*/  HMMA.16816.F32 R40, R200, R78, R40 ;  /* 0x0000004ec828723c */ /* 0x000fe20000001828 */
[----:B------:R-:W4:Y:S11]  /*29c0*/  LDSM.16.M88.4 R76, [R7+0x3800] ;  /* 0x00380000074c783b */ /* 0x000f360000000200 */
[----:B------:R-:W-:Y:S04]  /*29d0*/  @!UPT UIADD3 URZ, URZ, URZ, URZ ;  /* 0x0000003f3f3ff290 */ /* 0x000fe8000fffe03f */
[C---:B-1----:R-:W-:Y:S08]  /*29e0*/  HMMA.16816.F32 R36, R204.reuse, R72, R36 ;  /* 0x00000048cc24723c */ /* 0x042ff00000001824 */
[----:B------:R-:W-:Y:S01]  /*29f0*/  HMMA.16816.F32 R40, R204, R74, R40 ;  /* 0x0000004acc28723c */ /* 0x000fe20000001828 */
[----:B------:R-:W1:Y:S11]  /*2a00*/  LDSM.16.M88.4 R72, [R250+0x3800] ;  /* 0x00380000fa48783b */ /* 0x000e760000000200 */
[----:B------:R-:W-:Y:S04]  /*2a10*/  @!UPT UIADD3 URZ, URZ, URZ, URZ ;  /* 0x0000003f3f3ff290 */ /* 0x000fe8000fffe03f */
[C---:B----4-:R-:W-:Y:S08]  /*2a20*/  HMMA.16816.F32 R36, R208.reuse, R76, R36 ;  /* 0x0000004cd024723c */ /* 0x050ff00000001824 */
[----:B------:R-:W-:Y:S01]  /*2a30*/  HMMA.16816.F32 R40, R208, R78, R40 ;  /* 0x0000004ed028723c */ /* 0x000fe20000001828 */
[----:B------:R-:W-:Y:S11]  /*2a40*/  LDSM.16.M88.4 R76, [R249+0x5800] ;  /* 0x00580000f94c783b */ /* 0x000ff60000000200 */
[----:B------:R-:W-:Y:S04]  /*2a50*/  @!UPT UIADD3 URZ, URZ, URZ, URZ ;  /* 0x0000003f3f3ff290 */ /* 0x000fe8000fffe03f */
[C---:B-1----:R-:W-:Y:S08]  /*2a60*/  HMMA.16816.F32 R36, R212.reuse, R72, R36 ;  /* 0x00000048d424723c */ /* 0x042ff00000001824 */
[----:B------:R-:W-:Y:S08]  /*2a70*/  HMMA.16816.F32 R40, R212, R74, R40 ;  /* 0x0000004ad428723c */ /* 0x000ff00000001828 */
[C---:B------:R-:W-:Y:S08]  /*2a80*/  HMMA.16816.F32 R20, R172.reuse, R24, RZ ;  /* 0x00000018ac14723c */ /* 0x040ff000000018ff */
[----:B------:R-:W-:Y:S01]  /*2a90*/  HMMA.16816.F32 R24, R172, R26, RZ ;  /* 0x0000001aac18723c */ /* 0x000fe200000018ff */
[----:B--2---:R1:W-:Y:S04]  /*2aa0*/  LDSM.16.M88.4 R72, [R0] ;  /* 0x000000000048783b */ /* 0x0043e80000000200 */
[----:B-1----:R-:W2:Y:S11]  /*2ab0*/  LDL R0, [R1+0x14] ;  /* 0x0000140001007983 */ /* 0x002eb60000100800 */
[C---:B------:R-:W-:Y:S08]  /*2ac0*/  HMMA.16816.F32 R20, R176.reuse, R52, R20 ;  /* 0x00000034b014723c */ /* 0x040ff00000001814 */
[----:B------:R-:W-:Y:S01]  /*2ad0*/  HMMA.16816.F32 R24, R176, R54, R24 ;  /* 0x00000036b018723c */ /* 0x000fe20000001818 */
[----:B------:R-:W1:Y:S07]  /*2ae0*/  LDSM.16.M88.4 R52, [R250+0x800] ;  /* 0x00080000fa34783b */ /* 0x000e6e0000000200 */
[C---:B------:R-:W-:Y:S08]  /*2af0*/  HMMA.16816.F32 R8, R192.reuse, R56, R8 ;  /* 0x00000038c008723c */ /* 0x040ff00000001808 */
[C---:B------:R-:W-:Y:S01]  /*2b00*/  HMMA.16816.F32 R16, R192.reuse, R58, R16 ;  /* 0x0000003ac010723c */ /* 0x040fe20000001810 */
[----:B------:R-:W4:Y:S07]  /*2b10*/  LDSM.16.M88.4 R56, [R249+0x2800] ;  /* 0x00280000f938783b */ /* 0x000f2e0000000200 */
[C---:B------:R-:W-:Y:S08]  /*2b20*/  HMMA.16816.F32 R20, R192.reuse, R64, R20 ;  /* 0x00000040c014723c */ /* 0x040ff00000001814 */
[----:B------:R-:W-:Y:S01]  /*2b30*/  HMMA.16816.F32 R24, R192, R66, R24 ;  /* 0x00000042c018723c */ /* 0x000fe20000001818 */
[----:B------:R-:W3:Y:S07]  /*2b40*/  LDSM.16.M88.4 R64, [R249+0x3000] ;  /* 0x00300000f940783b */ /* 0x000eee0000000200 */
[C---:B------:R-:W-:Y:S08]  /*2b50*/  HMMA.16816.F32 R8, R196.reuse, R12, R8 ;  /* 0x0000000cc408723c */ /* 0x040ff00000001808 */
[C---:B------:R-:W-:Y:S08]  /*2b60*/  HMMA.16816.F32 R16, R196.reuse, R14, R16 ;  /* 0x0000000ec410723c */ /* 0x040ff00000001810 */
[C---:B-1----:R-:W-:Y:S08]  /*2b70*/  HMMA.16816.F32 R20, R196.reuse, R52, R20 ;  /* 0x00000034c414723c */ /* 0x042ff00000001814 */
[C---:B------:R-:W-:Y:S01]  /*2b80*/  HMMA.16816.F32 R24, R196.reuse, R54, R24 ;  /* 0x00000036c418723c */ /* 0x040fe20000001818 */
[----:B------:R-:W1:Y:S07]  /*2b90*/  LDSM.16.M88.4 R52, [R82] ;  /* 0x000000005234783b */ /* 0x000e6e0000000200 */
[C---:B------:R-:W-:Y:S08]  /*2ba0*/  HMMA.16816.F32 R28, R196.reuse, R60, R28 ;  /* 0x0000003cc41c723c */ /* 0x040ff0000000181c */
[----:B------:R-:W-:Y:S01]  /*2bb0*/  HMMA.16816.F32 R32, R196, R62, R32 ;  /* 0x0000003ec420723c */ /* 0x000fe20000001820 */
[----:B------:R-:W1:Y:S07]  /*2bc0*/  LDSM.16.M88.4 R60, [R81] ;  /* 0x00000000513c783b */ /* 0x000e6e0000000200 */
[C---:B------:R-:W-:Y:S08]  /*2bd0*/  HMMA.16816.F32 R12, R200.reuse, R48, R8 ;  /* 0x00000030c80c723c */ /* 0x040ff00000001808 */
[C---:B------:R-:W-:Y:S01]  /*2be0*/  HMMA.16816.F32 R8, R200.reuse, R50, R16 ;  /* 0x00000032c808723c */ /* 0x040fe20000001810 */
[----:B------:R-:W1:Y:S07]  /*2bf0*/  LDSM.16.M88.4 R48, [R7+0x2000] ;  /* 0x002000000730783b */ /* 0x000e6e0000000200 */
[C---:B----4-:R-:W-:Y:S08]  /*2c00*/  HMMA.16816.F32 R20, R200.reuse, R56, R20 ;  /* 0x00000038c814723c */ /* 0x050ff00000001814 */
[C---:B------:R-:W-:Y:S01]  /*2c10*/  HMMA.16816.F32 R24, R200.reuse, R58, R24 ;  /* 0x0000003ac818723c */ /* 0x040fe20000001818 */
[----:B------:R-:W4:Y:S07]  /*2c20*/  LDSM.16.M88.4 R56, [R7+0x2800] ;  /* 0x002800000738783b */ /* 0x000f2e0000000200 */
[C---:B---3--:R-:W-:Y:S08]  /*2c30*/  HMMA.16816.F32 R28, R200.reuse, R64, R28 ;  /* 0x00000040c81c723c */ /* 0x048ff0000000181c */
[----:B------:R-:W-:Y:S01]  /*2c40*/  HMMA.16816.F32 R32, R200, R66, R32 ;  /* 0x00000042c820723c */ /* 0x000fe20000001820 */
[----:B------:R-:W-:Y:S07]  /*2c50*/  LDSM.16.M88.4 R64, [R250+0x3000] ;  /* 0x00300000fa40783b */ /* 0x000fee0000000200 */
[C---:B------:R-:W-:Y:S08]  /*2c60*/  HMMA.16816.F32 R16, R204.reuse, R44, R12 ;  /* 0x0000002ccc10723c */ /* 0x040ff0000000180c */
[C---:B------:R-:W-:Y:S01]  /*2c70*/  HMMA.16816.F32 R12, R204.reuse, R46, R8 ;  /* 0x0000002ecc0c723c */ /* 0x040fe20000001808 */
[----:B------:R-:W3:Y:S07]  /*2c80*/  LDSM.16.M88.4 R44, [R250+0x2000] ;  /* 0x00200000fa2c783b */ /* 0x000eee0000000200 */
[C---:B-1----:R-:W-:Y:S08]  /*2c90*/  HMMA.16816.F32 R8, R204.reuse, R52, R20 ;  /* 0x00000034cc08723c */ /* 0x042ff00000001814 */
[C---:B------:R-:W-:Y:S01]  /*2ca0*/  HMMA.16816.F32 R24, R204.reuse, R54, R24 ;  /* 0x00000036cc18723c */ /* 0x040fe20000001818 */
[----:B------:R-:W1:Y:S07]  /*2cb0*/  LDSM.16.M88.4 R52, [R250+0x2800] ;  /* 0x00280000fa34783b */ /* 0x000e6e0000000200 */
[C---:B------:R-:W-:Y:S08]  /*2cc0*/  HMMA.16816.F32 R28, R204.reuse, R60, R28 ;  /* 0x0000003ccc1c723c */ /* 0x040ff0000000181c */
[----:B------:R-:W-:Y:S01]  /*2cd0*/  HMMA.16816.F32 R32, R204, R62, R32 ;  /* 0x0000003ecc20723c */ /* 0x000fe20000001820 */
[----:B------:R-:W-:Y:S07]  /*2ce0*/  LDSM.16.M88.4 R60, [R249+0x4800] ;  /* 0x00480000f93c783b */ /* 0x000fee0000000200 */
[C---:B------:R-:W-:Y:S08]  /*2cf0*/  HMMA.16816.F32 R20, R208.reuse, R48, R16 ;  /* 0x00000030d014723c */ /* 0x040ff00000001810 */
[C---:B------:R-:W-:Y:S01]  /*2d00*/  HMMA.16816.F32 R16, R208.reuse, R50, R12 ;  /* 0x00000032d010723c */ /* 0x040fe2000000180c */
[----:B------:R-:W1:Y:S07]  /*2d10*/  LDSM.16.M88.4 R48, [R249+0x4000] ;  /* 0x00400000f930783b */ /* 0x000e6e0000000200 */
[C---:B----4-:R-:W-:Y:S08]  /*2d20*/  HMMA.16816.F32 R12, R208.reuse, R56, R8 ;  /* 0x00000038d00c723c */ /* 0x050ff00000001808 */
[C---:B------:R-:W-:Y:S01]  /*2d30*/  HMMA.16816.F32 R8, R208.reuse, R58, R24 ;  /* 0x0000003ad008723c */ /* 0x040fe20000001818 */
[----:B-----5:R4:W-:Y:S07]  /*2d40*/  LDSM.16.M88.4 R56, [R3] ;  /* 0x000000000338783b */ /* 0x0209ee0000000200 */
[C---:B------:R-:W-:Y:S08]  /*2d50*/  HMMA.16816.F32 R28, R208.reuse, R68, R28 ;  /* 0x00000044d01c723c */ /* 0x040ff0000000181c */
[----:B------:R-:W-:Y:S01]  /*2d60*/  HMMA.16816.F32 R32, R208, R70, R32 ;  /* 0x00000046d020723c */ /* 0x000fe20000001820 */
[----:B------:R-:W5:Y:S04]  /*2d70*/  LDSM.16.M88.4 R68, [R249+0x5000] ;  /* 0x00500000f944783b */ /* 0x000f680000000200 */
[----:B----4-:R-:W4:Y:S03]  /*2d80*/  LDL R3, [R1+0x18] ;  /* 0x0000180001037983 */ /* 0x010f260000100800 */
[C---:B---3--:R-:W-:Y:S08]  /*2d90*/  HMMA.16816.F32 R24, R212.reuse, R44, R20 ;  /* 0x0000002cd418723c */ /* 0x048ff00000001814 */
[C---:B------:R-:W-:Y:S01]  /*2da0*/  HMMA.16816.F32 R20, R212.reuse, R46, R16 ;  /* 0x0000002ed414723c */ /* 0x040fe20000001810 */
[----:B------:R-:W3:Y:S07]  /*2db0*/  LDSM.16.M88.4 R44, [R4] ;  /* 0x00000000042c783b */ /* 0x000eee0000000200 */
[C---:B-1----:R-:W-:Y:S08]  /*2dc0*/  HMMA.16816.F32 R16, R212.reuse, R52, R12 ;  /* 0x00000034d410723c */ /* 0x042ff0000000180c */
[C---:B------:R-:W-:Y:S01]  /*2dd0*/  HMMA.16816.F32 R12, R212.reuse, R54, R8 ;  /* 0x00000036d40c723c */ /* 0x040fe20000001808 */
[----:B------:R-:W-:Y:S07]  /*2de0*/  LDSM.16.M88.4 R52, [R7+0x4000] ;  /* 0x004000000734783b */ /* 0x000fee0000000200 */
[C---:B------:R-:W-:Y:S08]  /*2df0*/  HMMA.16816.F32 R8, R212.reuse, R64, R28 ;  /* 0x00000040d408723c */ /* 0x040ff0000000181c */
[----:B------:R-:W-:Y:S01]  /*2e00*/  HMMA.16816.F32 R32, R212, R66, R32 ;  /* 0x00000042d420723c */ /* 0x000fe20000001820 */
[----:B------:R1:W2:Y:S07]  /*2e10*/  LDSM.16.M88.4 R64, [R2] ;  /* 0x000000000240783b */ /* 0x0002ae0000000200 */
[C---:B------:R-:W-:Y:S08]  /*2e20*/  HMMA.16816.F32 R28, R216.reuse, R48, R24 ;  /* 0x00000030d81c723c */ /* 0x040ff00000001818 */
[C---:B------:R-:W-:Y:S08]  /*2e30*/  HMMA.16816.F32 R24, R216.reuse, R50, R20 ;  /* 0x00000032d818723c */ /* 0x040ff00000001814 */
[C---:B------:R-:W-:Y:S01]  /*2e40*/  HMMA.16816.F32 R20, R216.reuse, R60, R16 ;  /* 0x0000003cd814723c */ /* 0x040fe20000001810 */
[----:B-1----:R-:W4:Y:S07]  /*2e50*/  LDL R2, [R1+0x10] ;  /* 0x0000100001027983 */ /* 0x002f2e0000100800 */
[C---:B------:R-:W-:Y:S08]  /*2e60*/  HMMA.16816.F32 R16, R216.reuse, R62, R12 ;  /* 0x0000003ed810723c */ /* 0x040ff0000000180c */
[C---:B-----5:R-:W-:Y:S08]  /*2e70*/  HMMA.16816.F32 R12, R216.reuse, R68, R8 ;  /* 0x00000044d80c723c */ /* 0x060ff00000001808 */
[C---:B------:R-:W-:Y:S01]  /*2e80*/  HMMA.16816.F32 R8, R216.reuse, R70, R32 ;  /* 0x00000046d808723c */ /* 0x040fe20000001820 */
[----:B------:R-:W-:Y:S07]  /*2e90*/  LDSM.16.M88.4 R68, [R7+0x4800] ;  /* 0x004800000744783b */ /* 0x000fee0000000200 */
[----:B------:R-:W-:Y:S08]  /*2ea0*/  HMMA.16816.F32 R36, R216, R76, R36 ;  /* 0x0000004cd824723c */ /* 0x000ff00000001824 */
[C---:B---3--:R-:W-:Y:S08]  /*2eb0*/  HMMA.16816.F32 R32, R220.reuse, R44, R28 ;  /* 0x0000002cdc20723c */ /* 0x048ff0000000181c */
[C---:B------:R-:W-:Y:S08]  /*2ec0*/  HMMA.16816.F32 R28, R220.reuse, R46, R24 ;  /* 0x0000002edc1c723c */ /* 0x040ff00000001818 */
[C---:B------:R-:W-:Y:S08]  /*2ed0*/  HMMA.16816.F32 R24, R220.reuse, R56, R20 ;  /* 0x00000038dc18723c */ /* 0x040ff00000001814 */
[C---:B------:R-:W-:Y:S01]  /*2ee0*/  HMMA.16816.F32 R20, R220.reuse, R58, R16 ;  /* 0x0000003adc14723c */ /* 0x040fe20000001810 */
[----:B------:R-:W-:Y:S07]  /*2ef0*/  LDSM.16.M88.4 R56, [R7+0x5800] ;  /* 0x005800000738783b */ /* 0x000fee0000000200 */
[C---:B--2---:R-:W-:Y:S01]  /*2f00*/  HMMA.16816.F32 R16, R220.reuse, R64, R12 ;  /* 0x00000040dc10723c */ /* 0x044fe2000000180c */
[----:B------:R-:W1:Y:S07]  /*2f10*/  LDSM.16.M88.4 R12, [R7+0x5000] ;  /* 0x00500000070c783b */ /* 0x000e6e0000000200 */
[C---:B------:R-:W-:Y:S08]  /*2f20*/  HMMA.16816.F32 R8, R220.reuse, R66, R8 ;  /* 0x00000042dc08723c */ /* 0x040ff00000001808 */
[----:B------:R-:W-:Y:S01]  /*2f30*/  HMMA.16816.F32 R64, R220, R72, R36 ;  /* 0x00000048dc40723c */ /* 0x000fe20000001824 */
[----:B------:R-:W2:Y:S07]  /*2f40*/  LDSM.16.M88.4 R36, [R250+0x4000] ;  /* 0x00400000fa24783b */ /* 0x000eae0000000200 */
[C---:B------:R-:W-:Y:S08]  /*2f50*/  HMMA.16816.F32 R48, R224.reuse, R52, R32 ;  /* 0x00000034e030723c */ /* 0x040ff00000001820 */
[C---:B------:R-:W-:Y:S01]  /*2f60*/  HMMA.16816.F32 R44, R224.reuse, R54, R28 ;  /* 0x00000036e02c723c */ /* 0x040fe2000000181c */
[----:B------:R-:W3:Y:S07]  /*2f70*/  LDSM.16.M88.4 R52, [R250+0x4800] ;  /* 0x00480000fa34783b */ /* 0x000eee0000000200 */
[C---:B-1----:R-:W-:Y:S01]  /*2f80*/  HMMA.16816.F32 R28, R224.reuse, R12, R16 ;  /* 0x0000000ce01c723c */ /* 0x042fe20000001810 */
[----:B------:R-:W1:Y:S07]  /*2f90*/  LDSM.16.M88.4 R16, [R249+0x6000] ;  /* 0x00600000f910783b */ /* 0x000e6e0000000200 */
[----:B------:R-:W-:Y:S08]  /*2fa0*/  HMMA.16816.F32 R12, R224, R14, R8 ;  /* 0x0000000ee00c723c */ /* 0x000ff00000001808 */
[----:B--2---:R-:W-:Y:S01]  /*2fb0*/  HMMA.16816.F32 R8, R228, R36, R48 ;  /* 0x00000024e408723c */ /* 0x004fe20000001830 */
[----:B------:R2:W-:Y:S04]  /*2fc0*/  LDSM.16.M88.4 R48, [R0] ;  /* 0x000000000030783b */ /* 0x0005e80000000200 */
[----:B--2---:R-:W2:Y:S03]  /*2fd0*/  LDL R0, [R1+0xc] ;  /* 0x00000c0001007983 */ /* 0x004ea60000100800 */
[----:B------:R-:W-:Y:S08]  /*2fe0*/  HMMA.16816.F32 R40, R216, R78, R40 ;  /* 0x0000004ed828723c */ /* 0x000ff00000001828 */
[----:B------:R-:W-:Y:S11]  /*2ff0*/  HMMA.16816.F32 R32, R224, R70, R20 ;  /* 0x00000046e020723c */ /* 0x000ff60000001814 */
[----:B------:R-:W-:Y:S05]  /*3000*/  @!UPT UIADD3 URZ, URZ, URZ, URZ ;  /* 0x0000003f3f3ff290 */ /* 0x000fea000fffe03f */
[----:B------:R-:W-:Y:S01]  /*3010*/  HMMA.16816.F32 R60, R220, R74, R40 ;  /* 0x0000004adc3c723c */ /* 0x000fe20000001828 */
[----:B------:R-:W-:Y:S07]  /*3020*/  LDSM.16.M88.4 R72, [R250+0x5800] ;  /* 0x00580000fa48783b */ /* 0x000fee0000000200 */
[----:B------:R-:W-:Y:S01]  /*3030*/  HMMA.16816.F32 R40, R224, R68, R24 ;  /* 0x00000044e028723c */ /* 0x000fe20000001818 */
[----:B------:R-:W5:Y:S07]  /*3040*/  LDSM.16.M88.4 R68, [R250+0x5000] ;  /* 0x00500000fa44783b */ /* 0x000f6e0000000200 */
[C---:B------:R-:W-:Y:S01]  /*3050*/  HMMA.16816.F32 R20, R228.reuse, R38, R44 ;  /* 0x00000026e414723c */ /* 0x040fe2000000182c */
[----:B------:R-:W-:Y:S11]  /*3060*/  LDSM.16.M88.4 R44, [R249+0x6800] ;  /* 0x00680000f92c783b */ /* 0x000ff60000000200 */
[----:B------:R-:W-:Y:S04]  /*3070*/  @!UPT UIADD3 URZ, URZ, URZ, URZ ;  /* 0x0000003f3f3ff290 */ /* 0x000fe8000fffe03f */
[C---:B---3--:R-:W-:Y:S01]  /*3080*/  HMMA.16816.F32 R36, R228.reuse, R52, R40 ;  /* 0x00000034e424723c */ /* 0x048fe20000001828 */
[----:B------:R-:W-:Y:S07]  /*3090*/  LDSM.16.M88.4 R40, [R250+0x6000] ;  /* 0x00600000fa28783b */ /* 0x000fee0000000200 */
[----:B------:R-:W-:Y:S01]  /*30a0*/  HMMA.16816.F32 R52, R228, R54, R32 ;  /* 0x00000036e434723c */ /* 0x000fe20000001820 */
[----:B----4-:R-:W3:Y:S07]  /*30b0*/  LDSM.16.M88.4 R32, [R3] ;  /* 0x000000000320783b */ /* 0x010eee0000000200 */
[----:B-1----:R-:W-:Y:S08]  /*30c0*/  HMMA.16816.F32 R8, R232, R16, R8 ;  /* 0x00000010e808723c */ /* 0x002ff00000001808 */
[C---:B------:R-:W-:Y:S01]  /*30d0*/  HMMA.16816.F32 R24, R224.reuse, R56, R64 ;  /* 0x00000038e018723c */ /* 0x040fe20000001840 */
[----:B------:R-:W-:Y:S07]  /*30e0*/  LDSM.16.M88.4 R64, [R249+0x7800] ;  /* 0x00780000f940783b */ /* 0x000fee0000000200 */
[----:B------:R-:W-:Y:S08]  /*30f0*/  HMMA.16816.F32 R80, R224, R58, R60 ;  /* 0x0000003ae050723c */ /* 0x000ff0000000183c */
[C---:B-----5:R-:W-:Y:S01]  /*3100*/  HMMA.16816.F32 R60, R228.reuse, R68, R28 ;  /* 0x00000044e43c723c */ /* 0x060fe2000000181c */
[----:B------:R-:W1:Y:S07]  /*3110*/  LDSM.16.M88.4 R28, [R7+0x6000] ;  /* 0x00600000071c783b */ /* 0x000e6e0000000200 */
[----:B------:R-:W-:Y:S08]  /*3120*/  HMMA.16816.F32 R56, R228, R70, R12 ;  /* 0x00000046e438723c */ /* 0x000ff0000000180c */
[----:B------:R-:W-:Y:S08]  /*3130*/  HMMA.16816.F32 R12, R232, R18, R20 ;  /* 0x00000012e80c723c */ /* 0x000ff00000001814 */
[----:B---3--:R-:W-:Y:S08]  /*3140*/  HMMA.16816.F32 R8, R236, R32, R8 ;  /* 0x00000020ec08723c */ /* 0x008ff00000001808 */
[----:B------:R-:W-:Y:S01]  /*3150*/  HMMA.16816.F32 R16, R232, R44, R36 ;  /* 0x0000002ce810723c */ /* 0x000fe20000001824 */
[----:B------:R-:W3:Y:S07]  /*3160*/  LDSM.16.M88.4 R36, [R249+0x7000] ;  /* 0x00700000f924783b */ /* 0x000eee0000000200 */
[----:B------:R-:W-:Y:S08]  /*3170*/  HMMA.16816.F32 R12, R236, R34, R12 ;  /* 0x00000022ec0c723c */ /* 0x000ff0000000180c */
[----:B-1----:R-:W-:Y:S08]  /*3180*/  HMMA.16816.F32 R8, R240, R28, R8 ;  /* 0x0000001cf008723c */ /* 0x002ff00000001808 */
[----:B------:R-:W-:Y:S08]  /*3190*/  HMMA.16816.F32 R76, R228, R72, R24 ;  /* 0x00000048e44c723c */ /* 0x000ff00000001818 */
[----:B------:R-:W-:Y:S01]  /*31a0*/  HMMA.16816.F32 R24, R232, R46, R52 ;  /* 0x0000002ee818723c */ /* 0x000fe20000001834 */
[----:B------:R-:W1:Y:S04]  /*31b0*/  LDSM.16.M88.4 R52, [R2] ;  /* 0x000000000234783b */ /* 0x000e680000000200 */
[----:B------:R-:W4:Y:S03]  /*31c0*/  LDSM.16.M88.4 R44, [R7+0x6800] ;  /* 0x00680000072c783b */ /* 0x000f260000000200 */
[----:B------:R-:W-:Y:S08]  /*31d0*/  HMMA.16816.F32 R12, R240, R30, R12 ;  /* 0x0000001ef00c723c */ /* 0x000ff0000000180c */
[----:B------:R-:W-:Y:S08]  /*31e0*/  HMMA.16816.F32 R32, R244, R40, R8 ;  /* 0x00000028f420723c */ /* 0x000ff00000001808 */
[----:B------:R-:W-:Y:S08]  /*31f0*/  HMMA.16816.F32 R20, R236, R48, R16 ;  /* 0x00000030ec14723c */ /* 0x000ff00000001810 */
[----:B---3--:R-:W-:Y:S08]  /*3200*/  HMMA.16816.F32 R8, R232, R36, R60 ;  /* 0x00000024e808723c */ /* 0x008ff0000000183c */
[----:B------:R-:W-:Y:S08]  /*3210*/  HMMA.16816.F32 R16, R236, R50, R24 ;  /* 0x00000032ec10723c */ /* 0x000ff00000001818 */
[----:B------:R-:W-:Y:S01]  /*3220*/  HMMA.16816.F32 R28, R244, R42, R12 ;  /* 0x0000002af41c723c */ /* 0x000fe2000000180c */
[----:B------:R-:W3:Y:S07]  /*3230*/  LDSM.16.M88.4 R40, [R7+0x7000] ;  /* 0x007000000728783b */ /* 0x000eee0000000200 */
[----:B------:R-:W-:Y:S01]  /*3240*/  HMMA.16816.F32 R36, R232, R38, R56 ;  /* 0x00000026e824723c */ /* 0x000fe20000001838 */
[----:B------:R-:W5:Y:S07]  /*3250*/  LDSM.16.M88.4 R56, [R250+0x6800] ;  /* 0x00680000fa38783b */ /* 0x000f6e0000000200 */
[----:B-1----:R-:W-:Y:S08]  /*3260*/  HMMA.16816.F32 R12, R236, R52, R8 ;  /* 0x00000034ec0c723c */ /* 0x002ff00000001808 */
[----:B----4-:R-:W-:Y:S08]  /*3270*/  HMMA.16816.F32 R8, R240, R46, R16 ;  /* 0x0000002ef008723c */ /* 0x010ff00000001810 */
[----:B------:R-:W-:Y:S08]  /*3280*/  HMMA.16816.F32 R68, R228, R74, R80 ;  /* 0x0000004ae444723c */ /* 0x000ff00000001850 */
[----:B------:R-:W-:Y:S01]  /*3290*/  HMMA.16816.F32 R20, R240, R44, R20 ;  /* 0x0000002cf014723c */ /* 0x000fe20000001814 */
[----:B------:R-:W-:Y:S01]  /*32a0*/  FMUL.FTZ R32, R32, c[0x0][0x320] ;  /* 0x0000c80020207a20 */ /* 0x000fe20000410000 */
[----:B------:R-:W-:Y:S01]  /*32b0*/  LDSM.16.M88.4 R44, [R250+0x7000] ;  /* 0x00700000fa2c783b */ /* 0x000fe20000000200 */
[----:B------:R-:W-:-:S02]  /*32c0*/  FMUL.FTZ R33, R33, c[0x0][0x320] ;  /* 0x0000c80021217a20 */ /* 0x000fc40000410000 */
[----:B------:R-:W-:-:S03]  /*32d0*/  FMUL.FTZ R34, R34, c[0x0][0x320] ;  /* 0x0000c80022227a20 */ /* 0x000fc60000410000 */
[----:B------:R-:W-:Y:S01]  /*32e0*/  HMMA.16816.F32 R60, R232, R64, R76 ;  /* 0x00000040e83c723c */ /* 0x000fe2000000184c */
[----:B------:R-:W-:Y:S01]  /*32f0*/  FMUL.FTZ R35, R35, c[0x0][0x320] ;  /* 0x0000c80023237a20 */ /* 0x000fe20000410000 */
[----:B------:R-:W1:Y:S06]  /*3300*/  MUFU.TANH R72, R32 ;  /* 0x0000002000487308 */ /* 0x000e6c0000002400 */
[----:B---3--:R-:W-:Y:S02]  /*3310*/  HMMA.16816.F32 R16, R240, R40, R12 ;  /* 0x00000028f010723c */ /* 0x008fe4000000180c */
[----:B------:R-:W3:Y:S01]  /*3320*/  MUFU.TANH R64, R33 ;  /* 0x0000002100407308 */ /* 0x000ee20000002400 */
[----:B--2---:R-:W2:Y:S05]  /*3330*/  LDSM.16.M88.4 R48, [R0] ;  /* 0x000000000030783b */ /* 0x004eaa0000000200 */
[----:B-----5:R-:W-:Y:S02]  /*3340*/  HMMA.16816.F32 R12, R244, R58, R8 ;  /* 0x0000003af40c723c */ /* 0x020fe40000001808 */
[----:B------:R-:W4:Y:S06]  /*3350*/  MUFU.TANH R73, R34 ;  /* 0x0000002200497308 */ /* 0x000f2c0000002400 */
[----:B------:R-:W-:Y:S02]  /*3360*/  HMMA.16816.F32 R8, R232, R66, R68 ;  /* 0x00000042e808723c */ /* 0x000fe40000001844 */
[----:B------:R5:W1:Y:S06]  /*3370*/  MUFU.TANH R65, R35 ;  /* 0x0000002300417308 */ /* 0x000a6c0000002400 */
[----:B-----5:R-:W-:Y:S01]  /*3380*/  HMMA.16816.F32 R32, R236, R54, R36 ;  /* 0x00000036ec20723c */ /* 0x020fe20000001824 */
[----:B------:R-:W5:Y:S07]  /*3390*/  LDSM.16.M88.4 R36, [R7+0x7800] ;  /* 0x007800000724783b */ /* 0x000f6e0000000200 */
[----:B------:R-:W-:Y:S01]  /*33a0*/  HMMA.16816.F32 R24, R244, R56, R20 ;  /* 0x00000038f418723c */ /* 0x000fe20000001814 */
[----:B------:R-:W-:-:S02]  /*33b0*/  FMUL.FTZ R28, R28, c[0x0][0x320] ;  /* 0x0000c8001c1c7a20 */ /* 0x000fc40000410000 */
[----:B------:R-:W-:Y:S02]  /*33c0*/  FMUL.FTZ R29, R29, c[0x0][0x320] ;  /* 0x0000c8001d1d7a20 */ /* 0x000fe40000410000 */
[----:B------:R-:W-:-:S03]  /*33d0*/  FMUL.FTZ R30, R30, c[0x0][0x320] ;  /* 0x0000c8001e1e7a20 */ /* 0x000fc60000410000 */
[C---:B--2---:R-:W-:Y:S01]  /*33e0*/  HMMA.16816.F32 R20, R236.reuse, R48, R60 ;  /* 0x00000030ec14723c */ /* 0x044fe2000000183c */
[----:B------:R-:W-:Y:S01]  /*33f0*/  FMUL.FTZ R31, R31, c[0x0][0x320] ;  /* 0x0000c8001f1f7a20 */ /* 0x000fe20000410000 */
[----:B------:R-:W2:Y:S06]  /*3400*/  MUFU.TANH R56, R28 ;  /* 0x0000001c00387308 */ /* 0x000eac0000002400 */
[----:B------:R-:W-:Y:S02]  /*3410*/  HMMA.16816.F32 R8, R236, R50, R8 ;  /* 0x00000032ec08723c */ /* 0x000fe40000001808 */
[----:B------:R-:W1:Y:S08]  /*3420*/  MUFU.TANH R54, R29 ;  /* 0x0000001d00367308 */ /* 0x000e700000002400 */
[----:B------:R-:W1:Y:S08]  /*3430*/  MUFU.TANH R57, R30 ;  /* 0x0000001e00397308 */ /* 0x000e700000002400 */
[----:B------:R1:W1:Y:S01]  /*3440*/  MUFU.TANH R55, R31 ;  /* 0x0000001f00377308 */ /* 0x0002620000002400 */
[----:B------:R-:W-:-:S02]  /*3450*/  FMUL.FTZ R24, R24, c[0x0][0x320] ;  /* 0x0000c80018187a20 */ /* 0x000fc40000410000 */
[----:B------:R-:W-:Y:S02]  /*3460*/  FMUL.FTZ R25, R25, c[0x0][0x320] ;  /* 0x0000c80019197a20 */ /* 0x000fe40000410000 */
[----:B------:R-:W-:Y:S01]  /*3470*/  FMUL.FTZ R26, R26, c[0x0][0x320] ;  /* 0x0000c8001a1a7a20 */ /* 0x000fe20000410000 */
[----:B-1----:R-:W-:Y:S01]  /*3480*/  HMMA.16816.F32 R28, R240, R42, R32 ;  /* 0x0000002af01c723c */ /* 0x002fe20000001820 */
[----:B------:R-:W1:Y:S01]  /*3490*/  LDSM.16.M88.4 R32, [R250+0x7800] ;  /* 0x00780000fa20783b */ /* 0x000e620000000200 */
[----:B------:R-:W-:Y:S01]  /*34a0*/  FMUL.FTZ R27, R27, c[0x0][0x320] ;  /* 0x0000c8001b1b7a20 */ /* 0x000fe20000410000 */
[----:B------:R-:W1:Y:S01]  /*34b0*/  MUFU.TANH R53, R24 ;  /* 0x0000001800357308 */ /* 0x000e620000002400 */
[----:B------:R-:W-:Y:S01]  /*34c0*/  FMUL.FTZ R12, R12, c[0x0][0x320] ;  /* 0x0000c8000c0c7a20 */ /* 0x000fe20000410000 */
[----:B------:R-:W-:Y:S01]  /*34d0*/  ISETP.GE.AND P0, PT, R134, 0x2, PT ;  /* 0x000000028600780c */ /* 0x000fe20003f06270 */
[----:B------:R-:W-:Y:S01]  /*34e0*/  FMUL.FTZ R13, R13, c[0x0][0x320] ;  /* 0x0000c8000d0d7a20 */ /* 0x000fe20000410000 */
[----:B------:R-:W-:-:S04]  /*34f0*/  DEPBAR.LE SB0, 0x0 ;  /* 0x000080000000791a */ /* 0x000fc80000000000 */
[----:B------:R-:W1:Y:S01]  /*3500*/  MUFU.TANH R52, R25 ;  /* 0x0000001900347308 */ /* 0x000e620000002400 */
[----:B-----5:R-:W-:Y:S07]  /*3510*/  HMMA.16816.F32 R8, R240, R38, R8 ;  /* 0x00000026f008723c */ /* 0x020fee0000001808 */
[----:B------:R-:W1:Y:S08]  /*3520*/  MUFU.TANH R48, R26 ;  /* 0x0000001a00307308 */ /* 0x000e700000002400 */
[----:B------:R5:W1:Y:S02]  /*3530*/  MUFU.TANH R43, R27 ;  /* 0x0000001b002b7308 */ /* 0x000a640000002400 */
[----:B-----5:R-:W-:Y:S08]  /*3540*/  HMMA.16816.F32 R24, R244, R44, R16 ;  /* 0x0000002cf418723c */ /* 0x020ff00000001810 */
[----:B------:R-:W-:Y:S01]  /*3550*/  HMMA.16816.F32 R16, R240, R36, R20 ;  /* 0x00000024f010723c */ /* 0x000fe20000001814 */
[----:B------:R-:W-:-:S02]  /*3560*/  FMUL.FTZ R14, R14, c[0x0][0x320] ;  /* 0x0000c8000e0e7a20 */ /* 0x000fc40000410000 */
[----:B------:R-:W-:Y:S01]  /*3570*/  FMUL.FTZ R15, R15, c[0x0][0x320] ;  /* 0x0000c8000f0f7a20 */ /* 0x000fe20000410000 */
[----:B------:R-:W1:Y:S08]  /*3580*/  MUFU.TANH R40, R12 ;  /* 0x0000000c00287308 */ /* 0x000e700000002400 */
[----:B------:R-:W2:Y:S01]  /*3590*/  MUFU.TANH R41, R13 ;  /* 0x0000000d00297308 */ /* 0x000ea20000002400 */
[C---:B------:R-:W-:Y:S07]  /*35a0*/  HMMA.16816.F32 R20, R244.reuse, R46, R28 ;  /* 0x0000002ef414723c */ /* 0x040fee000000181c */
[----:B------:R-:W2:Y:S01]  /*35b0*/  MUFU.TANH R42, R14 ;  /* 0x0000000e002a7308 */ /* 0x000ea20000002400 */
[C---:B-1----:R-:W-:Y:S07]  /*35c0*/  HMMA.16816.F32 R8, R244.reuse, R34, R8 ;  /* 0x00000022f408723c */ /* 0x042fee0000001808 */
[----:B------:R1:W1:Y:S02]  /*35d0*/  MUFU.TANH R36, R15 ;  /* 0x0000000f00247308 */ /* 0x0002640000002400 */
[----:B-1----:R-:W-:Y:S01]  /*35e0*/  HMMA.16816.F32 R12, R244, R32, R16 ;  /* 0x00000020f40c723c */ /* 0x002fe20000001810 */
[----:B------:R-:W-:-:S02]  /*35f0*/  FMUL.FTZ R24, R24, c[0x0][0x320] ;  /* 0x0000c80018187a20 */ /* 0x000fc40000410000 */
[----:B------:R-:W-:-:S03]  /*3600*/  FMUL.FTZ R26, R26, c[0x0][0x320] ;  /* 0x0000c8001a1a7a20 */ /* 0x000fc60000410000 */
[----:B------:R1:W1:Y:S01]  /*3610*/  MUFU.TANH R28, R24 ;  /* 0x00000018001c7308 */ /* 0x0002620000002400 */
[----:B------:R-:W-:Y:S02]  /*3620*/  FMUL.FTZ R27, R27, c[0x0][0x320] ;  /* 0x0000c8001b1b7a20 */ /* 0x000fe40000410000 */
[----:B------:R-:W-:Y:S02]  /*3630*/  FMUL.FTZ R20, R20, c[0x0][0x320] ;  /* 0x0000c80014147a20 */ /* 0x000fe40000410000 */
[----:B------:R-:W-:Y:S02]  /*3640*/  FMUL.FTZ R19, R21, c[0x0][0x320] ;  /* 0x0000c80015137a20 */ /* 0x000fe40000410000 */
[----:B------:R-:W-:Y:S02]  /*3650*/  FMUL.FTZ R22, R22, c[0x0][0x320] ;  /* 0x0000c80016167a20 */ /* 0x000fe40000410000 */
[----:B------:R-:W-:Y:S02]  /*3660*/  FMUL.FTZ R23, R23, c[0x0][0x320] ;  /* 0x0000c80017177a20 */ /* 0x000fe40000410000 */
[----:B------:R-:W-:-:S02]  /*3670*/  FMUL.FTZ R8, R8, c[0x0][0x320] ;  /* 0x0000c80008087a20 */ /* 0x000fc40000410000 */
[----:B------:R-:W-:-:S05]  /*3680*/  FMUL.FTZ R7, R9, c[0x0][0x320] ;  /* 0x0000c80009077a20 */ /* 0x000fca0000410000 */
[----:B------:R-:W-:Y:S02]  /*3690*/  FMUL.FTZ R12, R12, c[0x0][0x320] ;  /* 0x0000c8000c0c7a20 */ /* 0x000fe40000410000 */
[----:B-1----:R-:W-:Y:S02]  /*36a0*/  FMUL.FTZ R24, R25, c[0x0][0x320] ;  /* 0x0000c80019187a20 */ /* 0x002fe40000410000 */
[----:B------:R1:W1:Y:S01]  /*36b0*/  MUFU.TANH R18, R12 ;  /* 0x0000000c00127308 */ /* 0x0002620000002400 */
[----:B------:R-:W-:Y:S02]  /*36c0*/  FMUL.FTZ R14, R14, c[0x0][0x320] ;  /* 0x0000c8000e0e7a20 */ /* 0x000fe40000410000 */
[----:B------:R-:W-:Y:S02]  /*36d0*/  FMUL.FTZ R15, R15, c[0x0][0x320] ;  /* 0x0000c8000f0f7a20 */ /* 0x000fe40000410000 */
[----:B------:R-:W-:Y:S02]  /*36e0*/  FMUL.FTZ R10, R10, c[0x0][0x320] ;  /* 0x0000c8000a0a7a20 */ /* 0x000fe40000410000 */
[----:B------:R-:W-:Y:S01]  /*36f0*/  FMUL.FTZ R11, R11, c[0x0][0x320] ;  /* 0x0000c8000b0b7a20 */ /* 0x000fe20000410000 */
[----:B------:R2:W2:Y:S01]  /*3700*/  MUFU.TANH R30, R26 ;  /* 0x0000001a001e7308 */ /* 0x0004a20000002400 */
[----:B-1----:R-:W-:-:S07]  /*3710*/  FMUL.FTZ R12, R13, c[0x0][0x320] ;  /* 0x0000c8000d0c7a20 */ /* 0x002fce0000410000 */
[----:B------:R1:W1:Y:S08]  /*3720*/  MUFU.TANH R29, R27 ;  /* 0x0000001b001d7308 */ /* 0x0002700000002400 */
[----:B------:R1:W1:Y:S08]  /*3730*/  MUFU.TANH R27, R22 ;  /* 0x00000016001b7308 */ /* 0x0002700000002400 */
[----:B------:R1:W1:Y:S08]  /*3740*/  MUFU.TANH R26, R23 ;  /* 0x00000017001a7308 */ /* 0x0002700000002400 */
[----:B------:R-:W1:Y:S08]  /*3750*/  MUFU.TANH R24, R24 ;  /* 0x0000001800187308 */ /* 0x000e700000002400 */
[----:B------:R-:W1:Y:S08]  /*3760*/  MUFU.TANH R20, R20 ;  /* 0x0000001400147308 */ /* 0x000e700000002400 */
[----:B------:R-:W1:Y:S08]  /*3770*/  MUFU.TANH R19, R19 ;  /* 0x0000001300137308 */ /* 0x000e700000002400 */
[----:B------:R-:W1:Y:S08]  /*3780*/  MUFU.TANH R12, R12 ;  /* 0x0000000c000c7308 */ /* 0x000e700000002400 */
[----:B------:R1:W1:Y:S08]  /*3790*/  MUFU.TANH R25, R14 ;  /* 0x0000000e00197308 */ /* 0x0002700000002400 */
[----:B------:R1:W1:Y:S08]  /*37a0*/  MUFU.TANH R23, R15 ;  /* 0x0000000f00177308 */ /* 0x0002700000002400 */
[----:B------:R-:W1:Y:S08]  /*37b0*/  MUFU.TANH R8, R8 ;  /* 0x0000000800087308 */ /* 0x000e700000002400 */
[----:B------:R-:W1:Y:S08]  /*37c0*/  MUFU.TANH R7, R7 ;  /* 0x0000000700077308 */ /* 0x000e700000002400 */
[----:B------:R1:W1:Y:S08]  /*37d0*/  MUFU.TANH R21, R10 ;  /* 0x0000000a00157308 */ /* 0x0002700000002400 */
[----:B------:R1:W1:Y:S01]  /*37e0*/  MUFU.TANH R22, R11 ;  /* 0x0000000b00167308 */ /* 0x0002620000002400 */
[----:B------:R-:W-:Y:S01]  /*37f0*/  BSSY B0, `(.L_x_474) ;  /* 0x000001c000007945 */ /* 0x000fe20003800000 */
[----:B------:R-:W-:Y:S06]  /*3800*/  BAR.SYNC.DEFER_BLOCKING 0x0 ;  /* 0x0000000000007b1d */ /* 0x000fec0000010000 */
[----:B------:R-:W-:Y:S05]  /*3810*/  @!P0 BRA `(.L_x_475) ;  /* 0x0000019000008947 */ /* 0x000fea0003800000 */
[----:B--234-:R-:W-:Y:S01]  /*3820*/  IADD3 R0, R134, -0x2, RZ ;  /* 0xfffffffe86007810 */ /* 0x01cfe20007ffe0ff */
[----:B------:R-:W-:-:S03]  /*3830*/  IMAD.MOV.U32 R9, RZ, RZ, c[0x0][0x1e4] ;  /* 0x00007900ff097624 */ /* 0x000fc600078e00ff */
[----:B------:R-:W-:Y:S01]  /*3840*/  SHF.R.S32.HI R2, RZ, 0x1f, R0 ;  /* 0x0000001fff027819 */ /* 0x000fe20000011400 */
[----:B------:R-:W-:-:S04]  /*3850*/  IMAD.WIDE.U32 R4, R0, c[0x0][0x1e0], RZ ;  /* 0x0000780000047a25 */ /* 0x000fc800078e00ff */
[----:B------:R-:W-:-:S04]  /*3860*/  IMAD R2, R2, c[0x0][0x1e0], RZ ;  /* 0x0000780002027a24 */ /* 0x000fc800078e02ff */
[----:B------:R-:W-:Y:S01]  /*3870*/  IMAD R2, R0, c[0x0][0x1e4], R2 ;  /* 0x0000790000027a24 */ /* 0x000fe200078e0202 */
[----:B------:R-:W-:-:S03]  /*3880*/  LEA R0, P0, R4, R90, 0x6 ;  /* 0x0000005a04007211 */ /* 0x000fc600078030ff */
[----:B------:R-:W-:Y:S01]  /*3890*/  IMAD.IADD R3, R5, 0x1, R2 ;  /* 0x0000000105037824 */ /* 0x000fe200078e0202 */
[----:B------:R-:W-:Y:S01]  /*38a0*/  LEA R2, P1, R0, c[0x0][0x1c8], 0x1 ;  /* 0x0000720000027a11 */ /* 0x000fe200078208ff */
[----:B------:R-:W-:-:S03]  /*38b0*/  IMAD.MOV.U32 R5, RZ, RZ, c[0x0][0x1e0] ;  /* 0x00007800ff057624 */ /* 0x000fc600078e00ff */
[----:B------:R-:W-:Y:S02]  /*38c0*/  LEA.HI.X R3, R4, R88, R3, 0x6, P0 ;  /* 0x0000005804037211 */ /* 0x000fe400000f3403 */
[----:B------:R-:W-:Y:S02]  /*38d0*/  LEA R4, P0, R5, R2, 0x6 ;  /* 0x0000000205047211 */ /* 0x000fe400078030ff */
[----:B------:R-:W-:-:S04]  /*38e0*/  LEA.HI.X R3, R0, c[0x0][0x1cc], R3, 0x1, P1 ;  /* 0x0000730000037a11 */ /* 0x000fc800008f0c03 */
[----:B------:R-:W-:Y:S01]  /*38f0*/  LEA.HI.X R5, R5, R3, R9, 0x6, P0 ;  /* 0x0000000305057211 */ /* 0x000fe200000f3409 */
        /* <DEDUP_REMOVED lines=11> */
.L_x_475:
[----:B--234-:R-:W-:Y:S05]  /*39b0*/  BSYNC B0 ;  /* 0x0000000000007941 */ /* 0x01cfea0003800000 */
.L_x_474:
[----:B------:R-:W2:Y:S04]  /*39c0*/  LDL R0, [R1+0xac] ;  /* 0x0000ac0001007983 */ /* 0x000ea80000100800 */
[----:B------:R-:W3:Y:S01]  /*39d0*/  LDL R3, [R1+0xb0] ;  /* 0x0000b00001037983 */ /* 0x000ee20000100800 */
[----:B------:R-:W-:Y:S01]  /*39e0*/  ISETP.NE.AND P0, PT, R87, 0x1, PT ;  /* 0x000000015700780c */ /* 0x000fe20003f05270 */
[----:B------:R-:W-:-:S02]  /*39f0*/  IMAD R6, R6, R85, 0x1 ;  /* 0x0000000106067424 */ /* 0x000fc400078e0255 */
[----:B------:R-:W4:Y:S04]  /*3a00*/  LDL R49, [R1+0x48] ;  /* 0x0000480001317983 */ /* 0x000f280000100800 */
[----:B------:R-:W5:Y:S04]  /*3a10*/  LDL R112, [R1+0x4] ;  /* 0x0000040001707983 */ /* 0x000f680000100800 */
[----:B------:R-:W-:Y:S04]  /*3a20*/  LDSM.16.MT88.4 R44, [R251] ;  /* 0x00000000fb2c783b */ /* 0x000fe80000004200 */
[----:B------:R-:W-:Y:S04]  /*3a30*/  LDSM.16.MT88.4 R68, [R251+0x2000] ;  /* 0x00200000fb44783b */ /* 0x000fe80000004200 */
[----:B------:R-:W-:Y:S04]  /*3a40*/  LDSM.16.MT88.4 R76, [R248+0x4000] ;  /* 0x00400000f84c783b */ /* 0x000fe80000004200 */
[----:B------:R-:W0:Y:S01]  /*3a50*/  LDGDEPBAR ;  /* 0x00000000000079af */ /* 0x000e220000000000 */
[----:B--2---:R-:W-:-:S04]  /*3a60*/  IMAD.IADD R0, R0, 0x1, R135 ;  /* 0x0000000100007824 */ /* 0x004fc800078e0287 */
[----:B------:R-:W-:-:S05]  /*3a70*/  @P0 IMAD.HI.U32 R2, R0, c[0x0][0x2c8], RZ ;  /* 0x0000b20000020a27 */ /* 0x000fca00078e00ff */
[----:B------:R-:W-:Y:S01]  /*3a80*/  @P0 SHF.R.U32.HI R0, RZ, c[0x0][0x2cc], R2 ;  /* 0x0000b300ff000a19 */ /* 0x000fe20000011602 */
[----:B-----5:R-:W-:Y:S04]  /*3a90*/  LDSM.16.MT88.4 R60, [R112+0x800] ;  /* 0x00080000703c783b */ /* 0x020fe80000004200 */
[----:B------:R-:W2:Y:S04]  /*3aa0*/  SHFL.IDX PT, R2, R0, RZ, 0x1c1f ;  /* 0x001c1fff00027589 */ /* 0x000ea800000e0000 */
[----:B------:R3:W5:Y:S02]  /*3ab0*/  SHFL.IDX PT, R4, R0, 0x1, 0x1c1f ;  /* 0x003c1f0000047f89 */ /* 0x00076400000e0000 */
[----:B---3--:R-:W-:Y:S01]  /*3ac0*/  IADD3 R0, -R3, c[0x0][0x1d0], R6 ;  /* 0x0000740003007a10 */ /* 0x008fe20007ffe106 */
[----:B------:R-:W-:-:S03]  /*3ad0*/  IMAD.IADD R3, R84, 0x1, -R3 ;  /* 0x0000000154037824 */ /* 0x000fc600078e0a03 */
[----:B------:R-:W-:-:S05]  /*3ae0*/  IADD3 R0, R0, -c[0x0][0x168], RZ ;  /* 0x80005a0000007a10 */ /* 0x000fca0007ffe0ff */
[----:B--2---:R-:W-:-:S05]  /*3af0*/  IMAD.IADD R2, R0, 0x1, R2 ;  /* 0x0000000100027824 */ /* 0x004fca00078e0202 */
[----:B------:R-:W-:-:S04]  /*3b00*/  IMNMX R2, R3, R2, PT ;  /* 0x0000000203027217 */ /* 0x000fc80003800200 */
[C---:B------:R-:W-:Y:S02]  /*3b10*/  ISETP.GT.AND P0, PT, R2.reuse, RZ, PT ;  /* 0x000000ff0200720c */ /* 0x040fe40003f04270 */
[----:B------:R-:W-:Y:S02]  /*3b20*/  ISETP.GT.AND P1, PT, R2, 0x1, PT ;  /* 0x000000010200780c */ /* 0x000fe40003f24270 */
[----:B------:R-:W-:Y:S02]  /*3b30*/  FSEL R16, R72, -INF , P0 ;  /* 0xff80000048107808 */ /* 0x000fe40000000000 */
[----:B------:R-:W-:Y:S02]  /*3b40*/  ISETP.GT.AND P0, PT, R2, 0x8, PT ;  /* 0x000000080200780c */ /* 0x000fe40003f04270 */
[----:B-1----:R-:W-:Y:S02]  /*3b50*/  FSEL R15, R64, -INF , P1 ;  /* 0xff800000400f7808 */ /* 0x002fe40000800000 */
[----:B------:R-:W-:Y:S01]  /*3b60*/  ISETP.GT.AND P1, PT, R2, 0x9, PT ;  /* 0x000000090200780c */ /* 0x000fe20003f24270 */
[----:B-----5:R-:W-:Y:S01]  /*3b70*/  IMAD.IADD R0, R0, 0x1, R4 ;  /* 0x0000000100007824 */ /* 0x020fe200078e0204 */
[----:B------:R-:W-:-:S02]  /*3b80*/  FSEL R5, R56, -INF , P0 ;  /* 0xff80000038057808 */ /* 0x000fc40000000000 */
[----:B------:R-:W-:Y:S02]  /*3b90*/  ISETP.GT.AND P0, PT, R2, 0x10, PT ;  /* 0x000000100200780c */ /* 0x000fe40003f04270 */
[----:B------:R-:W-:Y:S02]  /*3ba0*/  FSEL R4, R54, -INF , P1 ;  /* 0xff80000036047808 */ /* 0x000fe40000800000 */
[----:B------:R-:W-:Y:S02]  /*3bb0*/  ISETP.GT.AND P1, PT, R2, 0x11, PT ;  /* 0x000000110200780c */ /* 0x000fe40003f24270 */
[----:B------:R-:W-:Y:S02]  /*3bc0*/  FMNMX.FTZ R6, R16, R15, !PT ;  /* 0x0000000f10067209 */ /* 0x000fe40007810000 */
[----:B------:R-:W-:Y:S02]  /*3bd0*/  IMNMX R0, R3, R0, PT ;  /* 0x0000000003007217 */ /* 0x000fe40003800200 */
[----:B------:R-:W-:-:S02]  /*3be0*/  FSEL R3, R53, -INF , P0 ;  /* 0xff80000035037808 */ /* 0x000fc40000000000 */
[----:B------:R-:W-:Y:S02]  /*3bf0*/  ISETP.GT.AND P0, PT, R2, 0x18, PT ;  /* 0x000000180200780c */ /* 0x000fe40003f04270 */
[----:B------:R-:W-:Y:S02]  /*3c00*/  FSEL R14, R52, -INF , P1 ;  /* 0xff800000340e7808 */ /* 0x000fe40000800000 */
[----:B------:R-:W-:Y:S02]  /*3c10*/  FMNMX.FTZ R6, R5, R6, !PT ;  /* 0x0000000605067209 */ /* 0x000fe40007810000 */
[----:B------:R-:W-:Y:S02]  /*3c20*/  ISETP.GT.AND P1, PT, R2, 0x19, PT ;  /* 0x000000190200780c */ /* 0x000fe40003f24270 */
[----:B------:R-:W-:Y:S02]  /*3c30*/  FSEL R13, R40, -INF , P0 ;  /* 0xff800000280d7808 */ /* 0x000fe40000000000 */
[----:B------:R-:W-:-:S02]  /*3c40*/  ISETP.GT.AND P0, PT, R2, 0x20, PT ;  /* 0x000000200200780c */ /* 0x000fc40003f04270 */
[----:B------:R-:W-:Y:S02]  /*3c50*/  FMNMX.FTZ R6, R4, R6, !PT ;  /* 0x0000000604067209 */ /* 0x000fe40007810000 */
[----:B------:R-:W-:Y:S02]  /*3c60*/  FSEL R17, R41, -INF , P1 ;  /* 0xff80000029117808 */ /* 0x000fe40000800000 */
[----:B------:R-:W-:Y:S02]  /*3c70*/  ISETP.GT.AND P1, PT, R2, 0x21, PT ;  /* 0x000000210200780c */ /* 0x000fe40003f24270 */
[----:B------:R-:W-:Y:S02]  /*3c80*/  FSEL R108, R28, -INF , P0 ;  /* 0xff8000001c6c7808 */ /* 0x000fe40000000000 */
[----:B------:R-:W-:Y:S02]  /*3c90*/  FMNMX.FTZ R6, R3, R6, !PT ;  /* 0x0000000603067209 */ /* 0x000fe40007810000 */
[----:B------:R-:W-:-:S02]  /*3ca0*/  ISETP.GT.AND P0, PT, R2, 0x28, PT ;  /* 0x000000280200780c */ /* 0x000fc40003f04270 */
[----:B------:R-:W-:Y:S02]  /*3cb0*/  FSEL R107, R24, -INF , P1 ;  /* 0xff800000186b7808 */ /* 0x000fe40000800000 */
[----:B------:R-:W-:Y:S02]  /*3cc0*/  ISETP.GT.AND P1, PT, R2, 0x29, PT ;  /* 0x000000290200780c */ /* 0x000fe40003f24270 */
[----:B------:R-:W-:Y:S02]  /*3cd0*/  FMNMX.FTZ R6, R14, R6, !PT ;  /* 0x000000060e067209 */ /* 0x000fe40007810000 */
[----:B------:R-:W-:Y:S02]  /*3ce0*/  FSEL R105, R20, -INF , P0 ;  /* 0xff80000014697808 */ /* 0x000fe40000000000 */
[----:B------:R-:W-:Y:S02]  /*3cf0*/  ISETP.GT.AND P0, PT, R2, 0x30, PT ;  /* 0x000000300200780c */ /* 0x000fe40003f04270 */
[----:B------:R-:W-:-:S02]  /*3d00*/  FSEL R104, R19, -INF , P1 ;  /* 0xff80000013687808 */ /* 0x000fc40000800000 */
[----:B------:R-:W-:Y:S02]  /*3d10*/  ISETP.GT.AND P1, PT, R2, 0x31, PT ;  /* 0x000000310200780c */ /* 0x000fe40003f24270 */
[----:B------:R-:W-:Y:S02]  /*3d20*/  FMNMX.FTZ R6, R13, R6, !PT ;  /* 0x000000060d067209 */ /* 0x000fe40007810000 */
[----:B------:R-:W-:Y:S02]  /*3d30*/  FSEL R102, R18, -INF , P0 ;  /* 0xff80000012667808 */ /* 0x000fe40000000000 */
[----:B------:R-:W-:Y:S02]  /*3d40*/  ISETP.GT.AND P0, PT, R2, 0x38, PT ;  /* 0x000000380200780c */ /* 0x000fe40003f04270 */
[----:B------:R-:W-:Y:S02]  /*3d50*/  FSEL R98, R12, -INF , P1 ;  /* 0xff8000000c627808 */ /* 0x000fe40000800000 */
[----:B------:R-:W-:-:S02]  /*3d60*/  FMNMX.FTZ R6, R17, R6, !PT ;  /* 0x0000000611067209 */ /* 0x000fc40007810000 */
[----:B------:R-:W-:Y:S02]  /*3d70*/  ISETP.GT.AND P1, PT, R2, 0x39, PT ;  /* 0x000000390200780c */ /* 0x000fe40003f24270 */
[----:B------:R-:W-:Y:S02]  /*3d80*/  FSEL R97, R8, -INF , P0 ;  /* 0xff80000008617808 */ /* 0x000fe40000000000 */
[----:B------:R-:W-:Y:S02]  /*3d90*/  FMNMX.FTZ R2, R108, R6, !PT ;  /* 0x000000066c027209 */ /* 0x000fe40007810000 */
[C---:B------:R-:W-:Y:S02]  /*3da0*/  ISETP.GT.AND P0, PT, R0.reuse, RZ, PT ;  /* 0x000000ff0000720c */ /* 0x040fe40003f04270 */
[----:B------:R-:W-:Y:S02]  /*3db0*/  FSEL R96, R7, -INF , P1 ;  /* 0xff80000007607808 */ /* 0x000fe40000800000 */
[----:B------:R-:W-:-:S02]  /*3dc0*/  ISETP.GT.AND P1, PT, R0, 0x1, PT ;  /* 0x000000010000780c */ /* 0x000fc40003f24270 */
[----:B------:R-:W-:Y:S02]  /*3dd0*/  FMNMX.FTZ R2, R107, R2, !PT ;  /* 0x000000026b027209 */ /* 0x000fe40007810000 */
[----:B------:R-:W-:Y:S02]  /*3de0*/  FSEL R12, R73, -INF , P0 ;  /* 0xff800000490c7808 */ /* 0x000fe40000000000 */
[C---:B------:R-:W-:Y:S01]  /*3df0*/  ISETP.GT.AND P0, PT, R0.reuse, 0x8, PT ;  /* 0x000000080000780c */ /* 0x040fe20003f04270 */
[----:B------:R-:W-:Y:S01]  /*3e00*/  LDSM.16.MT88.4 R72, [R251+0x2800] ;  /* 0x00280000fb48783b */ /* 0x000fe20000004200 */
[----:B------:R-:W-:Y:S02]  /*3e10*/  FSEL R11, R65, -INF , P1 ;  /* 0xff800000410b7808 */ /* 0x000fe40000800000 */
[----:B------:R-:W-:Y:S01]  /*3e20*/  FMNMX.FTZ R2, R105, R2, !PT ;  /* 0x0000000269027209 */ /* 0x000fe20007810000 */
[----:B------:R-:W-:Y:S01]  /*3e30*/  LDSM.16.MT88.4 R64, [R252+0x2000] ;  /* 0x00200000fc40783b */ /* 0x000fe20000004200 */
[----:B------:R-:W-:-:S02]  /*3e40*/  ISETP.GT.AND P1, PT, R0, 0x9, PT ;  /* 0x000000090000780c */ /* 0x000fc40003f24270 */
[----:B------:R-:W-:Y:S02]  /*3e50*/  FSEL R10, R57, -INF , P0 ;  /* 0xff800000390a7808 */ /* 0x000fe40000000000 */
[----:B------:R-:W-:Y:S01]  /*3e60*/  FMNMX.FTZ R6, R12, R11, !PT ;  /* 0x0000000b0c067209 */ /* 0x000fe20007810000 */
[----:B------:R-:W-:Y:S01]  /*3e70*/  LDSM.16.MT88.4 R56, [R251+0x800] ;  /* 0x00080000fb38783b */ /* 0x000fe20000004200 */
[----:B------:R-:W-:Y:S02]  /*3e80*/  FMNMX.FTZ R2, R104, R2, !PT ;  /* 0x0000000268027209 */ /* 0x000fe40007810000 */
[----:B------:R-:W-:Y:S02]  /*3e90*/  ISETP.GT.AND P0, PT, R0, 0x10, PT ;  /* 0x000000100000780c */ /* 0x000fe40003f04270 */
[----:B------:R-:W-:Y:S02]  /*3ea0*/  FSEL R9, R55, -INF , P1 ;  /* 0xff80000037097808 */ /* 0x000fe40000800000 */
[----:B------:R-:W-:Y:S01]  /*3eb0*/  FMNMX.FTZ R6, R10, R6, !PT ;  /* 0x000000060a067209 */ /* 0x000fe20007810000 */
[----:B------:R-:W-:Y:S01]  /*3ec0*/  LDSM.16.MT88.4 R52, [R112+0x2000] ;  /* 0x002000007034783b */ /* 0x000fe20000004200 */
[----:B------:R-:W-:-:S02]  /*3ed0*/  FMNMX.FTZ R2, R102, R2, !PT ;  /* 0x0000000266027209 */ /* 0x000fc40007810000 */
[----:B------:R-:W-:Y:S02]  /*3ee0*/  ISETP.GT.AND P1, PT, R0, 0x11, PT ;  /* 0x000000110000780c */ /* 0x000fe40003f24270 */
[----:B------:R-:W-:Y:S02]  /*3ef0*/  FSEL R8, R48, -INF , P0 ;  /* 0xff80000030087808 */ /* 0x000fe40000000000 */
[----:B------:R-:W-:Y:S02]  /*3f00*/  FMNMX.FTZ R6, R9, R6, !PT ;  /* 0x0000000609067209 */ /* 0x000fe40007810000 */
[----:B------:R-:W-:Y:S02]  /*3f10*/  FMNMX.FTZ R2, R98, R2, !PT ;  /* 0x0000000262027209 */ /* 0x000fe40007810000 */
[----:B------:R-:W-:Y:S02]  /*3f20*/  ISETP.GT.AND P0, PT, R0, 0x18, PT ;  /* 0x000000180000780c */ /* 0x000fe40003f04270 */
[----:B------:R-:W-:-:S02]  /*3f30*/  FSEL R7, R43, -INF , P1 ;  /* 0xff8000002b077808 */ /* 0x000fc40000800000 */
[----:B------:R-:W-:Y:S02]  /*3f40*/  FMNMX.FTZ R18, R8, R6, !PT ;  /* 0x0000000608127209 */ /* 0x000fe40007810000 */
        /* <DEDUP_REMOVED lines=8> */
[----:B------:R-:W-:Y:S01]  /*3fd0*/  FMNMX.FTZ R2, R6, R19, !PT ;  /* 0x0000001306027209 */ /* 0x000fe20007810000 */
[----:B------:R-:W-:Y:S01]  /*3fe0*/  LDSM.16.MT88.4 R36, [R248+0x800] ;  /* 0x00080000f824783b */ /* 0x000fe20000004200 */
[----:B------:R-:W-:Y:S02]  /*3ff0*/  ISETP.GT.AND P1, PT, R0, 0x21, PT ;  /* 0x000000210000780c */ /* 0x000fe40003f24270 */
[----:B------:R-:W-:Y:S02]  /*4000*/  FSEL R101, R30, -INF , P0 ;  /* 0xff8000001e657808 */ /* 0x000fe40000000000 */
[----:B------:R-:W-:-:S02]  /*4010*/  FMNMX.FTZ R2, R18, R2, !PT ;  /* 0x0000000212027209 */ /* 0x000fc40007810000 */
[C---:B------:R-:W-:Y:S02]  /*4020*/  ISETP.GT.AND P0, PT, R0.reuse, 0x28, PT ;  /* 0x000000280000780c */ /* 0x040fe40003f04270 */
[----:B------:R-:W-:Y:S02]  /*4030*/  FSEL R106, R29, -INF , P1 ;  /* 0xff8000001d6a7808 */ /* 0x000fe40000800000 */
[----:B------:R-:W-:Y:S01]  /*4040*/  FMNMX.FTZ R2, R101, R2, !PT ;  /* 0x0000000265027209 */ /* 0x000fe20007810000 */
[----:B------:R-:W1:Y:S01]  /*4050*/  SHFL.BFLY PT, R19, R133, 0x2, 0x1f ;  /* 0x0c401f0085137f89 */ /* 0x000e6200000e0000 */
[----:B------:R-:W-:Y:S02]  /*4060*/  ISETP.GT.AND P1, PT, R0, 0x29, PT ;  /* 0x000000290000780c */ /* 0x000fe40003f24270 */
[----:B------:R-:W-:Y:S01]  /*4070*/  FSEL R103, R27, -INF , P0 ;  /* 0xff8000001b677808 */ /* 0x000fe20000000000 */
[----:B------:R-:W-:Y:S01]  /*4080*/  LDSM.16.MT88.4 R28, [R252] ;  /* 0x00000000fc1c783b */ /* 0x000fe20000004200 */
[----:B------:R-:W-:-:S02]  /*4090*/  FMNMX.FTZ R2, R106, R2, !PT ;  /* 0x000000026a027209 */ /* 0x000fc40007810000 */
[----:B------:R-:W-:Y:S02]  /*40a0*/  ISETP.GT.AND P0, PT, R0, 0x30, PT ;  /* 0x000000300000780c */ /* 0x000fe40003f04270 */
[----:B------:R-:W-:Y:S02]  /*40b0*/  FSEL R111, R26, -INF , P1 ;  /* 0xff8000001a6f7808 */ /* 0x000fe40000800000 */
[----:B------:R-:W-:Y:S02]  /*40c0*/  FMNMX.FTZ R2, R103, R2, !PT ;  /* 0x0000000267027209 */ /* 0x000fe40007810000 */
[C---:B------:R-:W-:Y:S02]  /*40d0*/  ISETP.GT.AND P2, PT, R0.reuse, 0x31, PT ;  /* 0x000000310000780c */ /* 0x040fe40003f44270 */
[----:B------:R-:W-:Y:S02]  /*40e0*/  FSEL R110, R25, -INF , P0 ;  /* 0xff800000196e7808 */ /* 0x000fe40000000000 */
[----:B------:R-:W-:Y:S01]  /*40f0*/  FMNMX.FTZ R2, R111, R2, !PT ;  /* 0x000000026f027209 */ /* 0x000fe20007810000 */
[----:B----4-:R-:W-:Y:S01]  /*4100*/  LDSM.16.MT88.4 R24, [R49] ;  /* 0x000000003118783b */ /* 0x010fe20000004200 */
[----:B------:R-:W-:-:S02]  /*4110*/  ISETP.GT.AND P1, PT, R0, 0x38, PT ;  /* 0x000000380000780c */ /* 0x000fc40003f24270 */
[----:B------:R-:W-:Y:S02]  /*4120*/  FSEL R109, R23, -INF , P2 ;  /* 0xff800000176d7808 */ /* 0x000fe40001000000 */
[----:B------:R-:W-:Y:S02]  /*4130*/  FMNMX.FTZ R2, R110, R2, !PT ;  /* 0x000000026e027209 */ /* 0x000fe40007810000 */
[----:B------:R-:W-:Y:S02]  /*4140*/  ISETP.GT.AND P0, PT, R0, 0x39, PT ;  /* 0x000000390000780c */ /* 0x000fe40003f04270 */
[----:B------:R-:W-:Y:S02]  /*4150*/  FSEL R100, R21, -INF , P1 ;  /* 0xff80000015647808 */ /* 0x000fe40000800000 */
[----:B------:R-:W-:Y:S02]  /*4160*/  FMNMX.FTZ R132, R109, R2, !PT ;  /* 0x000000026d847209 */ /* 0x000fe40007810000 */
[----:B------:R-:W-:-:S02]  /*4170*/  FSEL R99, R22, -INF , P0 ;  /* 0xff80000016637808 */ /* 0x000fc40000000000 */
[----:B------:R-:W-:Y:S01]  /*4180*/  FMNMX.FTZ R132, R100, R132, !PT ;  /* 0x0000008464847209 */ /* 0x000fe20007810000 */
[----:B------:R-:W-:Y:S03]  /*4190*/  LDSM.16.MT88.4 R20, [R248] ;  /* 0x00000000f814783b */ /* 0x000fe60000004200 */
        /* <DEDUP_REMOVED lines=10> */
[----:B------:R-:W-:Y:S01]  /*4240*/  FFMA.FTZ R3, R3, c[0x0][0x2d0], -R2 ;  /* 0x0000b40003037a23 */ /* 0x000fe20000010802 */
[----:B-1----:R-:W-:-:S04]  /*4250*/  FMNMX.FTZ R132, R132, R0, !PT ;  /* 0x0000000084847209 */ /* 0x002fc80007810000 */
[C---:B------:R-:W-:Y:S01]  /*4260*/  FSETP.NEU.FTZ.AND P0, PT, R132.reuse, -INF , PT ;  /* 0xff8000008400780b */ /* 0x040fe20003f1d000 */
[----:B------:R-:W-:Y:S01]  /*4270*/  FMUL.FTZ R0, R132, c[0x0][0x2d0] ;  /* 0x0000b40084007a20 */ /* 0x000fe20000410000 */
[----:B------:R1:W-:Y:S04]  /*4280*/  MUFU.EX2 R90, R3 ;  /* 0x00000003005a7308 */ /* 0x0003e80000000800 */
[----:B------:R-:W-:Y:S01]  /*4290*/  FSEL R0, R0, RZ, P0 ;  /* 0x000000ff00007208 */ /* 0x000fe20000000000 */
[--C-:B------:R-:W-:Y:S02]  /*42a0*/  FFMA.FTZ R16, R16, c[0x0][0x2d0], -R2.reuse ;  /* 0x0000b40010107a23 */ /* 0x100fe40000010802 */
[--C-:B------:R-:W-:Y:S02]  /*42b0*/  FFMA.FTZ R15, R15, c[0x0][0x2d0], -R2.reuse ;  /* 0x0000b4000f0f7a23 */ /* 0x100fe40000010802 */
[----:B------:R-:W-:-:S02]  /*42c0*/  FFMA.FTZ R5, R5, c[0x0][0x2d0], -R2 ;  /* 0x0000b40005057a23 */ /* 0x000fc40000010802 */
[----:B------:R-:W-:Y:S02]  /*42d0*/  FFMA.FTZ R4, R4, c[0x0][0x2d0], -R2 ;  /* 0x0000b40004047a23 */ /* 0x000fe40000010802 */
[--C-:B-1----:R-:W-:Y:S02]  /*42e0*/  FFMA.FTZ R3, R10, c[0x0][0x2d0], -R0.reuse ;  /* 0x0000b4000a037a23 */ /* 0x102fe40000010800 */
[--C-:B------:R-:W-:Y:S02]  /*42f0*/  FFMA.FTZ R12, R12, c[0x0][0x2d0], -R0.reuse ;  /* 0x0000b4000c0c7a23 */ /* 0x100fe40000010800 */
[----:B------:R1:W-:Y:S01]  /*4300*/  MUFU.EX2 R82, R3 ;  /* 0x0000000300527308 */ /* 0x0003e20000000800 */
[----:B------:R-:W-:-:S07]  /*4310*/  FFMA.FTZ R11, R11, c[0x0][0x2d0], -R0 ;  /* 0x0000b4000b0b7a23 */ /* 0x000fce0000010800 */
[----:B------:R-:W-:Y:S01]  /*4320*/  MUFU.EX2 R85, R16 ;  /* 0x0000001000557308 */ /* 0x000fe20000000800 */
[----:B-1----:R-:W-:-:S07]  /*4330*/  FFMA.FTZ R3, R9, c[0x0][0x2d0], -R0 ;  /* 0x0000b40009037a23 */ /* 0x002fce0000010800 */
[----:B------:R-:W1:Y:S08]  /*4340*/  MUFU.EX2 R83, R15 ;  /* 0x0000000f00537308 */ /* 0x000e700000000800 */
[----:B------:R-:W-:Y:S08]  /*4350*/  MUFU.EX2 R87, R5 ;  /* 0x0000000500577308 */ /* 0x000ff00000000800 */
[----:B------:R-:W-:Y:S08]  /*4360*/  MUFU.EX2 R89, R4 ;  /* 0x0000000400597308 */ /* 0x000ff00000000800 */
[----:B------:R1:W-:Y:S08]  /*4370*/  MUFU.EX2 R81, R12 ;  /* 0x0000000c00517308 */ /* 0x0003f00000000800 */
[----:B------:R-:W-:Y:S08]  /*4380*/  MUFU.EX2 R80, R11 ;  /* 0x0000000b00507308 */ /* 0x000ff00000000800 */
[----:B------:R2:W3:Y:S01]  /*4390*/  MUFU.EX2 R84, R3 ;  /* 0x0000000300547308 */ /* 0x0004e20000000800 */
[----:B------:R-:W-:-:S02]  /*43a0*/  FFMA.FTZ R14, R14, c[0x0][0x2d0], -R2 ;  /* 0x0000b4000e0e7a23 */ /* 0x000fc40000010802 */
[----:B------:R-:W-:Y:S01]  /*43b0*/  FFMA.FTZ R13, R13, c[0x0][0x2d0], -R2 ;  /* 0x0000b4000d0d7a23 */ /* 0x000fe20000010802 */
[----:B-1----:R-:W-:Y:S01]  /*43c0*/  F2FP.PACK_AB R12, R83, R85 ;  /* 0x00000055530c723e */ /* 0x002fe200000000ff */
[----:B--2---:R-:W-:-:S04]  /*43d0*/  FFMA.FTZ R3, R8, c[0x0][0x2d0], -R0 ;  /* 0x0000b40008037a23 */ /* 0x004fc80000010800 */
[----:B------:R1:W-:Y:S01]  /*43e0*/  MUFU.EX2 R86, R3 ;  /* 0x0000000300567308 */ /* 0x0003e20000000800 */
[----:B---3--:R-:W-:Y:S01]  /*43f0*/  F2FP.PACK_AB R15, R84, R82 ;  /* 0x00000052540f723e */ /* 0x008fe200000000ff */
[----:B------:R-:W-:-:S06]  /*4400*/  FFMA.FTZ R17, R17, c[0x0][0x2d0], -R2 ;  /* 0x0000b40011117a23 */ /* 0x000fcc0000010802 */
[----:B------:R2:W3:Y:S01]  /*4410*/  MUFU.EX2 R93, R14 ;  /* 0x0000000e005d7308 */ /* 0x0004e20000000800 */
[----:B-1----:R-:W-:-:S07]  /*4420*/  FFMA.FTZ R3, R7, c[0x0][0x2d0], -R0 ;  /* 0x0000b40007037a23 */ /* 0x002fce0000010800 */
[----:B------:R1:W-:Y:S08]  /*4430*/  MUFU.EX2 R94, R13 ;  /* 0x0000000d005e7308 */ /* 0x0003f00000000800 */
[----:B------:R4:W5:Y:S01]  /*4440*/  MUFU.EX2 R88, R3 ;  /* 0x0000000300587308 */ /* 0x0009620000000800 */
[----:B--2---:R-:W-:Y:S02]  /*4450*/  F2FP.PACK_AB R14, R89, R87 ;  /* 0x00000057590e723e */ /* 0x004fe400000000ff */
[----:B-1----:R-:W-:Y:S01]  /*4460*/  F2FP.PACK_AB R13, R80, R81 ;  /* 0x00000051500d723e */ /* 0x002fe200000000ff */
[----:B----4-:R-:W-:-:S04]  /*4470*/  FFMA.FTZ R3, R6, c[0x0][0x2d0], -R0 ;  /* 0x0000b40006037a23 */ /* 0x010fc80000010800 */
[----:B------:R1:W-:Y:S02]  /*4480*/  MUFU.EX2 R92, R3 ;  /* 0x00000003005c7308 */ /* 0x0003e40000000800 */
[C---:B------:R-:W-:Y:S06]  /*4490*/  HMMA.16816.F32 R4, R12.reuse, R20, RZ ;  /* 0x000000140c04723c */ /* 0x040fec00000018ff */
[----:B------:R-:W2:Y:S02]  /*44a0*/  MUFU.EX2 R95, R17 ;  /* 0x00000011005f7308 */ /* 0x000ea40000000800 */
[----:B------:R-:W-:Y:S01]  /*44b0*/  HMMA.16816.F32 R20, R12, R22, RZ ;  /* 0x000000160c14723c */ /* 0x000fe200000018ff */
[----:B-1----:R-:W-:-:S05]  /*44c0*/  FFMA.FTZ R3, R18, c[0x0][0x2d0], -R0 ;  /* 0x0000b40012037a23 */ /* 0x002fca0000010800 */
[----:B------:R-:W1:Y:S01]  /*44d0*/  MUFU.EX2 R91, R3 ;  /* 0x00000003005b7308 */ /* 0x000e620000000800 */
[----:B---3--:R-:W-:Y:S02]  /*44e0*/  F2FP.PACK_AB R8, R93, R90 ;  /* 0x0000005a5d08723e */ /* 0x008fe400000000ff */
[----:B-----5:R-:W-:Y:S02]  /*44f0*/  F2FP.PACK_AB R9, R88, R86 ;  /* 0x000000565809723e */ /* 0x020fe400000000ff */
[----:B--2---:R-:W-:Y:S02]  /*4500*/  F2FP.PACK_AB R10, R95, R94 ;  /* 0x0000005e5f0a723e */ /* 0x004fe400000000ff */
[----:B-1----:R-:W-:-:S07]  /*4510*/  F2FP.PACK_AB R11, R91, R92 ;  /* 0x0000005c5b0b723e */ /* 0x002fce00000000ff */
[C---:B------:R-:W-:Y:S08]  /*4520*/  HMMA.16816.F32 R136, R8.reuse, R36, R4 ;  /* 0x000000240888723c */ /* 0x040ff00000001804 */
[----:B------:R-:W-:Y:S01]  /*4530*/  HMMA.16816.F32 R4, R8, R38, R20 ;  /* 0x000000260804723c */ /* 0x000fe20000001814 */
[----:B------:R-:W1:Y:S07]  /*4540*/  LDSM.16.MT88.4 R20, [R248+0x2000] ;  /* 0x00200000f814783b */ /* 0x000e6e0000004200 */
[C---:B------:R-:W-:Y:S11]  /*4550*/  HMMA.16816.F32 R32, R12.reuse, R28, RZ ;  /* 0x0000001c0c20723c */ /* 0x040ff600000018ff */
[----:B------:R-:W-:Y:S05]  /*4560*/  @!UPT UIADD3 URZ, URZ, URZ, URZ ;  /* 0x0000003f3f3ff290 */ /* 0x000fea000fffe03f */
[----:B------:R-:W-:Y:S02]  /*4570*/  IMAD.MOV.U32 R127, RZ, RZ, R6 ;  /* 0x000000ffff7f7224 */ /* 0x000fe400078e0006 */
[----:B------:R-:W-:Y:S02]  /*4580*/  IMAD.MOV.U32 R126, RZ, RZ, R5 ;  /* 0x000000ffff7e7224 */ /* 0x000fe400078e0005 */
[----:B------:R-:W-:Y:S02]  /*4590*/  IMAD.MOV.U32 R129, RZ, RZ, R7 ;  /* 0x000000ffff817224 */ /* 0x000fe400078e0007 */
[----:B------:R-:W-:Y:S02]  /*45a0*/  IMAD.MOV.U32 R128, RZ, RZ, R4 ;  /* 0x000000ffff807224 */ /* 0x000fe400078e0004 */
[C---:B------:R-:W-:Y:S08]  /*45b0*/  HMMA.16816.F32 R4, R12.reuse, R44, RZ ;  /* 0x0000002c0c04723c */ /* 0x040ff000000018ff */
[----:B------:R-:W-:Y:S11]  /*45c0*/  HMMA.16816.F32 R16, R12, R30, RZ ;  /* 0x0000001e0c10723c */ /* 0x000ff600000018ff */
[----:B------:R-:W-:Y:S05]  /*45d0*/  @!UPT UIADD3 URZ, URZ, URZ, URZ ;  /* 0x0000003f3f3ff290 */ /* 0x000fea000fffe03f */
[C---:B------:R-:W-:Y:S08]  /*45e0*/  HMMA.16816.F32 R28, R8.reuse, R56, R4 ;  /* 0x00000038081c723c */ /* 0x040ff00000001804 */
[C---:B------:R-:W-:Y:S08]  /*45f0*/  HMMA.16816.F32 R144, R8.reuse, R40, R32 ;  /* 0x000000280890723c */ /* 0x040ff00000001820 */
[----:B------:R-:W-:Y:S01]  /*4600*/  HMMA.16816.F32 R152, R8, R42, R16 ;  /* 0x0000002a0898723c */ /* 0x000fe20000001810 */
[----:B------:R-:W2:Y:S07]  /*4610*/  LDSM.16.MT88.4 R40, [R252+0x2800] ;  /* 0x00280000fc28783b */ /* 0x000eae0000004200 */
[----:B------:R-:W-:Y:S01]  /*4620*/  HMMA.16816.F32 R48, R12, R46, RZ ;  /* 0x0000002e0c30723c */ /* 0x000fe200000018ff */
[----:B------:R-:W3:Y:S01]  /*4630*/  LDSM.16.MT88.4 R44, [R248+0x2800] ;  /* 0x00280000f82c783b */ /* 0x000ee20000004200 */
[----:B------:R-:W-:Y:S01]  /*4640*/  IMAD.MOV.U32 R125, RZ, RZ, R29 ;  /* 0x000000ffff7d7224 */ /* 0x000fe200078e001d */
[----:B------:R-:W-:Y:S01]  /*4650*/  MOV R124, R28 ;  /* 0x0000001c007c7202 */ /* 0x000fe20000000f00 */
[----:B------:R-:W-:-:S02]  /*4660*/  IMAD.MOV.U32 R123, RZ, RZ, R31 ;  /* 0x000000ffff7b7224 */ /* 0x000fc400078e001f */
[----:B------:R-:W-:Y:S02]  /*4670*/  IMAD.MOV.U32 R122, RZ, RZ, R30 ;  /* 0x000000ffff7a7224 */ /* 0x000fe400078e001e */
[C---:B------:R-:W-:Y:S08]  /*4680*/  HMMA.16816.F32 R36, R12.reuse, R24, RZ ;  /* 0x000000180c24723c */ /* 0x040ff000000018ff */
[C---:B------:R-:W-:Y:S08]  /*4690*/  HMMA.16816.F32 R32, R12.reuse, R26, RZ ;  /* 0x0000001a0c20723c */ /* 0x040ff000000018ff */
[C---:B-1----:R-:W-:Y:S08]  /*46a0*/  HMMA.16816.F32 R28, R12.reuse, R20, RZ ;  /* 0x000000140c1c723c */ /* 0x042ff000000018ff */
[C---:B------:R-:W-:Y:S08]  /*46b0*/  HMMA.16816.F32 R24, R12.reuse, R22, RZ ;  /* 0x000000160c18723c */ /* 0x040ff000000018ff */
[C---:B------:R-:W-:Y:S08]  /*46c0*/  HMMA.16816.F32 R20, R12.reuse, R64, RZ ;  /* 0x000000400c14723c */ /* 0x040ff000000018ff */
[C---:B------:R-:W-:Y:S08]  /*46d0*/  HMMA.16816.F32 R4, R12.reuse, R68, RZ ;  /* 0x000000440c04723c */ /* 0x040ff000000018ff */
[----:B------:R-:W-:Y:S08]  /*46e0*/  HMMA.16816.F32 R16, R12, R66, RZ ;  /* 0x000000420c10723c */ /* 0x000ff000000018ff */
[C---:B--2---:R-:W-:Y:S08]  /*46f0*/  HMMA.16816.F32 R20, R8.reuse, R40, R20 ;  /* 0x000000280814723c */ /* 0x044ff00000001814 */
[C---:B------:R-:W-:Y:S01]  /*4700*/  HMMA.16816.F32 R160, R8.reuse, R58, R48 ;  /* 0x0000003a08a0723c */ /* 0x040fe20000001830 */
[----:B------:R-:W1:Y:S04]  /*4710*/  LDSM.16.MT88.4 R48, [R112+0x2800] ;  /* 0x002800007030783b */ /* 0x000e680000004200 */
[----:B------:R-:W-:Y:S03]  /*4720*/  LDSM.16.MT88.4 R56, [R248+0x4800] ;  /* 0x00480000f838783b */ /* 0x000fe60000004200 */
[C---:B------:R-:W-:Y:S01]  /*4730*/  HMMA.16816.F32 R140, R8.reuse, R60, R36 ;  /* 0x0000003c088c723c */ /* 0x040fe20000001824 */
[----:B------:R-:W2:Y:S07]  /*4740*/  LDSM.16.MT88.4 R36, [R252+0x4000] ;  /* 0x00400000fc24783b */ /* 0x000eae0000004200 */
[C---:B---3--:R-:W-:Y:S08]  /*4750*/  HMMA.16816.F32 R28, R8.reuse, R44, R28 ;  /* 0x0000002c081c723c */ /* 0x048ff0000000181c */
[----:B------:R-:W-:Y:S01]  /*4760*/  HMMA.16816.F32 R4, R8, R72, R4 ;  /* 0x000000480804723c */ /* 0x000fe20000001804 */
[----:B------:R-:W-:-:S02]  /*4770*/  IMAD.MOV.U32 R67, RZ, RZ, R21 ;  /* 0x000000ffff437224 */ /* 0x000fc400078e0015 */
[----:B------:R-:W-:-:S05]  /*4780*/  IMAD.MOV.U32 R66, RZ, RZ, R22 ;  /* 0x000000ffff427224 */ /* 0x000fca00078e0016 */
[----:B------:R-:W-:Y:S01]  /*4790*/  HMMA.16816.F32 R44, R8, R46, R24 ;  /* 0x0000002e082c723c */ /* 0x000fe20000001818 */
[----:B------:R-:W-:Y:S02]  /*47a0*/  IMAD.MOV.U32 R65, RZ, RZ, R23 ;  /* 0x000000ffff417224 */ /* 0x000fe400078e0017 */
[----:B------:R-:W-:-:S05]  /*47b0*/  IMAD.MOV.U32 R64, RZ, RZ, R20 ;  /* 0x000000ffff407224 */ /* 0x000fca00078e0014 */
[----:B------:R-:W-:Y:S08]  /*47c0*/  HMMA.16816.F32 R24, R12, R70, RZ ;  /* 0x000000460c18723c */ /* 0x000ff000000018ff */
[----:B------:R-:W-:Y:S01]  /*47d0*/  HMMA.16816.F32 R188, R8, R62, R32 ;  /* 0x0000003e08bc723c */ /* 0x000fe20000001820 */
[----:B------:R-:W-:Y:S01]  /*47e0*/  IMAD.MOV.U32 R117, RZ, RZ, R30 ;  /* 0x000000ffff757224 */ /* 0x000fe200078e001e */
[----:B------:R-:W-:Y:S01]  /*47f0*/  MOV R115, R28 ;  /* 0x0000001c00737202 */ /* 0x000fe20000000f00 */
[----:B------:R-:W-:-:S02]  /*4800*/  IMAD.MOV.U32 R116, RZ, RZ, R31 ;  /* 0x000000ffff747224 */ /* 0x000fc400078e001f */
[----:B------:R-:W-:Y:S01]  /*4810*/  IMAD.MOV.U32 R114, RZ, RZ, R29 ;  /* 0x000000ffff727224 */ /* 0x000fe200078e001d */
[----:B------:R-:W-:Y:S01]  /*4820*/  MOV R130, R7 ;  /* 0x0000000700827202 */ /* 0x000fe20000000f00 */
[----:B------:R-:W-:Y:S01]  /*4830*/  LDSM.16.MT88.4 R28, [R252+0x4800] ;  /* 0x00480000fc1c783b */ /* 0x000fe20000004200 */
[----:B------:R-:W-:Y:S03]  /*4840*/  HMMA.16816.F32 R60, R8, R42, R16 ;  /* 0x0000002a083c723c */ /* 0x000fe60000001810 */
[----:B------:R-:W3:Y:S01]  /*4850*/  LDSM.16.MT88.4 R40, [R251+0x4000] ;  /* 0x00400000fb28783b */ /* 0x000ee20000004200 */
[----:B------:R-:W-:Y:S02]  /*4860*/  IMAD.MOV.U32 R113, RZ, RZ, R5 ;  /* 0x000000ffff717224 */ /* 0x000fe400078e0005 */
[----:B------:R-:W-:Y:S01]  /*4870*/  IMAD.MOV.U32 R3, RZ, RZ, R4 ;  /* 0x000000ffff037224 */ /* 0x000fe200078e0004 */
[----:B------:R-:W4:Y:S01]  /*4880*/  LDSM.16.MT88.4 R32, [R251+0x4800] ;  /* 0x00480000fb20783b */ /* 0x000f220000004200 */
[C---:B------:R-:W-:Y:S08]  /*4890*/  HMMA.16816.F32 R20, R12.reuse, R52, RZ ;  /* 0x000000340c14723c */ /* 0x040ff000000018ff */
[----:B------:R-:W-:Y:S01]  /*48a0*/  HMMA.16816.F32 R16, R12, R54, RZ ;  /* 0x000000360c10723c */ /* 0x000fe200000018ff */
[----:B------:R-:W-:-:S07]  /*48b0*/  IMAD.MOV.U32 R131, RZ, RZ, R6 ;  /* 0x000000ffff837224 */ /* 0x000fce00078e0006 */
[----:B------:R-:W-:Y:S08]  /*48c0*/  HMMA.16816.F32 R4, R12, R76, RZ ;  /* 0x0000004c0c04723c */ /* 0x000ff000000018ff */
[----:B------:R-:W-:Y:S08]  /*48d0*/  HMMA.16816.F32 R68, R8, R74, R24 ;  /* 0x0000004a0844723c */ /* 0x000ff00000001818 */
[----:B------:R-:W-:Y:S08]  /*48e0*/  HMMA.16816.F32 R24, R12, R78, RZ ;  /* 0x0000004e0c18723c */ /* 0x000ff000000018ff */
[C---:B-1----:R-:W-:Y:S08]  /*48f0*/  HMMA.16816.F32 R72, R8.reuse, R48, R20 ;  /* 0x000000300848723c */ /* 0x042ff00000001814 */
[----:B------:R-:W-:Y:S08]  /*4900*/  HMMA.16816.F32 R164, R8, R50, R16 ;  /* 0x0000003208a4723c */ /* 0x000ff00000001810 */
[C---:B--2---:R-:W-:Y:S08]  /*4910*/  HMMA.16816.F32 R20, R12.reuse, R36, RZ ;  /* 0x000000240c14723c */ /* 0x044ff000000018ff */
[----:B------:R-:W-:Y:S01]  /*4920*/  HMMA.16816.F32 R16, R12, R38, RZ ;  /* 0x000000260c10723c */ /* 0x000fe200000018ff */
[----:B------:R-:W1:Y:S01]  /*4930*/  LDSM.16.MT88.4 R36, [R112+0x4000] ;  /* 0x004000007024783b */ /* 0x000e620000004200 */
[----:B------:R-:W-:-:S02]  /*4940*/  IMAD.MOV.U32 R121, RZ, RZ, R143 ;  /* 0x000000ffff797224 */ /* 0x000fc400078e008f */
[----:B------:R-:W-:-:S04]  /*4950*/  IMAD.MOV.U32 R120, RZ, RZ, R140 ;  /* 0x000000ffff787224 */ /* 0x000fc800078e008c */
[----:B------:R-:W-:Y:S01]  /*4960*/  HMMA.16816.F32 R180, R8, R56, R4 ;  /* 0x0000003808b4723c */ /* 0x000fe20000001804 */
[----:B------:R-:W-:Y:S02]  /*4970*/  IMAD.MOV.U32 R119, RZ, RZ, R142 ;  /* 0x000000ffff777224 */ /* 0x000fe400078e008e */
[----:B------:R-:W-:-:S05]  /*4980*/  IMAD.MOV.U32 R118, RZ, RZ, R141 ;  /* 0x000000ffff767224 */ /* 0x000fca00078e008d */
[----:B---3--:R-:W-:Y:S08]  /*4990*/  HMMA.16816.F32 R4, R12, R40, RZ ;  /* 0x000000280c04723c */ /* 0x008ff000000018ff */
[C---:B------:R-:W-:Y:S08]  /*49a0*/  HMMA.16816.F32 R140, R8.reuse, R58, R24 ;  /* 0x0000003a088c723c */ /* 0x040ff00000001818 */
[C---:B------:R-:W-:Y:S01]  /*49b0*/  HMMA.16816.F32 R156, R8.reuse, R28, R20 ;  /* 0x0000001c089c723c */ /* 0x040fe20000001814 */
[----:B------:R-:W-:Y:S01]  /*49c0*/  IMAD.MOV.U32 R59, RZ, RZ, R112 ;  /* 0x000000ffff3b7224 */ /* 0x000fe200078e0070 */
[----:B------:R-:W-:Y:S04]  /*49d0*/  LDSM.16.MT88.4 R24, [R248+0x6000] ;  /* 0x00600000f818783b */ /* 0x000fe80000004200 */
[----:B------:R-:W2:Y:S02]  /*49e0*/  LDSM.16.MT88.4 R20, [R59+0x4800] ;  /* 0x004800003b14783b */ /* 0x000ea40000004200 */
[----:B----4-:R-:W-:Y:S08]  /*49f0*/  HMMA.16816.F32 R148, R8, R32, R4 ;  /* 0x000000200894723c */ /* 0x010ff00000001804 */
[----:B-1----:R-:W-:Y:S01]  /*4a00*/  HMMA.16816.F32 R4, R12, R36, RZ ;  /* 0x000000240c04723c */ /* 0x002fe200000018ff */
[----:B------:R-:W-:-:S02]  /*4a10*/  IMAD.MOV.U32 R49, RZ, RZ, R123 ;  /* 0x000000ffff317224 */ /* 0x000fc400078e007b */
[----:B------:R-:W-:Y:S02]  /*4a20*/  IMAD.MOV.U32 R48, RZ, RZ, R122 ;  /* 0x000000ffff307224 */ /* 0x000fe400078e007a */
[----:B------:R-:W-:Y:S02]  /*4a30*/  IMAD.MOV.U32 R50, RZ, RZ, R121 ;  /* 0x000000ffff327224 */ /* 0x000fe400078e0079 */
[----:B------:R-:W-:Y:S11]  /*4a40*/  IMAD.MOV.U32 R51, RZ, RZ, R120 ;  /* 0x000000ffff337224 */ /* 0x000ff600078e0078 */
[----:B------:R-:W-:Y:S06]  /*4a50*/  @!UPT UIADD3 URZ, URZ, URZ, URZ ;  /* 0x0000003f3f3ff290 */ /* 0x000fec000fffe03f */
[----:B--2---:R-:W-:Y:S08]  /*4a60*/  HMMA.16816.F32 R120, R8, R20, R4 ;  /* 0x000000140878723c */ /* 0x004ff00000001804 */
[----:B------:R-:W-:Y:S01]  /*4a70*/  HMMA.16816.F32 R4, R12, R38, RZ ;  /* 0x000000260c04723c */ /* 0x000fe200000018ff */
[----:B------:R-:W-:Y:S02]  /*4a80*/  IMAD.MOV.U32 R56, RZ, RZ, R115 ;  /* 0x000000ffff387224 */ /* 0x000fe400078e0073 */
[----:B------:R-:W-:-:S02]  /*4a90*/  IMAD.MOV.U32 R57, RZ, RZ, R114 ;  /* 0x000000ffff397224 */ /* 0x000fc400078e0072 */
[----:B------:R-:W-:Y:S11]  /*4aa0*/  IMAD.MOV.U32 R77, RZ, RZ, R113 ;  /* 0x000000ffff4d7224 */ /* 0x000ff600078e0071 */
[----:B------:R-:W-:Y:S08]  /*4ab0*/  @!UPT UIADD3 URZ, URZ, URZ, URZ ;  /* 0x0000003f3f3ff290 */ /* 0x000ff0000fffe03f */
[----:B------:R-:W-:Y:S01]  /*4ac0*/  HMMA.16816.F32 R112, R8, R22, R4 ;  /* 0x000000160870723c */ /* 0x000fe20000001804 */
[----:B------:R-:W1:Y:S07]  /*4ad0*/  LDSM.16.MT88.4 R20, [R248+0x6800] ;  /* 0x00680000f814783b */ /* 0x000e6e0000004200 */
[----:B------:R-:W-:Y:S01]  /*4ae0*/  HMMA.16816.F32 R4, R12, R24, RZ ;  /* 0x000000180c04723c */ /* 0x000fe200000018ff */
[----:B------:R-:W-:Y:S02]  /*4af0*/  IMAD.MOV.U32 R53, RZ, RZ, R127 ;  /* 0x000000ffff357224 */ /* 0x000fe400078e007f */
[----:B------:R-:W-:-:S02]  /*4b00*/  IMAD.MOV.U32 R52, RZ, RZ, R126 ;  /* 0x000000ffff347224 */ /* 0x000fc400078e007e */
[----:B------:R-:W-:Y:S02]  /*4b10*/  IMAD.MOV.U32 R54, RZ, RZ, R125 ;  /* 0x000000ffff367224 */ /* 0x000fe400078e007d */
[----:B------:R-:W-:Y:S02]  /*4b20*/  IMAD.MOV.U32 R55, RZ, RZ, R124 ;  /* 0x000000ffff377224 */ /* 0x000fe400078e007c */
[----:B------:R-:W-:Y:S08]  /*4b30*/  HMMA.16816.F32 R124, R8, R30, R16 ;  /* 0x0000001e087c723c */ /* 0x000ff00000001810 */
[----:B------:R-:W-:Y:S01]  /*4b40*/  HMMA.16816.F32 R16, R12, R42, RZ ;  /* 0x0000002a0c10723c */ /* 0x000fe200000018ff */
[----:B------:R-:W-:-:S02]  /*4b50*/  IMAD.MOV.U32 R76, RZ, RZ, R3 ;  /* 0x000000ffff4c7224 */ /* 0x000fc400078e0003 */
[----:B------:R-:W-:-:S05]  /*4b60*/  FADD.FTZ R3, R85, R83 ;  /* 0x0000005355037221 */ /* 0x000fca0000010000 */
[----:B-1----:R-:W-:Y:S08]  /*4b70*/  HMMA.16816.F32 R184, R8, R20, R4 ;  /* 0x0000001408b8723c */ /* 0x002ff00000001804 */
[----:B------:R-:W-:Y:S01]  /*4b80*/  HMMA.16816.F32 R4, R12, R26, RZ ;  /* 0x0000001a0c04723c */ /* 0x000fe200000018ff */
[----:B------:R-:W-:Y:S01]  /*4b90*/  MOV R41, R119 ;  /* 0x0000007700297202 */ /* 0x000fe20000000f00 */
[----:B------:R-:W-:-:S02]  /*4ba0*/  IMAD.MOV.U32 R40, RZ, RZ, R118 ;  /* 0x000000ffff287224 */ /* 0x000fc400078e0076 */
[----:B------:R-:W-:Y:S02]  /*4bb0*/  IMAD.MOV.U32 R78, RZ, RZ, R117 ;  /* 0x000000ffff4e7224 */ /* 0x000fe400078e0075 */
[----:B------:R-:W-:Y:S02]  /*4bc0*/  IMAD.MOV.U32 R79, RZ, RZ, R116 ;  /* 0x000000ffff4f7224 */ /* 0x000fe400078e0074 */
[----:B------:R-:W-:Y:S01]  /*4bd0*/  HMMA.16816.F32 R116, R8, R34, R16 ;  /* 0x000000220874723c */ /* 0x000fe20000001810 */
[----:B------:R-:W-:-:S06]  /*4be0*/  FADD.FTZ R3, R87, R3 ;  /* 0x0000000357037221 */ /* 0x000fcc0000010000 */
[----:B------:R-:W-:Y:S02]  /*4bf0*/  FADD.FTZ R17, R81, R80 ;  /* 0x0000005051117221 */ /* 0x000fe40000010000 */
[----:B------:R-:W-:Y:S02]  /*4c00*/  FADD.FTZ R16, R89, R3 ;  /* 0x0000000359107221 */ /* 0x000fe40000010000 */
[----:B------:R-:W-:-:S04]  /*4c10*/  FADD.FTZ R17, R82, R17 ;  /* 0x0000001152117221 */ /* 0x000fc80000010000 */
[----:B------:R-:W-:Y:S01]  /*4c20*/  FADD.FTZ R3, R84, R17 ;  /* 0x0000001154037221 */ /* 0x000fe20000010000 */
[----:B------:R-:W-:Y:S01]  /*4c30*/  HMMA.16816.F32 R168, R8, R22, R4 ;  /* 0x0000001608a8723c */ /* 0x000fe20000001804 */
[----:B------:R-:W-:Y:S06]  /*4c40*/  LDSM.16.MT88.4 R20, [R252+0x6800] ;  /* 0x00680000fc14783b */ /* 0x000fec0000004200 */
[----:B------:R-:W-:Y:S02]  /*4c50*/  FADD.FTZ R4, R90, R16 ;  /* 0x000000105a047221 */ /* 0x000fe40000010000 */
[----:B------:R-:W1:Y:S02]  /*4c60*/  LDSM.16.MT88.4 R16, [R252+0x6000] ;  /* 0x00600000fc10783b */ /* 0x000e640000004200 */
[----:B------:R-:W-:-:S02]  /*4c70*/  FADD.FTZ R25, R93, R4 ;  /* 0x000000045d197221 */ /* 0x000fc40000010000 */
[----:B-1----:R-:W-:Y:S01]  /*4c80*/  HMMA.16816.F32 R4, R12, R16, RZ ;  /* 0x000000100c04723c */ /* 0x002fe200000018ff */
[----:B------:R-:W-:Y:S02]  /*4c90*/  FADD.FTZ R3, R86, R3 ;  /* 0x0000000356037221 */ /* 0x000fe40000010000 */
[--C-:B------:R-:W-:Y:S11]  /*4ca0*/  FFMA.FTZ R24, R108, c[0x0][0x2d0], -R2.reuse ;  /* 0x0000b4006c187a23 */ /* 0x100ff60000010802 */
[----:B------:R-:W-:Y:S10]  /*4cb0*/  @!UPT UIADD3 URZ, URZ, URZ, URZ ;  /* 0x0000003f3f3ff290 */ /* 0x000ff4000fffe03f */
[----:B------:R-:W-:Y:S08]  /*4cc0*/  HMMA.16816.F32 R80, R8, R20, R4 ;  /* 0x000000140850723c */ /* 0x000ff00000001804 */
[----:B------:R-:W-:Y:S01]  /*4cd0*/  HMMA.16816.F32 R4, R12, R18, RZ ;  /* 0x000000120c04723c */ /* 0x000fe200000018ff */
[--C-:B------:R-:W-:Y:S02]  /*4ce0*/  FFMA.FTZ R26, R107, c[0x0][0x2d0], -R2.reuse ;  /* 0x0000b4006b1a7a23 */ /* 0x100fe40000010802 */
[----:B------:R-:W-:Y:S01]  /*4cf0*/  FADD.FTZ R27, R88, R3 ;  /* 0x00000003581b7221 */ /* 0x000fe20000010000 */
[----:B------:R-:W-:Y:S01]  /*4d00*/  MOV R89, R52 ;  /* 0x0000003400597202 */ /* 0x000fe20000000f00 */
[----:B------:R-:W-:-:S02]  /*4d10*/  FFMA.FTZ R28, R105, c[0x0][0x2d0], -R2 ;  /* 0x0000b400691c7a23 */ /* 0x000fc40000010802 */
[----:B------:R-:W-:Y:S02]  /*4d20*/  IMAD.MOV.U32 R107, RZ, RZ, R54 ;  /* 0x000000ffff6b7224 */ /* 0x000fe400078e0036 */
[----:B------:R-:W-:Y:S02]  /*4d30*/  IMAD.MOV.U32 R105, RZ, RZ, R55 ;  /* 0x000000ffff697224 */ /* 0x000fe400078e0037 */
[----:B------:R-:W-:Y:S02]  /*4d40*/  IMAD.MOV.U32 R90, RZ, RZ, R53 ;  /* 0x000000ffff5a7224 */ /* 0x000fe400078e0035 */
[----:B------:R-:W-:Y:S02]  /*4d50*/  IMAD.MOV.U32 R53, RZ, RZ, R67 ;  /* 0x000000ffff357224 */ /* 0x000fe400078e0043 */
[----:B------:R-:W-:Y:S02]  /*4d60*/  IMAD.MOV.U32 R54, RZ, RZ, R66 ;  /* 0x000000ffff367224 */ /* 0x000fe400078e0042 */
[----:B------:R-:W-:-:S02]  /*4d70*/  IMAD.MOV.U32 R55, RZ, RZ, R65 ;  /* 0x000000ffff377224 */ /* 0x000fc400078e0041 */
[----:B------:R-:W-:Y:S01]  /*4d80*/  IMAD.MOV.U32 R52, RZ, RZ, R64 ;  /* 0x000000ffff347224 */ /* 0x000fe200078e0040 */
[----:B------:R-:W1:Y:S01]  /*4d90*/  MUFU.EX2 R3, R24 ;  /* 0x0000001800037308 */ /* 0x000e620000000800 */
[--C-:B------:R-:W-:Y:S02]  /*4da0*/  FFMA.FTZ R29, R104, c[0x0][0x2d0], -R2.reuse ;  /* 0x0000b400681d7a23 */ /* 0x100fe40000010802 */
[--C-:B------:R-:W-:Y:S01]  /*4db0*/  FFMA.FTZ R36, R102, c[0x0][0x2d0], -R2.reuse ;  /* 0x0000b40066247a23 */ /* 0x100fe20000010802 */
[----:B------:R-:W-:Y:S01]  /*4dc0*/  HMMA.16816.F32 R64, R8, R22, R4 ;  /* 0x000000160840723c */ /* 0x000fe20000001804 */
[--C-:B------:R-:W-:Y:S01]  /*4dd0*/  FFMA.FTZ R37, R98, c[0x0][0x2d0], -R2.reuse ;  /* 0x0000b40062257a23 */ /* 0x100fe20000010802 */
[----:B------:R-:W-:Y:S01]  /*4de0*/  LDSM.16.MT88.4 R20, [R251+0x6800] ;  /* 0x00680000fb14783b */ /* 0x000fe20000004200 */
[--C-:B------:R-:W-:Y:S02]  /*4df0*/  FFMA.FTZ R38, R97, c[0x0][0x2d0], -R2.reuse ;  /* 0x0000b40061267a23 */ /* 0x100fe40000010802 */
[----:B------:R-:W-:-:S02]  /*4e00*/  FFMA.FTZ R39, R96, c[0x0][0x2d0], -R2 ;  /* 0x0000b40060277a23 */ /* 0x000fc40000010802 */
[----:B------:R2:W-:Y:S01]  /*4e10*/  MUFU.EX2 R2, R26 ;  /* 0x0000001a00027308 */ /* 0x0005e20000000800 */
[----:B------:R-:W-:Y:S02]  /*4e20*/  FADD.FTZ R4, R94, R25 ;  /* 0x000000195e047221 */ /* 0x000fe40000010000 */
[----:B------:R-:W-:Y:S02]  /*4e30*/  FADD.FTZ R5, R92, R27 ;  /* 0x0000001b5c057221 */ /* 0x000fe40000010000 */
[--C-:B------:R-:W-:Y:S01]  /*4e40*/  FFMA.FTZ R6, R101, c[0x0][0x2d0], -R0.reuse ;  /* 0x0000b40065067a23 */ /* 0x100fe20000010800 */
[----:B--2---:R-:W2:Y:S01]  /*4e50*/  LDSM.16.MT88.4 R24, [R251+0x6000] ;  /* 0x00600000fb18783b */ /* 0x004ea20000004200 */
[----:B------:R-:W-:Y:S02]  /*4e60*/  FADD.FTZ R18, R91, R5 ;  /* 0x000000055b127221 */ /* 0x000fe40000010000 */
[----:B------:R-:W-:Y:S02]  /*4e70*/  FFMA.FTZ R5, R106, c[0x0][0x2d0], -R0 ;  /* 0x0000b4006a057a23 */ /* 0x000fe40000010800 */
[----:B------:R-:W3:Y:S01]  /*4e80*/  MUFU.EX2 R6, R6 ;  /* 0x0000000600067308 */ /* 0x000ee20000000800 */
[----:B------:R-:W-:-:S07]  /*4e90*/  FADD.FTZ R4, R95, R4 ;  /* 0x000000045f047221 */ /* 0x000fce0000010000 */
[----:B------:R-:W4:Y:S08]  /*4ea0*/  MUFU.EX2 R5, R5 ;  /* 0x0000000500057308 */ /* 0x000f300000000800 */
[----:B------:R-:W5:Y:S08]  /*4eb0*/  MUFU.EX2 R16, R28 ;  /* 0x0000001c00107308 */ /* 0x000f700000000800 */
[----:B------:R4:W2:Y:S01]  /*4ec0*/  MUFU.EX2 R7, R29 ;  /* 0x0000001d00077308 */ /* 0x0008a20000000800 */
[----:B-1----:R-:W-:-:S02]  /*4ed0*/  FADD.FTZ R4, R3, R4 ;  /* 0x0000000403047221 */ /* 0x002fc40000010000 */
[--C-:B------:R-:W-:Y:S02]  /*4ee0*/  FFMA.FTZ R31, R103, c[0x0][0x2d0], -R0.reuse ;  /* 0x0000b400671f7a23 */ /* 0x100fe40000010800 */
[--C-:B------:R-:W-:Y:S02]  /*4ef0*/  FFMA.FTZ R30, R111, c[0x0][0x2d0], -R0.reuse ;  /* 0x0000b4006f1e7a23 */ /* 0x100fe40000010800 */
[--C-:B------:R-:W-:Y:S02]  /*4f00*/  FFMA.FTZ R33, R110, c[0x0][0x2d0], -R0.reuse ;  /* 0x0000b4006e217a23 */ /* 0x100fe40000010800 */
[--C-:B------:R-:W-:Y:S02]  /*4f10*/  FFMA.FTZ R32, R109, c[0x0][0x2d0], -R0.reuse ;  /* 0x0000b4006d207a23 */ /* 0x100fe40000010800 */
[--C-:B------:R-:W-:Y:S02]  /*4f20*/  FFMA.FTZ R35, R100, c[0x0][0x2d0], -R0.reuse ;  /* 0x0000b40064237a23 */ /* 0x100fe40000010800 */
[----:B------:R-:W-:-:S02]  /*4f30*/  FFMA.FTZ R34, R99, c[0x0][0x2d0], -R0 ;  /* 0x0000b40063227a23 */ /* 0x000fc40000010800 */
[----:B---3--:R-:W-:Y:S02]  /*4f40*/  FADD.FTZ R0, R6, R18 ;  /* 0x0000001206007221 */ /* 0x008fe40000010000 */
[C---:B------:R-:W-:Y:S01]  /*4f50*/  FADD.FTZ R17, R2.reuse, R4 ;  /* 0x0000000402117221 */ /* 0x040fe20000010000 */
[----:B------:R-:W-:Y:S01]  /*4f60*/  F2FP.PACK_AB R4, R2, R3 ;  /* 0x000000030204723e */ /* 0x000fe200000000ff */
[C---:B----4-:R-:W-:Y:S01]  /*4f70*/  FADD.FTZ R29, R5.reuse, R0 ;  /* 0x00000000051d7221 */ /* 0x050fe20000010000 */
[----:B------:R-:W-:Y:S01]  /*4f80*/  F2FP.PACK_AB R5, R5, R6 ;  /* 0x000000060505723e */ /* 0x000fe200000000ff */
[----:B-----5:R-:W-:Y:S01]  /*4f90*/  FADD.FTZ R2, R16, R17 ;  /* 0x0000001110027221 */ /* 0x020fe20000010000 */
[C---:B--2---:R-:W-:Y:S02]  /*4fa0*/  F2FP.PACK_AB R6, R7.reuse, R16 ;  /* 0x000000100706723e */ /* 0x044fe400000000ff */
[----:B------:R-:W-:Y:S01]  /*4fb0*/  HMMA.16816.F32 R16, R12, R24, RZ ;  /* 0x000000180c10723c */ /* 0x000fe200000018ff */
[----:B------:R-:W-:Y:S01]  /*4fc0*/  MOV R108, R59 ;  /* 0x0000003b006c7202 */ /* 0x000fe20000000f00 */
[----:B------:R-:W-:-:S06]  /*4fd0*/  FADD.FTZ R28, R7, R2 ;  /* 0x00000002071c7221 */ /* 0x000fcc0000010000 */
[----:B------:R-:W-:Y:S01]  /*4fe0*/  HMMA.16816.F32 R24, R12, R26, RZ ;  /* 0x0000001a0c18723c */ /* 0x000fe200000018ff */
[----:B------:R-:W-:Y:S01]  /*4ff0*/  IMAD.MOV.U32 R59, RZ, RZ, R50 ;  /* 0x000000ffff3b7224 */ /* 0x000fe200078e0032 */
[----:B------:R-:W1:Y:S01]  /*5000*/  MUFU.EX2 R2, R31 ;  /* 0x0000001f00027308 */ /* 0x000e620000000800 */
[----:B------:R-:W-:Y:S02]  /*5010*/  IMAD.MOV.U32 R87, RZ, RZ, R51 ;  /* 0x000000ffff577224 */ /* 0x000fe400078e0033 */
[----:B------:R-:W-:Y:S02]  /*5020*/  IMAD.MOV.U32 R86, RZ, RZ, R48 ;  /* 0x000000ffff567224 */ /* 0x000fe400078e0030 */
[----:B------:R-:W-:-:S03]  /*5030*/  IMAD.MOV.U32 R84, RZ, RZ, R49 ;  /* 0x000000ffff547224 */ /* 0x000fc600078e0031 */
[----:B------:R-:W-:Y:S06]  /*5040*/  MUFU.EX2 R0, R30 ;  /* 0x0000001e00007308 */ /* 0x000fec0000000800 */
[----:B------:R-:W-:Y:S02]  /*5050*/  HMMA.16816.F32 R48, R8, R20, R16 ;  /* 0x000000140830723c */ /* 0x000fe40000001810 */
[----:B------:R-:W2:Y:S08]  /*5060*/  MUFU.EX2 R16, R36 ;  /* 0x0000002400107308 */ /* 0x000eb00000000800 */
[----:B------:R-:W3:Y:S01]  /*5070*/  MUFU.EX2 R3, R37 ;  /* 0x0000002500037308 */ /* 0x000ee20000000800 */
[----:B-1----:R-:W-:-:S07]  /*5080*/  FADD.FTZ R7, R2, R29 ;  /* 0x0000001d02077221 */ /* 0x002fce0000010000 */
[----:B------:R-:W1:Y:S08]  /*5090*/  MUFU.EX2 R18, R33 ;  /* 0x0000002100127308 */ /* 0x000e700000000800 */
[----:B------:R-:W4:Y:S01]  /*50a0*/  MUFU.EX2 R20, R38 ;  /* 0x0000002600147308 */ /* 0x000f220000000800 */
[----:B------:R-:W-:Y:S02]  /*50b0*/  IMAD.MOV.U32 R85, RZ, RZ, R40 ;  /* 0x000000ffff557224 */ /* 0x000fe400078e0028 */
[----:B------:R-:W-:-:S05]  /*50c0*/  IMAD.MOV.U32 R58, RZ, RZ, R41 ;  /* 0x000000ffff3a7224 */ /* 0x000fca00078e0029 */
[----:B------:R-:W5:Y:S01]  /*50d0*/  MUFU.EX2 R17, R32 ;  /* 0x0000002000117308 */ /* 0x000f620000000800 */
[----:B--2---:R-:W-:Y:S01]  /*50e0*/  FADD.FTZ R21, R16, R28 ;  /* 0x0000001c10157221 */ /* 0x004fe20000010000 */
[----:B------:R-:W-:Y:S06]  /*50f0*/  HMMA.16816.F32 R40, R8, R22, R24 ;  /* 0x000000160828723c */ /* 0x000fec0000001818 */
[----:B------:R-:W2:Y:S01]  /*5100*/  MUFU.EX2 R19, R39 ;  /* 0x0000002700137308 */ /* 0x000ea20000000800 */
[C---:B------:R-:W-:Y:S01]  /*5110*/  FADD.FTZ R22, R0.reuse, R7 ;  /* 0x0000000700167221 */ /* 0x040fe20000010000 */
[----:B------:R-:W-:Y:S01]  /*5120*/  F2FP.PACK_AB R7, R0, R2 ;  /* 0x000000020007723e */ /* 0x000fe200000000ff */
[----:B---3--:R-:W-:-:S02]  /*5130*/  FADD.FTZ R2, R3, R21 ;  /* 0x0000001503027221 */ /* 0x008fc40000010000 */
[----:B-1----:R-:W-:Y:S02]  /*5140*/  FADD.FTZ R0, R18, R22 ;  /* 0x0000001612007221 */ /* 0x002fe40000010000 */
[----:B------:R-:W-:Y:S02]  /*5150*/  IMAD.MOV.U32 R95, RZ, RZ, R84 ;  /* 0x000000ffff5f7224 */ /* 0x000fe400078e0054 */
[----:B----4-:R-:W-:Y:S02]  /*5160*/  FADD.FTZ R2, R20, R2 ;  /* 0x0000000214027221 */ /* 0x010fe40000010000 */
[----:B------:R-:W-:Y:S02]  /*5170*/  IMAD.MOV.U32 R84, RZ, RZ, R87 ;  /* 0x000000ffff547224 */ /* 0x000fe400078e0057 */
[----:B------:R-:W-:Y:S01]  /*5180*/  IMAD.MOV.U32 R102, RZ, RZ, R128 ;  /* 0x000000ffff667224 */ /* 0x000fe200078e0080 */
[----:B------:R-:W-:Y:S01]  /*5190*/  F2FP.PACK_AB R128, R3, R16 ;  /* 0x000000100380723e */ /* 0x000fe200000000ff */
[----:B------:R-:W-:Y:S01]  /*51a0*/  IMAD.MOV.U32 R87, RZ, RZ, R59 ;  /* 0x000000ffff577224 */ /* 0x000fe200078e003b */
[----:B------:R-:W-:Y:S01]  /*51b0*/  MOV R59, R79 ;  /* 0x0000004f003b7202 */ /* 0x000fe20000000f00 */
[----:B------:R-:W-:Y:S01]  /*51c0*/  IMAD.MOV.U32 R104, RZ, RZ, R129 ;  /* 0x000000ffff687224 */ /* 0x000fe200078e0081 */
[C---:B-----5:R-:W-:Y:S01]  /*51d0*/  F2FP.PACK_AB R129, R17.reuse, R18 ;  /* 0x000000121181723e */ /* 0x060fe200000000ff */
[----:B------:R-:W-:-:S02]  /*51e0*/  FADD.FTZ R3, R17, R0 ;  /* 0x0000000011037221 */ /* 0x000fc40000010000 */
[----:B------:R-:W-:Y:S01]  /*51f0*/  IMAD.MOV.U32 R79, RZ, RZ, R130 ;  /* 0x000000ffff4f7224 */ /* 0x000fe200078e0082 */
[C---:B--2---:R-:W-:Y:S01]  /*5200*/  F2FP.PACK_AB R130, R19.reuse, R20 ;  /* 0x000000141382723e */ /* 0x044fe200000000ff */
[----:B------:R-:W-:Y:S02]  /*5210*/  FADD.FTZ R0, R19, R2 ;  /* 0x0000000213007221 */ /* 0x000fe40000010000 */
[----:B------:R-:W1:Y:S01]  /*5220*/  LDSM.16.MT88.4 R16, [R108+0x6000] ;  /* 0x006000006c10783b */ /* 0x000e620000004200 */
[----:B------:R-:W2:Y:S03]  /*5230*/  MUFU.EX2 R2, R35 ;  /* 0x0000002300027308 */ /* 0x000ea60000000800 */
[----:B------:R3:W-:Y:S01]  /*5240*/  STL [R1+0x7c], R0 ;  /* 0x00007c0001007387 */ /* 0x0007e20000100800 */
[----:B------:R-:W-:Y:S02]  /*5250*/  IMAD.MOV.U32 R94, RZ, RZ, R86 ;  /* 0x000000ffff5e7224 */ /* 0x000fe400078e0056 */
[----:B------:R-:W-:-:S02]  /*5260*/  IMAD.MOV.U32 R86, RZ, RZ, R58 ;  /* 0x000000ffff567224 */ /* 0x000fc400078e003a */
[----:B------:R-:W-:Y:S02]  /*5270*/  IMAD.MOV.U32 R58, RZ, RZ, R78 ;  /* 0x000000ffff3a7224 */ /* 0x000fe400078e004e */
[----:B------:R-:W-:Y:S02]  /*5280*/  IMAD.MOV.U32 R78, RZ, RZ, R131 ;  /* 0x000000ffff4e7224 */ /* 0x000fe400078e0083 */
[----:B--2---:R-:W-:Y:S01]  /*5290*/  FADD.FTZ R3, R2, R3 ;  /* 0x0000000302037221 */ /* 0x004fe20000010000 */
[----:B---3--:R-:W2:Y:S01]  /*52a0*/  MUFU.EX2 R0, R34 ;  /* 0x0000002200007308 */ /* 0x008ea20000000800 */
[----:B-1----:R-:W-:Y:S02]  /*52b0*/  HMMA.16816.F32 R20, R12, R16, RZ ;  /* 0x000000100c14723c */ /* 0x002fe400000018ff */
[C---:B--2---:R-:W-:Y:S01]  /*52c0*/  FADD.FTZ R3, R0.reuse, R3 ;  /* 0x0000000300037221 */ /* 0x044fe20000010000 */
[----:B------:R-:W-:Y:S01]  /*52d0*/  F2FP.PACK_AB R131, R0, R2 ;  /* 0x000000020083723e */ /* 0x000fe200000000ff */
[----:B------:R-:W-:-:S04]  /*52e0*/  IMAD.MOV.U32 R0, RZ, RZ, R108 ;  /* 0x000000ffff007224 */ /* 0x000fc800078e006c */
[----:B------:R-:W-:Y:S01]  /*52f0*/  HMMA.16816.F32 R12, R12, R18, RZ ;  /* 0x000000120c0c723c */ /* 0x000fe200000018ff */
[----:B------:R-:W1:Y:S01]  /*5300*/  LDSM.16.MT88.4 R16, [R0+0x6800] ;  /* 0x006800000010783b */ /* 0x000e620000004200 */
[----:B------:R-:W-:Y:S01]  /*5310*/  IMAD.MOV.U32 R88, RZ, RZ, R102 ;  /* 0x000000ffff587224 */ /* 0x000fe200078e0066 */
[----:B------:R-:W-:Y:S11]  /*5320*/  MOV R91, R104 ;  /* 0x00000068005b7202 */ /* 0x000ff60000000f00 */
[----:B------:R-:W-:Y:S02]  /*5330*/  @!UPT UIADD3 URZ, URZ, URZ, URZ ;  /* 0x0000003f3f3ff290 */ /* 0x000fe4000fffe03f */
[C---:B-1----:R-:W-:Y:S08]  /*5340*/  HMMA.16816.F32 R20, R8.reuse, R16, R20 ;  /* 0x000000100814723c */ /* 0x042ff00000001814 */
[----:B------:R-:W-:Y:S01]  /*5350*/  HMMA.16816.F32 R12, R8, R18, R12 ;  /* 0x00000012080c723c */ /* 0x000fe2000000180c */
[----:B------:R-:W1:Y:S07]  /*5360*/  LDSM.16.MT88.4 R8, [R248+0x1000] ;  /* 0x00100000f808783b */ /* 0x000e6e0000004200 */
[C---:B-1----:R-:W-:Y:S08]  /*5370*/  HMMA.16816.F32 R136, R4.reuse, R8, R136 ;  /* 0x000000080488723c */ /* 0x042ff00000001888 */
[----:B------:R-:W-:Y:S01]  /*5380*/  HMMA.16816.F32 R16, R4, R10, R88 ;  /* 0x0000000a0410723c */ /* 0x000fe20000001858 */
[----:B------:R-:W1:Y:S01]  /*5390*/  LDSM.16.MT88.4 R8, [R252+0x1000] ;  /* 0x00100000fc08783b */ /* 0x000e620000004200 */
[----:B------:R-:W-:-:S02]  /*53a0*/  IMAD.MOV.U32 R92, RZ, RZ, R105 ;  /* 0x000000ffff5c7224 */ /* 0x000fc400078e0069 */
[----:B------:R-:W-:-:S04]  /*53b0*/  IMAD.MOV.U32 R93, RZ, RZ, R107 ;  /* 0x000000ffff5d7224 */ /* 0x000fc800078e006b */
        /* <DEDUP_REMOVED lines=21> */
[----:B------:R2:W-:Y:S04]  /*5510*/  STL [R1+0x80], R3 ;  /* 0x0000800301007387 */ /* 0x0005e80000100800 */
[----:B------:R-:W-:Y:S01]  /*5520*/  LDSM.16.MT88.4 R164, [R0+0x1800] ;  /* 0x0018000000a4783b */ /* 0x000fe20000004200 */
[C---:B-1----:R-:W-:Y:S08]  /*5530*/  HMMA.16816.F32 R84, R4.reuse, R8, R180 ;  /* 0x000000080454723c */ /* 0x042ff000000018b4 */
[----:B------:R-:W-:Y:S01]  /*5540*/  HMMA.16816.F32 R88, R4, R10, R140 ;  /* 0x0000000a0458723c */ /* 0x000fe2000000188c */
[----:B------:R-:W1:Y:S01]  /*5550*/  LDSM.16.MT88.4 R8, [R252+0x5000] ;  /* 0x00500000fc08783b */ /* 0x000e620000004200 */
[----:B--2---:R-:W-:-:S03]  /*5560*/  IMAD.MOV.U32 R3, RZ, RZ, c[0x0][0x2c4] ;  /* 0x0000b100ff037624 */ /* 0x004fc600078e00ff */
[----:B------:R-:W-:Y:S03]  /*5570*/  LDSM.16.MT88.4 R140, [R248+0x1800] ;  /* 0x00180000f88c783b */ /* 0x000fe60000004200 */
[C---:B-1----:R-:W-:Y:S08]  /*5580*/  HMMA.16816.F32 R92, R4.reuse, R8, R156 ;  /* 0x00000008045c723c */ /* 0x042ff0000000189c */
[----:B------:R-:W-:Y:S01]  /*5590*/  HMMA.16816.F32 R96, R4, R10, R124 ;  /* 0x0000000a0460723c */ /* 0x000fe2000000187c */
[----:B------:R-:W1:Y:S01]  /*55a0*/  LDSM.16.MT88.4 R8, [R251+0x5000] ;  /* 0x00500000fb08783b */ /* 0x000e620000004200 */
[----:B------:R-:W-:-:S03]  /*55b0*/  ISETP.NE.AND P2, PT, R3, 0x1, PT ;  /* 0x000000010300780c */ /* 0x000fc60003f45270 */
[----:B------:R-:W-:Y:S03]  /*55c0*/  LDSM.16.MT88.4 R156, [R251+0x1800] ;  /* 0x00180000fb9c783b */ /* 0x000fe60000004200 */
[C---:B-1----:R-:W-:Y:S08]  /*55d0*/  HMMA.16816.F32 R100, R4.reuse, R8, R148 ;  /* 0x000000080464723c */ /* 0x042ff00000001894 */
[----:B------:R-:W-:Y:S01]  /*55e0*/  HMMA.16816.F32 R104, R4, R10, R116 ;  /* 0x0000000a0468723c */ /* 0x000fe20000001874 */
[----:B------:R-:W1:Y:S01]  /*55f0*/  LDSM.16.MT88.4 R8, [R0+0x5000] ;  /* 0x005000000008783b */ /* 0x000e620000004200 */
[----:B------:R-:W-:-:S03]  /*5600*/  @P2 IMAD.HI.U32 R2, R135, c[0x0][0x2c8], RZ ;  /* 0x0000b20087022a27 */ /* 0x000fc600078e00ff */
[----:B------:R-:W-:Y:S03]  /*5610*/  LDSM.16.MT88.4 R148, [R252+0x1800] ;  /* 0x00180000fc94783b */ /* 0x000fe60000004200 */
[C---:B-1----:R-:W-:Y:S08]  /*5620*/  HMMA.16816.F32 R108, R4.reuse, R8, R120 ;  /* 0x00000008046c723c */ /* 0x042ff00000001878 */
[C---:B------:R-:W-:Y:S01]  /*5630*/  HMMA.16816.F32 R112, R4.reuse, R10, R112 ;  /* 0x0000000a0470723c */ /* 0x040fe20000001870 */
[----:B------:R-:W1:Y:S07]  /*5640*/  LDSM.16.MT88.4 R8, [R248+0x7000] ;  /* 0x00700000f808783b */ /* 0x000e6e0000004200 */
[C---:B-1----:R-:W-:Y:S08]  /*5650*/  HMMA.16816.F32 R184, R4.reuse, R8, R184 ;  /* 0x0000000804b8723c */ /* 0x042ff000000018b8 */
[C---:B------:R-:W-:Y:S01]  /*5660*/  HMMA.16816.F32 R168, R4.reuse, R10, R168 ;  /* 0x0000000a04a8723c */ /* 0x040fe200000018a8 */
[----:B------:R-:W1:Y:S07]  /*5670*/  LDSM.16.MT88.4 R8, [R252+0x7000] ;  /* 0x00700000fc08783b */ /* 0x000e6e0000004200 */
[C---:B-1----:R-:W-:Y:S01]  /*5680*/  HMMA.16816.F32 R120, R4.reuse, R8, R80 ;  /* 0x000000080478723c */ /* 0x042fe20000001850 */
[----:B------:R-:W-:Y:S07]  /*5690*/  LDSM.16.MT88.4 R80, [R252+0x5800] ;  /* 0x00580000fc50783b */ /* 0x000fee0000004200 */
[C---:B------:R-:W-:Y:S01]  /*56a0*/  HMMA.16816.F32 R116, R4.reuse, R10, R64 ;  /* 0x0000000a0474723c */ /* 0x040fe20000001840 */
[----:B------:R-:W1:Y:S04]  /*56b0*/  LDSM.16.MT88.4 R8, [R251+0x7000] ;  /* 0x00700000fb08783b */ /* 0x000e680000004200 */
[----:B------:R-:W-:Y:S03]  /*56c0*/  LDSM.16.MT88.4 R64, [R0+0x3800] ;  /* 0x003800000040783b */ /* 0x000fe60000004200 */
[C---:B-1----:R-:W-:Y:S01]  /*56d0*/  HMMA.16816.F32 R124, R4.reuse, R10, R40 ;  /* 0x0000000a047c723c */ /* 0x042fe20000001828 */
[----:B------:R-:W1:Y:S07]  /*56e0*/  LDSM.16.MT88.4 R40, [R248+0x3800] ;  /* 0x00380000f828783b */ /* 0x000e6e0000004200 */
[----:B------:R-:W-:Y:S01]  /*56f0*/  HMMA.16816.F32 R180, R4, R8, R48 ;  /* 0x0000000804b4723c */ /* 0x000fe20000001830 */
[----:B------:R-:W2:Y:S04]  /*5700*/  LDSM.16.MT88.4 R48, [R252+0x3800] ;  /* 0x00380000fc30783b */ /* 0x000ea80000004200 */
[----:B------:R-:W-:Y:S03]  /*5710*/  LDSM.16.MT88.4 R8, [R0+0x7000] ;  /* 0x007000000008783b */ /* 0x000fe60000004200 */
[C---:B-1----:R-:W-:Y:S08]  /*5720*/  HMMA.16816.F32 R36, R128.reuse, R40, R36 ;  /* 0x000000288024723c */ /* 0x042ff00000001824 */
[C---:B------:R-:W-:Y:S08]  /*5730*/  HMMA.16816.F32 R40, R128.reuse, R42, R44 ;  /* 0x0000002a8028723c */ /* 0x040ff0000000182c */
[C---:B--2---:R-:W-:Y:S08]  /*5740*/  HMMA.16816.F32 R44, R128.reuse, R48, R52 ;  /* 0x00000030802c723c */ /* 0x044ff00000001834 */
[C---:B------:R-:W-:Y:S01]  /*5750*/  HMMA.16816.F32 R48, R128.reuse, R50, R56 ;  /* 0x000000328030723c */ /* 0x040fe20000001838 */
[----:B------:R-:W1:Y:S07]  /*5760*/  LDSM.16.MT88.4 R56, [R251+0x3800] ;  /* 0x00380000fb38783b */ /* 0x000e6e0000004200 */
        /* <DEDUP_REMOVED lines=9> */
[C---:B--2---:R-:W-:Y:S08]  /*5800*/  HMMA.16816.F32 R92, R128.reuse, R96, R108 ;  /* 0x00000060805c723c */ /* 0x044ff0000000186c */
[C---:B------:R-:W-:Y:S01]  /*5810*/  HMMA.16816.F32 R96, R128.reuse, R98, R112 ;  /* 0x000000628060723c */ /* 0x040fe20000001870 */
[----:B------:R-:W1:Y:S07]  /*5820*/  LDSM.16.MT88.4 R112, [R252+0x7800] ;  /* 0x00780000fc70783b */ /* 0x000e6e0000004200 */
[----:B------:R-:W-:Y:S01]  /*5830*/  HMMA.16816.F32 R72, R128, R74, R88 ;  /* 0x0000004a8048723c */ /* 0x000fe20000001858 */
[----:B------:R-:W2:Y:S07]  /*5840*/  LDSM.16.MT88.4 R88, [R251+0x5800] ;  /* 0x00580000fb58783b */ /* 0x000eae0000004200 */
[C---:B------:R-:W-:Y:S08]  /*5850*/  HMMA.16816.F32 R20, R4.reuse, R8, R20 ;  /* 0x000000080414723c */ /* 0x040ff00000001814 */
[----:B------:R-:W-:Y:S01]  /*5860*/  HMMA.16816.F32 R12, R4, R10, R12 ;  /* 0x0000000a040c723c */ /* 0x000fe2000000180c */
[----:B------:R3:W-:Y:S07]  /*5870*/  LDSM.16.MT88.4 R4, [R0+0x7800] ;  /* 0x007800000004783b */ /* 0x0007ee0000004200 */
[----:B-1----:R-:W-:Y:S01]  /*5880*/  HMMA.16816.F32 R108, R128, R112, R120 ;  /* 0x00000070806c723c */ /* 0x002fe20000001878 */
[----:B------:R-:W1:Y:S01]  /*5890*/  LDSM.16.MT88.4 R120, [R251+0x7800] ;  /* 0x00780000fb78783b */ /* 0x000e620000004200 */
[----:B---3--:R-:W-:-:S06]  /*58a0*/  IMAD.MOV.U32 R0, RZ, RZ, R135 ;  /* 0x000000ffff007224 */ /* 0x008fcc00078e0087 */
[----:B--2---:R-:W-:Y:S01]  /*58b0*/  HMMA.16816.F32 R84, R128, R88, R100 ;  /* 0x000000588054723c */ /* 0x004fe20000001864 */
[----:B------:R-:W-:Y:S01]  /*58c0*/  @P2 SHF.R.U32.HI R0, RZ, c[0x0][0x2cc], R2 ;  /* 0x0000b300ff002a19 */ /* 0x000fe20000011602 */
[----:B------:R-:W-:-:S06]  /*58d0*/  IMAD.MOV.U32 R2, RZ, RZ, c[0x0][0x168] ;  /* 0x00005a00ff027624 */ /* 0x000fcc00078e00ff */
[----:B------:R-:W-:Y:S01]  /*58e0*/  HMMA.16816.F32 R88, R128, R90, R104 ;  /* 0x0000005a8058723c */ /* 0x000fe20000001868 */
[----:B------:R-:W2:Y:S01]  /*58f0*/  LDSM.16.MT88.4 R104, [R248+0x7800] ;  /* 0x00780000f868783b */ /* 0x000ea20000004200 */
[----:B------:R-:W-:-:S04]  /*5900*/  IADD3 R0, R0, c[0x0][0x1d0], -R2 ;  /* 0x0000740000007a10 */ /* 0x000fc80007ffe802 */
[----:B------:R-:W-:-:S04]  /*5910*/  SHF.R.S32.HI R2, RZ, 0x1f, R0 ;  /* 0x0000001fff027819 */ /* 0x000fc80000011400 */
[----:B------:R-:W-:Y:S01]  /*5920*/  LEA.HI R0, R2, R0, RZ, 0x6 ;  /* 0x0000000002007211 */ /* 0x000fe200078f30ff */
[----:B------:R-:W-:Y:S03]  /*5930*/  HMMA.16816.F32 R112, R128, R114, R116 ;  /* 0x000000728070723c */ /* 0x000fe60000001874 */
[----:B------:R-:W-:-:S04]  /*5940*/  SHF.R.S32.HI R0, RZ, 0x6, R0 ;  /* 0x00000006ff007819 */ /* 0x000fc80000011400 */
[----:B------:R-:W-:Y:S01]  /*5950*/  IMNMX R0, RZ, R0, !PT ;  /* 0x00000000ff007217 */ /* 0x000fe20007800200 */
[C---:B-1----:R-:W-:Y:S08]  /*5960*/  HMMA.16816.F32 R116, R128.reuse, R120, R180 ;  /* 0x000000788074723c */ /* 0x042ff000000018b4 */
[C---:B------:R-:W-:Y:S08]  /*5970*/  HMMA.16816.F32 R120, R128.reuse, R122, R124 ;  /* 0x0000007a8078723c */ /* 0x040ff0000000187c */
[----:B------:R-:W-:Y:S07]  /*5980*/  HMMA.16816.F32 R124, R128, R4, R20 ;  /* 0x00000004807c723c */ /* 0x000fee0000001814 */
[----:B------:R-:W-:-:S05]  /*5990*/  IADD3 R4, R134, -0x2, RZ ;  /* 0xfffffffe86047810 */ /* 0x000fca0007ffe0ff */
[----:B------:R1:W-:Y:S04]  /*59a0*/  STL [R1+0x5c], R4 ;  /* 0x00005c0401007387 */ /* 0x0003e80000100800 */
[----:B------:R1:W-:Y:S01]  /*59b0*/  STL [R1+0x84], R0 ;  /* 0x0000840001007387 */ /* 0x0003e20000100800 */
[----:B------:R-:W-:Y:S01]  /*59c0*/  ISETP.GE.AND P0, PT, R4, R0, PT ;  /* 0x000000000400720c */ /* 0x000fe20003f06270 */
[C---:B------:R-:W-:Y:S08]  /*59d0*/  HMMA.16816.F32 R136, R128.reuse, R140, R136 ;  /* 0x0000008c8088723c */ /* 0x040ff00000001888 */
        /* <DEDUP_REMOVED lines=9> */
[----:B------:R-:W-:Y:S01]  /*5a70*/  HMMA.16816.F32 R128, R128, R6, R12 ;  /* 0x000000068080723c */ /* 0x000fe2000000180c */
[----:B------:R-:W-:Y:S01]  /*5a80*/  @!UPT UIADD3 URZ, URZ, URZ, URZ ;  /* 0x0000003f3f3ff290 */ /* 0x000fe2000fffe03f */
[----:B------:R-:W-:Y:S11]  /*5a90*/  @!P0 BRA `(.L_x_476) ;  /* 0x000043b000008947 */ /* 0x000ff60003800000 */
[----:B-1----:R-:W-:Y:S02]  /*5aa0*/  MOV R0, R4 ;  /* 0x0000000400007202 */ /* 0x002fe40000000f00 */
[----:B------:R-:W-:-:S02]  /*5ab0*/  MOV R134, R132 ;  /* 0x0000008400867202 */ /* 0x000fc40000000f00 */
[----:B------:R-:W-:Y:S01]  /*5ac0*/  MOV R3, R133 ;  /* 0x0000008500037202 */ /* 0x000fe20000000f00 */
[----:B------:R1:W-:Y:S06]  /*5ad0*/  STL [R1+0x60], R0 ;  /* 0x0000600001007387 */ /* 0x0003ec0000100800 */
.L_x_477:
[----:B------:R-:W2:Y:S01]  /*5ae0*/  LDL R2, [R1+0x60] ;  /* 0x0000600001027983 */ /* 0x000ea20000100800 */
[----:B------:R-:W-:Y:S04]  /*5af0*/  DEPBAR.LE SB0, 0x0 ;  /* 0x000080000000791a */ /* 0x000fe80000000000 */
[----:B------:R-:W3:Y:S01]  /*5b00*/  LDL.64 R16, [R1+0x70] ;  /* 0x0000700001107983 */ /* 0x000ee20000100a00 */
[----:B------:R-:W-:Y:S05]  /*5b10*/  WARPSYNC 0xffffffff ;  /* 0xffffffff00007948 */ /* 0x000fea0003800000 */
[----:B------:R-:W4:Y:S04]  /*5b20*/  LDL R13, [R1+0x78] ;  /* 0x00007800010d7983 */ /* 0x000f280000100800 */
[----:B------:R-:W-:Y:S06]  /*5b30*/  STL.64 [R1+0x138], R128 ;  /* 0x0001388001007387 */ /* 0x000fec0000100a00 */
[----:B-1----:R1:W-:Y:S04]  /*5b40*/  STL [R1+0x134], R130 ;  /* 0x0001348201007387 */ /* 0x0023e80000100800 */
[----:B------:R1:W-:Y:S04]  /*5b50*/  STL [R1+0x130], R131 ;  /* 0x0001308301007387 */ /* 0x0003e80000100800 */
[----:B------:R-:W4:Y:S04]  /*5b60*/  LDL R168, [R1+0x8] ;  /* 0x0000080001a87983 */ /* 0x000f280000100800 */
[----:B------:R-:W4:Y:S04]  /*5b70*/  LDL R180, [R1+0x44] ;  /* 0x0000440001b47983 */ /* 0x000f280000100800 */
[----:B------:R-:W4:Y:S04]  /*5b80*/  LDL R135, [R1+0x40] ;  /* 0x0000400001877983 */ /* 0x000f280000100800 */
[----:B------:R-:W-:Y:S08]  /*5b90*/  BAR.SYNC.DEFER_BLOCKING 0x0 ;  /* 0x0000000000007b1d */ /* 0x000ff00000010000 */
[----:B------:R-:W-:Y:S08]  /*5ba0*/  LDSM.16.M88.4 R24, [R249+0x1000] ;  /* 0x00100000f918783b */ /* 0x000ff00000000200 */
[----:B-1----:R-:W4:Y:S04]  /*5bb0*/  LDL R130, [R1+0x3c] ;  /* 0x00003c0001827983 */ /* 0x002f280000100800 */
[----:B------:R-:W4:Y:S01]  /*5bc0*/  LDL R131, [R1+0x58] ;  /* 0x0000580001837983 */ /* 0x000f220000100800 */
[C---:B--2---:R-:W-:Y:S11]  /*5bd0*/  ISETP.GE.AND P1, PT, R2.reuse, RZ, PT ;  /* 0x000000ff0200720c */ /* 0x044ff60003f26270 */
[----:B------:R-:W-:Y:S02]  /*5be0*/  @!UPT UIADD3 URZ, URZ, URZ, URZ ;  /* 0x0000003f3f3ff290 */ /* 0x000fe4000fffe03f */
[----:B------:R-:W-:Y:S01]  /*5bf0*/  @P1 SHF.R.S32.HI R0, RZ, 0x1f, R2 ;  /* 0x0000001fff001819 */ /* 0x000fe20000011402 */
[----:B------:R-:W-:Y:S01]  /*5c00*/  @P1 IMAD.WIDE.U32 R4, R2, c[0x0][0x208], RZ ;  /* 0x0000820002041a25 */ /* 0x000fe200078e00ff */
[----:B---3--:R-:W-:Y:S03]  /*5c10*/  @P1 IADD3 R10, P0, R16, 0x40, RZ ;  /* 0x00000040100a1810 */ /* 0x008fe60007f1e0ff */
[----:B------:R-:W-:Y:S01]  /*5c20*/  @P1 IMAD R0, R0, c[0x0][0x208], RZ ;  /* 0x0000820000001a24 */ /* 0x000fe200078e02ff */
[-C--:B----4-:R-:W-:Y:S01]  /*5c30*/  @P1 IADD3.X R9, RZ, R13.reuse, RZ, P0, !PT ;  /* 0x0000000dff091210 */ /* 0x090fe200007fe4ff */
[----:B------:R-:W-:Y:S02]  /*5c40*/  @P1 IMAD.MOV.U32 R6, RZ, RZ, c[0x0][0x20c] ;  /* 0x00008300ff061624 */ /* 0x000fe400078e00ff */
[----:B------:R-:W-:Y:S01]  /*5c50*/  @P1 IMAD R0, R2, c[0x0][0x20c], R0 ;  /* 0x0000830002001a24 */ /* 0x000fe200078e0200 */
[C---:B------:R-:W-:Y:S04]  /*5c60*/  @P1 SHF.L.U32 R2, R4.reuse, 0x6, RZ ;  /* 0x0000000604021819 */ /* 0x040fe800000006ff */
[----:B------:R-:W-:Y:S02]  /*5c70*/  @P1 IADD3 R0, R5, R0, RZ ;  /* 0x0000000005001210 */ /* 0x000fe40007ffe0ff */
[----:B------:R-:W-:Y:S01]  /*5c80*/  @P1 MOV R5, c[0x0][0x208] ;  /* 0x0000820000051a02 */ /* 0x000fe20000000f00 */
[----:B------:R-:W-:Y:S01]  /*5c90*/  LDSM.16.M88.4 R168, [R168] ;  /* 0x00000000a8a8783b */ /* 0x000fe20000000200 */
[----:B------:R-:W-:Y:S02]  /*5ca0*/  @P1 SHF.L.U64.HI R0, R4, 0x6, R0 ;  /* 0x0000000604001819 */ /* 0x000fe40000010200 */
[C---:B------:R-:W-:Y:S04]  /*5cb0*/  @P1 LEA R4, P0, R5.reuse, R2, 0x5 ;  /* 0x0000000205041211 */ /* 0x040fe800078028ff */
[----:B------:R-:W-:Y:S01]  /*5cc0*/  @P1 LEA.HI.X R5, R5, R0, R6, 0x5, P0 ;  /* 0x0000000005051211 */ /* 0x000fe200000f2c06 */
[----:B------:R-:W-:Y:S01]  /*5cd0*/  LDSM.16.M88.4 R180, [R180] ;  /* 0x00000000b4b4783b */ /* 0x000fe20000000200 */
[----:B------:R-:W-:Y:S04]  /*5ce0*/  @P1 IADD3 R6, P0, R2, R16, RZ ;  /* 0x0000001002061210 */ /* 0x000fe80007f1e0ff */
[-C--:B------:R-:W-:Y:S02]  /*5cf0*/  @P1 IADD3.X R8, R0, R13.reuse, RZ, P0, !PT ;  /* 0x0000000d00081210 */ /* 0x080fe400007fe4ff */
[----:B------:R-:W-:Y:S01]  /*5d00*/  @P1 IADD3 R7, P0, R2, R10, RZ ;  /* 0x0000000a02071210 */ /* 0x000fe20007f1e0ff */
[----:B------:R-:W-:Y:S04]  /*5d10*/  LDSM.16.M88.4 R184, [R135] ;  /* 0x0000000087b8783b */ /* 0x000fe80000000200 */
[----:B------:R-:W-:Y:S01]  /*5d20*/  @P1 IMAD.X R11, R0, 0x1, R9, P0 ;  /* 0x00000001000b1824 */ /* 0x000fe200000e0609 */
[C---:B------:R-:W-:Y:S04]  /*5d30*/  @P1 LEA R132, P0, R6.reuse, c[0x0][0x1f8], 0x1 ;  /* 0x00007e0006841a11 */ /* 0x040fe800078008ff */
[----:B------:R-:W-:Y:S02]  /*5d40*/  @P1 LEA.HI.X R133, R6, c[0x0][0x1fc], R8, 0x1, P0 ;  /* 0x00007f0006851a11 */ /* 0x000fe400000f0c08 */
[C---:B------:R-:W-:Y:S04]  /*5d50*/  @P1 LEA R28, P0, R7.reuse, c[0x0][0x1f8], 0x1 ;  /* 0x00007e00071c1a11 */ /* 0x040fe800078008ff */
[----:B------:R-:W-:Y:S02]  /*5d60*/  @P1 LEA.HI.X R29, R7, c[0x0][0x1fc], R11, 0x1, P0 ;  /* 0x00007f00071d1a11 */ /* 0x000fe400000f0c0b */
[----:B------:R-:W-:Y:S04]  /*5d70*/  @P1 IADD3 R8, P0, R16, 0x80, RZ ;  /* 0x0000008010081810 */ /* 0x000fe80007f1e0ff */
[----:B------:R-:W-:Y:S02]  /*5d80*/  @P1 IADD3.X R7, RZ, R13, RZ, P0, !PT ;  /* 0x0000000dff071210 */ /* 0x000fe400007fe4ff */
[----:B------:R-:W-:Y:S04]  /*5d90*/  @P1 IADD3 R6, P0, R2, R8, RZ ;  /* 0x0000000802061210 */ /* 0x000fe80007f1e0ff */
[----:B------:R-:W-:Y:S01]  /*5da0*/  @P1 IADD3.X R11, R0, R7, RZ, P0, !PT ;  /* 0x00000007000b1210 */ /* 0x000fe200007fe4ff */
[----:B------:R1:W-:Y:S01]  /*5db0*/  LDSM.16.M88.4 R188, [R130] ;  /* 0x0000000082bc783b */ /* 0x0003e20000000200 */
[C---:B------:R-:W-:Y:S04]  /*5dc0*/  @P1 LEA R14, P0, R6.reuse, c[0x0][0x1f8], 0x1 ;  /* 0x00007e00060e1a11 */ /* 0x040fe800078008ff */
[----:B------:R-:W-:Y:S02]  /*5dd0*/  @P1 LEA.HI.X R15, R6, c[0x0][0x1fc], R11, 0x1, P0 ;  /* 0x00007f00060f1a11 */ /* 0x000fe400000f0c0b */
[----:B------:R-:W-:Y:S04]  /*5de0*/  @P1 IADD3 R6, P0, R16, 0xc0, RZ ;  /* 0x000000c010061810 */ /* 0x000fe80007f1e0ff */
[----:B------:R-:W-:Y:S02]  /*5df0*/  @P1 IADD3.X R12, RZ, R13, RZ, P0, !PT ;  /* 0x0000000dff0c1210 */ /* 0x000fe400007fe4ff */
[----:B------:R-:W-:Y:S05]  /*5e00*/  @P1 IADD3 R2, P0, R2, R6, RZ ;  /* 0x0000000602021210 */ /* 0x000fea0007f1e0ff */
[----:B------:R-:W-:Y:S01]  /*5e10*/  @P1 IMAD.X R0, R0, 0x1, R12, P0 ;  /* 0x0000000100001824 */ /* 0x000fe200000e060c */
[C---:B------:R-:W-:Y:S04]  /*5e20*/  @P1 LEA R22, P0, R2.reuse, c[0x0][0x1f8], 0x1 ;  /* 0x00007e0002161a11 */ /* 0x040fe800078008ff */
[----:B------:R-:W-:Y:S01]  /*5e30*/  @P1 LEA.HI.X R23, R2, c[0x0][0x1fc], R0, 0x1, P0 ;  /* 0x00007f0002171a11 */ /* 0x000fe200000f0c00 */
[----:B-1----:R-:W2:Y:S01]  /*5e40*/  LDL R130, [R1+0x38] ;  /* 0x0000380001827983 */ /* 0x002ea20000100800 */
[C---:B------:R-:W-:Y:S04]  /*5e50*/  @P1 IADD3 R2, P0, R4.reuse, R10, RZ ;  /* 0x0000000a04021210 */ /* 0x040fe80007f1e0ff */
[C---:B------:R-:W-:Y:S02]  /*5e60*/  @P1 IADD3.X R21, R5.reuse, R9, RZ, P0, !PT ;  /* 0x0000000905151210 */ /* 0x040fe400007fe4ff */
[C---:B------:R-:W-:Y:S02]  /*5e70*/  @P1 IADD3 R0, P0, R4.reuse, R8, RZ ;  /* 0x0000000804001210 */ /* 0x040fe40007f1e0ff */
[----:B------:R-:W1:Y:S02]  /*5e80*/  LDSM.16.M88.4 R8, [R249] ;  /* 0x00000000f908783b */ /* 0x000e640000000200 */
[C---:B------:R-:W-:Y:S02]  /*5e90*/  @P1 IADD3.X R7, R5.reuse, R7, RZ, P0, !PT ;  /* 0x0000000705071210 */ /* 0x040fe400007fe4ff */
[C---:B------:R-:W-:Y:S04]  /*5ea0*/  @P1 IADD3 R6, P0, R4.reuse, R6, RZ ;  /* 0x0000000604061210 */ /* 0x040fe80007f1e0ff */
[C---:B------:R-:W-:Y:S02]  /*5eb0*/  @P1 IADD3.X R32, R5.reuse, R12, RZ, P0, !PT ;  /* 0x0000000c05201210 */ /* 0x040fe400007fe4ff */
[----:B------:R-:W-:Y:S02]  /*5ec0*/  @P1 IADD3 R4, P0, R4, R16, RZ ;  /* 0x0000001004041210 */ /* 0x000fe40007f1e0ff */
[----:B------:R-:W3:Y:S03]  /*5ed0*/  LDSM.16.M88.4 R16, [R249+0x800] ;  /* 0x00080000f910783b */ /* 0x000ee60000000200 */
[----:B------:R-:W-:Y:S01]  /*5ee0*/  @P1 IMAD.X R5, R5, 0x1, R13, P0 ;  /* 0x0000000105051824 */ /* 0x000fe200000e060d */
[C---:B------:R-:W-:Y:S04]  /*5ef0*/  @P1 LEA R12, P0, R4.reuse, c[0x0][0x1f8], 0x1 ;  /* 0x00007e00040c1a11 */ /* 0x040fe800078008ff */
[----:B------:R-:W-:Y:S02]  /*5f00*/  @P1 LEA.HI.X R13, R4, c[0x0][0x1fc], R5, 0x1, P0 ;  /* 0x00007f00040d1a11 */ /* 0x000fe400000f0c05 */
[C---:B------:R-:W-:Y:S04]  /*5f10*/  @P1 LEA R20, P0, R2.reuse, c[0x0][0x1f8], 0x1 ;  /* 0x00007e0002141a11 */ /* 0x040fe800078008ff */
[----:B------:R-:W-:Y:S02]  /*5f20*/  @P1 LEA.HI.X R21, R2, c[0x0][0x1fc], R21, 0x1, P0 ;  /* 0x00007f0002151a11 */ /* 0x000fe400000f0c15 */
[C---:B------:R-:W-:Y:S01]  /*5f30*/  @P1 LEA R30, P0, R0.reuse, c[0x0][0x1f8], 0x1 ;  /* 0x00007e00001e1a11 */ /* 0x040fe200078008ff */
[----:B------:R-:W4:Y:S03]  /*5f40*/  LDL R2, [R1+0x2c] ;  /* 0x00002c0001027983 */ /* 0x000f260000100800 */
[----:B------:R-:W-:Y:S02]  /*5f50*/  @P1 LEA.HI.X R31, R0, c[0x0][0x1fc], R7, 0x1, P0 ;  /* 0x00007f00001f1a11 */ /* 0x000fe400000f0c07 */
[----:B------:R-:W2:Y:S01]  /*5f60*/  LDL R0, [R1] ;  /* 0x0000000001007983 */ /* 0x000ea20000100800 */
[C---:B------:R-:W-:Y:S04]  /*5f70*/  @P1 LEA R128, P0, R6.reuse, c[0x0][0x1f8], 0x1 ;  /* 0x00007e0006801a11 */ /* 0x040fe800078008ff */
[----:B------:R-:W-:Y:S02]  /*5f80*/  @P1 LEA.HI.X R129, R6, c[0x0][0x1fc], R32, 0x1, P0 ;  /* 0x00007f0006811a11 */ /* 0x000fe400000f0c20 */
[C---:B-1---5:R-:W-:Y:S01]  /*5f90*/  HMMA.16816.F32 R4, R172.reuse, R8, RZ ;  /* 0x00000008ac04723c */ /* 0x062fe200000018ff */
[----:B------:R-:W1:Y:S07]  /*5fa0*/  LDSM.16.M88.4 R32, [R249+0x1800] ;  /* 0x00180000f920783b */ /* 0x000e6e0000000200 */
[C---:B------:R-:W-:Y:S01]  /*5fb0*/  HMMA.16816.F32 R8, R172.reuse, R10, RZ ;  /* 0x0000000aac08723c */ /* 0x040fe200000018ff */
[----:B------:R-:W-:Y:S01]  /*5fc0*/  @!PT LDS RZ, [RZ] ;  /* 0x00000000fffff984 */ /* 0x000fe20000000800 */
[----:B------:R-:W-:Y:S01]  /*5fd0*/  @!PT LDS RZ, [RZ] ;  /* 0x00000000fffff984 */ /* 0x000fe20000000800 */
[----:B------:R-:W-:Y:S01]  /*5fe0*/  @!PT LDS RZ, [RZ] ;  /* 0x00000000fffff984 */ /* 0x000fe20000000800 */
[----:B------:R1:W-:Y:S08]  /*5ff0*/  @P1 LDGSTS.E.BYPASS.LTC128B.128 [R131+0x100], [R132.64], !P6 ;  /* 0x0010000084831fae */ /* 0x0003f0000f101d46 */
[----:B------:R1:W-:Y:S08]  /*6000*/  @P1 LDGSTS.E.BYPASS.LTC128B.128 [R131+0x2100], [R28.64], !P5 ;  /* 0x021000001c831fae */ /* 0x0003f0000e901d46 */
[----:B------:R3:W-:Y:S08]  /*6010*/  @P1 LDGSTS.E.BYPASS.LTC128B.128 [R131+0x4100], [R14.64], !P4 ;  /* 0x041000000e831fae */ /* 0x0007f0000e101d46 */
[----:B------:R1:W-:Y:S08]  /*6020*/  @P1 LDGSTS.E.BYPASS.LTC128B.128 [R131+0x6100], [R22.64], !P3 ;  /* 0x0610000016831fae */ /* 0x0003f0000d901d46 */
[----:B------:R3:W-:Y:S08]  /*6030*/  @P1 LDGSTS.E.BYPASS.LTC128B.128 [R131+0x1100], [R12.64], !P6 ;  /* 0x011000000c831fae */ /* 0x0007f0000f101d46 */
[----:B------:R1:W-:Y:S08]  /*6040*/  @P1 LDGSTS.E.BYPASS.LTC128B.128 [R131+0x3100], [R20.64], !P5 ;  /* 0x0310000014831fae */ /* 0x0003f0000e901d46 */
[----:B------:R1:W-:Y:S08]  /*6050*/  @P1 LDGSTS.E.BYPASS.LTC128B.128 [R131+0x5100], [R30.64], !P4 ;  /* 0x051000001e831fae */ /* 0x0003f0000e101d46 */
[----:B------:R1:W-:Y:S01]  /*6060*/  @P1 LDGSTS.E.BYPASS.LTC128B.128 [R131+0x7100], [R128.64], !P3 ;  /* 0x0710000080831fae */ /* 0x0003e2000d901d46 */
[C---:B---3--:R-:W-:Y:S07]  /*6070*/  HMMA.16816.F32 R12, R172.reuse, R16, RZ ;  /* 0x00000010ac0c723c */ /* 0x048fee00000018ff */
[----:B------:R-:W0:Y:S01]  /*6080*/  LDGDEPBAR ;  /* 0x00000000000079af */ /* 0x000e220000000000 */
[C---:B------:R-:W-:Y:S08]  /*6090*/  HMMA.16816.F32 R16, R172.reuse, R18, RZ ;  /* 0x00000012ac10723c */ /* 0x040ff000000018ff */
[C---:B-1----:R-:W-:Y:S08]  /*60a0*/  HMMA.16816.F32 R20, R172.reuse, R24, RZ ;  /* 0x00000018ac14723c */ /* 0x042ff000000018ff */
[C---:B------:R-:W-:Y:S01]  /*60b0*/  HMMA.16816.F32 R24, R172.reuse, R26, RZ ;  /* 0x0000001aac18723c */ /* 0x040fe200000018ff */
[----:B------:R-:W3:Y:S04]  /*60c0*/  LDL R129, [R1+0x34] ;  /* 0x0000340001817983 */ /* 0x000ee80000100800 */
[----:B------:R-:W3:Y:S03]  /*60d0*/  LDL R128, [R1+0x30] ;  /* 0x0000300001807983 */ /* 0x000ee60000100800 */
[C---:B------:R-:W-:Y:S01]  /*60e0*/  HMMA.16816.F32 R28, R172.reuse, R32, RZ ;  /* 0x00000020ac1c723c */ /* 0x040fe200000018ff */
[----:B------:R-:W-:Y:S04]  /*60f0*/  STL [R1+0x100], R172 ;  /* 0x000100ac01007387 */ /* 0x000fe80000100800 */
[----:B------:R-:W-:Y:S03]  /*6100*/  STL [R1+0xfc], R173 ;  /* 0x0000fcad01007387 */ /* 0x000fe60000100800 */
[----:B------:R-:W-:Y:S01]  /*6110*/  HMMA.16816.F32 R32, R172, R34, RZ ;  /* 0x00000022ac20723c */ /* 0x000fe200000018ff */
[----:B------:R-:W-:Y:S04]  /*6120*/  STL [R1+0xf8], R174 ;  /* 0x0000f8ae01007387 */ /* 0x000fe80000100800 */
[----:B------:R-:W-:Y:S03]  /*6130*/  STL [R1+0xf4], R175 ;  /* 0x0000f4af01007387 */ /* 0x000fe60000100800 */
[C---:B------:R-:W-:Y:S01]  /*6140*/  HMMA.16816.F32 R4, R176.reuse, R168, R4 ;  /* 0x000000a8b004723c */ /* 0x040fe20000001804 */
[----:B------:R-:W-:Y:S04]  /*6150*/  STL [R1+0x110], R176 ;  /* 0x000110b001007387 */ /* 0x000fe80000100800 */
[----:B------:R-:W-:Y:S03]  /*6160*/  STL [R1+0x10c], R177 ;  /* 0x00010cb101007387 */ /* 0x000fe60000100800 */
[C---:B------:R-:W-:Y:S01]  /*6170*/  HMMA.16816.F32 R8, R176.reuse, R170, R8 ;  /* 0x000000aab008723c */ /* 0x040fe20000001808 */
[----:B------:R1:W-:Y:S04]  /*6180*/  STL [R1+0x108], R178 ;  /* 0x000108b201007387 */ /* 0x0003e80000100800 */
[----:B------:R-:W-:Y:S03]  /*6190*/  STL [R1+0x104], R179 ;  /* 0x000104b301007387 */ /* 0x000fe60000100800 */
[C---:B------:R-:W-:Y:S01]  /*61a0*/  HMMA.16816.F32 R12, R176.reuse, R180, R12 ;  /* 0x000000b4b00c723c */ /* 0x040fe2000000180c */
[----:B------:R-:W-:Y:S04]  /*61b0*/  STL [R1+0x120], R192 ;  /* 0x000120c001007387 */ /* 0x000fe80000100800 */
        /* <DEDUP_REMOVED lines=8> */
[----:B------:R-:W-:Y:S07]  /*6240*/  STL [R1+0x124], R199 ;  /* 0x000124c701007387 */ /* 0x000fee0000100800 */
[C---:B------:R-:W-:Y:S08]  /*6250*/  HMMA.16816.F32 R28, R176.reuse, R188, R28 ;  /* 0x000000bcb01c723c */ /* 0x040ff0000000181c */
[----:B------:R-:W-:Y:S07]  /*6260*/  HMMA.16816.F32 R32, R176, R190, R32 ;  /* 0x000000beb020723c */ /* 0x000fee0000001820 */
[----:B-1----:R-:W-:Y:S04]  /*6270*/  MOV R178, c[0x0][0x2c4] ;  /* 0x0000b10000b27a02 */ /* 0x002fe80000000f00 */
[----:B------:R-:W-:Y:S01]  /*6280*/  ISETP.NE.AND P2, PT, R178, 0x1, PT ;  /* 0x00000001b200780c */ /* 0x000fe20003f45270 */
[----:B--2---:R-:W1:Y:S08]  /*6290*/  LDSM.16.M88.4 R168, [R0] ;  /* 0x0000000000a8783b */ /* 0x004e700000000200 */
[----:B------:R-:W2:Y:S08]  /*62a0*/  LDSM.16.M88.4 R180, [R0+0x800] ;  /* 0x0008000000b4783b */ /* 0x000eb00000000200 */
[----:B------:R-:W-:Y:S01]  /*62b0*/  LDSM.16.M88.4 R184, [R0+0x1800] ;  /* 0x0018000000b8783b */ /* 0x000fe20000000200 */
[C---:B-1----:R-:W-:Y:S08]  /*62c0*/  HMMA.16816.F32 R4, R192.reuse, R168, R4 ;  /* 0x000000a8c004723c */ /* 0x042ff00000001804 */
[C---:B------:R-:W-:Y:S01]  /*62d0*/  HMMA.16816.F32 R8, R192.reuse, R170, R8 ;  /* 0x000000aac008723c */ /* 0x040fe20000001808 */
[----:B------:R-:W1:Y:S07]  /*62e0*/  LDSM.16.M88.4 R168, [R0+0x1000] ;  /* 0x0010000000a8783b */ /* 0x000e6e0000000200 */
[C---:B--2---:R-:W-:Y:S08]  /*62f0*/  HMMA.16816.F32 R12, R192.reuse, R180, R12 ;  /* 0x000000b4c00c723c */ /* 0x044ff0000000180c */
[C---:B------:R-:W-:Y:S01]  /*6300*/  HMMA.16816.F32 R16, R192.reuse, R182, R16 ;  /* 0x000000b6c010723c */ /* 0x040fe20000001810 */
[----:B------:R-:W2:Y:S07]  /*6310*/  LDSM.16.M88.4 R180, [R250] ;  /* 0x00000000fab4783b */ /* 0x000eae0000000200 */
[C---:B-1----:R-:W-:Y:S08]  /*6320*/  HMMA.16816.F32 R20, R192.reuse, R168, R20 ;  /* 0x000000a8c014723c */ /* 0x042ff00000001814 */
[C---:B------:R-:W-:Y:S01]  /*6330*/  HMMA.16816.F32 R24, R192.reuse, R170, R24 ;  /* 0x000000aac018723c */ /* 0x040fe20000001818 */
[----:B------:R-:W1:Y:S07]  /*6340*/  LDSM.16.M88.4 R168, [R250+0x800] ;  /* 0x00080000faa8783b */ /* 0x000e6e0000000200 */
[C---:B------:R-:W-:Y:S08]  /*6350*/  HMMA.16816.F32 R28, R192.reuse, R184, R28 ;  /* 0x000000b8c01c723c */ /* 0x040ff0000000181c */
[----:B------:R-:W-:Y:S01]  /*6360*/  HMMA.16816.F32 R32, R192, R186, R32 ;  /* 0x000000bac020723c */ /* 0x000fe20000001820 */
[----:B------:R-:W3:Y:S07]  /*6370*/  LDSM.16.M88.4 R184, [R250+0x1000] ;  /* 0x00100000fab8783b */ /* 0x000eee0000000200 */
[C---:B--2---:R-:W-:Y:S08]  /*6380*/  HMMA.16816.F32 R4, R196.reuse, R180, R4 ;  /* 0x000000b4c404723c */ /* 0x044ff00000001804 */
[C---:B------:R-:W-:Y:S01]  /*6390*/  HMMA.16816.F32 R8, R196.reuse, R182, R8 ;  /* 0x000000b6c408723c */ /* 0x040fe20000001808 */
[----:B------:R-:W2:Y:S07]  /*63a0*/  LDSM.16.M88.4 R180, [R250+0x1800] ;  /* 0x00180000fab4783b */ /* 0x000eae0000000200 */
[C---:B-1----:R-:W-:Y:S08]  /*63b0*/  HMMA.16816.F32 R12, R196.reuse, R168, R12 ;  /* 0x000000a8c40c723c */ /* 0x042ff0000000180c */
[C---:B------:R-:W-:Y:S01]  /*63c0*/  HMMA.16816.F32 R16, R196.reuse, R170, R16 ;  /* 0x000000aac410723c */ /* 0x040fe20000001810 */
[----:B------:R-:W1:Y:S07]  /*63d0*/  LDSM.16.M88.4 R168, [R249+0x2000] ;  /* 0x00200000f9a8783b */ /* 0x000e6e0000000200 */
[C---:B---3--:R-:W-:Y:S08]  /*63e0*/  HMMA.16816.F32 R20, R196.reuse, R184, R20 ;  /* 0x000000b8c414723c */ /* 0x048ff00000001814 */
[C---:B------:R-:W-:Y:S01]  /*63f0*/  HMMA.16816.F32 R24, R196.reuse, R186, R24 ;  /* 0x000000bac418723c */ /* 0x040fe20000001818 */
[----:B------:R-:W3:Y:S07]  /*6400*/  LDSM.16.M88.4 R184, [R249+0x2800] ;  /* 0x00280000f9b8783b */ /* 0x000eee0000000200 */
[C---:B--2---:R-:W-:Y:S08]  /*6410*/  HMMA.16816.F32 R28, R196.reuse, R180, R28 ;  /* 0x000000b4c41c723c */ /* 0x044ff0000000181c */
[----:B------:R-:W-:Y:S01]  /*6420*/  HMMA.16816.F32 R32, R196, R182, R32 ;  /* 0x000000b6c420723c */ /* 0x000fe20000001820 */
[----:B------:R-:W2:Y:S07]  /*6430*/  LDSM.16.M88.4 R180, [R249+0x3000] ;  /* 0x00300000f9b4783b */ /* 0x000eae0000000200 */
[C---:B-1----:R-:W-:Y:S08]  /*6440*/  HMMA.16816.F32 R4, R200.reuse, R168, R4 ;  /* 0x000000a8c804723c */ /* 0x042ff00000001804 */
[C---:B------:R-:W-:Y:S01]  /*6450*/  HMMA.16816.F32 R8, R200.reuse, R170, R8 ;  /* 0x000000aac808723c */ /* 0x040fe20000001808 */
[----:B------:R-:W1:Y:S07]  /*6460*/  LDSM.16.M88.4 R168, [R249+0x3800] ;  /* 0x00380000f9a8783b */ /* 0x000e6e0000000200 */
[C---:B---3--:R-:W-:Y:S08]  /*6470*/  HMMA.16816.F32 R12, R200.reuse, R184, R12 ;  /* 0x000000b8c80c723c */ /* 0x048ff0000000180c */
[C---:B------:R-:W-:Y:S01]  /*6480*/  HMMA.16816.F32 R16, R200.reuse, R186, R16 ;  /* 0x000000bac810723c */ /* 0x040fe20000001810 */
[----:B------:R3:W4:Y:S07]  /*6490*/  LDSM.16.M88.4 R184, [R130] ;  /* 0x0000000082b8783b */ /* 0x00072e0000000200 */
[C---:B--2---:R-:W-:Y:S08]  /*64a0*/  HMMA.16816.F32 R20, R200.reuse, R180, R20 ;  /* 0x000000b4c814723c */ /* 0x044ff00000001814 */
[C---:B------:R-:W-:Y:S01]  /*64b0*/  HMMA.16816.F32 R24, R200.reuse, R182, R24 ;  /* 0x000000b6c818723c */ /* 0x040fe20000001818 */
[----:B------:R2:W2:Y:S07]  /*64c0*/  LDSM.16.M88.4 R180, [R129] ;  /* 0x0000000081b4783b */ /* 0x0004ae0000000200 */
[C---:B-1----:R-:W-:Y:S01]  /*64d0*/  HMMA.16816.F32 R28, R200.reuse, R168, R28 ;  /* 0x000000a8c81c723c */ /* 0x042fe2000000181c */
[----:B---3--:R-:W3:Y:S07]  /*64e0*/  LDL R130, [R1+0x28] ;  /* 0x0000280001827983 */ /* 0x008eee0000100800 */
[----:B------:R-:W-:Y:S01]  /*64f0*/  HMMA.16816.F32 R32, R200, R170, R32 ;  /* 0x000000aac820723c */ /* 0x000fe20000001820 */
[----:B------:R1:W1:Y:S07]  /*6500*/  LDSM.16.M88.4 R168, [R128] ;  /* 0x0000000080a8783b */ /* 0x00026e0000000200 */
[C---:B----4-:R-:W-:Y:S01]  /*6510*/  HMMA.16816.F32 R4, R204.reuse, R184, R4 ;  /* 0x000000b8cc04723c */ /* 0x050fe20000001804 */
[----:B--2---:R-:W2:Y:S07]  /*6520*/  LDL R129, [R1+0x24] ;  /* 0x0000240001817983 */ /* 0x004eae0000100800 */
[C---:B------:R-:W-:Y:S01]  /*6530*/  HMMA.16816.F32 R8, R204.reuse, R186, R8 ;  /* 0x000000bacc08723c */ /* 0x040fe20000001808 */
[----:B------:R4:W4:Y:S07]  /*6540*/  LDSM.16.M88.4 R184, [R2] ;  /* 0x0000000002b8783b */ /* 0x00092e0000000200 */
[C---:B------:R-:W-:Y:S01]  /*6550*/  HMMA.16816.F32 R12, R204.reuse, R180, R12 ;  /* 0x000000b4cc0c723c */ /* 0x040fe2000000180c */
[----:B-1----:R-:W2:Y:S07]  /*6560*/  LDL R128, [R1+0x20] ;  /* 0x0000200001807983 */ /* 0x002eae0000100800 */
[C---:B------:R-:W-:Y:S01]  /*6570*/  HMMA.16816.F32 R16, R204.reuse, R182, R16 ;  /* 0x000000b6cc10723c */ /* 0x040fe20000001810 */
[----:B------:R-:W1:Y:S07]  /*6580*/  LDSM.16.M88.4 R180, [R0+0x2000] ;  /* 0x0020000000b4783b */ /* 0x000e6e0000000200 */
[C---:B------:R-:W-:Y:S01]  /*6590*/  HMMA.16816.F32 R20, R204.reuse, R168, R20 ;  /* 0x000000a8cc14723c */ /* 0x040fe20000001814 */
[----:B----4-:R-:W2:Y:S07]  /*65a0*/  LDL R2, [R1+0x1c] ;  /* 0x00001c0001027983 */ /* 0x010eae0000100800 */
        /* <DEDUP_REMOVED lines=33> */
[C---:B------:R-:W-:Y:S08]  /*67c0*/  HMMA.16816.F32 R16, R216.reuse, R182, R16 ;  /* 0x000000b6d810723c */ /* 0x040ff00000001810 */
[C---:B------:R-:W-:Y:S08]  /*67d0*/  HMMA.16816.F32 R20, R216.reuse, R168, R20 ;  /* 0x000000a8d814723c */ /* 0x040ff00000001814 */
[C---:B------:R-:W-:Y:S08]  /*67e0*/  HMMA.16816.F32 R24, R216.reuse, R170, R24 ;  /* 0x000000aad818723c */ /* 0x040ff00000001818 */
[C---:B------:R-:W-:Y:S08]  /*67f0*/  HMMA.16816.F32 R28, R216.reuse, R184, R28 ;  /* 0x000000b8d81c723c */ /* 0x040ff0000000181c */
[----:B------:R-:W-:Y:S01]  /*6800*/  HMMA.16816.F32 R32, R216, R186, R32 ;  /* 0x000000bad820723c */ /* 0x000fe20000001820 */
[----:B---3--:R1:W3:Y:S08]  /*6810*/  LDSM.16.M88.4 R180, [R130] ;  /* 0x0000000082b4783b */ /* 0x0082f00000000200 */
[----:B--2---:R2:W2:Y:S08]  /*6820*/  LDSM.16.M88.4 R168, [R129] ;  /* 0x0000000081a8783b */ /* 0x0044b00000000200 */
[----:B-1----:R-:W4:Y:S04]  /*6830*/  LDL R130, [R1+0x18] ;  /* 0x0000180001827983 */ /* 0x002f280000100800 */
[----:B------:R1:W1:Y:S01]  /*6840*/  LDSM.16.M88.4 R184, [R128] ;  /* 0x0000000080b8783b */ /* 0x0002620000000200 */
[C---:B---3--:R-:W-:Y:S07]  /*6850*/  HMMA.16816.F32 R4, R220.reuse, R180, R4 ;  /* 0x000000b4dc04723c */ /* 0x048fee0000001804 */
[----:B--2---:R-:W2:Y:S01]  /*6860*/  LDL R129, [R1+0x14] ;  /* 0x0000140001817983 */ /* 0x004ea20000100800 */
[C---:B------:R-:W-:Y:S03]  /*6870*/  HMMA.16816.F32 R8, R220.reuse, R182, R8 ;  /* 0x000000b6dc08723c */ /* 0x040fe60000001808 */
[----:B------:R3:W3:Y:S05]  /*6880*/  LDSM.16.M88.4 R180, [R2] ;  /* 0x0000000002b4783b */ /* 0x0006ea0000000200 */
[C---:B------:R-:W-:Y:S03]  /*6890*/  HMMA.16816.F32 R12, R220.reuse, R168, R12 ;  /* 0x000000a8dc0c723c */ /* 0x040fe6000000180c */
[----:B-1----:R-:W2:Y:S05]  /*68a0*/  LDL R128, [R1+0x10] ;  /* 0x0000100001807983 */ /* 0x002eaa0000100800 */
[C---:B------:R-:W-:Y:S01]  /*68b0*/  HMMA.16816.F32 R16, R220.reuse, R170, R16 ;  /* 0x000000aadc10723c */ /* 0x040fe20000001810 */
[----:B------:R-:W1:Y:S07]  /*68c0*/  LDSM.16.M88.4 R168, [R0+0x4000] ;  /* 0x0040000000a8783b */ /* 0x000e6e0000000200 */
[C---:B------:R-:W-:Y:S01]  /*68d0*/  HMMA.16816.F32 R20, R220.reuse, R184, R20 ;  /* 0x000000b8dc14723c */ /* 0x040fe20000001814 */
[----:B---3--:R-:W2:Y:S04]  /*68e0*/  LDL R2, [R1+0xc] ;  /* 0x00000c0001027983 */ /* 0x008ea80000100800 */
[----:B------:R-:W2:Y:S03]  /*68f0*/  LDL.LU R174, [R1+0x60] ;  /* 0x0000600001ae7983 */ /* 0x000ea60000300800 */
[C---:B------:R-:W-:Y:S01]  /*6900*/  HMMA.16816.F32 R24, R220.reuse, R186, R24 ;  /* 0x000000badc18723c */ /* 0x040fe20000001818 */
[----:B------:R-:W1:Y:S07]  /*6910*/  LDSM.16.M88.4 R184, [R0+0x4800] ;  /* 0x0048000000b8783b */ /* 0x000e6e0000000200 */
[C---:B------:R-:W-:Y:S01]  /*6920*/  HMMA.16816.F32 R28, R220.reuse, R180, R28 ;  /* 0x000000b4dc1c723c */ /* 0x040fe2000000181c */
[----:B------:R-:W2:Y:S04]  /*6930*/  LDL R188, [R1+0xa0] ;  /* 0x0000a00001bc7983 */ /* 0x000ea80000100800 */
[----:B------:R-:W2:Y:S03]  /*6940*/  LDL R179, [R1+0xac] ;  /* 0x0000ac0001b37983 */ /* 0x000ea60000100800 */
[----:B------:R-:W-:Y:S01]  /*6950*/  HMMA.16816.F32 R32, R220, R182, R32 ;  /* 0x000000b6dc20723c */ /* 0x000fe20000001820 */
[----:B------:R-:W1:Y:S07]  /*6960*/  LDSM.16.M88.4 R180, [R0+0x5000] ;  /* 0x0050000000b4783b */ /* 0x000e6e0000000200 */
[C---:B-1----:R-:W-:Y:S01]  /*6970*/  HMMA.16816.F32 R4, R224.reuse, R168, R4 ;  /* 0x000000a8e004723c */ /* 0x042fe20000001804 */
[----:B------:R-:W2:Y:S07]  /*6980*/  LDL R177, [R1+0xb0] ;  /* 0x0000b00001b17983 */ /* 0x000eae0000100800 */
        /* <DEDUP_REMOVED lines=32> */
[----:B----4-:R1:W4:Y:S08]  /*6b90*/  LDSM.16.M88.4 R168, [R130] ;  /* 0x0000000082a8783b */ /* 0x0103300000000200 */
[----:B--2---:R-:W2:Y:S08]  /*6ba0*/  LDSM.16.M88.4 R184, [R129] ;  /* 0x0000000081b8783b */ /* 0x004eb00000000200 */
[----:B-1----:R-:W3:Y:S04]  /*6bb0*/  LDL R130, [R1+0x64] ;  /* 0x0000640001827983 */ /* 0x002ee80000100800 */
[----:B------:R1:W2:Y:S01]  /*6bc0*/  LDSM.16.M88.4 R180, [R128] ;  /* 0x0000000080b4783b */ /* 0x0002a20000000200 */
[C---:B----4-:R-:W-:Y:S08]  /*6bd0*/  HMMA.16816.F32 R4, R236.reuse, R168, R4 ;  /* 0x000000a8ec04723c */ /* 0x050ff00000001804 */
[C---:B------:R-:W-:Y:S01]  /*6be0*/  HMMA.16816.F32 R8, R236.reuse, R170, R8 ;  /* 0x000000aaec08723c */ /* 0x040fe20000001808 */
[----:B--2---:R-:W2:Y:S03]  /*6bf0*/  LDSM.16.M88.4 R168, [R2] ;  /* 0x0000000002a8783b */ /* 0x004ea60000000200 */
[C---:B------:R-:W-:Y:S02]  /*6c00*/  IADD3 R175, R174.reuse, -0x1, RZ ;  /* 0xffffffffaeaf7810 */ /* 0x040fe40007ffe0ff */
[----:B------:R-:W-:Y:S02]  /*6c10*/  ISETP.GE.AND P1, PT, R174, 0x1, PT ;  /* 0x00000001ae00780c */ /* 0x000fe40003f26270 */
[C---:B------:R-:W-:Y:S01]  /*6c20*/  HMMA.16816.F32 R12, R236.reuse, R184, R12 ;  /* 0x000000b8ec0c723c */ /* 0x040fe2000000180c */
[----:B-1----:R-:W4:Y:S07]  /*6c30*/  LDL.64 R128, [R1+0x68] ;  /* 0x0000680001807983 */ /* 0x002f2e0000100a00 */
[C---:B------:R-:W-:Y:S01]  /*6c40*/  HMMA.16816.F32 R16, R236.reuse, R186, R16 ;  /* 0x000000baec10723c */ /* 0x040fe20000001810 */
[----:B------:R-:W1:Y:S07]  /*6c50*/  LDSM.16.M88.4 R184, [R0+0x6000] ;  /* 0x0060000000b8783b */ /* 0x000e6e0000000200 */
[C---:B------:R-:W-:Y:S08]  /*6c60*/  HMMA.16816.F32 R20, R236.reuse, R180, R20 ;  /* 0x000000b4ec14723c */ /* 0x040ff00000001814 */
[C---:B------:R-:W-:Y:S01]  /*6c70*/  HMMA.16816.F32 R24, R236.reuse, R182, R24 ;  /* 0x000000b6ec18723c */ /* 0x040fe20000001818 */
[----:B------:R-:W1:Y:S07]  /*6c80*/  LDSM.16.M88.4 R180, [R0+0x6800] ;  /* 0x0068000000b4783b */ /* 0x000e6e0000000200 */
[C---:B--2---:R-:W-:Y:S08]  /*6c90*/  HMMA.16816.F32 R28, R236.reuse, R168, R28 ;  /* 0x000000a8ec1c723c */ /* 0x044ff0000000181c */
[----:B------:R-:W-:Y:S01]  /*6ca0*/  HMMA.16816.F32 R32, R236, R170, R32 ;  /* 0x000000aaec20723c */ /* 0x000fe20000001820 */
[----:B------:R-:W2:Y:S07]  /*6cb0*/  LDSM.16.M88.4 R168, [R0+0x7000] ;  /* 0x0070000000a8783b */ /* 0x000eae0000000200 */
[C---:B-1----:R-:W-:Y:S08]  /*6cc0*/  HMMA.16816.F32 R4, R240.reuse, R184, R4 ;  /* 0x000000b8f004723c */ /* 0x042ff00000001804 */
[C---:B------:R-:W-:Y:S01]  /*6cd0*/  HMMA.16816.F32 R8, R240.reuse, R186, R8 ;  /* 0x000000baf008723c */ /* 0x040fe20000001808 */
[----:B------:R1:W1:Y:S07]  /*6ce0*/  LDSM.16.M88.4 R184, [R0+0x7800] ;  /* 0x0078000000b8783b */ /* 0x00026e0000000200 */
[C---:B------:R-:W-:Y:S08]  /*6cf0*/  HMMA.16816.F32 R12, R240.reuse, R180, R12 ;  /* 0x000000b4f00c723c */ /* 0x040ff0000000180c */
[C---:B------:R-:W-:Y:S01]  /*6d00*/  HMMA.16816.F32 R16, R240.reuse, R182, R16 ;  /* 0x000000b6f010723c */ /* 0x040fe20000001810 */
[----:B------:R-:W1:Y:S07]  /*6d10*/  LDSM.16.M88.4 R180, [R250+0x6000] ;  /* 0x00600000fab4783b */ /* 0x000e6e0000000200 */
[C---:B--2---:R-:W-:Y:S04]  /*6d20*/  HMMA.16816.F32 R20, R240.reuse, R168, R20 ;  /* 0x000000a8f014723c */ /* 0x044fe80000001814 */
[----:B-1----:R-:W-:Y:S04]  /*6d30*/  @P1 SHF.R.S32.HI R0, RZ, 0x1f, R175 ;  /* 0x0000001fff001819 */ /* 0x002fe800000114af */
[C---:B------:R-:W-:Y:S01]  /*6d40*/  HMMA.16816.F32 R24, R240.reuse, R170, R24 ;  /* 0x000000aaf018723c */ /* 0x040fe20000001818 */
[----:B------:R-:W1:Y:S03]  /*6d50*/  LDSM.16.M88.4 R168, [R250+0x6800] ;  /* 0x00680000faa8783b */ /* 0x000e660000000200 */
[----:B------:R-:W-:Y:S04]  /*6d60*/  @P1 IMAD R0, R0, c[0x0][0x1e0], RZ ;  /* 0x0000780000001a24 */ /* 0x000fe800078e02ff */
[C---:B------:R-:W-:Y:S08]  /*6d70*/  HMMA.16816.F32 R28, R240.reuse, R184, R28 ;  /* 0x000000b8f01c723c */ /* 0x040ff0000000181c */
[----:B------:R-:W-:Y:S08]  /*6d80*/  HMMA.16816.F32 R32, R240, R186, R32 ;  /* 0x000000baf020723c */ /* 0x000ff00000001820 */
[C---:B------:R-:W-:Y:S08]  /*6d90*/  HMMA.16816.F32 R4, R244.reuse, R180, R4 ;  /* 0x000000b4f404723c */ /* 0x040ff00000001804 */
[C---:B------:R-:W-:Y:S01]  /*6da0*/  HMMA.16816.F32 R8, R244.reuse, R182, R8 ;  /* 0x000000b6f408723c */ /* 0x040fe20000001808 */
[----:B------:R-:W2:Y:S07]  /*6db0*/  LDSM.16.M88.4 R180, [R250+0x7000] ;  /* 0x00700000fab4783b */ /* 0x000eae0000000200 */
[C---:B-1----:R-:W-:Y:S08]  /*6dc0*/  HMMA.16816.F32 R12, R244.reuse, R168, R12 ;  /* 0x000000a8f40c723c */ /* 0x042ff0000000180c */
[C---:B------:R-:W-:Y:S04]  /*6dd0*/  HMMA.16816.F32 R16, R244.reuse, R170, R16 ;  /* 0x000000aaf410723c */ /* 0x040fe80000001810 */
[----:B------:R-:W-:Y:S02]  /*6de0*/  FMUL.FTZ R4, R4, c[0x0][0x320] ;  /* 0x0000c80004047a20 */ /* 0x000fe40000410000 */
[----:B------:R-:W-:Y:S02]  /*6df0*/  FMUL.FTZ R5, R5, c[0x0][0x320] ;  /* 0x0000c80005057a20 */ /* 0x000fe40000410000 */
[----:B------:R-:W1:Y:S01]  /*6e00*/  MUFU.TANH R191, R4 ;  /* 0x0000000400bf7308 */ /* 0x000e620000002400 */
[----:B------:R-:W-:Y:S03]  /*6e10*/  FMUL.FTZ R6, R6, c[0x0][0x320] ;  /* 0x0000c80006067a20 */ /* 0x000fe60000410000 */
[----:B------:R-:W-:Y:S02]  /*6e20*/  FMUL.FTZ R7, R7, c[0x0][0x320] ;  /* 0x0000c80007077a20 */ /* 0x000fe40000410000 */
[----:B------:R-:W-:Y:S02]  /*6e30*/  FMUL.FTZ R2, R8, c[0x0][0x320] ;  /* 0x0000c80008027a20 */ /* 0x000fe40000410000 */
[----:B------:R-:W-:Y:S02]  /*6e40*/  @P1 IMAD R8, R175, c[0x0][0x1e4], R0 ;  /* 0x00007900af081a24 */ /* 0x000fe400078e0200 */
[----:B------:R1:W1:Y:S01]  /*6e50*/  MUFU.TANH R176, R5 ;  /* 0x0000000500b07308 */ /* 0x0002620000002400 */
[----:B------:R-:W-:Y:S02]  /*6e60*/  FMUL.FTZ R10, R10, c[0x0][0x320] ;  /* 0x0000c8000a0a7a20 */ /* 0x000fe40000410000 */
[----:B------:R-:W-:Y:S02]  /*6e70*/  FMUL.FTZ R11, R11, c[0x0][0x320] ;  /* 0x0000c8000b0b7a20 */ /* 0x000fe40000410000 */
[----:B------:R-:W-:Y:S01]  /*6e80*/  FMUL.FTZ R14, R14, c[0x0][0x320] ;  /* 0x0000c8000e0e7a20 */ /* 0x000fe20000410000 */
[C---:B--2---:R-:W-:Y:S04]  /*6e90*/  HMMA.16816.F32 R20, R244.reuse, R180, R20 ;  /* 0x000000b4f414723c */ /* 0x044fe80000001814 */
[----:B------:R-:W2:Y:S01]  /*6ea0*/  MUFU.TANH R173, R6 ;  /* 0x0000000600ad7308 */ /* 0x000ea20000002400 */
[----:B------:R-:W-:Y:S02]  /*6eb0*/  FMUL.FTZ R9, R9, c[0x0][0x320] ;  /* 0x0000c80009097a20 */ /* 0x000fe40000410000 */
[----:B------:R-:W-:Y:S01]  /*6ec0*/  FMUL.FTZ R18, R18, c[0x0][0x320] ;  /* 0x0000c80012127a20 */ /* 0x000fe20000410000 */
[C---:B------:R-:W-:Y:S04]  /*6ed0*/  HMMA.16816.F32 R24, R244.reuse, R182, R24 ;  /* 0x000000b6f418723c */ /* 0x040fe80000001818 */
[----:B------:R-:W-:Y:S02]  /*6ee0*/  FMUL.FTZ R17, R17, c[0x0][0x320] ;  /* 0x0000c80011117a20 */ /* 0x000fe40000410000 */
[----:B------:R2:W2:Y:S01]  /*6ef0*/  MUFU.TANH R172, R7 ;  /* 0x0000000700ac7308 */ /* 0x0004a20000002400 */
[----:B------:R-:W-:Y:S02]  /*6f00*/  FMUL.FTZ R16, R16, c[0x0][0x320] ;  /* 0x0000c80010107a20 */ /* 0x000fe40000410000 */
[----:B------:R-:W-:Y:S03]  /*6f10*/  FMUL.FTZ R15, R15, c[0x0][0x320] ;  /* 0x0000c8000f0f7a20 */ /* 0x000fe60000410000 */
[----:B-1----:R-:W-:Y:S04]  /*6f20*/  @P1 IMAD.WIDE.U32 R4, R175, c[0x0][0x1e0], RZ ;  /* 0x00007800af041a25 */ /* 0x002fe800078e00ff */
[----:B------:R3:W1:Y:S01]  /*6f30*/  MUFU.TANH R185, R2 ;  /* 0x0000000200b97308 */ /* 0x0006620000002400 */
[----:B------:R-:W-:Y:S01]  /*6f40*/  FMUL.FTZ R20, R20, c[0x0][0x320] ;  /* 0x0000c80014147a20 */ /* 0x000fe20000410000 */
[----:B------:R-:W-:Y:S01]  /*6f50*/  @P1 IADD3 R8, R5, R8, RZ ;  /* 0x0000000805081210 */ /* 0x000fe20007ffe0ff */
[----:B------:R-:W-:Y:S01]  /*6f60*/  FMUL.FTZ R12, R12, c[0x0][0x320] ;  /* 0x0000c8000c0c7a20 */ /* 0x000fe20000410000 */
[C---:B------:R-:W-:Y:S01]  /*6f70*/  @P1 SHF.L.U32 R132, R4.reuse, 0x6, RZ ;  /* 0x0000000604841819 */ /* 0x040fe200000006ff */
[----:B------:R-:W-:Y:S01]  /*6f80*/  FMUL.FTZ R13, R13, c[0x0][0x320] ;  /* 0x0000c8000d0d7a20 */ /* 0x000fe20000410000 */
[----:B------:R-:W-:Y:S01]  /*6f90*/  @P1 SHF.L.U64.HI R8, R4, 0x6, R8 ;  /* 0x0000000604081819 */ /* 0x000fe20000010208 */
[----:B------:R-:W-:Y:S02]  /*6fa0*/  FMUL.FTZ R21, R21, c[0x0][0x320] ;  /* 0x0000c80015157a20 */ /* 0x000fe40000410000 */
[----:B------:R-:W-:Y:S01]  /*6fb0*/  FMUL.FTZ R22, R22, c[0x0][0x320] ;  /* 0x0000c80016167a20 */ /* 0x000fe20000410000 */
[----:B------:R-:W-:Y:S01]  /*6fc0*/  MUFU.TANH R135, R10 ;  /* 0x0000000a00877308 */ /* 0x000fe20000002400 */
[----:B------:R-:W-:Y:S02]  /*6fd0*/  FMUL.FTZ R23, R23, c[0x0][0x320] ;  /* 0x0000c80017177a20 */ /* 0x000fe40000410000 */
[----:B------:R-:W-:Y:S01]  /*6fe0*/  FMUL.FTZ R24, R24, c[0x0][0x320] ;  /* 0x0000c80018187a20 */ /* 0x000fe20000410000 */
[----:B--2---:R-:W2:Y:S01]  /*6ff0*/  LDSM.16.M88.4 R4, [R250+0x7800] ;  /* 0x00780000fa04783b */ /* 0x004ea20000000200 */
[----:B------:R-:W-:Y:S04]  /*7000*/  DEPBAR.LE SB0, 0x0 ;  /* 0x000080000000791a */ /* 0x000fe80000000000 */
[----:B------:R-:W-:Y:S01]  /*7010*/  FMUL.FTZ R25, R25, c[0x0][0x320] ;  /* 0x0000c80019197a20 */ /* 0x000fe20000410000 */
[----:B------:R-:W-:Y:S01]  /*7020*/  MUFU.TANH R133, R11 ;  /* 0x0000000b00857308 */ /* 0x000fe20000002400 */
[----:B------:R-:W-:Y:S01]  /*7030*/  FMUL.FTZ R26, R26, c[0x0][0x320] ;  /* 0x0000c8001a1a7a20 */ /* 0x000fe20000410000 */
[----:B------:R-:W-:Y:S01]  /*7040*/  BAR.SYNC.DEFER_BLOCKING 0x0 ;  /* 0x0000000000007b1d */ /* 0x000fe20000010000 */
[----:B------:R-:W-:Y:S01]  /*7050*/  FMUL.FTZ R27, R27, c[0x0][0x320] ;  /* 0x0000c8001b1b7a20 */ /* 0x000fe20000410000 */
[C---:B--2---:R-:W-:Y:S06]  /*7060*/  HMMA.16816.F32 R28, R244.reuse, R4, R28 ;  /* 0x00000004f41c723c */ /* 0x044fec000000181c */
[----:B------:R2:W1:Y:S02]  /*7070*/  MUFU.TANH R184, R9 ;  /* 0x0000000900b87308 */ /* 0x0004640000002400 */
[----:B------:R-:W-:Y:S08]  /*7080*/  HMMA.16816.F32 R32, R244, R6, R32 ;  /* 0x00000006f420723c */ /* 0x000ff00000001820 */
[----:B------:R1:W-:Y:S10]  /*7090*/  MUFU.TANH R190, R18 ;  /* 0x0000001200be7308 */ /* 0x0003f40000002400 */
[----:B------:R-:W-:Y:S01]  /*70a0*/  MUFU.TANH R187, R14 ;  /* 0x0000000e00bb7308 */ /* 0x000fe20000002400 */
[----:B------:R-:W-:Y:S02]  /*70b0*/  FMUL.FTZ R28, R28, c[0x0][0x320] ;  /* 0x0000c8001c1c7a20 */ /* 0x000fe40000410000 */
[----:B------:R-:W-:Y:S02]  /*70c0*/  FMUL.FTZ R29, R29, c[0x0][0x320] ;  /* 0x0000c8001d1d7a20 */ /* 0x000fe40000410000 */
[----:B------:R-:W-:Y:S05]  /*70d0*/  FMUL.FTZ R30, R30, c[0x0][0x320] ;  /* 0x0000c8001e1e7a20 */ /* 0x000fea0000410000 */
[----:B------:R-:W-:Y:S01]  /*70e0*/  MUFU.TANH R189, R17 ;  /* 0x0000001100bd7308 */ /* 0x000fe20000002400 */
[----:B------:R-:W-:Y:S02]  /*70f0*/  FMUL.FTZ R32, R32, c[0x0][0x320] ;  /* 0x0000c80020207a20 */ /* 0x000fe40000410000 */
[----:B------:R-:W-:Y:S02]  /*7100*/  FMUL.FTZ R34, R34, c[0x0][0x320] ;  /* 0x0000c80022227a20 */ /* 0x000fe40000410000 */
[----:B------:R-:W-:Y:S05]  /*7110*/  FMUL.FTZ R35, R35, c[0x0][0x320] ;  /* 0x0000c80023237a20 */ /* 0x000fea0000410000 */
[----:B------:R-:W-:Y:S10]  /*7120*/  MUFU.TANH R186, R15 ;  /* 0x0000000f00ba7308 */ /* 0x000ff40000002400 */
[----:B------:R-:W1:Y:S01]  /*7130*/  MUFU.TANH R12, R12 ;  /* 0x0000000c000c7308 */ /* 0x000e620000002400 */
[----:B----4-:R-:W-:Y:S09]  /*7140*/  @P1 IADD3 R0, P0, R132, R128, RZ ;  /* 0x0000008084001210 */ /* 0x010ff20007f1e0ff */
[----:B------:R-:W4:Y:S01]  /*7150*/  MUFU.TANH R13, R13 ;  /* 0x0000000d000d7308 */ /* 0x000f220000002400 */
[----:B---3--:R-:W-:Y:S02]  /*7160*/  @P1 IADD3.X R2, R8, R130, RZ, P0, !PT ;  /* 0x0000008208021210 */ /* 0x008fe400007fe4ff */
[C---:B------:R-:W-:Y:S04]  /*7170*/  @P1 LEA R168, P0, R0.reuse, c[0x0][0x1c8], 0x1 ;  /* 0x0000720000a81a11 */ /* 0x040fe800078008ff */
[----:B------:R-:W-:Y:S03]  /*7180*/  @P1 LEA.HI.X R169, R0, c[0x0][0x1cc], R2, 0x1, P0 ;  /* 0x0000730000a91a11 */ /* 0x000fe600000f0c02 */
[----:B------:R-:W-:Y:S01]  /*7190*/  MUFU.TANH R21, R21 ;  /* 0x0000001500157308 */ /* 0x000fe20000002400 */
[----:B------:R-:W-:Y:S02]  /*71a0*/  @P1 IADD3 R181, P0, R128, 0x40, RZ ;  /* 0x0000004080b51810 */ /* 0x000fe40007f1e0ff */
[----:B------:R-:W-:Y:S01]  /*71b0*/  IADD3 R0, R179, R188, RZ ;  /* 0x000000bcb3007210 */ /* 0x000fe20007ffe0ff */
[----:B------:R-:W-:Y:S01]  /*71c0*/  @!PT LDS RZ, [RZ] ;  /* 0x00000000fffff984 */ /* 0x000fe20000000800 */
[----:B------:R-:W-:Y:S01]  /*71d0*/  @!PT LDS RZ, [RZ] ;  /* 0x00000000fffff984 */ /* 0x000fe20000000800 */
[----:B------:R-:W-:Y:S01]  /*71e0*/  @!PT LDS RZ, [RZ] ;  /* 0x00000000fffff984 */ /* 0x000fe20000000800 */
[----:B------:R3:W-:Y:S02]  /*71f0*/  @P1 LDGSTS.E.BYPASS.LTC128B.128 [R131+0x10100], [R168.64], !P6 ;  /* 0x10100000a8831fae */ /* 0x0007e4000f101d46 */
[--C-:B------:R-:W-:Y:S01]  /*7200*/  @P1 IMAD.X R180, RZ, RZ, R130.reuse, P0 ;  /* 0x000000ffffb41224 */ /* 0x100fe200000e0682 */
[----:B------:R-:W-:Y:S01]  /*7210*/  @P1 IADD3 R2, P0, R132, R181, RZ ;  /* 0x000000b584021210 */ /* 0x000fe20007f1e0ff */
[----:B--2---:R-:W-:Y:S02]  /*7220*/  @P2 IMAD.HI.U32 R9, R0, c[0x0][0x2c8], RZ ;  /* 0x0000b20000092a27 */ /* 0x004fe400078e00ff */
[----:B------:R-:W2:Y:S01]  /*7230*/  MUFU.TANH R188, R16 ;  /* 0x0000001000bc7308 */ /* 0x000ea20000002400 */
[----:B------:R-:W-:Y:S02]  /*7240*/  @P1 IADD3.X R11, R8, R180, RZ, P0, !PT ;  /* 0x000000b4080b1210 */ /* 0x000fe400007fe4ff */
[C---:B------:R-:W-:Y:S02]  /*7250*/  @P1 LEA R10, P0, R2.reuse, c[0x0][0x1c8], 0x1 ;  /* 0x00007200020a1a11 */ /* 0x040fe400078008ff */
[----:B------:R-:W-:Y:S02]  /*7260*/  @P2 SHF.R.U32.HI R0, RZ, c[0x0][0x2cc], R9 ;  /* 0x0000b300ff002a19 */ /* 0x000fe40000011609 */
[----:B------:R-:W-:Y:S02]  /*7270*/  @P1 LEA.HI.X R11, R2, c[0x0][0x1cc], R11, 0x1, P0 ;  /* 0x00007300020b1a11 */ /* 0x000fe400000f0c0b */
[----:B------:R-:W-:Y:S01]  /*7280*/  @P1 IADD3 R171, P0, R128, 0x80, RZ ;  /* 0x0000008080ab1810 */ /* 0x000fe20007f1e0ff */
[----:B------:R-:W-:Y:S01]  /*7290*/  MUFU.TANH R22, R22 ;  /* 0x0000001600167308 */ /* 0x000fe20000002400 */
[----:B------:R-:W-:Y:S01]  /*72a0*/  MOV R9, 0xffffffc0 ;  /* 0xffffffc000097802 */ /* 0x000fe20000000f00 */
[----:B------:R1:W-:Y:S02]  /*72b0*/  @P1 LDGSTS.E.BYPASS.LTC128B.128 [R131+0x12100], [R10.64], !P5 ;  /* 0x121000000a831fae */ /* 0x0003e4000e901d46 */
[----:B------:R-:W-:Y:S01]  /*72c0*/  @P1 IMAD.X R170, RZ, RZ, R130, P0 ;  /* 0x000000ffffaa1224 */ /* 0x000fe200000e0682 */
[----:B------:R-:W-:Y:S05]  /*72d0*/  @P1 IADD3 R2, P0, R132, R171, RZ ;  /* 0x000000ab84021210 */ /* 0x000fea0007f1e0ff */
[----:B------:R-:W-:Y:S10]  /*72e0*/  MUFU.TANH R23, R23 ;  /* 0x0000001700177308 */ /* 0x000ff40000002400 */
[----:B------:R-:W-:Y:S01]  /*72f0*/  MUFU.TANH R24, R24 ;  /* 0x0000001800187308 */ /* 0x000fe20000002400 */
[----:B-1----:R-:W1:Y:S09]  /*7300*/  SHFL.IDX PT, R11, R0, RZ, 0x1c1f ;  /* 0x001c1fff000b7589 */ /* 0x002e7200000e0000 */
[----:B------:R-:W-:Y:S01]  /*7310*/  MUFU.TANH R25, R25 ;  /* 0x0000001900197308 */ /* 0x000fe20000002400 */
[----:B------:R1:W2:Y:S09]  /*7320*/  SHFL.IDX PT, R10, R0, 0x1, 0x1c1f ;  /* 0x003c1f00000a7f89 */ /* 0x0002b200000e0000 */
[----:B------:R-:W-:Y:S10]  /*7330*/  MUFU.TANH R28, R28 ;  /* 0x0000001c001c7308 */ /* 0x000ff40000002400 */
[----:B------:R-:W-:Y:S01]  /*7340*/  MUFU.TANH R29, R29 ;  /* 0x0000001d001d7308 */ /* 0x000fe20000002400 */
[----:B-1----:R-:W-:Y:S09]  /*7350*/  @P1 IADD3.X R0, R8, R170, RZ, P0, !PT ;  /* 0x000000aa08001210 */ /* 0x002ff200007fe4ff */
[----:B------:R-:W-:Y:S01]  /*7360*/  MUFU.TANH R32, R32 ;  /* 0x0000002000207308 */ /* 0x000fe20000002400 */
[C---:B------:R-:W-:Y:S04]  /*7370*/  @P1 LEA R4, P0, R2.reuse, c[0x0][0x1c8], 0x1 ;  /* 0x0000720002041a11 */ /* 0x040fe800078008ff */
[----:B------:R-:W-:Y:S01]  /*7380*/  @P1 LEA.HI.X R5, R2, c[0x0][0x1cc], R0, 0x1, P0 ;  /* 0x0000730002051a11 */ /* 0x000fe200000f0c00 */
[----:B------:R-:W-:Y:S01]  /*7390*/  IMAD R0, R174, R9, 0x1 ;  /* 0x00000001ae007424 */ /* 0x000fe200078e0209 */
[----:B---3--:R-:W-:Y:S03]  /*73a0*/  @P1 IADD3 R169, P0, R128, 0xc0, RZ ;  /* 0x000000c080a91810 */ /* 0x008fe60007f1e0ff */
[----:B------:R1:W-:Y:S01]  /*73b0*/  @P1 LDGSTS.E.BYPASS.LTC128B.128 [R131+0x14100], [R4.64], !P4 ;  /* 0x1410000004831fae */ /* 0x0003e2000e101d46 */
[----:B------:R-:W-:Y:S01]  /*73c0*/  @P1 IADD3.X R9, RZ, R130, RZ, P0, !PT ;  /* 0x00000082ff091210 */ /* 0x000fe200007fe4ff */
[----:B------:R-:W-:Y:S01]  /*73d0*/  MUFU.TANH R26, R26 ;  /* 0x0000001a001a7308 */ /* 0x000fe20000002400 */
[----:B------:R-:W-:Y:S04]  /*73e0*/  IADD3 R0, R0, c[0x0][0x1d0], -R177 ;  /* 0x0000740000007a10 */ /* 0x000fe80007ffe8b1 */
[----:B------:R-:W-:Y:S05]  /*73f0*/  IADD3 R0, R0, -c[0x0][0x168], RZ ;  /* 0x80005a0000007a10 */ /* 0x000fea0007ffe0ff */
[C---:B------:R-:W-:Y:S01]  /*7400*/  IMAD.IADD R2, R0.reuse, 0x1, R11 ;  /* 0x0000000100027824 */ /* 0x040fe200078e020b */
[----:B--2---:R-:W-:Y:S01]  /*7410*/  IADD3 R0, R0, R10, RZ ;  /* 0x0000000a00007210 */ /* 0x004fe20007ffe0ff */
[----:B------:R-:W-:Y:S01]  /*7420*/  @P1 IMAD.MOV.U32 R10, RZ, RZ, c[0x0][0x1e4] ;  /* 0x00007900ff0a1624 */ /* 0x000fe200078e00ff */
[----:B------:R-:W-:Y:S10]  /*7430*/  MUFU.TANH R27, R27 ;  /* 0x0000001b001b7308 */ /* 0x000ff40000002400 */
[----:B------:R-:W-:Y:S01]  /*7440*/  MUFU.TANH R30, R30 ;  /* 0x0000001e001e7308 */ /* 0x000fe20000002400 */
[----:B-1----:R-:W-:Y:S04]  /*7450*/  @P1 IADD3 R4, P0, R132, R169, RZ ;  /* 0x000000a984041210 */ /* 0x002fe80007f1e0ff */
[----:B------:R-:W-:Y:S02]  /*7460*/  @P1 IADD3.X R5, R8, R9, RZ, P0, !PT ;  /* 0x0000000908051210 */ /* 0x000fe400007fe4ff */
[C---:B------:R-:W-:Y:S04]  /*7470*/  @P1 LEA R6, P0, R4.reuse, c[0x0][0x1c8], 0x1 ;  /* 0x0000720004061a11 */ /* 0x040fe800078008ff */
[----:B------:R-:W-:Y:S02]  /*7480*/  @P1 LEA.HI.X R7, R4, c[0x0][0x1cc], R5, 0x1, P0 ;  /* 0x0000730004071a11 */ /* 0x000fe400000f0c05 */
[----:B------:R-:W-:Y:S03]  /*7490*/  @P1 MOV R5, c[0x0][0x1e0] ;  /* 0x0000780000051a02 */ /* 0x000fe60000000f00 */
[----:B------:R1:W-:Y:S01]  /*74a0*/  @P1 LDGSTS.E.BYPASS.LTC128B.128 [R131+0x16100], [R6.64], !P3 ;  /* 0x1610000006831fae */ /* 0x0003e2000d901d46 */
[C---:B------:R-:W-:Y:S04]  /*74b0*/  @P1 LEA R4, P0, R5.reuse, R132, 0x5 ;  /* 0x0000008405041211 */ /* 0x040fe800078028ff */
[----:B------:R-:W-:Y:S01]  /*74c0*/  @P1 LEA.HI.X R8, R5, R8, R10, 0x5, P0 ;  /* 0x0000000805081211 */ /* 0x000fe200000f2c0a */
[----:B------:R-:W-:Y:S01]  /*74d0*/  FMUL.FTZ R5, R19, c[0x0][0x320] ;  /* 0x0000c80013057a20 */ /* 0x000fe20000410000 */
[----:B------:R2:W-:Y:S01]  /*74e0*/  MUFU.TANH R10, R20 ;  /* 0x00000014000a7308 */ /* 0x0005e20000002400 */
[C---:B------:R-:W-:Y:S04]  /*74f0*/  ISETP.GT.AND P0, PT, R2.reuse, RZ, PT ;  /* 0x000000ff0200720c */ /* 0x040fe80003f04270 */
[----:B------:R-:W-:Y:S02]  /*7500*/  FSEL R19, R191, -INF , P0 ;  /* 0xff800000bf137808 */ /* 0x000fe40000000000 */
[----:B------:R-:W-:Y:S03]  /*7510*/  ISETP.GT.AND P0, PT, R2, 0x1, PT ;  /* 0x000000010200780c */ /* 0x000fe60003f04270 */
[----:B------:R3:W3:Y:S01]  /*7520*/  MUFU.TANH R191, R5 ;  /* 0x0000000500bf7308 */ /* 0x0006e20000002400 */
[----:B------:R-:W-:Y:S02]  /*7530*/  FSEL R18, R176, -INF , P0 ;  /* 0xff800000b0127808 */ /* 0x000fe40000000000 */
[C---:B------:R-:W-:Y:S04]  /*7540*/  ISETP.GT.AND P0, PT, R0.reuse, RZ, PT ;  /* 0x000000ff0000720c */ /* 0x040fe80003f04270 */
[----:B------:R-:W-:Y:S02]  /*7550*/  FSEL R168, R173, -INF , P0 ;  /* 0xff800000ada87808 */ /* 0x000fe40000000000 */
[----:B------:R-:W-:Y:S01]  /*7560*/  ISETP.GT.AND P0, PT, R0, 0x1, PT ;  /* 0x000000010000780c */ /* 0x000fe20003f04270 */
[----:B-1----:R-:W-:Y:S01]  /*7570*/  FMUL.FTZ R7, R33, c[0x0][0x320] ;  /* 0x0000c80021077a20 */ /* 0x002fe20000410000 */
[----:B------:R-:W-:Y:S02]  /*7580*/  FMNMX.FTZ R6, R168, R134, !PT ;  /* 0x00000086a8067209 */ /* 0x000fe40007810000 */
[----:B--2---:R-:W-:Y:S02]  /*7590*/  FSEL R20, R172, -INF , P0 ;  /* 0xff800000ac147808 */ /* 0x004fe40000000000 */
[----:B------:R-:W-:Y:S01]  /*75a0*/  ISETP.GT.AND P0, PT, R2, 0x8, PT ;  /* 0x000000080200780c */ /* 0x000fe20003f04270 */
[----:B------:R-:W1:Y:S01]  /*75b0*/  MUFU.TANH R7, R7 ;  /* 0x0000000700077308 */ /* 0x000e620000002400 */
[----:B------:R-:W-:Y:S02]  /*75c0*/  FMNMX.FTZ R6, R20, R6, !PT ;  /* 0x0000000614067209 */ /* 0x000fe40007810000 */
[----:B------:R-:W-:Y:S02]  /*75d0*/  FSEL R14, R185, -INF , P0 ;  /* 0xff800000b90e7808 */ /* 0x000fe40000000000 */
[----:B------:R-:W-:Y:S02]  /*75e0*/  ISETP.GT.AND P0, PT, R2, 0x9, PT ;  /* 0x000000090200780c */ /* 0x000fe40003f04270 */
[----:B---3--:R-:W-:Y:S02]  /*75f0*/  FMNMX.FTZ R5, R19, R3, !PT ;  /* 0x0000000313057209 */ /* 0x008fe40007810000 */
[----:B------:R-:W-:Y:S02]  /*7600*/  FSEL R17, R184, -INF , P0 ;  /* 0xff800000b8117808 */ /* 0x000fe40000000000 */
[----:B------:R-:W-:Y:S02]  /*7610*/  ISETP.GT.AND P0, PT, R0, 0x8, PT ;  /* 0x000000080000780c */ /* 0x000fe40003f04270 */
[----:B------:R-:W-:Y:S02]  /*7620*/  FMNMX.FTZ R5, R18, R5, !PT ;  /* 0x0000000512057209 */ /* 0x000fe40007810000 */
[----:B------:R-:W-:Y:S02]  /*7630*/  FSEL R16, R135, -INF , P0 ;  /* 0xff80000087107808 */ /* 0x000fe40000000000 */
[----:B------:R-:W-:Y:S01]  /*7640*/  ISETP.GT.AND P0, PT, R0, 0x9, PT ;  /* 0x000000090000780c */ /* 0x000fe20003f04270 */
[----:B------:R-:W-:Y:S01]  /*7650*/  MUFU.TANH R135, R35 ;  /* 0x0000002300877308 */ /* 0x000fe20000002400 */
[----:B------:R-:W-:Y:S02]  /*7660*/  FMNMX.FTZ R5, R14, R5, !PT ;  /* 0x000000050e057209 */ /* 0x000fe40007810000 */
[----:B------:R-:W-:Y:S02]  /*7670*/  FSEL R15, R133, -INF , P0 ;  /* 0xff800000850f7808 */ /* 0x000fe40000000000 */
[----:B------:R-:W-:Y:S02]  /*7680*/  ISETP.GT.AND P0, PT, R2, 0x10, PT ;  /* 0x000000100200780c */ /* 0x000fe40003f04270 */
[----:B------:R-:W-:Y:S02]  /*7690*/  FMNMX.FTZ R5, R17, R5, !PT ;  /* 0x0000000511057209 */ /* 0x000fe40007810000 */
[----:B------:R-:W-:Y:S02]  /*76a0*/  FSEL R185, R12, -INF , P0 ;  /* 0xff8000000cb97808 */ /* 0x000fe40000000000 */
[----:B------:R-:W-:Y:S02]  /*76b0*/  ISETP.GT.AND P0, PT, R2, 0x11, PT ;  /* 0x000000110200780c */ /* 0x000fe40003f04270 */
[----:B------:R-:W-:Y:S02]  /*76c0*/  FMNMX.FTZ R5, R185, R5, !PT ;  /* 0x00000005b9057209 */ /* 0x000fe40007810000 */
[----:B----4-:R-:W-:Y:S02]  /*76d0*/  FSEL R184, R13, -INF , P0 ;  /* 0xff8000000db87808 */ /* 0x010fe40000000000 */
[----:B------:R-:W-:Y:S02]  /*76e0*/  ISETP.GT.AND P0, PT, R0, 0x10, PT ;  /* 0x000000100000780c */ /* 0x000fe40003f04270 */
[----:B------:R-:W-:Y:S02]  /*76f0*/  FMNMX.FTZ R5, R184, R5, !PT ;  /* 0x00000005b8057209 */ /* 0x000fe40007810000 */
[----:B------:R-:W-:Y:S02]  /*7700*/  FSEL R187, R187, -INF , P0 ;  /* 0xff800000bbbb7808 */ /* 0x000fe40000000000 */
        /* <DEDUP_REMOVED lines=15> */
[----:B------:R-:W-:Y:S04]  /*7800*/  ISETP.GT.AND P0, PT, R2, 0x20, PT ;  /* 0x000000200200780c */ /* 0x000fe80003f04270 */
[----:B------:R-:W-:Y:S01]  /*7810*/  FSEL R197, R10, -INF , P0 ;  /* 0xff8000000ac57808 */ /* 0x000fe20000000000 */
[----:B------:R-:W-:Y:S01]  /*7820*/  FMUL.FTZ R10, R31, c[0x0][0x320] ;  /* 0x0000c8001f0a7a20 */ /* 0x000fe20000410000 */
[----:B------:R-:W-:Y:S02]  /*7830*/  ISETP.GT.AND P0, PT, R2, 0x21, PT ;  /* 0x000000210200780c */ /* 0x000fe40003f04270 */
[----:B------:R-:W-:Y:S02]  /*7840*/  FMNMX.FTZ R5, R197, R5, !PT ;  /* 0x00000005c5057209 */ /* 0x000fe40007810000 */
[----:B------:R-:W-:Y:S01]  /*7850*/  FSEL R198, R21, -INF , P0 ;  /* 0xff80000015c67808 */ /* 0x000fe20000000000 */
[----:B------:R-:W2:Y:S01]  /*7860*/  MUFU.TANH R10, R10 ;  /* 0x0000000a000a7308 */ /* 0x000ea20000002400 */
[----:B------:R-:W-:Y:S02]  /*7870*/  ISETP.GT.AND P0, PT, R0, 0x20, PT ;  /* 0x000000200000780c */ /* 0x000fe40003f04270 */
[----:B------:R-:W-:Y:S02]  /*7880*/  FMNMX.FTZ R5, R198, R5, !PT ;  /* 0x00000005c6057209 */ /* 0x000fe40007810000 */
[----:B------:R-:W-:Y:S02]  /*7890*/  FSEL R132, R22, -INF , P0 ;  /* 0xff80000016847808 */ /* 0x000fe40000000000 */
[----:B------:R-:W-:Y:S04]  /*78a0*/  ISETP.GT.AND P0, PT, R0, 0x21, PT ;  /* 0x000000210000780c */ /* 0x000fe80003f04270 */
[----:B------:R-:W-:Y:S02]  /*78b0*/  FSEL R11, R23, -INF , P0 ;  /* 0xff800000170b7808 */ /* 0x000fe40000000000 */
[----:B------:R-:W-:Y:S02]  /*78c0*/  ISETP.GT.AND P0, PT, R2, 0x28, PT ;  /* 0x000000280200780c */ /* 0x000fe40003f04270 */
[----:B------:R-:W-:Y:S02]  /*78d0*/  MOV R23, R132 ;  /* 0x0000008400177202 */ /* 0x000fe40000000f00 */
[----:B------:R-:W-:Y:S02]  /*78e0*/  FSEL R199, R24, -INF , P0 ;  /* 0xff80000018c77808 */ /* 0x000fe40000000000 */
[C---:B------:R-:W-:Y:S02]  /*78f0*/  ISETP.GT.AND P0, PT, R2.reuse, 0x29, PT ;  /* 0x000000290200780c */ /* 0x040fe40003f04270 */
        /* <DEDUP_REMOVED lines=13> */
[----:B------:R3:W4:Y:S01]  /*79d0*/  MUFU.TANH R6, R34 ;  /* 0x0000002200067308 */ /* 0x0007220000002400 */
[----:B------:R-:W-:Y:S02]  /*79e0*/  FMNMX.FTZ R5, R176, R5, !PT ;  /* 0x00000005b0057209 */ /* 0x000fe40007810000 */
[----:B------:R-:W-:Y:S02]  /*79f0*/  FMNMX.FTZ R2, R190, R2, !PT ;  /* 0x00000002be027209 */ /* 0x000fe40007810000 */
[----:B-1----:R-:W-:Y:S02]  /*7a00*/  FSEL R177, R7, -INF , P0 ;  /* 0xff80000007b17808 */ /* 0x002fe40000000000 */
[----:B------:R-:W-:Y:S02]  /*7a10*/  FMNMX.FTZ R2, R191, R2, !PT ;  /* 0x00000002bf027209 */ /* 0x000fe40007810000 */
[----:B------:R-:W-:Y:S02]  /*7a20*/  FMNMX.FTZ R5, R177, R5, !PT ;  /* 0x00000005b1057209 */ /* 0x000fe40007810000 */
[----:B------:R-:W-:Y:S02]  /*7a30*/  ISETP.GT.AND P0, PT, R0, 0x28, PT ;  /* 0x000000280000780c */ /* 0x000fe40003f04270 */
[----:B------:R-:W-:Y:S01]  /*7a40*/  FMNMX.FTZ R2, R23, R2, !PT ;  /* 0x0000000217027209 */ /* 0x000fe20007810000 */
[----:B------:R-:W1:Y:S01]  /*7a50*/  SHFL.BFLY PT, R133, R5, 0x2, 0x1f ;  /* 0x0c401f0005857f89 */ /* 0x000e6200000e0000 */
[----:B------:R-:W-:Y:S02]  /*7a60*/  FSEL R193, R26, -INF , P0 ;  /* 0xff8000001ac17808 */ /* 0x000fe40000000000 */
[C---:B------:R-:W-:Y:S04]  /*7a70*/  ISETP.GT.AND P0, PT, R0.reuse, 0x29, PT ;  /* 0x000000290000780c */ /* 0x040fe80003f04270 */
[----:B------:R-:W-:Y:S02]  /*7a80*/  FSEL R178, R27, -INF , P0 ;  /* 0xff8000001bb27808 */ /* 0x000fe40000000000 */
[----:B------:R-:W-:Y:S02]  /*7a90*/  ISETP.GT.AND P0, PT, R0, 0x30, PT ;  /* 0x000000300000780c */ /* 0x000fe40003f04270 */
[----:B---3--:R-:W-:Y:S02]  /*7aa0*/  MOV R34, R11 ;  /* 0x0000000b00227202 */ /* 0x008fe40000000f00 */
[----:B------:R-:W-:Y:S02]  /*7ab0*/  FSEL R179, R30, -INF , P0 ;  /* 0xff8000001eb37808 */ /* 0x000fe40000000000 */
[----:B------:R-:W-:Y:S02]  /*7ac0*/  FMNMX.FTZ R2, R34, R2, !PT ;  /* 0x0000000222027209 */ /* 0x000fe40007810000 */
[----:B------:R-:W-:Y:S02]  /*7ad0*/  ISETP.GT.AND P0, PT, R0, 0x31, PT ;  /* 0x000000310000780c */ /* 0x000fe40003f04270 */
[----:B------:R-:W-:Y:S02]  /*7ae0*/  FMNMX.FTZ R2, R193, R2, !PT ;  /* 0x00000002c1027209 */ /* 0x000fe40007810000 */
[----:B--2---:R-:W-:Y:S02]  /*7af0*/  FSEL R172, R10, -INF , P0 ;  /* 0xff8000000aac7808 */ /* 0x004fe40000000000 */
[----:B------:R-:W-:Y:S02]  /*7b00*/  FMNMX.FTZ R2, R178, R2, !PT ;  /* 0x00000002b2027209 */ /* 0x000fe40007810000 */
[----:B------:R-:W-:Y:S02]  /*7b10*/  ISETP.GT.AND P0, PT, R0, 0x38, PT ;  /* 0x000000380000780c */ /* 0x000fe40003f04270 */
[----:B------:R-:W-:Y:S02]  /*7b20*/  FMNMX.FTZ R2, R179, R2, !PT ;  /* 0x00000002b3027209 */ /* 0x000fe40007810000 */
[----:B----4-:R-:W-:Y:S02]  /*7b30*/  FSEL R173, R6, -INF , P0 ;  /* 0xff80000006ad7808 */ /* 0x010fe40000000000 */
[----:B------:R-:W-:Y:S02]  /*7b40*/  ISETP.GT.AND P0, PT, R0, 0x39, PT ;  /* 0x000000390000780c */ /* 0x000fe40003f04270 */
[----:B------:R-:W-:Y:S02]  /*7b50*/  FMNMX.FTZ R0, R172, R2, !PT ;  /* 0x00000002ac007209 */ /* 0x000fe40007810000 */
[----:B------:R-:W-:Y:S02]  /*7b60*/  FSEL R135, R135, -INF , P0 ;  /* 0xff80000087877808 */ /* 0x000fe40000000000 */
[----:B------:R-:W-:Y:S02]  /*7b70*/  @P1 IADD3 R2, P0, R4, R128, RZ ;  /* 0x0000008004021210 */ /* 0x000fe40007f1e0ff */
[----:B------:R-:W-:Y:S01]  /*7b80*/  FMNMX.FTZ R0, R173, R0, !PT ;  /* 0x00000000ad007209 */ /* 0x000fe20007810000 */
[----:B------:R-:W2:Y:S01]  /*7b90*/  LDL.LU.64 R128, [R1+0x138] ;  /* 0x0001380001807983 */ /* 0x000ea20000300a00 */
[----:B-1----:R-:W-:Y:S02]  /*7ba0*/  FMNMX.FTZ R133, R5, R133, !PT ;  /* 0x0000008505857209 */ /* 0x002fe40007810000 */
[----:B------:R-:W-:Y:S02]  /*7bb0*/  @P1 IADD3.X R5, R8, R130, RZ, P0, !PT ;  /* 0x0000008208051210 */ /* 0x000fe400007fe4ff */
[C---:B------:R-:W-:Y:S01]  /*7bc0*/  @P1 LEA R10, P0, R2.reuse, c[0x0][0x1c8], 0x1 ;  /* 0x00007200020a1a11 */ /* 0x040fe200078008ff */
[----:B------:R-:W1:Y:S01]  /*7bd0*/  SHFL.BFLY PT, R6, R133, 0x1, 0x1f ;  /* 0x0c201f0085067f89 */ /* 0x000e6200000e0000 */
[----:B------:R-:W-:Y:S02]  /*7be0*/  FMNMX.FTZ R0, R135, R0, !PT ;  /* 0x0000000087007209 */ /* 0x000fe40007810000 */
[----:B------:R-:W-:Y:S02]  /*7bf0*/  @P1 LEA.HI.X R11, R2, c[0x0][0x1cc], R5, 0x1, P0 ;  /* 0x00007300020b1a11 */ /* 0x000fe400000f0c05 */
[----:B------:R-:W-:Y:S03]  /*7c00*/  @P1 IADD3 R5, P0, R4, R181, RZ ;  /* 0x000000b504051210 */ /* 0x000fe60007f1e0ff */
[----:B------:R-:W3:Y:S02]  /*7c10*/  SHFL.BFLY PT, R2, R0, 0x2, 0x1f ;  /* 0x0c401f0000027f89 */ /* 0x000ee400000e0000 */
[----:B------:R-:W-:Y:S01]  /*7c20*/  @P1 IMAD.X R180, R8, 0x1, R180, P0 ;  /* 0x0000000108b41824 */ /* 0x000fe200000e06b4 */
[C---:B------:R-:W-:Y:S04]  /*7c30*/  @P1 LEA R12, P0, R5.reuse, c[0x0][0x1c8], 0x1 ;  /* 0x00007200050c1a11 */ /* 0x040fe800078008ff */
[----:B------:R-:W-:Y:S01]  /*7c40*/  @P1 LEA.HI.X R13, R5, c[0x0][0x1cc], R180, 0x1, P0 ;  /* 0x00007300050d1a11 */ /* 0x000fe200000f0cb4 */
[----:B------:R4:W-:Y:S01]  /*7c50*/  @P1 LDGSTS.E.BYPASS.LTC128B.128 [R131+0x11100], [R10.64], !P6 ;  /* 0x111000000a831fae */ /* 0x0009e2000f101d46 */
[----:B------:R-:W-:Y:S04]  /*7c60*/  @P1 IADD3 R5, P0, R4, R171, RZ ;  /* 0x000000ab04051210 */ /* 0x000fe80007f1e0ff */
[----:B------:R-:W-:Y:S02]  /*7c70*/  @P1 IADD3.X R170, R8, R170, RZ, P0, !PT ;  /* 0x000000aa08aa1210 */ /* 0x000fe400007fe4ff */
[----:B------:R-:W-:Y:S01]  /*7c80*/  @P1 IADD3 R4, P0, R4, R169, RZ ;  /* 0x000000a904041210 */ /* 0x000fe20007f1e0ff */
[----:B------:R4:W-:Y:S01]  /*7c90*/  @P1 LDGSTS.E.BYPASS.LTC128B.128 [R131+0x13100], [R12.64], !P5 ;  /* 0x131000000c831fae */ /* 0x0009e2000e901d46 */
[----:B-1----:R-:W-:Y:S02]  /*7ca0*/  FMNMX.FTZ R133, R133, R6, !PT ;  /* 0x0000000685857209 */ /* 0x002fe40007810000 */
[----:B------:R-:W-:Y:S02]  /*7cb0*/  @P1 IADD3.X R7, R8, R9, RZ, P0, !PT ;  /* 0x0000000908071210 */ /* 0x000fe400007fe4ff */
[----:B------:R-:W-:Y:S01]  /*7cc0*/  @P1 LEA R8, P0, R5, c[0x0][0x1c8], 0x1 ;  /* 0x0000720005081a11 */ /* 0x000fe200078008ff */
[----:B------:R-:W-:Y:S01]  /*7cd0*/  FMUL.FTZ R180, R133, c[0x0][0x2d0] ;  /* 0x0000b40085b47a20 */ /* 0x000fe20000410000 */
[----:B---3--:R-:W-:Y:S01]  /*7ce0*/  FMNMX.FTZ R0, R0, R2, !PT ;  /* 0x0000000200007209 */ /* 0x008fe20007810000 */
[----:B------:R-:W3:Y:S01]  /*7cf0*/  LDL.LU R130, [R1+0x134] ;  /* 0x0001340001827983 */ /* 0x000ee20000300800 */
[----:B------:R-:W-:Y:S02]  /*7d00*/  @P1 LEA.HI.X R9, R5, c[0x0][0x1cc], R170, 0x1, P0 ;  /* 0x0000730005091a11 */ /* 0x000fe400000f0caa */
[C---:B------:R-:W-:Y:S01]  /*7d10*/  @P1 LEA R6, P0, R4.reuse, c[0x0][0x1c8], 0x1 ;  /* 0x0000720004061a11 */ /* 0x040fe200078008ff */
[----:B------:R-:W1:Y:S03]  /*7d20*/  SHFL.BFLY PT, R2, R0, 0x1, 0x1f ;  /* 0x0c201f0000027f89 */ /* 0x000e6600000e0000 */
[----:B------:R-:W-:Y:S02]  /*7d30*/  @P1 LEA.HI.X R7, R4, c[0x0][0x1cc], R7, 0x1, P0 ;  /* 0x0000730004071a11 */ /* 0x000fe400000f0c07 */
[----:B------:R-:W-:Y:S03]  /*7d40*/  FSETP.NEU.FTZ.AND P0, PT, R133, -INF , PT ;  /* 0xff8000008500780b */ /* 0x000fe60003f1d000 */
[----:B------:R4:W-:Y:S01]  /*7d50*/  @P1 LDGSTS.E.BYPASS.LTC128B.128 [R131+0x15100], [R8.64], !P4 ;  /* 0x1510000008831fae */ /* 0x0009e2000e101d46 */
[----:B------:R-:W-:Y:S05]  /*7d60*/  FSEL R180, R180, RZ, P0 ;  /* 0x000000ffb4b47208 */ /* 0x000fea0000000000 */
[--C-:B------:R-:W-:Y:S02]  /*7d70*/  FFMA.FTZ R18, R18, c[0x0][0x2d0], -R180.reuse ;  /* 0x0000b40012127a23 */ /* 0x100fe400000108b4 */
[----:B------:R4:W-:Y:S01]  /*7d80*/  @P1 LDGSTS.E.BYPASS.LTC128B.128 [R131+0x17100], [R6.64], !P3 ;  /* 0x1710000006831fae */ /* 0x0009e2000d901d46 */
[--C-:B------:R-:W-:Y:S01]  /*7d90*/  FFMA.FTZ R17, R17, c[0x0][0x2d0], -R180.reuse ;  /* 0x0000b40011117a23 */ /* 0x100fe200000108b4 */
[----:B------:R-:W-:Y:S01]  /*7da0*/  MUFU.EX2 R24, R18 ;  /* 0x0000001200187308 */ /* 0x000fe20000000800 */
[--C-:B------:R-:W-:Y:S02]  /*7db0*/  FFMA.FTZ R14, R14, c[0x0][0x2d0], -R180.reuse ;  /* 0x0000b4000e0e7a23 */ /* 0x100fe400000108b4 */
[----:B------:R-:W-:Y:S01]  /*7dc0*/  FFMA.FTZ R19, R19, c[0x0][0x2d0], -R180 ;  /* 0x0000b40013137a23 */ /* 0x000fe200000108b4 */
[----:B-1----:R-:W-:Y:S02]  /*7dd0*/  FMNMX.FTZ R132, R0, R2, !PT ;  /* 0x0000000200847209 */ /* 0x002fe40007810000 */
[----:B------:R-:W-:Y:S01]  /*7de0*/  LDSM.16.MT88.4 R28, [R251] ;  /* 0x00000000fb1c783b */ /* 0x000fe20000004200 */
[----:B------:R-:W-:Y:S03]  /*7df0*/  FSEL R0, R133, RZ, P0 ;  /* 0x000000ff85007208 */ /* 0x000fe60000000000 */
[----:B------:R-:W-:Y:S01]  /*7e00*/  MUFU.EX2 R22, R17 ;  /* 0x0000001100167308 */ /* 0x000fe20000000800 */
[C---:B------:R-:W-:Y:S01]  /*7e10*/  FSETP.NEU.FTZ.AND P0, PT, R132.reuse, -INF , PT ;  /* 0xff8000008400780b */ /* 0x040fe20003f1d000 */
[----:B------:R-:W-:Y:S02]  /*7e20*/  FMUL.FTZ R181, R132, c[0x0][0x2d0] ;  /* 0x0000b40084b57a20 */ /* 0x000fe40000410000 */
[----:B------:R-:W-:Y:S01]  /*7e30*/  FADD.FTZ R0, -R0, R3 ;  /* 0x0000000300007221 */ /* 0x000fe20000010100 */
[----:B------:R-:W-:Y:S01]  /*7e40*/  FSEL R2, R132, RZ, P0 ;  /* 0x000000ff84027208 */ /* 0x000fe20000000000 */
[----:B------:R-:W0:Y:S01]  /*7e50*/  LDGDEPBAR ;  /* 0x00000000000079af */ /* 0x000e220000000000 */
[----:B------:R-:W-:Y:S01]  /*7e60*/  FSEL R181, R181, RZ, P0 ;  /* 0x000000ffb5b57208 */ /* 0x000fe20000000000 */
[----:B------:R-:W-:Y:S02]  /*7e70*/  FMUL.FTZ R0, R0, c[0x0][0x2d0] ;  /* 0x0000b40000007a20 */ /* 0x000fe40000410000 */
[----:B------:R-:W1:Y:S02]  /*7e80*/  MUFU.EX2 R32, R14 ;  /* 0x0000000e00207308 */ /* 0x000e640000000800 */
[--C-:B------:R-:W-:Y:S02]  /*7e90*/  FFMA.FTZ R15, R15, c[0x0][0x2d0], -R181.reuse ;  /* 0x0000b4000f0f7a23 */ /* 0x100fe400000108b5 */
[--C-:B------:R-:W-:Y:S01]  /*7ea0*/  FFMA.FTZ R16, R16, c[0x0][0x2d0], -R181.reuse ;  /* 0x0000b40010107a23 */ /* 0x100fe200000108b5 */
[----:B----4-:R-:W4:Y:S01]  /*7eb0*/  LDL.LU R131, [R1+0x130] ;  /* 0x0001300001837983 */ /* 0x010f220000300800 */
[--C-:B------:R-:W-:Y:S02]  /*7ec0*/  FFMA.FTZ R20, R20, c[0x0][0x2d0], -R181.reuse ;  /* 0x0000b40014147a23 */ /* 0x100fe400000108b5 */
[----:B------:R-:W-:Y:S02]  /*7ed0*/  FFMA.FTZ R168, R168, c[0x0][0x2d0], -R181 ;  /* 0x0000b400a8a87a23 */ /* 0x000fe400000108b5 */
[----:B------:R-:W1:Y:S10]  /*7ee0*/  MUFU.EX2 R3, R0 ;  /* 0x0000000000037308 */ /* 0x000e740000000800 */
[----:B------:R1:W-:Y:S02]  /*7ef0*/  MUFU.EX2 R35, R15 ;  /* 0x0000000f00237308 */ /* 0x0003e40000000800 */
[----:B-1----:R-:W-:Y:S08]  /*7f00*/  F2FP.PACK_AB R170, R22, R32 ;  /* 0x0000002016aa723e */ /* 0x002ff000000000ff */
[----:B------:R-:W1:Y:S01]  /*7f10*/  MUFU.EX2 R21, R16 ;  /* 0x0000001000157308 */ /* 0x000e620000000800 */
[C---:B------:R-:W-:Y:S02]  /*7f20*/  FMUL.FTZ R4, R3.reuse, R136 ;  /* 0x0000008803047220 */ /* 0x040fe40000410000 */
[----:B------:R-:W2:Y:S01]  /*7f30*/  LDL R136, [R1+0x48] ;  /* 0x0000480001887983 */ /* 0x000ea20000100800 */
[C---:B------:R-:W-:Y:S02]  /*7f40*/  FMUL.FTZ R25, R3.reuse, R157 ;  /* 0x0000009d03197220 */ /* 0x040fe40000410000 */
[----:B------:R-:W-:Y:S01]  /*7f50*/  FADD.FTZ R0, -R2, R134 ;  /* 0x0000008602007221 */ /* 0x000fe20000010100 */
[----:B------:R-:W4:Y:S01]  /*7f60*/  LDL.LU R157, [R1+0x7c] ;  /* 0x00007c00019d7983 */ /* 0x000f220000300800 */
[----:B------:R-:W-:Y:S01]  /*7f70*/  MOV R134, R24 ;  /* 0x0000001800867202 */ /* 0x000fe20000000f00 */
[C---:B------:R-:W-:Y:S01]  /*7f80*/  FMUL.FTZ R24, R3.reuse, R156 ;  /* 0x0000009c03187220 */ /* 0x040fe20000410000 */
[----:B------:R1:W-:Y:S01]  /*7f90*/  MUFU.EX2 R33, R20 ;  /* 0x0000001400217308 */ /* 0x0003e20000000800 */
[----:B------:R-:W4:Y:S01]  /*7fa0*/  LDL.LU R156, [R1+0x80] ;  /* 0x00008000019c7983 */ /* 0x000f220000300800 */
[C---:B------:R-:W-:Y:S02]  /*7fb0*/  FMUL.FTZ R17, R3.reuse, R149 ;  /* 0x0000009503117220 */ /* 0x040fe40000410000 */
[----:B------:R-:W-:Y:S01]  /*7fc0*/  FMUL.FTZ R0, R0, c[0x0][0x2d0] ;  /* 0x0000b40000007a20 */ /* 0x000fe20000410000 */
[----:B------:R-:W4:Y:S01]  /*7fd0*/  LDL R149, [R1+0x4] ;  /* 0x0000040001957983 */ /* 0x000f220000100800 */
[----:B------:R-:W-:Y:S02]  /*7fe0*/  IMAD.MOV.U32 R2, RZ, RZ, R23 ;  /* 0x000000ffff027224 */ /* 0x000fe400078e0017 */
[----:B------:R-:W-:Y:S01]  /*7ff0*/  FMUL.FTZ R8, R3, R140 ;  /* 0x0000008c03087220 */ /* 0x000fe20000410000 */
[----:B------:R-:W1:Y:S01]  /*8000*/  LDSM.16.MT88.4 R12, [R248] ;  /* 0x00000000f80c783b */ /* 0x000e620000004200 */
[----:B------:R-:W1:Y:S02]  /*8010*/  MUFU.EX2 R0, R0 ;  /* 0x0000000000007308 */ /* 0x000e640000000800 */
[----:B-1----:R-:W-:Y:S01]  /*8020*/  F2FP.PACK_AB R171, R35, R21 ;  /* 0x0000001523ab723e */ /* 0x002fe200000000ff */
[C---:B------:R-:W-:Y:S01]  /*8030*/  FMUL.FTZ R9, R3.reuse, R141 ;  /* 0x0000008d03097220 */ /* 0x040fe20000410000 */
[----:B------:R-:W-:Y:S01]  /*8040*/  MOV R140, R22 ;  /* 0x00000016008c7202 */ /* 0x000fe20000000f00 */
[C---:B------:R-:W-:Y:S01]  /*8050*/  FMUL.FTZ R5, R3.reuse, R137 ;  /* 0x0000008903057220 */ /* 0x040fe20000410000 */
[----:B------:R-:W-:Y:S01]  /*8060*/  MOV R141, R21 ;  /* 0x00000015008d7202 */ /* 0x000fe20000000f00 */
[C---:B------:R-:W-:Y:S01]  /*8070*/  FMUL.FTZ R16, R3.reuse, R148 ;  /* 0x0000009403107220 */ /* 0x040fe20000410000 */
[----:B------:R-:W-:Y:S01]  /*8080*/  MOV R148, R32 ;  /* 0x0000002000947202 */ /* 0x000fe20000000f00 */
[C---:B------:R-:W-:Y:S01]  /*8090*/  FMUL.FTZ R32, R3.reuse, R164 ;  /* 0x000000a403207220 */ /* 0x040fe20000410000 */
[----:B------:R1:W1:Y:S01]  /*80a0*/  MUFU.EX2 R183, R19 ;  /* 0x0000001300b77308 */ /* 0x0002620000000800 */
[C---:B------:R-:W-:Y:S02]  /*80b0*/  FMUL.FTZ R36, R3.reuse, R36 ;  /* 0x0000002403247220 */ /* 0x040fe40000410000 */
[C---:B------:R-:W-:Y:S01]  /*80c0*/  FMUL.FTZ R37, R3.reuse, R37 ;  /* 0x0000002503257220 */ /* 0x040fe20000410000 */
[----:B------:R-:W1:Y:S01]  /*80d0*/  LDSM.16.MT88.4 R20, [R252] ;  /* 0x00000000fc14783b */ /* 0x000e620000004200 */
[C---:B------:R-:W-:Y:S02]  /*80e0*/  FMUL.FTZ R40, R3.reuse, R40 ;  /* 0x0000002803287220 */ /* 0x040fe40000410000 */
[C---:B------:R-:W-:Y:S02]  /*80f0*/  FMUL.FTZ R41, R3.reuse, R41 ;  /* 0x0000002903297220 */ /* 0x040fe40000410000 */
[C---:B------:R-:W-:Y:S01]  /*8100*/  FMUL.FTZ R44, R3.reuse, R44 ;  /* 0x0000002c032c7220 */ /* 0x040fe20000410000 */
[----:B------:R1:W1:Y:S01]  /*8110*/  MUFU.EX2 R182, R168 ;  /* 0x000000a800b67308 */ /* 0x0002620000000800 */
[C---:B------:R-:W-:Y:S02]  /*8120*/  FMUL.FTZ R45, R3.reuse, R45 ;  /* 0x0000002d032d7220 */ /* 0x040fe40000410000 */
[----:B------:R-:W-:Y:S02]  /*8130*/  FMUL.FTZ R48, R3, R48 ;  /* 0x0000003003307220 */ /* 0x000fe40000410000 */
[C---:B------:R-:W-:Y:S02]  /*8140*/  FMUL.FTZ R6, R0.reuse, R138 ;  /* 0x0000008a00067220 */ /* 0x040fe40000410000 */
[C---:B------:R-:W-:Y:S02]  /*8150*/  FMUL.FTZ R7, R0.reuse, R139 ;  /* 0x0000008b00077220 */ /* 0x040fe40000410000 */
[C---:B------:R-:W-:Y:S02]  /*8160*/  FMUL.FTZ R10, R0.reuse, R142 ;  /* 0x0000008e000a7220 */ /* 0x040fe40000410000 */
[C---:B------:R-:W-:Y:S02]  /*8170*/  FMUL.FTZ R11, R0.reuse, R143 ;  /* 0x0000008f000b7220 */ /* 0x040fe40000410000 */
[C---:B------:R-:W-:Y:S02]  /*8180*/  FMUL.FTZ R18, R0.reuse, R150 ;  /* 0x0000009600127220 */ /* 0x040fe40000410000 */
[C---:B-1----:R-:W-:Y:S01]  /*8190*/  FMUL.FTZ R19, R0.reuse, R151 ;  /* 0x0000009700137220 */ /* 0x042fe20000410000 */
[----:B------:R-:W-:Y:S01]  /*81a0*/  MOV R151, R34 ;  /* 0x0000002200977202 */ /* 0x000fe20000000f00 */
[C---:B------:R-:W-:Y:S02]  /*81b0*/  FMUL.FTZ R26, R0.reuse, R158 ;  /* 0x0000009e001a7220 */ /* 0x040fe40000410000 */
[C---:B------:R-:W-:Y:S02]  /*81c0*/  FMUL.FTZ R27, R0.reuse, R159 ;  /* 0x0000009f001b7220 */ /* 0x040fe40000410000 */
[----:B------:R-:W-:Y:S02]  /*81d0*/  IMAD.MOV.U32 R150, RZ, RZ, R33 ;  /* 0x000000ffff967224 */ /* 0x000fe400078e0021 */
[----:B------:R-:W-:Y:S01]  /*81e0*/  FMUL.FTZ R34, R0, R166 ;  /* 0x000000a600227220 */ /* 0x000fe20000410000 */
[----:B------:R-:W-:Y:S01]  /*81f0*/  F2FP.PACK_AB R168, R134, R183 ;  /* 0x000000b786a8723e */ /* 0x000fe200000000ff */
[C---:B------:R-:W-:Y:S01]  /*8200*/  FMUL.FTZ R38, R0.reuse, R38 ;  /* 0x0000002600267220 */ /* 0x040fe20000410000 */
[----:B------:R-:W-:Y:S01]  /*8210*/  F2FP.PACK_AB R169, R33, R182 ;  /* 0x000000b621a9723e */ /* 0x000fe200000000ff */
[C---:B------:R-:W-:Y:S02]  /*8220*/  FMUL.FTZ R33, R3.reuse, R165 ;  /* 0x000000a503217220 */ /* 0x040fe40000410000 */
[C---:B------:R-:W-:Y:S02]  /*8230*/  FMUL.FTZ R39, R0.reuse, R39 ;  /* 0x0000002700277220 */ /* 0x040fe40000410000 */
[C---:B------:R-:W-:Y:S02]  /*8240*/  FMUL.FTZ R42, R0.reuse, R42 ;  /* 0x0000002a002a7220 */ /* 0x040fe40000410000 */
[C---:B------:R-:W-:Y:S05]  /*8250*/  HMMA.16816.F32 R4, R168.reuse, R12, R4 ;  /* 0x0000000ca804723c */ /* 0x040fea0000001804 */
[C---:B------:R-:W-:Y:S02]  /*8260*/  FMUL.FTZ R43, R0.reuse, R43 ;  /* 0x0000002b002b7220 */ /* 0x040fe40000410000 */
[C---:B------:R-:W-:Y:S01]  /*8270*/  FMUL.FTZ R12, R3.reuse, R144 ;  /* 0x00000090030c7220 */ /* 0x040fe20000410000 */
[C---:B------:R-:W-:Y:S04]  /*8280*/  HMMA.16816.F32 R8, R168.reuse, R14, R8 ;  /* 0x0000000ea808723c */ /* 0x040fe80000001808 */
[C---:B------:R-:W-:Y:S02]  /*8290*/  FMUL.FTZ R13, R3.reuse, R145 ;  /* 0x00000091030d7220 */ /* 0x040fe40000410000 */
[C---:B------:R-:W-:Y:S02]  /*82a0*/  FMUL.FTZ R46, R0.reuse, R46 ;  /* 0x0000002e002e7220 */ /* 0x040fe40000410000 */
[C---:B------:R-:W-:Y:S04]  /*82b0*/  FMUL.FTZ R14, R0.reuse, R146 ;  /* 0x00000092000e7220 */ /* 0x040fe80000410000 */
[C---:B------:R-:W-:Y:S02]  /*82c0*/  FMUL.FTZ R15, R0.reuse, R147 ;  /* 0x00000093000f7220 */ /* 0x040fe40000410000 */
[----:B------:R-:W-:Y:S01]  /*82d0*/  LDSM.16.MT88.4 R144, [R252+0x800] ;  /* 0x00080000fc90783b */ /* 0x000fe20000004200 */
[C---:B------:R-:W-:Y:S02]  /*82e0*/  FMUL.FTZ R47, R0.reuse, R47 ;  /* 0x0000002f002f7220 */ /* 0x040fe40000410000 */
[C---:B------:R-:W-:Y:S02]  /*82f0*/  FMUL.FTZ R49, R3.reuse, R49 ;  /* 0x0000003103317220 */ /* 0x040fe40000410000 */
[C---:B------:R-:W-:Y:S03]  /*8300*/  HMMA.16816.F32 R12, R168.reuse, R20, R12 ;  /* 0x00000014a80c723c */ /* 0x040fe6000000180c */
[C---:B------:R-:W-:Y:S02]  /*8310*/  FMUL.FTZ R50, R0.reuse, R50 ;  /* 0x0000003200327220 */ /* 0x040fe40000410000 */
[C---:B------:R-:W-:Y:S02]  /*8320*/  FMUL.FTZ R51, R0.reuse, R51 ;  /* 0x0000003300337220 */ /* 0x040fe40000410000 */
[C---:B------:R-:W-:Y:S01]  /*8330*/  FMUL.FTZ R20, R3.reuse, R152 ;  /* 0x0000009803147220 */ /* 0x040fe20000410000 */
[C---:B------:R-:W-:Y:S04]  /*8340*/  HMMA.16816.F32 R16, R168.reuse, R22, R16 ;  /* 0x00000016a810723c */ /* 0x040fe80000001810 */
[C---:B------:R-:W-:Y:S01]  /*8350*/  FMUL.FTZ R21, R3.reuse, R153 ;  /* 0x0000009903157220 */ /* 0x040fe20000410000 */
[----:B------:R-:W-:Y:S01]  /*8360*/  MOV R153, R141 ;  /* 0x0000008d00997202 */ /* 0x000fe20000000f00 */
[C---:B------:R-:W-:Y:S02]  /*8370*/  FMUL.FTZ R52, R3.reuse, R52 ;  /* 0x0000003403347220 */ /* 0x040fe40000410000 */
[C---:B------:R-:W-:Y:S01]  /*8380*/  FMUL.FTZ R22, R0.reuse, R154 ;  /* 0x0000009a00167220 */ /* 0x040fe20000410000 */
[----:B------:R-:W-:Y:S03]  /*8390*/  MOV R154, R35 ;  /* 0x00000023009a7202 */ /* 0x000fe60000000f00 */
[C---:B------:R-:W-:Y:S01]  /*83a0*/  FMUL.FTZ R23, R0.reuse, R155 ;  /* 0x0000009b00177220 */ /* 0x040fe20000410000 */
[----:B------:R-:W-:Y:S01]  /*83b0*/  MOV R155, R2 ;  /* 0x00000002009b7202 */ /* 0x000fe20000000f00 */
[----:B------:R-:W-:Y:S02]  /*83c0*/  IMAD.MOV.U32 R152, RZ, RZ, R140 ;  /* 0x000000ffff987224 */ /* 0x000fe400078e008c */
[----:B------:R-:W-:Y:S01]  /*83d0*/  LDSM.16.MT88.4 R140, [R248+0x800] ;  /* 0x00080000f88c783b */ /* 0x000fe20000004200 */
[C---:B------:R-:W-:Y:S02]  /*83e0*/  FMUL.FTZ R35, R0.reuse, R167 ;  /* 0x000000a700237220 */ /* 0x040fe40000410000 */
[C---:B------:R-:W-:Y:S03]  /*83f0*/  HMMA.16816.F32 R20, R168.reuse, R28, R20 ;  /* 0x0000001ca814723c */ /* 0x040fe60000001814 */
[C---:B------:R-:W-:Y:S02]  /*8400*/  FMUL.FTZ R53, R3.reuse, R53 ;  /* 0x0000003503357220 */ /* 0x040fe40000410000 */
[C---:B------:R-:W-:Y:S02]  /*8410*/  FMUL.FTZ R54, R0.reuse, R54 ;  /* 0x0000003600367220 */ /* 0x040fe40000410000 */
[C---:B------:R-:W-:Y:S01]  /*8420*/  FMUL.FTZ R28, R3.reuse, R160 ;  /* 0x000000a0031c7220 */ /* 0x040fe20000410000 */
[C---:B------:R-:W-:Y:S04]  /*8430*/  HMMA.16816.F32 R24, R168.reuse, R30, R24 ;  /* 0x0000001ea818723c */ /* 0x040fe80000001818 */
[C---:B------:R-:W-:Y:S02]  /*8440*/  FMUL.FTZ R29, R3.reuse, R161 ;  /* 0x000000a1031d7220 */ /* 0x040fe40000410000 */
[C---:B------:R-:W-:Y:S02]  /*8450*/  FMUL.FTZ R55, R0.reuse, R55 ;  /* 0x0000003700377220 */ /* 0x040fe40000410000 */
[C---:B------:R-:W-:Y:S04]  /*8460*/  FMUL.FTZ R30, R0.reuse, R162 ;  /* 0x000000a2001e7220 */ /* 0x040fe80000410000 */
        /* <DEDUP_REMOVED lines=43> */
[C---:B------:R-:W-:Y:S02]  /*8720*/  FMUL.FTZ R98, R0.reuse, R98 ;  /* 0x0000006200627220 */ /* 0x040fe40000410000 */
[C---:B------:R-:W-:Y:S02]  /*8730*/  FMUL.FTZ R99, R0.reuse, R99 ;  /* 0x0000006300637220 */ /* 0x040fe40000410000 */
[--C-:B------:R-:W-:Y:S02]  /*8740*/  FFMA.FTZ R2, R185, c[0x0][0x2d0], -R180.reuse ;  /* 0x0000b400b9027a23 */ /* 0x100fe400000108b4 */
[C---:B------:R-:W-:Y:S02]  /*8750*/  FMUL.FTZ R100, R3.reuse, R100 ;  /* 0x0000006403647220 */ /* 0x040fe40000410000 */
        /* <DEDUP_REMOVED lines=13> */
[----:B-1----:R-:W-:Y:S02]  /*8830*/  FFMA.FTZ R2, R184, c[0x0][0x2d0], -R180 ;  /* 0x0000b400b8027a23 */ /* 0x002fe400000108b4 */
[C---:B------:R-:W-:Y:S02]  /*8840*/  FMUL.FTZ R113, R3.reuse, R113 ;  /* 0x0000007103717220 */ /* 0x040fe40000410000 */
[----:B------:R1:W1:Y:S01]  /*8850*/  MUFU.EX2 R161, R2 ;  /* 0x0000000200a17308 */ /* 0x0002620000000800 */
        /* <DEDUP_REMOVED lines=10> */
[C---:B------:R-:W-:Y:S02]  /*8900*/  FMUL.FTZ R126, R0.reuse, R126 ;  /* 0x0000007e007e7220 */ /* 0x040fe40000410000 */
[C---:B------:R-:W-:Y:S02]  /*8910*/  FMUL.FTZ R127, R0.reuse, R127 ;  /* 0x0000007f007f7220 */ /* 0x040fe40000410000 */
[----:B-1----:R-:W-:Y:S02]  /*8920*/  FFMA.FTZ R2, R187, c[0x0][0x2d0], -R181 ;  /* 0x0000b400bb027a23 */ /* 0x002fe400000108b5 */
[C---:B------:R-:W-:Y:S02]  /*8930*/  FMUL.FTZ R124, R3.reuse, R124 ;  /* 0x0000007c037c7220 */ /* 0x040fe40000410000 */
[----:B------:R1:W-:Y:S01]  /*8940*/  MUFU.EX2 R160, R2 ;  /* 0x0000000200a07308 */ /* 0x0003e20000000800 */
[C---:B------:R-:W-:Y:S02]  /*8950*/  FMUL.FTZ R125, R3.reuse, R125 ;  /* 0x0000007d037d7220 */ /* 0x040fe40000410000 */
[C---:B---3--:R-:W-:Y:S01]  /*8960*/  FMUL.FTZ R130, R0.reuse, R130 ;  /* 0x0000008200827220 */ /* 0x048fe20000410000 */
[----:B--2---:R-:W2:Y:S01]  /*8970*/  LDSM.16.MT88.4 R136, [R136] ;  /* 0x000000008888783b */ /* 0x004ea20000004200 */
[C---:B----4-:R-:W-:Y:S02]  /*8980*/  FMUL.FTZ R131, R0.reuse, R131 ;  /* 0x0000008300837220 */ /* 0x050fe40000410000 */
[C---:B------:R-:W-:Y:S02]  /*8990*/  FMUL.FTZ R128, R3.reuse, R128 ;  /* 0x0000008003807220 */ /* 0x040fe40000410000 */
[C---:B------:R-:W-:Y:S01]  /*89a0*/  FFMA.FTZ R183, R3.reuse, R157, R183 ;  /* 0x0000009d03b77223 */ /* 0x040fe200000100b7 */
[----:B------:R-:W-:Y:S01]  /*89b0*/  MOV R157, R154 ;  /* 0x0000009a009d7202 */ /* 0x000fe20000000f00 */
[----:B------:R-:W-:Y:S02]  /*89c0*/  FMUL.FTZ R129, R3, R129 ;  /* 0x0000008103817220 */ /* 0x000fe40000410000 */
[----:B------:R-:W-:Y:S02]  /*89d0*/  FFMA.FTZ R182, R0, R156, R182 ;  /* 0x0000009c00b67223 */ /* 0x000fe400000100b6 */
[--C-:B------:R-:W-:Y:S02]  /*89e0*/  FFMA.FTZ R0, R197, c[0x0][0x2d0], -R180.reuse ;  /* 0x0000b400c5007a23 */ /* 0x100fe400000108b4 */
[----:B------:R3:W5:Y:S01]  /*89f0*/  LDL.LU R197, [R1+0x12c] ;  /* 0x00012c0001c57983 */ /* 0x0007620000300800 */
[--C-:B------:R-:W-:Y:S04]  /*8a00*/  FFMA.FTZ R156, R195, c[0x0][0x2d0], -R180.reuse ;  /* 0x0000b400c39c7a23 */ /* 0x100fe800000108b4 */
[----:B------:R-:W-:Y:S01]  /*8a10*/  MUFU.EX2 R165, R156 ;  /* 0x0000009c00a57308 */ /* 0x000fe20000000800 */
[--C-:B-1----:R-:W-:Y:S09]  /*8a20*/  FFMA.FTZ R2, R186, c[0x0][0x2d0], -R181.reuse ;  /* 0x0000b400ba027a23 */ /* 0x102ff200000108b5 */
[----:B------:R1:W4:Y:S01]  /*8a30*/  MUFU.EX2 R162, R2 ;  /* 0x0000000200a27308 */ /* 0x0003220000000800 */
[C---:B--2---:R-:W-:Y:S08]  /*8a40*/  HMMA.16816.F32 R28, R168.reuse, R136, R28 ;  /* 0x00000088a81c723c */ /* 0x044ff0000000181c */
[C---:B------:R-:W-:Y:S01]  /*8a50*/  HMMA.16816.F32 R32, R168.reuse, R138, R32 ;  /* 0x0000008aa820723c */ /* 0x040fe20000001820 */
[----:B------:R-:W2:Y:S03]  /*8a60*/  LDSM.16.MT88.4 R136, [R248+0x2000] ;  /* 0x00200000f888783b */ /* 0x000ea60000004200 */
[--C-:B-1----:R-:W-:Y:S04]  /*8a70*/  FFMA.FTZ R2, R188, c[0x0][0x2d0], -R180.reuse ;  /* 0x0000b400bc027a23 */ /* 0x102fe800000108b4 */
[----:B------:R1:W-:Y:S04]  /*8a80*/  MUFU.EX2 R185, R2 ;  /* 0x0000000200b97308 */ /* 0x0003e80000000800 */
[--C-:B-1----:R-:W-:Y:S06]  /*8a90*/  FFMA.FTZ R2, R189, c[0x0][0x2d0], -R180.reuse ;  /* 0x0000b400bd027a23 */ /* 0x102fec00000108b4 */
[----:B------:R1:W1:Y:S01]  /*8aa0*/  MUFU.EX2 R184, R2 ;  /* 0x0000000200b87308 */ /* 0x0002620000000800 */
[C---:B--2---:R-:W-:Y:S08]  /*8ab0*/  HMMA.16816.F32 R36, R168.reuse, R136, R36 ;  /* 0x00000088a824723c */ /* 0x044ff00000001824 */
[C---:B------:R-:W-:Y:S01]  /*8ac0*/  HMMA.16816.F32 R40, R168.reuse, R138, R40 ;  /* 0x0000008aa828723c */ /* 0x040fe20000001828 */
[----:B------:R-:W2:Y:S03]  /*8ad0*/  LDSM.16.MT88.4 R136, [R252+0x2000] ;  /* 0x00200000fc88783b */ /* 0x000ea60000004200 */
[--C-:B-1----:R-:W-:Y:S02]  /*8ae0*/  FFMA.FTZ R2, R190, c[0x0][0x2d0], -R181.reuse ;  /* 0x0000b400be027a23 */ /* 0x102fe400000108b5 */
[--C-:B------:R-:W-:Y:S06]  /*8af0*/  FFMA.FTZ R190, R176, c[0x0][0x2d0], -R180.reuse ;  /* 0x0000b400b0be7a23 */ /* 0x100fec00000108b4 */
[----:B------:R-:W-:Y:S01]  /*8b00*/  MUFU.EX2 R190, R190 ;  /* 0x000000be00be7308 */ /* 0x000fe20000000800 */
[C---:B--2---:R-:W-:Y:S08]  /*8b10*/  HMMA.16816.F32 R44, R168.reuse, R136, R44 ;  /* 0x00000088a82c723c */ /* 0x044ff0000000182c */
        /* <DEDUP_REMOVED lines=30> */
[----:B------:R-:W-:Y:S01]  /*8d00*/  F2FP.PACK_AB R136, R161, R159 ;  /* 0x0000009fa188723e */ /* 0x000fe200000000ff */
[----:B------:R-:W-:Y:S01]  /*8d10*/  HMMA.16816.F32 R128, R168, R138, R128 ;  /* 0x0000008aa880723c */ /* 0x000fe20000001880 */
[----:B------:R1:W-:Y:S03]  /*8d20*/  MUFU.EX2 R168, R2 ;  /* 0x0000000200a87308 */ /* 0x0003e60000000800 */
[----:B----4-:R-:W-:Y:S03]  /*8d30*/  F2FP.PACK_AB R137, R162, R160 ;  /* 0x000000a0a289723e */ /* 0x010fe600000000ff */
[----:B------:R-:W-:Y:S04]  /*8d40*/  F2FP.PACK_AB R138, R184, R185 ;  /* 0x000000b9b88a723e */ /* 0x000fe800000000ff */
[----:B------:R2:W-:Y:S01]  /*8d50*/  MUFU.EX2 R171, R0 ;  /* 0x0000000000ab7308 */ /* 0x0005e20000000800 */
[----:B-1----:R-:W-:Y:S09]  /*8d60*/  FFMA.FTZ R2, R191, c[0x0][0x2d0], -R181 ;  /* 0x0000b400bf027a23 */ /* 0x002ff200000108b5 */
[----:B------:R-:W1:Y:S01]  /*8d70*/  MUFU.EX2 R187, R2 ;  /* 0x0000000200bb7308 */ /* 0x000e620000000800 */
[--C-:B--2---:R-:W-:Y:S02]  /*8d80*/  FFMA.FTZ R0, R198, c[0x0][0x2d0], -R180.reuse ;  /* 0x0000b400c6007a23 */ /* 0x104fe400000108b4 */
[----:B------:R3:W5:Y:S07]  /*8d90*/  LDL.LU R198, [R1+0x128] ;  /* 0x0001280001c67983 */ /* 0x00076e0000300800 */
[----:B------:R2:W4:Y:S01]  /*8da0*/  MUFU.EX2 R3, R0 ;  /* 0x0000000000037308 */ /* 0x0005220000000800 */
[----:B-1----:R-:W-:Y:S01]  /*8db0*/  F2FP.PACK_AB R139, R187, R168 ;  /* 0x000000a8bb8b723e */ /* 0x002fe200000000ff */
[----:B------:R-:W-:Y:S02]  /*8dc0*/  FADD.FTZ R2, R134, R183 ;  /* 0x000000b786027221 */ /* 0x000fe40000010000 */
[----:B------:R-:W-:Y:S02]  /*8dd0*/  FFMA.FTZ R134, R194, c[0x0][0x2d0], -R180 ;  /* 0x0000b400c2867a23 */ /* 0x000fe400000108b4 */
[----:B------:R-:W-:Y:S02]  /*8de0*/  FADD.FTZ R2, R148, R2 ;  /* 0x0000000294027221 */ /* 0x000fe40000010000 */
[C---:B------:R-:W-:Y:S02]  /*8df0*/  HMMA.16816.F32 R4, R136.reuse, R140, R4 ;  /* 0x0000008c8804723c */ /* 0x040fe40000001804 */
[----:B------:R-:W1:Y:S03]  /*8e00*/  MUFU.EX2 R169, R134 ;  /* 0x0000008600a97308 */ /* 0x000e660000000800 */
[----:B--2---:R-:W-:Y:S01]  /*8e10*/  FFMA.FTZ R0, R155, c[0x0][0x2d0], -R181 ;  /* 0x0000b4009b007a23 */ /* 0x004fe200000108b5 */
[----:B----4-:R-:W-:Y:S01]  /*8e20*/  MOV R183, R3 ;  /* 0x0000000300b77202 */ /* 0x010fe20000000f00 */
[----:B------:R-:W-:Y:S01]  /*8e30*/  FADD.FTZ R3, R150, R182 ;  /* 0x000000b696037221 */ /* 0x000fe20000010000 */
[C---:B------:R-:W-:Y:S01]  /*8e40*/  HMMA.16816.F32 R8, R136.reuse, R142, R8 ;  /* 0x0000008e8808723c */ /* 0x040fe20000001808 */
[----:B------:R-:W2:Y:S03]  /*8e50*/  LDSM.16.MT88.4 R140, [R251+0x800] ;  /* 0x00080000fb8c783b */ /* 0x000ea60000004200 */
[----:B------:R4:W-:Y:S01]  /*8e60*/  MUFU.EX2 R170, R0 ;  /* 0x0000000000aa7308 */ /* 0x0009e20000000800 */
[----:B------:R-:W-:Y:S02]  /*8e70*/  IMAD.MOV.U32 R182, RZ, RZ, R149 ;  /* 0x000000ffffb67224 */ /* 0x000fe400078e0095 */
[----:B------:R-:W-:Y:S01]  /*8e80*/  FADD.FTZ R3, R153, R3 ;  /* 0x0000000399037221 */ /* 0x000fe20000010000 */
[C---:B------:R-:W-:Y:S04]  /*8e90*/  HMMA.16816.F32 R12, R136.reuse, R144, R12 ;  /* 0x00000090880c723c */ /* 0x040fe8000000180c */
[----:B------:R-:W-:Y:S02]  /*8ea0*/  FADD.FTZ R158, R152, R2 ;  /* 0x00000002989e7221 */ /* 0x000fe40000010000 */
[----:B------:R-:W-:Y:S01]  /*8eb0*/  LDSM.16.MT88.4 R152, [R251+0x1000] ;  /* 0x00100000fb98783b */ /* 0x000fe20000004200 */
[----:B------:R-:W-:Y:S01]  /*8ec0*/  FFMA.FTZ R2, R173, c[0x0][0x2d0], -R181 ;  /* 0x0000b400ad027a23 */ /* 0x000fe200000108b5 */
[C---:B------:R-:W-:Y:S04]  /*8ed0*/  HMMA.16816.F32 R16, R136.reuse, R146, R16 ;  /* 0x000000928810723c */ /* 0x040fe80000001810 */
[----:B------:R-:W-:Y:S02]  /*8ee0*/  FADD.FTZ R157, R157, R3 ;  /* 0x000000039d9d7221 */ /* 0x000fe40000010000 */
[----:B------:R-:W1:Y:S01]  /*8ef0*/  LDSM.16.MT88.4 R144, [R149+0x800] ;  /* 0x000800009590783b */ /* 0x000e620000004200 */
[----:B------:R-:W-:Y:S02]  /*8f00*/  FADD.FTZ R3, R159, R158 ;  /* 0x0000009e9f037221 */ /* 0x000fe40000010000 */
[----:B----4-:R-:W-:Y:S03]  /*8f10*/  FFMA.FTZ R0, R151, c[0x0][0x2d0], -R181 ;  /* 0x0000b40097007a23 */ /* 0x010fe600000108b5 */
[----:B------:R-:W-:Y:S01]  /*8f20*/  FADD.FTZ R3, R161, R3 ;  /* 0x00000003a1037221 */ /* 0x000fe20000010000 */
[----:B------:R4:W-:Y:S03]  /*8f30*/  MUFU.EX2 R186, R0 ;  /* 0x0000000000ba7308 */ /* 0x0009e60000000800 */
[----:B------:R-:W-:Y:S01]  /*8f40*/  FADD.FTZ R3, R185, R3 ;  /* 0x00000003b9037221 */ /* 0x000fe20000010000 */
[C---:B--2---:R-:W-:Y:S08]  /*8f50*/  HMMA.16816.F32 R20, R136.reuse, R140, R20 ;  /* 0x0000008c8814723c */ /* 0x044ff00000001814 */
[C---:B------:R-:W-:Y:S01]  /*8f60*/  HMMA.16816.F32 R24, R136.reuse, R142, R24 ;  /* 0x0000008e8818723c */ /* 0x040fe20000001818 */
[----:B------:R-:W2:Y:S03]  /*8f70*/  LDSM.16.MT88.4 R140, [R248+0x2800] ;  /* 0x00280000f88c783b */ /* 0x000ea60000004200 */
[--C-:B----4-:R-:W-:Y:S05]  /*8f80*/  FFMA.FTZ R0, R199, c[0x0][0x2d0], -R180.reuse ;  /* 0x0000b400c7007a23 */ /* 0x110fea00000108b4 */
[----:B------:R3:W5:Y:S01]  /*8f90*/  LDL.LU R199, [R1+0x124] ;  /* 0x0001240001c77983 */ /* 0x0007620000300800 */
[----:B------:R4:W-:Y:S01]  /*8fa0*/  MUFU.EX2 R166, R0 ;  /* 0x0000000000a67308 */ /* 0x0009e20000000800 */
[C---:B-1----:R-:W-:Y:S08]  /*8fb0*/  HMMA.16816.F32 R28, R136.reuse, R144, R28 ;  /* 0x00000090881c723c */ /* 0x042ff0000000181c */
[C---:B------:R-:W-:Y:S01]  /*8fc0*/  HMMA.16816.F32 R32, R136.reuse, R146, R32 ;  /* 0x000000928820723c */ /* 0x040fe20000001820 */
[----:B------:R-:W1:Y:S03]  /*8fd0*/  LDSM.16.MT88.4 R144, [R252+0x2800] ;  /* 0x00280000fc90783b */ /* 0x000e660000004200 */
[--C-:B----4-:R-:W-:Y:S05]  /*8fe0*/  FFMA.FTZ R0, R192, c[0x0][0x2d0], -R180.reuse ;  /* 0x0000b400c0007a23 */ /* 0x110fea00000108b4 */
[----:B------:R3:W5:Y:S03]  /*8ff0*/  LDL.LU R192, [R1+0x120] ;  /* 0x0001200001c07983 */ /* 0x0007660000300800 */
[----:B------:R-:W-:Y:S01]  /*9000*/  FFMA.FTZ R180, R177, c[0x0][0x2d0], -R180 ;  /* 0x0000b400b1b47a23 */ /* 0x000fe200000108b4 */
[----:B------:R4:W-:Y:S01]  /*9010*/  MUFU.EX2 R167, R0 ;  /* 0x0000000000a77308 */ /* 0x0009e20000000800 */
[C---:B--2---:R-:W-:Y:S08]  /*9020*/  HMMA.16816.F32 R36, R136.reuse, R140, R36 ;  /* 0x0000008c8824723c */ /* 0x044ff00000001824 */
[C---:B------:R-:W-:Y:S01]  /*9030*/  HMMA.16816.F32 R40, R136.reuse, R142, R40 ;  /* 0x0000008e8828723c */ /* 0x040fe20000001828 */
[----:B------:R-:W2:Y:S01]  /*9040*/  LDSM.16.MT88.4 R140, [R251+0x2800] ;  /* 0x00280000fb8c783b */ /* 0x000ea20000004200 */
[----:B------:R-:W-:Y:S06]  /*9050*/  MUFU.EX2 R188, R180 ;  /* 0x000000b400bc7308 */ /* 0x000fec0000000800 */
[C---:B-1----:R-:W-:Y:S04]  /*9060*/  HMMA.16816.F32 R44, R136.reuse, R144, R44 ;  /* 0x00000090882c723c */ /* 0x042fe8000000182c */
[--C-:B----4-:R-:W-:Y:S02]  /*9070*/  FFMA.FTZ R0, R193, c[0x0][0x2d0], -R181.reuse ;  /* 0x0000b400c1007a23 */ /* 0x110fe400000108b5 */
[----:B------:R3:W5:Y:S02]  /*9080*/  LDL.LU R193, [R1+0x11c] ;  /* 0x00011c0001c17983 */ /* 0x0007640000300800 */
[----:B------:R1:W-:Y:S01]  /*9090*/  MUFU.EX2 R163, R0 ;  /* 0x0000000000a37308 */ /* 0x0003e20000000800 */
[C---:B------:R-:W-:Y:S01]  /*90a0*/  HMMA.16816.F32 R48, R136.reuse, R146, R48 ;  /* 0x000000928830723c */ /* 0x040fe20000001830 */
[----:B------:R-:W4:Y:S08]  /*90b0*/  LDSM.16.MT88.4 R144, [R149+0x2800] ;  /* 0x002800009590783b */ /* 0x000f300000004200 */
[----:B------:R3:W5:Y:S04]  /*90c0*/  LDL.LU R194, [R1+0x118] ;  /* 0x0001180001c27983 */ /* 0x0007680000300800 */
[----:B------:R3:W5:Y:S04]  /*90d0*/  LDL.LU R195, [R1+0x114] ;  /* 0x0001140001c37983 */ /* 0x0007680000300800 */
[----:B------:R3:W5:Y:S01]  /*90e0*/  LDL.LU R176, [R1+0x110] ;  /* 0x0001100001b07983 */ /* 0x0007620000300800 */
[C---:B--2---:R-:W-:Y:S03]  /*90f0*/  HMMA.16816.F32 R52, R136.reuse, R140, R52 ;  /* 0x0000008c8834723c */ /* 0x044fe60000001834 */
[----:B------:R3:W5:Y:S01]  /*9100*/  LDL.LU R177, [R1+0x10c] ;  /* 0x00010c0001b17983 */ /* 0x0007620000300800 */
[--C-:B-1----:R-:W-:Y:S03]  /*9110*/  FFMA.FTZ R0, R178, c[0x0][0x2d0], -R181.reuse ;  /* 0x0000b400b2007a23 */ /* 0x102fe600000108b5 */
[----:B------:R3:W5:Y:S01]  /*9120*/  LDL.LU R178, [R1+0x108] ;  /* 0x0001080001b27983 */ /* 0x0007620000300800 */
[----:B------:R1:W-:Y:S01]  /*9130*/  MUFU.EX2 R164, R0 ;  /* 0x0000000000a47308 */ /* 0x0003e20000000800 */
[C---:B------:R-:W-:Y:S02]  /*9140*/  HMMA.16816.F32 R56, R136.reuse, R142, R56 ;  /* 0x0000008e8838723c */ /* 0x040fe40000001838 */
[----:B------:R-:W2:Y:S06]  /*9150*/  LDSM.16.MT88.4 R140, [R248+0x4800] ;  /* 0x00480000f88c783b */ /* 0x000eac0000004200 */
[C---:B----4-:R-:W-:Y:S08]  /*9160*/  HMMA.16816.F32 R60, R136.reuse, R144, R60 ;  /* 0x00000090883c723c */ /* 0x050ff0000000183c */
[C---:B------:R-:W-:Y:S01]  /*9170*/  HMMA.16816.F32 R64, R136.reuse, R146, R64 ;  /* 0x000000928840723c */ /* 0x040fe20000001840 */
[----:B------:R-:W4:Y:S03]  /*9180*/  LDSM.16.MT88.4 R144, [R252+0x4800] ;  /* 0x00480000fc90783b */ /* 0x000f260000004200 */
[--C-:B-1----:R-:W-:Y:S04]  /*9190*/  FFMA.FTZ R0, R179, c[0x0][0x2d0], -R181.reuse ;  /* 0x0000b400b3007a23 */ /* 0x102fe800000108b5 */
[----:B------:R1:W-:Y:S01]  /*91a0*/  MUFU.EX2 R189, R0 ;  /* 0x0000000000bd7308 */ /* 0x0003e20000000800 */
[----:B------:R3:W5:Y:S01]  /*91b0*/  LDL.LU R179, [R1+0x104] ;  /* 0x0001040001b37983 */ /* 0x0007620000300800 */
[C---:B--2---:R-:W-:Y:S08]  /*91c0*/  HMMA.16816.F32 R68, R136.reuse, R140, R68 ;  /* 0x0000008c8844723c */ /* 0x044ff00000001844 */
[C---:B------:R-:W-:Y:S01]  /*91d0*/  HMMA.16816.F32 R72, R136.reuse, R142, R72 ;  /* 0x0000008e8848723c */ /* 0x040fe20000001848 */
[----:B------:R-:W2:Y:S03]  /*91e0*/  LDSM.16.MT88.4 R140, [R251+0x4800] ;  /* 0x00480000fb8c783b */ /* 0x000ea60000004200 */
[--C-:B-1----:R-:W-:Y:S02]  /*91f0*/  FFMA.FTZ R0, R172, c[0x0][0x2d0], -R181.reuse ;  /* 0x0000b400ac007a23 */ /* 0x102fe400000108b5 */
[----:B------:R-:W-:Y:S02]  /*9200*/  FFMA.FTZ R181, R135, c[0x0][0x2d0], -R181 ;  /* 0x0000b40087b57a23 */ /* 0x000fe400000108b5 */
[----:B------:R1:W1:Y:S01]  /*9210*/  MUFU.EX2 R191, R0 ;  /* 0x0000000000bf7308 */ /* 0x0002620000000800 */
[----:B------:R3:W5:Y:S01]  /*9220*/  LDL.LU R172, [R1+0x100] ;  /* 0x0001000001ac7983 */ /* 0x0007620000300800 */
[C---:B----4-:R-:W-:Y:S03]  /*9230*/  HMMA.16816.F32 R76, R136.reuse, R144, R76 ;  /* 0x00000090884c723c */ /* 0x050fe6000000184c */
[----:B------:R3:W5:Y:S05]  /*9240*/  LDL.LU R173, [R1+0xfc] ;  /* 0x0000fc0001ad7983 */ /* 0x00076a0000300800 */
[----:B------:R-:W-:Y:S01]  /*9250*/  MUFU.EX2 R134, R181 ;  /* 0x000000b500867308 */ /* 0x000fe20000000800 */
[C---:B------:R-:W-:Y:S01]  /*9260*/  HMMA.16816.F32 R80, R136.reuse, R146, R80 ;  /* 0x000000928850723c */ /* 0x040fe20000001850 */
[----:B------:R-:W4:Y:S08]  /*9270*/  LDSM.16.MT88.4 R144, [R149+0x4800] ;  /* 0x004800009590783b */ /* 0x000f300000004200 */
[----:B------:R3:W3:Y:S03]  /*9280*/  MUFU.EX2 R135, R2 ;  /* 0x0000000200877308 */ /* 0x0006e60000000800 */
[----:B-1----:R-:W-:Y:S02]  /*9290*/  FADD.FTZ R0, R160, R157 ;  /* 0x0000009da0007221 */ /* 0x002fe40000010000 */
[----:B------:R-:W-:Y:S02]  /*92a0*/  LDSM.16.MT88.4 R156, [R252+0x1800] ;  /* 0x00180000fc9c783b */ /* 0x000fe40000004200 */
[----:B------:R-:W-:Y:S01]  /*92b0*/  FADD.FTZ R0, R162, R0 ;  /* 0x00000000a2007221 */ /* 0x000fe20000010000 */
[C---:B--2---:R-:W-:Y:S03]  /*92c0*/  HMMA.16816.F32 R84, R136.reuse, R140, R84 ;  /* 0x0000008c8854723c */ /* 0x044fe60000001854 */
[----:B------:R-:W-:Y:S05]  /*92d0*/  FADD.FTZ R0, R168, R0 ;  /* 0x00000000a8007221 */ /* 0x000fea0000010000 */
[C---:B------:R-:W-:Y:S01]  /*92e0*/  HMMA.16816.F32 R88, R136.reuse, R142, R88 ;  /* 0x0000008e8858723c */ /* 0x040fe20000001858 */
[----:B------:R-:W1:Y:S03]  /*92f0*/  LDSM.16.MT88.4 R140, [R248+0x6800] ;  /* 0x00680000f88c783b */ /* 0x000e660000004200 */
[----:B---3--:R-:W-:Y:S01]  /*9300*/  FADD.FTZ R2, R184, R3 ;  /* 0x00000003b8027221 */ /* 0x008fe20000010000 */
[----:B------:R-:W-:Y:S02]  /*9310*/  MOV R3, R169 ;  /* 0x000000a900037202 */ /* 0x000fe40000000f00 */
[----:B------:R-:W-:Y:S01]  /*9320*/  F2FP.PACK_AB R169, R191, R189 ;  /* 0x000000bdbfa9723e */ /* 0x000fe200000000ff */
[C---:B----4-:R-:W-:Y:S08]  /*9330*/  HMMA.16816.F32 R92, R136.reuse, R144, R92 ;  /* 0x00000090885c723c */ /* 0x050ff0000000185c */
[C---:B------:R-:W-:Y:S01]  /*9340*/  HMMA.16816.F32 R96, R136.reuse, R146, R96 ;  /* 0x000000928860723c */ /* 0x040fe20000001860 */
[----:B------:R-:W2:Y:S07]  /*9350*/  LDSM.16.MT88.4 R144, [R252+0x6800] ;  /* 0x00680000fc90783b */ /* 0x000eae0000004200 */
[C---:B-1----:R-:W-:Y:S08]  /*9360*/  HMMA.16816.F32 R100, R136.reuse, R140, R100 ;  /* 0x0000008c8864723c */ /* 0x042ff00000001864 */
[C---:B------:R-:W-:Y:S01]  /*9370*/  HMMA.16816.F32 R104, R136.reuse, R142, R104 ;  /* 0x0000008e8868723c */ /* 0x040fe20000001868 */
[----:B------:R-:W1:Y:S07]  /*9380*/  LDSM.16.MT88.4 R140, [R251+0x6800] ;  /* 0x00680000fb8c783b */ /* 0x000e6e0000004200 */
[C---:B--2---:R-:W-:Y:S08]  /*9390*/  HMMA.16816.F32 R108, R136.reuse, R144, R108 ;  /* 0x00000090886c723c */ /* 0x044ff0000000186c */
[C---:B------:R-:W-:Y:S01]  /*93a0*/  HMMA.16816.F32 R112, R136.reuse, R146, R112 ;  /* 0x000000928870723c */ /* 0x040fe20000001870 */
[----:B------:R-:W2:Y:S08]  /*93b0*/  LDSM.16.MT88.4 R144, [R149+0x6800] ;  /* 0x006800009590783b */ /* 0x000eb00000004200 */
[----:B------:R-:W3:Y:S01]  /*93c0*/  LDSM.16.MT88.4 R148, [R248+0x1000] ;  /* 0x00100000f894783b */ /* 0x000ee20000004200 */
[C---:B-1----:R-:W-:Y:S08]  /*93d0*/  HMMA.16816.F32 R116, R136.reuse, R140, R116 ;  /* 0x0000008c8874723c */ /* 0x042ff00000001874 */
[C---:B------:R-:W-:Y:S01]  /*93e0*/  HMMA.16816.F32 R120, R136.reuse, R142, R120 ;  /* 0x0000008e8878723c */ /* 0x040fe20000001878 */
[----:B------:R-:W1:Y:S07]  /*93f0*/  LDSM.16.MT88.4 R140, [R252+0x1000] ;  /* 0x00100000fc8c783b */ /* 0x000e6e0000004200 */
[C---:B--2---:R-:W-:Y:S08]  /*9400*/  HMMA.16816.F32 R124, R136.reuse, R144, R124 ;  /* 0x00000090887c723c */ /* 0x044ff0000000187c */
[----:B------:R-:W-:Y:S01]  /*9410*/  HMMA.16816.F32 R128, R136, R146, R128 ;  /* 0x000000928880723c */ /* 0x000fe20000001880 */
[----:B------:R-:W2:Y:S06]  /*9420*/  LDSM.16.MT88.4 R144, [R182+0x1000] ;  /* 0x00100000b690783b */ /* 0x000eac0000004200 */
[----:B------:R-:W-:Y:S02]  /*9430*/  F2FP.PACK_AB R136, R183, R171 ;  /* 0x000000abb788723e */ /* 0x000fe400000000ff */
[----:B------:R-:W-:Y:S03]  /*9440*/  F2FP.PACK_AB R137, R186, R170 ;  /* 0x000000aaba89723e */ /* 0x000fe600000000ff */
[----:B------:R-:W-:Y:S02]  /*9450*/  F2FP.PACK_AB R138, R167, R166 ;  /* 0x000000a6a78a723e */ /* 0x000fe400000000ff */
[----:B------:R-:W-:Y:S07]  /*9460*/  F2FP.PACK_AB R139, R164, R163 ;  /* 0x000000a3a48b723e */ /* 0x000fee00000000ff */
[C---:B---3--:R-:W-:Y:S08]  /*9470*/  HMMA.16816.F32 R4, R136.reuse, R148, R4 ;  /* 0x000000948804723c */ /* 0x048ff00000001804 */
[C---:B------:R-:W-:Y:S01]  /*9480*/  HMMA.16816.F32 R8, R136.reuse, R150, R8 ;  /* 0x000000968808723c */ /* 0x040fe20000001808 */
[----:B------:R-:W-:Y:S07]  /*9490*/  LDSM.16.MT88.4 R148, [R252+0x3000] ;  /* 0x00300000fc94783b */ /* 0x000fee0000004200 */
[C---:B-1----:R-:W-:Y:S08]  /*94a0*/  HMMA.16816.F32 R12, R136.reuse, R140, R12 ;  /* 0x0000008c880c723c */ /* 0x042ff0000000180c */
[C---:B------:R-:W-:Y:S01]  /*94b0*/  HMMA.16816.F32 R16, R136.reuse, R142, R16 ;  /* 0x0000008e8810723c */ /* 0x040fe20000001810 */
[----:B------:R-:W1:Y:S07]  /*94c0*/  LDSM.16.MT88.4 R140, [R248+0x3000] ;  /* 0x00300000f88c783b */ /* 0x000e6e0000004200 */
[C---:B------:R-:W-:Y:S08]  /*94d0*/  HMMA.16816.F32 R20, R136.reuse, R152, R20 ;  /* 0x000000988814723c */ /* 0x040ff00000001814 */
[C---:B------:R-:W-:Y:S01]  /*94e0*/  HMMA.16816.F32 R24, R136.reuse, R154, R24 ;  /* 0x0000009a8818723c */ /* 0x040fe20000001818 */
[----:B------:R-:W3:Y:S07]  /*94f0*/  LDSM.16.MT88.4 R152, [R251+0x3000] ;  /* 0x00300000fb98783b */ /* 0x000eee0000004200 */
[C---:B--2---:R-:W-:Y:S08]  /*9500*/  HMMA.16816.F32 R28, R136.reuse, R144, R28 ;  /* 0x00000090881c723c */ /* 0x044ff0000000181c */
[C---:B------:R-:W-:Y:S01]  /*9510*/  HMMA.16816.F32 R32, R136.reuse, R146, R32 ;  /* 0x000000928820723c */ /* 0x040fe20000001820 */
[----:B------:R-:W-:Y:S07]  /*9520*/  LDSM.16.MT88.4 R144, [R248+0x5000] ;  /* 0x00500000f890783b */ /* 0x000fee0000004200 */
[C---:B-1----:R-:W-:Y:S08]  /*9530*/  HMMA.16816.F32 R36, R136.reuse, R140, R36 ;  /* 0x0000008c8824723c */ /* 0x042ff00000001824 */
[C---:B------:R-:W-:Y:S01]  /*9540*/  HMMA.16816.F32 R40, R136.reuse, R142, R40 ;  /* 0x0000008e8828723c */ /* 0x040fe20000001828 */
[----:B------:R-:W1:Y:S07]  /*9550*/  LDSM.16.MT88.4 R140, [R182+0x3000] ;  /* 0x00300000b68c783b */ /* 0x000e6e0000004200 */
[C---:B------:R-:W-:Y:S08]  /*9560*/  HMMA.16816.F32 R44, R136.reuse, R148, R44 ;  /* 0x00000094882c723c */ /* 0x040ff0000000182c */
[C---:B------:R-:W-:Y:S01]  /*9570*/  HMMA.16816.F32 R48, R136.reuse, R150, R48 ;  /* 0x000000968830723c */ /* 0x040fe20000001830 */
[----:B------:R-:W2:Y:S07]  /*9580*/  LDSM.16.MT88.4 R148, [R252+0x5000] ;  /* 0x00500000fc94783b */ /* 0x000eae0000004200 */
        /* <DEDUP_REMOVED lines=18> */
[C---:B---3--:R-:W-:Y:S07]  /*96b0*/  HMMA.16816.F32 R100, R136.reuse, R144, R100 ;  /* 0x000000908864723c */ /* 0x048fee0000001864 */
[----:B------:R-:W-:Y:S01]  /*96c0*/  MOV R145, R183 ;  /* 0x000000b700917202 */ /* 0x000fe20000000f00 */
[C---:B------:R-:W-:Y:S04]  /*96d0*/  HMMA.16816.F32 R104, R136.reuse, R146, R104 ;  /* 0x000000928868723c */ /* 0x040fe80000001868 */
[----:B------:R-:W-:Y:S03]  /*96e0*/  MOV R144, R186 ;  /* 0x000000ba00907202 */ /* 0x000fe60000000f00 */
[----:B------:R-:W-:Y:S01]  /*96f0*/  MOV R146, R163 ;  /* 0x000000a300927202 */ /* 0x000fe20000000f00 */
[C---:B-1----:R-:W-:Y:S01]  /*9700*/  HMMA.16816.F32 R108, R136.reuse, R140, R108 ;  /* 0x0000008c886c723c */ /* 0x042fe2000000186c */
[----:B------:R-:W-:Y:S03]  /*9710*/  LDSM.16.MT88.4 R160, [R251+0x1800] ;  /* 0x00180000fba0783b */ /* 0x000fe60000004200 */
[----:B------:R-:W-:Y:S04]  /*9720*/  MOV R147, R166 ;  /* 0x000000a600937202 */ /* 0x000fe80000000f00 */
[C---:B------:R-:W-:Y:S01]  /*9730*/  HMMA.16816.F32 R112, R136.reuse, R142, R112 ;  /* 0x0000008e8870723c */ /* 0x040fe20000001870 */
[----:B------:R-:W1:Y:S07]  /*9740*/  LDSM.16.MT88.4 R140, [R248+0x1800] ;  /* 0x00180000f88c783b */ /* 0x000e6e0000004200 */
[C---:B------:R-:W-:Y:S07]  /*9750*/  HMMA.16816.F32 R116, R136.reuse, R148, R116 ;  /* 0x000000948874723c */ /* 0x040fee0000001874 */
[----:B------:R-:W-:Y:S01]  /*9760*/  MOV R149, R182 ;  /* 0x000000b600957202 */ /* 0x000fe20000000f00 */
[C---:B------:R-:W-:Y:S01]  /*9770*/  HMMA.16816.F32 R120, R136.reuse, R150, R120 ;  /* 0x000000968878723c */ /* 0x040fe20000001878 */
[----:B------:R-:W-:Y:S03]  /*9780*/  LDSM.16.MT88.4 R180, [R248+0x3800] ;  /* 0x00380000f8b4783b */ /* 0x000fe60000004200 */
[----:B------:R-:W-:Y:S03]  /*9790*/  IMAD.MOV.U32 R148, RZ, RZ, R167 ;  /* 0x000000ffff947224 */ /* 0x000fe600078e00a7 */
[----:B------:R-:W-:Y:S01]  /*97a0*/  MOV R150, R165 ;  /* 0x000000a500967202 */ /* 0x000fe20000000f00 */
[C---:B--2---:R-:W-:Y:S04]  /*97b0*/  HMMA.16816.F32 R124, R136.reuse, R152, R124 ;  /* 0x00000098887c723c */ /* 0x044fe8000000187c */
[----:B------:R-:W-:Y:S01]  /*97c0*/  IMAD.MOV.U32 R151, RZ, RZ, R164 ;  /* 0x000000ffff977224 */ /* 0x000fe200078e00a4 */
[----:B------:R-:W-:Y:S01]  /*97d0*/  F2FP.PACK_AB R168, R150, R3 ;  /* 0x0000000396a8723e */ /* 0x000fe200000000ff */
[----:B------:R2:W3:Y:S01]  /*97e0*/  LDSM.16.MT88.4 R164, [R149+0x1800] ;  /* 0x0018000095a4783b */ /* 0x0004e20000004200 */
[----:B------:R-:W-:Y:S01]  /*97f0*/  MOV R152, R171 ;  /* 0x000000ab00987202 */ /* 0x000fe20000000f00 */
[----:B------:R-:W-:Y:S04]  /*9800*/  HMMA.16816.F32 R128, R136, R154, R128 ;  /* 0x0000009a8880723c */ /* 0x000fe80000001880 */
[----:B------:R-:W-:Y:S02]  /*9810*/  MOV R153, R170 ;  /* 0x000000aa00997202 */ /* 0x000fe40000000f00 */
[----:B------:R-:W-:Y:S01]  /*9820*/  F2FP.PACK_AB R170, R188, R190 ;  /* 0x000000bebcaa723e */ /* 0x000fe200000000ff */
[----:B------:R-:W-:Y:S01]  /*9830*/  IMAD.MOV.U32 R155, RZ, RZ, R187 ;  /* 0x000000ffff9b7224 */ /* 0x000fe200078e00bb */
[----:B------:R-:W-:Y:S01]  /*9840*/  F2FP.PACK_AB R171, R134, R135 ;  /* 0x0000008786ab723e */ /* 0x000fe200000000ff */
[----:B------:R-:W4:Y:S06]  /*9850*/  LDSM.16.MT88.4 R184, [R252+0x3800] ;  /* 0x00380000fcb8783b */ /* 0x000f2c0000004200 */
[C---:B-1----:R-:W-:Y:S07]  /*9860*/  HMMA.16816.F32 R136, R168.reuse, R140, R4 ;  /* 0x0000008ca888723c */ /* 0x042fee0000001804 */
[----:B------:R-:W-:Y:S01]  /*9870*/  MOV R5, R150 ;  /* 0x0000009600057202 */ /* 0x000fe20000000f00 */
[C---:B------:R-:W-:Y:S04]  /*9880*/  HMMA.16816.F32 R140, R168.reuse, R142, R8 ;  /* 0x0000008ea88c723c */ /* 0x040fe80000001808 */
[----:B------:R-:W-:Y:S01]  /*9890*/  MOV R6, R151 ;  /* 0x0000009700067202 */ /* 0x000fe20000000f00 */
[----:B------:R-:W-:Y:S01]  /*98a0*/  IMAD.MOV.U32 R7, RZ, RZ, R148 ;  /* 0x000000ffff077224 */ /* 0x000fe200078e0094 */
[----:B------:R-:W-:Y:S01]  /*98b0*/  MOV R4, R155 ;  /* 0x0000009b00047202 */ /* 0x000fe20000000f00 */
[----:B------:R-:W-:Y:S01]  /*98c0*/  IMAD.MOV.U32 R11, RZ, RZ, R145 ;  /* 0x000000ffff0b7224 */ /* 0x000fe200078e0091 */
[----:B------:R-:W-:Y:S04]  /*98d0*/  MOV R8, R146 ;  /* 0x0000009200087202 */ /* 0x000fe80000000f00 */
[----:B------:R-:W-:Y:S02]  /*98e0*/  MOV R9, R147 ;  /* 0x0000009300097202 */ /* 0x000fe40000000f00 */
[----:B------:R-:W-:Y:S02]  /*98f0*/  MOV R10, R144 ;  /* 0x00000090000a7202 */ /* 0x000fe40000000f00 */
[C---:B------:R-:W-:Y:S07]  /*9900*/  HMMA.16816.F32 R144, R168.reuse, R156, R12 ;  /* 0x0000009ca890723c */ /* 0x040fee000000180c */
[----:B------:R-:W-:Y:S02]  /*9910*/  MOV R15, R149 ;  /* 0x00000095000f7202 */ /* 0x000fe40000000f00 */
[C---:B--2---:R-:W-:Y:S07]  /*9920*/  HMMA.16816.F32 R148, R168.reuse, R158, R16 ;  /* 0x0000009ea894723c */ /* 0x044fee0000001810 */
[----:B------:R-:W-:Y:S02]  /*9930*/  MOV R18, R152 ;  /* 0x0000009800127202 */ /* 0x000fe40000000f00 */
[----:B------:R-:W-:Y:S02]  /*9940*/  MOV R19, R153 ;  /* 0x0000009900137202 */ /* 0x000fe40000000f00 */
[C---:B------:R-:W-:Y:S07]  /*9950*/  HMMA.16816.F32 R152, R168.reuse, R160, R20 ;  /* 0x000000a0a898723c */ /* 0x040fee0000001814 */
[----:B------:R-:W-:Y:S01]  /*9960*/  MOV R23, R4 ;  /* 0x0000000400177202 */ /* 0x000fe20000000f00 */
[C---:B------:R-:W-:Y:S01]  /*9970*/  HMMA.16816.F32 R156, R168.reuse, R162, R24 ;  /* 0x000000a2a89c723c */ /* 0x040fe20000001818 */
[----:B------:R-:W-:Y:S03]  /*9980*/  LDSM.16.MT88.4 R24, [R251+0x7800] ;  /* 0x00780000fb18783b */ /* 0x000fe60000004200 */
[----:B------:R-:W-:Y:S04]  /*9990*/  IMAD.MOV.U32 R22, RZ, RZ, R15 ;  /* 0x000000ffff167224 */ /* 0x000fe800078e000f */
[C---:B---3--:R-:W-:Y:S01]  /*99a0*/  HMMA.16816.F32 R160, R168.reuse, R164, R28 ;  /* 0x000000a4a8a0723c */ /* 0x048fe2000000181c */
[----:B------:R-:W2:Y:S04]  /*99b0*/  LDL R31, [R1+0x84] ;  /* 0x00008400011f7983 */ /* 0x000ea80000100800 */
[----:B------:R-:W-:Y:S02]  /*99c0*/  LDSM.16.MT88.4 R12, [R248+0x5800] ;  /* 0x00580000f80c783b */ /* 0x000fe40000004200 */
[----:B------:R-:W-:Y:S01]  /*99d0*/  IMAD.MOV.U32 R28, RZ, RZ, R7 ;  /* 0x000000ffff1c7224 */ /* 0x000fe200078e0007 */
[C---:B------:R-:W-:Y:S04]  /*99e0*/  HMMA.16816.F32 R164, R168.reuse, R166, R32 ;  /* 0x000000a6a8a4723c */ /* 0x040fe80000001820 */
[----:B------:R-:W-:Y:S02]  /*99f0*/  MOV R29, R6 ;  /* 0x00000006001d7202 */ /* 0x000fe40000000f00 */
[----:B------:R-:W-:Y:S01]  /*9a00*/  MOV R30, R5 ;  /* 0x00000005001e7202 */ /* 0x000fe20000000f00 */
[----:B------:R-:W-:Y:S01]  /*9a10*/  IMAD.MOV.U32 R32, RZ, RZ, R11 ;  /* 0x000000ffff207224 */ /* 0x000fe200078e000b */
[C---:B------:R-:W-:Y:S01]  /*9a20*/  HMMA.16816.F32 R36, R168.reuse, R180, R36 ;  /* 0x000000b4a824723c */ /* 0x040fe20000001824 */
[----:B------:R-:W1:Y:S03]  /*9a30*/  LDSM.16.MT88.4 R4, [R251+0x3800] ;  /* 0x00380000fb04783b */ /* 0x000e660000004200 */
[----:B------:R-:W-:Y:S02]  /*9a40*/  MOV R34, R9 ;  /* 0x0000000900227202 */ /* 0x000fe40000000f00 */
[----:B------:R-:W-:Y:S02]  /*9a50*/  MOV R33, R10 ;  /* 0x0000000a00217202 */ /* 0x000fe40000000f00 */
[C---:B------:R-:W-:Y:S04]  /*9a60*/  HMMA.16816.F32 R40, R168.reuse, R182, R40 ;  /* 0x000000b6a828723c */ /* 0x040fe80000001828 */
[----:B------:R-:W-:Y:S02]  /*9a70*/  MOV R180, R18 ;  /* 0x0000001200b47202 */ /* 0x000fe40000000f00 */
[----:B------:R-:W-:Y:S01]  /*9a80*/  MOV R181, R19 ;  /* 0x0000001300b57202 */ /* 0x000fe20000000f00 */
[----:B------:R-:W-:Y:S01]  /*9a90*/  IMAD.MOV.U32 R183, RZ, RZ, R23 ;  /* 0x000000ffffb77224 */ /* 0x000fe200078e0017 */
[C---:B----4-:R-:W-:Y:S01]  /*9aa0*/  HMMA.16816.F32 R44, R168.reuse, R184, R44 ;  /* 0x000000b8a82c723c */ /* 0x050fe2000000182c */
[----:B------:R-:W-:Y:S03]  /*9ab0*/  LDSM.16.MT88.4 R16, [R252+0x5800] ;  /* 0x00580000fc10783b */ /* 0x000fe60000004200 */
[----:B------:R-:W-:Y:S01]  /*9ac0*/  FADD.FTZ R2, R180, R2 ;  /* 0x00000002b4027221 */ /* 0x000fe20000010000 */
[----:B------:R-:W-:Y:S01]  /*9ad0*/  MOV R35, R8 ;  /* 0x0000000800237202 */ /* 0x000fe20000000f00 */
[----:B------:R-:W-:Y:S01]  /*9ae0*/  FADD.FTZ R0, R183, R0 ;  /* 0x00000000b7007221 */ /* 0x000fe20000010000 */
[----:B------:R-:W-:Y:S01]  /*9af0*/  MOV R182, R22 ;  /* 0x0000001600b67202 */ /* 0x000fe20000000f00 */
[C---:B------:R-:W-:Y:S01]  /*9b00*/  HMMA.16816.F32 R48, R168.reuse, R186, R48 ;  /* 0x000000baa830723c */ /* 0x040fe20000001830 */
[----:B------:R-:W3:Y:S03]  /*9b10*/  LDSM.16.MT88.4 R8, [R22+0x3800] ;  /* 0x003800001608783b */ /* 0x000ee60000004200 */
[----:B------:R-:W-:Y:S02]  /*9b20*/  FADD.FTZ R2, R32, R2 ;  /* 0x0000000220027221 */ /* 0x000fe40000010000 */
[----:B------:R-:W-:Y:S02]  /*9b30*/  FADD.FTZ R0, R181, R0 ;  /* 0x00000000b5007221 */ /* 0x000fe40000010000 */
[----:B------:R-:W-:Y:S01]  /*9b40*/  FADD.FTZ R2, R34, R2 ;  /* 0x0000000222027221 */ /* 0x000fe20000010000 */
[----:B------:R-:W4:Y:S03]  /*9b50*/  LDSM.16.MT88.4 R20, [R251+0x5800] ;  /* 0x00580000fb14783b */ /* 0x000f260000004200 */
[----:B------:R-:W-:Y:S02]  /*9b60*/  FADD.FTZ R0, R33, R0 ;  /* 0x0000000021007221 */ /* 0x000fe40000010000 */
[----:B------:R-:W-:Y:S02]  /*9b70*/  FADD.FTZ R2, R28, R2 ;  /* 0x000000021c027221 */ /* 0x000fe40000010000 */
[----:B------:R-:W-:Y:S01]  /*9b80*/  FADD.FTZ R0, R35, R0 ;  /* 0x0000000023007221 */ /* 0x000fe20000010000 */
[C---:B-1----:R-:W-:Y:S03]  /*9b90*/  HMMA.16816.F32 R52, R168.reuse, R4, R52 ;  /* 0x00000004a834723c */ /* 0x042fe60000001834 */
[----:B------:R-:W-:Y:S02]  /*9ba0*/  FADD.FTZ R2, R3, R2 ;  /* 0x0000000203027221 */ /* 0x000fe40000010000 */
[----:B------:R-:W-:Y:S03]  /*9bb0*/  FADD.FTZ R0, R29, R0 ;  /* 0x000000001d007221 */ /* 0x000fe60000010000 */
[C---:B------:R-:W-:Y:S01]  /*9bc0*/  HMMA.16816.F32 R56, R168.reuse, R6, R56 ;  /* 0x00000006a838723c */ /* 0x040fe20000001838 */
[----:B------:R-:W1:Y:S03]  /*9bd0*/  LDSM.16.MT88.4 R4, [R182+0x5800] ;  /* 0x00580000b604783b */ /* 0x000e660000004200 */
[----:B------:R-:W-:Y:S02]  /*9be0*/  FADD.FTZ R3, R189, R0 ;  /* 0x00000000bd037221 */ /* 0x000fe40000010000 */
[----:B------:R-:W-:Y:S02]  /*9bf0*/  FADD.FTZ R0, R30, R2 ;  /* 0x000000021e007221 */ /* 0x000fe40000010000 */
[----:B------:R-:W-:Y:S04]  /*9c00*/  FADD.FTZ R3, R191, R3 ;  /* 0x00000003bf037221 */ /* 0x000fe80000010000 */
[----:B------:R-:W-:Y:S02]  /*9c10*/  FADD.FTZ R2, R190, R0 ;  /* 0x00000000be027221 */ /* 0x000fe40000010000 */
[----:B------:R-:W-:Y:S01]  /*9c20*/  FADD.FTZ R0, R135, R3 ;  /* 0x0000000387007221 */ /* 0x000fe20000010000 */
[----:B------:R-:W-:Y:S01]  /*9c30*/  MOV R3, R133 ;  /* 0x0000008500037202 */ /* 0x000fe20000000f00 */
[C---:B---3--:R-:W-:Y:S03]  /*9c40*/  HMMA.16816.F32 R60, R168.reuse, R8, R60 ;  /* 0x00000008a83c723c */ /* 0x048fe6000000183c */
[----:B------:R-:W-:Y:S02]  /*9c50*/  FADD.FTZ R2, R188, R2 ;  /* 0x00000002bc027221 */ /* 0x000fe40000010000 */
[----:B------:R-:W-:Y:S01]  /*9c60*/  FADD.FTZ R0, R134, R0 ;  /* 0x0000000086007221 */ /* 0x000fe20000010000 */
[----:B------:R-:W-:Y:S02]  /*9c70*/  MOV R134, R132 ;  /* 0x0000008400867202 */ /* 0x000fe40000000f00 */
[C---:B------:R-:W-:Y:S01]  /*9c80*/  HMMA.16816.F32 R64, R168.reuse, R10, R64 ;  /* 0x0000000aa840723c */ /* 0x040fe20000001840 */
[----:B------:R-:W3:Y:S07]  /*9c90*/  LDSM.16.MT88.4 R8, [R248+0x7800] ;  /* 0x00780000f808783b */ /* 0x000eee0000004200 */
[C---:B------:R-:W-:Y:S08]  /*9ca0*/  HMMA.16816.F32 R68, R168.reuse, R12, R68 ;  /* 0x0000000ca844723c */ /* 0x040ff00000001844 */
[C---:B------:R-:W-:Y:S01]  /*9cb0*/  HMMA.16816.F32 R72, R168.reuse, R14, R72 ;  /* 0x0000000ea848723c */ /* 0x040fe20000001848 */
[----:B------:R-:W3:Y:S07]  /*9cc0*/  LDSM.16.MT88.4 R12, [R252+0x7800] ;  /* 0x00780000fc0c783b */ /* 0x000eee0000004200 */
[C---:B------:R-:W-:Y:S08]  /*9cd0*/  HMMA.16816.F32 R76, R168.reuse, R16, R76 ;  /* 0x00000010a84c723c */ /* 0x040ff0000000184c */
[C---:B------:R-:W-:Y:S01]  /*9ce0*/  HMMA.16816.F32 R80, R168.reuse, R18, R80 ;  /* 0x00000012a850723c */ /* 0x040fe20000001850 */
[----:B------:R-:W3:Y:S07]  /*9cf0*/  LDSM.16.MT88.4 R16, [R182+0x7800] ;  /* 0x00780000b610783b */ /* 0x000eee0000004200 */
[C---:B----4-:R-:W-:Y:S08]  /*9d00*/  HMMA.16816.F32 R84, R168.reuse, R20, R84 ;  /* 0x00000014a854723c */ /* 0x050ff00000001854 */
[C---:B------:R-:W-:Y:S08]  /*9d10*/  HMMA.16816.F32 R88, R168.reuse, R22, R88 ;  /* 0x00000016a858723c */ /* 0x040ff00000001858 */
[C---:B-1----:R-:W-:Y:S08]  /*9d20*/  HMMA.16816.F32 R92, R168.reuse, R4, R92 ;  /* 0x00000004a85c723c */ /* 0x042ff0000000185c */
        /* <DEDUP_REMOVED lines=8> */
[----:B------:R-:W-:Y:S03]  /*9db0*/  HMMA.16816.F32 R128, R168, R18, R128 ;  /* 0x00000012a880723c */ /* 0x000fe60000001880 */
[----:B--2---:R-:W-:Y:S02]  /*9dc0*/  ISETP.GT.AND P0, PT, R174, R31, PT ;  /* 0x0000001fae00720c */ /* 0x004fe40003f04270 */
[----:B------:R1:W5:Y:S04]  /*9dd0*/  LDL.LU R174, [R1+0xf8] ;  /* 0x0000f80001ae7983 */ /* 0x0003680000300800 */
[----:B------:R-:W-:Y:S04]  /*9de0*/  STL [R1+0x7c], R2 ;  /* 0x00007c0201007387 */ /* 0x000fe80000100800 */
[----:B------:R-:W-:Y:S04]  /*9df0*/  STL [R1+0x5c], R175 ;  /* 0x00005caf01007387 */ /* 0x000fe80000100800 */
[----:B------:R2:W-:Y:S02]  /*9e00*/  STL [R1+0x80], R0 ;  /* 0x0000800001007387 */ /* 0x0005e40000100800 */
[----:B--2---:R-:W-:Y:S02]  /*9e10*/  MOV R0, R175 ;  /* 0x000000af00007202 */ /* 0x004fe40000000f00 */
[----:B------:R1:W5:Y:S04]  /*9e20*/  LDL.LU R175, [R1+0xf4] ;  /* 0x0000f40001af7983 */ /* 0x0003680000300800 */
[----:B------:R1:W-:Y:S01]  /*9e30*/  STL [R1+0x60], R0 ;  /* 0x0000600001007387 */ /* 0x0003e20000100800 */
[----:B------:R-:W-:-:S05]  /*9e40*/  @P0 BRA `(.L_x_477) ;  /* 0xffffbc9000000947 */ /* 0x000fca000383ffff */
.L_x_476:
[----:B-1----:R-:W2:Y:S02]  /*9e50*/  LDL R0, [R1+0x5c] ;  /* 0x00005c0001007983 */ /* 0x002ea40000100800 */
[----:B--2---:R-:W-:-:S13]  /*9e60*/  ISETP.GE.AND P0, PT, R0, RZ, PT ;  /* 0x000000ff0000720c */ /* 0x004fda0003f06270 */
[----:B------:R-:W-:Y:S05]  /*9e70*/  @!P0 BRA `(.L_x_478) ;  /* 0x00003db000008947 */ /* 0x000fea0003800000 */
[----:B------:R-:W-:Y:S02]  /*9e80*/  MOV R135, R132 ;  /* 0x0000008400877202 */ /* 0x000fe40000000f00 */
[----:B------:R-:W-:Y:S02]  /*9e90*/  MOV R134, R133 ;  /* 0x0000008500867202 */ /* 0x000fe40000000f00 */
.L_x_479:
[----:B------:R-:W2:Y:S01]  /*9ea0*/  LDL R133, [R1+0x8] ;  /* 0x0000080001857983 */ /* 0x000ea20000100800 */
[----:B------:R-:W-:Y:S04]  /*9eb0*/  DEPBAR.LE SB0, 0x0 ;  /* 0x000080000000791a */ /* 0x000fe80000000000 */
[----:B------:R-:W3:Y:S01]  /*9ec0*/  LDL.64 R30, [R1+0x70] ;  /* 0x00007000011e7983 */ /* 0x000ee20000100a00 */
[----:B------:R-:W-:Y:S05]  /*9ed0*/  WARPSYNC 0xffffffff ;  /* 0xffffffff00007948 */ /* 0x000fea0003800000 */
[----:B------:R-:W4:Y:S04]  /*9ee0*/  LDL R29, [R1+0x44] ;  /* 0x00004400011d7983 */ /* 0x000f280000100800 */
[----:B------:R-:W4:Y:S04]  /*9ef0*/  LDL R23, [R1+0x78] ;  /* 0x0000780001177983 */ /* 0x000f280000100800 */
[----:B------:R-:W4:Y:S04]  /*9f00*/  LDL R28, [R1+0x40] ;  /* 0x00004000011c7983 */ /* 0x000f280000100800 */
[----:B------:R-:W4:Y:S04]  /*9f10*/  LDL R14, [R1+0x3c] ;  /* 0x00003c00010e7983 */ /* 0x000f280000100800 */
[----:B------:R-:W4:Y:S04]  /*9f20*/  LDL.LU R132, [R1+0x5c] ;  /* 0x00005c0001847983 */ /* 0x000f280000300800 */
[----:B------:R1:W-:Y:S04]  /*9f30*/  STL [R1+0x11c], R131 ;  /* 0x00011c8301007387 */ /* 0x0003e80000100800 */
[----:B------:R-:W-:Y:S08]  /*9f40*/  BAR.SYNC.DEFER_BLOCKING 0x0 ;  /* 0x0000000000007b1d */ /* 0x000ff00000010000 */
[----:B------:R-:W2:Y:S08]  /*9f50*/  LDSM.16.M88.4 R8, [R249] ;  /* 0x00000000f908783b */ /* 0x000eb00000000200 */
[----:B-1----:R-:W4:Y:S04]  /*9f60*/  LDL R131, [R1+0x58] ;  /* 0x0000580001837983 */ /* 0x002f280000100800 */
[----:B------:R-:W1:Y:S08]  /*9f70*/  LDSM.16.M88.4 R16, [R249+0x800] ;  /* 0x00080000f910783b */ /* 0x000e700000000200 */
[----:B------:R-:W1:Y:S08]  /*9f80*/  LDSM.16.M88.4 R24, [R249+0x1000] ;  /* 0x00100000f918783b */ /* 0x000e700000000200 */
[----:B------:R-:W1:Y:S08]  /*9f90*/  LDSM.16.M88.4 R32, [R249+0x1800] ;  /* 0x00180000f920783b */ /* 0x000e700000000200 */
[----:B--2---:R2:W1:Y:S01]  /*9fa0*/  LDSM.16.M88.4 R168, [R133] ;  /* 0x0000000085a8783b */ /* 0x0044620000000200 */
[----:B---3--:R-:W-:Y:S07]  /*9fb0*/  IADD3 R15, P0, R30, 0x40, RZ ;  /* 0x000000401e0f7810 */ /* 0x008fee0007f1e0ff */
[----:B----4-:R3:W4:Y:S01]  /*9fc0*/  LDSM.16.M88.4 R180, [R29] ;  /* 0x000000001db4783b */ /* 0x0107220000000200 */
[----:B------:R-:W-:Y:S07]  /*9fd0*/  IADD3.X R21, RZ, R23, RZ, P0, !PT ;  /* 0x00000017ff157210 */ /* 0x000fee00007fe4ff */
[----:B------:R1:W1:Y:S08]  /*9fe0*/  LDSM.16.M88.4 R184, [R28] ;  /* 0x000000001cb8783b */ /* 0x0002700000000200 */
[----:B--2---:R-:W4:Y:S01]  /*9ff0*/  LDL R133, [R1] ;  /* 0x0000000001857983 */ /* 0x004f220000100800 */
[----:B------:R-:W-:Y:S01]  /*a000*/  SHF.R.S32.HI R0, RZ, 0x1f, R132 ;  /* 0x0000001fff007819 */ /* 0x000fe20000011484 */
[----:B------:R-:W-:Y:S02]  /*a010*/  IMAD.WIDE.U32 R6, R132, c[0x0][0x208], RZ ;  /* 0x0000820084067a25 */ /* 0x000fe400078e00ff */
[----:B------:R1:W1:Y:S02]  /*a020*/  LDSM.16.M88.4 R188, [R14] ;  /* 0x000000000ebc783b */ /* 0x0002640000000200 */
[----:B------:R-:W-:Y:S01]  /*a030*/  IMAD R0, R0, c[0x0][0x208], RZ ;  /* 0x0000820000007a24 */ /* 0x000fe200078e02ff */
[----:B------:R-:W-:Y:S03]  /*a040*/  SHF.L.U32 R4, R6, 0x6, RZ ;  /* 0x0000000606047819 */ /* 0x000fe600000006ff */
[----:B------:R-:W-:Y:S01]  /*a050*/  IMAD R0, R132, c[0x0][0x20c], R0 ;  /* 0x0000830084007a24 */ /* 0x000fe200078e0200 */
[C---:B------:R-:W-:Y:S02]  /*a060*/  IADD3 R2, P1, R4.reuse, R30, RZ ;  /* 0x0000001e04027210 */ /* 0x040fe40007f3e0ff */
[----:B------:R-:W-:Y:S02]  /*a070*/  IADD3 R3, P2, R4, R15, RZ ;  /* 0x0000000f04037210 */ /* 0x000fe40007f5e0ff */
[----:B------:R-:W-:Y:S02]  /*a080*/  IADD3 R0, R7, R0, RZ ;  /* 0x0000000007007210 */ /* 0x000fe40007ffe0ff */
[----:B------:R-:W-:Y:S02]  /*a090*/  LEA R12, P0, R2, c[0x0][0x1f8], 0x1 ;  /* 0x00007e00020c7a11 */ /* 0x000fe400078008ff */
[----:B------:R-:W-:Y:S04]  /*a0a0*/  SHF.L.U64.HI R0, R6, 0x6, R0 ;  /* 0x0000000606007819 */ /* 0x000fe80000010200 */
[----:B------:R-:W-:Y:S02]  /*a0b0*/  IADD3.X R5, R0, R23, RZ, P1, !PT ;  /* 0x0000001700057210 */ /* 0x000fe40000ffe4ff */
[C---:B------:R-:W-:Y:S02]  /*a0c0*/  LEA R6, P1, R3.reuse, c[0x0][0x1f8], 0x1 ;  /* 0x00007e0003067a11 */ /* 0x040fe400078208ff */
[----:B------:R-:W-:Y:S02]  /*a0d0*/  LEA.HI.X R13, R2, c[0x0][0x1fc], R5, 0x1, P0 ;  /* 0x00007f00020d7a11 */ /* 0x000fe400000f0c05 */
[----:B------:R-:W-:Y:S02]  /*a0e0*/  IADD3.X R7, R0, R21, RZ, P2, !PT ;  /* 0x0000001500077210 */ /* 0x000fe400017fe4ff */
[----:B------:R-:W-:Y:S02]  /*a0f0*/  IADD3 R20, P0, R30, 0x80, RZ ;  /* 0x000000801e147810 */ /* 0x000fe40007f1e0ff */
[----:B------:R-:W-:Y:S02]  /*a100*/  LEA.HI.X R7, R3, c[0x0][0x1fc], R7, 0x1, P1 ;  /* 0x00007f0003077a11 */ /* 0x000fe400008f0c07 */
[----:B------:R-:W-:Y:S02]  /*a110*/  IADD3.X R22, RZ, R23, RZ, P0, !PT ;  /* 0x00000017ff167210 */ /* 0x000fe400007fe4ff */
[----:B------:R-:W-:Y:S01]  /*a120*/  IADD3 R3, P0, R4, R20, RZ ;  /* 0x0000001404037210 */ /* 0x000fe20007f1e0ff */
[----:B------:R-:W-:Y:S01]  /*a130*/  @!PT LDS RZ, [RZ] ;  /* 0x00000000fffff984 */ /* 0x000fe20000000800 */
[----:B------:R-:W-:Y:S01]  /*a140*/  @!PT LDS RZ, [RZ] ;  /* 0x00000000fffff984 */ /* 0x000fe20000000800 */
[----:B------:R-:W-:Y:S01]  /*a150*/  @!PT LDS RZ, [RZ] ;  /* 0x00000000fffff984 */ /* 0x000fe20000000800 */
[----:B------:R1:W-:Y:S08]  /*a160*/  LDGSTS.E.BYPASS.LTC128B.128 [R131+0x100], [R12.64], !P6 ;  /* 0x001000000c837fae */ /* 0x0003f0000f101d46 */
[----:B------:R3:W-:Y:S01]  /*a170*/  LDGSTS.E.BYPASS.LTC128B.128 [R131+0x2100], [R6.64], !P5 ;  /* 0x0210000006837fae */ /* 0x0007e2000e901d46 */
[----:B-1----:R-:W-:Y:S02]  /*a180*/  MOV R12, c[0x0][0x208] ;  /* 0x00008200000c7a02 */ /* 0x002fe40000000f00 */
[----:B------:R-:W-:Y:S02]  /*a190*/  MOV R13, c[0x0][0x20c] ;  /* 0x00008300000d7a02 */ /* 0x000fe40000000f00 */
[----:B------:R-:W-:Y:S02]  /*a1a0*/  LEA R2, P1, R12, R4, 0x5 ;  /* 0x000000040c027211 */ /* 0x000fe400078228ff */
[C---:B---3--:R-:W-:Y:S02]  /*a1b0*/  LEA R6, P2, R3.reuse, c[0x0][0x1f8], 0x1 ;  /* 0x00007e0003067a11 */ /* 0x048fe400078408ff */
[----:B------:R-:W-:Y:S02]  /*a1c0*/  IADD3.X R7, R0, R22, RZ, P0, !PT ;  /* 0x0000001600077210 */ /* 0x000fe400007fe4ff */
[----:B------:R-:W-:Y:S02]  /*a1d0*/  IADD3 R5, P0, R30, 0xc0, RZ ;  /* 0x000000c01e057810 */ /* 0x000fe40007f1e0ff */
[----:B------:R-:W-:Y:S02]  /*a1e0*/  LEA.HI.X R7, R3, c[0x0][0x1fc], R7, 0x1, P2 ;  /* 0x00007f0003077a11 */ /* 0x000fe400010f0c07 */
[----:B------:R-:W-:Y:S02]  /*a1f0*/  LEA.HI.X R3, R12, R0, R13, 0x5, P1 ;  /* 0x000000000c037211 */ /* 0x000fe400008f2c0d */
[----:B------:R-:W-:Y:S01]  /*a200*/  IADD3 R4, P1, R4, R5, RZ ;  /* 0x0000000504047210 */ /* 0x000fe20007f3e0ff */
[----:B------:R1:W-:Y:S01]  /*a210*/  LDGSTS.E.BYPASS.LTC128B.128 [R131+0x4100], [R6.64], !P4 ;  /* 0x0410000006837fae */ /* 0x0003e2000e101d46 */
[----:B------:R-:W-:Y:S02]  /*a220*/  IADD3.X R29, RZ, R23, RZ, P0, !PT ;  /* 0x00000017ff1d7210 */ /* 0x000fe400007fe4ff */
[----:B------:R-:W-:Y:S02]  /*a230*/  LEA R12, P0, R4, c[0x0][0x1f8], 0x1 ;  /* 0x00007e00040c7a11 */ /* 0x000fe400078008ff */
[----:B------:R-:W-:Y:S02]  /*a240*/  IADD3 R28, P2, R2, R5, RZ ;  /* 0x00000005021c7210 */ /* 0x000fe40007f5e0ff */
[----:B-1----:R-:W-:Y:S02]  /*a250*/  IADD3.X R6, R0, R29, RZ, P1, !PT ;  /* 0x0000001d00067210 */ /* 0x002fe40000ffe4ff */
[----:B------:R-:W-:Y:S02]  /*a260*/  IADD3 R0, P1, R2, R30, RZ ;  /* 0x0000001e02007210 */ /* 0x000fe40007f3e0ff */
[----:B------:R-:W-:Y:S02]  /*a270*/  LEA.HI.X R13, R4, c[0x0][0x1fc], R6, 0x1, P0 ;  /* 0x00007f00040d7a11 */ /* 0x000fe400000f0c06 */
[----:B------:R-:W-:Y:S02]  /*a280*/  LEA R14, P0, R0, c[0x0][0x1f8], 0x1 ;  /* 0x00007e00000e7a11 */ /* 0x000fe400078008ff */
[C---:B------:R-:W-:Y:S01]  /*a290*/  IADD3.X R6, R3.reuse, R23, RZ, P1, !PT ;  /* 0x0000001703067210 */ /* 0x040fe20000ffe4ff */
[----:B------:R1:W-:Y:S01]  /*a2a0*/  LDGSTS.E.BYPASS.LTC128B.128 [R131+0x6100], [R12.64], !P3 ;  /* 0x061000000c837fae */ /* 0x0003e2000d901d46 */
[----:B------:R-:W-:Y:S02]  /*a2b0*/  IADD3 R4, P1, R2, R15, RZ ;  /* 0x0000000f02047210 */ /* 0x000fe40007f3e0ff */
[----:B------:R-:W-:Y:S02]  /*a2c0*/  LEA.HI.X R15, R0, c[0x0][0x1fc], R6, 0x1, P0 ;  /* 0x00007f00000f7a11 */ /* 0x000fe400000f0c06 */
[----:B------:R-:W-:Y:S02]  /*a2d0*/  IADD3 R0, P0, R2, R20, RZ ;  /* 0x0000001402007210 */ /* 0x000fe40007f1e0ff */
[C---:B------:R-:W-:Y:S01]  /*a2e0*/  IADD3.X R21, R3.reuse, R21, RZ, P1, !PT ;  /* 0x0000001503157210 */ /* 0x040fe20000ffe4ff */
[----:B------:R1:W-:Y:S01]  /*a2f0*/  LDGSTS.E.BYPASS.LTC128B.128 [R131+0x1100], [R14.64], !P6 ;  /* 0x011000000e837fae */ /* 0x0003e2000f101d46 */
[C---:B------:R-:W-:Y:S02]  /*a300*/  LEA R20, P1, R4.reuse, c[0x0][0x1f8], 0x1 ;  /* 0x00007e0004147a11 */ /* 0x040fe400078208ff */
[C---:B------:R-:W-:Y:S02]  /*a310*/  IADD3.X R2, R3.reuse, R22, RZ, P0, !PT ;  /* 0x0000001603027210 */ /* 0x040fe400007fe4ff */
[----:B------:R-:W-:Y:S02]  /*a320*/  LEA.HI.X R21, R4, c[0x0][0x1fc], R21, 0x1, P1 ;  /* 0x00007f0004157a11 */ /* 0x000fe400008f0c15 */
[C---:B-----5:R-:W-:Y:S03]  /*a330*/  HMMA.16816.F32 R4, R172.reuse, R8, RZ ;  /* 0x00000008ac04723c */ /* 0x060fe600000018ff */
[C---:B------:R-:W-:Y:S01]  /*a340*/  LEA R22, P0, R0.reuse, c[0x0][0x1f8], 0x1 ;  /* 0x00007e0000167a11 */ /* 0x040fe200078008ff */
[----:B------:R3:W-:Y:S01]  /*a350*/  LDGSTS.E.BYPASS.LTC128B.128 [R131+0x3100], [R20.64], !P5 ;  /* 0x0310000014837fae */ /* 0x0007e2000e901d46 */
[----:B------:R-:W-:Y:S02]  /*a360*/  IADD3.X R3, R3, R29, RZ, P2, !PT ;  /* 0x0000001d03037210 */ /* 0x000fe400017fe4ff */
[----:B------:R-:W-:Y:S01]  /*a370*/  LEA.HI.X R23, R0, c[0x0][0x1fc], R2, 0x1, P0 ;  /* 0x00007f0000177a11 */ /* 0x000fe200000f0c02 */
[C---:B------:R-:W-:Y:S01]  /*a380*/  HMMA.16816.F32 R8, R172.reuse, R10, RZ ;  /* 0x0000000aac08723c */ /* 0x040fe200000018ff */
[C---:B------:R-:W-:Y:S03]  /*a390*/  LEA R2, P0, R28.reuse, c[0x0][0x1f8], 0x1 ;  /* 0x00007e001c027a11 */ /* 0x040fe600078008ff */
[----:B------:R3:W-:Y:S01]  /*a3a0*/  LDGSTS.E.BYPASS.LTC128B.128 [R131+0x5100], [R22.64], !P4 ;  /* 0x0510000016837fae */ /* 0x0007e2000e101d46 */
[----:B------:R-:W-:Y:S02]  /*a3b0*/  LEA.HI.X R3, R28, c[0x0][0x1fc], R3, 0x1, P0 ;  /* 0x00007f001c037a11 */ /* 0x000fe400000f0c03 */
[C---:B------:R-:W-:Y:S02]  /*a3c0*/  ISETP.GT.AND P0, PT, R132.reuse, RZ, PT ;  /* 0x000000ff8400720c */ /* 0x040fe40003f04270 */
[----:B------:R-:W-:Y:S01]  /*a3d0*/  IADD3 R132, R132, -0x1, RZ ;  /* 0xffffffff84847810 */ /* 0x000fe20007ffe0ff */
[C---:B-1----:R-:W-:Y:S02]  /*a3e0*/  HMMA.16816.F32 R12, R172.reuse, R16, RZ ;  /* 0x00000010ac0c723c */ /* 0x042fe400000018ff */
[----:B------:R1:W-:Y:S06]  /*a3f0*/  LDGSTS.E.BYPASS.LTC128B.128 [R131+0x7100], [R2.64], !P3 ;  /* 0x0710000002837fae */ /* 0x0003ec000d901d46 */
[C---:B------:R-:W-:Y:S02]  /*a400*/  HMMA.16816.F32 R16, R172.reuse, R18, RZ ;  /* 0x00000012ac10723c */ /* 0x040fe400000018ff */
[----:B------:R-:W2:Y:S04]  /*a410*/  LDL R0, [R1+0x2c] ;  /* 0x00002c0001007983 */ /* 0x000ea80000100800 */
[----:B------:R-:W0:Y:S02]  /*a420*/  LDGDEPBAR ;  /* 0x00000000000079af */ /* 0x000e240000000000 */
[C---:B---3--:R-:W-:Y:S08]  /*a430*/  HMMA.16816.F32 R20, R172.reuse, R24, RZ ;  /* 0x00000018ac14723c */ /* 0x048ff000000018ff */
[C---:B------:R-:W-:Y:S01]  /*a440*/  HMMA.16816.F32 R24, R172.reuse, R26, RZ ;  /* 0x0000001aac18723c */ /* 0x040fe200000018ff */
[----:B-1----:R-:W3:Y:S04]  /*a450*/  LDL R2, [R1+0x34] ;  /* 0x0000340001027983 */ /* 0x002ee80000100800 */
[----:B------:R-:W2:Y:S03]  /*a460*/  LDL R3, [R1+0x30] ;  /* 0x0000300001037983 */ /* 0x000ea60000100800 */
[C---:B------:R-:W-:Y:S01]  /*a470*/  HMMA.16816.F32 R28, R172.reuse, R32, RZ ;  /* 0x00000020ac1c723c */ /* 0x040fe200000018ff */
[----:B------:R1:W-:Y:S07]  /*a480*/  STL [R1+0x100], R172 ;  /* 0x000100ac01007387 */ /* 0x0003ee0000100800 */
[----:B------:R-:W-:Y:S08]  /*a490*/  HMMA.16816.F32 R32, R172, R34, RZ ;  /* 0x00000022ac20723c */ /* 0x000ff000000018ff */
[C---:B------:R-:W-:Y:S08]  /*a4a0*/  HMMA.16816.F32 R4, R176.reuse, R168, R4 ;  /* 0x000000a8b004723c */ /* 0x040ff00000001804 */
[C---:B------:R-:W-:Y:S01]  /*a4b0*/  HMMA.16816.F32 R8, R176.reuse, R170, R8 ;  /* 0x000000aab008723c */ /* 0x040fe20000001808 */
[----:B-1----:R-:W2:Y:S04]  /*a4c0*/  LDL R172, [R1+0x38] ;  /* 0x0000380001ac7983 */ /* 0x002ea80000100800 */
[----:B------:R-:W-:Y:S03]  /*a4d0*/  STL [R1+0xfc], R173 ;  /* 0x0000fcad01007387 */ /* 0x000fe60000100800 */
[C---:B----4-:R-:W-:Y:S01]  /*a4e0*/  HMMA.16816.F32 R12, R176.reuse, R180, R12 ;  /* 0x000000b4b00c723c */ /* 0x050fe2000000180c */
        /* <DEDUP_REMOVED lines=11> */
[C---:B------:R-:W-:Y:S08]  /*a5a0*/  HMMA.16816.F32 R28, R176.reuse, R188, R28 ;  /* 0x000000bcb01c723c */ /* 0x040ff0000000181c */
[----:B------:R-:W-:Y:S01]  /*a5b0*/  HMMA.16816.F32 R32, R176, R190, R32 ;  /* 0x000000beb020723c */ /* 0x000fe20000001820 */
[----:B------:R-:W1:Y:S08]  /*a5c0*/  LDSM.16.M88.4 R168, [R133] ;  /* 0x0000000085a8783b */ /* 0x000e700000000200 */
[----:B------:R-:W4:Y:S08]  /*a5d0*/  LDSM.16.M88.4 R180, [R133+0x800] ;  /* 0x0008000085b4783b */ /* 0x000f300000000200 */
[----:B------:R-:W-:Y:S01]  /*a5e0*/  LDSM.16.M88.4 R184, [R133+0x1800] ;  /* 0x0018000085b8783b */ /* 0x000fe20000000200 */
[C---:B-1----:R-:W-:Y:S08]  /*a5f0*/  HMMA.16816.F32 R4, R192.reuse, R168, R4 ;  /* 0x000000a8c004723c */ /* 0x042ff00000001804 */
[C---:B------:R-:W-:Y:S01]  /*a600*/  HMMA.16816.F32 R8, R192.reuse, R170, R8 ;  /* 0x000000aac008723c */ /* 0x040fe20000001808 */
[----:B------:R-:W1:Y:S07]  /*a610*/  LDSM.16.M88.4 R168, [R133+0x1000] ;  /* 0x0010000085a8783b */ /* 0x000e6e0000000200 */
[C---:B----4-:R-:W-:Y:S08]  /*a620*/  HMMA.16816.F32 R12, R192.reuse, R180, R12 ;  /* 0x000000b4c00c723c */ /* 0x050ff0000000180c */
[C---:B------:R-:W-:Y:S01]  /*a630*/  HMMA.16816.F32 R16, R192.reuse, R182, R16 ;  /* 0x000000b6c010723c */ /* 0x040fe20000001810 */
[----:B------:R-:W4:Y:S07]  /*a640*/  LDSM.16.M88.4 R180, [R250] ;  /* 0x00000000fab4783b */ /* 0x000f2e0000000200 */
[C---:B-1----:R-:W-:Y:S08]  /*a650*/  HMMA.16816.F32 R20, R192.reuse, R168, R20 ;  /* 0x000000a8c014723c */ /* 0x042ff00000001814 */
[C---:B------:R-:W-:Y:S01]  /*a660*/  HMMA.16816.F32 R24, R192.reuse, R170, R24 ;  /* 0x000000aac018723c */ /* 0x040fe20000001818 */
[----:B------:R-:W1:Y:S07]  /*a670*/  LDSM.16.M88.4 R168, [R250+0x800] ;  /* 0x00080000faa8783b */ /* 0x000e6e0000000200 */
[C---:B------:R-:W-:Y:S08]  /*a680*/  HMMA.16816.F32 R28, R192.reuse, R184, R28 ;  /* 0x000000b8c01c723c */ /* 0x040ff0000000181c */
[----:B------:R-:W-:Y:S01]  /*a690*/  HMMA.16816.F32 R32, R192, R186, R32 ;  /* 0x000000bac020723c */ /* 0x000fe20000001820 */
[----:B------:R-:W1:Y:S07]  /*a6a0*/  LDSM.16.M88.4 R184, [R250+0x1000] ;  /* 0x00100000fab8783b */ /* 0x000e6e0000000200 */
[C---:B----4-:R-:W-:Y:S08]  /*a6b0*/  HMMA.16816.F32 R4, R196.reuse, R180, R4 ;  /* 0x000000b4c404723c */ /* 0x050ff00000001804 */
[C---:B------:R-:W-:Y:S01]  /*a6c0*/  HMMA.16816.F32 R8, R196.reuse, R182, R8 ;  /* 0x000000b6c408723c */ /* 0x040fe20000001808 */
[----:B------:R-:W4:Y:S07]  /*a6d0*/  LDSM.16.M88.4 R180, [R250+0x1800] ;  /* 0x00180000fab4783b */ /* 0x000f2e0000000200 */
[C---:B-1----:R-:W-:Y:S08]  /*a6e0*/  HMMA.16816.F32 R12, R196.reuse, R168, R12 ;  /* 0x000000a8c40c723c */ /* 0x042ff0000000180c */
[C---:B------:R-:W-:Y:S01]  /*a6f0*/  HMMA.16816.F32 R16, R196.reuse, R170, R16 ;  /* 0x000000aac410723c */ /* 0x040fe20000001810 */
[----:B------:R-:W1:Y:S07]  /*a700*/  LDSM.16.M88.4 R168, [R249+0x2000] ;  /* 0x00200000f9a8783b */ /* 0x000e6e0000000200 */
[C---:B------:R-:W-:Y:S08]  /*a710*/  HMMA.16816.F32 R20, R196.reuse, R184, R20 ;  /* 0x000000b8c414723c */ /* 0x040ff00000001814 */
[C---:B------:R-:W-:Y:S01]  /*a720*/  HMMA.16816.F32 R24, R196.reuse, R186, R24 ;  /* 0x000000bac418723c */ /* 0x040fe20000001818 */
[----:B------:R-:W3:Y:S07]  /*a730*/  LDSM.16.M88.4 R184, [R249+0x2800] ;  /* 0x00280000f9b8783b */ /* 0x000eee0000000200 */
[C---:B----4-:R-:W-:Y:S08]  /*a740*/  HMMA.16816.F32 R28, R196.reuse, R180, R28 ;  /* 0x000000b4c41c723c */ /* 0x050ff0000000181c */
[----:B------:R-:W-:Y:S01]  /*a750*/  HMMA.16816.F32 R32, R196, R182, R32 ;  /* 0x000000b6c420723c */ /* 0x000fe20000001820 */
[----:B------:R-:W4:Y:S07]  /*a760*/  LDSM.16.M88.4 R180, [R249+0x3000] ;  /* 0x00300000f9b4783b */ /* 0x000f2e0000000200 */
[C---:B-1----:R-:W-:Y:S08]  /*a770*/  HMMA.16816.F32 R4, R200.reuse, R168, R4 ;  /* 0x000000a8c804723c */ /* 0x042ff00000001804 */
[C---:B------:R-:W-:Y:S01]  /*a780*/  HMMA.16816.F32 R8, R200.reuse, R170, R8 ;  /* 0x000000aac808723c */ /* 0x040fe20000001808 */
[----:B------:R-:W1:Y:S07]  /*a790*/  LDSM.16.M88.4 R168, [R249+0x3800] ;  /* 0x00380000f9a8783b */ /* 0x000e6e0000000200 */
[C---:B---3--:R-:W-:Y:S08]  /*a7a0*/  HMMA.16816.F32 R12, R200.reuse, R184, R12 ;  /* 0x000000b8c80c723c */ /* 0x048ff0000000180c */
[C---:B------:R-:W-:Y:S01]  /*a7b0*/  HMMA.16816.F32 R16, R200.reuse, R186, R16 ;  /* 0x000000bac810723c */ /* 0x040fe20000001810 */
[----:B--2---:R2:W3:Y:S07]  /*a7c0*/  LDSM.16.M88.4 R184, [R172] ;  /* 0x00000000acb8783b */ /* 0x0044ee0000000200 */
[C---:B----4-:R-:W-:Y:S08]  /*a7d0*/  HMMA.16816.F32 R20, R200.reuse, R180, R20 ;  /* 0x000000b4c814723c */ /* 0x050ff00000001814 */
[C---:B------:R-:W-:Y:S01]  /*a7e0*/  HMMA.16816.F32 R24, R200.reuse, R182, R24 ;  /* 0x000000b6c818723c */ /* 0x040fe20000001818 */
[----:B------:R4:W3:Y:S07]  /*a7f0*/  LDSM.16.M88.4 R180, [R2] ;  /* 0x0000000002b4783b */ /* 0x0008ee0000000200 */
[C---:B-1----:R-:W-:Y:S01]  /*a800*/  HMMA.16816.F32 R28, R200.reuse, R168, R28 ;  /* 0x000000a8c81c723c */ /* 0x042fe2000000181c */
[----:B--2---:R-:W2:Y:S07]  /*a810*/  LDL R172, [R1+0x28] ;  /* 0x0000280001ac7983 */ /* 0x004eae0000100800 */
[----:B------:R-:W-:Y:S01]  /*a820*/  HMMA.16816.F32 R32, R200, R170, R32 ;  /* 0x000000aac820723c */ /* 0x000fe20000001820 */
[----:B------:R1:W1:Y:S08]  /*a830*/  LDSM.16.M88.4 R168, [R3] ;  /* 0x0000000003a8783b */ /* 0x0002700000000200 */
[----:B----4-:R-:W4:Y:S01]  /*a840*/  LDL R2, [R1+0x20] ;  /* 0x0000200001027983 */ /* 0x010f220000100800 */
[C---:B---3--:R-:W-:Y:S08]  /*a850*/  HMMA.16816.F32 R4, R204.reuse, R184, R4 ;  /* 0x000000b8cc04723c */ /* 0x048ff00000001804 */
[C---:B------:R-:W-:Y:S01]  /*a860*/  HMMA.16816.F32 R8, R204.reuse, R186, R8 ;  /* 0x000000bacc08723c */ /* 0x040fe20000001808 */
[----:B------:R3:W3:Y:S07]  /*a870*/  LDSM.16.M88.4 R184, [R0] ;  /* 0x0000000000b8783b */ /* 0x0006ee0000000200 */
[C---:B------:R-:W-:Y:S01]  /*a880*/  HMMA.16816.F32 R12, R204.reuse, R180, R12 ;  /* 0x000000b4cc0c723c */ /* 0x040fe2000000180c */
[----:B-1----:R-:W4:Y:S07]  /*a890*/  LDL R3, [R1+0x24] ;  /* 0x0000240001037983 */ /* 0x002f2e0000100800 */
[C---:B------:R-:W-:Y:S01]  /*a8a0*/  HMMA.16816.F32 R16, R204.reuse, R182, R16 ;  /* 0x000000b6cc10723c */ /* 0x040fe20000001810 */
[----:B------:R-:W1:Y:S07]  /*a8b0*/  LDSM.16.M88.4 R180, [R133+0x2000] ;  /* 0x0020000085b4783b */ /* 0x000e6e0000000200 */
[C---:B------:R-:W-:Y:S01]  /*a8c0*/  HMMA.16816.F32 R20, R204.reuse, R168, R20 ;  /* 0x000000a8cc14723c */ /* 0x040fe20000001814 */
[----:B---3--:R-:W4:Y:S07]  /*a8d0*/  LDL R0, [R1+0x1c] ;  /* 0x00001c0001007983 */ /* 0x008f2e0000100800 */
        /* <DEDUP_REMOVED lines=38> */
[----:B--2---:R1:W2:Y:S08]  /*ab40*/  LDSM.16.M88.4 R180, [R172] ;  /* 0x00000000acb4783b */ /* 0x0042b00000000200 */
[----:B----4-:R4:W-:Y:S08]  /*ab50*/  LDSM.16.M88.4 R184, [R2] ;  /* 0x0000000002b8783b */ /* 0x0109f00000000200 */
[----:B-1----:R-:W3:Y:S04]  /*ab60*/  LDL R172, [R1+0x18] ;  /* 0x0000180001ac7983 */ /* 0x002ee80000100800 */
[----:B------:R1:W1:Y:S01]  /*ab70*/  LDSM.16.M88.4 R168, [R3] ;  /* 0x0000000003a8783b */ /* 0x0002620000000200 */
[C---:B--2---:R-:W-:Y:S07]  /*ab80*/  HMMA.16816.F32 R4, R220.reuse, R180, R4 ;  /* 0x000000b4dc04723c */ /* 0x044fee0000001804 */
[----:B----4-:R-:W2:Y:S01]  /*ab90*/  LDL R2, [R1+0x10] ;  /* 0x0000100001027983 */ /* 0x010ea20000100800 */
[C---:B------:R-:W-:Y:S03]  /*aba0*/  HMMA.16816.F32 R8, R220.reuse, R182, R8 ;  /* 0x000000b6dc08723c */ /* 0x040fe60000001808 */
[----:B------:R4:W1:Y:S08]  /*abb0*/  LDSM.16.M88.4 R180, [R0] ;  /* 0x0000000000b4783b */ /* 0x0008700000000200 */
[----:B-1----:R-:W2:Y:S04]  /*abc0*/  LDL R3, [R1+0x14] ;  /* 0x0000140001037983 */ /* 0x002ea80000100800 */
[----:B----4-:R-:W4:Y:S01]  /*abd0*/  LDL R0, [R1+0xc] ;  /* 0x00000c0001007983 */ /* 0x010f220000100800 */
        /* <DEDUP_REMOVED lines=42> */
[----:B---3--:R-:W1:Y:S08]  /*ae80*/  LDSM.16.M88.4 R168, [R172] ;  /* 0x00000000aca8783b */ /* 0x008e700000000200 */
[----:B--2---:R-:W-:Y:S08]  /*ae90*/  LDSM.16.M88.4 R180, [R2] ;  /* 0x0000000002b4783b */ /* 0x004ff00000000200 */
[----:B------:R-:W2:Y:S01]  /*aea0*/  LDSM.16.M88.4 R184, [R3] ;  /* 0x0000000003b8783b */ /* 0x000ea20000000200 */
[C---:B-1----:R-:W-:Y:S08]  /*aeb0*/  HMMA.16816.F32 R4, R236.reuse, R168, R4 ;  /* 0x000000a8ec04723c */ /* 0x042ff00000001804 */
[C---:B------:R-:W-:Y:S01]  /*aec0*/  HMMA.16816.F32 R8, R236.reuse, R170, R8 ;  /* 0x000000aaec08723c */ /* 0x040fe20000001808 */
[----:B----4-:R-:W1:Y:S07]  /*aed0*/  LDSM.16.M88.4 R168, [R0] ;  /* 0x0000000000a8783b */ /* 0x010e6e0000000200 */
[C---:B--2---:R-:W-:Y:S08]  /*aee0*/  HMMA.16816.F32 R12, R236.reuse, R184, R12 ;  /* 0x000000b8ec0c723c */ /* 0x044ff0000000180c */
[C---:B------:R-:W-:Y:S01]  /*aef0*/  HMMA.16816.F32 R16, R236.reuse, R186, R16 ;  /* 0x000000baec10723c */ /* 0x040fe20000001810 */
[----:B------:R-:W2:Y:S07]  /*af00*/  LDSM.16.M88.4 R184, [R133+0x6000] ;  /* 0x0060000085b8783b */ /* 0x000eae0000000200 */
[C---:B------:R-:W-:Y:S08]  /*af10*/  HMMA.16816.F32 R20, R236.reuse, R180, R20 ;  /* 0x000000b4ec14723c */ /* 0x040ff00000001814 */
[C---:B------:R-:W-:Y:S01]  /*af20*/  HMMA.16816.F32 R24, R236.reuse, R182, R24 ;  /* 0x000000b6ec18723c */ /* 0x040fe20000001818 */
[----:B------:R-:W3:Y:S07]  /*af30*/  LDSM.16.M88.4 R180, [R133+0x6800] ;  /* 0x0068000085b4783b */ /* 0x000eee0000000200 */
[C---:B-1----:R-:W-:Y:S08]  /*af40*/  HMMA.16816.F32 R28, R236.reuse, R168, R28 ;  /* 0x000000a8ec1c723c */ /* 0x042ff0000000181c */
[----:B------:R-:W-:Y:S01]  /*af50*/  HMMA.16816.F32 R32, R236, R170, R32 ;  /* 0x000000aaec20723c */ /* 0x000fe20000001820 */
        /* <DEDUP_REMOVED lines=8> */
[C---:B------:R-:W-:Y:S01]  /*afe0*/  HMMA.16816.F32 R24, R240.reuse, R170, R24 ;  /* 0x000000aaf018723c */ /* 0x040fe20000001818 */
[----:B------:R-:W1:Y:S07]  /*aff0*/  LDSM.16.M88.4 R168, [R250+0x6800] ;  /* 0x00680000faa8783b */ /* 0x000e6e0000000200 */
[C---:B--2---:R-:W-:Y:S08]  /*b000*/  HMMA.16816.F32 R28, R240.reuse, R184, R28 ;  /* 0x000000b8f01c723c */ /* 0x044ff0000000181c */
[----:B------:R-:W-:Y:S08]  /*b010*/  HMMA.16816.F32 R32, R240, R186, R32 ;  /* 0x000000baf020723c */ /* 0x000ff00000001820 */
[C---:B---3--:R-:W-:Y:S08]  /*b020*/  HMMA.16816.F32 R4, R244.reuse, R180, R4 ;  /* 0x000000b4f404723c */ /* 0x048ff00000001804 */
[C---:B------:R-:W-:Y:S08]  /*b030*/  HMMA.16816.F32 R8, R244.reuse, R182, R8 ;  /* 0x000000b6f408723c */ /* 0x040ff00000001808 */
[C---:B-1----:R-:W-:Y:S08]  /*b040*/  HMMA.16816.F32 R12, R244.reuse, R168, R12 ;  /* 0x000000a8f40c723c */ /* 0x042ff0000000180c */
[C---:B------:R-:W-:Y:S04]  /*b050*/  HMMA.16816.F32 R16, R244.reuse, R170, R16 ;  /* 0x000000aaf410723c */ /* 0x040fe80000001810 */
[----:B------:R-:W-:Y:S02]  /*b060*/  FMUL.FTZ R4, R4, c[0x0][0x320] ;  /* 0x0000c80004047a20 */ /* 0x000fe40000410000 */
[----:B------:R-:W-:Y:S02]  /*b070*/  FMUL.FTZ R5, R5, c[0x0][0x320] ;  /* 0x0000c80005057a20 */ /* 0x000fe40000410000 */
[----:B------:R-:W-:Y:S01]  /*b080*/  FMUL.FTZ R6, R6, c[0x0][0x320] ;  /* 0x0000c80006067a20 */ /* 0x000fe20000410000 */
[----:B------:R-:W-:Y:S03]  /*b090*/  MUFU.TANH R182, R4 ;  /* 0x0000000400b67308 */ /* 0x000fe60000002400 */
[----:B------:R-:W-:Y:S02]  /*b0a0*/  FMUL.FTZ R7, R7, c[0x0][0x320] ;  /* 0x0000c80007077a20 */ /* 0x000fe40000410000 */
[----:B------:R-:W-:Y:S02]  /*b0b0*/  FMUL.FTZ R8, R8, c[0x0][0x320] ;  /* 0x0000c80008087a20 */ /* 0x000fe40000410000 */
[----:B------:R-:W-:Y:S02]  /*b0c0*/  FMUL.FTZ R9, R9, c[0x0][0x320] ;  /* 0x0000c80009097a20 */ /* 0x000fe40000410000 */
[----:B------:R-:W-:Y:S01]  /*b0d0*/  FMUL.FTZ R10, R10, c[0x0][0x320] ;  /* 0x0000c8000a0a7a20 */ /* 0x000fe20000410000 */
[----:B------:R-:W-:Y:S01]  /*b0e0*/  MUFU.TANH R184, R5 ;  /* 0x0000000500b87308 */ /* 0x000fe20000002400 */
[----:B------:R-:W-:Y:S02]  /*b0f0*/  FMUL.FTZ R11, R11, c[0x0][0x320] ;  /* 0x0000c8000b0b7a20 */ /* 0x000fe40000410000 */
        /* <DEDUP_REMOVED lines=8> */
[----:B------:R-:W-:Y:S03]  /*b180*/  FMUL.FTZ R15, R15, c[0x0][0x320] ;  /* 0x0000c8000f0f7a20 */ /* 0x000fe60000410000 */
[----:B------:R1:W-:Y:S10]  /*b190*/  MUFU.TANH R188, R7 ;  /* 0x0000000700bc7308 */ /* 0x0003f40000002400 */
[----:B------:R-:W-:Y:S10]  /*b1a0*/  MUFU.TANH R183, R8 ;  /* 0x0000000800b77308 */ /* 0x000ff40000002400 */
[----:B------:R-:W-:Y:S01]  /*b1b0*/  MUFU.TANH R180, R9 ;  /* 0x0000000900b47308 */ /* 0x000fe20000002400 */
[----:B-1----:R-:W1:Y:S09]  /*b1c0*/  LDSM.16.M88.4 R4, [R250+0x7000] ;  /* 0x00700000fa04783b */ /* 0x002e720000000200 */
[----:B------:R-:W-:Y:S10]  /*b1d0*/  MUFU.TANH R185, R10 ;  /* 0x0000000a00b97308 */ /* 0x000ff40000002400 */
[----:B------:R2:W-:Y:S10]  /*b1e0*/  MUFU.TANH R186, R11 ;  /* 0x0000000b00ba7308 */ /* 0x0005f40000002400 */
[----:B------:R-:W3:Y:S10]  /*b1f0*/  MUFU.TANH R0, R13 ;  /* 0x0000000d00007308 */ /* 0x000ef40000002400 */
[----:B------:R-:W2:Y:S01]  /*b200*/  MUFU.TANH R2, R14 ;  /* 0x0000000e00027308 */ /* 0x000ea20000002400 */
[C---:B-1----:R-:W-:Y:S01]  /*b210*/  HMMA.16816.F32 R20, R244.reuse, R4, R20 ;  /* 0x00000004f414723c */ /* 0x042fe20000001814 */
[----:B--2---:R-:W1:Y:S01]  /*b220*/  LDSM.16.M88.4 R8, [R250+0x7800] ;  /* 0x00780000fa08783b */ /* 0x004e620000000200 */
[----:B------:R-:W-:Y:S07]  /*b230*/  DEPBAR.LE SB0, 0x0 ;  /* 0x000080000000791a */ /* 0x000fee0000000000 */
[----:B------:R-:W-:Y:S01]  /*b240*/  MUFU.TANH R3, R19 ;  /* 0x0000001300037308 */ /* 0x000fe20000002400 */
[C---:B------:R-:W-:Y:S01]  /*b250*/  HMMA.16816.F32 R24, R244.reuse, R6, R24 ;  /* 0x00000006f418723c */ /* 0x040fe20000001818 */
[----:B------:R-:W-:Y:S06]  /*b260*/  BAR.SYNC.DEFER_BLOCKING 0x0 ;  /* 0x0000000000007b1d */ /* 0x000fec0000010000 */
[----:B------:R-:W-:Y:S05]  /*b270*/  @P0 IMAD.WIDE.U32 R6, R132, c[0x0][0x1e0], RZ ;  /* 0x0000780084060a25 */ /* 0x000fea00078e00ff */
[----:B------:R-:W-:Y:S02]  /*b280*/  @P0 SHF.L.U32 R5, R6, 0x6, RZ ;  /* 0x0000000606050819 */ /* 0x000fe400000006ff */
[----:B------:R-:W-:Y:S02]  /*b290*/  FMUL.FTZ R20, R20, c[0x0][0x320] ;  /* 0x0000c80014147a20 */ /* 0x000fe40000410000 */
[----:B------:R-:W-:Y:S02]  /*b2a0*/  FMUL.FTZ R21, R21, c[0x0][0x320] ;  /* 0x0000c80015157a20 */ /* 0x000fe40000410000 */
[----:B------:R-:W-:Y:S02]  /*b2b0*/  FMUL.FTZ R22, R22, c[0x0][0x320] ;  /* 0x0000c80016167a20 */ /* 0x000fe40000410000 */
[----:B------:R-:W-:Y:S04]  /*b2c0*/  FMUL.FTZ R23, R23, c[0x0][0x320] ;  /* 0x0000c80017177a20 */ /* 0x000fe80000410000 */
[----:B------:R-:W-:Y:S01]  /*b2d0*/  FMUL.FTZ R26, R26, c[0x0][0x320] ;  /* 0x0000c8001a1a7a20 */ /* 0x000fe20000410000 */
[----:B------:R-:W-:Y:S01]  /*b2e0*/  MUFU.TANH R19, R20 ;  /* 0x0000001400137308 */ /* 0x000fe20000002400 */
[----:B------:R-:W-:Y:S02]  /*b2f0*/  FMUL.FTZ R27, R27, c[0x0][0x320] ;  /* 0x0000c8001b1b7a20 */ /* 0x000fe40000410000 */
[----:B------:R-:W-:Y:S02]  /*b300*/  FMUL.FTZ R24, R24, c[0x0][0x320] ;  /* 0x0000c80018187a20 */ /* 0x000fe40000410000 */
[----:B------:R-:W-:Y:S01]  /*b310*/  FMUL.FTZ R25, R25, c[0x0][0x320] ;  /* 0x0000c80019197a20 */ /* 0x000fe20000410000 */
[C---:B-1----:R-:W-:Y:S04]  /*b320*/  HMMA.16816.F32 R28, R244.reuse, R8, R28 ;  /* 0x00000008f41c723c */ /* 0x042fe8000000181c */
[----:B------:R-:W-:Y:S04]  /*b330*/  MUFU.TANH R195, R26 ;  /* 0x0000001a00c37308 */ /* 0x000fe80000002400 */
[----:B------:R-:W-:Y:S06]  /*b340*/  HMMA.16816.F32 R32, R244, R10, R32 ;  /* 0x0000000af420723c */ /* 0x000fec0000001820 */
[----:B------:R1:W-:Y:S10]  /*b350*/  MUFU.TANH R172, R27 ;  /* 0x0000001b00ac7308 */ /* 0x0003f40000002400 */
[----:B------:R2:W-:Y:S01]  /*b360*/  MUFU.TANH R4, R24 ;  /* 0x0000001800047308 */ /* 0x0005e20000002400 */
[----:B------:R-:W-:Y:S02]  /*b370*/  FMUL.FTZ R28, R28, c[0x0][0x320] ;  /* 0x0000c8001c1c7a20 */ /* 0x000fe40000410000 */
[----:B------:R-:W-:Y:S02]  /*b380*/  FMUL.FTZ R29, R29, c[0x0][0x320] ;  /* 0x0000c8001d1d7a20 */ /* 0x000fe40000410000 */
[----:B------:R-:W-:Y:S02]  /*b390*/  FMUL.FTZ R30, R30, c[0x0][0x320] ;  /* 0x0000c8001e1e7a20 */ /* 0x000fe40000410000 */
[----:B------:R-:W-:Y:S03]  /*b3a0*/  FMUL.FTZ R31, R31, c[0x0][0x320] ;  /* 0x0000c8001f1f7a20 */ /* 0x000fe60000410000 */
[----:B------:R-:W-:Y:S01]  /*b3b0*/  MUFU.TANH R20, R21 ;  /* 0x0000001500147308 */ /* 0x000fe20000002400 */
[----:B------:R-:W-:Y:S02]  /*b3c0*/  FMUL.FTZ R32, R32, c[0x0][0x320] ;  /* 0x0000c80020207a20 */ /* 0x000fe40000410000 */
[----:B------:R-:W-:Y:S01]  /*b3d0*/  FMUL.FTZ R33, R33, c[0x0][0x320] ;  /* 0x0000c80021217a20 */ /* 0x000fe20000410000 */
[----:B-1----:R-:W4:Y:S01]  /*b3e0*/  LDL.64 R26, [R1+0x68] ;  /* 0x00006800011a7983 */ /* 0x002f220000100a00 */
[----:B------:R-:W-:Y:S05]  /*b3f0*/  FMUL.FTZ R34, R34, c[0x0][0x320] ;  /* 0x0000c80022227a20 */ /* 0x000fea0000410000 */
[----:B------:R-:W-:Y:S01]  /*b400*/  MUFU.TANH R21, R22 ;  /* 0x0000001600157308 */ /* 0x000fe20000002400 */
[----:B--2---:R-:W2:Y:S04]  /*b410*/  LDL R24, [R1+0x64] ;  /* 0x0000640001187983 */ /* 0x004ea80000100800 */
[----:B------:R-:W-:Y:S05]  /*b420*/  STL [R1+0x5c], R132 ;  /* 0x00005c8401007387 */ /* 0x000fea0000100800 */
[----:B------:R3:W-:Y:S10]  /*b430*/  MUFU.TANH R22, R23 ;  /* 0x0000001700167308 */ /* 0x0007f40000002400 */
[----:B------:R-:W-:Y:S10]  /*b440*/  MUFU.TANH R191, R17 ;  /* 0x0000001100bf7308 */ /* 0x000ff40000002400 */
[----:B------:R1:W-:Y:S01]  /*b450*/  MUFU.TANH R17, R18 ;  /* 0x0000001200117308 */ /* 0x0003e20000002400 */
[----:B---3--:R-:W-:Y:S02]  /*b460*/  MOV R23, R0 ;  /* 0x0000000000177202 */ /* 0x008fe40000000f00 */
[----:B------:R-:W-:Y:S07]  /*b470*/  FMNMX.FTZ R0, R182, R134, !PT ;  /* 0x00000086b6007209 */ /* 0x000fee0007810000 */
[----:B------:R-:W-:Y:S01]  /*b480*/  MUFU.TANH R178, R32 ;  /* 0x0000002000b27308 */ /* 0x000fe20000002400 */
[----:B------:R-:W-:Y:S04]  /*b490*/  FMNMX.FTZ R0, R184, R0, !PT ;  /* 0x00000000b8007209 */ /* 0x000fe80007810000 */
[----:B------:R-:W-:Y:S04]  /*b4a0*/  FMNMX.FTZ R0, R183, R0, !PT ;  /* 0x00000000b7007209 */ /* 0x000fe80007810000 */
[----:B------:R-:W-:Y:S01]  /*b4b0*/  FMNMX.FTZ R0, R180, R0, !PT ;  /* 0x00000000b4007209 */ /* 0x000fe20007810000 */
[----:B------:R-:W3:Y:S01]  /*b4c0*/  MUFU.TANH R133, R12 ;  /* 0x0000000c00857308 */ /* 0x000ee20000002400 */
[----:B-1----:R-:W-:Y:S02]  /*b4d0*/  MOV R18, R2 ;  /* 0x0000000200127202 */ /* 0x002fe40000000f00 */
[----:B------:R-:W-:Y:S07]  /*b4e0*/  FMNMX.FTZ R2, R187, R135, !PT ;  /* 0x00000087bb027209 */ /* 0x000fee0007810000 */
[----:B------:R-:W1:Y:S01]  /*b4f0*/  MUFU.TANH R170, R16 ;  /* 0x0000001000aa7308 */ /* 0x000e620000002400 */
[----:B------:R-:W-:Y:S04]  /*b500*/  FMNMX.FTZ R2, R188, R2, !PT ;  /* 0x00000002bc027209 */ /* 0x000fe80007810000 */
[----:B------:R-:W-:Y:S04]  /*b510*/  FMNMX.FTZ R2, R185, R2, !PT ;  /* 0x00000002b9027209 */ /* 0x000fe80007810000 */
[----:B------:R-:W-:Y:S01]  /*b520*/  FMNMX.FTZ R2, R186, R2, !PT ;  /* 0x00000002ba027209 */ /* 0x000fe20007810000 */
[----:B------:R-:W1:Y:S03]  /*b530*/  MUFU.TANH R171, R15 ;  /* 0x0000000f00ab7308 */ /* 0x000e660000002400 */
[----:B------:R-:W-:Y:S02]  /*b540*/  FMNMX.FTZ R2, R18, R2, !PT ;  /* 0x0000000212027209 */ /* 0x000fe40007810000 */
[----:B---3--:R-:W-:Y:S04]  /*b550*/  MOV R32, R133 ;  /* 0x0000008500207202 */ /* 0x008fe80000000f00 */
[----:B------:R-:W-:Y:S01]  /*b560*/  FMNMX.FTZ R0, R32, R0, !PT ;  /* 0x0000000020007209 */ /* 0x000fe20007810000 */
[----:B------:R3:W-:Y:S03]  /*b570*/  MUFU.TANH R179, R33 ;  /* 0x0000002100b37308 */ /* 0x0007e60000002400 */
[----:B------:R-:W-:Y:S04]  /*b580*/  FMNMX.FTZ R0, R23, R0, !PT ;  /* 0x0000000017007209 */ /* 0x000fe80007810000 */
[----:B-1----:R-:W-:Y:S03]  /*b590*/  FMNMX.FTZ R0, R170, R0, !PT ;  /* 0x00000000aa007209 */ /* 0x002fe60007810000 */
[----:B------:R-:W1:Y:S01]  /*b5a0*/  MUFU.TANH R194, R25 ;  /* 0x0000001900c27308 */ /* 0x000e620000002400 */
[----:B------:R-:W-:Y:S02]  /*b5b0*/  FMNMX.FTZ R0, R191, R0, !PT ;  /* 0x00000000bf007209 */ /* 0x000fe40007810000 */
[----:B------:R-:W-:Y:S02]  /*b5c0*/  FMNMX.FTZ R2, R171, R2, !PT ;  /* 0x00000002ab027209 */ /* 0x000fe40007810000 */
[----:B------:R-:W-:Y:S02]  /*b5d0*/  FMNMX.FTZ R0, R19, R0, !PT ;  /* 0x0000000013007209 */ /* 0x000fe40007810000 */
[----:B------:R-:W-:Y:S03]  /*b5e0*/  FMNMX.FTZ R2, R17, R2, !PT ;  /* 0x0000000211027209 */ /* 0x000fe60007810000 */
[----:B------:R-:W1:Y:S01]  /*b5f0*/  MUFU.TANH R176, R28 ;  /* 0x0000001c00b07308 */ /* 0x000e620000002400 */
[----:B---3--:R-:W-:Y:S04]  /*b600*/  MOV R33, R3 ;  /* 0x0000000300217202 */ /* 0x008fe80000000f00 */
[----:B------:R-:W-:Y:S02]  /*b610*/  FMNMX.FTZ R3, R33, R2, !PT ;  /* 0x0000000221037209 */ /* 0x000fe40007810000 */
[----:B------:R-:W-:Y:S01]  /*b620*/  FMNMX.FTZ R2, R20, R0, !PT ;  /* 0x0000000014027209 */ /* 0x000fe20007810000 */
[----:B------:R-:W-:Y:S02]  /*b630*/  FMUL.FTZ R0, R35, c[0x0][0x320] ;  /* 0x0000c80023007a20 */ /* 0x000fe40000410000 */
[----:B------:R-:W3:Y:S01]  /*b640*/  MUFU.TANH R177, R29 ;  /* 0x0000001d00b17308 */ /* 0x000ee20000002400 */
[----:B------:R-:W-:Y:S02]  /*b650*/  FMNMX.FTZ R3, R21, R3, !PT ;  /* 0x0000000315037209 */ /* 0x000fe40007810000 */
[----:B------:R-:W-:Y:S02]  /*b660*/  MOV R35, R4 ;  /* 0x0000000400237202 */ /* 0x000fe40000000f00 */
[----:B------:R-:W-:Y:S02]  /*b670*/  FMNMX.FTZ R3, R22, R3, !PT ;  /* 0x0000000316037209 */ /* 0x000fe40007810000 */
[----:B------:R-:W-:Y:S02]  /*b680*/  FMNMX.FTZ R2, R35, R2, !PT ;  /* 0x0000000223027209 */ /* 0x000fe40007810000 */
[----:B------:R-:W-:Y:S01]  /*b690*/  @P0 SHF.R.S32.HI R4, RZ, 0x1f, R132 ;  /* 0x0000001fff040819 */ /* 0x000fe20000011484 */
[----:B------:R1:W-:Y:S04]  /*b6a0*/  MUFU.TANH R168, R0 ;  /* 0x0000000000a87308 */ /* 0x0003e80000002400 */
[----:B------:R-:W-:Y:S04]  /*b6b0*/  @P0 IMAD R4, R4, c[0x0][0x1e0], RZ ;  /* 0x0000780004040a24 */ /* 0x000fe800078e02ff */
[----:B------:R-:W-:Y:S02]  /*b6c0*/  @P0 IMAD R4, R132, c[0x0][0x1e4], R4 ;  /* 0x0000790084040a24 */ /* 0x000fe400078e0204 */
[----:B------:R-:W3:Y:S03]  /*b6d0*/  MUFU.TANH R174, R30 ;  /* 0x0000001e00ae7308 */ /* 0x000ee60000002400 */
[----:B------:R-:W-:Y:S04]  /*b6e0*/  @P0 IADD3 R4, R7, R4, RZ ;  /* 0x0000000407040210 */ /* 0x000fe80007ffe0ff */
[----:B------:R-:W-:Y:S03]  /*b6f0*/  @P0 SHF.L.U64.HI R4, R6, 0x6, R4 ;  /* 0x0000000606040819 */ /* 0x000fe60000010204 */
[----:B------:R-:W3:Y:S01]  /*b700*/  MUFU.TANH R175, R31 ;  /* 0x0000001f00af7308 */ /* 0x000ee20000002400 */
[----:B-1----:R-:W-:Y:S02]  /*b710*/  FMNMX.FTZ R0, R194, R2, !PT ;  /* 0x00000002c2007209 */ /* 0x002fe40007810000 */
[----:B------:R-:W-:Y:S02]  /*b720*/  FMNMX.FTZ R2, R195, R3, !PT ;  /* 0x00000003c3027209 */ /* 0x000fe40007810000 */
[----:B------:R-:W-:Y:S05]  /*b730*/  FMNMX.FTZ R0, R176, R0, !PT ;  /* 0x00000000b0007209 */ /* 0x000fea0007810000 */
[----:B------:R-:W1:Y:S01]  /*b740*/  MUFU.TANH R169, R34 ;  /* 0x0000002200a97308 */ /* 0x000e620000002400 */
[----:B------:R-:W-:Y:S02]  /*b750*/  FMNMX.FTZ R2, R172, R2, !PT ;  /* 0x00000002ac027209 */ /* 0x000fe40007810000 */
[----:B---3--:R-:W-:Y:S02]  /*b760*/  FMNMX.FTZ R0, R177, R0, !PT ;  /* 0x00000000b1007209 */ /* 0x008fe40007810000 */
[----:B------:R-:W-:Y:S02]  /*b770*/  FMNMX.FTZ R2, R174, R2, !PT ;  /* 0x00000002ae027209 */ /* 0x000fe40007810000 */
[----:B------:R-:W-:Y:S04]  /*b780*/  FMNMX.FTZ R3, R178, R0, !PT ;  /* 0x00000000b2037209 */ /* 0x000fe80007810000 */
[----:B------:R-:W-:Y:S02]  /*b790*/  FMNMX.FTZ R3, R179, R3, !PT ;  /* 0x00000003b3037209 */ /* 0x000fe40007810000 */
[----:B------:R-:W-:Y:S03]  /*b7a0*/  FMNMX.FTZ R0, R175, R2, !PT ;  /* 0x00000002af007209 */ /* 0x000fe60007810000 */
[----:B------:R-:W3:Y:S01]  /*b7b0*/  SHFL.BFLY PT, R133, R3, 0x2, 0x1f ;  /* 0x0c401f0003857f89 */ /* 0x000ee200000e0000 */
[----:B-1----:R-:W-:Y:S02]  /*b7c0*/  FMNMX.FTZ R0, R169, R0, !PT ;  /* 0x00000000a9007209 */ /* 0x002fe40007810000 */
[----:B------:R-:W-:Y:S02]  /*b7d0*/  MOV R34, R23 ;  /* 0x0000001700227202 */ /* 0x000fe40000000f00 */
[----:B------:R-:W-:Y:S05]  /*b7e0*/  FMNMX.FTZ R0, R168, R0, !PT ;  /* 0x00000000a8007209 */ /* 0x000fea0007810000 */
[----:B------:R-:W1:Y:S01]  /*b7f0*/  SHFL.BFLY PT, R2, R0, 0x2, 0x1f ;  /* 0x0c401f0000027f89 */ /* 0x000e6200000e0000 */
[----:B---3--:R-:W-:Y:S07]  /*b800*/  FMNMX.FTZ R133, R3, R133, !PT ;  /* 0x0000008503857209 */ /* 0x008fee0007810000 */
[----:B------:R-:W3:Y:S01]  /*b810*/  SHFL.BFLY PT, R10, R133, 0x1, 0x1f ;  /* 0x0c201f00850a7f89 */ /* 0x000ee200000e0000 */
[----:B-1----:R-:W-:Y:S07]  /*b820*/  FMNMX.FTZ R0, R0, R2, !PT ;  /* 0x0000000200007209 */ /* 0x002fee0007810000 */
[----:B------:R-:W1:Y:S01]  /*b830*/  SHFL.BFLY PT, R3, R0, 0x1, 0x1f ;  /* 0x0c201f0000037f89 */ /* 0x000e6200000e0000 */
[----:B---3--:R-:W-:Y:S05]  /*b840*/  FMNMX.FTZ R133, R133, R10, !PT ;  /* 0x0000000a85857209 */ /* 0x008fea0007810000 */
[----:B------:R-:W-:Y:S04]  /*b850*/  FMUL.FTZ R181, R133, c[0x0][0x2d0] ;  /* 0x0000b40085b57a20 */ /* 0x000fe80000410000 */
[----:B------:R-:W-:Y:S04]  /*b860*/  FFMA.FTZ R10, R184, c[0x0][0x2d0], -R181 ;  /* 0x0000b400b80a7a23 */ /* 0x000fe800000108b5 */
[----:B------:R-:W-:Y:S01]  /*b870*/  MUFU.EX2 R189, R10 ;  /* 0x0000000a00bd7308 */ /* 0x000fe20000000800 */
[----:B-1----:R-:W-:Y:S02]  /*b880*/  FMNMX.FTZ R132, R0, R3, !PT ;  /* 0x0000000300847209 */ /* 0x002fe40007810000 */
[----:B----4-:R-:W-:Y:S02]  /*b890*/  @P0 IADD3 R16, P1, R26, 0x40, RZ ;  /* 0x000000401a100810 */ /* 0x010fe40007f3e0ff */
[----:B------:R-:W-:Y:S02]  /*b8a0*/  @P0 IADD3 R7, P2, R5, R26, RZ ;  /* 0x0000001a05070210 */ /* 0x000fe40007f5e0ff */
[-C--:B--2---:R-:W-:Y:S02]  /*b8b0*/  @P0 IADD3.X R15, RZ, R24.reuse, RZ, P1, !PT ;  /* 0x00000018ff0f0210 */ /* 0x084fe40000ffe4ff */
[----:B------:R-:W-:Y:S02]  /*b8c0*/  @P0 LEA R6, P1, R7, c[0x0][0x1c8], 0x1 ;  /* 0x0000720007060a11 */ /* 0x000fe400078208ff */
[----:B------:R-:W-:Y:S02]  /*b8d0*/  @P0 IADD3.X R8, R4, R24, RZ, P2, !PT ;  /* 0x0000001804080210 */ /* 0x000fe400017fe4ff */
[----:B------:R-:W-:Y:S02]  /*b8e0*/  @P0 IADD3 R2, P2, R5, R16, RZ ;  /* 0x0000001005020210 */ /* 0x000fe40007f5e0ff */
[----:B------:R-:W-:Y:S02]  /*b8f0*/  @P0 LEA.HI.X R7, R7, c[0x0][0x1cc], R8, 0x1, P1 ;  /* 0x0000730007070a11 */ /* 0x000fe400008f0c08 */
[----:B------:R-:W-:Y:S02]  /*b900*/  @P0 LEA R8, P1, R2, c[0x0][0x1c8], 0x1 ;  /* 0x0000720002080a11 */ /* 0x000fe400078208ff */
[----:B------:R-:W-:Y:S01]  /*b910*/  @P0 IADD3.X R9, R4, R15, RZ, P2, !PT ;  /* 0x0000000f04090210 */ /* 0x000fe200017fe4ff */
[----:B------:R1:W-:Y:S03]  /*b920*/  @P0 LDGSTS.E.BYPASS.LTC128B.128 [R131+0x10100], [R6.64], !P6 ;  /* 0x1010000006830fae */ /* 0x0003e6000f101d46 */
[----:B------:R-:W-:Y:S01]  /*b930*/  @P0 LEA.HI.X R9, R2, c[0x0][0x1cc], R9, 0x1, P1 ;  /* 0x0000730002090a11 */ /* 0x000fe200008f0c09 */
[----:B------:R-:W-:Y:S01]  /*b940*/  FADD.FTZ R2, -R133, R134 ;  /* 0x0000008685027221 */ /* 0x000fe20000010100 */
[----:B------:R-:W-:Y:S02]  /*b950*/  @P0 IADD3 R14, P1, R26, 0x80, RZ ;  /* 0x000000801a0e0810 */ /* 0x000fe40007f3e0ff */
[----:B------:R-:W-:Y:S01]  /*b960*/  MOV R134, R22 ;  /* 0x0000001600867202 */ /* 0x000fe20000000f00 */
[----:B------:R2:W-:Y:S01]  /*b970*/  @P0 LDGSTS.E.BYPASS.LTC128B.128 [R131+0x12100], [R8.64], !P5 ;  /* 0x1210000008830fae */ /* 0x0005e2000e901d46 */
[----:B------:R-:W-:Y:S01]  /*b980*/  @P0 IADD3.X R13, RZ, R24, RZ, P1, !PT ;  /* 0x00000018ff0d0210 */ /* 0x000fe20000ffe4ff */
[----:B------:R-:W-:Y:S04]  /*b990*/  FMUL.FTZ R0, R2, c[0x0][0x2d0] ;  /* 0x0000b40002007a20 */ /* 0x000fe80000410000 */
[----:B------:R3:W4:Y:S01]  /*b9a0*/  MUFU.EX2 R2, R0 ;  /* 0x0000000000027308 */ /* 0x0007220000000800 */
[----:B-1----:R-:W-:Y:S04]  /*b9b0*/  @P0 IADD3 R7, P2, R5, R14, RZ ;  /* 0x0000000e05070210 */ /* 0x002fe80007f5e0ff */
[C---:B------:R-:W-:Y:S02]  /*b9c0*/  @P0 LEA R6, P1, R7.reuse, c[0x0][0x1c8], 0x1 ;  /* 0x0000720007060a11 */ /* 0x040fe400078208ff */
[----:B------:R-:W-:Y:S01]  /*b9d0*/  @P0 IADD3.X R3, R4, R13, RZ, P2, !PT ;  /* 0x0000000d04030210 */ /* 0x000fe200017fe4ff */
[----:B--2---:R-:W-:Y:S03]  /*b9e0*/  FFMA.FTZ R8, R182, c[0x0][0x2d0], -R181 ;  /* 0x0000b400b6087a23 */ /* 0x004fe600000108b5 */
[----:B------:R-:W-:Y:S01]  /*b9f0*/  @P0 LEA.HI.X R7, R7, c[0x0][0x1cc], R3, 0x1, P1 ;  /* 0x0000730007070a11 */ /* 0x000fe200008f0c03 */
[----:B---3--:R-:W-:Y:S01]  /*ba00*/  FADD.FTZ R0, -R132, R135 ;  /* 0x0000008784007221 */ /* 0x008fe20000010100 */
[----:B------:R-:W-:Y:S01]  /*ba10*/  @P0 IADD3 R12, P1, R26, 0xc0, RZ ;  /* 0x000000c01a0c0810 */ /* 0x000fe20007f3e0ff */
[----:B------:R1:W-:Y:S01]  /*ba20*/  MUFU.EX2 R135, R8 ;  /* 0x0000000800877308 */ /* 0x0003e20000000800 */
[----:B----4-:R-:W-:Y:S01]  /*ba30*/  FMUL.FTZ R25, R2, R157 ;  /* 0x0000009d02197220 */ /* 0x010fe20000410000 */
[----:B------:R2:W-:Y:S01]  /*ba40*/  @P0 LDGSTS.E.BYPASS.LTC128B.128 [R131+0x14100], [R6.64], !P4 ;  /* 0x1410000006830fae */ /* 0x0005e2000e101d46 */
[----:B------:R-:W-:Y:S01]  /*ba50*/  @P0 IADD3 R3, P2, R5, R12, RZ ;  /* 0x0000000c05030210 */ /* 0x000fe20007f5e0ff */
[----:B------:R-:W-:Y:S01]  /*ba60*/  FMUL.FTZ R0, R0, c[0x0][0x2d0] ;  /* 0x0000b40000007a20 */ /* 0x000fe20000410000 */
[----:B------:R-:W-:Y:S01]  /*ba70*/  @P0 IADD3.X R9, RZ, R24, RZ, P1, !PT ;  /* 0x00000018ff090210 */ /* 0x000fe20000ffe4ff */
[C---:B------:R-:W-:Y:S02]  /*ba80*/  FMUL.FTZ R36, R2.reuse, R36 ;  /* 0x0000002402247220 */ /* 0x040fe40000410000 */
[C---:B------:R-:W-:Y:S02]  /*ba90*/  FMUL.FTZ R37, R2.reuse, R37 ;  /* 0x0000002502257220 */ /* 0x040fe40000410000 */
[----:B------:R-:W3:Y:S01]  /*baa0*/  MUFU.EX2 R0, R0 ;  /* 0x0000000000007308 */ /* 0x000ee20000000800 */
[C---:B------:R-:W-:Y:S02]  /*bab0*/  FMUL.FTZ R40, R2.reuse, R40 ;  /* 0x0000002802287220 */ /* 0x040fe40000410000 */
[C---:B------:R-:W-:Y:S02]  /*bac0*/  FMUL.FTZ R41, R2.reuse, R41 ;  /* 0x0000002902297220 */ /* 0x040fe40000410000 */
[C---:B------:R-:W-:Y:S02]  /*bad0*/  FMUL.FTZ R44, R2.reuse, R44 ;  /* 0x0000002c022c7220 */ /* 0x040fe40000410000 */
[C---:B------:R-:W-:Y:S02]  /*bae0*/  FMUL.FTZ R45, R2.reuse, R45 ;  /* 0x0000002d022d7220 */ /* 0x040fe40000410000 */
[C---:B------:R-:W-:Y:S02]  /*baf0*/  FMUL.FTZ R48, R2.reuse, R48 ;  /* 0x0000003002307220 */ /* 0x040fe40000410000 */
[C---:B------:R-:W-:Y:S02]  /*bb00*/  FMUL.FTZ R49, R2.reuse, R49 ;  /* 0x0000003102317220 */ /* 0x040fe40000410000 */
[C---:B------:R-:W-:Y:S01]  /*bb10*/  FMUL.FTZ R52, R2.reuse, R52 ;  /* 0x0000003402347220 */ /* 0x040fe20000410000 */
[----:B-1----:R-:W-:Y:S01]  /*bb20*/  @P0 MOV R8, c[0x0][0x1e4] ;  /* 0x0000790000080a02 */ /* 0x002fe20000000f00 */
[C---:B------:R-:W-:Y:S02]  /*bb30*/  FMUL.FTZ R53, R2.reuse, R53 ;  /* 0x0000003502357220 */ /* 0x040fe40000410000 */
[C---:B------:R-:W-:Y:S01]  /*bb40*/  FMUL.FTZ R56, R2.reuse, R56 ;  /* 0x0000003802387220 */ /* 0x040fe20000410000 */
[C---:B--2---:R-:W-:Y:S01]  /*bb50*/  @P0 LEA R6, P1, R3.reuse, c[0x0][0x1c8], 0x1 ;  /* 0x0000720003060a11 */ /* 0x044fe200078208ff */
[----:B------:R-:W-:Y:S01]  /*bb60*/  FMUL.FTZ R57, R2, R57 ;  /* 0x0000003902397220 */ /* 0x000fe20000410000 */
[----:B------:R-:W-:Y:S01]  /*bb70*/  @P0 IADD3.X R7, R4, R9, RZ, P2, !PT ;  /* 0x0000000904070210 */ /* 0x000fe200017fe4ff */
[----:B------:R-:W-:Y:S02]  /*bb80*/  FMUL.FTZ R60, R2, R60 ;  /* 0x0000003c023c7220 */ /* 0x000fe40000410000 */
[C---:B---3--:R-:W-:Y:S01]  /*bb90*/  FMUL.FTZ R27, R0.reuse, R159 ;  /* 0x0000009f001b7220 */ /* 0x048fe20000410000 */
[----:B------:R-:W-:Y:S01]  /*bba0*/  @P0 LEA.HI.X R7, R3, c[0x0][0x1cc], R7, 0x1, P1 ;  /* 0x0000730003070a11 */ /* 0x000fe200008f0c07 */
[C---:B------:R-:W-:Y:S01]  /*bbb0*/  FMUL.FTZ R38, R0.reuse, R38 ;  /* 0x0000002600267220 */ /* 0x040fe20000410000 */
[----:B------:R-:W-:Y:S01]  /*bbc0*/  @P0 MOV R3, c[0x0][0x1e0] ;  /* 0x0000780000030a02 */ /* 0x000fe20000000f00 */
[C---:B------:R-:W-:Y:S02]  /*bbd0*/  FMUL.FTZ R39, R0.reuse, R39 ;  /* 0x0000002700277220 */ /* 0x040fe40000410000 */
[----:B------:R1:W-:Y:S01]  /*bbe0*/  @P0 LDGSTS.E.BYPASS.LTC128B.128 [R131+0x16100], [R6.64], !P3 ;  /* 0x1610000006830fae */ /* 0x0003e2000d901d46 */
[C---:B------:R-:W-:Y:S01]  /*bbf0*/  @P0 LEA R5, P1, R3.reuse, R5, 0x5 ;  /* 0x0000000503050211 */ /* 0x040fe200078228ff */
[C---:B------:R-:W-:Y:S02]  /*bc00*/  FMUL.FTZ R42, R0.reuse, R42 ;  /* 0x0000002a002a7220 */ /* 0x040fe40000410000 */
[C---:B------:R-:W-:Y:S01]  /*bc10*/  FMUL.FTZ R43, R0.reuse, R43 ;  /* 0x0000002b002b7220 */ /* 0x040fe20000410000 */
[----:B------:R-:W-:Y:S01]  /*bc20*/  @P0 LEA.HI.X R4, R3, R4, R8, 0x5, P1 ;  /* 0x0000000403040211 */ /* 0x000fe200008f2c08 */
[C---:B------:R-:W-:Y:S01]  /*bc30*/  FMUL.FTZ R46, R0.reuse, R46 ;  /* 0x0000002e002e7220 */ /* 0x040fe20000410000 */
[----:B------:R-:W-:Y:S01]  /*bc40*/  @P0 IADD3 R3, P2, R5, R26, RZ ;  /* 0x0000001a05030210 */ /* 0x000fe20007f5e0ff */
[C---:B------:R-:W-:Y:S02]  /*bc50*/  FMUL.FTZ R26, R0.reuse, R158 ;  /* 0x0000009e001a7220 */ /* 0x040fe40000410000 */
[C---:B------:R-:W-:Y:S01]  /*bc60*/  FMUL.FTZ R47, R0.reuse, R47 ;  /* 0x0000002f002f7220 */ /* 0x040fe20000410000 */
[----:B------:R-:W-:Y:S01]  /*bc70*/  @P0 LEA R10, P1, R3, c[0x0][0x1c8], 0x1 ;  /* 0x00007200030a0a11 */ /* 0x000fe200078208ff */
[C---:B------:R-:W-:Y:S02]  /*bc80*/  FMUL.FTZ R50, R0.reuse, R50 ;  /* 0x0000003200327220 */ /* 0x040fe40000410000 */
[C---:B------:R-:W-:Y:S02]  /*bc90*/  FMUL.FTZ R51, R0.reuse, R51 ;  /* 0x0000003300337220 */ /* 0x040fe40000410000 */
[C---:B------:R-:W-:Y:S02]  /*bca0*/  FMUL.FTZ R54, R0.reuse, R54 ;  /* 0x0000003600367220 */ /* 0x040fe40000410000 */
[C---:B------:R-:W-:Y:S02]  /*bcb0*/  FMUL.FTZ R55, R0.reuse, R55 ;  /* 0x0000003700377220 */ /* 0x040fe40000410000 */
[C---:B------:R-:W-:Y:S02]  /*bcc0*/  FMUL.FTZ R58, R0.reuse, R58 ;  /* 0x0000003a003a7220 */ /* 0x040fe40000410000 */
[----:B------:R-:W-:Y:S02]  /*bcd0*/  FMUL.FTZ R59, R0, R59 ;  /* 0x0000003b003b7220 */ /* 0x000fe40000410000 */
[----:B------:R-:W-:Y:S02]  /*bce0*/  FMUL.FTZ R61, R2, R61 ;  /* 0x0000003d023d7220 */ /* 0x000fe40000410000 */
[----:B------:R-:W-:Y:S01]  /*bcf0*/  FMUL.FTZ R62, R0, R62 ;  /* 0x0000003e003e7220 */ /* 0x000fe20000410000 */
[----:B-1----:R-:W-:Y:S01]  /*bd00*/  @P0 IADD3.X R6, R4, R24, RZ, P2, !PT ;  /* 0x0000001804060210 */ /* 0x002fe200017fe4ff */
[--C-:B------:R-:W-:Y:S02]  /*bd10*/  FFMA.FTZ R7, R183, c[0x0][0x2d0], -R181.reuse ;  /* 0x0000b400b7077a23 */ /* 0x100fe400000108b5 */
[----:B------:R-:W-:Y:S01]  /*bd20*/  FMUL.FTZ R24, R2, R156 ;  /* 0x0000009c02187220 */ /* 0x000fe20000410000 */
[----:B------:R-:W-:Y:S01]  /*bd30*/  @P0 LEA.HI.X R11, R3, c[0x0][0x1cc], R6, 0x1, P1 ;  /* 0x00007300030b0a11 */ /* 0x000fe200008f0c06 */
[----:B------:R-:W-:Y:S01]  /*bd40*/  FFMA.FTZ R3, R180, c[0x0][0x2d0], -R181 ;  /* 0x0000b400b4037a23 */ /* 0x000fe200000108b5 */
[----:B------:R1:W-:Y:S01]  /*bd50*/  MUFU.EX2 R190, R7 ;  /* 0x0000000700be7308 */ /* 0x0003e20000000800 */
[C---:B------:R-:W-:Y:S01]  /*bd60*/  @P0 IADD3 R6, P1, R5.reuse, R16, RZ ;  /* 0x0000001005060210 */ /* 0x040fe20007f3e0ff */
[C---:B------:R-:W-:Y:S01]  /*bd70*/  FMUL.FTZ R16, R2.reuse, R148 ;  /* 0x0000009402107220 */ /* 0x040fe20000410000 */
[----:B------:R2:W-:Y:S01]  /*bd80*/  @P0 LDGSTS.E.BYPASS.LTC128B.128 [R131+0x11100], [R10.64], !P6 ;  /* 0x111000000a830fae */ /* 0x0005e2000f101d46 */
[----:B------:R-:W-:Y:S01]  /*bd90*/  MOV R148, R33 ;  /* 0x0000002100947202 */ /* 0x000fe20000000f00 */
[----:B------:R-:W-:Y:S01]  /*bda0*/  FMUL.FTZ R33, R2, R165 ;  /* 0x000000a502217220 */ /* 0x000fe20000410000 */
[----:B------:R-:W-:Y:S01]  /*bdb0*/  @P0 IADD3.X R15, R4, R15, RZ, P1, !PT ;  /* 0x0000000f040f0210 */ /* 0x000fe20000ffe4ff */
[----:B------:R-:W-:Y:S02]  /*bdc0*/  FMUL.FTZ R63, R0, R63 ;  /* 0x0000003f003f7220 */ /* 0x000fe40000410000 */
[C---:B------:R-:W-:Y:S01]  /*bdd0*/  FMUL.FTZ R64, R2.reuse, R64 ;  /* 0x0000004002407220 */ /* 0x040fe20000410000 */
[----:B------:R3:W4:Y:S01]  /*bde0*/  MUFU.EX2 R173, R3 ;  /* 0x0000000300ad7308 */ /* 0x0007220000000800 */
[----:B------:R-:W-:Y:S02]  /*bdf0*/  FMUL.FTZ R65, R2, R65 ;  /* 0x0000004102417220 */ /* 0x000fe40000410000 */
[C---:B------:R-:W-:Y:S02]  /*be00*/  FMUL.FTZ R66, R0.reuse, R66 ;  /* 0x0000004200427220 */ /* 0x040fe40000410000 */
[----:B------:R-:W-:Y:S02]  /*be10*/  FMUL.FTZ R67, R0, R67 ;  /* 0x0000004300437220 */ /* 0x000fe40000410000 */
[C---:B------:R-:W-:Y:S02]  /*be20*/  FMUL.FTZ R68, R2.reuse, R68 ;  /* 0x0000004402447220 */ /* 0x040fe40000410000 */
[----:B------:R-:W-:Y:S02]  /*be30*/  FMUL.FTZ R69, R2, R69 ;  /* 0x0000004502457220 */ /* 0x000fe40000410000 */
[C---:B------:R-:W-:Y:S02]  /*be40*/  FMUL.FTZ R70, R0.reuse, R70 ;  /* 0x0000004600467220 */ /* 0x040fe40000410000 */
[----:B------:R-:W-:Y:S01]  /*be50*/  FMUL.FTZ R71, R0, R71 ;  /* 0x0000004700477220 */ /* 0x000fe20000410000 */
[C---:B-1----:R-:W-:Y:S01]  /*be60*/  @P0 IADD3 R7, P2, R5.reuse, R14, RZ ;  /* 0x0000000e05070210 */ /* 0x042fe20007f5e0ff */
[C---:B------:R-:W-:Y:S01]  /*be70*/  FMUL.FTZ R72, R2.reuse, R72 ;  /* 0x0000004802487220 */ /* 0x040fe20000410000 */
[----:B------:R-:W-:Y:S01]  /*be80*/  @P0 IADD3 R5, P1, R5, R12, RZ ;  /* 0x0000000c05050210 */ /* 0x000fe20007f3e0ff */
[----:B------:R-:W-:Y:S01]  /*be90*/  FMUL.FTZ R73, R2, R73 ;  /* 0x0000004902497220 */ /* 0x000fe20000410000 */
[----:B------:R-:W-:Y:S01]  /*bea0*/  @P0 IADD3.X R13, R4, R13, RZ, P2, !PT ;  /* 0x0000000d040d0210 */ /* 0x000fe200017fe4ff */
[----:B------:R-:W-:Y:S01]  /*beb0*/  FMUL.FTZ R74, R0, R74 ;  /* 0x0000004a004a7220 */ /* 0x000fe20000410000 */
[----:B------:R-:W-:Y:S01]  /*bec0*/  @P0 IADD3.X R14, R4, R9, RZ, P1, !PT ;  /* 0x00000009040e0210 */ /* 0x000fe20000ffe4ff */
[----:B--2---:R-:W-:Y:S01]  /*bed0*/  FMUL.FTZ R10, R0, R142 ;  /* 0x0000008e000a7220 */ /* 0x004fe20000410000 */
[----:B------:R-:W-:Y:S01]  /*bee0*/  @P0 LEA R8, P2, R6, c[0x0][0x1c8], 0x1 ;  /* 0x0000720006080a11 */ /* 0x000fe200078408ff */
[----:B------:R-:W-:Y:S02]  /*bef0*/  FMUL.FTZ R11, R0, R143 ;  /* 0x0000008f000b7220 */ /* 0x000fe40000410000 */
[----:B---3--:R-:W-:Y:S01]  /*bf00*/  FMUL.FTZ R3, R132, c[0x0][0x2d0] ;  /* 0x0000b40084037a20 */ /* 0x008fe20000410000 */
[----:B------:R-:W-:Y:S01]  /*bf10*/  @P0 LEA.HI.X R9, R6, c[0x0][0x1cc], R15, 0x1, P2 ;  /* 0x0000730006090a11 */ /* 0x000fe200010f0c0f */
[----:B------:R-:W-:Y:S01]  /*bf20*/  FMUL.FTZ R75, R0, R75 ;  /* 0x0000004b004b7220 */ /* 0x000fe20000410000 */
[----:B------:R-:W-:Y:S01]  /*bf30*/  @P0 LEA R6, P1, R7, c[0x0][0x1c8], 0x1 ;  /* 0x0000720007060a11 */ /* 0x000fe200078208ff */
[----:B------:R-:W-:Y:S01]  /*bf40*/  FFMA.FTZ R4, R187, c[0x0][0x2d0], -R3 ;  /* 0x0000b400bb047a23 */ /* 0x000fe20000010803 */
[----:B------:R-:W-:Y:S01]  /*bf50*/  MOV R187, R21 ;  /* 0x0000001500bb7202 */ /* 0x000fe20000000f00 */
[----:B------:R1:W-:Y:S01]  /*bf60*/  @P0 LDGSTS.E.BYPASS.LTC128B.128 [R131+0x13100], [R8.64], !P5 ;  /* 0x1310000008830fae */ /* 0x0003e2000e901d46 */
[----:B------:R-:W-:Y:S01]  /*bf70*/  @P0 LEA.HI.X R7, R7, c[0x0][0x1cc], R13, 0x1, P1 ;  /* 0x0000730007070a11 */ /* 0x000fe200008f0c0d */
[----:B------:R2:W-:Y:S01]  /*bf80*/  MUFU.EX2 R180, R4 ;  /* 0x0000000400b47308 */ /* 0x0005e20000000800 */
[--C-:B------:R-:W-:Y:S01]  /*bf90*/  FFMA.FTZ R12, R188, c[0x0][0x2d0], -R3.reuse ;  /* 0x0000b400bc0c7a23 */ /* 0x100fe20000010803 */
[----:B------:R-:W-:Y:S01]  /*bfa0*/  MOV R188, R20 ;  /* 0x0000001400bc7202 */ /* 0x000fe20000000f00 */
[C---:B------:R-:W-:Y:S02]  /*bfb0*/  FMUL.FTZ R76, R2.reuse, R76 ;  /* 0x0000004c024c7220 */ /* 0x040fe40000410000 */
[----:B------:R-:W-:Y:S01]  /*bfc0*/  FMUL.FTZ R77, R2, R77 ;  /* 0x0000004d024d7220 */ /* 0x000fe20000410000 */
[----:B------:R3:W-:Y:S01]  /*bfd0*/  @P0 LDGSTS.E.BYPASS.LTC128B.128 [R131+0x15100], [R6.64], !P4 ;  /* 0x1510000006830fae */ /* 0x0007e2000e101d46 */
[C---:B------:R-:W-:Y:S02]  /*bfe0*/  FMUL.FTZ R78, R0.reuse, R78 ;  /* 0x0000004e004e7220 */ /* 0x040fe40000410000 */
[----:B------:R-:W-:Y:S01]  /*bff0*/  FMUL.FTZ R79, R0, R79 ;  /* 0x0000004f004f7220 */ /* 0x000fe20000410000 */
[----:B------:R3:W3:Y:S01]  /*c000*/  MUFU.EX2 R182, R12 ;  /* 0x0000000c00b67308 */ /* 0x0006e20000000800 */
[C---:B------:R-:W-:Y:S02]  /*c010*/  FMUL.FTZ R80, R2.reuse, R80 ;  /* 0x0000005002507220 */ /* 0x040fe40000410000 */
[----:B------:R-:W-:Y:S02]  /*c020*/  FMUL.FTZ R81, R2, R81 ;  /* 0x0000005102517220 */ /* 0x000fe40000410000 */
[C---:B------:R-:W-:Y:S02]  /*c030*/  FMUL.FTZ R82, R0.reuse, R82 ;  /* 0x0000005200527220 */ /* 0x040fe40000410000 */
[----:B------:R-:W-:Y:S02]  /*c040*/  FMUL.FTZ R83, R0, R83 ;  /* 0x0000005300537220 */ /* 0x000fe40000410000 */
[C---:B------:R-:W-:Y:S02]  /*c050*/  FMUL.FTZ R84, R2.reuse, R84 ;  /* 0x0000005402547220 */ /* 0x040fe40000410000 */
[----:B------:R-:W-:Y:S02]  /*c060*/  FMUL.FTZ R85, R2, R85 ;  /* 0x0000005502557220 */ /* 0x000fe40000410000 */
[----:B------:R-:W-:Y:S01]  /*c070*/  FMUL.FTZ R86, R0, R86 ;  /* 0x0000005600567220 */ /* 0x000fe20000410000 */
[----:B--2---:R-:W-:Y:S01]  /*c080*/  @P0 LEA R4, P1, R5, c[0x0][0x1c8], 0x1 ;  /* 0x0000720005040a11 */ /* 0x004fe200078208ff */
[--C-:B-1----:R-:W-:Y:S01]  /*c090*/  FFMA.FTZ R8, R185, c[0x0][0x2d0], -R3.reuse ;  /* 0x0000b400b9087a23 */ /* 0x102fe20000010803 */
[----:B------:R-:W-:Y:S01]  /*c0a0*/  MOV R185, R18 ;  /* 0x0000001200b97202 */ /* 0x000fe20000000f00 */
[----:B------:R-:W-:Y:S01]  /*c0b0*/  FMUL.FTZ R9, R2, R141 ;  /* 0x0000008d02097220 */ /* 0x000fe20000410000 */
[----:B------:R-:W-:Y:S01]  /*c0c0*/  @P0 LEA.HI.X R5, R5, c[0x0][0x1cc], R14, 0x1, P1 ;  /* 0x0000730005050a11 */ /* 0x000fe200008f0c0e */
[----:B------:R1:W-:Y:S01]  /*c0d0*/  MUFU.EX2 R183, R8 ;  /* 0x0000000800b77308 */ /* 0x0003e20000000800 */
[C---:B------:R-:W-:Y:S02]  /*c0e0*/  FMUL.FTZ R18, R0.reuse, R150 ;  /* 0x0000009600127220 */ /* 0x040fe40000410000 */
[C---:B------:R-:W-:Y:S01]  /*c0f0*/  FMUL.FTZ R87, R0.reuse, R87 ;  /* 0x0000005700577220 */ /* 0x040fe20000410000 */
[----:B------:R2:W-:Y:S01]  /*c100*/  @P0 LDGSTS.E.BYPASS.LTC128B.128 [R131+0x17100], [R4.64], !P3 ;  /* 0x1710000004830fae */ /* 0x0005e2000d901d46 */
[C---:B---3--:R-:W-:Y:S01]  /*c110*/  FMUL.FTZ R6, R0.reuse, R138 ;  /* 0x0000008a00067220 */ /* 0x048fe20000410000 */
[----:B----4-:R-:W-:Y:S01]  /*c120*/  F2FP.PACK_AB R138, R173, R190 ;  /* 0x000000bead8a723e */ /* 0x010fe200000000ff */
[----:B------:R-:W-:Y:S02]  /*c130*/  FMUL.FTZ R7, R0, R139 ;  /* 0x0000008b00077220 */ /* 0x000fe40000410000 */
[C---:B------:R-:W-:Y:S02]  /*c140*/  FMUL.FTZ R88, R2.reuse, R88 ;  /* 0x0000005802587220 */ /* 0x040fe40000410000 */
[----:B------:R-:W-:Y:S01]  /*c150*/  FMUL.FTZ R89, R2, R89 ;  /* 0x0000005902597220 */ /* 0x000fe20000410000 */
[----:B------:R-:W3:Y:S01]  /*c160*/  LDSM.16.MT88.4 R12, [R248] ;  /* 0x00000000f80c783b */ /* 0x000ee20000004200 */
[C---:B------:R-:W-:Y:S02]  /*c170*/  FMUL.FTZ R90, R0.reuse, R90 ;  /* 0x0000005a005a7220 */ /* 0x040fe40000410000 */
[----:B------:R-:W-:Y:S02]  /*c180*/  FMUL.FTZ R91, R0, R91 ;  /* 0x0000005b005b7220 */ /* 0x000fe40000410000 */
[C---:B------:R-:W-:Y:S02]  /*c190*/  FMUL.FTZ R92, R2.reuse, R92 ;  /* 0x0000005c025c7220 */ /* 0x040fe40000410000 */
[----:B------:R-:W-:Y:S01]  /*c1a0*/  FMUL.FTZ R93, R2, R93 ;  /* 0x0000005d025d7220 */ /* 0x000fe20000410000 */
[----:B------:R-:W3:Y:S01]  /*c1b0*/  LDSM.16.MT88.4 R20, [R252] ;  /* 0x00000000fc14783b */ /* 0x000ee20000004200 */
[C---:B------:R-:W-:Y:S02]  /*c1c0*/  FMUL.FTZ R94, R0.reuse, R94 ;  /* 0x0000005e005e7220 */ /* 0x040fe40000410000 */
[----:B------:R-:W-:Y:S02]  /*c1d0*/  FMUL.FTZ R95, R0, R95 ;  /* 0x0000005f005f7220 */ /* 0x000fe40000410000 */
[C---:B-1----:R-:W-:Y:S02]  /*c1e0*/  FMUL.FTZ R8, R2.reuse, R140 ;  /* 0x0000008c02087220 */ /* 0x042fe40000410000 */
[C---:B------:R-:W-:Y:S01]  /*c1f0*/  FMUL.FTZ R96, R2.reuse, R96 ;  /* 0x0000006002607220 */ /* 0x040fe20000410000 */
[----:B------:R-:W1:Y:S01]  /*c200*/  LDSM.16.MT88.4 R28, [R251] ;  /* 0x00000000fb1c783b */ /* 0x000e620000004200 */
[----:B------:R-:W-:Y:S02]  /*c210*/  FMUL.FTZ R97, R2, R97 ;  /* 0x0000006102617220 */ /* 0x000fe40000410000 */
[----:B--2---:R-:W-:Y:S01]  /*c220*/  FFMA.FTZ R4, R186, c[0x0][0x2d0], -R3 ;  /* 0x0000b400ba047a23 */ /* 0x004fe20000010803 */
[----:B------:R-:W-:Y:S01]  /*c230*/  MOV R186, R19 ;  /* 0x0000001300ba7202 */ /* 0x000fe20000000f00 */
[----:B------:R-:W-:Y:S01]  /*c240*/  FMUL.FTZ R5, R2, R137 ;  /* 0x0000008902057220 */ /* 0x000fe20000410000 */
[----:B------:R-:W-:Y:S01]  /*c250*/  F2FP.PACK_AB R137, R182, R180 ;  /* 0x000000b4b689723e */ /* 0x000fe200000000ff */
[----:B------:R-:W2:Y:S01]  /*c260*/  MUFU.EX2 R184, R4 ;  /* 0x0000000400b87308 */ /* 0x000ea20000000800 */
[----:B------:R-:W4:Y:S01]  /*c270*/  LDL.LU R131, [R1+0x11c] ;  /* 0x00011c0001837983 */ /* 0x000f220000300800 */
[C---:B------:R-:W-:Y:S01]  /*c280*/  FMUL.FTZ R19, R0.reuse, R151 ;  /* 0x0000009700137220 */ /* 0x040fe20000410000 */
[----:B------:R-:W-:Y:S01]  /*c290*/  MOV R151, R148 ;  /* 0x0000009400977202 */ /* 0x000fe20000000f00 */
[C---:B------:R-:W-:Y:S01]  /*c2a0*/  FMUL.FTZ R98, R0.reuse, R98 ;  /* 0x0000006200627220 */ /* 0x040fe20000410000 */
[----:B------:R-:W4:Y:S01]  /*c2b0*/  LDL R140, [R1+0x48] ;  /* 0x00004800018c7983 */ /* 0x000f220000100800 */
[----:B------:R-:W-:Y:S02]  /*c2c0*/  FMUL.FTZ R99, R0, R99 ;  /* 0x0000006300637220 */ /* 0x000fe40000410000 */
[C---:B------:R-:W-:Y:S01]  /*c2d0*/  FMUL.FTZ R100, R2.reuse, R100 ;  /* 0x0000006402647220 */ /* 0x040fe20000410000 */
[----:B------:R-:W0:Y:S01]  /*c2e0*/  LDGDEPBAR ;  /* 0x00000000000079af */ /* 0x000e220000000000 */
[----:B------:R-:W-:Y:S02]  /*c2f0*/  FMUL.FTZ R101, R2, R101 ;  /* 0x0000006502657220 */ /* 0x000fe40000410000 */
[C---:B------:R-:W-:Y:S02]  /*c300*/  FMUL.FTZ R102, R0.reuse, R102 ;  /* 0x0000006600667220 */ /* 0x040fe40000410000 */
[----:B------:R-:W-:Y:S02]  /*c310*/  FMUL.FTZ R103, R0, R103 ;  /* 0x0000006700677220 */ /* 0x000fe40000410000 */
[C---:B------:R-:W-:Y:S02]  /*c320*/  FMUL.FTZ R104, R2.reuse, R104 ;  /* 0x0000006802687220 */ /* 0x040fe40000410000 */
[----:B------:R-:W-:Y:S02]  /*c330*/  FMUL.FTZ R105, R2, R105 ;  /* 0x0000006902697220 */ /* 0x000fe40000410000 */
[C---:B------:R-:W-:Y:S02]  /*c340*/  FMUL.FTZ R106, R0.reuse, R106 ;  /* 0x0000006a006a7220 */ /* 0x040fe40000410000 */
[----:B------:R-:W-:Y:S01]  /*c350*/  FMUL.FTZ R107, R0, R107 ;  /* 0x0000006b006b7220 */ /* 0x000fe20000410000 */
[----:B--2---:R-:W-:Y:S01]  /*c360*/  F2FP.PACK_AB R139, R184, R183 ;  /* 0x000000b7b88b723e */ /* 0x004fe200000000ff */
[----:B------:R-:W-:Y:S01]  /*c370*/  FMUL.FTZ R4, R2, R136 ;  /* 0x0000008802047220 */ /* 0x000fe20000410000 */
[----:B------:R-:W-:Y:S01]  /*c380*/  F2FP.PACK_AB R136, R189, R135 ;  /* 0x00000087bd88723e */ /* 0x000fe200000000ff */
[--C-:B------:R-:W-:Y:S02]  /*c390*/  FFMA.FTZ R157, R176, c[0x0][0x2d0], -R181.reuse ;  /* 0x0000b400b09d7a23 */ /* 0x100fe400000108b5 */
[--C-:B------:R-:W-:Y:S02]  /*c3a0*/  FFMA.FTZ R158, R177, c[0x0][0x2d0], -R181.reuse ;  /* 0x0000b400b19e7a23 */ /* 0x100fe400000108b5 */
[--C-:B------:R-:W-:Y:S02]  /*c3b0*/  FFMA.FTZ R159, R178, c[0x0][0x2d0], -R181.reuse ;  /* 0x0000b400b29f7a23 */ /* 0x100fe400000108b5 */
[C---:B---3--:R-:W-:Y:S05]  /*c3c0*/  HMMA.16816.F32 R4, R136.reuse, R12, R4 ;  /* 0x0000000c8804723c */ /* 0x048fea0000001804 */
[C---:B------:R-:W-:Y:S02]  /*c3d0*/  FMUL.FTZ R108, R2.reuse, R108 ;  /* 0x0000006c026c7220 */ /* 0x040fe40000410000 */
[C---:B------:R-:W-:Y:S01]  /*c3e0*/  FMUL.FTZ R12, R2.reuse, R144 ;  /* 0x00000090020c7220 */ /* 0x040fe20000410000 */
[C---:B------:R-:W-:Y:S04]  /*c3f0*/  HMMA.16816.F32 R8, R136.reuse, R14, R8 ;  /* 0x0000000e8808723c */ /* 0x040fe80000001808 */
[C---:B------:R-:W-:Y:S01]  /*c400*/  FMUL.FTZ R13, R2.reuse, R145 ;  /* 0x00000091020d7220 */ /* 0x040fe20000410000 */
[----:B------:R-:W-:Y:S01]  /*c410*/  MOV R144, R17 ;  /* 0x0000001100907202 */ /* 0x000fe20000000f00 */
[----:B------:R-:W-:Y:S01]  /*c420*/  FMUL.FTZ R17, R2, R149 ;  /* 0x0000009502117220 */ /* 0x000fe20000410000 */
[----:B------:R-:W-:Y:S01]  /*c430*/  MOV R145, R186 ;  /* 0x000000ba00917202 */ /* 0x000fe20000000f00 */
[C---:B------:R-:W-:Y:S01]  /*c440*/  FMUL.FTZ R14, R0.reuse, R146 ;  /* 0x00000092000e7220 */ /* 0x040fe20000410000 */
[----:B------:R-:W-:Y:S03]  /*c450*/  MOV R146, R188 ;  /* 0x000000bc00927202 */ /* 0x000fe60000000f00 */
[C---:B------:R-:W-:Y:S01]  /*c460*/  FMUL.FTZ R15, R0.reuse, R147 ;  /* 0x00000093000f7220 */ /* 0x040fe20000410000 */
[----:B------:R-:W-:Y:S01]  /*c470*/  MOV R147, R34 ;  /* 0x0000002200937202 */ /* 0x000fe20000000f00 */
[----:B------:R-:W-:Y:S01]  /*c480*/  FMUL.FTZ R34, R0, R166 ;  /* 0x000000a600227220 */ /* 0x000fe20000410000 */
[----:B------:R-:W-:Y:S01]  /*c490*/  MOV R148, R146 ;  /* 0x0000009200947202 */ /* 0x000fe20000000f00 */
[----:B------:R-:W-:Y:S01]  /*c4a0*/  FMUL.FTZ R109, R2, R109 ;  /* 0x0000006d026d7220 */ /* 0x000fe20000410000 */
[----:B------:R-:W-:Y:S01]  /*c4b0*/  MOV R149, R145 ;  /* 0x0000009100957202 */ /* 0x000fe20000000f00 */
[C---:B------:R-:W-:Y:S01]  /*c4c0*/  FMUL.FTZ R110, R0.reuse, R110 ;  /* 0x0000006e006e7220 */ /* 0x040fe20000410000 */
[C---:B------:R-:W-:Y:S03]  /*c4d0*/  HMMA.16816.F32 R12, R136.reuse, R20, R12 ;  /* 0x00000014880c723c */ /* 0x040fe6000000180c */
[----:B------:R-:W-:Y:S01]  /*c4e0*/  MOV R186, R187 ;  /* 0x000000bb00ba7202 */ /* 0x000fe20000000f00 */
[C---:B------:R-:W-:Y:S01]  /*c4f0*/  FMUL.FTZ R111, R0.reuse, R111 ;  /* 0x0000006f006f7220 */ /* 0x040fe20000410000 */
[----:B------:R-:W-:Y:S01]  /*c500*/  MOV R187, R35 ;  /* 0x0000002300bb7202 */ /* 0x000fe20000000f00 */
[----:B------:R-:W-:Y:S01]  /*c510*/  FMUL.FTZ R35, R0, R167 ;  /* 0x000000a700237220 */ /* 0x000fe20000410000 */
[----:B------:R-:W-:Y:S01]  /*c520*/  MOV R188, R134 ;  /* 0x0000008600bc7202 */ /* 0x000fe20000000f00 */
[C---:B------:R-:W-:Y:S04]  /*c530*/  HMMA.16816.F32 R16, R136.reuse, R22, R16 ;  /* 0x000000168810723c */ /* 0x040fe80000001810 */
[C---:B------:R-:W-:Y:S01]  /*c540*/  FMUL.FTZ R20, R2.reuse, R152 ;  /* 0x0000009802147220 */ /* 0x040fe20000410000 */
[----:B------:R-:W-:Y:S01]  /*c550*/  MOV R134, R32 ;  /* 0x0000002000867202 */ /* 0x000fe20000000f00 */
[----:B------:R-:W3:Y:S01]  /*c560*/  LDL R152, [R1+0x4] ;  /* 0x0000040001987983 */ /* 0x000ee20000100800 */
[----:B------:R-:W-:Y:S02]  /*c570*/  FMUL.FTZ R21, R2, R153 ;  /* 0x0000009902157220 */ /* 0x000fe40000410000 */
[C---:B------:R-:W-:Y:S01]  /*c580*/  FMUL.FTZ R22, R0.reuse, R154 ;  /* 0x0000009a00167220 */ /* 0x040fe20000410000 */
[----:B------:R-:W3:Y:S02]  /*c590*/  LDL.LU R150, [R1+0x7c] ;  /* 0x00007c0001967983 */ /* 0x000ee40000300800 */
[----:B------:R-:W-:Y:S02]  /*c5a0*/  FMUL.FTZ R23, R0, R155 ;  /* 0x0000009b00177220 */ /* 0x000fe40000410000 */
[----:B------:R-:W-:Y:S02]  /*c5b0*/  FMUL.FTZ R32, R2, R164 ;  /* 0x000000a402207220 */ /* 0x000fe40000410000 */
[--C-:B------:R-:W-:Y:S02]  /*c5c0*/  FFMA.FTZ R134, R134, c[0x0][0x2d0], -R181.reuse ;  /* 0x0000b40086867a23 */ /* 0x100fe400000108b5 */
[C---:B------:R-:W-:Y:S01]  /*c5d0*/  FMUL.FTZ R112, R2.reuse, R112 ;  /* 0x0000007002707220 */ /* 0x040fe20000410000 */
[C---:B-1----:R-:W-:Y:S03]  /*c5e0*/  HMMA.16816.F32 R20, R136.reuse, R28, R20 ;  /* 0x0000001c8814723c */ /* 0x042fe60000001814 */
[----:B------:R-:W-:Y:S02]  /*c5f0*/  FMUL.FTZ R113, R2, R113 ;  /* 0x0000007102717220 */ /* 0x000fe40000410000 */
[----:B------:R-:W-:Y:S02]  /*c600*/  FMUL.FTZ R114, R0, R114 ;  /* 0x0000007200727220 */ /* 0x000fe40000410000 */
[C---:B------:R-:W-:Y:S01]  /*c610*/  FMUL.FTZ R28, R2.reuse, R160 ;  /* 0x000000a0021c7220 */ /* 0x040fe20000410000 */
[C---:B------:R-:W-:Y:S01]  /*c620*/  HMMA.16816.F32 R24, R136.reuse, R30, R24 ;  /* 0x0000001e8818723c */ /* 0x040fe20000001818 */
[----:B------:R1:W-:Y:S03]  /*c630*/  MUFU.EX2 R160, R134 ;  /* 0x0000008600a07308 */ /* 0x0003e60000000800 */
[----:B------:R-:W-:Y:S02]  /*c640*/  FMUL.FTZ R29, R2, R161 ;  /* 0x000000a1021d7220 */ /* 0x000fe40000410000 */
[C---:B------:R-:W-:Y:S02]  /*c650*/  FMUL.FTZ R115, R0.reuse, R115 ;  /* 0x0000007300737220 */ /* 0x040fe40000410000 */
[C---:B------:R-:W-:Y:S04]  /*c660*/  FMUL.FTZ R30, R0.reuse, R162 ;  /* 0x000000a2001e7220 */ /* 0x040fe80000410000 */
[----:B------:R-:W-:Y:S02]  /*c670*/  FMUL.FTZ R31, R0, R163 ;  /* 0x000000a3001f7220 */ /* 0x000fe40000410000 */
[C---:B------:R-:W-:Y:S02]  /*c680*/  FMUL.FTZ R116, R2.reuse, R116 ;  /* 0x0000007402747220 */ /* 0x040fe40000410000 */
[----:B------:R-:W-:Y:S02]  /*c690*/  FMUL.FTZ R117, R2, R117 ;  /* 0x0000007502757220 */ /* 0x000fe40000410000 */
[C---:B------:R-:W-:Y:S02]  /*c6a0*/  FMUL.FTZ R118, R0.reuse, R118 ;  /* 0x0000007600767220 */ /* 0x040fe40000410000 */
[----:B------:R-:W-:Y:S02]  /*c6b0*/  FMUL.FTZ R119, R0, R119 ;  /* 0x0000007700777220 */ /* 0x000fe40000410000 */
[C---:B------:R-:W-:Y:S02]  /*c6c0*/  FMUL.FTZ R120, R2.reuse, R120 ;  /* 0x0000007802787220 */ /* 0x040fe40000410000 */
[----:B------:R-:W-:Y:S02]  /*c6d0*/  FMUL.FTZ R121, R2, R121 ;  /* 0x0000007902797220 */ /* 0x000fe40000410000 */
[----:B-1----:R-:W-:Y:S02]  /*c6e0*/  FFMA.FTZ R134, R147, c[0x0][0x2d0], -R181 ;  /* 0x0000b40093867a23 */ /* 0x002fe400000108b5 */
[C---:B------:R-:W-:Y:S02]  /*c6f0*/  FMUL.FTZ R122, R0.reuse, R122 ;  /* 0x0000007a007a7220 */ /* 0x040fe40000410000 */
[----:B------:R1:W1:Y:S01]  /*c700*/  MUFU.EX2 R161, R134 ;  /* 0x0000008600a17308 */ /* 0x0002620000000800 */
[----:B------:R-:W-:Y:S02]  /*c710*/  FMUL.FTZ R123, R0, R123 ;  /* 0x0000007b007b7220 */ /* 0x000fe40000410000 */
[C---:B------:R-:W-:Y:S02]  /*c720*/  FMUL.FTZ R124, R2.reuse, R124 ;  /* 0x0000007c027c7220 */ /* 0x040fe40000410000 */
[----:B------:R-:W-:Y:S02]  /*c730*/  FMUL.FTZ R125, R2, R125 ;  /* 0x0000007d027d7220 */ /* 0x000fe40000410000 */
[C---:B------:R-:W-:Y:S02]  /*c740*/  FMUL.FTZ R126, R0.reuse, R126 ;  /* 0x0000007e007e7220 */ /* 0x040fe40000410000 */
[----:B------:R-:W-:Y:S02]  /*c750*/  FMUL.FTZ R127, R0, R127 ;  /* 0x0000007f007f7220 */ /* 0x000fe40000410000 */
[C---:B------:R-:W-:Y:S02]  /*c760*/  FMUL.FTZ R128, R2.reuse, R128 ;  /* 0x0000008002807220 */ /* 0x040fe40000410000 */
[----:B------:R-:W-:Y:S02]  /*c770*/  FMUL.FTZ R129, R2, R129 ;  /* 0x0000008102817220 */ /* 0x000fe40000410000 */
[----:B------:R-:W-:Y:S02]  /*c780*/  FMUL.FTZ R130, R0, R130 ;  /* 0x0000008200827220 */ /* 0x000fe40000410000 */
[--C-:B------:R-:W-:Y:S02]  /*c790*/  FFMA.FTZ R169, R169, c[0x0][0x2d0], -R3.reuse ;  /* 0x0000b400a9a97a23 */ /* 0x100fe40000010803 */
[--C-:B-1----:R-:W-:Y:S04]  /*c7a0*/  FFMA.FTZ R134, R185, c[0x0][0x2d0], -R3.reuse ;  /* 0x0000b400b9867a23 */ /* 0x102fe80000010803 */
[----:B------:R1:W-:Y:S02]  /*c7b0*/  MUFU.EX2 R156, R134 ;  /* 0x00000086009c7308 */ /* 0x0003e40000000800 */
[----:B-1----:R-:W-:Y:S08]  /*c7c0*/  FFMA.FTZ R134, R171, c[0x0][0x2d0], -R3 ;  /* 0x0000b400ab867a23 */ /* 0x002ff00000010803 */
[----:B------:R1:W1:Y:S02]  /*c7d0*/  MUFU.EX2 R171, R134 ;  /* 0x0000008600ab7308 */ /* 0x0002640000000800 */
[--C-:B-1----:R-:W-:Y:S08]  /*c7e0*/  FFMA.FTZ R134, R170, c[0x0][0x2d0], -R181.reuse ;  /* 0x0000b400aa867a23 */ /* 0x102ff000000108b5 */
[----:B------:R1:W-:Y:S02]  /*c7f0*/  MUFU.EX2 R185, R134 ;  /* 0x0000008600b97308 */ /* 0x0003e40000000800 */
[----:B-1----:R-:W-:Y:S08]  /*c800*/  FFMA.FTZ R134, R191, c[0x0][0x2d0], -R181 ;  /* 0x0000b400bf867a23 */ /* 0x002ff000000108b5 */
[----:B------:R1:W1:Y:S02]  /*c810*/  MUFU.EX2 R165, R134 ;  /* 0x0000008600a57308 */ /* 0x0002640000000800 */
[--C-:B-1----:R-:W-:Y:S02]  /*c820*/  FFMA.FTZ R134, R144, c[0x0][0x2d0], -R3.reuse ;  /* 0x0000b40090867a23 */ /* 0x102fe40000010803 */
[----:B------:R-:W-:Y:S06]  /*c830*/  LDSM.16.MT88.4 R144, [R252+0x800] ;  /* 0x00080000fc90783b */ /* 0x000fec0000004200 */
[----:B------:R1:W-:Y:S02]  /*c840*/  MUFU.EX2 R170, R134 ;  /* 0x0000008600aa7308 */ /* 0x0003e40000000800 */
[----:B-1----:R-:W-:Y:S08]  /*c850*/  FFMA.FTZ R134, R151, c[0x0][0x2d0], -R3 ;  /* 0x0000b40097867a23 */ /* 0x002ff00000010803 */
[----:B------:R1:W1:Y:S01]  /*c860*/  MUFU.EX2 R164, R134 ;  /* 0x0000008600a47308 */ /* 0x0002620000000800 */
[----:B----4-:R-:W-:Y:S01]  /*c870*/  FMUL.FTZ R131, R0, R131 ;  /* 0x0000008300837220 */ /* 0x010fe20000410000 */
[----:B------:R-:W4:Y:S08]  /*c880*/  LDSM.16.MT88.4 R140, [R140] ;  /* 0x000000008c8c783b */ /* 0x000f300000004200 */
[----:B-1----:R-:W2:Y:S01]  /*c890*/  LDL.LU R134, [R1+0x80] ;  /* 0x0000800001867983 */ /* 0x002ea20000300800 */
[C---:B----4-:R-:W-:Y:S08]  /*c8a0*/  HMMA.16816.F32 R28, R136.reuse, R140, R28 ;  /* 0x0000008c881c723c */ /* 0x050ff0000000181c */
[C---:B------:R-:W-:Y:S01]  /*c8b0*/  HMMA.16816.F32 R32, R136.reuse, R142, R32 ;  /* 0x0000008e8820723c */ /* 0x040fe20000001820 */
[----:B------:R-:W1:Y:S03]  /*c8c0*/  LDSM.16.MT88.4 R140, [R248+0x2000] ;  /* 0x00200000f88c783b */ /* 0x000e660000004200 */
[----:B---3--:R-:W-:Y:S02]  /*c8d0*/  FFMA.FTZ R135, R2, R150, R135 ;  /* 0x0000009602877223 */ /* 0x008fe40000010087 */
[----:B------:R-:W-:Y:S02]  /*c8e0*/  FFMA.FTZ R2, R149, c[0x0][0x2d0], -R181 ;  /* 0x0000b40095027a23 */ /* 0x000fe400000108b5 */
[----:B------:R-:W-:Y:S01]  /*c8f0*/  FADD.FTZ R135, R189, R135 ;  /* 0x00000087bd877221 */ /* 0x000fe20000010000 */
        /* <DEDUP_REMOVED lines=14> */
[----:B------:R-:W1:Y:S03]  /*c9e0*/  LDSM.16.MT88.4 R140, [R252+0x4000] ;  /* 0x00400000fc8c783b */ /* 0x000e660000004200 */
[----:B--2---:R-:W-:Y:S02]  /*c9f0*/  FFMA.FTZ R134, R0, R134, R180 ;  /* 0x0000008600867223 */ /* 0x004fe400000100b4 */
[----:B------:R-:W-:Y:S04]  /*ca00*/  FFMA.FTZ R0, R188, c[0x0][0x2d0], -R3 ;  /* 0x0000b400bc007a23 */ /* 0x000fe80000010803 */
[----:B------:R2:W-:Y:S01]  /*ca10*/  MUFU.EX2 R166, R0 ;  /* 0x0000000000a67308 */ /* 0x0005e20000000800 */
[C---:B-1----:R-:W-:Y:S08]  /*ca20*/  HMMA.16816.F32 R76, R136.reuse, R140, R76 ;  /* 0x0000008c884c723c */ /* 0x042ff0000000184c */
[C---:B------:R-:W-:Y:S01]  /*ca30*/  HMMA.16816.F32 R80, R136.reuse, R142, R80 ;  /* 0x0000008e8850723c */ /* 0x040fe20000001850 */
[----:B------:R-:W1:Y:S03]  /*ca40*/  LDSM.16.MT88.4 R140, [R251+0x4000] ;  /* 0x00400000fb8c783b */ /* 0x000e660000004200 */
[--C-:B--2---:R-:W-:Y:S04]  /*ca50*/  FFMA.FTZ R0, R187, c[0x0][0x2d0], -R181.reuse ;  /* 0x0000b400bb007a23 */ /* 0x104fe800000108b5 */
[----:B------:R2:W-:Y:S04]  /*ca60*/  MUFU.EX2 R163, R0 ;  /* 0x0000000000a37308 */ /* 0x0005e80000000800 */
[----:B--2---:R-:W-:Y:S02]  /*ca70*/  FFMA.FTZ R0, R194, c[0x0][0x2d0], -R181 ;  /* 0x0000b400c2007a23 */ /* 0x004fe400000108b5 */
[----:B------:R2:W5:Y:S04]  /*ca80*/  LDL.LU R194, [R1+0x118] ;  /* 0x0001180001c27983 */ /* 0x0005680000300800 */
[----:B------:R3:W-:Y:S01]  /*ca90*/  MUFU.EX2 R162, R0 ;  /* 0x0000000000a27308 */ /* 0x0007e20000000800 */
[C---:B-1----:R-:W-:Y:S08]  /*caa0*/  HMMA.16816.F32 R84, R136.reuse, R140, R84 ;  /* 0x0000008c8854723c */ /* 0x042ff00000001854 */
[C---:B------:R-:W-:Y:S01]  /*cab0*/  HMMA.16816.F32 R88, R136.reuse, R142, R88 ;  /* 0x0000008e8858723c */ /* 0x040fe20000001858 */
[----:B------:R-:W1:Y:S03]  /*cac0*/  LDSM.16.MT88.4 R140, [R152+0x4000] ;  /* 0x00400000988c783b */ /* 0x000e660000004200 */
[--C-:B---3--:R-:W-:Y:S05]  /*cad0*/  FFMA.FTZ R0, R195, c[0x0][0x2d0], -R3.reuse ;  /* 0x0000b400c3007a23 */ /* 0x108fea0000010803 */
[----:B------:R2:W5:Y:S01]  /*cae0*/  LDL.LU R195, [R1+0x114] ;  /* 0x0001140001c37983 */ /* 0x0005620000300800 */
[----:B------:R3:W-:Y:S03]  /*caf0*/  MUFU.EX2 R191, R0 ;  /* 0x0000000000bf7308 */ /* 0x0007e60000000800 */
[----:B------:R2:W5:Y:S04]  /*cb00*/  LDL.LU R176, [R1+0x110] ;  /* 0x0001100001b07983 */ /* 0x0005680000300800 */
[----:B------:R2:W5:Y:S04]  /*cb10*/  LDL.LU R177, [R1+0x10c] ;  /* 0x00010c0001b17983 */ /* 0x0005680000300800 */
[----:B------:R2:W5:Y:S01]  /*cb20*/  LDL.LU R178, [R1+0x108] ;  /* 0x0001080001b27983 */ /* 0x0005620000300800 */
[----:B---3--:R-:W-:Y:S01]  /*cb30*/  FFMA.FTZ R0, R172, c[0x0][0x2d0], -R3 ;  /* 0x0000b400ac007a23 */ /* 0x008fe20000010803 */
        /* <DEDUP_REMOVED lines=22> */
[C---:B------:R-:W-:Y:S08]  /*cca0*/  HMMA.16816.F32 R12, R136.reuse, R144, R12 ;  /* 0x00000090880c723c */ /* 0x040ff0000000180c */
[C---:B------:R-:W-:Y:S01]  /*ccb0*/  HMMA.16816.F32 R16, R136.reuse, R146, R16 ;  /* 0x000000928810723c */ /* 0x040fe20000001810 */
[----:B------:R-:W3:Y:S07]  /*ccc0*/  LDSM.16.MT88.4 R144, [R152+0x800] ;  /* 0x000800009890783b */ /* 0x000eee0000004200 */
[C---:B-1----:R-:W-:Y:S08]  /*ccd0*/  HMMA.16816.F32 R20, R136.reuse, R140, R20 ;  /* 0x0000008c8814723c */ /* 0x042ff00000001814 */
[C---:B------:R-:W-:Y:S01]  /*cce0*/  HMMA.16816.F32 R24, R136.reuse, R142, R24 ;  /* 0x0000008e8818723c */ /* 0x040fe20000001818 */
[----:B------:R-:W1:Y:S07]  /*ccf0*/  LDSM.16.MT88.4 R140, [R248+0x2800] ;  /* 0x00280000f88c783b */ /* 0x000e6e0000004200 */
[C---:B---3--:R-:W-:Y:S08]  /*cd00*/  HMMA.16816.F32 R28, R136.reuse, R144, R28 ;  /* 0x00000090881c723c */ /* 0x048ff0000000181c */
        /* <DEDUP_REMOVED lines=29> */
[C---:B---3--:R-:W-:Y:S01]  /*cee0*/  HMMA.16816.F32 R108, R136.reuse, R144, R108 ;  /* 0x00000090886c723c */ /* 0x048fe2000000186c */
[----:B------:R3:W4:Y:S07]  /*cef0*/  MUFU.EX2 R144, R2 ;  /* 0x0000000200907308 */ /* 0x00072e0000000800 */
[C---:B------:R-:W-:Y:S04]  /*cf00*/  HMMA.16816.F32 R112, R136.reuse, R146, R112 ;  /* 0x000000928870723c */ /* 0x040fe80000001870 */
[--C-:B---3--:R-:W-:Y:S01]  /*cf10*/  FFMA.FTZ R2, R148, c[0x0][0x2d0], -R181.reuse ;  /* 0x0000b40094027a23 */ /* 0x108fe200000108b5 */
[----:B----4-:R-:W-:Y:S01]  /*cf20*/  MOV R180, R144 ;  /* 0x0000009000b47202 */ /* 0x010fe20000000f00 */
[----:B------:R-:W-:Y:S01]  /*cf30*/  FFMA.FTZ R181, R179, c[0x0][0x2d0], -R181 ;  /* 0x0000b400b3b57a23 */ /* 0x000fe200000108b5 */
[----:B------:R-:W3:Y:S01]  /*cf40*/  LDSM.16.MT88.4 R144, [R152+0x6800] ;  /* 0x006800009890783b */ /* 0x000ee20000004200 */
[----:B------:R4:W2:Y:S01]  /*cf50*/  MUFU.EX2 R167, R2 ;  /* 0x0000000200a77308 */ /* 0x0008a20000000800 */
[C---:B-1----:R-:W-:Y:S06]  /*cf60*/  HMMA.16816.F32 R116, R136.reuse, R140, R116 ;  /* 0x0000008c8874723c */ /* 0x042fec0000001874 */
[----:B------:R1:W5:Y:S03]  /*cf70*/  LDL.LU R179, [R1+0x104] ;  /* 0x0001040001b37983 */ /* 0x0003660000300800 */
[----:B------:R-:W-:Y:S01]  /*cf80*/  MUFU.EX2 R187, R181 ;  /* 0x000000b500bb7308 */ /* 0x000fe20000000800 */
[----:B------:R1:W5:Y:S01]  /*cf90*/  LDL.LU R172, [R1+0x100] ;  /* 0x0001000001ac7983 */ /* 0x0003620000300800 */
[C---:B------:R-:W-:Y:S03]  /*cfa0*/  HMMA.16816.F32 R120, R136.reuse, R142, R120 ;  /* 0x0000008e8878723c */ /* 0x040fe60000001878 */
[----:B------:R-:W-:Y:S01]  /*cfb0*/  LDSM.16.MT88.4 R140, [R252+0x1000] ;  /* 0x00100000fc8c783b */ /* 0x000fe20000004200 */
[----:B----4-:R-:W-:Y:S04]  /*cfc0*/  FFMA.FTZ R2, R186, c[0x0][0x2d0], -R3 ;  /* 0x0000b400ba027a23 */ /* 0x010fe80000010803 */
[----:B------:R-:W-:Y:S10]  /*cfd0*/  MUFU.EX2 R186, R159 ;  /* 0x0000009f00ba7308 */ /* 0x000ff40000000800 */
[----:B------:R4:W1:Y:S01]  /*cfe0*/  MUFU.EX2 R148, R2 ;  /* 0x0000000200947308 */ /* 0x0008620000000800 */
[C---:B---3--:R-:W-:Y:S08]  /*cff0*/  HMMA.16816.F32 R124, R136.reuse, R144, R124 ;  /* 0x00000090887c723c */ /* 0x048ff0000000187c */
[----:B------:R-:W-:Y:S07]  /*d000*/  HMMA.16816.F32 R128, R136, R146, R128 ;  /* 0x000000928880723c */ /* 0x000fee0000001880 */
[----:B--2---:R-:W-:Y:S02]  /*d010*/  F2FP.PACK_AB R136, R167, R180 ;  /* 0x000000b4a788723e */ /* 0x004fe400000000ff */
[----:B------:R-:W-:Y:S03]  /*d020*/  F2FP.PACK_AB R138, R162, R163 ;  /* 0x000000a3a28a723e */ /* 0x000fe600000000ff */
[----:B----4-:R-:W-:Y:S01]  /*d030*/  FADD.FTZ R2, R182, R134 ;  /* 0x00000086b6027221 */ /* 0x010fe20000010000 */
[----:B-1----:R-:W-:Y:S01]  /*d040*/  MOV R182, R148 ;  /* 0x0000009400b67202 */ /* 0x002fe20000000f00 */
[----:B------:R-:W-:Y:S01]  /*d050*/  FADD.FTZ R134, R190, R135 ;  /* 0x00000087be867221 */ /* 0x000fe20000010000 */
[----:B------:R-:W1:Y:S01]  /*d060*/  LDSM.16.MT88.4 R148, [R248+0x1000] ;  /* 0x00100000f894783b */ /* 0x000e620000004200 */
[----:B------:R-:W2:Y:S01]  /*d070*/  MUFU.EX2 R190, R0 ;  /* 0x0000000000be7308 */ /* 0x000ea20000000800 */
[----:B------:R-:W-:Y:S01]  /*d080*/  FADD.FTZ R2, R183, R2 ;  /* 0x00000002b7027221 */ /* 0x000fe20000010000 */
[----:B------:R-:W-:Y:S01]  /*d090*/  MOV R183, R152 ;  /* 0x0000009800b77202 */ /* 0x000fe20000000f00 */
[----:B------:R-:W-:Y:S01]  /*d0a0*/  FADD.FTZ R134, R173, R134 ;  /* 0x00000086ad867221 */ /* 0x000fe20000010000 */
[----:B------:R-:W-:Y:S01]  /*d0b0*/  F2FP.PACK_AB R137, R166, R182 ;  /* 0x000000b6a689723e */ /* 0x000fe200000000ff */
[----:B------:R-:W-:Y:S01]  /*d0c0*/  FADD.FTZ R2, R184, R2 ;  /* 0x00000002b8027221 */ /* 0x000fe20000010000 */
[----:B------:R-:W-:Y:S01]  /*d0d0*/  MOV R135, R164 ;  /* 0x000000a400877202 */ /* 0x000fe20000000f00 */
[----:B------:R-:W3:Y:S02]  /*d0e0*/  LDSM.16.MT88.4 R152, [R251+0x1000] ;  /* 0x00100000fb98783b */ /* 0x000ee40000004200 */
[----:B------:R-:W-:Y:S01]  /*d0f0*/  FADD.FTZ R2, R156, R2 ;  /* 0x000000029c027221 */ /* 0x000fe20000010000 */
[----:B------:R4:W-:Y:S03]  /*d100*/  MUFU.EX2 R164, R157 ;  /* 0x0000009d00a47308 */ /* 0x0009e60000000800 */
[----:B------:R-:W-:Y:S02]  /*d110*/  FADD.FTZ R2, R171, R2 ;  /* 0x00000002ab027221 */ /* 0x000fe40000010000 */
[----:B------:R-:W3:Y:S08]  /*d120*/  LDSM.16.MT88.4 R144, [R183+0x1000] ;  /* 0x00100000b790783b */ /* 0x000ef00000004200 */
[----:B------:R3:W5:Y:S01]  /*d130*/  LDL.LU R173, [R1+0xfc] ;  /* 0x0000fc0001ad7983 */ /* 0x0007620000300800 */
[----:B--2---:R-:W-:Y:S01]  /*d140*/  F2FP.PACK_AB R139, R190, R191 ;  /* 0x000000bfbe8b723e */ /* 0x004fe200000000ff */
[--C-:B------:R-:W-:Y:S02]  /*d150*/  FFMA.FTZ R0, R174, c[0x0][0x2d0], -R3.reuse ;  /* 0x0000b400ae007a23 */ /* 0x100fe40000010803 */
[----:B------:R2:W5:Y:S02]  /*d160*/  LDL.LU R174, [R1+0xf8] ;  /* 0x0000f80001ae7983 */ /* 0x0005640000300800 */
[----:B------:R2:W-:Y:S01]  /*d170*/  MUFU.EX2 R188, R0 ;  /* 0x0000000000bc7308 */ /* 0x0005e20000000800 */
[----:B----4-:R-:W-:Y:S01]  /*d180*/  MOV R157, R165 ;  /* 0x000000a5009d7202 */ /* 0x010fe20000000f00 */
[C---:B-1----:R-:W-:Y:S08]  /*d190*/  HMMA.16816.F32 R4, R136.reuse, R148, R4 ;  /* 0x000000948804723c */ /* 0x042ff00000001804 */
[----:B------:R1:W4:Y:S01]  /*d1a0*/  MUFU.EX2 R165, R158 ;  /* 0x0000009e00a57308 */ /* 0x0003220000000800 */
[C---:B------:R-:W-:Y:S01]  /*d1b0*/  HMMA.16816.F32 R8, R136.reuse, R150, R8 ;  /* 0x000000968808723c */ /* 0x040fe20000001808 */
[----:B------:R-:W-:Y:S02]  /*d1c0*/  LDSM.16.MT88.4 R148, [R252+0x3000] ;  /* 0x00300000fc94783b */ /* 0x000fe40000004200 */
[--C-:B--2---:R-:W-:Y:S05]  /*d1d0*/  FFMA.FTZ R0, R175, c[0x0][0x2d0], -R3.reuse ;  /* 0x0000b400af007a23 */ /* 0x104fea0000010803 */
[C---:B------:R-:W-:Y:S01]  /*d1e0*/  HMMA.16816.F32 R12, R136.reuse, R140, R12 ;  /* 0x0000008c880c723c */ /* 0x040fe2000000180c */
[----:B------:R2:W5:Y:S01]  /*d1f0*/  LDL.LU R175, [R1+0xf4] ;  /* 0x0000f40001af7983 */ /* 0x0005620000300800 */
[----:B------:R2:W2:Y:S02]  /*d200*/  MUFU.EX2 R189, R0 ;  /* 0x0000000000bd7308 */ /* 0x0004a40000000800 */
[----:B------:R-:W-:Y:S01]  /*d210*/  FFMA.FTZ R3, R168, c[0x0][0x2d0], -R3 ;  /* 0x0000b400a8037a23 */ /* 0x000fe20000010803 */
[----:B------:R-:W-:Y:S03]  /*d220*/  MOV R168, R157 ;  /* 0x0000009d00a87202 */ /* 0x000fe60000000f00 */
[C---:B------:R-:W-:Y:S01]  /*d230*/  HMMA.16816.F32 R16, R136.reuse, R142, R16 ;  /* 0x0000008e8810723c */ /* 0x040fe20000001810 */
[----:B------:R-:W4:Y:S07]  /*d240*/  LDSM.16.MT88.4 R140, [R248+0x3000] ;  /* 0x00300000f88c783b */ /* 0x000f2e0000004200 */
[C---:B---3--:R-:W-:Y:S01]  /*d250*/  HMMA.16816.F32 R20, R136.reuse, R152, R20 ;  /* 0x000000988814723c */ /* 0x048fe20000001814 */
[----:B-1----:R-:W-:Y:S07]  /*d260*/  LDSM.16.MT88.4 R156, [R252+0x1800] ;  /* 0x00180000fc9c783b */ /* 0x002fee0000004200 */
[C---:B------:R-:W-:Y:S01]  /*d270*/  HMMA.16816.F32 R24, R136.reuse, R154, R24 ;  /* 0x0000009a8818723c */ /* 0x040fe20000001818 */
[----:B------:R-:W1:Y:S03]  /*d280*/  LDSM.16.MT88.4 R152, [R251+0x3000] ;  /* 0x00300000fb98783b */ /* 0x000e660000004200 */
[----:B--2---:R-:W-:Y:S02]  /*d290*/  FADD.FTZ R0, R160, R134 ;  /* 0x00000086a0007221 */ /* 0x004fe40000010000 */
[----:B------:R2:W-:Y:S02]  /*d2a0*/  MUFU.EX2 R134, R3 ;  /* 0x0000000300867308 */ /* 0x0005e40000000800 */
[C---:B------:R-:W-:Y:S04]  /*d2b0*/  HMMA.16816.F32 R28, R136.reuse, R144, R28 ;  /* 0x00000090881c723c */ /* 0x040fe8000000181c */
[----:B------:R-:W-:Y:S04]  /*d2c0*/  FADD.FTZ R0, R161, R0 ;  /* 0x00000000a1007221 */ /* 0x000fe80000010000 */
[C---:B------:R-:W-:Y:S01]  /*d2d0*/  HMMA.16816.F32 R32, R136.reuse, R146, R32 ;  /* 0x000000928820723c */ /* 0x040fe20000001820 */
[----:B------:R-:W-:Y:S07]  /*d2e0*/  LDSM.16.MT88.4 R144, [R248+0x5000] ;  /* 0x00500000f890783b */ /* 0x000fee0000004200 */
[C---:B----4-:R-:W-:Y:S04]  /*d2f0*/  HMMA.16816.F32 R36, R136.reuse, R140, R36 ;  /* 0x0000008c8824723c */ /* 0x050fe80000001824 */
[----:B--2---:R-:W-:Y:S02]  /*d300*/  FADD.FTZ R3, R185, R0 ;  /* 0x00000000b9037221 */ /* 0x004fe40000010000 */
[----:B------:R-:W-:Y:S02]  /*d310*/  FADD.FTZ R0, R170, R2 ;  /* 0x00000002aa007221 */ /* 0x000fe40000010000 */
[C---:B------:R-:W-:Y:S01]  /*d320*/  HMMA.16816.F32 R40, R136.reuse, R142, R40 ;  /* 0x0000008e8828723c */ /* 0x040fe20000001828 */
[----:B------:R-:W2:Y:S03]  /*d330*/  LDSM.16.MT88.4 R140, [R183+0x3000] ;  /* 0x00300000b78c783b */ /* 0x000ea60000004200 */
[----:B------:R-:W-:Y:S04]  /*d340*/  MOV R2, R168 ;  /* 0x000000a800027202 */ /* 0x000fe80000000f00 */
[C---:B------:R-:W-:Y:S04]  /*d350*/  HMMA.16816.F32 R44, R136.reuse, R148, R44 ;  /* 0x00000094882c723c */ /* 0x040fe8000000182c */
[----:B------:R-:W-:Y:S04]  /*d360*/  FADD.FTZ R2, R2, R3 ;  /* 0x0000000302027221 */ /* 0x000fe80000010000 */
[C---:B------:R-:W-:Y:S01]  /*d370*/  HMMA.16816.F32 R48, R136.reuse, R150, R48 ;  /* 0x000000968830723c */ /* 0x040fe20000001830 */
[----:B------:R-:W3:Y:S07]  /*d380*/  LDSM.16.MT88.4 R148, [R252+0x5000] ;  /* 0x00500000fc94783b */ /* 0x000eee0000004200 */
[C---:B-1----:R-:W-:Y:S08]  /*d390*/  HMMA.16816.F32 R52, R136.reuse, R152, R52 ;  /* 0x000000988834723c */ /* 0x042ff00000001834 */
[C---:B------:R-:W-:Y:S01]  /*d3a0*/  HMMA.16816.F32 R56, R136.reuse, R154, R56 ;  /* 0x0000009a8838723c */ /* 0x040fe20000001838 */
[----:B------:R-:W-:Y:S07]  /*d3b0*/  LDSM.16.MT88.4 R152, [R183+0x5000] ;  /* 0x00500000b798783b */ /* 0x000fee0000004200 */
[C---:B--2---:R-:W-:Y:S08]  /*d3c0*/  HMMA.16816.F32 R60, R136.reuse, R140, R60 ;  /* 0x0000008c883c723c */ /* 0x044ff0000000183c */
        /* <DEDUP_REMOVED lines=14> */
[C---:B--2---:R-:W-:Y:S07]  /*d4b0*/  HMMA.16816.F32 R100, R136.reuse, R144, R100 ;  /* 0x000000908864723c */ /* 0x044fee0000001864 */
[----:B------:R-:W-:Y:S01]  /*d4c0*/  MOV R145, R167 ;  /* 0x000000a700917202 */ /* 0x000fe20000000f00 */
[C---:B------:R-:W-:Y:S04]  /*d4d0*/  HMMA.16816.F32 R104, R136.reuse, R146, R104 ;  /* 0x000000928868723c */ /* 0x040fe80000001868 */
[----:B------:R-:W-:Y:S03]  /*d4e0*/  MOV R144, R166 ;  /* 0x000000a600907202 */ /* 0x000fe60000000f00 */
[----:B------:R-:W-:Y:S01]  /*d4f0*/  MOV R147, R163 ;  /* 0x000000a300937202 */ /* 0x000fe20000000f00 */
[C---:B-1----:R-:W-:Y:S04]  /*d500*/  HMMA.16816.F32 R108, R136.reuse, R140, R108 ;  /* 0x0000008c886c723c */ /* 0x042fe8000000186c */
[----:B------:R-:W-:Y:S02]  /*d510*/  MOV R146, R162 ;  /* 0x000000a200927202 */ /* 0x000fe40000000f00 */
[----:B------:R-:W-:Y:S02]  /*d520*/  LDSM.16.MT88.4 R160, [R251+0x1800] ;  /* 0x00180000fba0783b */ /* 0x000fe40000004200 */
[C---:B------:R-:W-:Y:S06]  /*d530*/  HMMA.16816.F32 R112, R136.reuse, R142, R112 ;  /* 0x0000008e8870723c */ /* 0x040fec0000001870 */
[----:B------:R-:W1:Y:S02]  /*d540*/  LDSM.16.MT88.4 R140, [R248+0x1800] ;  /* 0x00180000f88c783b */ /* 0x000e640000004200 */
[C---:B------:R-:W-:Y:S07]  /*d550*/  HMMA.16816.F32 R116, R136.reuse, R148, R116 ;  /* 0x000000948874723c */ /* 0x040fee0000001874 */
[----:B------:R-:W-:Y:S01]  /*d560*/  MOV R148, R183 ;  /* 0x000000b700947202 */ /* 0x000fe20000000f00 */
[C---:B------:R-:W-:Y:S04]  /*d570*/  HMMA.16816.F32 R120, R136.reuse, R150, R120 ;  /* 0x000000968878723c */ /* 0x040fe80000001878 */
[----:B------:R-:W-:Y:S02]  /*d580*/  MOV R149, R135 ;  /* 0x0000008700957202 */ /* 0x000fe40000000f00 */
[----:B------:R2:W4:Y:S01]  /*d590*/  MUFU.EX2 R135, R169 ;  /* 0x000000a900877308 */ /* 0x0005220000000800 */
[----:B------:R-:W-:Y:S01]  /*d5a0*/  MOV R150, R165 ;  /* 0x000000a500967202 */ /* 0x000fe20000000f00 */
[C---:B---3--:R-:W-:Y:S04]  /*d5b0*/  HMMA.16816.F32 R124, R136.reuse, R152, R124 ;  /* 0x00000098887c723c */ /* 0x048fe8000000187c */
[----:B------:R-:W-:Y:S02]  /*d5c0*/  MOV R151, R164 ;  /* 0x000000a400977202 */ /* 0x000fe40000000f00 */
[----:B------:R3:W3:Y:S01]  /*d5d0*/  LDSM.16.MT88.4 R164, [R148+0x1800] ;  /* 0x0018000094a4783b */ /* 0x0006e20000004200 */
[----:B------:R-:W-:Y:S01]  /*d5e0*/  MOV R152, R182 ;  /* 0x000000b600987202 */ /* 0x000fe20000000f00 */
[----:B------:R-:W-:Y:S04]  /*d5f0*/  HMMA.16816.F32 R128, R136, R154, R128 ;  /* 0x0000009a8880723c */ /* 0x000fe80000001880 */
[----:B------:R-:W-:Y:S02]  /*d600*/  F2FP.PACK_AB R168, R150, R151 ;  /* 0x0000009796a8723e */ /* 0x000fe400000000ff */
[----:B------:R-:W-:Y:S02]  /*d610*/  MOV R153, R180 ;  /* 0x000000b400997202 */ /* 0x000fe40000000f00 */
[----:B------:R-:W-:Y:S01]  /*d620*/  MOV R154, R187 ;  /* 0x000000bb009a7202 */ /* 0x000fe20000000f00 */
[----:B------:R-:W3:Y:S03]  /*d630*/  LDSM.16.MT88.4 R180, [R248+0x3800] ;  /* 0x00380000f8b4783b */ /* 0x000ee60000004200 */
[----:B------:R-:W-:Y:S02]  /*d640*/  MOV R155, R186 ;  /* 0x000000ba009b7202 */ /* 0x000fe40000000f00 */
[----:B--2---:R-:W-:Y:S02]  /*d650*/  F2FP.PACK_AB R169, R189, R188 ;  /* 0x000000bcbda9723e */ /* 0x004fe400000000ff */
[----:B------:R-:W-:Y:S01]  /*d660*/  F2FP.PACK_AB R170, R154, R155 ;  /* 0x0000009b9aaa723e */ /* 0x000fe200000000ff */
[----:B------:R-:W2:Y:S01]  /*d670*/  LDSM.16.MT88.4 R184, [R252+0x3800] ;  /* 0x00380000fcb8783b */ /* 0x000ea20000004200 */
[----:B----4-:R-:W-:Y:S07]  /*d680*/  F2FP.PACK_AB R171, R134, R135 ;  /* 0x0000008786ab723e */ /* 0x010fee00000000ff */
[C---:B-1----:R-:W-:Y:S07]  /*d690*/  HMMA.16816.F32 R136, R168.reuse, R140, R4 ;  /* 0x0000008ca888723c */ /* 0x042fee0000001804 */
[----:B------:R-:W-:Y:S01]  /*d6a0*/  MOV R6, R150 ;  /* 0x0000009600067202 */ /* 0x000fe20000000f00 */
[C---:B------:R-:W-:Y:S04]  /*d6b0*/  HMMA.16816.F32 R140, R168.reuse, R142, R8 ;  /* 0x0000008ea88c723c */ /* 0x040fe80000001808 */
[----:B------:R-:W-:Y:S02]  /*d6c0*/  MOV R7, R151 ;  /* 0x0000009700077202 */ /* 0x000fe40000000f00 */
[----:B------:R-:W-:Y:S02]  /*d6d0*/  MOV R4, R154 ;  /* 0x0000009a00047202 */ /* 0x000fe40000000f00 */
[----:B------:R-:W-:Y:S04]  /*d6e0*/  MOV R8, R146 ;  /* 0x0000009200087202 */ /* 0x000fe80000000f00 */
[----:B------:R-:W-:Y:S02]  /*d6f0*/  MOV R9, R147 ;  /* 0x0000009300097202 */ /* 0x000fe40000000f00 */
[----:B------:R-:W-:Y:S02]  /*d700*/  MOV R10, R144 ;  /* 0x00000090000a7202 */ /* 0x000fe40000000f00 */
[----:B------:R-:W-:Y:S02]  /*d710*/  MOV R11, R145 ;  /* 0x00000091000b7202 */ /* 0x000fe40000000f00 */
[C---:B------:R-:W-:Y:S03]  /*d720*/  HMMA.16816.F32 R144, R168.reuse, R156, R12 ;  /* 0x0000009ca890723c */ /* 0x040fe6000000180c */
[----:B------:R-:W-:Y:S04]  /*d730*/  MOV R5, R155 ;  /* 0x0000009b00057202 */ /* 0x000fe80000000f00 */
[----:B------:R-:W-:Y:S02]  /*d740*/  MOV R14, R148 ;  /* 0x00000094000e7202 */ /* 0x000fe40000000f00 */
[----:B------:R-:W-:Y:S02]  /*d750*/  MOV R15, R149 ;  /* 0x00000095000f7202 */ /* 0x000fe40000000f00 */
[C---:B---3--:R-:W-:Y:S07]  /*d760*/  HMMA.16816.F32 R148, R168.reuse, R158, R16 ;  /* 0x0000009ea894723c */ /* 0x048fee0000001810 */
[----:B------:R-:W-:Y:S02]  /*d770*/  MOV R18, R152 ;  /* 0x0000009800127202 */ /* 0x000fe40000000f00 */
[----:B------:R-:W-:Y:S02]  /*d780*/  MOV R19, R153 ;  /* 0x0000009900137202 */ /* 0x000fe40000000f00 */
[C---:B------:R-:W-:Y:S07]  /*d790*/  HMMA.16816.F32 R152, R168.reuse, R160, R20 ;  /* 0x000000a0a898723c */ /* 0x040fee0000001814 */
[----:B------:R-:W-:Y:S01]  /*d7a0*/  MOV R22, R14 ;  /* 0x0000000e00167202 */ /* 0x000fe20000000f00 */
[C---:B------:R-:W-:Y:S01]  /*d7b0*/  HMMA.16816.F32 R156, R168.reuse, R162, R24 ;  /* 0x000000a2a89c723c */ /* 0x040fe20000001818 */
[----:B------:R-:W-:Y:S03]  /*d7c0*/  LDSM.16.MT88.4 R24, [R251+0x7800] ;  /* 0x00780000fb18783b */ /* 0x000fe60000004200 */
[----:B------:R-:W-:Y:S04]  /*d7d0*/  MOV R23, R15 ;  /* 0x0000000f00177202 */ /* 0x000fe80000000f00 */
[C---:B------:R-:W-:Y:S01]  /*d7e0*/  HMMA.16816.F32 R160, R168.reuse, R164, R28 ;  /* 0x000000a4a8a0723c */ /* 0x040fe2000000181c */
[----:B------:R-:W-:Y:S06]  /*d7f0*/  LDSM.16.MT88.4 R12, [R248+0x5800] ;  /* 0x00580000f80c783b */ /* 0x000fec0000004200 */
[----:B------:R-:W-:Y:S01]  /*d800*/  MOV R31, R4 ;  /* 0x00000004001f7202 */ /* 0x000fe20000000f00 */
[C---:B------:R-:W-:Y:S04]  /*d810*/  HMMA.16816.F32 R164, R168.reuse, R166, R32 ;  /* 0x000000a6a8a4723c */ /* 0x040fe80000001820 */
[----:B------:R-:W-:Y:S02]  /*d820*/  MOV R30, R5 ;  /* 0x00000005001e7202 */ /* 0x000fe40000000f00 */
[----:B------:R-:W-:Y:S02]  /*d830*/  MOV R29, R6 ;  /* 0x00000006001d7202 */ /* 0x000fe40000000f00 */
[C---:B------:R-:W-:Y:S04]  /*d840*/  HMMA.16816.F32 R36, R168.reuse, R180, R36 ;  /* 0x000000b4a824723c */ /* 0x040fe80000001824 */
[----:B------:R-:W-:Y:S02]  /*d850*/  MOV R28, R7 ;  /* 0x00000007001c7202 */ /* 0x000fe40000000f00 */
[----:B------:R-:W1:Y:S01]  /*d860*/  LDSM.16.MT88.4 R4, [R251+0x3800] ;  /* 0x00380000fb04783b */ /* 0x000e620000004200 */
[----:B------:R-:W-:Y:S01]  /*d870*/  MOV R35, R8 ;  /* 0x0000000800237202 */ /* 0x000fe20000000f00 */
[C---:B------:R-:W-:Y:S04]  /*d880*/  HMMA.16816.F32 R40, R168.reuse, R182, R40 ;  /* 0x000000b6a828723c */ /* 0x040fe80000001828 */
[----:B------:R-:W-:Y:S02]  /*d890*/  MOV R34, R9 ;  /* 0x0000000900227202 */ /* 0x000fe40000000f00 */
[----:B------:R-:W-:Y:S02]  /*d8a0*/  MOV R33, R10 ;  /* 0x0000000a00217202 */ /* 0x000fe40000000f00 */
[C---:B--2---:R-:W-:Y:S04]  /*d8b0*/  HMMA.16816.F32 R44, R168.reuse, R184, R44 ;  /* 0x000000b8a82c723c */ /* 0x044fe8000000182c */
[----:B------:R-:W-:Y:S02]  /*d8c0*/  MOV R32, R11 ;  /* 0x0000000b00207202 */ /* 0x000fe40000000f00 */
[----:B------:R-:W2:Y:S01]  /*d8d0*/  LDSM.16.MT88.4 R8, [R22+0x3800] ;  /* 0x003800001608783b */ /* 0x000ea20000004200 */
[----:B------:R-:W-:Y:S01]  /*d8e0*/  MOV R181, R18 ;  /* 0x0000001200b57202 */ /* 0x000fe20000000f00 */
[C---:B------:R-:W-:Y:S04]  /*d8f0*/  HMMA.16816.F32 R48, R168.reuse, R186, R48 ;  /* 0x000000baa830723c */ /* 0x040fe80000001830 */
[----:B------:R-:W-:Y:S02]  /*d900*/  MOV R180, R19 ;  /* 0x0000001300b47202 */ /* 0x000fe40000000f00 */
[----:B------:R-:W3:Y:S01]  /*d910*/  LDSM.16.MT88.4 R16, [R252+0x5800] ;  /* 0x00580000fc10783b */ /* 0x000ee20000004200 */
[----:B------:R-:W-:Y:S02]  /*d920*/  MOV R182, R22 ;  /* 0x0000001600b67202 */ /* 0x000fe40000000f00 */
[----:B------:R-:W-:Y:S03]  /*d930*/  MOV R183, R23 ;  /* 0x0000001700b77202 */ /* 0x000fe60000000f00 */
[----:B------:R-:W-:Y:S02]  /*d940*/  FADD.FTZ R2, R180, R2 ;  /* 0x00000002b4027221 */ /* 0x000fe40000010000 */
[----:B------:R-:W4:Y:S01]  /*d950*/  LDSM.16.MT88.4 R20, [R251+0x5800] ;  /* 0x00580000fb14783b */ /* 0x000f220000004200 */
[----:B------:R-:W-:Y:S02]  /*d960*/  FADD.FTZ R0, R183, R0 ;  /* 0x00000000b7007221 */ /* 0x000fe40000010000 */
        /* <DEDUP_REMOVED lines=8> */
[----:B------:R-:W-:Y:S04]  /*d9f0*/  FADD.FTZ R0, R191, R0 ;  /* 0x00000000bf007221 */ /* 0x000fe80000010000 */
[C---:B--2---:R-:W-:Y:S04]  /*da00*/  HMMA.16816.F32 R60, R168.reuse, R8, R60 ;  /* 0x00000008a83c723c */ /* 0x044fe8000000183c */
[----:B------:R-:W-:Y:S02]  /*da10*/  FADD.FTZ R3, R190, R0 ;  /* 0x00000000be037221 */ /* 0x000fe40000010000 */
[----:B------:R-:W-:Y:S02]  /*da20*/  FADD.FTZ R0, R28, R2 ;  /* 0x000000021c007221 */ /* 0x000fe40000010000 */
[C---:B------:R-:W-:Y:S01]  /*da30*/  HMMA.16816.F32 R64, R168.reuse, R10, R64 ;  /* 0x0000000aa840723c */ /* 0x040fe20000001840 */
[----:B------:R-:W2:Y:S03]  /*da40*/  LDSM.16.MT88.4 R8, [R248+0x7800] ;  /* 0x00780000f808783b */ /* 0x000ea60000004200 */
[----:B------:R-:W-:Y:S02]  /*da50*/  FADD.FTZ R0, R29, R0 ;  /* 0x000000001d007221 */ /* 0x000fe40000010000 */
[----:B------:R-:W-:Y:S02]  /*da60*/  FADD.FTZ R3, R188, R3 ;  /* 0x00000003bc037221 */ /* 0x000fe40000010000 */
[C---:B------:R-:W-:Y:S04]  /*da70*/  HMMA.16816.F32 R68, R168.reuse, R12, R68 ;  /* 0x0000000ca844723c */ /* 0x040fe80000001844 */
[----:B------:R-:W-:Y:S02]  /*da80*/  FADD.FTZ R2, R30, R0 ;  /* 0x000000001e027221 */ /* 0x000fe40000010000 */
[----:B------:R-:W-:Y:S02]  /*da90*/  FADD.FTZ R3, R189, R3 ;  /* 0x00000003bd037221 */ /* 0x000fe40000010000 */
[C---:B------:R-:W-:Y:S01]  /*daa0*/  HMMA.16816.F32 R72, R168.reuse, R14, R72 ;  /* 0x0000000ea848723c */ /* 0x040fe20000001848 */
[----:B------:R-:W2:Y:S03]  /*dab0*/  LDSM.16.MT88.4 R12, [R252+0x7800] ;  /* 0x00780000fc0c783b */ /* 0x000ea60000004200 */
[----:B------:R-:W-:Y:S02]  /*dac0*/  FADD.FTZ R2, R31, R2 ;  /* 0x000000021f027221 */ /* 0x000fe40000010000 */
[----:B------:R-:W-:Y:S01]  /*dad0*/  FADD.FTZ R0, R135, R3 ;  /* 0x0000000387007221 */ /* 0x000fe20000010000 */
[----:B------:R-:W-:Y:S01]  /*dae0*/  MOV R135, R132 ;  /* 0x0000008400877202 */ /* 0x000fe20000000f00 */
[C---:B---3--:R-:W-:Y:S01]  /*daf0*/  HMMA.16816.F32 R76, R168.reuse, R16, R76 ;  /* 0x00000010a84c723c */ /* 0x048fe2000000184c */
[----:B------:R-:W-:Y:S03]  /*db00*/  STL [R1+0x7c], R2 ;  /* 0x00007c0201007387 */ /* 0x000fe60000100800 */
[----:B------:R-:W-:Y:S01]  /*db10*/  FADD.FTZ R0, R134, R0 ;  /* 0x0000000086007221 */ /* 0x000fe20000010000 */
[----:B------:R-:W-:Y:S03]  /*db20*/  MOV R134, R133 ;  /* 0x0000008500867202 */ /* 0x000fe60000000f00 */
[C---:B------:R-:W-:Y:S01]  /*db30*/  HMMA.16816.F32 R80, R168.reuse, R18, R80 ;  /* 0x00000012a850723c */ /* 0x040fe20000001850 */
[----:B------:R-:W3:Y:S07]  /*db40*/  LDSM.16.MT88.4 R16, [R182+0x7800] ;  /* 0x00780000b610783b */ /* 0x000eee0000004200 */
[C---:B----4-:R-:W-:Y:S01]  /*db50*/  HMMA.16816.F32 R84, R168.reuse, R20, R84 ;  /* 0x00000014a854723c */ /* 0x050fe20000001854 */
[----:B------:R4:W-:Y:S07]  /*db60*/  STL [R1+0x80], R0 ;  /* 0x0000800001007387 */ /* 0x0009ee0000100800 */
[C---:B------:R-:W-:Y:S08]  /*db70*/  HMMA.16816.F32 R88, R168.reuse, R22, R88 ;  /* 0x00000016a858723c */ /* 0x040ff00000001858 */
[C---:B-1----:R-:W-:Y:S08]  /*db80*/  HMMA.16816.F32 R92, R168.reuse, R4, R92 ;  /* 0x00000004a85c723c */ /* 0x042ff0000000185c */
[C---:B------:R-:W-:Y:S08]  /*db90*/  HMMA.16816.F32 R96, R168.reuse, R6, R96 ;  /* 0x00000006a860723c */ /* 0x040ff00000001860 */
[C---:B--2---:R-:W-:Y:S08]  /*dba0*/  HMMA.16816.F32 R100, R168.reuse, R8, R100 ;  /* 0x00000008a864723c */ /* 0x044ff00000001864 */
[C---:B------:R-:W-:Y:S08]  /*dbb0*/  HMMA.16816.F32 R104, R168.reuse, R10, R104 ;  /* 0x0000000aa868723c */ /* 0x040ff00000001868 */
[C---:B------:R-:W-:Y:S08]  /*dbc0*/  HMMA.16816.F32 R108, R168.reuse, R12, R108 ;  /* 0x0000000ca86c723c */ /* 0x040ff0000000186c */
[C---:B------:R-:W-:Y:S08]  /*dbd0*/  HMMA.16816.F32 R112, R168.reuse, R14, R112 ;  /* 0x0000000ea870723c */ /* 0x040ff00000001870 */
[C---:B------:R-:W-:Y:S08]  /*dbe0*/  HMMA.16816.F32 R116, R168.reuse, R24, R116 ;  /* 0x00000018a874723c */ /* 0x040ff00000001874 */
[C---:B------:R-:W-:Y:S08]  /*dbf0*/  HMMA.16816.F32 R120, R168.reuse, R26, R120 ;  /* 0x0000001aa878723c */ /* 0x040ff00000001878 */
[C---:B---3--:R-:W-:Y:S08]  /*dc00*/  HMMA.16816.F32 R124, R168.reuse, R16, R124 ;  /* 0x00000010a87c723c */ /* 0x048ff0000000187c */
[----:B------:R-:W-:Y:S01]  /*dc10*/  HMMA.16816.F32 R128, R168, R18, R128 ;  /* 0x00000012a880723c */ /* 0x000fe20000001880 */
[----:B----4-:R-:W-:-:S07]  /*dc20*/  @P0 BRA `(.L_x_479) ;  /* 0xffffc27000000947 */ /* 0x010fce000383ffff */
.L_x_478:
[----:B------:R-:W-:Y:S07]  /*dc30*/  @!UPT UIADD3 URZ, URZ, URZ, URZ ;  /* 0x0000003f3f3ff290 */ /* 0x000fee000fffe03f */
[----:B------:R-:W-:Y:S02]  /*dc40*/  MOV R7, 0x1f ;  /* 0x0000001f00077802 */ /* 0x000fe40000000f00 */
[----:B------:R-:W-:Y:S01]  /*dc50*/  MOV R6, 0xffffffff ;  /* 0xffffffff00067802 */ /* 0x000fe20000000f00 */
[----:B------:R-:W-:Y:S06]  /*dc60*/  BRA.DIV ~URZ, `(.L_x_480) ;  /* 0x00002f227f007947 */ /* 0x000fec000b800000 */
[----:B------:R-:W2:Y:S04]  /*dc70*/  LDL R0, [R1+0x7c] ;  /* 0x00007c0001007983 */ /* 0x000ea80000100800 */
[----:B--2---:R1:W2:Y:S02]  /*dc80*/  SHFL.BFLY PT, R4, R0, 0x2, 0x1f ;  /* 0x0c401f0000047f89 */ /* 0x0042a400000e0000 */
.L_x_512:
[----:B-1----:R-:W3:Y:S02]  /*dc90*/  LDL.LU R0, [R1+0x7c] ;  /* 0x00007c0001007983 */ /* 0x002ee40000300800 */
[----:B--23--:R-:W-:Y:S01]  /*dca0*/  FADD.FTZ R4, R4, R0 ;  /* 0x0000000004047221 */ /* 0x00cfe20000010000 */
[----:B------:R-:W-:Y:S05]  /*dcb0*/  BRA.DIV ~URZ, `(.L_x_481) ;  /* 0x00002f327f007947 */ /* 0x000fea000b800000 */
[----:B------:R-:W2:Y:S04]  /*dcc0*/  LDL.LU R5, [R1+0x80] ;  /* 0x0000800001057983 */ /* 0x000ea80000300800 */
[----:B------:R-:W1:Y:S02]  /*dcd0*/  SHFL.BFLY PT, R2, R4, 0x1, 0x1f ;  /* 0x0c201f0004027f89 */ /* 0x000e6400000e0000 */
[----:B-1----:R-:W-:-:S02]  /*dce0*/  FADD.FTZ R4, R4, R2 ;  /* 0x0000000204047221 */ /* 0x002fc40000010000 */
[----:B--2---:R-:W1:Y:S02]  /*dcf0*/  SHFL.BFLY PT, R0, R5, 0x2, 0x1f ;  /* 0x0c401f0005007f89 */ /* 0x004e6400000e0000 */
[----:B-1----:R-:W-:-:S05]  /*dd00*/  FADD.FTZ R0, R0, R5 ;  /* 0x0000000500007221 */ /* 0x002fca0000010000 */
[----:B------:R1:W2:Y:S02]  /*dd10*/  SHFL.BFLY PT, R3, R0, 0x1, 0x1f ;  /* 0x0c201f0000037f89 */ /* 0x0002a400000e0000 */
.L_x_513:
[----:B------:R-:W-:Y:S01]  /*dd20*/  FSETP.NE.FTZ.AND P1, PT, R4, RZ, PT ;  /* 0x000000ff0400720b */ /* 0x000fe20003f35000 */
[----:B--2---:R-:W-:Y:S01]  /*dd30*/  FADD.FTZ R3, R3, R0 ;  /* 0x0000000003037221 */ /* 0x004fe20000010000 */
[----:B------:R-:W-:Y:S02]  /*dd40*/  MOV R2, RZ ;  /* 0x000000ff00027202 */ /* 0x000fe40000000f00 */
[----:B-1----:R-:W-:Y:S02]  /*dd50*/  MOV R0, RZ ;  /* 0x000000ff00007202 */ /* 0x002fe40000000f00 */
[----:B------:R-:W-:Y:S02]  /*dd60*/  FSETP.NE.FTZ.AND P0, PT, R3, RZ, PT ;  /* 0x000000ff0300720b */ /* 0x000fe40003f15000 */
[----:B-----5:R-:W-:-:S05]  /*dd70*/  MOV R174, 0xff800000 ;  /* 0xff80000000ae7802 */ /* 0x020fca0000000f00 */
[----:B------:R-:W1:Y:S01]  /*dd80*/  @P1 MUFU.RCP R2, R4 ;  /* 0x0000000400021308 */ /* 0x000e620000001000 */
[----:B------:R-:W-:-:S07]  /*dd90*/  @P1 MOV R6, 0x3f317218 ;  /* 0x3f31721800061802 */ /* 0x000fce0000000f00 */
[----:B------:R-:W2:Y:S01]  /*dda0*/  @P1 MUFU.LG2 R4, R4 ;  /* 0x0000000400041308 */ /* 0x000ea20000000c00 */
[----:B-1----:R-:W-:-:S07]  /*ddb0*/  FMUL.FTZ R134, R2, R36 ;  /* 0x0000002402867220 */ /* 0x002fce0000410000 */
[----:B------:R-:W1:Y:S01]  /*ddc0*/  @P0 MUFU.RCP R0, R3 ;  /* 0x0000000300000308 */ /* 0x000e620000001000 */
        /* <DEDUP_REMOVED lines=64> */
[----:B------:R3:W4:Y:S01]  /*e1d0*/  @P0 MUFU.LG2 R2, R3 ;  /* 0x0000000300020308 */ /* 0x0007220000000c00 */
[----:B--2---:R-:W-:Y:S02]  /*e1e0*/  @P1 FMUL.FTZ R5, R4, 0.69314718246459960938 ;  /* 0x3f31721804051820 */ /* 0x004fe40000410000 */
[----:B------:R-:W-:Y:S02]  /*e1f0*/  @P1 FMUL.FTZ R4, R6, c[0x0][0x2d0] ;  /* 0x0000b40006041a20 */ /* 0x000fe40000410000 */
[----:B-1----:R-:W-:Y:S01]  /*e200*/  FMUL.FTZ R6, R0, R46 ;  /* 0x0000002e00067220 */ /* 0x002fe20000410000 */
[----:B------:R-:W-:Y:S01]  /*e210*/  MOV R46, 0x1 ;  /* 0x00000001002e7802 */ /* 0x000fe20000000f00 */
[----:B------:R-:W-:-:S02]  /*e220*/  @P1 FFMA.FTZ R174, R4, R133, R5 ;  /* 0x0000008504ae1223 */ /* 0x000fc40000010005 */
[C---:B------:R-:W-:Y:S02]  /*e230*/  FMUL.FTZ R45, R0.reuse, R43 ;  /* 0x0000002b002d7220 */ /* 0x040fe40000410000 */
[C---:B------:R-:W-:Y:S02]  /*e240*/  FMUL.FTZ R138, R0.reuse, R138 ;  /* 0x0000008a008a7220 */ /* 0x040fe40000410000 */
[C---:B------:R-:W-:Y:S02]  /*e250*/  FMUL.FTZ R139, R0.reuse, R139 ;  /* 0x0000008b008b7220 */ /* 0x040fe40000410000 */
[----:B------:R-:W-:Y:S01]  /*e260*/  FMUL.FTZ R142, R0, R142 ;  /* 0x0000008e008e7220 */ /* 0x000fe20000410000 */
[----:B---3--:R-:W-:Y:S01]  /*e270*/  @P0 MOV R3, 0x3f317218 ;  /* 0x3f31721800030802 */ /* 0x008fe20000000f00 */
[----:B----4-:R-:W-:Y:S02]  /*e280*/  @P0 FMUL.FTZ R2, R2, 0.69314718246459960938 ;  /* 0x3f31721802020820 */ /* 0x010fe40000410000 */
[----:B------:R-:W-:-:S02]  /*e290*/  FMUL.FTZ R61, R0, R143 ;  /* 0x0000008f003d7220 */ /* 0x000fc40000410000 */
[----:B------:R-:W-:Y:S02]  /*e2a0*/  @P0 FMUL.FTZ R3, R3, c[0x0][0x2d0] ;  /* 0x0000b40003030a20 */ /* 0x000fe40000410000 */
        /* <DEDUP_REMOVED lines=58> */
[----:B------:R-:W-:Y:S01]  /*e650*/  PRMT R0, R46, 0x7610, R0 ;  /* 0x000076102e007816 */ /* 0x000fe20000000000 */
[----:B------:R-:W-:-:S02]  /*e660*/  @P0 FFMA.FTZ R65, R3, R132, R2 ;  /* 0x0000008403410223 */ /* 0x000fc40000010002 */
.L_x_473:
[----:B------:R1:W5:Y:S01]  /*e670*/  LDL R48, [R1+0xc0] ;  /* 0x0000c00001307983 */ /* 0x0003620000100800 */
[----:B------:R-:W-:Y:S03]  /*e680*/  BSSY B0, `(.L_x_482) ;  /* 0x0000012000007945 */ /* 0x000fe60003800000 */
[----:B------:R-:W3:Y:S02]  /*e690*/  S2R R67, SR_TID.X ;  /* 0x0000000000437919 */ /* 0x000ee40000002100 */
[----:B---3--:R-:W-:-:S13]  /*e6a0*/  LOP3.LUT P0, RZ, R67, 0xff, RZ, 0xc0, !PT ;  /* 0x000000ff43ff7812 */ /* 0x008fda000780c0ff */
[----:B------:R-:W-:Y:S05]  /*e6b0*/  @P0 BRA `(.L_x_483) ;  /* 0x000000e000000947 */ /* 0x000fea0003800000 */
[----:B-1----:R-:W1:Y:S01]  /*e6c0*/  S2R R46, SR_LANEID ;  /* 0x00000000002e7919 */ /* 0x002e620000000000 */
[----:B------:R-:W-:Y:S01]  /*e6d0*/  VOTEU.ANY UR4, UPT, PT ;  /* 0x0000000000047886 */ /* 0x000fe200038e0100 */
[----:B------:R-:W-:Y:S01]  /*e6e0*/  IMAD.MOV.U32 R47, RZ, RZ, c[0x0][0x584] ;  /* 0x00016100ff2f7624 */ /* 0x000fe200078e00ff */
[----:B------:R-:W1:Y:S08]  /*e6f0*/  FLO.U32 R3, UR4 ;  /* 0x0000000400037d00 */ /* 0x000e7000080e0000 */
[----:B------:R-:W3:Y:S01]  /*e700*/  POPC R2, UR4 ;  /* 0x0000000400027d09 */ /* 0x000ee20008000000 */
[----:B-1----:R-:W-:Y:S01]  /*e710*/  ISETP.EQ.U32.AND P0, PT, R3, R46, PT ;  /* 0x0000002e0300720c */ /* 0x002fe20003f02070 */
[----:B------:R-:W-:-:S12]  /*e720*/  IMAD.MOV.U32 R46, RZ, RZ, c[0x0][0x580] ;  /* 0x00016000ff2e7624 */ /* 0x000fd800078e00ff */
[----:B---3--:R1:W3:Y:S04]  /*e730*/  @P0 ATOMG.E.ADD.STRONG.GPU PT, R2, [R46.64], R2 ;  /* 0x000000022e0209a8 */ /* 0x0082e800081ee1c6 */
[----:B-1----:R-:W1:Y:S04]  /*e740*/  S2R R46, SR_LTMASK ;  /* 0x00000000002e7919 */ /* 0x002e680000003900 */
[----:B---3--:R1:W3:Y:S02]  /*e750*/  SHFL.IDX PT, R3, R2, R3, 0x1f ;  /* 0x00001f0302037589 */ /* 0x0082e400000e0000 */
[----:B-1----:R-:W-:-:S06]  /*e760*/  LOP3.LUT R2, R46, UR4, RZ, 0xc0, !PT ;  /* 0x000000042e027c12 */ /* 0x002fcc000f8ec0ff */
[----:B------:R-:W3:Y:S02]  /*e770*/  POPC R2, R2 ;  /* 0x0000000200027309 */ /* 0x000ee40000000000 */
[----:B---3-5:R-:W-:-:S05]  /*e780*/  IADD3 R48, R3, c[0x0][0xc], R2 ;  /* 0x0000030003307a10 */ /* 0x028fca0007ffe002 */
[----:B------:R1:W-:Y:S02]  /*e790*/  STL [R1+0xc0], R48 ;  /* 0x0000c03001007387 */ /* 0x0003e40000100800 */
.L_x_483:
[----:B-1----:R-:W-:Y:S05]  /*e7a0*/  BSYNC B0 ;  /* 0x0000000000007941 */ /* 0x002fea0003800000 */
.L_x_482:
[----:B------:R-:W-:Y:S01]  /*e7b0*/  PRMT R0, R0, 0x9910, RZ ;  /* 0x0000991000007816 */ /* 0x000fe200000000ff */
[----:B------:R-:W-:Y:S01]  /*e7c0*/  BSSY B1, `(.L_x_484) ;  /* 0x0000226000017945 */ /* 0x000fe20003800000 */
[----:B-----5:R-:W-:Y:S02]  /*e7d0*/  IMAD.MOV.U32 R81, RZ, RZ, R48 ;  /* 0x000000ffff517224 */ /* 0x020fe400078e0030 */
[----:B------:R-:W-:Y:S01]  /*e7e0*/  ISETP.NE.AND P0, PT, R0, RZ, PT ;  /* 0x000000ff0000720c */ /* 0x000fe20003f05270 */
[----:B------:R-:W-:-:S12]  /*e7f0*/  IMAD.MOV.U32 R83, RZ, RZ, -0x1 ;  /* 0xffffffffff537424 */ /* 0x000fd800078e00ff */
[----:B------:R-:W-:Y:S05]  /*e800*/  @!P0 BRA `(.L_x_485) ;  /* 0x000015a000008947 */ /* 0x000fea0003800000 */
[----:B------:R-:W3:Y:S04]  /*e810*/  LDL R87, [R1+0xc4] ;  /* 0x0000c40001577983 */ /* 0x000ee80000100800 */
[----:B------:R-:W4:Y:S04]  /*e820*/  LDL R85, [R1+0xc8] ;  /* 0x0000c80001557983 */ /* 0x000f280000100800 */
[----:B------:R-:W5:Y:S04]  /*e830*/  LDL R79, [R1+0xd0] ;  /* 0x0000d000014f7983 */ /* 0x000f680000100800 */
[----:B--2---:R-:W2:Y:S04]  /*e840*/  LDL R77, [R1+0xcc] ;  /* 0x0000cc00014d7983 */ /* 0x004ea80000100800 */
[----:B------:R-:W2:Y:S04]  /*e850*/  LDL R75, [R1+0xe0] ;  /* 0x0000e000014b7983 */ /* 0x000ea80000100800 */
[----:B------:R-:W2:Y:S04]  /*e860*/  LDL R73, [R1+0xd8] ;  /* 0x0000d80001497983 */ /* 0x000ea80000100800 */
[----:B------:R-:W2:Y:S04]  /*e870*/  LDL R71, [R1+0xdc] ;  /* 0x0000dc0001477983 */ /* 0x000ea80000100800 */
[----:B------:R-:W2:Y:S01]  /*e880*/  LDL R69, [R1+0xd4] ;  /* 0x0000d40001457983 */ /* 0x000ea20000100800 */
[----:B------:R-:W-:Y:S01]  /*e890*/  WARPSYNC 0xffffffff ;  /* 0xffffffff00007948 */ /* 0x000fe20003800000 */
[----:B------:R-:W-:-:S02]  /*e8a0*/  F2FP.PACK_AB R64, R137, R136 ;  /* 0x000000888940723e */ /* 0x000fc400000000ff */
[----:B------:R-:W-:Y:S01]  /*e8b0*/  BAR.SYNC.DEFER_BLOCKING 0x1, 0x100 ;  /* 0x0044000000007b1d */ /* 0x000fe20000010000 */
        /* <DEDUP_REMOVED lines=62> */
[----:B------:R-:W-:Y:S01]  /*eca0*/  F2FP.PACK_AB R0, R131, R130 ;  /* 0x000000828300723e */ /* 0x000fe200000000ff */
[----:B---3--:R1:W-:Y:S04]  /*ecb0*/  STS [R87], R64 ;  /* 0x0000004057007388 */ /* 0x0083e80000000800 */
[----:B------:R1:W-:Y:S04]  /*ecc0*/  STS [R87+0x400], R63 ;  /* 0x0004003f57007388 */ /* 0x0003e80000000800 */
[----:B----4-:R1:W-:Y:S04]  /*ecd0*/  STS [R85], R62 ;  /* 0x0000003e55007388 */ /* 0x0103e80000000800 */
[----:B------:R1:W-:Y:S04]  /*ece0*/  STS [R85+0x400], R61 ;  /* 0x0004003d55007388 */ /* 0x0003e80000000800 */
[----:B-----5:R1:W-:Y:S04]  /*ecf0*/  STS [R79], R60 ;  /* 0x0000003c4f007388 */ /* 0x0203e80000000800 */
[----:B------:R1:W-:Y:S04]  /*ed00*/  STS [R79+0x400], R59 ;  /* 0x0004003b4f007388 */ /* 0x0003e80000000800 */
[----:B--2---:R1:W-:Y:S04]  /*ed10*/  STS [R77], R58 ;  /* 0x0000003a4d007388 */ /* 0x0043e80000000800 */
[----:B------:R1:W-:Y:S04]  /*ed20*/  STS [R77+0x400], R57 ;  /* 0x000400394d007388 */ /* 0x0003e80000000800 */
[----:B------:R1:W-:Y:S04]  /*ed30*/  STS [R75], R56 ;  /* 0x000000384b007388 */ /* 0x0003e80000000800 */
[----:B------:R1:W-:Y:S04]  /*ed40*/  STS [R75+0x400], R55 ;  /* 0x000400374b007388 */ /* 0x0003e80000000800 */
[----:B------:R1:W-:Y:S04]  /*ed50*/  STS [R73], R54 ;  /* 0x0000003649007388 */ /* 0x0003e80000000800 */
[----:B------:R1:W-:Y:S04]  /*ed60*/  STS [R73+0x400], R53 ;  /* 0x0004003549007388 */ /* 0x0003e80000000800 */
[----:B------:R1:W-:Y:S04]  /*ed70*/  STS [R71], R52 ;  /* 0x0000003447007388 */ /* 0x0003e80000000800 */
[----:B------:R1:W-:Y:S04]  /*ed80*/  STS [R71+0x400], R51 ;  /* 0x0004003347007388 */ /* 0x0003e80000000800 */
[----:B------:R1:W-:Y:S04]  /*ed90*/  STS [R69], R50 ;  /* 0x0000003245007388 */ /* 0x0003e80000000800 */
        /* <DEDUP_REMOVED lines=49> */
[----:B------:R-:W-:Y:S06]  /*f0b0*/  BAR.SYNC.DEFER_BLOCKING 0x1, 0x100 ;  /* 0x0044000000007b1d */ /* 0x000fec0000010000 */
[----:B------:R-:W-:Y:S05]  /*f0c0*/  BRA.CONV ~URZ, `(.L_x_486) ;  /* 0x000000737f007947 */ /* 0x000fea000b800000 */
[----:B-1----:R-:W-:Y:S01]  /*f0d0*/  SHF.R.S32.HI R5, RZ, 0x1f, R67 ;  /* 0x0000001fff057819 */ /* 0x002fe20000011443 */
[----:B------:R-:W-:Y:S01]  /*f0e0*/  IMAD.MOV.U32 R4, RZ, RZ, RZ ;  /* 0x000000ffff047224 */ /* 0x000fe200078e00ff */
[----:B------:R-:W-:Y:S01]  /*f0f0*/  MOV R6, 0xf140 ;  /* 0x0000f14000067802 */ /* 0x000fe20000000f00 */
[----:B------:R-:W-:Y:S01]  /*f100*/  IMAD.MOV.U32 R0, RZ, RZ, 0x1f ;  /* 0x0000001fff007424 */ /* 0x000fe200078e00ff */
[----:B------:R-:W-:-:S04]  /*f110*/  LEA.HI R5, R5, R67, RZ, 0x7 ;  /* 0x0000004305057211 */ /* 0x000fc800078f38ff */
[----:B------:R-:W-:Y:S02]  /*f120*/  SHF.R.S32.HI R5, RZ, 0x7, R5 ;  /* 0x00000007ff057819 */ /* 0x000fe40000011405 */
[----:B------:R-:W-:Y:S05]  /*f130*/  CALL.REL.NOINC `($__internal_1_$__cuda_sm70_shflsync_idx_p) ;  /* 0x00001f7000007944 */ /* 0x000fea0003c00000 */
.L_x_486:
[----:B-1----:R-:W2:Y:S04]  /*f140*/  LDL R2, [R1+0xac] ;  /* 0x0000ac0001027983 */ /* 0x002ea80000100800 */
[----:B------:R-:W3:Y:S04]  /*f150*/  LDL R13, [R1+0xe8] ;  /* 0x0000e800010d7983 */ /* 0x000ee80000100800 */
[----:B------:R-:W4:Y:S04]  /*f160*/  LDL.LU R11, [R1+0xa4] ;  /* 0x0000a400010b7983 */ /* 0x000f280000300800 */
[----:B------:R-:W2:Y:S04]  /*f170*/  LDL.LU R12, [R1+0xa8] ;  /* 0x0000a800010c7983 */ /* 0x000ea80000300800 */
[----:B------:R-:W2:Y:S01]  /*f180*/  LDL.LU R17, [R1+0xa0] ;  /* 0x0000a00001117983 */ /* 0x000ea20000300800 */
[----:B------:R-:W-:-:S03]  /*f190*/  IMAD.MOV.U32 R0, RZ, RZ, 0x1 ;  /* 0x00000001ff007424 */ /* 0x000fc600078e00ff */
[----:B------:R-:W3:Y:S02]  /*f1a0*/  LDL R14, [R1+0xf0] ;  /* 0x0000f000010e7983 */ /* 0x000ee40000100800 */
[----:B------:R-:W-:Y:S02]  /*f1b0*/  ISETP.NE.AND P0, PT, R0, c[0x0][0x4e8], PT ;  /* 0x00013a0000007a0c */ /* 0x000fe40003f05270 */
[----:B------:R-:W1:Y:S04]  /*f1c0*/  S2R R16, SR_TID.X ;  /* 0x0000000000107919 */ /* 0x000e680000002100 */
[----:B------:R2:W5:Y:S04]  /*f1d0*/  LDL.64 R86, [R1+0x90] ;  /* 0x0000900001567983 */ /* 0x0005680000100a00 */
[----:B------:R2:W5:Y:S04]  /*f1e0*/  LDL R85, [R1+0xbc] ;  /* 0x0000bc0001557983 */ /* 0x0005680000100800 */
[----:B------:R2:W5:Y:S04]  /*f1f0*/  LDL R84, [R1+0x9c] ;  /* 0x00009c0001547983 */ /* 0x0005680000100800 */
[----:B------:R2:W5:Y:S04]  /*f200*/  LDL R82, [R1+0xb8] ;  /* 0x0000b80001527983 */ /* 0x0005680000100800 */
[----:B------:R2:W5:Y:S01]  /*f210*/  LDL R80, [R1+0x98] ;  /* 0x0000980001507983 */ /* 0x0005620000100800 */
[----:B-1----:R-:W-:-:S04]  /*f220*/  SHF.R.S32.HI R15, RZ, 0x1f, R16 ;  /* 0x0000001fff0f7819 */ /* 0x002fc80000011410 */
[----:B------:R-:W-:-:S04]  /*f230*/  LEA.HI R15, R15, R16, RZ, 0x5 ;  /* 0x000000100f0f7211 */ /* 0x000fc800078f28ff */
[----:B------:R-:W-:-:S04]  /*f240*/  LOP3.LUT R15, R15, 0xffffffe0, RZ, 0xc0, !PT ;  /* 0xffffffe00f0f7812 */ /* 0x000fc800078ec0ff */
[----:B------:R-:W-:Y:S02]  /*f250*/  IADD3 R15, -R15, R16, RZ ;  /* 0x000000100f0f7210 */ /* 0x000fe40007ffe1ff */
[----:B----4-:R-:W-:-:S05]  /*f260*/  SHF.R.S32.HI R5, RZ, 0x1f, R11 ;  /* 0x0000001fff057819 */ /* 0x010fca000001140b */
[----:B------:R-:W-:Y:S01]  /*f270*/  IMAD R6, R5, c[0x0][0x490], RZ ;  /* 0x0001240005067a24 */ /* 0x000fe200078e02ff */
[----:B--2---:R-:W-:Y:S01]  /*f280*/  IADD3 R4, R2, R17, RZ ;  /* 0x0000001102047210 */ /* 0x004fe20007ffe0ff */
[----:B------:R-:W-:-:S04]  /*f290*/  IMAD.WIDE.U32 R2, R11, c[0x0][0x490], RZ ;  /* 0x000124000b027a25 */ /* 0x000fc800078e00ff */
[----:B------:R-:W-:-:S04]  /*f2a0*/  @P0 IMAD.HI.U32 R7, R4, c[0x0][0x4ec], RZ ;  /* 0x00013b0004070a27 */ /* 0x000fc800078e00ff */
[----:B------:R-:W-:Y:S02]  /*f2b0*/  IMAD R6, R11, c[0x0][0x494], R6 ;  /* 0x000125000b067a24 */ /* 0x000fe400078e0206 */
[----:B------:R-:W-:Y:S01]  /*f2c0*/  IMAD.MOV.U32 R0, RZ, RZ, R4 ;  /* 0x000000ffff007224 */ /* 0x000fe200078e0004 */
[----:B------:R-:W-:Y:S02]  /*f2d0*/  @P0 SHF.R.U32.HI R0, RZ, c[0x0][0x4f0], R7 ;  /* 0x00013c00ff000a19 */ /* 0x000fe40000011607 */
[----:B------:R-:W-:-:S03]  /*f2e0*/  IADD3 R3, R3, R6, RZ ;  /* 0x0000000603037210 */ /* 0x000fc60007ffe0ff */
[----:B------:R-:W-:Y:S02]  /*f2f0*/  IMAD.MOV R8, RZ, RZ, -R0 ;  /* 0x000000ffff087224 */ /* 0x000fe400078e0a00 */
[----:B------:R-:W-:-:S04]  /*f300*/  IMAD.WIDE.U32 R6, R12, c[0x0][0x498], R2 ;  /* 0x000126000c067a25 */ /* 0x000fc800078e0002 */
[----:B------:R-:W-:Y:S01]  /*f310*/  IMAD R2, R8, c[0x0][0x4e8], R4 ;  /* 0x00013a0008027a24 */ /* 0x000fe200078e0204 */
[----:B------:R-:W-:Y:S02]  /*f320*/  IADD3 R4, P1, R0, R6, RZ ;  /* 0x0000000600047210 */ /* 0x000fe40007f3e0ff */
[----:B---3--:R-:W-:Y:S02]  /*f330*/  IADD3 R6, R13, R17, RZ ;  /* 0x000000110d067210 */ /* 0x008fe40007ffe0ff */
[----:B------:R-:W2:Y:S01]  /*f340*/  LDL R13, [R1+0x58] ;  /* 0x00005800010d7983 */ /* 0x000ea20000100800 */
[----:B------:R-:W-:-:S05]  /*f350*/  SHF.R.S32.HI R10, RZ, 0x1f, R12 ;  /* 0x0000001fff0a7819 */ /* 0x000fca000001140c */
[----:B------:R-:W-:Y:S01]  /*f360*/  IMAD R9, R10, c[0x0][0x498], RZ ;  /* 0x000126000a097a24 */ /* 0x000fe200078e02ff */
[----:B------:R-:W-:-:S03]  /*f370*/  SHF.R.S32.HI R8, RZ, 0x1f, R0 ;  /* 0x0000001fff087819 */ /* 0x000fc60000011400 */
[----:B------:R-:W-:Y:S01]  /*f380*/  IMAD R3, R12, c[0x0][0x49c], R9 ;  /* 0x000127000c037a24 */ /* 0x000fe200078e0209 */
[----:B------:R-:W-:Y:S01]  /*f390*/  SHF.R.S32.HI R9, RZ, 0x1f, R2 ;  /* 0x0000001fff097819 */ /* 0x000fe20000011402 */
[----:B------:R-:W-:-:S03]  /*f3a0*/  IMAD R0, R5, c[0x0][0x3e8], RZ ;  /* 0x0000fa0005007a24 */ /* 0x000fc600078e02ff */
[----:B------:R-:W-:Y:S01]  /*f3b0*/  IADD3.X R5, R8, R7, R3, P1, !PT ;  /* 0x0000000708057210 */ /* 0x000fe20000ffe403 */
[----:B------:R-:W-:Y:S02]  /*f3c0*/  IMAD R3, R9, c[0x0][0x488], RZ ;  /* 0x0001220009037a24 */ /* 0x000fe400078e02ff */
[C---:B------:R-:W-:Y:S02]  /*f3d0*/  IMAD R7, R11.reuse, c[0x0][0x3ec], R0 ;  /* 0x0000fb000b077a24 */ /* 0x040fe400078e0200 */
[----:B------:R-:W-:-:S04]  /*f3e0*/  IMAD.WIDE.U32 R8, R11, c[0x0][0x3e8], RZ ;  /* 0x0000fa000b087a25 */ /* 0x000fc800078e00ff */
[C---:B------:R-:W-:Y:S02]  /*f3f0*/  IMAD R11, R2.reuse, c[0x0][0x48c], R3 ;  /* 0x00012300020b7a24 */ /* 0x040fe400078e0203 */
[----:B------:R-:W-:-:S04]  /*f400*/  IMAD.WIDE.U32 R4, R2, c[0x0][0x488], R4 ;  /* 0x0001220002047a25 */ /* 0x000fc800078e0004 */
[----:B------:R-:W-:Y:S01]  /*f410*/  @P0 IMAD.HI.U32 R2, R6, c[0x0][0x4ec], RZ ;  /* 0x00013b0006020a27 */ /* 0x000fe200078e00ff */
[----:B------:R-:W-:-:S03]  /*f420*/  IADD3 R3, R9, R7, RZ ;  /* 0x0000000709037210 */ /* 0x000fc60007ffe0ff */
[----:B------:R-:W-:Y:S01]  /*f430*/  IMAD.MOV.U32 R0, RZ, RZ, R6 ;  /* 0x000000ffff007224 */ /* 0x000fe200078e0006 */
[----:B------:R-:W-:Y:S01]  /*f440*/  @P0 SHF.R.U32.HI R0, RZ, c[0x0][0x4f0], R2 ;  /* 0x00013c00ff000a19 */ /* 0x000fe20000011602 */
[----:B------:R-:W-:Y:S01]  /*f450*/  IMAD.IADD R5, R5, 0x1, R11 ;  /* 0x0000000105057824 */ /* 0x000fe200078e020b */
[----:B------:R-:W-:Y:S01]  /*f460*/  LEA R9, P0, R4, c[0x0][0x450], 0x2 ;  /* 0x0001140004097a11 */ /* 0x000fe200078010ff */
[----:B------:R-:W-:Y:S01]  /*f470*/  IMAD R10, R10, c[0x0][0x3f0], RZ ;  /* 0x0000fc000a0a7a24 */ /* 0x000fe200078e02ff */
[----:B------:R-:W-:Y:S02]  /*f480*/  MOV R2, R8 ;  /* 0x0000000800027202 */ /* 0x000fe40000000f00 */
[----:B------:R-:W-:Y:S01]  /*f490*/  LEA.HI.X R4, R4, c[0x0][0x454], R5, 0x2, P0 ;  /* 0x0001150004047a11 */ /* 0x000fe200000f1405 */
[C---:B------:R-:W-:Y:S02]  /*f4a0*/  IMAD R5, R12.reuse, c[0x0][0x3f4], R10 ;  /* 0x0000fd000c057a24 */ /* 0x040fe400078e020a */
[----:B------:R-:W-:Y:S01]  /*f4b0*/  IMAD.WIDE.U32 R2, R12, c[0x0][0x3f0], R2 ;  /* 0x0000fc000c027a25 */ /* 0x000fe200078e0002 */
[----:B------:R-:W-:-:S02]  /*f4c0*/  LOP3.LUT P0, RZ, R15, 0x3, RZ, 0xc0, !PT ;  /* 0x000000030fff7812 */ /* 0x000fc4000780c0ff */
[----:B------:R1:W5:Y:S01]  /*f4d0*/  LDL R15, [R1+0xb4] ;  /* 0x0000b400010f7983 */ /* 0x0003620000100800 */
[----:B------:R-:W-:Y:S01]  /*f4e0*/  IMAD.IADD R3, R3, 0x1, R5 ;  /* 0x0000000103037824 */ /* 0x000fe200078e0205 */
[----:B------:R-:W-:Y:S02]  /*f4f0*/  IADD3 R5, R14, R17, RZ ;  /* 0x000000110e057210 */ /* 0x000fe40007ffe0ff */
[----:B------:R1:W5:Y:S01]  /*f500*/  LDL R14, [R1+0x88] ;  /* 0x00008800010e7983 */ /* 0x0003620000100800 */
[----:B------:R-:W-:-:S03]  /*f510*/  ULDC UR5, c[0x0][0x4e8] ;  /* 0x00013a0000057ab9 */ /* 0x000fc60000000800 */
[----:B------:R-:W-:Y:S01]  /*f520*/  SHFL.IDX PT, R10, R9, RZ, 0x1c1f ;  /* 0x001c1fff090a7589 */ /* 0x000fe200000e0000 */
[----:B------:R-:W-:-:S03]  /*f530*/  ULDC UR4, c[0x0][0x388] ;  /* 0x0000e20000047ab9 */ /* 0x000fc60000000800 */
[----:B------:R-:W3:Y:S01]  /*f540*/  SHFL.IDX PT, R11, R4, RZ, 0x1c1f ;  /* 0x001c1fff040b7589 */ /* 0x000ee200000e0000 */
[----:B------:R-:W-:-:S03]  /*f550*/  IMAD.MOV R7, RZ, RZ, -R0 ;  /* 0x000000ffff077224 */ /* 0x000fc600078e0a00 */
[----:B------:R-:W-:Y:S04]  /*f560*/  SHFL.IDX PT, R8, R9, 0x1, 0x1c1f ;  /* 0x003c1f0009087f89 */ /* 0x000fe800000e0000 */
[----:B------:R4:W1:Y:S01]  /*f570*/  SHFL.IDX PT, R9, R4, 0x1, 0x1c1f ;  /* 0x003c1f0004097f89 */ /* 0x00086200000e0000 */
[----:B------:R-:W-:-:S03]  /*f580*/  UIMAD UR4, UR5, UR4, URZ ;  /* 0x00000004050472a4 */ /* 0x000fc6000f8e023f */
[----:B------:R-:W1:Y:S03]  /*f590*/  S2R R18, SR_TID.X ;  /* 0x0000000000127919 */ /* 0x000e660000002100 */
[----:B------:R-:W-:Y:S02]  /*f5a0*/  ISETP.GE.OR P1, PT, R5, UR4, P0 ;  /* 0x0000000405007c0c */ /* 0x000fe40008726670 */
[----:B------:R-:W-:Y:S01]  /*f5b0*/  SHF.R.S32.HI R12, RZ, 0x1f, R0 ;  /* 0x0000001fff0c7819 */ /* 0x000fe20000011400 */
[----:B----4-:R-:W-:Y:S01]  /*f5c0*/  IMAD R4, R7, c[0x0][0x4e8], R6 ;  /* 0x00013a0007047a24 */ /* 0x010fe200078e0206 */
[----:B------:R-:W-:-:S04]  /*f5d0*/  IADD3 R7, R5, 0x8, RZ ;  /* 0x0000000805077810 */ /* 0x000fc80007ffe0ff */
[----:B------:R-:W-:Y:S01]  /*f5e0*/  ISETP.GE.OR P0, PT, R7, UR4, P0 ;  /* 0x0000000407007c0c */ /* 0x000fe20008706670 */
[----:B------:R-:W-:-:S04]  /*f5f0*/  IMAD R6, R12, c[0x0][0x3e0], RZ ;  /* 0x0000f8000c067a24 */ /* 0x000fc800078e02ff */
[----:B---3--:R3:W-:Y:S01]  /*f600*/  @!P1 ST.E [R10.64], R174 ;  /* 0x000000ae0a009985 */ /* 0x0087e2000c101906 */
[----:B------:R-:W-:Y:S01]  /*f610*/  IMAD.WIDE.U32 R2, R0, c[0x0][0x3e0], R2 ;  /* 0x0000f80000027a25 */ /* 0x000fe200078e0002 */
[----:B-1----:R-:W-:-:S03]  /*f620*/  SHF.R.S32.HI R16, RZ, 0x1f, R18 ;  /* 0x0000001fff107819 */ /* 0x002fc60000011412 */
[----:B------:R-:W-:Y:S01]  /*f630*/  IMAD R5, R0, c[0x0][0x3e4], R6 ;  /* 0x0000f90000057a24 */ /* 0x000fe200078e0206 */
[----:B------:R-:W-:Y:S02]  /*f640*/  SHF.R.S32.HI R0, RZ, 0x1f, R4 ;  /* 0x0000001fff007819 */ /* 0x000fe40000011404 */
[----:B------:R3:W-:Y:S01]  /*f650*/  @!P0 ST.E [R8.64], R65 ;  /* 0x0000004108008985 */ /* 0x0007e2000c101906 */
[----:B------:R-:W-:Y:S01]  /*f660*/  IMAD.IADD R3, R3, 0x1, R5 ;  /* 0x0000000103037824 */ /* 0x000fe200078e0205 */
[----:B------:R-:W-:Y:S01]  /*f670*/  LEA.HI R16, R16, R18, RZ, 0x3 ;  /* 0x0000001210107211 */ /* 0x000fe200078f18ff */
[----:B------:R-:W-:Y:S02]  /*f680*/  IMAD R0, R0, c[0x0][0x3d8], RZ ;  /* 0x0000f60000007a24 */ /* 0x000fe400078e02ff */
[----:B------:R-:W-:Y:S01]  /*f690*/  IMAD.WIDE.U32 R2, R4, c[0x0][0x3d8], R2 ;  /* 0x0000f60004027a25 */ /* 0x000fe200078e0002 */
[----:B------:R-:W-:-:S03]  /*f6a0*/  SHF.R.S32.HI R16, RZ, 0x3, R16 ;  /* 0x00000003ff107819 */ /* 0x000fc60000011410 */
[----:B------:R-:W-:Y:S01]  /*f6b0*/  IMAD R0, R4, c[0x0][0x3dc], R0 ;  /* 0x0000f70004007a24 */ /* 0x000fe200078e0200 */
[----:B------:R-:W-:Y:S01]  /*f6c0*/  LEA R5, P0, R2, c[0x0][0x380], 0x1 ;  /* 0x0000e00002057a11 */ /* 0x000fe200078008ff */
[----:B------:R-:W-:-:S03]  /*f6d0*/  IMAD.IADD R4, R16, 0x1, R17 ;  /* 0x0000000110047824 */ /* 0x000fc600078e0211 */
[----:B------:R-:W-:-:S04]  /*f6e0*/  IADD3 R3, R3, R0, RZ ;  /* 0x0000000003037210 */ /* 0x000fc80007ffe0ff */
[----:B------:R-:W-:Y:S02]  /*f6f0*/  LEA.HI.X R3, R2, c[0x0][0x384], R3, 0x1, P0 ;  /* 0x0000e10002037a11 */ /* 0x000fe400000f0c03 */
[----:B------:R-:W-:Y:S01]  /*f700*/  ISETP.GE.AND P0, PT, R4, UR4, PT ;  /* 0x0000000404007c0c */ /* 0x000fe2000bf06270 */
[----:B------:R3:W1:Y:S01]  /*f710*/  SHFL.IDX PT, R0, R5, RZ, 0x181f ;  /* 0x00181fff05007589 */ /* 0x00066200000e0000 */
[----:B------:R-:W-:Y:S03]  /*f720*/  BSSY B0, `(.L_x_487) ;  /* 0x0000023000007945 */ /* 0x000fe60003800000 */
[----:B------:R3:W4:Y:S04]  /*f730*/  SHFL.IDX PT, R2, R3, RZ, 0x181f ;  /* 0x00181fff03027589 */ /* 0x00072800000e0000 */
[----:B--2---:R3:W2:Y:S04]  /*f740*/  LDS.128 R44, [R13+0x1080] ;  /* 0x001080000d2c7984 */ /* 0x0046a80000000c00 */
        /* <DEDUP_REMOVED lines=12> */
[----:B--2-4-:R-:W2:Y:S01]  /*f810*/  LDS.128 R28, [R13+0x80] ;  /* 0x000080000d1c7984 */ /* 0x014ea20000000c00 */
[----:B-----5:R-:W-:-:S02]  /*f820*/  ISETP.GE.AND P3, PT, R86, c[0x0][0x3c8], PT ;  /* 0x0000f20056007a0c */ /* 0x020fc40003f66270 */
[----:B------:R-:W-:Y:S01]  /*f830*/  ISETP.GE.AND P2, PT, R84, c[0x0][0x3c8], PT ;  /* 0x0000f20054007a0c */ /* 0x000fe20003f46270 */
[----:B------:R-:W4:Y:S01]  /*f840*/  LDS.128 R24, [R13+0x4080] ;  /* 0x004080000d187984 */ /* 0x000f220000000c00 */
[----:B------:R-:W-:Y:S02]  /*f850*/  ISETP.GE.AND P1, PT, R80, c[0x0][0x3c8], PT ;  /* 0x0000f20050007a0c */ /* 0x000fe40003f26270 */
[----:B------:R-:W-:Y:S01]  /*f860*/  ISETP.GE.AND P0, PT, R14, c[0x0][0x3c8], PT ;  /* 0x0000f2000e007a0c */ /* 0x000fe20003f06270 */
[----:B------:R-:W3:Y:S04]  /*f870*/  LDS.128 R20, [R13+0x8080] ;  /* 0x008080000d147984 */ /* 0x000ee80000000c00 */
[----:B------:R1:W3:Y:S02]  /*f880*/  LDS.128 R16, [R13+0xc080] ;  /* 0x00c080000d107984 */ /* 0x0002e40000000c00 */
[----:B-1----:R-:W-:-:S02]  /*f890*/  @!P3 LEA R12, P4, R86, R0, 0x1 ;  /* 0x00000000560cb211 */ /* 0x002fc400078808ff */
[-C--:B---3--:R-:W-:Y:S02]  /*f8a0*/  @!P2 LEA R10, P6, R84, R0.reuse, 0x1 ;  /* 0x00000000540aa211 */ /* 0x088fe400078c08ff */
[----:B------:R-:W-:Y:S02]  /*f8b0*/  @!P1 LEA R8, P5, R80, R0, 0x1 ;  /* 0x0000000050089211 */ /* 0x000fe400078a08ff */
[-C--:B------:R-:W-:Y:S02]  /*f8c0*/  @!P2 LEA.HI.X R11, R84, R2.reuse, R85, 0x1, P6 ;  /* 0x00000002540ba211 */ /* 0x080fe400030f0c55 */
[-C--:B------:R-:W-:Y:S02]  /*f8d0*/  @!P1 LEA.HI.X R9, R80, R2.reuse, R82, 0x1, P5 ;  /* 0x0000000250099211 */ /* 0x080fe400028f0c52 */
[----:B------:R-:W-:Y:S02]  /*f8e0*/  @!P3 LEA.HI.X R13, R86, R2, R87, 0x1, P4 ;  /* 0x00000002560db211 */ /* 0x000fe400020f0c57 */
[----:B------:R-:W-:-:S03]  /*f8f0*/  @!P0 LEA R6, P4, R14, R0, 0x1 ;  /* 0x000000000e068211 */ /* 0x000fc600078808ff */
[----:B--2---:R1:W-:Y:S01]  /*f900*/  @!P3 ST.E.128 [R12.64], R28 ;  /* 0x0000001c0c00b985 */ /* 0x0043e2000c101d06 */
[----:B------:R-:W-:-:S03]  /*f910*/  @!P0 LEA.HI.X R7, R14, R2, R15, 0x1, P4 ;  /* 0x000000020e078211 */ /* 0x000fc600020f0c0f */
[----:B----4-:R1:W-:Y:S04]  /*f920*/  @!P2 ST.E.128 [R10.64], R24 ;  /* 0x000000180a00a985 */ /* 0x0103e8000c101d06 */
[----:B------:R1:W-:Y:S04]  /*f930*/  @!P1 ST.E.128 [R8.64], R20 ;  /* 0x0000001408009985 */ /* 0x0003e8000c101d06 */
[----:B------:R1:W-:Y:S02]  /*f940*/  @!P0 ST.E.128 [R6.64], R16 ;  /* 0x0000001006008985 */ /* 0x0003e4000c101d06 */
.L_x_488:
[----:B--2-4-:R-:W-:Y:S05]  /*f950*/  BSYNC B0 ;  /* 0x0000000000007941 */ /* 0x014fea0003800000 */
.L_x_487:
[----:B-1----:R-:W-:Y:S01]  /*f960*/  IADD3 R6, R4, 0x20, RZ ;  /* 0x0000002004067810 */ /* 0x002fe20007ffe0ff */
[----:B------:R1:W2:Y:S01]  /*f970*/  SHFL.IDX PT, R2, R3, 0x1, 0x181f ;  /* 0x00381f0003027f89 */ /* 0x0002a200000e0000 */
[----:B------:R-:W-:Y:S02]  /*f980*/  BSSY B0, `(.L_x_489) ;  /* 0x0000014000007945 */ /* 0x000fe40003800000 */
[----:B------:R-:W-:Y:S01]  /*f990*/  ISETP.GE.AND P0, PT, R6, UR4, PT ;  /* 0x0000000406007c0c */ /* 0x000fe2000bf06270 */
[----:B------:R1:W4:-:S12]  /*f9a0*/  SHFL.IDX PT, R0, R5, 0x1, 0x181f ;  /* 0x00381f0005007f89 */ /* 0x00031800000e0000 */
[----:B------:R-:W-:Y:S05]  /*f9b0*/  @P0 BRA `(.L_x_490) ;  /* 0x0000010000000947 */ /* 0x000fea0003800000 */
[----:B-----5:R-:W-:Y:S02]  /*f9c0*/  ISETP.GE.AND P3, PT, R86, c[0x0][0x3c8], PT ;  /* 0x0000f20056007a0c */ /* 0x020fe40003f66270 */
[----:B------:R-:W-:Y:S02]  /*f9d0*/  ISETP.GE.AND P2, PT, R84, c[0x0][0x3c8], PT ;  /* 0x0000f20054007a0c */ /* 0x000fe40003f46270 */
[----:B------:R-:W-:Y:S02]  /*f9e0*/  ISETP.GE.AND P1, PT, R80, c[0x0][0x3c8], PT ;  /* 0x0000f20050007a0c */ /* 0x000fe40003f26270 */
[----:B------:R-:W-:-:S07]  /*f9f0*/  ISETP.GE.AND P0, PT, R14, c[0x0][0x3c8], PT ;  /* 0x0000f2000e007a0c */ /* 0x000fce0003f06270 */
[-C--:B----4-:R-:W-:Y:S02]  /*fa00*/  @!P3 LEA R12, P4, R86, R0.reuse, 0x1 ;  /* 0x00000000560cb211 */ /* 0x090fe400078808ff */
[----:B---3--:R-:W-:Y:S02]  /*fa10*/  @!P2 LEA R10, P6, R84, R0, 0x1 ;  /* 0x00000000540aa211 */ /* 0x008fe400078c08ff */
[----:B--2---:R-:W-:Y:S02]  /*fa20*/  @!P3 LEA.HI.X R13, R86, R2, R87, 0x1, P4 ;  /* 0x00000002560db211 */ /* 0x004fe400020f0c57 */
[-C--:B------:R-:W-:Y:S02]  /*fa30*/  @!P1 LEA R8, P5, R80, R0.reuse, 0x1 ;  /* 0x0000000050089211 */ /* 0x080fe400078a08ff */
[----:B------:R-:W-:Y:S01]  /*fa40*/  @!P0 LEA R6, P4, R14, R0, 0x1 ;  /* 0x000000000e068211 */ /* 0x000fe200078808ff */
[----:B------:R2:W-:Y:S01]  /*fa50*/  @!P3 ST.E.128 [R12.64], R44 ;  /* 0x0000002c0c00b985 */ /* 0x0005e2000c101d06 */
[----:B------:R-:W-:-:S02]  /*fa60*/  @!P2 LEA.HI.X R11, R84, R2, R85, 0x1, P6 ;  /* 0x00000002540ba211 */ /* 0x000fc400030f0c55 */
[-C--:B------:R-:W-:Y:S02]  /*fa70*/  @!P1 LEA.HI.X R9, R80, R2.reuse, R82, 0x1, P5 ;  /* 0x0000000250099211 */ /* 0x080fe400028f0c52 */
[----:B------:R-:W-:Y:S01]  /*fa80*/  @!P0 LEA.HI.X R7, R14, R2, R15, 0x1, P4 ;  /* 0x000000020e078211 */ /* 0x000fe200020f0c0f */
[----:B------:R2:W-:Y:S04]  /*fa90*/  @!P2 ST.E.128 [R10.64], R40 ;  /* 0x000000280a00a985 */ /* 0x0005e8000c101d06 */
[----:B------:R2:W-:Y:S04]  /*faa0*/  @!P1 ST.E.128 [R8.64], R36 ;  /* 0x0000002408009985 */ /* 0x0005e8000c101d06 */
[----:B------:R2:W-:Y:S02]  /*fab0*/  @!P0 ST.E.128 [R6.64], R32 ;  /* 0x0000002006008985 */ /* 0x0005e4000c101d06 */
.L_x_490:
[----:B------:R-:W-:Y:S05]  /*fac0*/  BSYNC B0 ;  /* 0x0000000000007941 */ /* 0x000fea0003800000 */
.L_x_489:
[----:B--2---:R-:W-:Y:S01]  /*fad0*/  IADD3 R6, R4, 0x40, RZ ;  /* 0x0000004004067810 */ /* 0x004fe20007ffe0ff */
[----:B------:R2:W1:Y:S01]  /*fae0*/  SHFL.IDX PT, R2, R3, 0x2, 0x181f ;  /* 0x00581f0003027f89 */ /* 0x00046200000e0000 */
[----:B------:R-:W-:Y:S02]  /*faf0*/  BSSY B0, `(.L_x_491) ;  /* 0x0000014000007945 */ /* 0x000fe40003800000 */
[----:B------:R-:W-:Y:S01]  /*fb00*/  ISETP.GE.AND P0, PT, R6, UR4, PT ;  /* 0x0000000406007c0c */ /* 0x000fe2000bf06270 */
[----:B----4-:R2:W4:-:S12]  /*fb10*/  SHFL.IDX PT, R0, R5, 0x2, 0x181f ;  /* 0x00581f0005007f89 */ /* 0x01051800000e0000 */
[----:B------:R-:W-:Y:S05]  /*fb20*/  @P0 BRA `(.L_x_492) ;  /* 0x0000010000000947 */ /* 0x000fea0003800000 */
[----:B-----5:R-:W-:Y:S02]  /*fb30*/  ISETP.GE.AND P3, PT, R86, c[0x0][0x3c8], PT ;  /* 0x0000f20056007a0c */ /* 0x020fe40003f66270 */
[----:B------:R-:W-:Y:S02]  /*fb40*/  ISETP.GE.AND P2, PT, R84, c[0x0][0x3c8], PT ;  /* 0x0000f20054007a0c */ /* 0x000fe40003f46270 */
[----:B------:R-:W-:Y:S02]  /*fb50*/  ISETP.GE.AND P1, PT, R80, c[0x0][0x3c8], PT ;  /* 0x0000f20050007a0c */ /* 0x000fe40003f26270 */
[----:B------:R-:W-:-:S07]  /*fb60*/  ISETP.GE.AND P0, PT, R14, c[0x0][0x3c8], PT ;  /* 0x0000f2000e007a0c */ /* 0x000fce0003f06270 */
[-C--:B----4-:R-:W-:Y:S02]  /*fb70*/  @!P3 LEA R12, P4, R86, R0.reuse, 0x1 ;  /* 0x00000000560cb211 */ /* 0x090fe400078808ff */
[----:B---3--:R-:W-:Y:S02]  /*fb80*/  @!P2 LEA R10, P6, R84, R0, 0x1 ;  /* 0x00000000540aa211 */ /* 0x008fe400078c08ff */
[----:B-1----:R-:W-:Y:S02]  /*fb90*/  @!P3 LEA.HI.X R13, R86, R2, R87, 0x1, P4 ;  /* 0x00000002560db211 */ /* 0x002fe400020f0c57 */
        /* <DEDUP_REMOVED lines=9> */
.L_x_492:
[----:B------:R-:W-:Y:S05]  /*fc30*/  BSYNC B0 ;  /* 0x0000000000007941 */ /* 0x000fea0003800000 */
.L_x_491:
[----:B-1----:R1:W2:Y:S04]  /*fc40*/  SHFL.IDX PT, R2, R3, 0x3, 0x181f ;  /* 0x00781f0003027f89 */ /* 0x0022a800000e0000 */
[----:B----4-:R4:W3:Y:S02]  /*fc50*/  SHFL.IDX PT, R0, R5, 0x3, 0x181f ;  /* 0x00781f0005007f89 */ /* 0x0108e400000e0000 */
[----:B-123--:R-:W-:-:S04]  /*fc60*/  IADD3 R3, R4, 0x60, RZ ;  /* 0x0000006004037810 */ /* 0x00efc80007ffe0ff */
[----:B------:R-:W-:-:S13]  /*fc70*/  ISETP.GE.AND P0, PT, R3, UR4, PT ;  /* 0x0000000403007c0c */ /* 0x000fda000bf06270 */
[----:B------:R-:W-:Y:S05]  /*fc80*/  @P0 BRA `(.L_x_493) ;  /* 0x00000d9000000947 */ /* 0x000fea0003800000 */
[----:B----45:R-:W-:Y:S02]  /*fc90*/  ISETP.GE.AND P2, PT, R86, c[0x0][0x3c8], PT ;  /* 0x0000f20056007a0c */ /* 0x030fe40003f46270 */
[----:B------:R-:W-:Y:S02]  /*fca0*/  ISETP.GE.AND P1, PT, R84, c[0x0][0x3c8], PT ;  /* 0x0000f20054007a0c */ /* 0x000fe40003f26270 */
[----:B------:R-:W-:-:S09]  /*fcb0*/  ISETP.GE.AND P0, PT, R80, c[0x0][0x3c8], PT ;  /* 0x0000f20050007a0c */ /* 0x000fd20003f06270 */
[-C--:B------:R-:W-:Y:S02]  /*fcc0*/  @!P2 LEA R8, P5, R86, R0.reuse, 0x1 ;  /* 0x000000005608a211 */ /* 0x080fe400078a08ff */
[-C--:B------:R-:W-:Y:S02]  /*fcd0*/  @!P1 LEA R6, P4, R84, R0.reuse, 0x1 ;  /* 0x0000000054069211 */ /* 0x080fe400078808ff */
[----:B------:R-:W-:Y:S02]  /*fce0*/  @!P0 LEA R4, P3, R80, R0, 0x1 ;  /* 0x0000000050048211 */ /* 0x000fe400078608ff */
[-C--:B------:R-:W-:Y:S02]  /*fcf0*/  @!P2 LEA.HI.X R9, R86, R2.reuse, R87, 0x1, P5 ;  /* 0x000000025609a211 */ /* 0x080fe400028f0c57 */
[-C--:B------:R-:W-:Y:S02]  /*fd00*/  @!P1 LEA.HI.X R7, R84, R2.reuse, R85, 0x1, P4 ;  /* 0x0000000254079211 */ /* 0x080fe400020f0c55 */
[----:B------:R-:W-:Y:S01]  /*fd10*/  @!P0 LEA.HI.X R5, R80, R2, R82, 0x1, P3 ;  /* 0x0000000250058211 */ /* 0x000fe200018f0c52 */
[----:B------:R1:W-:Y:S04]  /*fd20*/  @!P2 ST.E.128 [R8.64], R72 ;  /* 0x000000480800a985 */ /* 0x0003e8000c101d06 */
[----:B------:R1:W-:Y:S04]  /*fd30*/  @!P1 ST.E.128 [R6.64], R68 ;  /* 0x0000004406009985 */ /* 0x0003e8000c101d06 */
[----:B------:R1:W-:Y:S01]  /*fd40*/  @!P0 ST.E.128 [R4.64], R64 ;  /* 0x0000004004008985 */ /* 0x0003e2000c101d06 */
[----:B------:R-:W-:-:S13]  /*fd50*/  ISETP.GE.AND P0, PT, R14, c[0x0][0x3c8], PT ;  /* 0x0000f2000e007a0c */ /* 0x000fda0003f06270 */
[----:B------:R-:W-:Y:S05]  /*fd60*/  @P0 BRA `(.L_x_493) ;  /* 0x00000cb000000947 */ /* 0x000fea0003800000 */
[----:B-1----:R-:W-:-:S04]  /*fd70*/  LEA R4, P0, R14, R0, 0x1 ;  /* 0x000000000e047211 */ /* 0x002fc800078008ff */
[----:B------:R-:W-:-:S05]  /*fd80*/  LEA.HI.X R5, R14, R2, R15, 0x1, P0 ;  /* 0x000000020e057211 */ /* 0x000fca00000f0c0f */
[----:B------:R1:W-:Y:S01]  /*fd90*/  ST.E.128 [R4.64], R76 ;  /* 0x0000004c04007985 */ /* 0x0003e2000c101d06 */
[----:B------:R-:W-:Y:S05]  /*fda0*/  BRA `(.L_x_493) ;  /* 0x00000c7000007947 */ /* 0x000fea0003800000 */
.L_x_485:
[----:B------:R-:W3:Y:S04]  /*fdb0*/  LDL R0, [R1+0xa0] ;  /* 0x0000a00001007983 */ /* 0x000ee80000100800 */
[----:B------:R-:W4:Y:S04]  /*fdc0*/  LDL R14, [R1+0xa4] ;  /* 0x0000a400010e7983 */ /* 0x000f280000100800 */
[----:B------:R-:W5:Y:S01]  /*fdd0*/  LDL R13, [R1+0xa8] ;  /* 0x0000a800010d7983 */ /* 0x000f620000100800 */
[----:B------:R-:W-:Y:S03]  /*fde0*/  BSSY B0, `(.L_x_494) ;  /* 0x0000025000007945 */ /* 0x000fe60003800000 */
[----:B------:R-:W1:Y:S02]  /*fdf0*/  S2R R12, SR_TID.X ;  /* 0x00000000000c7919 */ /* 0x000e640000002100 */
[----:B-1----:R-:W-:Y:S01]  /*fe00*/  ISETP.GE.AND P0, PT, R12, 0x80, PT ;  /* 0x000000800c00780c */ /* 0x002fe20003f06270 */
[----:B---3--:R-:W-:Y:S01]  /*fe10*/  IMAD.MOV.U32 R11, RZ, RZ, R0 ;  /* 0x000000ffff0b7224 */ /* 0x008fe200078e0000 */
[----:B----4-:R-:W-:-:S02]  /*fe20*/  SHF.R.S32.HI R7, RZ, 0x1f, R14 ;  /* 0x0000001fff077819 */ /* 0x010fc4000001140e */
[----:B-----5:R-:W-:-:S09]  /*fe30*/  SHF.R.S32.HI R8, RZ, 0x1f, R13 ;  /* 0x0000001fff087819 */ /* 0x020fd2000001140d */
[----:B------:R-:W-:Y:S05]  /*fe40*/  @P0 BRA `(.L_x_495) ;  /* 0x000001e000000947 */ /* 0x000fea0003800000 */
[----:B------:R-:W-:Y:S02]  /*fe50*/  MOV R2, c[0x0][0x4e8] ;  /* 0x00013a0000027a02 */ /* 0x000fe40000000f00 */
[----:B------:R-:W-:-:S03]  /*fe60*/  IADD3 R6, R11, R12, RZ ;  /* 0x0000000c0b067210 */ /* 0x000fc60007ffe0ff */
[----:B------:R-:W-:-:S05]  /*fe70*/  IMAD R0, R2, c[0x0][0x388], RZ ;  /* 0x0000e20002007a24 */ /* 0x000fca00078e02ff */
[----:B------:R-:W-:-:S13]  /*fe80*/  ISETP.GE.AND P0, PT, R6, R0, PT ;  /* 0x000000000600720c */ /* 0x000fda0003f06270 */
[----:B------:R-:W-:Y:S05]  /*fe90*/  @P0 BRA `(.L_x_495) ;  /* 0x0000019000000947 */ /* 0x000fea0003800000 */
[----:B------:R-:W-:Y:S01]  /*fea0*/  ISETP.NE.AND P0, PT, R2, 0x1, PT ;  /* 0x000000010200780c */ /* 0x000fe20003f05270 */
[----:B------:R-:W-:Y:S01]  /*feb0*/  IMAD R4, R7, c[0x0][0x490], RZ ;  /* 0x0001240007047a24 */ /* 0x000fe200078e02ff */
[----:B------:R-:W-:Y:S01]  /*fec0*/  MOV R0, R6 ;  /* 0x0000000600007202 */ /* 0x000fe20000000f00 */
[----:B------:R-:W-:-:S04]  /*fed0*/  IMAD.WIDE.U32 R2, R14, c[0x0][0x490], RZ ;  /* 0x000124000e027a25 */ /* 0x000fc800078e00ff */
[----:B------:R-:W-:Y:S02]  /*fee0*/  IMAD R4, R14, c[0x0][0x494], R4 ;  /* 0x000125000e047a24 */ /* 0x000fe400078e0204 */
[----:B------:R-:W-:-:S03]  /*fef0*/  IMAD R10, R8, c[0x0][0x498], RZ ;  /* 0x00012600080a7a24 */ /* 0x000fc600078e02ff */
[----:B------:R-:W-:Y:S01]  /*ff00*/  IADD3 R3, R3, R4, RZ ;  /* 0x0000000403037210 */ /* 0x000fe20007ffe0ff */
[----:B------:R-:W-:-:S05]  /*ff10*/  @P0 IMAD.HI.U32 R5, R6, c[0x0][0x4ec], RZ ;  /* 0x00013b0006050a27 */ /* 0x000fca00078e00ff */
[----:B------:R-:W-:Y:S01]  /*ff20*/  @P0 SHF.R.U32.HI R0, RZ, c[0x0][0x4f0], R5 ;  /* 0x00013c00ff000a19 */ /* 0x000fe20000011605 */
[----:B------:R-:W-:-:S03]  /*ff30*/  IMAD.WIDE.U32 R4, R13, c[0x0][0x498], R2 ;  /* 0x000126000d047a25 */ /* 0x000fc600078e0002 */
[C---:B------:R-:W-:Y:S01]  /*ff40*/  IADD3 R9, -R0.reuse, RZ, RZ ;  /* 0x000000ff00097210 */ /* 0x040fe20007ffe1ff */
[----:B------:R-:W-:Y:S01]  /*ff50*/  IMAD R3, R13, c[0x0][0x49c], R10 ;  /* 0x000127000d037a24 */ /* 0x000fe200078e020a */
[----:B------:R-:W-:-:S03]  /*ff60*/  IADD3 R4, P0, R0, R4, RZ ;  /* 0x0000000400047210 */ /* 0x000fc60007f1e0ff */
[----:B------:R-:W-:Y:S01]  /*ff70*/  IMAD R2, R9, c[0x0][0x4e8], R6 ;  /* 0x00013a0009027a24 */ /* 0x000fe200078e0206 */
[----:B------:R-:W-:-:S04]  /*ff80*/  SHF.R.S32.HI R6, RZ, 0x1f, R0 ;  /* 0x0000001fff067819 */ /* 0x000fc80000011400 */
[----:B------:R-:W-:Y:S02]  /*ff90*/  SHF.R.S32.HI R0, RZ, 0x1f, R2 ;  /* 0x0000001fff007819 */ /* 0x000fe40000011402 */
[----:B------:R-:W-:-:S03]  /*ffa0*/  IADD3.X R5, R6, R5, R3, P0, !PT ;  /* 0x0000000506057210 */ /* 0x000fc600007fe403 */
[----:B------:R-:W-:-:S04]  /*ffb0*/  IMAD R0, R0, c[0x0][0x488], RZ ;  /* 0x0001220000007a24 */ /* 0x000fc800078e02ff */
[C---:B------:R-:W-:Y:S02]  /*ffc0*/  IMAD R0, R2.reuse, c[0x0][0x48c], R0 ;  /* 0x0001230002007a24 */ /* 0x040fe400078e0200 */
[----:B------:R-:W-:-:S05]  /*ffd0*/  IMAD.WIDE.U32 R2, R2, c[0x0][0x488], R4 ;  /* 0x0001220002027a25 */ /* 0x000fca00078e0004 */
[----:B------:R-:W-:Y:S02]  /*ffe0*/  IADD3 R0, R3, R0, RZ ;  /* 0x0000000003007210 */ /* 0x000fe40007ffe0ff */
[----:B------:R-:W-:-:S04]  /*fff0*/  LEA R4, P0, R2, c[0x0][0x450], 0x2 ;  /* 0x0001140002047a11 */ /* 0x000fc800078010ff */
[----:B------:R-:W-:Y:S02]  /*10000*/  LEA.HI.X R5, R2, c[0x0][0x454], R0, 0x2, P0 ;  /* 0x0001150002057a11 */ /* 0x000fe400000f1400 */
[----:B------:R-:W-:-:S05]  /*10010*/  MOV R0, 0xff800000 ;  /* 0xff80000000007802 */ /* 0x000fca0000000f00 */
[----:B------:R1:W-:Y:S02]  /*10020*/  STG.E [R4.64], R0 ;  /* 0x0000000004007986 */ /* 0x0003e4000c101906 */
.L_x_495:
[----:B------:R-:W-:Y:S05]  /*10030*/  BSYNC B0 ;  /* 0x0000000000007941 */ /* 0x000fea0003800000 */
.L_x_494:
[----:B------:R-:W3:Y:S01]  /*10040*/  LDL R2, [R1+0xe8] ;  /* 0x0000e80001027983 */ /* 0x000ee20000100800 */
[----:B-1----:R-:W-:Y:S01]  /*10050*/  MOV R0, c[0x0][0x4e8] ;  /* 0x00013a0000007a02 */ /* 0x002fe20000000f00 */
[----:B------:R-:W-:Y:S01]  /*10060*/  IMAD R7, R7, c[0x0][0x3e8], RZ ;  /* 0x0000fa0007077a24 */ /* 0x000fe200078e02ff */
[----:B------:R-:W-:Y:S01]  /*10070*/  SHF.R.S32.HI R9, RZ, 0x1f, R12 ;  /* 0x0000001fff097819 */ /* 0x000fe2000001140c */
[----:B------:R-:W-:Y:S01]  /*10080*/  IMAD R5, R8, c[0x0][0x3f0], RZ ;  /* 0x0000fc0008057a24 */ /* 0x000fe200078e02ff */
[----:B------:R-:W-:Y:S01]  /*10090*/  ISETP.NE.AND P0, PT, R0, 0x1, PT ;  /* 0x000000010000780c */ /* 0x000fe20003f05270 */
[----:B------:R-:W-:Y:S01]  /*100a0*/  IMAD R7, R14, c[0x0][0x3ec], R7 ;  /* 0x0000fb000e077a24 */ /* 0x000fe200078e0207 */
[----:B------:R-:W-:-:S04]  /*100b0*/  LEA.HI R9, R9, R12, RZ, 0x3 ;  /* 0x0000000c09097211 */ /* 0x000fc800078f18ff */
[----:B------:R-:W-:-:S04]  /*100c0*/  SHF.R.S32.HI R9, RZ, 0x3, R9 ;  /* 0x00000003ff097819 */ /* 0x000fc80000011409 */
[-C--:B------:R-:W-:Y:S02]  /*100d0*/  IADD3 R12, R9, R11.reuse, RZ ;  /* 0x0000000b090c7210 */ /* 0x080fe40007ffe0ff */
[----:B---3--:R-:W-:Y:S01]  /*100e0*/  IADD3 R4, R2, R11, RZ ;  /* 0x0000000b02047210 */ /* 0x008fe20007ffe0ff */
[----:B------:R-:W-:-:S03]  /*100f0*/  IMAD.WIDE.U32 R2, R14, c[0x0][0x3e8], RZ ;  /* 0x0000fa000e027a25 */ /* 0x000fc600078e00ff */
[----:B------:R-:W-:Y:S01]  /*10100*/  MOV R0, R4 ;  /* 0x0000000400007202 */ /* 0x000fe20000000f00 */
[----:B------:R-:W-:-:S04]  /*10110*/  @P0 IMAD.HI.U32 R6, R4, c[0x0][0x4ec], RZ ;  /* 0x00013b0004060a27 */ /* 0x000fc800078e00ff */
[----:B------:R-:W-:Y:S01]  /*10120*/  IMAD.IADD R3, R3, 0x1, R7 ;  /* 0x0000000103037824 */ /* 0x000fe200078e0207 */
[----:B------:R-:W-:Y:S01]  /*10130*/  @P0 SHF.R.U32.HI R0, RZ, c[0x0][0x4f0], R6 ;  /* 0x00013c00ff000a19 */ /* 0x000fe20000011606 */
[C---:B------:R-:W-:Y:S02]  /*10140*/  IMAD R7, R13.reuse, c[0x0][0x3f4], R5 ;  /* 0x0000fd000d077a24 */ /* 0x040fe400078e0205 */
[----:B------:R-:W-:Y:S01]  /*10150*/  IMAD.WIDE.U32 R2, R13, c[0x0][0x3f0], R2 ;  /* 0x0000fc000d027a25 */ /* 0x000fe200078e0002 */
[----:B------:R-:W-:Y:S02]  /*10160*/  SHF.R.S32.HI R6, RZ, 0x1f, R0 ;  /* 0x0000001fff067819 */ /* 0x000fe40000011400 */
[----:B------:R-:W-:Y:S02]  /*10170*/  IADD3 R5, -R0, RZ, RZ ;  /* 0x000000ff00057210 */ /* 0x000fe40007ffe1ff */
[----:B------:R-:W-:Y:S01]  /*10180*/  IADD3 R3, R3, R7, RZ ;  /* 0x0000000703037210 */ /* 0x000fe20007ffe0ff */
[----:B------:R-:W-:-:S02]  /*10190*/  IMAD R6, R6, c[0x0][0x3e0], RZ ;  /* 0x0000f80006067a24 */ /* 0x000fc400078e02ff */
[----:B------:R-:W-:Y:S02]  /*101a0*/  IMAD R4, R5, c[0x0][0x4e8], R4 ;  /* 0x00013a0005047a24 */ /* 0x000fe400078e0204 */
[C---:B------:R-:W-:Y:S02]  /*101b0*/  IMAD R5, R0.reuse, c[0x0][0x3e4], R6 ;  /* 0x0000f90000057a24 */ /* 0x040fe400078e0206 */
[----:B------:R-:W-:Y:S01]  /*101c0*/  IMAD.WIDE.U32 R2, R0, c[0x0][0x3e0], R2 ;  /* 0x0000f80000027a25 */ /* 0x000fe200078e0002 */
[----:B------:R-:W-:-:S03]  /*101d0*/  SHF.R.S32.HI R0, RZ, 0x1f, R4 ;  /* 0x0000001fff007819 */ /* 0x000fc60000011404 */
[----:B------:R-:W-:Y:S02]  /*101e0*/  IMAD.IADD R3, R3, 0x1, R5 ;  /* 0x0000000103037824 */ /* 0x000fe400078e0205 */
[----:B------:R-:W-:Y:S02]  /*101f0*/  IMAD R0, R0, c[0x0][0x3d8], RZ ;  /* 0x0000f60000007a24 */ /* 0x000fe400078e02ff */
[----:B------:R-:W-:-:S04]  /*10200*/  IMAD.WIDE.U32 R2, R4, c[0x0][0x3d8], R2 ;  /* 0x0000f60004027a25 */ /* 0x000fc800078e0002 */
[----:B------:R-:W-:Y:S01]  /*10210*/  IMAD R4, R4, c[0x0][0x3dc], R0 ;  /* 0x0000f70004047a24 */ /* 0x000fe200078e0200 */
[----:B------:R-:W-:-:S04]  /*10220*/  LEA R13, P0, R2, c[0x0][0x380], 0x1 ;  /* 0x0000e000020d7a11 */ /* 0x000fc800078008ff */
[----:B------:R-:W-:-:S04]  /*10230*/  IADD3 R3, R3, R4, RZ ;  /* 0x0000000403037210 */ /* 0x000fc80007ffe0ff */
[----:B------:R-:W-:Y:S01]  /*10240*/  LEA.HI.X R3, R2, c[0x0][0x384], R3, 0x1, P0 ;  /* 0x0000e10002037a11 */ /* 0x000fe200000f0c03 */
[----:B------:R-:W-:Y:S05]  /*10250*/  BRA.DIV ~URZ, `(.L_x_496) ;  /* 0x00000a927f007947 */ /* 0x000fea000b800000 */
[----:B------:R1:W3:Y:S02]  /*10260*/  SHFL.IDX PT, R2, R3, RZ, 0x181f ;  /* 0x00181fff03027589 */ /* 0x0002e400000e0000 */
.L_x_514:
[----:B------:R-:W-:Y:S05]  /*10270*/  BRA.DIV ~URZ, `(.L_x_497) ;  /* 0x00000ae27f007947 */ /* 0x000fea000b800000 */
[----:B------:R4:W1:Y:S02]  /*10280*/  SHFL.IDX PT, R0, R13, RZ, 0x181f ;  /* 0x00181fff0d007589 */ /* 0x00086400000e0000 */
.L_x_515:
[----:B------:R-:W-:Y:S01]  /*10290*/  MOV R14, c[0x0][0x4e8] ;  /* 0x00013a00000e7a02 */ /* 0x000fe20000000f00 */
[----:B------:R-:W-:Y:S04]  /*102a0*/  BSSY B0, `(.L_x_498) ;  /* 0x000001b000007945 */ /* 0x000fe80003800000 */
[----:B------:R-:W-:-:S05]  /*102b0*/  IMAD R14, R14, c[0x0][0x388], RZ ;  /* 0x0000e2000e0e7a24 */ /* 0x000fca00078e02ff */
[----:B------:R-:W-:-:S13]  /*102c0*/  ISETP.GE.AND P0, PT, R12, R14, PT ;  /* 0x0000000e0c00720c */ /* 0x000fda0003f06270 */
[----:B------:R-:W-:Y:S05]  /*102d0*/  @P0 BRA `(.L_x_499) ;  /* 0x0000017000000947 */ /* 0x000fea0003800000 */
[----:B------:R-:W5:Y:S04]  /*102e0*/  LDL.64 R6, [R1+0x90] ;  /* 0x0000900001067983 */ /* 0x000f680000100a00 */
[----:B--2---:R-:W2:Y:S04]  /*102f0*/  LDL R4, [R1+0x9c] ;  /* 0x00009c0001047983 */ /* 0x004ea80000100800 */
[----:B----4-:R-:W4:Y:S04]  /*10300*/  LDL R17, [R1+0x98] ;  /* 0x0000980001117983 */ /* 0x010f280000100800 */
[----:B---3--:R-:W3:Y:S04]  /*10310*/  LDL R15, [R1+0x88] ;  /* 0x00008800010f7983 */ /* 0x008ee80000100800 */
[----:B------:R-:W3:Y:S04]  /*10320*/  LDL R5, [R1+0xbc] ;  /* 0x0000bc0001057983 */ /* 0x000ee80000100800 */
[----:B------:R-:W3:Y:S04]  /*10330*/  LDL R18, [R1+0xb8] ;  /* 0x0000b80001127983 */ /* 0x000ee80000100800 */
[----:B------:R-:W3:Y:S01]  /*10340*/  LDL R16, [R1+0xb4] ;  /* 0x0000b40001107983 */ /* 0x000ee20000100800 */
[----:B-----5:R-:W-:-:S02]  /*10350*/  ISETP.GE.AND P3, PT, R6, c[0x0][0x3c8], PT ;  /* 0x0000f20006007a0c */ /* 0x020fc40003f66270 */
[----:B--2---:R-:W-:Y:S02]  /*10360*/  ISETP.GE.AND P2, PT, R4, c[0x0][0x3c8], PT ;  /* 0x0000f20004007a0c */ /* 0x004fe40003f46270 */
[----:B----4-:R-:W-:Y:S02]  /*10370*/  ISETP.GE.AND P1, PT, R17, c[0x0][0x3c8], PT ;  /* 0x0000f20011007a0c */ /* 0x010fe40003f26270 */
[----:B---3--:R-:W-:-:S07]  /*10380*/  ISETP.GE.AND P0, PT, R15, c[0x0][0x3c8], PT ;  /* 0x0000f2000f007a0c */ /* 0x008fce0003f06270 */
[-C--:B-1----:R-:W-:Y:S02]  /*10390*/  @!P3 LEA R10, P4, R6, R0.reuse, 0x1 ;  /* 0x00000000060ab211 */ /* 0x082fe400078808ff */
[----:B------:R-:W-:Y:S02]  /*103a0*/  @!P2 LEA R8, P6, R4, R0, 0x1 ;  /* 0x000000000408a211 */ /* 0x000fe400078c08ff */
[----:B------:R-:W-:Y:S02]  /*103b0*/  @!P3 LEA.HI.X R11, R6, R2, R7, 0x1, P4 ;  /* 0x00000002060bb211 */ /* 0x000fe400020f0c07 */
[----:B------:R-:W-:Y:S02]  /*103c0*/  @!P1 LEA R6, P5, R17, R0, 0x1 ;  /* 0x0000000011069211 */ /* 0x000fe400078a08ff */
[----:B------:R-:W-:Y:S02]  /*103d0*/  @!P2 LEA.HI.X R9, R4, R2, R5, 0x1, P6 ;  /* 0x000000020409a211 */ /* 0x000fe400030f0c05 */
[----:B------:R-:W-:-:S02]  /*103e0*/  @!P0 LEA R4, P4, R15, R0, 0x1 ;  /* 0x000000000f048211 */ /* 0x000fc400078808ff */
[-C--:B------:R-:W-:Y:S02]  /*103f0*/  @!P1 LEA.HI.X R7, R17, R2.reuse, R18, 0x1, P5 ;  /* 0x0000000211079211 */ /* 0x080fe400028f0c12 */
[----:B------:R-:W-:Y:S01]  /*10400*/  @!P0 LEA.HI.X R5, R15, R2, R16, 0x1, P4 ;  /* 0x000000020f058211 */ /* 0x000fe200020f0c10 */
[----:B------:R1:W-:Y:S04]  /*10410*/  @!P3 ST.E.128 [R10.64], RZ ;  /* 0x000000ff0a00b985 */ /* 0x0003e8000c101d06 */
[----:B------:R1:W-:Y:S04]  /*10420*/  @!P2 ST.E.128 [R8.64], RZ ;  /* 0x000000ff0800a985 */ /* 0x0003e8000c101d06 */
[----:B------:R1:W-:Y:S04]  /*10430*/  @!P1 ST.E.128 [R6.64], RZ ;  /* 0x000000ff06009985 */ /* 0x0003e8000c101d06 */
[----:B------:R1:W-:Y:S02]  /*10440*/  @!P0 ST.E.128 [R4.64], RZ ;  /* 0x000000ff04008985 */ /* 0x0003e4000c101d06 */
.L_x_499:
[----:B------:R-:W-:Y:S05]  /*10450*/  BSYNC B0 ;  /* 0x0000000000007941 */ /* 0x000fea0003800000 */
.L_x_498:
[----:B------:R-:W-:Y:S05]  /*10460*/  BRA.DIV ~URZ, `(.L_x_500) ;  /* 0x000009527f007947 */ /* 0x000fea000b800000 */
[----:B---3--:R3:W2:Y:S04]  /*10470*/  SHFL.IDX PT, R2, R3, 0x1, 0x181f ;  /* 0x00381f0003027f89 */ /* 0x0086a800000e0000 */
[----:B-1----:R3:W1:Y:S02]  /*10480*/  SHFL.IDX PT, R0, R13, 0x1, 0x181f ;  /* 0x00381f000d007f89 */ /* 0x00266400000e0000 */
.L_x_516:
[----:B------:R-:W-:Y:S01]  /*10490*/  IADD3 R4, R12, 0x20, RZ ;  /* 0x000000200c047810 */ /* 0x000fe20007ffe0ff */
[----:B------:R-:W-:Y:S03]  /*104a0*/  BSSY B0, `(.L_x_501) ;  /* 0x000001a000007945 */ /* 0x000fe60003800000 */
[----:B------:R-:W-:-:S13]  /*104b0*/  ISETP.GE.AND P0, PT, R4, R14, PT ;  /* 0x0000000e0400720c */ /* 0x000fda0003f06270 */
[----:B------:R-:W-:Y:S05]  /*104c0*/  @P0 BRA `(.L_x_502) ;  /* 0x0000017000000947 */ /* 0x000fea0003800000 */
[----:B------:R-:W5:Y:S04]  /*104d0*/  LDL.64 R6, [R1+0x90] ;  /* 0x0000900001067983 */ /* 0x000f680000100a00 */
[----:B---3--:R-:W3:Y:S04]  /*104e0*/  LDL R5, [R1+0x9c] ;  /* 0x00009c0001057983 */ /* 0x008ee80000100800 */
[----:B----4-:R-:W4:Y:S04]  /*104f0*/  LDL R17, [R1+0x98] ;  /* 0x0000980001117983 */ /* 0x010f280000100800 */
[----:B--2---:R-:W2:Y:S04]  /*10500*/  LDL R15, [R1+0x88] ;  /* 0x00008800010f7983 */ /* 0x004ea80000100800 */
[----:B------:R-:W2:Y:S04]  /*10510*/  LDL R19, [R1+0xbc] ;  /* 0x0000bc0001137983 */ /* 0x000ea80000100800 */
[----:B------:R-:W2:Y:S04]  /*10520*/  LDL R18, [R1+0xb8] ;  /* 0x0000b80001127983 */ /* 0x000ea80000100800 */
[----:B------:R-:W2:Y:S01]  /*10530*/  LDL R16, [R1+0xb4] ;  /* 0x0000b40001107983 */ /* 0x000ea20000100800 */
[----:B-----5:R-:W-:-:S02]  /*10540*/  ISETP.GE.AND P3, PT, R6, c[0x0][0x3c8], PT ;  /* 0x0000f20006007a0c */ /* 0x020fc40003f66270 */
[----:B---3--:R-:W-:Y:S02]  /*10550*/  ISETP.GE.AND P2, PT, R5, c[0x0][0x3c8], PT ;  /* 0x0000f20005007a0c */ /* 0x008fe40003f46270 */
[----:B----4-:R-:W-:Y:S02]  /*10560*/  ISETP.GE.AND P1, PT, R17, c[0x0][0x3c8], PT ;  /* 0x0000f20011007a0c */ /* 0x010fe40003f26270 */
[----:B--2---:R-:W-:-:S07]  /*10570*/  ISETP.GE.AND P0, PT, R15, c[0x0][0x3c8], PT ;  /* 0x0000f2000f007a0c */ /* 0x004fce0003f06270 */
[CC--:B-1----:R-:W-:Y:S02]  /*10580*/  @!P3 LEA R10, P4, R6.reuse, R0.reuse, 0x1 ;  /* 0x00000000060ab211 */ /* 0x0c2fe400078808ff */
        /* <DEDUP_REMOVED lines=11> */
.L_x_502:
[----:B------:R-:W-:Y:S05]  /*10640*/  BSYNC B0 ;  /* 0x0000000000007941 */ /* 0x000fea0003800000 */
.L_x_501:
[----:B------:R-:W-:Y:S05]  /*10650*/  BRA.DIV ~URZ, `(.L_x_503) ;  /* 0x000008227f007947 */ /* 0x000fea000b800000 */
[----:B--2---:R2:W3:Y:S02]  /*10660*/  SHFL.IDX PT, R2, R3, 0x2, 0x181f ;  /* 0x00581f0003027f89 */ /* 0x0044e400000e0000 */
.L_x_517:
[----:B------:R-:W-:Y:S05]  /*10670*/  BRA.DIV ~URZ, `(.L_x_504) ;  /* 0x000008727f007947 */ /* 0x000fea000b800000 */
[----:B-1----:R1:W2:Y:S02]  /*10680*/  SHFL.IDX PT, R0, R13, 0x2, 0x181f ;  /* 0x00581f000d007f89 */ /* 0x0022a400000e0000 */
.L_x_518:
[----:B------:R-:W-:Y:S01]  /*10690*/  IADD3 R4, R12, 0x40, RZ ;  /* 0x000000400c047810 */ /* 0x000fe20007ffe0ff */
[----:B------:R-:W-:Y:S03]  /*106a0*/  BSSY B0, `(.L_x_505) ;  /* 0x000001a000007945 */ /* 0x000fe60003800000 */
[----:B------:R-:W-:-:S13]  /*106b0*/  ISETP.GE.AND P0, PT, R4, R14, PT ;  /* 0x0000000e0400720c */ /* 0x000fda0003f06270 */
[----:B------:R-:W-:Y:S05]  /*106c0*/  @P0 BRA `(.L_x_506) ;  /* 0x0000017000000947 */ /* 0x000fea0003800000 */
[----:B------:R-:W5:Y:S04]  /*106d0*/  LDL.64 R6, [R1+0x90] ;  /* 0x0000900001067983 */ /* 0x000f680000100a00 */
[----:B----4-:R-:W4:Y:S04]  /*106e0*/  LDL R5, [R1+0x9c] ;  /* 0x00009c0001057983 */ /* 0x010f280000100800 */
[----:B---3--:R-:W3:Y:S04]  /*106f0*/  LDL R17, [R1+0x98] ;  /* 0x0000980001117983 */ /* 0x008ee80000100800 */
[----:B--2---:R-:W2:Y:S04]  /*10700*/  LDL R15, [R1+0x88] ;  /* 0x00008800010f7983 */ /* 0x004ea80000100800 */
[----:B------:R-:W2:Y:S04]  /*10710*/  LDL R19, [R1+0xbc] ;  /* 0x0000bc0001137983 */ /* 0x000ea80000100800 */
[----:B------:R-:W2:Y:S04]  /*10720*/  LDL R18, [R1+0xb8] ;  /* 0x0000b80001127983 */ /* 0x000ea80000100800 */
[----:B------:R-:W2:Y:S01]  /*10730*/  LDL R16, [R1+0xb4] ;  /* 0x0000b40001107983 */ /* 0x000ea20000100800 */
[----:B-----5:R-:W-:-:S02]  /*10740*/  ISETP.GE.AND P3, PT, R6, c[0x0][0x3c8], PT ;  /* 0x0000f20006007a0c */ /* 0x020fc40003f66270 */
[----:B----4-:R-:W-:Y:S02]  /*10750*/  ISETP.GE.AND P2, PT, R5, c[0x0][0x3c8], PT ;  /* 0x0000f20005007a0c */ /* 0x010fe40003f46270 */
[----:B---3--:R-:W-:Y:S02]  /*10760*/  ISETP.GE.AND P1, PT, R17, c[0x0][0x3c8], PT ;  /* 0x0000f20011007a0c */ /* 0x008fe40003f26270 */
[----:B--2---:R-:W-:-:S07]  /*10770*/  ISETP.GE.AND P0, PT, R15, c[0x0][0x3c8], PT ;  /* 0x0000f2000f007a0c */ /* 0x004fce0003f06270 */
[CC--:B------:R-:W-:Y:S02]  /*10780*/  @!P3 LEA R10, P4, R6.reuse, R0.reuse, 0x1 ;  /* 0x00000000060ab211 */ /* 0x0c0fe400078808ff */
        /* <DEDUP_REMOVED lines=11> */
.L_x_506:
[----:B------:R-:W-:Y:S05]  /*10840*/  BSYNC B0 ;  /* 0x0000000000007941 */ /* 0x000fea0003800000 */
.L_x_505:
[----:B------:R-:W-:Y:S05]  /*10850*/  BRA.DIV ~URZ, `(.L_x_507) ;  /* 0x000006f27f007947 */ /* 0x000fea000b800000 */
[----:B---3--:R3:W1:Y:S04]  /*10860*/  SHFL.IDX PT, R2, R3, 0x3, 0x181f ;  /* 0x00781f0003027f89 */ /* 0x00866800000e0000 */
[----:B--2---:R3:W2:Y:S02]  /*10870*/  SHFL.IDX PT, R0, R13, 0x3, 0x181f ;  /* 0x00781f000d007f89 */ /* 0x0046a400000e0000 */
.L_x_519:
[----:B------:R-:W-:-:S04]  /*10880*/  IADD3 R12, R12, 0x60, RZ ;  /* 0x000000600c0c7810 */ /* 0x000fc80007ffe0ff */
        /* <DEDUP_REMOVED lines=8> */
[----:B-1----:R-:W2:Y:S01]  /*10910*/  LDL R13, [R1+0xb4] ;  /* 0x0000b400010d7983 */ /* 0x002ea20000100800 */
[----:B-----5:R-:W-:-:S02]  /*10920*/  ISETP.GE.AND P3, PT, R6, c[0x0][0x3c8], PT ;  /* 0x0000f20006007a0c */ /* 0x020fc40003f66270 */
[----:B---3--:R-:W-:Y:S02]  /*10930*/  ISETP.GE.AND P2, PT, R4, c[0x0][0x3c8], PT ;  /* 0x0000f20004007a0c */ /* 0x008fe40003f46270 */
[----:B----4-:R-:W-:Y:S02]  /*10940*/  ISETP.GE.AND P1, PT, R15, c[0x0][0x3c8], PT ;  /* 0x0000f2000f007a0c */ /* 0x010fe40003f26270 */
[----:B--2---:R-:W-:-:S07]  /*10950*/  ISETP.GE.AND P0, PT, R3, c[0x0][0x3c8], PT ;  /* 0x0000f20003007a0c */ /* 0x004fce0003f06270 */
[-C--:B------:R-:W-:Y:S02]  /*10960*/  @!P3 LEA R10, P4, R6, R0.reuse, 0x1 ;  /* 0x00000000060ab211 */ /* 0x080fe400078808ff */
        /* <DEDUP_REMOVED lines=11> */
.L_x_493:
[----:B----4-:R-:W-:Y:S05]  /*10a20*/  BSYNC B1 ;  /* 0x0000000000017941 */ /* 0x010fea0003800000 */
.L_x_484:
[----:B--2---:R-:W2:Y:S02]  /*10a30*/  LDL R0, [R1+0xec] ;  /* 0x0000ec0001007983 */ /* 0x004ea40000100800 */
[----:B--2---:R-:W-:-:S13]  /*10a40*/  ISETP.NE.AND P0, PT, R0, RZ, PT ;  /* 0x000000ff0000720c */ /* 0x004fda0003f05270 */
[----:B------:R-:W-:Y:S01]  /*10a50*/  @P0 WARPSYNC 0xffffffff ;  /* 0xffffffff00000948 */ /* 0x000fe20003800000 */
[----:B------:R-:W-:Y:S06]  /*10a60*/  @P0 BAR.SYNC.DEFER_BLOCKING 0x5, 0x100 ;  /* 0x0144000000000b1d */ /* 0x000fec0000010000 */
[----:B------:R-:W2:Y:S04]  /*10a70*/  @P0 LDS R0, [0x18100] ;  /* 0x01810000ff000984 */ /* 0x000ea80000000800 */
[----:B--2---:R2:W-:Y:S04]  /*10a80*/  @P0 STL [R1+0xc0], R0 ;  /* 0x0000c00001000387 */ /* 0x0045e80000100800 */
[----:B------:R-:W-:Y:S06]  /*10a90*/  @P0 BAR.ARV 0x4, 0x100 ;  /* 0x0104000000000b1d */ /* 0x000fec0000002000 */
[----:B------:R-:W-:Y:S05]  /*10aa0*/  @P0 BRA `(.L_x_508) ;  /* 0x0000009000000947 */ /* 0x000fea0003800000 */
[----:B------:R-:W-:Y:S05]  /*10ab0*/  BRA.DIV ~URZ, `(.L_x_509) ;  /* 0x000005527f007947 */ /* 0x000fea000b800000 */
[----:B--2---:R2:W4:Y:S02]  /*10ac0*/  SHFL.IDX PT, R0, R81, RZ, 0x1f ;  /* 0x00001fff51007589 */ /* 0x00452400000e0000 */
.L_x_520:
[----:B-1----:R-:W1:Y:S01]  /*10ad0*/  S2R R2, SR_TID.X ;  /* 0x0000000000027919 */ /* 0x002e620000002100 */
[----:B------:R-:W-:Y:S03]  /*10ae0*/  WARPSYNC 0xffffffff ;  /* 0xffffffff00007948 */ /* 0x000fe60003800000 */
[----:B------:R-:W-:Y:S06]  /*10af0*/  BAR.SYNC.DEFER_BLOCKING 0x4, 0x100 ;  /* 0x0104000000007b1d */ /* 0x000fec0000010000 */
[----:B----4-:R4:W-:Y:S01]  /*10b00*/  STL [R1+0xc0], R0 ;  /* 0x0000c00001007387 */ /* 0x0109e20000100800 */
[----:B-1----:R-:W-:-:S13]  /*10b10*/  LOP3.LUT P0, RZ, R2, 0xff, RZ, 0xc0, !PT ;  /* 0x000000ff02ff7812 */ /* 0x002fda000780c0ff */
[----:B------:R4:W-:Y:S04]  /*10b20*/  @!P0 STS [0x18100], R81 ;  /* 0x01810051ff008388 */ /* 0x0009e80000000800 */
[----:B------:R-:W-:Y:S06]  /*10b30*/  BAR.ARV 0x5, 0x100 ;  /* 0x0144000000007b1d */ /* 0x000fec0000002000 */
.L_x_508:
[----:B--2-4-:R-:W2:Y:S02]  /*10b40*/  LDL R0, [R1+0xc0] ;  /* 0x0000c00001007983 */ /* 0x014ea40000100800 */
[----:B--2---:R-:W-:-:S13]  /*10b50*/  ISETP.GE.AND P0, PT, R0, c[0x0][0x538], PT ;  /* 0x00014e0000007a0c */ /* 0x004fda0003f06270 */
[----:B-1-3-5:R-:W-:Y:S01]  /*10b60*/  @P0 CALL.REL.NOINC `(.L_x_510) ;  /* 0x0000001000000944 */ /* 0x02afe20003c00000 */
[----:B------:R-:W-:Y:S05]  /*10b70*/  BRA `(.L_x_511) ;  /* 0xffff007000007947 */ /* 0x000fea000383ffff */
.L_x_510:
[----:B------:R-:W-:Y:S05]  /*10b80*/  EXIT ;  /* 0x000000000000794d */ /* 0x000fea0003800000 */
.L_x_480:
[----:B------:R1:W5:Y:S01]  /*10b90*/  LDL R0, [R1+0x7c] ;  /* 0x00007c0001007983 */ /* 0x0003620000100800 */
[----:B------:R-:W-:Y:S02]  /*10ba0*/  MOV R3, 0x2 ;  /* 0x0000000200037802 */ /* 0x000fe40000000f00 */
[----:B------:R-:W-:Y:S02]  /*10bb0*/  MOV R2, 0x10bd0 ;  /* 0x00010bd000027802 */ /* 0x000fe40000000f00 */
[----:B-1---5:R-:W-:Y:S05]  /*10bc0*/  CALL.REL.NOINC `($__internal_0_$__cuda_sm70_shflsync_bfly_p) ;  /* 0x000004a000007944 */ /* 0x022fea0003c00000 */
[----:B------:R-:W-:Y:S01]  /*10bd0*/  MOV R4, R5 ;  /* 0x0000000500047202 */ /* 0x000fe20000000f00 */
[----:B------:R-:W-:Y:S05]  /*10be0*/  BRA `(.L_x_512) ;  /* 0xffffd0a000007947 */ /* 0x000fea000383ffff */
.L_x_481:
[----:B------:R-:W-:Y:S01]  /*10bf0*/  IMAD.MOV.U32 R0, RZ, RZ, R4 ;  /* 0x000000ffff007224 */ /* 0x000fe200078e0004 */
[----:B------:R-:W-:Y:S02]  /*10c00*/  MOV R3, 0x1 ;  /* 0x0000000100037802 */ /* 0x000fe40000000f00 */
[----:B------:R-:W-:Y:S02]  /*10c10*/  MOV R2, 0x10c30 ;  /* 0x00010c3000027802 */ /* 0x000fe40000000f00 */
[----:B-----5:R-:W-:Y:S05]  /*10c20*/  CALL.REL.NOINC `($__internal_0_$__cuda_sm70_shflsync_bfly_p) ;  /* 0x0000044000007944 */ /* 0x020fea0003c00000 */
[----:B------:R1:W5:Y:S01]  /*10c30*/  LDL R0, [R1+0x80] ;  /* 0x0000800001007983 */ /* 0x0003620000100800 */
[----:B------:R-:W-:Y:S01]  /*10c40*/  FADD.FTZ R4, R4, R5 ;  /* 0x0000000504047221 */ /* 0x000fe20000010000 */
[----:B------:R-:W-:Y:S02]  /*10c50*/  MOV R3, 0x2 ;  /* 0x0000000200037802 */ /* 0x000fe40000000f00 */
[----:B------:R-:W-:-:S02]  /*10c60*/  MOV R2, 0x10c80 ;  /* 0x00010c8000027802 */ /* 0x000fc40000000f00 */
[----:B-1---5:R-:W-:Y:S05]  /*10c70*/  CALL.REL.NOINC `($__internal_0_$__cuda_sm70_shflsync_bfly_p) ;  /* 0x000003f000007944 */ /* 0x022fea0003c00000 */
[----:B------:R-:W2:Y:S01]  /*10c80*/  LDL.LU R0, [R1+0x80] ;  /* 0x0000800001007983 */ /* 0x000ea20000300800 */
[----:B------:R-:W-:-:S02]  /*10c90*/  MOV R3, 0x1 ;  /* 0x0000000100037802 */ /* 0x000fc40000000f00 */
[----:B------:R-:W-:Y:S01]  /*10ca0*/  MOV R2, 0x10cd0 ;  /* 0x00010cd000027802 */ /* 0x000fe20000000f00 */
[----:B--2---:R-:W-:Y:S02]  /*10cb0*/  FADD.FTZ R0, R0, R5 ;  /* 0x0000000500007221 */ /* 0x004fe40000010000 */
[----:B------:R-:W-:Y:S05]  /*10cc0*/  CALL.REL.NOINC `($__internal_0_$__cuda_sm70_shflsync_bfly_p) ;  /* 0x000003a000007944 */ /* 0x000fea0003c00000 */
[----:B------:R-:W-:Y:S01]  /*10cd0*/  MOV R3, R5 ;  /* 0x0000000500037202 */ /* 0x000fe20000000f00 */
[----:B------:R-:W-:Y:S05]  /*10ce0*/  BRA `(.L_x_513) ;  /* 0xffffd03000007947 */ /* 0x000fea000383ffff */
.L_x_496:
[----:B------:R-:W-:Y:S01]  /*10cf0*/  IMAD.MOV.U32 R5, RZ, RZ, R3 ;  /* 0x000000ffff057224 */ /* 0x000fe200078e0003 */
[----:B------:R-:W-:Y:S01]  /*10d00*/  MOV R4, RZ ;  /* 0x000000ff00047202 */ /* 0x000fe20000000f00 */
[----:B------:R-:W-:Y:S01]  /*10d10*/  IMAD.MOV.U32 R0, RZ, RZ, 0x181f ;  /* 0x0000181fff007424 */ /* 0x000fe200078e00ff */
[----:B------:R-:W-:Y:S02]  /*10d20*/  MOV R6, 0x10d40 ;  /* 0x00010d4000067802 */ /* 0x000fe40000000f00 */
[----:B--2---:R-:W-:Y:S05]  /*10d30*/  CALL.REL.NOINC `($__internal_1_$__cuda_sm70_shflsync_idx_p) ;  /* 0x0000037000007944 */ /* 0x004fea0003c00000 */
[----:B------:R-:W-:Y:S01]  /*10d40*/  MOV R2, R0 ;  /* 0x0000000000027202 */ /* 0x000fe20000000f00 */
[----:B------:R-:W-:Y:S05]  /*10d50*/  BRA `(.L_x_514) ;  /* 0xfffff51000007947 */ /* 0x000fea000383ffff */
.L_x_497:
[----:B------:R-:W-:Y:S01]  /*10d60*/  IMAD.MOV.U32 R5, RZ, RZ, R13 ;  /* 0x000000ffff057224 */ /* 0x000fe200078e000d */
[----:B------:R-:W-:Y:S01]  /*10d70*/  MOV R4, RZ ;  /* 0x000000ff00047202 */ /* 0x000fe20000000f00 */
[----:B------:R-:W-:Y:S01]  /*10d80*/  IMAD.MOV.U32 R0, RZ, RZ, 0x181f ;  /* 0x0000181fff007424 */ /* 0x000fe200078e00ff */
[----:B------:R-:W-:Y:S02]  /*10d90*/  MOV R6, 0x10db0 ;  /* 0x00010db000067802 */ /* 0x000fe40000000f00 */
[----:B-123--:R-:W-:Y:S05]  /*10da0*/  CALL.REL.NOINC `($__internal_1_$__cuda_sm70_shflsync_idx_p) ;  /* 0x0000030000007944 */ /* 0x00efea0003c00000 */
[----:B------:R-:W-:Y:S05]  /*10db0*/  BRA `(.L_x_515) ;  /* 0xfffff4d000007947 */ /* 0x000fea000383ffff */
.L_x_500:
[----:B-1----:R-:W-:Y:S01]  /*10dc0*/  IMAD.MOV.U32 R5, RZ, RZ, R3 ;  /* 0x000000ffff057224 */ /* 0x002fe200078e0003 */
[----:B------:R-:W-:Y:S01]  /*10dd0*/  MOV R4, 0x1 ;  /* 0x0000000100047802 */ /* 0x000fe20000000f00 */
[----:B------:R-:W-:Y:S01]  /*10de0*/  IMAD.MOV.U32 R0, RZ, RZ, 0x181f ;  /* 0x0000181fff007424 */ /* 0x000fe200078e00ff */
[----:B------:R-:W-:-:S02]  /*10df0*/  MOV R6, 0x10e10 ;  /* 0x00010e1000067802 */ /* 0x000fc40000000f00 */
[----:B--234-:R-:W-:Y:S05]  /*10e00*/  CALL.REL.NOINC `($__internal_1_$__cuda_sm70_shflsync_idx_p) ;  /* 0x000002a000007944 */ /* 0x01cfea0003c00000 */
[----:B------:R-:W-:Y:S01]  /*10e10*/  IMAD.MOV.U32 R2, RZ, RZ, R0 ;  /* 0x000000ffff027224 */ /* 0x000fe200078e0000 */
[----:B------:R-:W-:Y:S01]  /*10e20*/  MOV R4, 0x1 ;  /* 0x0000000100047802 */ /* 0x000fe20000000f00 */
[----:B------:R-:W-:Y:S01]  /*10e30*/  IMAD.MOV.U32 R5, RZ, RZ, R13 ;  /* 0x000000ffff057224 */ /* 0x000fe200078e000d */
[----:B------:R-:W-:-:S02]  /*10e40*/  MOV R0, 0x181f ;  /* 0x0000181f00007802 */ /* 0x000fc40000000f00 */
[----:B------:R-:W-:Y:S02]  /*10e50*/  MOV R6, 0x10e70 ;  /* 0x00010e7000067802 */ /* 0x000fe40000000f00 */
[----:B------:R-:W-:Y:S05]  /*10e60*/  CALL.REL.NOINC `($__internal_1_$__cuda_sm70_shflsync_idx_p) ;  /* 0x0000024000007944 */ /* 0x000fea0003c00000 */
[----:B------:R-:W-:Y:S05]  /*10e70*/  BRA `(.L_x_516) ;  /* 0xfffff61000007947 */ /* 0x000fea000383ffff */
.L_x_503:
[----:B-1----:R-:W-:Y:S01]  /*10e80*/  IMAD.MOV.U32 R5, RZ, RZ, R3 ;  /* 0x000000ffff057224 */ /* 0x002fe200078e0003 */
[----:B------:R-:W-:Y:S01]  /*10e90*/  MOV R4, 0x2 ;  /* 0x0000000200047802 */ /* 0x000fe20000000f00 */
[----:B------:R-:W-:Y:S01]  /*10ea0*/  IMAD.MOV.U32 R0, RZ, RZ, 0x181f ;  /* 0x0000181fff007424 */ /* 0x000fe200078e00ff */
[----:B------:R-:W-:Y:S02]  /*10eb0*/  MOV R6, 0x10ed0 ;  /* 0x00010ed000067802 */ /* 0x000fe40000000f00 */
[----:B--234-:R-:W-:Y:S05]  /*10ec0*/  CALL.REL.NOINC `($__internal_1_$__cuda_sm70_shflsync_idx_p) ;  /* 0x000001e000007944 */ /* 0x01cfea0003c00000 */
[----:B------:R-:W-:Y:S01]  /*10ed0*/  MOV R2, R0 ;  /* 0x0000000000027202 */ /* 0x000fe20000000f00 */
[----:B------:R-:W-:Y:S05]  /*10ee0*/  BRA `(.L_x_517) ;  /* 0xfffff78000007947 */ /* 0x000fea000383ffff */
.L_x_504:
[----:B-1----:R-:W-:Y:S01]  /*10ef0*/  IMAD.MOV.U32 R5, RZ, RZ, R13 ;  /* 0x000000ffff057224 */ /* 0x002fe200078e000d */
[----:B------:R-:W-:Y:S01]  /*10f00*/  MOV R4, 0x2 ;  /* 0x0000000200047802 */ /* 0x000fe20000000f00 */
[----:B------:R-:W-:Y:S01]  /*10f10*/  IMAD.MOV.U32 R0, RZ, RZ, 0x181f ;  /* 0x0000181fff007424 */ /* 0x000fe200078e00ff */
[----:B------:R-:W-:Y:S02]  /*10f20*/  MOV R6, 0x10f40 ;  /* 0x00010f4000067802 */ /* 0x000fe40000000f00 */
[----:B--234-:R-:W-:Y:S05]  /*10f30*/  CALL.REL.NOINC `($__internal_1_$__cuda_sm70_shflsync_idx_p) ;  /* 0x0000017000007944 */ /* 0x01cfea0003c00000 */
[----:B------:R-:W-:Y:S05]  /*10f40*/  BRA `(.L_x_518) ;  /* 0xfffff74000007947 */ /* 0x000fea000383ffff */
.L_x_507:
[----:B--2---:R-:W-:Y:S01]  /*10f50*/  IMAD.MOV.U32 R5, RZ, RZ, R3 ;  /* 0x000000ffff057224 */ /* 0x004fe200078e0003 */
[----:B------:R-:W-:Y:S01]  /*10f60*/  MOV R4, 0x3 ;  /* 0x0000000300047802 */ /* 0x000fe20000000f00 */
[----:B------:R-:W-:Y:S01]  /*10f70*/  IMAD.MOV.U32 R0, RZ, RZ, 0x181f ;  /* 0x0000181fff007424 */ /* 0x000fe200078e00ff */
[----:B------:R-:W-:-:S02]  /*10f80*/  MOV R6, 0x10fa0 ;  /* 0x00010fa000067802 */ /* 0x000fc40000000f00 */
[----:B-1-34-:R-:W-:Y:S05]  /*10f90*/  CALL.REL.NOINC `($__internal_1_$__cuda_sm70_shflsync_idx_p) ;  /* 0x0000011000007944 */ /* 0x01afea0003c00000 */
[----:B------:R-:W-:Y:S01]  /*10fa0*/  IMAD.MOV.U32 R2, RZ, RZ, R0 ;  /* 0x000000ffff027224 */ /* 0x000fe200078e0000 */
[----:B------:R-:W-:Y:S01]  /*10fb0*/  MOV R4, 0x3 ;  /* 0x0000000300047802 */ /* 0x000fe20000000f00 */
[----:B------:R-:W-:Y:S01]  /*10fc0*/  IMAD.MOV.U32 R5, RZ, RZ, R13 ;  /* 0x000000ffff057224 */ /* 0x000fe200078e000d */
[----:B------:R-:W-:-:S02]  /*10fd0*/  MOV R0, 0x181f ;  /* 0x0000181f00007802 */ /* 0x000fc40000000f00 */
[----:B------:R-:W-:Y:S02]  /*10fe0*/  MOV R6, 0x11000 ;  /* 0x0001100000067802 */ /* 0x000fe40000000f00 */
[----:B------:R-:W-:Y:S05]  /*10ff0*/  CALL.REL.NOINC `($__internal_1_$__cuda_sm70_shflsync_idx_p) ;  /* 0x000000b000007944 */ /* 0x000fea0003c00000 */
[----:B------:R-:W-:Y:S05]  /*11000*/  BRA `(.L_x_519) ;  /* 0xfffff87000007947 */ /* 0x000fea000383ffff */
.L_x_509:
[----:B-1----:R-:W-:Y:S01]  /*11010*/  IMAD.MOV.U32 R5, RZ, RZ, R81 ;  /* 0x000000ffff057224 */ /* 0x002fe200078e0051 */
[----:B------:R-:W-:Y:S01]  /*11020*/  MOV R4, RZ ;  /* 0x000000ff00047202 */ /* 0x000fe20000000f00 */
[----:B--2---:R-:W-:Y:S01]  /*11030*/  IMAD.MOV.U32 R0, RZ, RZ, 0x1f ;  /* 0x0000001fff007424 */ /* 0x004fe200078e00ff */
[----:B------:R-:W-:Y:S02]  /*11040*/  MOV R6, 0x11060 ;  /* 0x0001106000067802 */ /* 0x000fe40000000f00 */
[----:B---3-5:R-:W-:Y:S05]  /*11050*/  CALL.REL.NOINC `($__internal_1_$__cuda_sm70_shflsync_idx_p) ;  /* 0x0000005000007944 */ /* 0x028fea0003c00000 */
[----:B------:R-:W-:Y:S05]  /*11060*/  BRA `(.L_x_520) ;  /* 0xfffffa6000007947 */ /* 0x000fea000383ffff */
        .weak           $__internal_0_$__cuda_sm70_shflsync_bfly_p
        .type           $__internal_0_$__cuda_sm70_shflsync_bfly_p,@function
        .size           $__internal_0_$__cuda_sm70_shflsync_bfly_p,($__internal_1_$__cuda_sm70_shflsync_idx_p - $__internal_0_$__cuda_sm70_shflsync_bfly_p)
$__internal_0_$__cuda_sm70_shflsync_bfly_p:
[----:B------:R-:W-:Y:S04]  /*11070*/  WARPSYNC R6 ;  /* 0x0000000600007348 */ /* 0x000fe80003800000 */
[----:B------:R1:W2:Y:S02]  /*11080*/  SHFL.BFLY PT, R5, R0, R3, R7 ;  /* 0x0c00000300057389 */ /* 0x0002a400000e0007 */
[----:B-1----:R-:W-:-:S04]  /*11090*/  MOV R3, 0x0 ;  /* 0x0000000000037802 */ /* 0x002fc80000000f00 */
[----:B--2---:R-:W-:Y:S05]  /*110a0*/  RET.REL.NODEC R2 `(_ZN7cutlass13device_kernelIN5flash19enable_sm80_to_sm89INS1_16FlashAttnFwdSm80INS1_25CollectiveMainloopFwdSm80ILi8ELi1ELb1EN4cute5tupleIJNS5_1CILi128EEENS7_ILi64EEENS7_ILi256EEEEEELi256ENS_6half_tEfNS_4arch4Sm80ELb1ELb0ELb1ELb0ELb0ELb0ELb1ELb0EEENS1_21CollectiveEpilogueFwdINS6_IJS8_SA_S9_EEENS6_IJNS7_ILi1EEESI_SI_EEESC_SE_Li256ELb0ELb1ELb0ELb0EEENS1_30DynamicPersistentTileSchedulerILi256ELi256ELb0ELb1ELb0EEEEEEEEEvNT_6ParamsE) ;  /* 0xfffeef5002007950 */ /* 0x004fea0003c3ffff */
        .weak           $__internal_1_$__cuda_sm70_shflsync_idx_p
        .type           $__internal_1_$__cuda_sm70_shflsync_idx_p,@function
        .size           $__internal_1_$__cuda_sm70_shflsync_idx_p,(.L_x_1534 - $__internal_1_$__cuda_sm70_shflsync_idx_p)
$__internal_1_$__cuda_sm70_shflsync_idx_p:
[----:B------:R-:W-:Y:S04]  /*110b0*/  WARPSYNC R83 ;  /* 0x0000005300007348 */ /* 0x000fe80003800000 */
[----:B------:R1:W2:Y:S02]  /*110c0*/  SHFL.IDX PT, R0, R5, R4, R0 ;  /* 0x0000000405007389 */ /* 0x0002a400000e0000 */
[----:B-1----:R-:W-:Y:S02]  /*110d0*/  MOV R4, R6 ;  /* 0x0000000600047202 */ /* 0x002fe40000000f00 */
[----:B------:R-:W-:-:S04]  /*110e0*/  MOV R5, 0x0 ;  /* 0x0000000000057802 */ /* 0x000fc80000000f00 */
[----:B--2---:R-:W-:Y:S05]  /*110f0*/  RET.REL.NODEC R4 `(_ZN7cutlass13device_kernelIN5flash19enable_sm80_to_sm89INS1_16FlashAttnFwdSm80INS1_25CollectiveMainloopFwdSm80ILi8ELi1ELb1EN4cute5tupleIJNS5_1CILi128EEENS7_ILi64EEENS7_ILi256EEEEEELi256ENS_6half_tEfNS_4arch4Sm80ELb1ELb0ELb1ELb0ELb0ELb0ELb1ELb0EEENS1_21CollectiveEpilogueFwdINS6_IJS8_SA_S9_EEENS6_IJNS7_ILi1EEESI_SI_EEESC_SE_Li256ELb0ELb1ELb0ELb0EEENS1_30DynamicPersistentTileSchedulerILi256ELi256ELb0ELb1ELb0EEEEEEEEEvNT_6ParamsE) ;  /* 0xfffeef0004007950 */ /* 0x004fea0003c3ffff */
.L_x_521:
        /* <DEDUP_REMOVED lines=16> */
.L_x_1534:


//--------------------- .text._ZN7cutlass13device_kernelIN5flash19enable_sm80_to_sm89INS1_16FlashAttnFwdSm80INS1_25CollectiveMainloopFwdSm80ILi8ELi1ELb1EN4cute5tupleIJNS5_1CILi128EEENS7_ILi64EEENS7_ILi256EEEEEELi256ENS_6half_tEfNS_4arch4Sm80ELb1ELb0ELb1ELb1ELb0ELb0ELb1ELb0EEENS1_21CollectiveEpilogueFwdINS6_IJS8_SA_S9_EEENS6_IJNS7_ILi1EEESI_SI_EEESC_SE_Li256ELb1ELb1ELb0ELb0EEENS1_19SingleTileSchedulerILb1ELb0ELb1ELi128EEEEEEEEEvNT_6ParamsE --------------------------
	.section	.text._ZN7cutlass13device_kernelIN5flash19enable_sm80_to_sm89INS1_16FlashAttnFwdSm80INS1_25CollectiveMainloopFwdSm80ILi8ELi1ELb1EN4cute5tupleIJNS5_1CILi128EEENS7_ILi64EEENS7_ILi256EEEEEELi256ENS_6half_tEfNS_4arch4Sm80ELb1ELb0ELb1ELb1ELb0ELb0ELb1ELb0EEENS1_21CollectiveEpilogueFwdINS6_IJS8_SA_S9_EEENS6_IJNS7_ILi1EEESI_SI_EEESC_SE_Li256ELb1ELb1ELb0ELb0EEENS1_19SingleTileSchedulerILb1ELb0ELb1ELi128EEEEEEEEEvNT_6ParamsE,"ax",@progbits
	.sectioninfo	@"SHI_REGISTERS=255"
	.align	128
.text._ZN7cutlass13device_kernelIN5flash19enable_sm80_to_sm89INS1_16FlashAttnFwdSm80INS1_25CollectiveMainloopFwdSm80ILi8ELi1ELb1EN4cute5tupleIJNS5_1CILi128EEENS7_ILi64EEENS7_ILi256EEEEEELi256ENS_6half_tEfNS_4arch4Sm80ELb1ELb0ELb1ELb1ELb0ELb0ELb1ELb0EEENS1_21CollectiveEpilogueFwdINS6_IJS8_SA_S9_EEENS6_IJNS7_ILi1EEESI_SI_EEESC_SE_Li256ELb1ELb1ELb0ELb0EEENS1_19SingleTileSchedulerILb1ELb0ELb1ELi128EEEEEEEEEvNT_6ParamsE:
        .type           _ZN7cutlass13device_kernelIN5flash19enable_sm80_to_sm89INS1_16FlashAttnFwdSm80INS1_25CollectiveMainloopFwdSm80ILi8ELi1ELb1EN4cute5tupleIJNS5_1CILi128EEENS7_ILi64EEENS7_ILi256EEEEEELi256ENS_6half_tEfNS_4arch4Sm80ELb1ELb0ELb1ELb1ELb0ELb0ELb1ELb0EEENS1_21CollectiveEpilogueFwdINS6_IJS8_SA_S9_EEENS6_IJNS7_ILi1EEESI_SI_EEESC_SE_Li256ELb1ELb1ELb0ELb0EEENS1_19SingleTileSchedulerILb1ELb0ELb1ELi128EEEEEEEEEvNT_6ParamsE,@function
        .size           _ZN7cutlass13device_kernelIN5flash19enable_sm80_to_sm89INS1_16FlashAttnFwdSm80INS1_25CollectiveMainloopFwdSm80ILi8ELi1ELb1EN4cute5tupleIJNS5_1CILi128EEENS7_ILi64EEENS7_ILi256EEEEEELi256ENS_6half_tEfNS_4arch4Sm80ELb1ELb0ELb1ELb1ELb0ELb0ELb1ELb0EEENS1_21CollectiveEpilogueFwdINS6_IJS8_SA_S9_EEENS6_IJNS7_ILi1EEESI_SI_EEESC_SE_Li256ELb1ELb1ELb0ELb0EEENS1_19SingleTileSchedulerILb1ELb0ELb1ELi128EEEEEEEEEvNT_6ParamsE,(.L_x_1537 - _ZN7cutlass13device_kernelIN5flash19enable_sm80_to_sm89INS1_16FlashAttnFwdSm80INS1_25CollectiveMainloopFwdSm80ILi8ELi1ELb1EN4cute5tupleIJNS5_1CILi128EEENS7_ILi64EEENS7_ILi256EEEEEELi256ENS_6half_tEfNS_4arch4Sm80ELb1ELb0ELb1ELb1ELb0ELb0ELb1ELb0EEENS1_21CollectiveEpilogueFwdINS6_IJS8_SA_S9_EEENS6_IJNS7_ILi1EEESI_SI_EEESC_SE_Li256ELb1ELb1ELb0ELb0EEENS1_19SingleTileSchedulerILb1ELb0ELb1ELi128EEEEEEEEEvNT_6ParamsE)
        .other          _ZN7cutlass13device_kernelIN5flash19enable_sm80_to_sm89INS1_16FlashAttnFwdSm80INS1_25CollectiveMainloopFwdSm80ILi8ELi1ELb1EN4cute5tupleIJNS5_1CILi128EEENS7_ILi64EEENS7_ILi256EEEEEELi256ENS_6half_tEfNS_4arch4Sm80ELb1ELb0ELb1ELb1ELb0ELb0ELb1ELb0EEENS1_21CollectiveEpilogueFwdINS6_IJS8_SA_S9_EEENS6_IJNS7_ILi1EEESI_SI_EEESC_SE_Li256ELb1ELb1ELb0ELb0EEENS1_19SingleTileSchedulerILb1ELb0ELb1ELi128EEEEEEEEEvNT_6ParamsE,@"STO_CUDA_ENTRY STV_DEFAULT"
_ZN7cutlass13device_kernelIN5flash19enable_sm80_to_sm89INS1_16FlashAttnFwdSm80INS1_25CollectiveMainloopFwdSm80ILi8ELi1ELb1EN4cute5tupleIJNS5_1CILi128EEENS7_ILi64EEENS7_ILi256EEEEEELi256ENS_6half_tEfNS_4arch4Sm80ELb1ELb0ELb1ELb1ELb0ELb0ELb1ELb0EEENS1_21CollectiveEpilogueFwdINS6_IJS8_SA_S9_EEENS6_IJNS7_ILi1EEESI_SI_EEESC_SE_Li256ELb1ELb1ELb0ELb0EEENS1_19SingleTileSchedulerILb1ELb0ELb1ELi128EEEEEEEEEvNT_6ParamsE:
[----:B------:R-:W-:Y:S02]  /*0000*/  MOV R1, c[0x0][0x28] ;  /* 0x00000a0000017a02 */ /* 0x000fe40000000f00 */
[----:B------:R-:W1:Y:S01]  /*0010*/  S2R R101, SR_TID.X ;  /* 0x0000000000657919 */ /* 0x000e620000002100 */
[----:B------:R-:W-:Y:S01]  /*0020*/  IMAD.MOV.U32 R23, RZ, RZ, 0x4 ;  /* 0x00000004ff177424 */ /* 0x000fe200078e00ff */
[----:B------:R-:W2:Y:S01]  /*0030*/  S2UR UR6, SR_CTAID.X ;  /* 0x00000000000679c3 */ /* 0x000ea20000002500 */
[----:B------:R-:W-:Y:S01]  /*0040*/  ULDC.64 UR22, c[0x0][0x118] ;  /* 0x0000460000167ab9 */ /* 0x000fe20000000a00 */
[----:B------:R-:W3:Y:S01]  /*0050*/  S2R R5, SR_CTAID.Z ;  /* 0x0000000000057919 */ /* 0x000ee20000002700 */
[----:B------:R-:W-:Y:S02]  /*0060*/  IADD3 R1, R1, -0x130, RZ ;  /* 0xfffffed001017810 */ /* 0x000fe40007ffe0ff */
[----:B-1----:R-:W-:Y:S01]  /*0070*/  SHF.R.U32.HI R0, RZ, 0x5, R101 ;  /* 0x00000005ff007819 */ /* 0x002fe20000011665 */
[----:B---3--:R-:W-:-:S05]  /*0080*/  IMAD.WIDE R2, R5, R23, c[0x0][0x568] ;  /* 0x00015a0005027625 */ /* 0x008fca00078e0217 */
[----:B------:R-:W1:Y:S02]  /*0090*/  SHFL.IDX PT, R0, R0, RZ, 0x1f ;  /* 0x00001fff00007589 */ /* 0x000e6400000e0000 */
[----:B-1----:R-:W-:-:S13]  /*00a0*/  ISETP.NE.AND P0, PT, R0, RZ, PT ;  /* 0x000000ff0000720c */ /* 0x002fda0003f05270 */
[----:B--2---:R-:W-:Y:S05]  /*00b0*/  @!P0 BRA `(.L_x_522) ;  /* 0x0000014000008947 */ /* 0x004fea0003800000 */
[----:B------:R-:W-:-:S04]  /*00c0*/  ISETP.NE.U32.AND P0, PT, RZ, c[0x0][0x568], PT ;  /* 0x00015a00ff007a0c */ /* 0x000fc80003f05070 */
[----:B------:R-:W-:-:S13]  /*00d0*/  ISETP.NE.AND.EX P0, PT, RZ, c[0x0][0x56c], PT, P0 ;  /* 0x00015b00ff007a0c */ /* 0x000fda0003f05300 */
[----:B------:R-:W-:Y:S05]  /*00e0*/  @!P0 BRA `(.L_x_523) ;  /* 0x0000002000008947 */ /* 0x000fea0003800000 */
[----:B------:R1:W5:Y:S01]  /*00f0*/  LDG.E R0, [R2.64] ;  /* 0x0000001602007981 */ /* 0x000362000c1e1900 */
[----:B------:R-:W-:Y:S05]  /*0100*/  BRA `(.L_x_524) ;  /* 0x0000009000007947 */ /* 0x000fea0003800000 */
.L_x_523:
        /* <DEDUP_REMOVED lines=8> */
.L_x_525:
[----:B------:R-:W-:-:S04]  /*0190*/  MOV R0, c[0x0][0x54c] ;  /* 0x0001530000007a02 */ /* 0x000fc80000000f00 */
.L_x_524:
[----:B------:R-:W-:Y:S01]  /*01a0*/  USHF.L.U32 UR6, UR6, 0x7, URZ ;  /* 0x0000000706067899 */ /* 0x000fe2000800063f */
[----:B-----5:R-:W-:-:S05]  /*01b0*/  IMAD R0, R0, c[0x0][0x548], RZ ;  /* 0x0001520000007a24 */ /* 0x020fca00078e02ff */
[----:B------:R-:W-:-:S04]  /*01c0*/  ISETP.LE.AND P0, PT, R0, UR6, PT ;  /* 0x0000000600007c0c */ /* 0x000fc8000bf03270 */
[----:B------:R-:W-:-:S05]  /*01d0*/  SEL R0, R5, 0xffffffff, !P0 ;  /* 0xffffffff05007807 */ /* 0x000fca0004000000 */
[----:B------:R2:W-:Y:S01]  /*01e0*/  STL [R1+0xe4], R0 ;  /* 0x0000e40001007387 */ /* 0x0005e20000100800 */
[----:B------:R-:W-:Y:S05]  /*01f0*/  BRA `(.L_x_526) ;  /* 0x0000013000007947 */ /* 0x000fea0003800000 */
.L_x_522:
[----:B------:R-:W-:-:S04]  /*0200*/  ISETP.NE.U32.AND P0, PT, RZ, c[0x0][0x568], PT ;  /* 0x00015a00ff007a0c */ /* 0x000fc80003f05070 */
[----:B------:R-:W-:-:S13]  /*0210*/  ISETP.NE.AND.EX P0, PT, RZ, c[0x0][0x56c], PT, P0 ;  /* 0x00015b00ff007a0c */ /* 0x000fda0003f05300 */
[----:B------:R-:W-:Y:S05]  /*0220*/  @!P0 BRA `(.L_x_527) ;  /* 0x0000002000008947 */ /* 0x000fea0003800000 */
[----:B------:R1:W5:Y:S01]  /*0230*/  LDG.E R0, [R2.64] ;  /* 0x0000001602007981 */ /* 0x000362000c1e1900 */
[----:B------:R-:W-:Y:S05]  /*0240*/  BRA `(.L_x_528) ;  /* 0x0000009000007947 */ /* 0x000fea0003800000 */
.L_x_527:
        /* <DEDUP_REMOVED lines=8> */
.L_x_529:
[----:B------:R-:W-:-:S04]  /*02d0*/  MOV R0, c[0x0][0x54c] ;  /* 0x0001530000007a02 */ /* 0x000fc80000000f00 */
.L_x_528:
[----:B------:R-:W-:Y:S01]  /*02e0*/  USHF.L.U32 UR6, UR6, 0x7, URZ ;  /* 0x0000000706067899 */ /* 0x000fe2000800063f */
[----:B-----5:R-:W-:-:S05]  /*02f0*/  IMAD R0, R0, c[0x0][0x548], RZ ;  /* 0x0001520000007a24 */ /* 0x020fca00078e02ff */
[----:B------:R-:W-:-:S04]  /*0300*/  ISETP.LE.AND P0, PT, R0, UR6, PT ;  /* 0x0000000600007c0c */ /* 0x000fc8000bf03270 */
[----:B------:R-:W-:-:S05]  /*0310*/  SEL R0, R5, 0xffffffff, !P0 ;  /* 0xffffffff05007807 */ /* 0x000fca0004000000 */
[----:B------:R2:W-:Y:S04]  /*0320*/  STL [R1+0xe4], R0 ;  /* 0x0000e40001007387 */ /* 0x0005e80000100800 */
.L_x_526:
[----:B------:R-:W3:Y:S02]  /*0330*/  LDL R40, [R1+0xe4] ;  /* 0x0000e40001287983 */ /* 0x000ee40000100800 */
[----:B---3--:R-:W-:-:S13]  /*0340*/  ISETP.GE.AND P0, PT, R40, RZ, PT ;  /* 0x000000ff2800720c */ /* 0x008fda0003f06270 */
[----:B------:R-:W-:Y:S05]  /*0350*/  @!P0 EXIT ;  /* 0x000000000000894d */ /* 0x000fea0003800000 */
[----:B------:R-:W-:Y:S02]  /*0360*/  ISETP.NE.U32.AND P1, PT, RZ, c[0x0][0x370], PT ;  /* 0x0000dc00ff007a0c */ /* 0x000fe40003f25070 */
[----:B------:R-:W-:Y:S02]  /*0370*/  ISETP.NE.U32.AND P0, PT, RZ, c[0x0][0x360], PT ;  /* 0x0000d800ff007a0c */ /* 0x000fe40003f05070 */
[----:B------:R-:W-:Y:S02]  /*0380*/  ISETP.NE.AND.EX P1, PT, RZ, c[0x0][0x374], PT, P1 ;  /* 0x0000dd00ff007a0c */ /* 0x000fe40003f25310 */
[----:B------:R-:W-:Y:S02]  /*0390*/  ISETP.NE.AND.EX P0, PT, RZ, c[0x0][0x364], PT, P0 ;  /* 0x0000d900ff007a0c */ /* 0x000fe40003f05300 */
[----:B------:R-:W-:Y:S02]  /*03a0*/  ISETP.NE.U32.AND P4, PT, RZ, c[0x0][0x348], PT ;  /* 0x0000d200ff007a0c */ /* 0x000fe40003f85070 */
[----:B------:R-:W-:-:S02]  /*03b0*/  ISETP.NE.U32.AND P3, PT, RZ, c[0x0][0x350], PT ;  /* 0x0000d400ff007a0c */ /* 0x000fc40003f65070 */
[----:B------:R-:W-:Y:S02]  /*03c0*/  ISETP.NE.AND.EX P4, PT, RZ, c[0x0][0x34c], PT, P4 ;  /* 0x0000d300ff007a0c */ /* 0x000fe40003f85340 */
[----:B------:R-:W-:-:S03]  /*03d0*/  ISETP.NE.AND.EX P3, PT, RZ, c[0x0][0x354], PT, P3 ;  /* 0x0000d500ff007a0c */ /* 0x000fc60003f65330 */
[----:B------:R-:W-:-:S04]  /*03e0*/  @P1 IMAD.WIDE R4, R40, R23, c[0x0][0x370] ;  /* 0x0000dc0028041625 */ /* 0x000fc800078e0217 */
[----:B-1----:R-:W-:Y:S01]  /*03f0*/  @P0 IMAD.WIDE R2, R40, R23, c[0x0][0x360] ;  /* 0x0000d80028020625 */ /* 0x002fe200078e0217 */
[----:B------:R1:W3:Y:S01]  /*0400*/  @P1 LDG.E R8, [R4.64] ;  /* 0x0000001604081981 */ /* 0x0002e2000c1e1900 */
[----:B------:R-:W-:-:S03]  /*0410*/  CS2R R6, SRZ ;  /* 0x0000000000067805 */ /* 0x000fc6000001ff00 */
[----:B--2---:R2:W4:Y:S01]  /*0420*/  @P0 LDG.E R0, [R2.64] ;  /* 0x0000001602000981 */ /* 0x004522000c1e1900 */
[----:B-1----:R-:W-:-:S04]  /*0430*/  IMAD.WIDE R4, R40, R23, c[0x0][0x348] ;  /* 0x0000d20028047625 */ /* 0x002fc800078e0217 */
[----:B--2---:R-:W-:Y:S01]  /*0440*/  IMAD.WIDE R2, R40, R23, c[0x0][0x350] ;  /* 0x0000d40028027625 */ /* 0x004fe200078e0217 */
[----:B------:R1:W5:Y:S04]  /*0450*/  @P4 LDG.E R6, [R4.64] ;  /* 0x0000001604064981 */ /* 0x000368000c1e1900 */
[----:B------:R1:W5:Y:S01]  /*0460*/  @P3 LDG.E R7, [R2.64] ;  /* 0x0000001602073981 */ /* 0x000362000c1e1900 */
[----:B------:R-:W-:Y:S02]  /*0470*/  UMOV UR7, URZ ;  /* 0x0000003f00077c82 */ /* 0x000fe40008000000 */
[----:B------:R-:W-:Y:S02]  /*0480*/  ULDC UR19, c[0x0][0x168] ;  /* 0x00005a0000137ab9 */ /* 0x000fe40000000800 */
[----:B------:R-:W-:Y:S01]  /*0490*/  ULDC UR10, c[0x0][0x1d0] ;  /* 0x00007400000a7ab9 */ /* 0x000fe20000000800 */
[----:B---3--:R1:W2:Y:S08]  /*04a0*/  @P1 R2UR UR7, R8 ;  /* 0x00000000080713c2 */ /* 0x0082b000000e0000 */
[----:B----4-:R1:W3:Y:S02]  /*04b0*/  @P0 R2UR UR19, R0 ;  /* 0x00000000001303c2 */ /* 0x0102e400000e0000 */
[----:B-123--:R-:W-:Y:S05]  /*04c0*/  @P0 BRA `(.L_x_530) ;  /* 0x0000006000000947 */ /* 0x00efea0003800000 */
[----:B------:R-:W-:Y:S05]  /*04d0*/  @!P4 BRA `(.L_x_530) ;  /* 0x000000500000c947 */ /* 0x000fea0003800000 */
[----:B------:R1:W2:Y:S04]  /*04e0*/  LDG.E R0, [R4.64] ;  /* 0x0000001604007981 */ /* 0x0002a8000c1e1900 */
[----:B-1----:R-:W3:Y:S01]  /*04f0*/  LDG.E R4, [R4.64+0x4] ;  /* 0x0000041604047981 */ /* 0x002ee2000c1e1900 */
[----:B--2---:R-:W1:Y:S08]  /*0500*/  R2UR UR19, R0 ;  /* 0x00000000001373c2 */ /* 0x004e7000000e0000 */
[----:B---3--:R-:W1:Y:S02]  /*0510*/  R2UR UR4, R4 ;  /* 0x00000000040473c2 */ /* 0x008e6400000e0000 */
[----:B-1----:R-:W-:-:S06]  /*0520*/  UIADD3 UR19, -UR19, UR4, URZ ;  /* 0x0000000413137290 */ /* 0x002fcc000fffe13f */
.L_x_530:
[----:B------:R-:W-:-:S04]  /*0530*/  ISETP.NE.U32.AND P0, PT, RZ, c[0x0][0x368], PT ;  /* 0x0000da00ff007a0c */ /* 0x000fc80003f05070 */
[----:B------:R-:W-:-:S13]  /*0540*/  ISETP.NE.AND.EX P0, PT, RZ, c[0x0][0x36c], PT, P0 ;  /* 0x0000db00ff007a0c */ /* 0x000fda0003f05300 */
[----:B------:R-:W-:Y:S05]  /*0550*/  @!P0 BRA `(.L_x_531) ;  /* 0x0000004000008947 */ /* 0x000fea0003800000 */
[----:B------:R-:W-:-:S05]  /*0560*/  IMAD.WIDE R2, R40, R23, c[0x0][0x368] ;  /* 0x0000da0028027625 */ /* 0x000fca00078e0217 */
[----:B------:R-:W2:Y:S02]  /*0570*/  LDG.E R0, [R2.64] ;  /* 0x0000001602007981 */ /* 0x000ea4000c1e1900 */
[----:B--2---:R1:W2:Y:S02]  /*0580*/  R2UR UR10, R0 ;  /* 0x00000000000a73c2 */ /* 0x0042a400000e0000 */
[----:B-12---:R-:W-:Y:S05]  /*0590*/  BRA `(.L_x_532) ;  /* 0x0000006000007947 */ /* 0x006fea0003800000 */
.L_x_531:
[----:B------:R-:W-:Y:S05]  /*05a0*/  @!P3 BRA `(.L_x_532) ;  /* 0x000000500000b947 */ /* 0x000fea0003800000 */
[----:B------:R1:W2:Y:S04]  /*05b0*/  LDG.E R0, [R2.64] ;  /* 0x0000001602007981 */ /* 0x0002a8000c1e1900 */
[----:B-1----:R-:W3:Y:S01]  /*05c0*/  LDG.E R2, [R2.64+0x4] ;  /* 0x0000041602027981 */ /* 0x002ee2000c1e1900 */
[----:B--2---:R-:W1:Y:S08]  /*05d0*/  R2UR UR10, R0 ;  /* 0x00000000000a73c2 */ /* 0x004e7000000e0000 */
[----:B---3--:R-:W1:Y:S02]  /*05e0*/  R2UR UR4, R2 ;  /* 0x00000000020473c2 */ /* 0x008e6400000e0000 */
[----:B-1----:R-:W-:-:S06]  /*05f0*/  UIADD3 UR10, -UR10, UR4, URZ ;  /* 0x000000040a0a7290 */ /* 0x002fcc000fffe13f */
.L_x_532:
[----:B------:R-:W-:Y:S01]  /*0600*/  ULDC UR4, c[0x0][0x2c4] ;  /* 0x0000b10000047ab9 */ /* 0x000fe20000000800 */
[----:B-----5:R-:W-:Y:S01]  /*0610*/  IADD3 R25, R7, UR7, RZ ;  /* 0x0000000707197c10 */ /* 0x020fe2000fffe0ff */
[----:B------:R-:W-:Y:S01]  /*0620*/  UISETP.NE.AND UP1, UPT, UR4, 0x1, UPT ;  /* 0x000000010400788c */ /* 0x000fe2000bf25270 */
[----:B------:R-:W-:Y:S01]  /*0630*/  PLOP3.LUT P1, PT, PT, PT, PT, 0x80, 0x0 ;  /* 0x000000000000781c */ /* 0x000fe20003f2f070 */
[----:B------:R-:W-:Y:S01]  /*0640*/  UIADD3 UR10, -UR7, UR10, URZ ;  /* 0x0000000a070a7290 */ /* 0x000fe2000fffe13f */
[----:B------:R-:W-:Y:S01]  /*0650*/  CS2R R10, SRZ ;  /* 0x00000000000a7805 */ /* 0x000fe2000001ff00 */
[----:B------:R-:W-:Y:S01]  /*0660*/  ULDC.64 UR4, c[0x0][0x2c8] ;  /* 0x0000b20000047ab9 */ /* 0x000fe20000000a00 */
[----:B------:R-:W-:Y:S01]  /*0670*/  IMAD.MOV.U32 R130, RZ, RZ, RZ ;  /* 0x000000ffff827224 */ /* 0x000fe200078e00ff */
[----:B------:R-:W-:Y:S01]  /*0680*/  UIADD3 UR7, UR10, 0x40, -UR19 ;  /* 0x000000400a077890 */ /* 0x000fe2000fffe813 */
[----:B------:R-:W-:Y:S01]  /*0690*/  CS2R R128, SRZ ;  /* 0x0000000000807805 */ /* 0x000fe2000001ff00 */
[----:B------:R-:W-:Y:S01]  /*06a0*/  CS2R R14, SRZ ;  /* 0x00000000000e7805 */ /* 0x000fe2000001ff00 */
[----:B------:R-:W-:Y:S01]  /*06b0*/  IMAD.MOV.U32 R126, RZ, RZ, RZ ;  /* 0x000000ffff7e7224 */ /* 0x000fe200078e00ff */
[----:B------:R-:W-:Y:S01]  /*06c0*/  CS2R R124, SRZ ;  /* 0x00000000007c7805 */ /* 0x000fe2000001ff00 */
[----:B------:R-:W-:Y:S01]  /*06d0*/  @UP1 UIADD3 UR8, UR6, 0x7f, URZ ;  /* 0x0000007f06081890 */ /* 0x000fe2000fffe03f */
[----:B------:R-:W-:Y:S01]  /*06e0*/  MOV R122, RZ ;  /* 0x000000ff007a7202 */ /* 0x000fe20000000f00 */
[----:B------:R-:W-:Y:S01]  /*06f0*/  CS2R R120, SRZ ;  /* 0x0000000000787805 */ /* 0x000fe2000001ff00 */
[----:B------:R-:W-:Y:S01]  /*0700*/  CS2R R12, SRZ ;  /* 0x00000000000c7805 */ /* 0x000fe2000001ff00 */
[----:B------:R-:W-:Y:S01]  /*0710*/  UIMAD.WIDE.U32 UR8, UR8, UR4, URZ ;  /* 0x00000004080872a5 */ /* 0x000fe2000f8e003f */
[----:B------:R-:W-:Y:S01]  /*0720*/  IMAD.MOV.U32 R118, RZ, RZ, RZ ;  /* 0x000000ffff767224 */ /* 0x000fe200078e00ff */
[----:B------:R-:W-:Y:S01]  /*0730*/  UIADD3 UR4, UR6, 0x7f, URZ ;  /* 0x0000007f06047890 */ /* 0x000fe2000fffe03f */
[----:B------:R-:W-:Y:S01]  /*0740*/  CS2R R116, SRZ ;  /* 0x0000000000747805 */ /* 0x000fe2000001ff00 */
[----:B------:R-:W-:Y:S01]  /*0750*/  @UP1 USHF.R.U32.HI UR4, URZ, UR5, UR9 ;  /* 0x000000053f041299 */ /* 0x000fe20008011609 */
[----:B------:R-:W-:Y:S01]  /*0760*/  CS2R R16, SRZ ;  /* 0x0000000000107805 */ /* 0x000fe2000001ff00 */
[----:B------:R-:W-:Y:S01]  /*0770*/  UIADD3 UR5, UR10, 0x3f, URZ ;  /* 0x0000003f0a057890 */ /* 0x000fe2000fffe03f */
[----:B------:R-:W-:Y:S01]  /*0780*/  MOV R114, RZ ;  /* 0x000000ff00727202 */ /* 0x000fe20000000f00 */
[----:B------:R-:W-:Y:S01]  /*0790*/  UIADD3 UR7, UR7, UR4, URZ ;  /* 0x0000000407077290 */ /* 0x000fe2000fffe03f */
[----:B------:R-:W-:Y:S01]  /*07a0*/  CS2R R112, SRZ ;  /* 0x0000000000707805 */ /* 0x000fe2000001ff00 */
[----:B------:R-:W-:Y:S01]  /*07b0*/  USHF.R.S32.HI UR8, URZ, 0x1f, UR5 ;  /* 0x0000001f3f087899 */ /* 0x000fe20008011405 */
[----:B------:R-:W-:Y:S01]  /*07c0*/  CS2R R18, SRZ ;  /* 0x0000000000127805 */ /* 0x000fe2000001ff00 */
[----:B------:R-:W-:Y:S01]  /*07d0*/  USHF.R.S32.HI UR4, URZ, 0x1f, UR7 ;  /* 0x0000001f3f047899 */ /* 0x000fe20008011407 */
[----:B------:R-:W-:Y:S01]  /*07e0*/  IMAD.MOV.U32 R110, RZ, RZ, RZ ;  /* 0x000000ffff6e7224 */ /* 0x000fe200078e00ff */
[----:B------:R-:W-:Y:S01]  /*07f0*/  ULEA.HI UR8, UR8, UR5, URZ, 0x6 ;  /* 0x0000000508087291 */ /* 0x000fe2000f8f303f */
[----:B------:R-:W-:Y:S01]  /*0800*/  CS2R R108, SRZ ;  /* 0x00000000006c7805 */ /* 0x000fe2000001ff00 */
[----:B------:R-:W-:Y:S01]  /*0810*/  ULEA.HI UR4, UR4, UR7, URZ, 0x6 ;  /* 0x0000000704047291 */ /* 0x000fe2000f8f303f */
[----:B------:R-:W-:Y:S01]  /*0820*/  CS2R R106, SRZ ;  /* 0x00000000006a7805 */ /* 0x000fe2000001ff00 */
[----:B------:R-:W-:Y:S01]  /*0830*/  USHF.R.S32.HI UR8, URZ, 0x6, UR8 ;  /* 0x000000063f087899 */ /* 0x000fe20008011408 */
[----:B------:R-:W-:Y:S01]  /*0840*/  CS2R R104, SRZ ;  /* 0x0000000000687805 */ /* 0x000fe2000001ff00 */
[----:B------:R-:W-:Y:S01]  /*0850*/  USHF.R.S32.HI UR4, URZ, 0x6, UR4 ;  /* 0x000000063f047899 */ /* 0x000fe20008011404 */
[----:B------:R-:W-:Y:S01]  /*0860*/  CS2R R102, SRZ ;  /* 0x0000000000667805 */ /* 0x000fe2000001ff00 */
[----:B------:R-:W-:Y:S01]  /*0870*/  MOV R22, RZ ;  /* 0x000000ff00167202 */ /* 0x000fe20000000f00 */
[----:B------:R-:W-:Y:S01]  /*0880*/  IMAD.MOV.U32 R100, RZ, RZ, RZ ;  /* 0x000000ffff647224 */ /* 0x000fe200078e00ff */
[----:B------:R-:W-:Y:S01]  /*0890*/  UISETP.LT.AND UP0, UPT, UR8, UR4, UPT ;  /* 0x000000040800728c */ /* 0x000fe2000bf01270 */
[----:B------:R-:W-:Y:S01]  /*08a0*/  CS2R R98, SRZ ;  /* 0x0000000000627805 */ /* 0x000fe2000001ff00 */
[----:B------:R-:W-:Y:S01]  /*08b0*/  MOV R24, RZ ;  /* 0x000000ff00187202 */ /* 0x000fe20000000f00 */
[----:B------:R-:W-:Y:S01]  /*08c0*/  IMAD.MOV.U32 R96, RZ, RZ, RZ ;  /* 0x000000ffff607224 */ /* 0x000fe200078e00ff */
[----:B------:R-:W-:Y:S01]  /*08d0*/  USEL UR17, UR8, UR4, UP0 ;  /* 0x0000000408117287 */ /* 0x000fe20008000000 */
[----:B------:R-:W-:Y:S01]  /*08e0*/  CS2R R94, SRZ ;  /* 0x00000000005e7805 */ /* 0x000fe2000001ff00 */
[----:B------:R-:W-:Y:S01]  /*08f0*/  CS2R R92, SRZ ;  /* 0x00000000005c7805 */ /* 0x000fe2000001ff00 */
[----:B------:R-:W-:Y:S01]  /*0900*/  CS2R R90, SRZ ;  /* 0x00000000005a7805 */ /* 0x000fe2000001ff00 */
[----:B------:R-:W-:Y:S01]  /*0910*/  UISETP.GE.AND UP0, UPT, UR17, 0x1, UPT ;  /* 0x000000011100788c */ /* 0x000fe2000bf06270 */
[----:B------:R-:W-:Y:S01]  /*0920*/  CS2R R26, SRZ ;  /* 0x00000000001a7805 */ /* 0x000fe2000001ff00 */
[----:B------:R-:W-:Y:S01]  /*0930*/  MOV R88, RZ ;  /* 0x000000ff00587202 */ /* 0x000fe20000000f00 */
[----:B------:R-:W-:Y:S01]  /*0940*/  CS2R R86, SRZ ;  /* 0x0000000000567805 */ /* 0x000fe2000001ff00 */
[----:B------:R-:W-:Y:S01]  /*0950*/  IMAD.MOV.U32 R84, RZ, RZ, RZ ;  /* 0x000000ffff547224 */ /* 0x000fe200078e00ff */
[----:B------:R-:W-:Y:S01]  /*0960*/  CS2R R82, SRZ ;  /* 0x0000000000527805 */ /* 0x000fe2000001ff00 */
[----:B------:R-:W-:Y:S01]  /*0970*/  PLOP3.LUT P0, PT, PT, PT, UP0, 0x80, 0x0 ;  /* 0x000000000000781c */ /* 0x000fe20003f0f008 */
[----:B------:R-:W-:Y:S01]  /*0980*/  CS2R R28, SRZ ;  /* 0x00000000001c7805 */ /* 0x000fe2000001ff00 */
[----:B------:R-:W-:Y:S01]  /*0990*/  MOV R80, RZ ;  /* 0x000000ff00507202 */ /* 0x000fe20000000f00 */
[----:B------:R-:W-:Y:S01]  /*09a0*/  CS2R R78, SRZ ;  /* 0x00000000004e7805 */ /* 0x000fe2000001ff00 */
[----:B------:R-:W-:Y:S01]  /*09b0*/  IMAD.MOV.U32 R76, RZ, RZ, RZ ;  /* 0x000000ffff4c7224 */ /* 0x000fe200078e00ff */
[----:B------:R-:W-:Y:S01]  /*09c0*/  CS2R R74, SRZ ;  /* 0x00000000004a7805 */ /* 0x000fe2000001ff00 */
        /* <DEDUP_REMOVED lines=40> */
[----:B------:R-:W-:Y:S01]  /*0c50*/  ISETP.NE.U32.AND P2, PT, RZ, c[0x0][0x340], PT ;  /* 0x0000d000ff007a0c */ /* 0x000fe20003f45070 */
[----:B------:R-:W1:Y:S01]  /*0c60*/  S2R R26, SR_CTAID.Y ;  /* 0x00000000001a7919 */ /* 0x000e620000002600 */
[----:B------:R-:W-:-:S02]  /*0c70*/  SHF.R.S32.HI R98, RZ, 0x1f, R101 ;  /* 0x0000001fff627819 */ /* 0x000fc40000011465 */
[----:B------:R-:W-:Y:S02]  /*0c80*/  SHF.R.S32.HI R0, RZ, 0x1f, R6 ;  /* 0x0000001fff007819 */ /* 0x000fe40000011406 */
[----:B------:R-:W-:Y:S02]  /*0c90*/  PLOP3.LUT P1, PT, PT, PT, UP1, 0x80, 0x0 ;  /* 0x000000000000781c */ /* 0x000fe40003f2f018 */
[----:B------:R-:W-:Y:S02]  /*0ca0*/  PLOP3.LUT P0, PT, PT, PT, UP1, 0x80, 0x0 ;  /* 0x000000000000781c */ /* 0x000fe40003f0f018 */
[----:B------:R-:W-:Y:S01]  /*0cb0*/  SHF.R.S32.HI R11, RZ, 0x1f, R40 ;  /* 0x0000001fff0b7819 */ /* 0x000fe20000011428 */
[----:B------:R-:W-:Y:S01]  /*0cc0*/  UIADD3 UR9, UR17, -0x1, URZ ;  /* 0xffffffff11097890 */ /* 0x000fe2000fffe03f */
[----:B------:R-:W-:Y:S01]  /*0cd0*/  ISETP.NE.AND.EX P2, PT, RZ, c[0x0][0x344], PT, P2 ;  /* 0x0000d100ff007a0c */ /* 0x000fe20003f45320 */
[----:B------:R-:W-:Y:S02]  /*0ce0*/  ULDC UR4, c[0x0][0x2c4] ;  /* 0x0000b10000047ab9 */ /* 0x000fe40000000800 */
[----:B------:R-:W-:-:S10]  /*0cf0*/  ULDC.64 UR14, c[0x0][0x1e0] ;  /* 0x00007800000e7ab9 */ /* 0x000fd40000000a00 */
[----:B------:R-:W-:-:S05]  /*0d00*/  @P2 IMAD.WIDE R2, R40, R23, c[0x0][0x340] ;  /* 0x0000d00028022625 */ /* 0x000fca00078e0217 */
[----:B------:R2:W3:Y:S01]  /*0d10*/  @P2 LDG.E R12, [R2.64] ;  /* 0x00000016020c2981 */ /* 0x0004e2000c1e1900 */
[-C--:B------:R-:W-:Y:S01]  /*0d20*/  LEA.HI R5, R98, R101.reuse, RZ, 0x3 ;  /* 0x0000006562057211 */ /* 0x080fe200078f18ff */
[----:B------:R-:W-:Y:S01]  /*0d30*/  IMAD R0, R0, c[0x0][0x178], RZ ;  /* 0x00005e0000007a24 */ /* 0x000fe200078e02ff */
[----:B-1----:R-:W-:Y:S01]  /*0d40*/  SHF.R.S32.HI R27, RZ, 0x1f, R26 ;  /* 0x0000001fff1b7819 */ /* 0x002fe2000001141a */
[----:B------:R-:W-:Y:S01]  /*0d50*/  UIMAD UR4, UR19, UR4, URZ ;  /* 0x00000004130472a4 */ /* 0x000fe2000f8e023f */
[----:B------:R-:W-:Y:S01]  /*0d60*/  LOP3.LUT R4, R5, 0xfffffff8, RZ, 0xc0, !PT ;  /* 0xfffffff805047812 */ /* 0x000fe200078ec0ff */
[----:B------:R-:W-:Y:S01]  /*0d70*/  IMAD R0, R6, c[0x0][0x17c], R0 ;  /* 0x00005f0006007a24 */ /* 0x000fe200078e0200 */
[----:B------:R-:W-:Y:S01]  /*0d80*/  SHF.R.S32.HI R19, RZ, 0x3, R5 ;  /* 0x00000003ff137819 */ /* 0x000fe20000011405 */
[----:B------:R-:W-:Y:S01]  /*0d90*/  UMOV UR12, 0x6 ;  /* 0x00000006000c7882 */ /* 0x000fe20000000000 */
[----:B------:R-:W-:Y:S01]  /*0da0*/  LEA.HI R97, R98, R101, RZ, 0x5 ;  /* 0x0000006562617211 */ /* 0x000fe200078f28ff */
[----:B------:R-:W-:Y:S01]  /*0db0*/  IMAD.IADD R21, R101, 0x1, -R4 ;  /* 0x0000000165157824 */ /* 0x000fe200078e0a04 */
[----:B------:R-:W-:Y:S01]  /*0dc0*/  SEL R4, R40, RZ, !P4 ;  /* 0x000000ff28047207 */ /* 0x000fe20006000000 */
[----:B------:R-:W-:Y:S01]  /*0dd0*/  USHF.L.U32 UR8, UR14, 0x6, URZ ;  /* 0x000000060e087899 */ /* 0x000fe2000800063f */
[----:B------:R-:W-:Y:S01]  /*0de0*/  IADD3 R14, R19, UR6, RZ ;  /* 0x00000006130e7c10 */ /* 0x000fe2000fffe0ff */
[C---:B------:R-:W-:Y:S01]  /*0df0*/  IMAD R5, R21.reuse, 0x20, R19 ;  /* 0x0000002015057824 */ /* 0x040fe200078e0213 */
[----:B------:R-:W-:Y:S01]  /*0e00*/  USHF.L.U64.HI UR7, UR14, UR12, UR15 ;  /* 0x0000000c0e077299 */ /* 0x000fe2000801020f */
[----:B------:R-:W-:Y:S01]  /*0e10*/  IMAD.SHL.U32 R8, R21, 0x8, RZ ;  /* 0x0000000815087824 */ /* 0x000fe200078e00ff */
[----:B------:R-:W-:Y:S01]  /*0e20*/  USHF.R.S32.HI UR11, URZ, 0x1f, UR9 ;  /* 0x0000001f3f0b7899 */ /* 0x000fe20008011409 */
[----:B------:R-:W-:Y:S01]  /*0e30*/  IMAD.U32 R104, RZ, RZ, UR8 ;  /* 0x00000008ff687e24 */ /* 0x000fe2000f8e00ff */
[----:B------:R-:W-:Y:S01]  /*0e40*/  IADD3 R5, R5, UR6, RZ ;  /* 0x0000000605057c10 */ /* 0x000fe2000fffe0ff */
[----:B------:R-:W-:Y:S01]  /*0e50*/  UIMAD UR5, UR7, UR9, URZ ;  /* 0x00000009070572a4 */ /* 0x000fe2000f8e023f */
[C---:B------:R-:W-:Y:S01]  /*0e60*/  IADD3 R16, R8.reuse, 0x40, RZ ;  /* 0x0000004008107810 */ /* 0x040fe20007ffe0ff */
[----:B------:R-:W-:Y:S01]  /*0e70*/  USHF.L.U32 UR16, UR14, 0x5, URZ ;  /* 0x000000050e107899 */ /* 0x000fe2000800063f */
[C---:B------:R-:W-:Y:S01]  /*0e80*/  IADD3 R17, R8.reuse, 0x80, RZ ;  /* 0x0000008008117810 */ /* 0x040fe20007ffe0ff */
[----:B------:R-:W-:Y:S01]  /*0e90*/  @P1 IMAD.HI.U32 R7, R5, c[0x0][0x2c8], RZ ;  /* 0x0000b20005071a27 */ /* 0x000fe200078e00ff */
[----:B------:R-:W-:Y:S01]  /*0ea0*/  IADD3 R22, R8, 0xc0, RZ ;  /* 0x000000c008167810 */ /* 0x000fe20007ffe0ff */
[----:B------:R-:W-:Y:S01]  /*0eb0*/  UIMAD UR5, UR11, UR8, UR5 ;  /* 0x000000080b0572a4 */ /* 0x000fe2000f8e0205 */
[----:B------:R-:W-:Y:S01]  /*0ec0*/  BAR.SYNC.DEFER_BLOCKING 0x0 ;  /* 0x0000000000007b1d */ /* 0x000fe20000010000 */
[----:B--2---:R-:W-:Y:S01]  /*0ed0*/  IMAD.WIDE.U32 R2, R6, c[0x0][0x178], RZ ;  /* 0x00005e0006027a25 */ /* 0x004fe200078e00ff */
[----:B------:R-:W-:Y:S01]  /*0ee0*/  SEL R6, R11, RZ, !P4 ;  /* 0x000000ff0b067207 */ /* 0x000fe20006000000 */
[----:B------:R-:W-:Y:S01]  /*0ef0*/  UISETP.GE.AND UP0, UPT, UR17, 0x2, UPT ;  /* 0x000000021100788c */ /* 0x000fe2000bf06270 */
[----:B------:R-:W-:Y:S01]  /*0f00*/  ISETP.GE.AND P5, PT, R8, c[0x0][0x198], PT ;  /* 0x0000660008007a0c */ /* 0x000fe20003fa6270 */
[----:B------:R-:W-:Y:S01]  /*0f10*/  IMAD.IADD R3, R3, 0x1, R0 ;  /* 0x0000000103037824 */ /* 0x000fe200078e0200 */
[----:B------:R-:W-:Y:S01]  /*0f20*/  ISETP.GE.AND P4, PT, R16, c[0x0][0x198], PT ;  /* 0x0000660010007a0c */ /* 0x000fe20003f86270 */
[----:B------:R-:W-:Y:S01]  /*0f30*/  IMAD R0, R27, c[0x0][0x1b8], RZ ;  /* 0x00006e001b007a24 */ /* 0x000fe200078e02ff */
[----:B------:R-:W-:Y:S01]  /*0f40*/  SHF.R.S32.HI R96, RZ, 0x5, R97 ;  /* 0x00000005ff607819 */ /* 0x000fe20000011461 */
[----:B------:R-:W-:Y:S01]  /*0f50*/  IMAD.WIDE.U32 R2, R26, c[0x0][0x1b8], R2 ;  /* 0x00006e001a027a25 */ /* 0x000fe200078e0002 */
[----:B------:R-:W-:-:S03]  /*0f60*/  UIADD3 UR17, UR17, -0x2, URZ ;  /* 0xfffffffe11117890 */ /* 0x000fc6000fffe03f */
[----:B------:R-:W-:Y:S01]  /*0f70*/  IMAD R0, R26, c[0x0][0x1bc], R0 ;  /* 0x00006f001a007a24 */ /* 0x000fe200078e0200 */
[----:B------:R-:W-:Y:S01]  /*0f80*/  @UP0 UIMAD UR7, UR7, UR17, URZ ;  /* 0x00000011070702a4 */ /* 0x000fe2000f8e023f */
[----:B------:R-:W-:Y:S02]  /*0f90*/  IMAD R6, R6, c[0x0][0x1c0], RZ ;  /* 0x0000700006067a24 */ /* 0x000fe400078e02ff */
[----:B------:R-:W-:Y:S02]  /*0fa0*/  IMAD.IADD R3, R3, 0x1, R0 ;  /* 0x0000000103037824 */ /* 0x000fe400078e0200 */
[----:B------:R-:W-:Y:S01]  /*0fb0*/  IMAD.MOV.U32 R0, RZ, RZ, R5 ;  /* 0x000000ffff007224 */ /* 0x000fe200078e0005 */
[----:B------:R-:W-:Y:S01]  /*0fc0*/  @P0 SHF.R.U32.HI R0, RZ, c[0x0][0x2cc], R7 ;  /* 0x0000b300ff000a19 */ /* 0x000fe20000011607 */
[C---:B------:R-:W-:Y:S02]  /*0fd0*/  IMAD R7, R4.reuse, c[0x0][0x1c4], R6 ;  /* 0x0000710004077a24 */ /* 0x040fe400078e0206 */
[----:B------:R-:W-:Y:S01]  /*0fe0*/  IMAD.WIDE.U32 R2, R4, c[0x0][0x1c0], R2 ;  /* 0x0000700004027a25 */ /* 0x000fe200078e0002 */
[----:B------:R-:W-:-:S03]  /*0ff0*/  SHF.R.S32.HI R6, RZ, 0x1f, R0 ;  /* 0x0000001fff067819 */ /* 0x000fc60000011400 */
[----:B------:R-:W-:Y:S01]  /*1000*/  IMAD.MOV R4, RZ, RZ, -R0 ;  /* 0x000000ffff047224 */ /* 0x000fe200078e0a00 */
[----:B------:R-:W-:Y:S01]  /*1010*/  IADD3 R3, R3, R7, RZ ;  /* 0x0000000703037210 */ /* 0x000fe20007ffe0ff */
[----:B------:R-:W-:Y:S02]  /*1020*/  IMAD R6, R6, c[0x0][0x1b0], RZ ;  /* 0x00006c0006067a24 */ /* 0x000fe400078e02ff */
[----:B------:R-:W-:Y:S02]  /*1030*/  IMAD R4, R4, c[0x0][0x2c4], R5 ;  /* 0x0000b10004047a24 */ /* 0x000fe400078e0205 */
[C---:B------:R-:W-:Y:S02]  /*1040*/  IMAD R5, R0.reuse, c[0x0][0x1b4], R6 ;  /* 0x00006d0000057a24 */ /* 0x040fe400078e0206 */
[----:B------:R-:W-:Y:S01]  /*1050*/  IMAD.WIDE.U32 R2, R0, c[0x0][0x1b0], R2 ;  /* 0x00006c0000027a25 */ /* 0x000fe200078e0002 */
[----:B------:R-:W-:-:S03]  /*1060*/  SHF.R.S32.HI R0, RZ, 0x1f, R4 ;  /* 0x0000001fff007819 */ /* 0x000fc60000011404 */
[----:B------:R-:W-:Y:S02]  /*1070*/  IMAD.SHL.U32 R6, R19, 0x40, RZ ;  /* 0x0000004013067824 */ /* 0x000fe400078e00ff */
[----:B------:R-:W-:Y:S02]  /*1080*/  IMAD.IADD R3, R3, 0x1, R5 ;  /* 0x0000000103037824 */ /* 0x000fe400078e0205 */
[----:B------:R-:W-:Y:S01]  /*1090*/  IMAD R5, R0, c[0x0][0x1a8], RZ ;  /* 0x00006a0000057a24 */ /* 0x000fe200078e02ff */
[----:B------:R-:W-:Y:S01]  /*10a0*/  LOP3.LUT R0, R6, 0x1c0, RZ, 0xc0, !PT ;  /* 0x000001c006007812 */ /* 0x000fe200078ec0ff */
[----:B------:R-:W-:Y:S01]  /*10b0*/  IMAD.WIDE.U32 R2, R4, c[0x0][0x1a8], R2 ;  /* 0x00006a0004027a25 */ /* 0x000fe200078e0002 */
[----:B------:R-:W-:Y:S02]  /*10c0*/  IADD3 R6, -R19, UR10, RZ ;  /* 0x0000000a13067c10 */ /* 0x000fe4000fffe1ff */
[----:B------:R-:W-:Y:S01]  /*10d0*/  LOP3.LUT R7, R0, 0x38, R8, 0xf8, !PT ;  /* 0x0000003800077812 */ /* 0x000fe200078ef808 */
[----:B------:R-:W-:Y:S01]  /*10e0*/  IMAD R9, R4, c[0x0][0x1ac], R5 ;  /* 0x00006b0004097a24 */ /* 0x000fe200078e0205 */
[----:B------:R-:W-:Y:S01]  /*10f0*/  SHF.R.U32.HI R4, RZ, 0x3, R0 ;  /* 0x00000003ff047819 */ /* 0x000fe20000011600 */
[----:B------:R-:W-:Y:S01]  /*1100*/  IMAD.U32 R5, RZ, RZ, UR9 ;  /* 0x00000009ff057e24 */ /* 0x000fe2000f8e00ff */
[C---:B------:R-:W-:Y:S01]  /*1110*/  LEA R18, P0, R2.reuse, c[0x0][0x160], 0x1 ;  /* 0x0000580002127a11 */ /* 0x040fe200078008ff */
[----:B------:R-:W-:Y:S01]  /*1120*/  IMAD.IADD R0, R3, 0x1, R9 ;  /* 0x0000000103007824 */ /* 0x000fe200078e0209 */
[----:B------:R-:W-:Y:S01]  /*1130*/  SHF.R.S32.HI R9, RZ, 0x1f, R8 ;  /* 0x0000001fff097819 */ /* 0x000fe20000011408 */
[----:B------:R-:W-:Y:S01]  /*1140*/  IMAD R20, R5, -0x40, R6 ;  /* 0xffffffc005147824 */ /* 0x000fe200078e0206 */
[----:B------:R-:W-:Y:S01]  /*1150*/  LOP3.LUT R5, R7, R4, RZ, 0x3c, !PT ;  /* 0x0000000407057212 */ /* 0x000fe200078e3cff */
[----:B------:R-:W1:Y:S01]  /*1160*/  SHFL.IDX PT, R6, R18, RZ, 0x181f ;  /* 0x00181fff12067589 */ /* 0x000e6200000e0000 */
[----:B------:R-:W-:-:S02]  /*1170*/  LEA.HI.X R15, R2, c[0x0][0x164], R0, 0x1, P0 ;  /* 0x00005900020f7a11 */ /* 0x000fc400000f0c00 */
[----:B------:R-:W-:Y:S02]  /*1180*/  ISETP.GE.AND P0, PT, R14, UR4, PT ;  /* 0x000000040e007c0c */ /* 0x000fe4000bf06270 */
[----:B------:R-:W-:Y:S01]  /*1190*/  LEA.HI R0, R98, R101, RZ, 0x6 ;  /* 0x0000006562007211 */ /* 0x000fe200078f30ff */
[----:B------:R-:W2:Y:S01]  /*11a0*/  SHFL.IDX PT, R7, R15, RZ, 0x181f ;  /* 0x00181fff0f077589 */ /* 0x000ea200000e0000 */
[C---:B------:R-:W-:Y:S02]  /*11b0*/  IADD3 R4, R14.reuse, 0x20, RZ ;  /* 0x000000200e047810 */ /* 0x040fe40007ffe0ff */
[----:B------:R-:W-:Y:S01]  /*11c0*/  IADD3 R2, R14, 0x40, RZ ;  /* 0x000000400e027810 */ /* 0x000fe20007ffe0ff */
[----:B------:R-:W-:Y:S01]  /*11d0*/  IMAD.SHL.U32 R0, R0, 0x8, RZ ;  /* 0x0000000800007824 */ /* 0x000fe200078e00ff */
[----:B------:R-:W-:Y:S02]  /*11e0*/  ISETP.GE.AND P1, PT, R4, UR4, PT ;  /* 0x0000000404007c0c */ /* 0x000fe4000bf26270 */
[----:B------:R-:W-:-:S02]  /*11f0*/  ISETP.GE.AND P6, PT, R2, UR4, PT ;  /* 0x0000000402007c0c */ /* 0x000fc4000bfc6270 */
[----:B------:R-:W-:Y:S02]  /*1200*/  LOP3.LUT R10, R5, 0xfffffe00, R0, 0xf8, !PT ;  /* 0xfffffe00050a7812 */ /* 0x000fe400078ef800 */
[----:B------:R-:W-:Y:S02]  /*1210*/  @!P0 SHF.R.S32.HI R5, RZ, 0x1f, R16 ;  /* 0x0000001fff058819 */ /* 0x000fe40000011410 */
[----:B------:R-:W-:Y:S01]  /*1220*/  @!P0 SHF.R.S32.HI R4, RZ, 0x1f, R17 ;  /* 0x0000001fff048819 */ /* 0x000fe20000011411 */
[----:B------:R-:W-:Y:S01]  /*1230*/  IMAD.SHL.U32 R107, R10, 0x2, RZ ;  /* 0x000000020a6b7824 */ /* 0x000fe200078e00ff */
[----:B------:R-:W-:Y:S02]  /*1240*/  @!P0 SHF.R.S32.HI R0, RZ, 0x1f, R22 ;  /* 0x0000001fff008819 */ /* 0x000fe40000011416 */
[----:B------:R-:W-:Y:S02]  /*1250*/  IADD3 R14, R14, 0x60, RZ ;  /* 0x000000600e0e7810 */ /* 0x000fe40007ffe0ff */
[----:B------:R-:W-:Y:S01]  /*1260*/  @!P0 LEA.HI R0, R0, R22, RZ, 0x3 ;  /* 0x0000001600008211 */ /* 0x000fe200078f18ff */
[----:B------:R-:W-:Y:S03]  /*1270*/  STL [R1+0x48], R107 ;  /* 0x0000486b01007387 */ /* 0x000fe60000100800 */
[----:B------:R-:W-:-:S02]  /*1280*/  @!P0 LOP3.LUT R0, R0, 0xfffffff8, RZ, 0xc0, !PT ;  /* 0xfffffff800008812 */ /* 0x000fc400078ec0ff */
[----:B---3--:R-:W-:Y:S01]  /*1290*/  @P2 SHF.R.S32.HI R3, RZ, 0x1f, R12 ;  /* 0x0000001fff032819 */ /* 0x008fe2000001140c */
[----:B------:R-:W-:Y:S01]  /*12a0*/  @!P2 IMAD.MOV.U32 R3, RZ, RZ, R11 ;  /* 0x000000ffff03a224 */ /* 0x000fe200078e000b */
[----:B------:R-:W-:Y:S01]  /*12b0*/  @P2 MOV R2, R12 ;  /* 0x0000000c00022202 */ /* 0x000fe20000000f00 */
[----:B------:R-:W-:Y:S01]  /*12c0*/  @!P2 IMAD.MOV.U32 R2, RZ, RZ, R40 ;  /* 0x000000ffff02a224 */ /* 0x000fe200078e0028 */
[----:B------:R-:W-:Y:S02]  /*12d0*/  @!P0 LEA.HI R12, R5, R16, RZ, 0x3 ;  /* 0x00000010050c8211 */ /* 0x000fe400078f18ff */
[----:B------:R-:W-:Y:S02]  /*12e0*/  @!P0 LEA.HI R5, R4, R17, RZ, 0x3 ;  /* 0x0000001104058211 */ /* 0x000fe400078f18ff */
[----:B------:R-:W3:Y:S01]  /*12f0*/  SHFL.IDX PT, R4, R18, 0x1, 0x181f ;  /* 0x00381f0012047f89 */ /* 0x000ee200000e0000 */
[----:B------:R-:W-:Y:S02]  /*1300*/  SEL R23, R2, RZ, !P3 ;  /* 0x000000ff02177207 */ /* 0x000fe40005800000 */
[----:B------:R-:W-:-:S02]  /*1310*/  @!P0 LOP3.LUT R10, R5, 0xfffffff8, RZ, 0xc0, !PT ;  /* 0xfffffff8050a8812 */ /* 0x000fc400078ec0ff */
[----:B------:R-:W4:Y:S01]  /*1320*/  SHFL.IDX PT, R5, R15, 0x1, 0x181f ;  /* 0x00381f000f057f89 */ /* 0x000f2200000e0000 */
[----:B------:R-:W-:Y:S02]  /*1330*/  SEL R24, R3, RZ, !P3 ;  /* 0x000000ff03187207 */ /* 0x000fe40005800000 */
[----:B-1----:R-:W-:Y:S01]  /*1340*/  @!P0 LEA R2, P2, R8, R6, 0x1 ;  /* 0x0000000608028211 */ /* 0x002fe200078408ff */
[----:B--2---:R-:W-:Y:S01]  /*1350*/  @!P0 IMAD.WIDE R10, R10, 0x2, R6 ;  /* 0x000000020a0a8825 */ /* 0x004fe200078e0206 */
[----:B------:R-:W-:Y:S02]  /*1360*/  ISETP.GE.AND P3, PT, R17, c[0x0][0x198], PT ;  /* 0x0000660011007a0c */ /* 0x000fe40003f66270 */
[----:B------:R-:W-:Y:S02]  /*1370*/  @!P0 LOP3.LUT R12, R12, 0xfffffff8, RZ, 0xc0, !PT ;  /* 0xfffffff80c0c8812 */ /* 0x000fe400078ec0ff */
[----:B------:R-:W-:Y:S02]  /*1380*/  @!P0 LEA.HI.X R3, R8, R7, R9, 0x1, P2 ;  /* 0x0000000708038211 */ /* 0x000fe400010f0c09 */
[----:B------:R-:W-:Y:S01]  /*1390*/  ISETP.GE.AND P2, PT, R22, c[0x0][0x198], PT ;  /* 0x0000660016007a0c */ /* 0x000fe20003f46270 */
[----:B------:R-:W-:-:S02]  /*13a0*/  @!P0 IMAD.WIDE R12, R12, 0x2, R6 ;  /* 0x000000020c0c8825 */ /* 0x000fc400078e0206 */
[----:B------:R1:W-:Y:S02]  /*13b0*/  @!P0 LDGSTS.E.BYPASS.LTC128B.128 [R107+0x100], [R2.64], !P5 ;  /* 0x00100000026b8fae */ /* 0x0003e4000e901d56 */
[----:B------:R-:W-:Y:S01]  /*13c0*/  @!P0 IMAD.WIDE R6, R0, 0x2, R6 ;  /* 0x0000000200068825 */ /* 0x000fe200078e0206 */
[----:B------:R-:W-:Y:S01]  /*13d0*/  @!P1 SHF.R.S32.HI R0, RZ, 0x1f, R22 ;  /* 0x0000001fff009819 */ /* 0x000fe20000011416 */
[----:B------:R2:W-:Y:S03]  /*13e0*/  @!P0 LDGSTS.E.BYPASS.LTC128B.128 [R107+0x4100], [R12.64], !P4 ;  /* 0x041000000c6b8fae */ /* 0x0005e6000e101d56 */
[----:B------:R-:W-:Y:S01]  /*13f0*/  @!P1 LEA.HI R0, R0, R22, RZ, 0x3 ;  /* 0x0000001600009211 */ /* 0x000fe200078f18ff */
[----:B------:R5:W-:Y:S03]  /*1400*/  @!P0 LDGSTS.E.BYPASS.LTC128B.128 [R107+0x8100], [R10.64], !P3 ;  /* 0x081000000a6b8fae */ /* 0x000be6000d901d56 */
[----:B------:R-:W-:Y:S01]  /*1410*/  @!P1 LOP3.LUT R0, R0, 0xfffffff8, RZ, 0xc0, !PT ;  /* 0xfffffff800009812 */ /* 0x000fe200078ec0ff */
[----:B------:R3:W-:Y:S01]  /*1420*/  @!P0 LDGSTS.E.BYPASS.LTC128B.128 [R107+0xc100], [R6.64], !P2 ;  /* 0x0c100000066b8fae */ /* 0x0007e2000d101d56 */
[----:B-1----:R-:W-:-:S02]  /*1430*/  @!P1 SHF.R.S32.HI R3, RZ, 0x1f, R16 ;  /* 0x0000001fff039819 */ /* 0x002fc40000011410 */
[----:B------:R-:W-:Y:S02]  /*1440*/  @!P1 SHF.R.S32.HI R2, RZ, 0x1f, R17 ;  /* 0x0000001fff029819 */ /* 0x000fe40000011411 */
[----:B------:R-:W-:Y:S02]  /*1450*/  @!P1 LEA.HI R3, R3, R16, RZ, 0x3 ;  /* 0x0000001003039211 */ /* 0x000fe400078f18ff */
[----:B-----5:R-:W-:Y:S02]  /*1460*/  @!P1 LEA.HI R10, R2, R17, RZ, 0x3 ;  /* 0x00000011020a9211 */ /* 0x020fe400078f18ff */
[----:B------:R-:W1:Y:S01]  /*1470*/  SHFL.IDX PT, R2, R18, 0x2, 0x181f ;  /* 0x00581f0012027f89 */ /* 0x000e6200000e0000 */
[----:B--2---:R-:W-:Y:S02]  /*1480*/  @!P1 LOP3.LUT R12, R3, 0xfffffff8, RZ, 0xc0, !PT ;  /* 0xfffffff8030c9812 */ /* 0x004fe400078ec0ff */
[----:B---3--:R-:W-:Y:S01]  /*1490*/  @!P1 LEA R6, P0, R8, R4, 0x1 ;  /* 0x0000000408069211 */ /* 0x008fe200078008ff */
[----:B------:R-:W2:Y:S01]  /*14a0*/  SHFL.IDX PT, R3, R15, 0x2, 0x181f ;  /* 0x00581f000f037f89 */ /* 0x000ea200000e0000 */
[----:B------:R-:W-:Y:S01]  /*14b0*/  @!P1 LOP3.LUT R10, R10, 0xfffffff8, RZ, 0xc0, !PT ;  /* 0xfffffff80a0a9812 */ /* 0x000fe200078ec0ff */
[----:B----4-:R-:W-:Y:S01]  /*14c0*/  @!P1 IMAD.WIDE R12, R12, 0x2, R4 ;  /* 0x000000020c0c9825 */ /* 0x010fe200078e0204 */
[----:B------:R-:W-:-:S02]  /*14d0*/  @!P1 LEA.HI.X R7, R8, R5, R9, 0x1, P0 ;  /* 0x0000000508079211 */ /* 0x000fc400000f0c09 */
[----:B------:R-:W-:Y:S01]  /*14e0*/  ISETP.GE.AND P0, PT, R14, UR4, PT ;  /* 0x000000040e007c0c */ /* 0x000fe2000bf06270 */
[--C-:B------:R-:W-:Y:S01]  /*14f0*/  @!P1 IMAD.WIDE R10, R10, 0x2, R4.reuse ;  /* 0x000000020a0a9825 */ /* 0x100fe200078e0204 */
[----:B------:R-:W-:Y:S01]  /*1500*/  UMOV UR4, 0x5 ;  /* 0x0000000500047882 */ /* 0x000fe20000000000 */
[----:B------:R3:W-:Y:S01]  /*1510*/  @!P1 LDGSTS.E.BYPASS.LTC128B.128 [R107+0x1100], [R6.64], !P5 ;  /* 0x01100000066b9fae */ /* 0x0007e2000e901d56 */
[----:B------:R-:W-:Y:S01]  /*1520*/  USHF.L.U64.HI UR15, UR14, UR4, UR15 ;  /* 0x000000040e0f7299 */ /* 0x000fe2000801020f */
[----:B------:R-:W-:Y:S01]  /*1530*/  @!P1 IMAD.WIDE R4, R0, 0x2, R4 ;  /* 0x0000000200049825 */ /* 0x000fe200078e0204 */
[----:B------:R-:W-:Y:S01]  /*1540*/  @!P6 SHF.R.S32.HI R0, RZ, 0x1f, R22 ;  /* 0x0000001fff00e819 */ /* 0x000fe20000011416 */
[----:B------:R4:W-:Y:S03]  /*1550*/  @!P1 LDGSTS.E.BYPASS.LTC128B.128 [R107+0x5100], [R12.64], !P4 ;  /* 0x051000000c6b9fae */ /* 0x0009e6000e101d56 */
[----:B------:R-:W-:Y:S01]  /*1560*/  @!P6 LEA.HI R0, R0, R22, RZ, 0x3 ;  /* 0x000000160000e211 */ /* 0x000fe200078f18ff */
[----:B------:R2:W-:Y:S03]  /*1570*/  @!P1 LDGSTS.E.BYPASS.LTC128B.128 [R107+0x9100], [R10.64], !P3 ;  /* 0x091000000a6b9fae */ /* 0x0005e6000d901d56 */
[----:B------:R-:W-:Y:S01]  /*1580*/  @!P6 LOP3.LUT R0, R0, 0xfffffff8, RZ, 0xc0, !PT ;  /* 0xfffffff80000e812 */ /* 0x000fe200078ec0ff */
[----:B------:R5:W-:Y:S01]  /*1590*/  @!P1 LDGSTS.E.BYPASS.LTC128B.128 [R107+0xd100], [R4.64], !P2 ;  /* 0x0d100000046b9fae */ /* 0x000be2000d101d56 */
[----:B---3--:R-:W-:-:S04]  /*15a0*/  @!P6 SHF.R.S32.HI R6, RZ, 0x1f, R17 ;  /* 0x0000001fff06e819 */ /* 0x008fc80000011411 */
[----:B------:R-:W-:Y:S02]  /*15b0*/  @!P6 LEA.HI R7, R6, R17, RZ, 0x3 ;  /* 0x000000110607e211 */ /* 0x000fe400078f18ff */
[----:B-1----:R-:W-:Y:S02]  /*15c0*/  @!P6 LEA R6, P1, R8, R2, 0x1 ;  /* 0x000000020806e211 */ /* 0x002fe400078208ff */
[----:B----4-:R-:W-:Y:S01]  /*15d0*/  @!P6 LOP3.LUT R12, R7, 0xfffffff8, RZ, 0xc0, !PT ;  /* 0xfffffff8070ce812 */ /* 0x010fe200078ec0ff */
[----:B--2---:R-:W-:Y:S01]  /*15e0*/  @!P6 IMAD.WIDE R10, R0, 0x2, R2 ;  /* 0x00000002000ae825 */ /* 0x004fe200078e0202 */
[----:B------:R-:W-:Y:S02]  /*15f0*/  @!P6 LEA.HI.X R7, R8, R3, R9, 0x1, P1 ;  /* 0x000000030807e211 */ /* 0x000fe400008f0c09 */
[----:B-----5:R-:W-:Y:S01]  /*1600*/  @!P6 SHF.R.S32.HI R5, RZ, 0x1f, R16 ;  /* 0x0000001fff05e819 */ /* 0x020fe20000011410 */
[----:B------:R1:W-:Y:S01]  /*1610*/  SHFL.IDX PT, R4, R18, 0x3, 0x181f ;  /* 0x00781f0012047f89 */ /* 0x0003e200000e0000 */
[----:B------:R-:W-:Y:S01]  /*1620*/  @!P6 IMAD.WIDE R12, R12, 0x2, R2 ;  /* 0x000000020c0ce825 */ /* 0x000fe200078e0202 */
[----:B------:R-:W-:-:S02]  /*1630*/  SHF.R.S32.HI R0, RZ, 0x1f, R25 ;  /* 0x0000001fff007819 */ /* 0x000fc40000011419 */
[----:B------:R-:W-:Y:S01]  /*1640*/  @!P6 LEA.HI R14, R5, R16, RZ, 0x3 ;  /* 0x00000010050ee211 */ /* 0x000fe200078f18ff */
[----:B------:R2:W-:Y:S03]  /*1650*/  @!P6 LDGSTS.E.BYPASS.LTC128B.128 [R107+0x2100], [R6.64], !P5 ;  /* 0x02100000066befae */ /* 0x0005e6000e901d56 */
[----:B------:R-:W-:Y:S01]  /*1660*/  @!P6 LOP3.LUT R14, R14, 0xfffffff8, RZ, 0xc0, !PT ;  /* 0xfffffff80e0ee812 */ /* 0x000fe200078ec0ff */
[----:B------:R3:W4:Y:S01]  /*1670*/  SHFL.IDX PT, R5, R15, 0x3, 0x181f ;  /* 0x00781f000f057f89 */ /* 0x00072200000e0000 */
[----:B-1----:R-:W-:-:S03]  /*1680*/  IADD3 R18, P1, R25, R19, RZ ;  /* 0x0000001319127210 */ /* 0x002fc60007f3e0ff */
[----:B---3--:R-:W-:Y:S01]  /*1690*/  @!P6 IMAD.WIDE R14, R14, 0x2, R2 ;  /* 0x000000020e0ee825 */ /* 0x008fe200078e0202 */
[----:B--2---:R-:W-:-:S04]  /*16a0*/  @!P0 SHF.R.S32.HI R6, RZ, 0x1f, R16 ;  /* 0x0000001fff068819 */ /* 0x004fc80000011410 */
[----:B------:R1:W-:Y:S01]  /*16b0*/  @!P6 LDGSTS.E.BYPASS.LTC128B.128 [R107+0x6100], [R14.64], !P4 ;  /* 0x061000000e6befae */ /* 0x0003e2000e101d56 */
[----:B------:R-:W-:-:S03]  /*16c0*/  @!P0 LEA.HI R6, R6, R16, RZ, 0x3 ;  /* 0x0000001006068211 */ /* 0x000fc600078f18ff */
[----:B------:R2:W-:Y:S01]  /*16d0*/  @!P6 LDGSTS.E.BYPASS.LTC128B.128 [R107+0xa100], [R12.64], !P3 ;  /* 0x0a1000000c6befae */ /* 0x0005e2000d901d56 */
[----:B------:R-:W-:-:S03]  /*16e0*/  @!P0 LOP3.LUT R6, R6, 0xfffffff8, RZ, 0xc0, !PT ;  /* 0xfffffff806068812 */ /* 0x000fc600078ec0ff */
[----:B------:R3:W-:Y:S01]  /*16f0*/  @!P6 LDGSTS.E.BYPASS.LTC128B.128 [R107+0xe100], [R10.64], !P2 ;  /* 0x0e1000000a6befae */ /* 0x0007e2000d101d56 */
[----:B------:R-:W-:Y:S01]  /*1700*/  ISETP.GE.AND P6, PT, R20, 0x1, PT ;  /* 0x000000011400780c */ /* 0x000fe20003fc6270 */
[----:B----4-:R-:W-:Y:S01]  /*1710*/  @!P0 IMAD.WIDE R6, R6, 0x2, R4 ;  /* 0x0000000206068825 */ /* 0x010fe200078e0204 */
[----:B-1----:R-:W-:Y:S02]  /*1720*/  LEA.HI R14, R98, R101, RZ, 0x4 ;  /* 0x00000065620e7211 */ /* 0x002fe400078f20ff */
[----:B--2---:R-:W-:Y:S02]  /*1730*/  LEA.HI.X.SX32 R13, R19, R0, 0x1, P1 ;  /* 0x00000000130d7211 */ /* 0x004fe400008f0eff */
[C---:B------:R-:W-:Y:S02]  /*1740*/  @!P0 LEA R2, P1, R8.reuse, R4, 0x1 ;  /* 0x0000000408028211 */ /* 0x040fe400078208ff */
[----:B------:R-:W-:Y:S01]  /*1750*/  SHF.R.S32.HI R12, RZ, 0x4, R14 ;  /* 0x00000004ff0c7819 */ /* 0x000fe2000001140e */
[----:B------:R-:W-:Y:S01]  /*1760*/  IMAD R0, R13, c[0x0][0x1e0], RZ ;  /* 0x000078000d007a24 */ /* 0x000fe200078e02ff */
[----:B------:R-:W-:-:S02]  /*1770*/  @!P0 LEA.HI.X R3, R8, R5, R9, 0x1, P1 ;  /* 0x0000000508038211 */ /* 0x000fc400008f0c09 */
[----:B---3--:R-:W-:Y:S01]  /*1780*/  LEA.HI R10, R14, R12, RZ, 0x1 ;  /* 0x0000000c0e0a7211 */ /* 0x008fe200078f08ff */
[----:B------:R-:W-:Y:S01]  /*1790*/  IMAD R11, R18, c[0x0][0x1e4], R0 ;  /* 0x00007900120b7a24 */ /* 0x000fe200078e0200 */
[----:B------:R-:W-:Y:S01]  /*17a0*/  @!P0 SHF.R.S32.HI R0, RZ, 0x1f, R17 ;  /* 0x0000001fff008819 */ /* 0x000fe20000011411 */
[----:B------:R1:W-:Y:S01]  /*17b0*/  @!P0 LDGSTS.E.BYPASS.LTC128B.128 [R107+0x3100], [R2.64], !P5 ;  /* 0x03100000026b8fae */ /* 0x0003e2000e901d56 */
[----:B------:R-:W-:Y:S02]  /*17c0*/  LOP3.LUT R10, R10, 0xfffffffe, RZ, 0xc0, !PT ;  /* 0xfffffffe0a0a7812 */ /* 0x000fe400078ec0ff */
[----:B------:R-:W-:Y:S01]  /*17d0*/  @!P0 LEA.HI R0, R0, R17, RZ, 0x3 ;  /* 0x0000001100008211 */ /* 0x000fe200078f18ff */
[----:B------:R2:W-:Y:S01]  /*17e0*/  @!P0 LDGSTS.E.BYPASS.LTC128B.128 [R107+0x7100], [R6.64], !P4 ;  /* 0x07100000066b8fae */ /* 0x0005e2000e101d56 */
[----:B------:R-:W-:Y:S01]  /*17f0*/  ISETP.GE.AND P1, PT, R20, 0x21, PT ;  /* 0x000000211400780c */ /* 0x000fe20003f26270 */
[----:B------:R-:W-:Y:S01]  /*1800*/  IMAD.IADD R12, R12, 0x1, -R10 ;  /* 0x000000010c0c7824 */ /* 0x000fe200078e0a0a */
[----:B------:R-:W-:Y:S01]  /*1810*/  ISETP.GE.AND P5, PT, R8, c[0x0][0x1d4], PT ;  /* 0x0000750008007a0c */ /* 0x000fe20003fa6270 */
[----:B------:R-:W-:Y:S01]  /*1820*/  IMAD R10, R27, c[0x0][0x1e8], RZ ;  /* 0x00007a001b0a7a24 */ /* 0x000fe200078e02ff */
[----:B------:R-:W-:-:S03]  /*1830*/  ISETP.GE.AND P4, PT, R16, c[0x0][0x1d4], PT ;  /* 0x0000750010007a0c */ /* 0x000fc60003f86270 */
[----:B------:R-:W-:Y:S02]  /*1840*/  IMAD R10, R26, c[0x0][0x1ec], R10 ;  /* 0x00007b001a0a7a24 */ /* 0x000fe400078e020a */
[----:B-1----:R-:W-:Y:S01]  /*1850*/  IMAD.WIDE.U32 R2, R18, c[0x0][0x1e0], R8 ;  /* 0x0000780012027a25 */ /* 0x002fe200078e0008 */
[----:B--2---:R-:W-:-:S03]  /*1860*/  @!P0 SHF.R.S32.HI R7, RZ, 0x1f, R22 ;  /* 0x0000001fff078819 */ /* 0x004fc60000011416 */
[----:B------:R-:W-:Y:S01]  /*1870*/  IMAD.IADD R3, R3, 0x1, R11 ;  /* 0x0000000103037824 */ /* 0x000fe200078e020b */
[----:B------:R-:W-:Y:S01]  /*1880*/  @!P0 LOP3.LUT R6, R0, 0xfffffff8, RZ, 0xc0, !PT ;  /* 0xfffffff800068812 */ /* 0x000fe200078ec0ff */
[----:B------:R-:W-:Y:S01]  /*1890*/  IMAD R11, R27, c[0x0][0x210], RZ ;  /* 0x000084001b0b7a24 */ /* 0x000fe200078e02ff */
[----:B------:R-:W-:Y:S01]  /*18a0*/  @!P0 LEA.HI R0, R7, R22, RZ, 0x3 ;  /* 0x0000001607008211 */ /* 0x000fe200078f18ff */
[----:B------:R-:W-:-:S03]  /*18b0*/  IMAD.WIDE.U32 R2, R26, c[0x0][0x1e8], R2 ;  /* 0x00007a001a027a25 */ /* 0x000fc600078e0002 */
[----:B------:R-:W-:Y:S01]  /*18c0*/  @!P0 LOP3.LUT R0, R0, 0xfffffff8, RZ, 0xc0, !PT ;  /* 0xfffffff800008812 */ /* 0x000fe200078ec0ff */
[----:B------:R-:W-:-:S04]  /*18d0*/  @!P0 IMAD.WIDE R6, R6, 0x2, R4 ;  /* 0x0000000206068825 */ /* 0x000fc800078e0204 */
[----:B------:R-:W-:Y:S01]  /*18e0*/  @!P0 IMAD.WIDE R4, R0, 0x2, R4 ;  /* 0x0000000200048825 */ /* 0x000fe200078e0204 */
[----:B------:R1:W-:Y:S01]  /*18f0*/  @!P0 LDGSTS.E.BYPASS.LTC128B.128 [R107+0xb100], [R6.64], !P3 ;  /* 0x0b100000066b8fae */ /* 0x0003e2000d901d56 */
[----:B------:R-:W-:Y:S02]  /*1900*/  ISETP.GE.AND P3, PT, R17, c[0x0][0x1d4], PT ;  /* 0x0000750011007a0c */ /* 0x000fe40003f66270 */
[----:B------:R-:W-:Y:S01]  /*1910*/  IMAD.IADD R3, R3, 0x1, R10 ;  /* 0x0000000103037824 */ /* 0x000fe200078e020a */
[----:B------:R2:W-:Y:S01]  /*1920*/  @!P0 LDGSTS.E.BYPASS.LTC128B.128 [R107+0xf100], [R4.64], !P2 ;  /* 0x0f100000046b8fae */ /* 0x0005e2000d101d56 */
[----:B------:R-:W-:Y:S01]  /*1930*/  IMAD R0, R24, c[0x0][0x1f0], RZ ;  /* 0x00007c0018007a24 */ /* 0x000fe200078e02ff */
[----:B------:R-:W-:Y:S01]  /*1940*/  LOP3.LUT R10, R14, 0xfffffff0, RZ, 0xc0, !PT ;  /* 0xfffffff00e0a7812 */ /* 0x000fe200078ec0ff */
[C---:B------:R-:W-:Y:S01]  /*1950*/  IMAD.WIDE.U32 R28, R23.reuse, c[0x0][0x1f0], R2 ;  /* 0x00007c00171c7a25 */ /* 0x040fe200078e0002 */
[----:B------:R-:W-:Y:S01]  /*1960*/  ISETP.GE.AND P2, PT, R22, c[0x0][0x1d4], PT ;  /* 0x0000750016007a0c */ /* 0x000fe20003f46270 */
[----:B------:R-:W0:Y:S02]  /*1970*/  LDGDEPBAR ;  /* 0x00000000000079af */ /* 0x000e240000000000 */
[----:B------:R-:W-:-:S02]  /*1980*/  IMAD R0, R23, c[0x0][0x1f4], R0 ;  /* 0x00007d0017007a24 */ /* 0x000fc400078e0200 */
[----:B------:R-:W-:Y:S01]  /*1990*/  IMAD.MOV.U32 R108, RZ, RZ, R28 ;  /* 0x000000ffff6c7224 */ /* 0x000fe200078e001c */
[----:B------:R3:W-:Y:S01]  /*19a0*/  STL.64 [R1+0xc8], R28 ;  /* 0x0000c81c01007387 */ /* 0x0007e20000100a00 */
[----:B------:R-:W-:Y:S01]  /*19b0*/  IMAD.IADD R10, R101, 0x1, -R10 ;  /* 0x00000001650a7824 */ /* 0x000fe200078e0a0a */
[----:B------:R-:W-:Y:S01]  /*19c0*/  IADD3 R109, R29, R0, RZ ;  /* 0x000000001d6d7210 */ /* 0x000fe20007ffe0ff */
[----:B------:R-:W-:Y:S02]  /*19d0*/  IMAD R0, R13, c[0x0][0x208], RZ ;  /* 0x000082000d007a24 */ /* 0x000fe400078e02ff */
[----:B------:R-:W-:Y:S02]  /*19e0*/  IMAD R11, R26, c[0x0][0x214], R11 ;  /* 0x000085001a0b7a24 */ /* 0x000fe400078e020b */
[----:B------:R-:W-:Y:S01]  /*19f0*/  IMAD.WIDE.U32 R2, R104, UR9, R108 ;  /* 0x0000000968027c25 */ /* 0x000fe2000f8e006c */
[----:B------:R-:W-:Y:S04]  /*1a00*/  STL.64 [R1+0xb8], R108 ;  /* 0x0000b86c01007387 */ /* 0x000fe80000100a00 */
[----:B------:R-:W-:Y:S01]  /*1a10*/  IADD3 R3, R3, UR5, RZ ;  /* 0x0000000503037c10 */ /* 0x000fe2000fffe0ff */
[C---:B-1----:R-:W-:Y:S01]  /*1a20*/  IMAD R6, R18.reuse, c[0x0][0x20c], R0 ;  /* 0x0000830012067a24 */ /* 0x042fe200078e0200 */
[----:B------:R-:W-:Y:S01]  /*1a30*/  ULDC.64 UR4, c[0x0][0x208] ;  /* 0x0000820000047ab9 */ /* 0x000fe20000000a00 */
[----:B------:R-:W-:Y:S01]  /*1a40*/  IMAD.SHL.U32 R0, R21, 0x40, RZ ;  /* 0x0000004015007824 */ /* 0x000fe200078e00ff */
[----:B------:R-:W-:Y:S01]  /*1a50*/  UIMAD.WIDE.U32 UR20, UR9, UR4, URZ ;  /* 0x00000004091472a5 */ /* 0x000fe2000f8e003f */
[----:B--2---:R-:W-:Y:S01]  /*1a60*/  IMAD.WIDE.U32 R4, R18, c[0x0][0x208], R8 ;  /* 0x0000820012047a25 */ /* 0x004fe200078e0008 */
[----:B------:R-:W-:Y:S01]  /*1a70*/  @P6 LEA R8, P0, R2, c[0x0][0x1c8], 0x1 ;  /* 0x0000720002086a11 */ /* 0x000fe200078008ff */
[----:B------:R-:W-:Y:S01]  /*1a80*/  UIMAD UR11, UR11, UR4, URZ ;  /* 0x000000040b0b72a4 */ /* 0x000fe2000f8e023f */
[----:B------:R-:W-:Y:S01]  /*1a90*/  LOP3.LUT R0, R0, 0x1c0, RZ, 0xc0, !PT ;  /* 0x000001c000007812 */ /* 0x000fe200078ec0ff */
[----:B------:R-:W-:Y:S01]  /*1aa0*/  IMAD.SHL.U32 R7, R19, 0x8, RZ ;  /* 0x0000000813077824 */ /* 0x000fe200078e00ff */
[C---:B------:R-:W-:Y:S01]  /*1ab0*/  @P6 LEA.HI.X R9, R2.reuse, c[0x0][0x1cc], R3, 0x1, P0 ;  /* 0x0000730002096a11 */ /* 0x040fe200000f0c03 */
[----:B------:R-:W-:Y:S01]  /*1ac0*/  IMAD.IADD R5, R5, 0x1, R6 ;  /* 0x0000000105057824 */ /* 0x000fe200078e0206 */
[----:B------:R-:W-:Y:S01]  /*1ad0*/  @P1 IADD3 R2, P0, R2, UR16, RZ ;  /* 0x0000001002021c10 */ /* 0x000fe2000ff1e0ff */
[----:B------:R-:W-:Y:S01]  /*1ae0*/  UIMAD UR11, UR9, UR5, UR11 ;  /* 0x00000005090b72a4 */ /* 0x000fe2000f8e020b */
[----:B------:R-:W-:Y:S01]  /*1af0*/  LOP3.LUT R7, R0, 0x8, R7, 0xf8, !PT ;  /* 0x0000000800077812 */ /* 0x000fe200078ef807 */
[----:B------:R1:W-:Y:S01]  /*1b00*/  @P6 LDGSTS.E.BYPASS.LTC128B.128 [R107+0x10100], [R8.64], !P5 ;  /* 0x10100000086b6fae */ /* 0x0003e2000e901d56 */
[----:B------:R-:W-:Y:S01]  /*1b10*/  SHF.R.U32.HI R0, RZ, 0x3, R0 ;  /* 0x00000003ff007819 */ /* 0x000fe20000011600 */
[----:B------:R-:W-:Y:S01]  /*1b20*/  UIADD3 UR11, UR21, UR11, URZ ;  /* 0x0000000b150b7290 */ /* 0x000fe2000fffe03f */
[----:B------:R-:W-:Y:S01]  /*1b30*/  @P1 IADD3.X R3, R3, UR15, RZ, P0, !PT ;  /* 0x0000000f03031c10 */ /* 0x000fe200087fe4ff */
[----:B------:R1:W-:Y:S01]  /*1b40*/  @P6 LDGSTS.E.BYPASS.LTC128B.128 [R107+0x12100], [R8.64+0x80], !P4 ;  /* 0x12100080086b6fae */ /* 0x0003e2000e101d56 */
[C---:B------:R-:W-:Y:S01]  /*1b50*/  @P1 LEA R6, P0, R2.reuse, c[0x0][0x1c8], 0x1 ;  /* 0x0000720002061a11 */ /* 0x040fe200078008ff */
[----:B------:R-:W-:Y:S01]  /*1b60*/  USHF.L.U32 UR13, UR4, 0x6, URZ ;  /* 0x00000006040d7899 */ /* 0x000fe2000800063f */
[----:B------:R-:W-:Y:S01]  /*1b70*/  LOP3.LUT R0, R7, R0, RZ, 0x3c, !PT ;  /* 0x0000000007007212 */ /* 0x000fe200078e3cff */
[----:B------:R1:W-:Y:S01]  /*1b80*/  @P6 LDGSTS.E.BYPASS.LTC128B.128 [R107+0x14100], [R8.64+0x100], !P3 ;  /* 0x14100100086b6fae */ /* 0x0003e2000d901d56 */
[----:B------:R-:W-:Y:S01]  /*1b90*/  @P1 LEA.HI.X R7, R2, c[0x0][0x1cc], R3, 0x1, P0 ;  /* 0x0000730002071a11 */ /* 0x000fe200000f0c03 */
[----:B------:R-:W-:Y:S01]  /*1ba0*/  USHF.L.U64.HI UR12, UR4, UR12, UR5 ;  /* 0x0000000c040c7299 */ /* 0x000fe20008010205 */
[----:B------:R-:W-:Y:S01]  /*1bb0*/  SHF.R.S32.HI R2, RZ, 0x1f, R10 ;  /* 0x0000001fff027819 */ /* 0x000fe2000001140a */
[----:B------:R1:W-:Y:S01]  /*1bc0*/  @P6 LDGSTS.E.BYPASS.LTC128B.128 [R107+0x16100], [R8.64+0x180], !P2 ;  /* 0x16100180086b6fae */ /* 0x0003e2000d101d56 */
[----:B------:R-:W-:Y:S01]  /*1bd0*/  LEA R0, R12, R0, 0x9 ;  /* 0x000000000c007211 */ /* 0x000fe200078e48ff */
[----:B------:R-:W-:Y:S01]  /*1be0*/  UMOV UR4, 0xffffffc0 ;  /* 0xffffffc000047882 */ /* 0x000fe20000000000 */
[----:B------:R-:W-:Y:S01]  /*1bf0*/  LOP3.LUT P0, RZ, R21, 0x2, RZ, 0xc0, !PT ;  /* 0x0000000215ff7812 */ /* 0x000fe2000780c0ff */
[----:B------:R2:W-:Y:S01]  /*1c00*/  @P1 LDGSTS.E.BYPASS.LTC128B.128 [R107+0x11100], [R6.64], !P5 ;  /* 0x11100000066b1fae */ /* 0x0005e2000e901d56 */
[----:B------:R-:W-:Y:S01]  /*1c10*/  LEA.HI R14, R2, R10, RZ, 0x3 ;  /* 0x0000000a020e7211 */ /* 0x000fe200078f18ff */
[----:B------:R-:W-:Y:S01]  /*1c20*/  IMAD.SHL.U32 R248, R0, 0x2, RZ ;  /* 0x0000000200f87824 */ /* 0x000fe200078e00ff */
[----:B------:R-:W-:Y:S01]  /*1c30*/  MOV R13, UR11 ;  /* 0x0000000b000d7c02 */ /* 0x000fe20008000f00 */
[----:B------:R2:W-:Y:S01]  /*1c40*/  @P1 LDGSTS.E.BYPASS.LTC128B.128 [R107+0x13100], [R6.64+0x80], !P4 ;  /* 0x13100080066b1fae */ /* 0x0005e2000e101d56 */
[----:B------:R-:W-:Y:S01]  /*1c50*/  LOP3.LUT R0, R14, 0xfffffff8, RZ, 0xc0, !PT ;  /* 0xfffffff80e007812 */ /* 0x000fe200078ec0ff */
[----:B------:R-:W-:Y:S01]  /*1c60*/  IMAD.WIDE.U32 R2, R26, c[0x0][0x210], R4 ;  /* 0x000084001a027a25 */ /* 0x000fe200078e0004 */
[C---:B------:R-:W-:Y:S01]  /*1c70*/  IADD3 R4, R248.reuse, 0x10100, RZ ;  /* 0x00010100f8047810 */ /* 0x040fe20007ffe0ff */
[----:B------:R2:W-:Y:S01]  /*1c80*/  @P1 LDGSTS.E.BYPASS.LTC128B.128 [R107+0x15100], [R6.64+0x100], !P3 ;  /* 0x15100100066b1fae */ /* 0x0005e2000d901d56 */
[----:B------:R-:W-:Y:S01]  /*1c90*/  IADD3 R105, R248, 0x10120, RZ ;  /* 0x00010120f8697810 */ /* 0x000fe20007ffe0ff */
[----:B------:R-:W-:Y:S01]  /*1ca0*/  IMAD.IADD R10, R10, 0x1, -R0 ;  /* 0x000000010a0a7824 */ /* 0x000fe200078e0a00 */
[----:B------:R-:W-:Y:S01]  /*1cb0*/  SEL R5, RZ, 0x1, P5 ;  /* 0x00000001ff057807 */ /* 0x000fe20002800000 */
[----:B------:R2:W-:Y:S01]  /*1cc0*/  @P1 LDGSTS.E.BYPASS.LTC128B.128 [R107+0x17100], [R6.64+0x180], !P2 ;  /* 0x17100180066b1fae */ /* 0x0005e2000d101d56 */
[----:B------:R-:W-:Y:S01]  /*1cd0*/  IMAD R0, R24, c[0x0][0x218], RZ ;  /* 0x0000860018007a24 */ /* 0x000fe200078e02ff */
[----:B------:R-:W-:Y:S01]  /*1ce0*/  @P0 IADD3 R105, R4, -0x20, RZ ;  /* 0xffffffe004690810 */ /* 0x000fe20007ffe0ff */
[----:B------:R-:W-:Y:S01]  /*1cf0*/  IMAD.IADD R3, R3, 0x1, R11 ;  /* 0x0000000103037824 */ /* 0x000fe200078e020b */
[----:B------:R-:W0:Y:S01]  /*1d00*/  LDGDEPBAR ;  /* 0x00000000000079af */ /* 0x000e220000000000 */
[C---:B------:R-:W-:Y:S01]  /*1d10*/  IMAD R4, R23.reuse, c[0x0][0x21c], R0 ;  /* 0x0000870017047a24 */ /* 0x040fe200078e0200 */
[----:B------:R-:W-:Y:S01]  /*1d20*/  SEL R11, RZ, 0x4, P3 ;  /* 0x00000004ff0b7807 */ /* 0x000fe20001800000 */
[C---:B------:R-:W-:Y:S01]  /*1d30*/  IMAD.SHL.U32 R0, R10.reuse, 0x40, RZ ;  /* 0x000000400a007824 */ /* 0x040fe200078e00ff */
[C---:B------:R-:W-:Y:S01]  /*1d40*/  LOP3.LUT P1, RZ, R10.reuse, 0x2, RZ, 0xc0, !PT ;  /* 0x000000020aff7812 */ /* 0x040fe2000782c0ff */
[----:B---3--:R-:W-:Y:S01]  /*1d50*/  IMAD.WIDE.U32 R28, R23, c[0x0][0x218], R2 ;  /* 0x00008600171c7a25 */ /* 0x008fe200078e0002 */
[----:B------:R-:W-:Y:S01]  /*1d60*/  LOP3.LUT P6, RZ, R10, 0x4, RZ, 0xc0, !PT ;  /* 0x000000040aff7812 */ /* 0x000fe200078cc0ff */
[----:B------:R-:W-:Y:S01]  /*1d70*/  UIMAD UR11, UR9, -0x40, UR10 ;  /* 0xffffffc0090b78a4 */ /* 0x000fe2000f8e020a */
[----:B------:R-:W-:Y:S01]  /*1d80*/  LOP3.LUT R0, R0, 0x1c0, RZ, 0xc0, !PT ;  /* 0x000001c000007812 */ /* 0x000fe200078ec0ff */
[----:B------:R-:W-:Y:S01]  /*1d90*/  IMAD.U32 R3, RZ, RZ, UR21 ;  /* 0x00000015ff037e24 */ /* 0x000fe2000f8e00ff */
[----:B------:R-:W-:Y:S01]  /*1da0*/  STL [R1+0x8], R105 ;  /* 0x0000086901007387 */ /* 0x000fe20000100800 */
[----:B------:R-:W-:Y:S01]  /*1db0*/  IMAD.SHL.U32 R3, R12, 0x8, RZ ;  /* 0x000000080c037824 */ /* 0x000fe200078e00ff */
[----:B------:R-:W-:Y:S01]  /*1dc0*/  SEL R12, RZ, 0x2, P4 ;  /* 0x00000002ff0c7807 */ /* 0x000fe20002000000 */
[----:B------:R-:W-:Y:S01]  /*1dd0*/  IMAD.U32 R2, RZ, RZ, UR20 ;  /* 0x00000014ff027e24 */ /* 0x000fe2000f8e00ff */
[----:B------:R-:W-:Y:S01]  /*1de0*/  STL.64 [R1+0xd0], R28 ;  /* 0x0000d01c01007387 */ /* 0x000fe20000100a00 */
[----:B------:R-:W-:Y:S01]  /*1df0*/  IMAD.IADD R17, R29, 0x1, R4 ;  /* 0x000000011d117824 */ /* 0x000fe200078e0204 */
[----:B------:R-:W-:Y:S01]  /*1e00*/  LOP3.LUT R3, R0, 0x8, R3, 0xf8, !PT ;  /* 0x0000000800037812 */ /* 0x000fe200078ef803 */
[----:B------:R-:W-:Y:S01]  /*1e10*/  UIMAD UR4, UR9, UR4, 0x1 ;  /* 0x00000001090474a4 */ /* 0x000fe2000f8e0204 */
[----:B------:R-:W-:-:S02]  /*1e20*/  SHF.R.U32.HI R0, RZ, 0x3, R0 ;  /* 0x00000003ff007819 */ /* 0x000fc40000011600 */
[----:B------:R-:W-:Y:S01]  /*1e30*/  LEA R4, P0, R2, R28, 0x6 ;  /* 0x0000001c02047211 */ /* 0x000fe200078030ff */
[----:B------:R-:W-:Y:S01]  /*1e40*/  STL [R1+0xc4], R17 ;  /* 0x0000c41101007387 */ /* 0x000fe20000100800 */
[----:B------:R-:W-:Y:S02]  /*1e50*/  IADD3 R11, R11, R12, R5 ;  /* 0x0000000c0b0b7210 */ /* 0x000fe40007ffe005 */
[----:B------:R-:W-:Y:S01]  /*1e60*/  LOP3.LUT R5, R3, R0, RZ, 0x3c, !PT ;  /* 0x0000000003057212 */ /* 0x000fe200078e3cff */
[----:B------:R-:W-:Y:S01]  /*1e70*/  IMAD.SHL.U32 R3, R14, 0x40, RZ ;  /* 0x000000400e037824 */ /* 0x000fe200078e00ff */
[----:B------:R-:W-:Y:S01]  /*1e80*/  LEA.HI.X R2, R2, R17, R13, 0x6, P0 ;  /* 0x0000001102027211 */ /* 0x000fe200000f340d */
[----:B------:R-:W-:-:S04]  /*1e90*/  DEPBAR.LE SB0, 0x1 ;  /* 0x000080400000791a */ /* 0x000fc80000000000 */
[----:B------:R-:W-:Y:S01]  /*1ea0*/  BAR.SYNC.DEFER_BLOCKING 0x0 ;  /* 0x0000000000007b1d */ /* 0x000fe20000010000 */
[C---:B--2---:R-:W-:Y:S02]  /*1eb0*/  LEA R6, P0, R4.reuse, c[0x0][0x1f8], 0x1 ;  /* 0x00007e0004067a11 */ /* 0x044fe400078008ff */
[----:B------:R-:W-:Y:S02]  /*1ec0*/  LOP3.LUT R3, R5, 0xfffffe00, R3, 0xf8, !PT ;  /* 0xfffffe0005037812 */ /* 0x000fe400078ef803 */
[----:B------:R-:W-:Y:S02]  /*1ed0*/  SEL R0, RZ, 0x8, P2 ;  /* 0x00000008ff007807 */ /* 0x000fe40001000000 */
[----:B------:R-:W-:Y:S01]  /*1ee0*/  LEA.HI.X R7, R4, c[0x0][0x1fc], R2, 0x1, P0 ;  /* 0x00007f0004077a11 */ /* 0x000fe200000f0c02 */
[----:B------:R-:W-:Y:S01]  /*1ef0*/  IMAD.MOV.U32 R4, RZ, RZ, 0x10 ;  /* 0x00000010ff047424 */ /* 0x000fe200078e00ff */
[----:B------:R-:W-:Y:S01]  /*1f00*/  LEA R232, R96, R3, 0xa ;  /* 0x0000000360e87211 */ /* 0x000fe200078e50ff */
[----:B------:R-:W-:Y:S01]  /*1f10*/  IMAD.IADD R11, R11, 0x1, R0 ;  /* 0x000000010b0b7824 */ /* 0x000fe200078e0200 */
[----:B------:R-:W-:Y:S01]  /*1f20*/  IADD3 R5, -R19, UR11, RZ ;  /* 0x0000000b13057c10 */ /* 0x000fe2000fffe1ff */
[----:B------:R-:W-:Y:S01]  /*1f30*/  IMAD.MOV.U32 R0, RZ, RZ, 0x20 ;  /* 0x00000020ff007424 */ /* 0x000fe200078e00ff */
[----:B------:R-:W-:Y:S01]  /*1f40*/  SEL R4, R4, 0xfffffff0, !P1 ;  /* 0xfffffff004047807 */ /* 0x000fe20004800000 */
[----:B------:R-:W-:Y:S01]  /*1f50*/  IMAD.MOV.U32 R2, RZ, RZ, 0x40 ;  /* 0x00000040ff027424 */ /* 0x000fe200078e00ff */
[C---:B------:R-:W-:Y:S01]  /*1f60*/  LEA R240, R232.reuse, 0x100, 0x1 ;  /* 0x00000100e8f07811 */ /* 0x040fe200078e08ff */
[----:B------:R-:W-:Y:S01]  /*1f70*/  IMAD.SHL.U32 R232, R232, 0x2, RZ ;  /* 0x00000002e8e87824 */ /* 0x000fe200078e00ff */
[----:B------:R-:W-:Y:S01]  /*1f80*/  SEL R0, R0, 0xffffffe0, !P6 ;  /* 0xffffffe000007807 */ /* 0x000fe20007000000 */
[----:B------:R-:W-:Y:S01]  /*1f90*/  IMAD.SHL.U32 R249, R3, 0x2, RZ ;  /* 0x0000000203f97824 */ /* 0x000fe200078e00ff */
[----:B-1----:R-:W-:Y:S01]  /*1fa0*/  IADD3 R8, P0, R6, UR13, RZ ;  /* 0x0000000d06087c10 */ /* 0x002fe2000ff1e0ff */
[--C-:B------:R-:W-:Y:S01]  /*1fb0*/  IMAD R236, R4, 0x2, R240.reuse ;  /* 0x0000000204ec7824 */ /* 0x100fe200078e02f0 */
[----:B------:R-:W-:Y:S01]  /*1fc0*/  LOP3.LUT P6, RZ, R11, 0x2, RZ, 0xc0, !PT ;  /* 0x000000020bff7812 */ /* 0x000fe200078cc0ff */
[C---:B------:R-:W-:Y:S01]  /*1fd0*/  IMAD R240, R0.reuse, 0x2, R240 ;  /* 0x0000000200f07824 */ /* 0x040fe200078e02f0 */
[----:B------:R-:W-:Y:S01]  /*1fe0*/  ISETP.LT.OR P1, PT, R5, 0x1, P5 ;  /* 0x000000010500780c */ /* 0x000fe20002f21670 */
[----:B------:R-:W-:Y:S01]  /*1ff0*/  IMAD R244, R0, 0x2, R236 ;  /* 0x0000000200f47824 */ /* 0x000fe200078e02ec */
[----:B------:R-:W-:Y:S01]  /*2000*/  LDSM.16.M88.4 R168, [R232+0x100] ;  /* 0x00010000e8a8783b */ /* 0x000fe20000000200 */
[----:B------:R-:W-:Y:S01]  /*2010*/  IADD3.X R9, R7, UR12, RZ, P0, !PT ;  /* 0x0000000c07097c10 */ /* 0x000fe200087fe4ff */
[--C-:B------:R-:W-:Y:S01]  /*2020*/  IMAD R250, R4, 0x2, R249.reuse ;  /* 0x0000000204fa7824 */ /* 0x100fe200078e02f9 */
[C---:B------:R-:W-:Y:S01]  /*2030*/  ISETP.LT.OR P0, PT, R5.reuse, 0x1, !P6 ;  /* 0x000000010500780c */ /* 0x040fe20007701670 */
[----:B------:R-:W-:Y:S01]  /*2040*/  LDSM.16.M88.4 R200, [R232+0x4100] ;  /* 0x00410000e8c8783b */ /* 0x000fe20000000200 */
[----:B------:R-:W-:Y:S01]  /*2050*/  P2R R12, PR, RZ, 0x10 ;  /* 0x00000010ff0c7803 */ /* 0x000fe20000000000 */
[C---:B------:R-:W-:Y:S01]  /*2060*/  IMAD R124, R0.reuse, 0x2, R249 ;  /* 0x00000002007c7824 */ /* 0x040fe200078e02f9 */
[----:B------:R-:W-:Y:S01]  /*2070*/  ISETP.LT.OR P6, PT, R5, 0x21, !P6 ;  /* 0x000000210500780c */ /* 0x000fe200077c1670 */
        /* <DEDUP_REMOVED lines=18> */
[----:B------:R-:W-:Y:S04]  /*21a0*/  LDSM.16.M88.4 R16, [R248+0x10100] ;  /* 0x01010000f810783b */ /* 0x000fe80000000200 */
[----:B------:R-:W-:Y:S04]  /*21b0*/  LDSM.16.M88.4 R24, [R248+0x10900] ;  /* 0x01090000f818783b */ /* 0x000fe80000000200 */
[----:B------:R-:W-:Y:S04]  /*21c0*/  LDSM.16.M88.4 R32, [R248+0x11100] ;  /* 0x01110000f820783b */ /* 0x000fe80000000200 */
[----:B------:R-:W1:Y:S04]  /*21d0*/  LDSM.16.M88.4 R40, [R248+0x11900] ;  /* 0x01190000f828783b */ /* 0x000e680000000200 */
[----:B------:R-:W-:Y:S04]  /*21e0*/  LDSM.16.M88.4 R28, [R105] ;  /* 0x00000000691c783b */ /* 0x000fe80000000200 */
[----:B------:R-:W2:Y:S04]  /*21f0*/  LDSM.16.M88.4 R48, [R105+0x800] ;  /* 0x000800006930783b */ /* 0x000ea80000000200 */
[----:B------:R-:W-:Y:S04]  /*2200*/  LDSM.16.M88.4 R56, [R105+0x1000] ;  /* 0x001000006938783b */ /* 0x000fe80000000200 */
[----:B------:R-:W3:Y:S04]  /*2210*/  LDSM.16.M88.4 R68, [R105+0x1800] ;  /* 0x001800006944783b */ /* 0x000ee80000000200 */
[----:B------:R-:W-:Y:S01]  /*2220*/  @!PT LDS RZ, [RZ] ;  /* 0x00000000fffff984 */ /* 0x000fe20000000800 */
[----:B------:R-:W-:Y:S01]  /*2230*/  @!PT LDS RZ, [RZ] ;  /* 0x00000000fffff984 */ /* 0x000fe20000000800 */
[----:B------:R-:W-:Y:S01]  /*2240*/  @!PT LDS RZ, [RZ] ;  /* 0x00000000fffff984 */ /* 0x000fe20000000800 */
[----:B------:R4:W-:Y:S01]  /*2250*/  LDGSTS.E.BYPASS.LTC128B.128 [R107+0x100], [R6.64], !P1 ;  /* 0x00100000066b7fae */ /* 0x0009e2000c901d56 */
[----:B------:R-:W-:-:S03]  /*2260*/  LOP3.LUT P1, RZ, R11, 0x4, RZ, 0xc0, !PT ;  /* 0x000000040bff7812 */ /* 0x000fc6000782c0ff */
[----:B------:R4:W-:Y:S01]  /*2270*/  LDGSTS.E.BYPASS.LTC128B.128 [R107+0x2100], [R6.64+0x80], !P0 ;  /* 0x02100080066b7fae */ /* 0x0009e2000c101d56 */
[C---:B------:R-:W-:Y:S02]  /*2280*/  ISETP.LT.OR P0, PT, R5.reuse, 0x1, !P1 ;  /* 0x000000010500780c */ /* 0x040fe40004f01670 */
[----:B------:R-:W-:-:S11]  /*2290*/  ISETP.LT.OR P1, PT, R5, 0x21, !P1 ;  /* 0x000000210500780c */ /* 0x000fd60004f21670 */
[----:B------:R4:W-:Y:S01]  /*22a0*/  LDGSTS.E.BYPASS.LTC128B.128 [R107+0x4100], [R6.64+0x100], !P0 ;  /* 0x04100100066b7fae */ /* 0x0009e2000c101d56 */
[----:B------:R-:W-:Y:S01]  /*22b0*/  LOP3.LUT P0, RZ, R21, 0x4, RZ, 0xc0, !PT ;  /* 0x0000000415ff7812 */ /* 0x000fe2000780c0ff */
[C---:B-1----:R-:W-:Y:S03]  /*22c0*/  HMMA.16816.F32 R36, R168.reuse, R40, RZ ;  /* 0x00000028a824723c */ /* 0x042fe600000018ff */
[----:B------:R-:W-:Y:S02]  /*22d0*/  SEL R2, R2, 0xffffffc0, !P0 ;  /* 0xffffffc002027807 */ /* 0x000fe40004000000 */
[----:B------:R-:W-:Y:S02]  /*22e0*/  LOP3.LUT P0, RZ, R11, 0x8, RZ, 0xc0, !PT ;  /* 0x000000080bff7812 */ /* 0x000fe4000780c0ff */
[----:B------:R-:W-:Y:S01]  /*22f0*/  IADD3 R251, R2, R105, RZ ;  /* 0x0000006902fb7210 */ /* 0x000fe20007ffe0ff */
[----:B------:R-:W-:Y:S01]  /*2300*/  IMAD.IADD R99, R248, 0x1, R2 ;  /* 0x00000001f8637824 */ /* 0x000fe200078e0202 */
[C---:B------:R-:W-:Y:S01]  /*2310*/  ISETP.LT.OR P4, PT, R5.reuse, 0x1, !P0 ;  /* 0x000000010500780c */ /* 0x040fe20004781670 */
[----:B------:R-:W-:Y:S01]  /*2320*/  HMMA.16816.F32 R20, R168, R26, RZ ;  /* 0x0000001aa814723c */ /* 0x000fe200000018ff */
[----:B------:R-:W-:-:S02]  /*2330*/  ISETP.LT.OR P0, PT, R5, 0x21, !P0 ;  /* 0x000000210500780c */ /* 0x000fc40004701670 */
[----:B------:R-:W-:Y:S05]  /*2340*/  STL [R1+0x4], R99 ;  /* 0x0000046301007387 */ /* 0x000fea0000100800 */
[----:B------:R-:W-:Y:S04]  /*2350*/  HMMA.16816.F32 R40, R168, R42, RZ ;  /* 0x0000002aa828723c */ /* 0x000fe800000018ff */
[----:B------:R4:W-:Y:S01]  /*2360*/  LDGSTS.E.BYPASS.LTC128B.128 [R107+0x6100], [R6.64+0x180], !P4 ;  /* 0x06100180066b7fae */ /* 0x0009e2000e101d56 */
[----:B------:R-:W-:-:S02]  /*2370*/  ISETP.LT.OR P4, PT, R5, 0x21, P5 ;  /* 0x000000210500780c */ /* 0x000fc40002f81670 */
[----:B------:R-:W-:-:S04]  /*2380*/  LEA.HI R5, R98, R101, RZ, 0x2 ;  /* 0x0000006562057211 */ /* 0x000fc800078f10ff */
[----:B------:R-:W-:-:S05]  /*2390*/  LOP3.LUT R5, R5, 0xfffffffc, RZ, 0xc0, !PT ;  /* 0xfffffffc05057812 */ /* 0x000fca00078ec0ff */
[----:B--2---:R-:W-:Y:S01]  /*23a0*/  HMMA.16816.F32 R20, R172, R50, R20 ;  /* 0x00000032ac14723c */ /* 0x004fe20000001814 */
[----:B------:R-:W-:Y:S01]  /*23b0*/  IMAD.IADD R5, R101, 0x1, -R5 ;  /* 0x0000000165057824 */ /* 0x000fe200078e0a05 */
[----:B------:R1:W-:Y:S01]  /*23c0*/  LDGSTS.E.BYPASS.LTC128B.128 [R107+0x1100], [R8.64], !P4 ;  /* 0x01100000086b7fae */ /* 0x0003e2000e101d56 */
[----:B------:R-:W-:-:S03]  /*23d0*/  ISETP.NE.AND P4, PT, R12, RZ, PT ;  /* 0x000000ff0c00720c */ /* 0x000fc60003f85270 */
[----:B------:R1:W-:Y:S02]  /*23e0*/  LDGSTS.E.BYPASS.LTC128B.128 [R107+0x3100], [R8.64+0x80], !P6 ;  /* 0x03100080086b7fae */ /* 0x0003e4000f101d56 */
[----:B------:R-:W-:Y:S02]  /*23f0*/  HMMA.16816.F32 R12, R168, R16, RZ ;  /* 0x00000010a80c723c */ /* 0x000fe400000018ff */
[----:B------:R1:W-:Y:S01]  /*2400*/  LDGSTS.E.BYPASS.LTC128B.128 [R107+0x5100], [R8.64+0x100], !P1 ;  /* 0x05100100086b7fae */ /* 0x0003e2000c901d56 */
[----:B------:R-:W-:-:S03]  /*2410*/  PLOP3.LUT P1, PT, PT, PT, UP1, 0x80, 0x0 ;  /* 0x000000000000781c */ /* 0x000fc60003f2f018 */
[----:B------:R1:W-:Y:S01]  /*2420*/  LDGSTS.E.BYPASS.LTC128B.128 [R107+0x7100], [R8.64+0x180], !P0 ;  /* 0x07100180086b7fae */ /* 0x0003e2000c101d56 */
[----:B----4-:R-:W-:Y:S01]  /*2430*/  SHF.R.S32.HI R6, RZ, 0x1f, R96 ;  /* 0x0000001fff067819 */ /* 0x010fe20000011460 */
[----:B------:R-:W-:Y:S01]  /*2440*/  HMMA.16816.F32 R16, R168, R18, RZ ;  /* 0x00000012a810723c */ /* 0x000fe200000018ff */
[----:B------:R-:W-:Y:S01]  /*2450*/  LEA.HI R7, R5, R5, RZ, 0x1 ;  /* 0x0000000505077211 */ /* 0x000fe200078f08ff */
[----:B------:R-:W2:Y:S01]  /*2460*/  LDSM.16.M88.4 R60, [R99+0x10100] ;  /* 0x01010000633c783b */ /* 0x000ea20000000200 */
[----:B------:R-:W-:Y:S02]  /*2470*/  LEA.HI R6, R6, R96, RZ, 0x3 ;  /* 0x0000006006067211 */ /* 0x000fe400078f18ff */
[----:B------:R-:W-:Y:S01]  /*2480*/  LOP3.LUT R7, R7, 0x1ffffffe, RZ, 0xc0, !PT ;  /* 0x1ffffffe07077812 */ /* 0x000fe200078ec0ff */
[----:B------:R-:W4:Y:S01]  /*2490*/  LDSM.16.M88.4 R52, [R99+0x10900] ;  /* 0x010900006334783b */ /* 0x000f220000000200 */
[----:B------:R-:W-:Y:S01]  /*24a0*/  LOP3.LUT R6, R6, 0xffffff8, RZ, 0xc0, !PT ;  /* 0x0ffffff806067812 */ /* 0x000fe200078ec0ff */
[----:B---3--:R-:W-:Y:S01]  /*24b0*/  HMMA.16816.F32 R40, R172, R70, R40 ;  /* 0x00000046ac28723c */ /* 0x008fe20000001828 */
[----:B------:R-:W-:Y:S01]  /*24c0*/  PLOP3.LUT P0, PT, PT, PT, UP1, 0x80, 0x0 ;  /* 0x000000000000781c */ /* 0x000fe20003f0f018 */
[----:B------:R-:W3:Y:S01]  /*24d0*/  LDSM.16.M88.4 R64, [R99+0x11100] ;  /* 0x011100006340783b */ /* 0x000ee20000000200 */
[----:B------:R-:W-:-:S03]  /*24e0*/  IMAD.IADD R7, R5, 0x1, -R7 ;  /* 0x0000000105077824 */ /* 0x000fc600078e0a07 */
[----:B------:R-:W5:Y:S02]  /*24f0*/  LDSM.16.M88.4 R72, [R99+0x11900] ;  /* 0x011900006348783b */ /* 0x000f640000000200 */
[C---:B------:R-:W-:Y:S02]  /*2500*/  HMMA.16816.F32 R44, R172.reuse, R28, R12 ;  /* 0x0000001cac2c723c */ /* 0x040fe4000000180c */
[----:B------:R-:W2:Y:S04]  /*2510*/  LDSM.16.M88.4 R84, [R251] ;  /* 0x00000000fb54783b */ /* 0x000ea80000000200 */
[----:B------:R-:W-:Y:S02]  /*2520*/  LDSM.16.M88.4 R80, [R248+0x12100] ;  /* 0x01210000f850783b */ /* 0x000fe40000000200 */
[----:B------:R-:W-:Y:S02]  /*2530*/  HMMA.16816.F32 R12, R172, R30, R16 ;  /* 0x0000001eac0c723c */ /* 0x000fe40000001810 */
[----:B------:R-:W2:Y:S04]  /*2540*/  LDSM.16.M88.4 R16, [R251+0x800] ;  /* 0x00080000fb10783b */ /* 0x000ea80000000200 */
[----:B------:R-:W-:Y:S02]  /*2550*/  LDSM.16.M88.4 R76, [R105+0x2000] ;  /* 0x00200000694c783b */ /* 0x000fe40000000200 */
[C---:B-1----:R-:W-:Y:S02]  /*2560*/  HMMA.16816.F32 R8, R168.reuse, R24, RZ ;  /* 0x00000018a808723c */ /* 0x042fe400000018ff */
[----:B------:R-:W-:Y:S04]  /*2570*/  LDSM.16.M88.4 R92, [R105+0x4000] ;  /* 0x00400000695c783b */ /* 0x000fe80000000200 */
[----:B------:R-:W-:Y:S02]  /*2580*/  LDSM.16.M88.4 R88, [R99+0x14100] ;  /* 0x014100006358783b */ /* 0x000fe40000000200 */
[C---:B------:R-:W-:Y:S02]  /*2590*/  HMMA.16816.F32 R24, R168.reuse, R32, RZ ;  /* 0x00000020a818723c */ /* 0x040fe400000018ff */
[----:B------:R-:W0:Y:S06]  /*25a0*/  LDGDEPBAR ;  /* 0x00000000000079af */ /* 0x000e2c0000000000 */
[----:B------:R-:W-:Y:S08]  /*25b0*/  HMMA.16816.F32 R32, R168, R34, RZ ;  /* 0x00000022a820723c */ /* 0x000ff000000018ff */
[C---:B------:R-:W-:Y:S01]  /*25c0*/  HMMA.16816.F32 R8, R172.reuse, R48, R8 ;  /* 0x00000030ac08723c */ /* 0x040fe20000001808 */
[----:B------:R-:W-:Y:S07]  /*25d0*/  LDSM.16.M88.4 R48, [R248+0x12900] ;  /* 0x01290000f830783b */ /* 0x000fee0000000200 */
[C---:B------:R-:W-:Y:S08]  /*25e0*/  HMMA.16816.F32 R24, R172.reuse, R56, R24 ;  /* 0x00000038ac18723c */ /* 0x040ff00000001818 */
[C---:B------:R-:W-:Y:S01]  /*25f0*/  HMMA.16816.F32 R28, R172.reuse, R58, R32 ;  /* 0x0000003aac1c723c */ /* 0x040fe20000001820 */
[----:B------:R-:W1:Y:S07]  /*2600*/  LDSM.16.M88.4 R56, [R251+0x1000] ;  /* 0x00100000fb38783b */ /* 0x000e6e0000000200 */
[----:B------:R-:W-:Y:S01]  /*2610*/  HMMA.16816.F32 R32, R172, R68, R36 ;  /* 0x00000044ac20723c */ /* 0x000fe20000001824 */
[----:B------:R-:W1:Y:S07]  /*2620*/  LDSM.16.M88.4 R68, [R251+0x1800] ;  /* 0x00180000fb44783b */ /* 0x000e6e0000000200 */
[C---:B--2---:R-:W-:Y:S08]  /*2630*/  HMMA.16816.F32 R36, R192.reuse, R60, R44 ;  /* 0x0000003cc024723c */ /* 0x044ff0000000182c */
[C---:B------:R-:W-:Y:S01]  /*2640*/  HMMA.16816.F32 R12, R192.reuse, R62, R12 ;  /* 0x0000003ec00c723c */ /* 0x040fe2000000180c */
[----:B------:R-:W2:Y:S07]  /*2650*/  LDSM.16.M88.4 R60, [R248+0x13100] ;  /* 0x01310000f83c783b */ /* 0x000eae0000000200 */
[C---:B----4-:R-:W-:Y:S08]  /*2660*/  HMMA.16816.F32 R8, R192.reuse, R52, R8 ;  /* 0x00000034c008723c */ /* 0x050ff00000001808 */
[C---:B------:R-:W-:Y:S01]  /*2670*/  HMMA.16816.F32 R20, R192.reuse, R54, R20 ;  /* 0x00000036c014723c */ /* 0x040fe20000001814 */
[----:B------:R-:W-:Y:S07]  /*2680*/  LDSM.16.M88.4 R52, [R105+0x3000] ;  /* 0x003000006934783b */ /* 0x000fee0000000200 */
[C---:B---3--:R-:W-:Y:S08]  /*2690*/  HMMA.16816.F32 R24, R192.reuse, R64, R24 ;  /* 0x00000040c018723c */ /* 0x048ff00000001818 */
[C---:B------:R-:W-:Y:S01]  /*26a0*/  HMMA.16816.F32 R28, R192.reuse, R66, R28 ;  /* 0x00000042c01c723c */ /* 0x040fe2000000181c */
[----:B------:R-:W-:Y:S07]  /*26b0*/  LDSM.16.M88.4 R64, [R105+0x3800] ;  /* 0x003800006940783b */ /* 0x000fee0000000200 */
[----:B-----5:R-:W-:Y:S08]  /*26c0*/  HMMA.16816.F32 R32, R192, R72, R32 ;  /* 0x00000048c020723c */ /* 0x020ff00000001820 */
[----:B------:R-:W-:Y:S08]  /*26d0*/  HMMA.16816.F32 R36, R196, R84, R36 ;  /* 0x00000054c424723c */ /* 0x000ff00000001824 */
[----:B------:R-:W-:Y:S01]  /*26e0*/  HMMA.16816.F32 R44, R192, R74, R40 ;  /* 0x0000004ac02c723c */ /* 0x000fe20000001828 */
[----:B------:R-:W3:Y:S04]  /*26f0*/  LDSM.16.M88.4 R72, [R248+0x13900] ;  /* 0x01390000f848783b */ /* 0x000ee80000000200 */
[----:B------:R-:W4:Y:S03]  /*2700*/  LDSM.16.M88.4 R40, [R105+0x2800] ;  /* 0x002800006928783b */ /* 0x000f260000000200 */
[C---:B------:R-:W-:Y:S01]  /*2710*/  HMMA.16816.F32 R12, R196.reuse, R86, R12 ;  /* 0x00000056c40c723c */ /* 0x040fe2000000180c */
[----:B------:R-:W5:Y:S07]  /*2720*/  LDSM.16.M88.4 R84, [R99+0x12100] ;  /* 0x012100006354783b */ /* 0x000f6e0000000200 */
[C---:B------:R-:W-:Y:S08]  /*2730*/  HMMA.16816.F32 R8, R196.reuse, R16, R8 ;  /* 0x00000010c408723c */ /* 0x040ff00000001808 */
[C---:B------:R-:W-:Y:S08]  /*2740*/  HMMA.16816.F32 R20, R196.reuse, R18, R20 ;  /* 0x00000012c414723c */ /* 0x040ff00000001814 */
[C---:B-1----:R-:W-:Y:S08]  /*2750*/  HMMA.16816.F32 R24, R196.reuse, R56, R24 ;  /* 0x00000038c418723c */ /* 0x042ff00000001818 */
[C---:B------:R-:W-:Y:S01]  /*2760*/  HMMA.16816.F32 R28, R196.reuse, R58, R28 ;  /* 0x0000003ac41c723c */ /* 0x040fe2000000181c */
[----:B------:R-:W-:Y:S07]  /*2770*/  LDSM.16.M88.4 R56, [R99+0x13100] ;  /* 0x013100006338783b */ /* 0x000fee0000000200 */
[----:B------:R-:W-:Y:S08]  /*2780*/  HMMA.16816.F32 R32, R196, R68, R32 ;  /* 0x00000044c420723c */ /* 0x000ff00000001820 */
[----:B------:R-:W-:Y:S08]  /*2790*/  HMMA.16816.F32 R36, R200, R80, R36 ;  /* 0x00000050c824723c */ /* 0x000ff00000001824 */
[----:B------:R-:W-:Y:S01]  /*27a0*/  HMMA.16816.F32 R44, R196, R70, R44 ;  /* 0x00000046c42c723c */ /* 0x000fe2000000182c */
[----:B------:R-:W-:Y:S07]  /*27b0*/  LDSM.16.M88.4 R68, [R99+0x13900] ;  /* 0x013900006344783b */ /* 0x000fee0000000200 */
[C---:B------:R-:W-:Y:S01]  /*27c0*/  HMMA.16816.F32 R12, R200.reuse, R82, R12 ;  /* 0x00000052c80c723c */ /* 0x040fe2000000180c */
[----:B------:R-:W-:Y:S07]  /*27d0*/  LDSM.16.M88.4 R80, [R251+0x2000] ;  /* 0x00200000fb50783b */ /* 0x000fee0000000200 */
[C---:B------:R-:W-:Y:S08]  /*27e0*/  HMMA.16816.F32 R8, R200.reuse, R48, R8 ;  /* 0x00000030c808723c */ /* 0x040ff00000001808 */
[C---:B------:R-:W-:Y:S01]  /*27f0*/  HMMA.16816.F32 R20, R200.reuse, R50, R20 ;  /* 0x00000032c814723c */ /* 0x040fe20000001814 */
[----:B------:R-:W1:Y:S07]  /*2800*/  LDSM.16.M88.4 R48, [R99+0x12900] ;  /* 0x012900006330783b */ /* 0x000e6e0000000200 */
[C---:B--2---:R-:W-:Y:S08]  /*2810*/  HMMA.16816.F32 R24, R200.reuse, R60, R24 ;  /* 0x0000003cc818723c */ /* 0x044ff00000001818 */
[C---:B------:R-:W-:Y:S01]  /*2820*/  HMMA.16816.F32 R28, R200.reuse, R62, R28 ;  /* 0x0000003ec81c723c */ /* 0x040fe2000000181c */
[----:B------:R-:W-:Y:S07]  /*2830*/  LDSM.16.M88.4 R60, [R248+0x15100] ;  /* 0x01510000f83c783b */ /* 0x000fee0000000200 */
[----:B---3--:R-:W-:Y:S08]  /*2840*/  HMMA.16816.F32 R32, R200, R72, R32 ;  /* 0x00000048c820723c */ /* 0x008ff00000001820 */
[----:B------:R-:W-:Y:S08]  /*2850*/  HMMA.16816.F32 R36, R204, R76, R36 ;  /* 0x0000004ccc24723c */ /* 0x000ff00000001824 */
[----:B------:R-:W-:Y:S01]  /*2860*/  HMMA.16816.F32 R44, R200, R74, R44 ;  /* 0x0000004ac82c723c */ /* 0x000fe2000000182c */
[----:B------:R-:W-:Y:S07]  /*2870*/  LDSM.16.M88.4 R72, [R248+0x15900] ;  /* 0x01590000f848783b */ /* 0x000fee0000000200 */
[C---:B------:R-:W-:Y:S01]  /*2880*/  HMMA.16816.F32 R16, R204.reuse, R78, R12 ;  /* 0x0000004ecc10723c */ /* 0x040fe2000000180c */
[----:B------:R-:W-:Y:S07]  /*2890*/  LDSM.16.M88.4 R76, [R248+0x14100] ;  /* 0x01410000f84c783b */ /* 0x000fee0000000200 */
[C---:B----4-:R-:W-:Y:S08]  /*28a0*/  HMMA.16816.F32 R12, R204.reuse, R40, R8 ;  /* 0x00000028cc0c723c */ /* 0x050ff00000001808 */
[C---:B------:R-:W-:Y:S01]  /*28b0*/  HMMA.16816.F32 R8, R204.reuse, R42, R20 ;  /* 0x0000002acc08723c */ /* 0x040fe20000001814 */
[----:B------:R-:W2:Y:S07]  /*28c0*/  LDSM.16.M88.4 R40, [R251+0x2800] ;  /* 0x00280000fb28783b */ /* 0x000eae0000000200 */
[C---:B------:R-:W-:Y:S08]  /*28d0*/  HMMA.16816.F32 R24, R204.reuse, R52, R24 ;  /* 0x00000034cc18723c */ /* 0x040ff00000001818 */
[C---:B------:R-:W-:Y:S01]  /*28e0*/  HMMA.16816.F32 R28, R204.reuse, R54, R28 ;  /* 0x00000036cc1c723c */ /* 0x040fe2000000181c */
[----:B------:R-:W3:Y:S07]  /*28f0*/  LDSM.16.M88.4 R52, [R251+0x3000] ;  /* 0x00300000fb34783b */ /* 0x000eee0000000200 */
[----:B------:R-:W-:Y:S08]  /*2900*/  HMMA.16816.F32 R32, R204, R64, R32 ;  /* 0x00000040cc20723c */ /* 0x000ff00000001820 */
[----:B-----5:R-:W-:Y:S08]  /*2910*/  HMMA.16816.F32 R36, R208, R84, R36 ;  /* 0x00000054d024723c */ /* 0x020ff00000001824 */
[----:B------:R-:W-:Y:S01]  /*2920*/  HMMA.16816.F32 R44, R204, R66, R44 ;  /* 0x00000042cc2c723c */ /* 0x000fe2000000182c */
[----:B------:R-:W4:Y:S07]  /*2930*/  LDSM.16.M88.4 R64, [R251+0x3800] ;  /* 0x00380000fb40783b */ /* 0x000f2e0000000200 */
[C---:B------:R-:W-:Y:S01]  /*2940*/  HMMA.16816.F32 R20, R208.reuse, R86, R16 ;  /* 0x00000056d014723c */ /* 0x040fe20000001810 */
[----:B------:R-:W-:Y:S07]  /*2950*/  LDSM.16.M88.4 R84, [R251+0x4000] ;  /* 0x00400000fb54783b */ /* 0x000fee0000000200 */
[C---:B-1----:R-:W-:Y:S08]  /*2960*/  HMMA.16816.F32 R16, R208.reuse, R48, R12 ;  /* 0x00000030d010723c */ /* 0x042ff0000000180c */
[C---:B------:R-:W-:Y:S01]  /*2970*/  HMMA.16816.F32 R12, R208.reuse, R50, R8 ;  /* 0x00000032d00c723c */ /* 0x040fe20000001808 */
[----:B------:R-:W1:Y:S07]  /*2980*/  LDSM.16.M88.4 R48, [R248+0x14900] ;  /* 0x01490000f830783b */ /* 0x000e6e0000000200 */
[C---:B------:R-:W-:Y:S08]  /*2990*/  HMMA.16816.F32 R8, R208.reuse, R56, R24 ;  /* 0x00000038d008723c */ /* 0x040ff00000001818 */
[C---:B------:R-:W-:Y:S01]  /*29a0*/  HMMA.16816.F32 R28, R208.reuse, R58, R28 ;  /* 0x0000003ad01c723c */ /* 0x040fe2000000181c */
[----:B------:R-:W-:Y:S07]  /*29b0*/  LDSM.16.M88.4 R56, [R105+0x5000] ;  /* 0x005000006938783b */ /* 0x000fee0000000200 */
[----:B------:R-:W-:Y:S08]  /*29c0*/  HMMA.16816.F32 R32, R208, R68, R32 ;  /* 0x00000044d020723c */ /* 0x000ff00000001820 */
[C---:B------:R-:W-:Y:S08]  /*29d0*/  HMMA.16816.F32 R36, R212.reuse, R80, R36 ;  /* 0x00000050d424723c */ /* 0x040ff00000001824 */
[C---:B------:R-:W-:Y:S01]  /*29e0*/  HMMA.16816.F32 R24, R212.reuse, R82, R20 ;  /* 0x00000052d418723c */ /* 0x040fe20000001814 */
[----:B------:R-:W-:Y:S07]  /*29f0*/  LDSM.16.M88.4 R80, [R248+0x16100] ;  /* 0x01610000f850783b */ /* 0x000fee0000000200 */
[C---:B--2---:R-:W-:Y:S08]  /*2a00*/  HMMA.16816.F32 R20, R212.reuse, R40, R16 ;  /* 0x00000028d414723c */ /* 0x044ff00000001810 */
[C---:B------:R-:W-:Y:S01]  /*2a10*/  HMMA.16816.F32 R16, R212.reuse, R42, R12 ;  /* 0x0000002ad410723c */ /* 0x040fe2000000180c */
[----:B------:R-:W2:Y:S07]  /*2a20*/  LDSM.16.M88.4 R40, [R105+0x4800] ;  /* 0x004800006928783b */ /* 0x000eae0000000200 */
[C---:B---3--:R-:W-:Y:S08]  /*2a30*/  HMMA.16816.F32 R12, R212.reuse, R52, R8 ;  /* 0x00000034d40c723c */ /* 0x048ff00000001808 */
[C---:B------:R-:W-:Y:S01]  /*2a40*/  HMMA.16816.F32 R8, R212.reuse, R54, R28 ;  /* 0x00000036d408723c */ /* 0x040fe2000000181c */
[----:B------:R-:W-:Y:S07]  /*2a50*/  LDSM.16.M88.4 R52, [R99+0x14900] ;  /* 0x014900006334783b */ /* 0x000fee0000000200 */
[----:B----4-:R-:W-:Y:S08]  /*2a60*/  HMMA.16816.F32 R32, R212, R64, R32 ;  /* 0x00000040d420723c */ /* 0x010ff00000001820 */
[----:B------:R-:W-:Y:S08]  /*2a70*/  HMMA.16816.F32 R36, R216, R76, R36 ;  /* 0x0000004cd824723c */ /* 0x000ff00000001824 */
[----:B------:R-:W-:Y:S01]  /*2a80*/  HMMA.16816.F32 R44, R208, R70, R44 ;  /* 0x00000046d02c723c */ /* 0x000fe2000000182c */
[----:B------:R-:W3:Y:S07]  /*2a90*/  LDSM.16.M88.4 R68, [R105+0x5800] ;  /* 0x005800006944783b */ /* 0x000eee0000000200 */
[C---:B------:R-:W-:Y:S01]  /*2aa0*/  HMMA.16816.F32 R28, R216.reuse, R78, R24 ;  /* 0x0000004ed81c723c */ /* 0x040fe20000001818 */
[----:B------:R-:W-:Y:S07]  /*2ab0*/  LDSM.16.M88.4 R76, [R99+0x15900] ;  /* 0x01590000634c783b */ /* 0x000fee0000000200 */
[C---:B-1----:R-:W-:Y:S08]  /*2ac0*/  HMMA.16816.F32 R24, R216.reuse, R48, R20 ;  /* 0x00000030d818723c */ /* 0x042ff00000001814 */
[C---:B------:R-:W-:Y:S01]  /*2ad0*/  HMMA.16816.F32 R20, R216.reuse, R50, R16 ;  /* 0x00000032d814723c */ /* 0x040fe20000001810 */
[----:B------:R-:W-:Y:S07]  /*2ae0*/  LDSM.16.M88.4 R48, [R251+0x4800] ;  /* 0x00480000fb30783b */ /* 0x000fee0000000200 */
[C---:B------:R-:W-:Y:S08]  /*2af0*/  HMMA.16816.F32 R16, R216.reuse, R60, R12 ;  /* 0x0000003cd810723c */ /* 0x040ff0000000180c */
[C---:B------:R-:W-:Y:S01]  /*2b00*/  HMMA.16816.F32 R12, R216.reuse, R62, R8 ;  /* 0x0000003ed80c723c */ /* 0x040fe20000001808 */
[----:B------:R-:W1:Y:S07]  /*2b10*/  LDSM.16.M88.4 R60, [R99+0x15100] ;  /* 0x01510000633c783b */ /* 0x000e6e0000000200 */
[----:B------:R-:W-:Y:S08]  /*2b20*/  HMMA.16816.F32 R8, R216, R72, R32 ;  /* 0x00000048d808723c */ /* 0x000ff00000001820 */
[----:B------:R-:W-:Y:S08]  /*2b30*/  HMMA.16816.F32 R36, R220, R92, R36 ;  /* 0x0000005cdc24723c */ /* 0x000ff00000001824 */
[----:B------:R-:W-:Y:S01]  /*2b40*/  HMMA.16816.F32 R44, R212, R66, R44 ;  /* 0x00000042d42c723c */ /* 0x000fe2000000182c */
[----:B------:R-:W-:Y:S07]  /*2b50*/  LDSM.16.M88.4 R64, [R251+0x5000] ;  /* 0x00500000fb40783b */ /* 0x000fee0000000200 */
[C---:B------:R-:W-:Y:S08]  /*2b60*/  HMMA.16816.F32 R32, R220.reuse, R94, R28 ;  /* 0x0000005edc20723c */ /* 0x040ff0000000181c */
[C---:B--2---:R-:W-:Y:S08]  /*2b70*/  HMMA.16816.F32 R28, R220.reuse, R40, R24 ;  /* 0x00000028dc1c723c */ /* 0x044ff00000001818 */
[C---:B------:R-:W-:Y:S08]  /*2b80*/  HMMA.16816.F32 R24, R220.reuse, R42, R20 ;  /* 0x0000002adc18723c */ /* 0x040ff00000001814 */
[C---:B------:R-:W-:Y:S08]  /*2b90*/  HMMA.16816.F32 R20, R220.reuse, R56, R16 ;  /* 0x00000038dc14723c */ /* 0x040ff00000001810 */
[C---:B------:R-:W-:Y:S01]  /*2ba0*/  HMMA.16816.F32 R16, R220.reuse, R58, R12 ;  /* 0x0000003adc10723c */ /* 0x040fe2000000180c */
[----:B------:R-:W-:Y:S07]  /*2bb0*/  LDSM.16.M88.4 R56, [R248+0x16900] ;  /* 0x01690000f838783b */ /* 0x000fee0000000200 */
[----:B---3--:R-:W-:Y:S08]  /*2bc0*/  HMMA.16816.F32 R12, R220, R68, R8 ;  /* 0x00000044dc0c723c */ /* 0x008ff00000001808 */
[----:B------:R-:W-:Y:S08]  /*2bd0*/  HMMA.16816.F32 R8, R224, R88, R36 ;  /* 0x00000058e008723c */ /* 0x000ff00000001824 */
[----:B------:R-:W-:Y:S01]  /*2be0*/  HMMA.16816.F32 R44, R216, R74, R44 ;  /* 0x0000004ad82c723c */ /* 0x000fe2000000182c */
[----:B------:R-:W2:Y:S07]  /*2bf0*/  LDSM.16.M88.4 R72, [R251+0x5800] ;  /* 0x00580000fb48783b */ /* 0x000eae0000000200 */
[----:B------:R-:W-:Y:S08]  /*2c00*/  HMMA.16816.F32 R40, R224, R90, R32 ;  /* 0x0000005ae028723c */ /* 0x000ff00000001820 */
[----:B------:R-:W-:Y:S08]  /*2c10*/  HMMA.16816.F32 R8, R228, R84, R8 ;  /* 0x00000054e408723c */ /* 0x000ff00000001808 */
[----:B------:R-:W-:Y:S08]  /*2c20*/  HMMA.16816.F32 R36, R224, R52, R28 ;  /* 0x00000034e024723c */ /* 0x000ff0000000181c */
[----:B------:R-:W-:Y:S01]  /*2c30*/  HMMA.16816.F32 R44, R220, R70, R44 ;  /* 0x00000046dc2c723c */ /* 0x000fe2000000182c */
[----:B------:R-:W3:Y:S07]  /*2c40*/  LDSM.16.M88.4 R68, [R105+0x6000] ;  /* 0x006000006944783b */ /* 0x000eee0000000200 */
[C---:B-1----:R-:W-:Y:S08]  /*2c50*/  HMMA.16816.F32 R28, R224.reuse, R60, R20 ;  /* 0x0000003ce01c723c */ /* 0x042ff00000001814 */
[C---:B------:R-:W-:Y:S08]  /*2c60*/  HMMA.16816.F32 R20, R224.reuse, R76, R12 ;  /* 0x0000004ce014723c */ /* 0x040ff0000000180c */
[C---:B------:R-:W-:Y:S01]  /*2c70*/  HMMA.16816.F32 R32, R224.reuse, R54, R24 ;  /* 0x00000036e020723c */ /* 0x040fe20000001818 */
[----:B------:R-:W-:Y:S07]  /*2c80*/  LDSM.16.M88.4 R52, [R251+0x6000] ;  /* 0x00600000fb34783b */ /* 0x000fee0000000200 */
[----:B------:R-:W-:Y:S08]  /*2c90*/  HMMA.16816.F32 R24, R224, R62, R16 ;  /* 0x0000003ee018723c */ /* 0x000ff00000001810 */
[----:B------:R-:W-:Y:S08]  /*2ca0*/  HMMA.16816.F32 R12, R228, R86, R40 ;  /* 0x00000056e40c723c */ /* 0x000ff00000001828 */
[----:B------:R-:W-:Y:S08]  /*2cb0*/  HMMA.16816.F32 R8, R232, R80, R8 ;  /* 0x00000050e808723c */ /* 0x000ff00000001808 */
[----:B------:R-:W-:Y:S08]  /*2cc0*/  HMMA.16816.F32 R16, R224, R78, R44 ;  /* 0x0000004ee010723c */ /* 0x000ff0000000182c */
[C---:B--2---:R-:W-:Y:S01]  /*2cd0*/  HMMA.16816.F32 R44, R228.reuse, R72, R20 ;  /* 0x00000048e42c723c */ /* 0x044fe20000001814 */
[----:B------:R-:W1:Y:S07]  /*2ce0*/  LDSM.16.M88.4 R20, [R248+0x17100] ;  /* 0x01710000f814783b */ /* 0x000e6e0000000200 */
[C---:B------:R-:W-:Y:S08]  /*2cf0*/  HMMA.16816.F32 R36, R228.reuse, R48, R36 ;  /* 0x00000030e424723c */ /* 0x040ff00000001824 */
[C---:B------:R-:W-:Y:S01]  /*2d00*/  HMMA.16816.F32 R40, R228.reuse, R50, R32 ;  /* 0x00000032e428723c */ /* 0x040fe20000001820 */
[----:B------:R-:W2:Y:S04]  /*2d10*/  LDSM.16.M88.4 R48, [R248+0x17900] ;  /* 0x01790000f830783b */ /* 0x000ea80000000200 */
[----:B------:R-:W-:Y:S03]  /*2d20*/  LDSM.16.M88.4 R32, [R105+0x6800] ;  /* 0x006800006920783b */ /* 0x000fe60000000200 */
[C---:B------:R-:W-:Y:S08]  /*2d30*/  HMMA.16816.F32 R60, R228.reuse, R64, R28 ;  /* 0x00000040e43c723c */ /* 0x040ff0000000181c */
[----:B------:R-:W-:Y:S01]  /*2d40*/  HMMA.16816.F32 R28, R228, R66, R24 ;  /* 0x00000042e41c723c */ /* 0x000fe20000001818 */
[----:B------:R-:W4:Y:S07]  /*2d50*/  LDSM.16.M88.4 R24, [R99+0x16100] ;  /* 0x016100006318783b */ /* 0x000f2e0000000200 */
[----:B------:R-:W-:Y:S08]  /*2d60*/  HMMA.16816.F32 R12, R232, R82, R12 ;  /* 0x00000052e80c723c */ /* 0x000ff0000000180c */
[----:B---3--:R-:W-:Y:S08]  /*2d70*/  HMMA.16816.F32 R8, R236, R68, R8 ;  /* 0x00000044ec08723c */ /* 0x008ff00000001808 */
[----:B------:R-:W-:Y:S08]  /*2d80*/  HMMA.16816.F32 R72, R228, R74, R16 ;  /* 0x0000004ae448723c */ /* 0x000ff00000001810 */
[----:B------:R-:W-:Y:S08]  /*2d90*/  HMMA.16816.F32 R12, R236, R70, R12 ;  /* 0x00000046ec0c723c */ /* 0x000ff0000000180c */
[C---:B-1----:R-:W-:Y:S08]  /*2da0*/  HMMA.16816.F32 R64, R232.reuse, R20, R60 ;  /* 0x00000014e840723c */ /* 0x042ff0000000183c */
[C---:B--2---:R-:W-:Y:S01]  /*2db0*/  HMMA.16816.F32 R60, R232.reuse, R48, R44 ;  /* 0x00000030e83c723c */ /* 0x044fe2000000182c */
[----:B------:R-:W1:Y:S07]  /*2dc0*/  LDSM.16.M88.4 R44, [R105+0x7000] ;  /* 0x00700000692c783b */ /* 0x000e6e0000000200 */
[----:B------:R-:W-:Y:S01]  /*2dd0*/  HMMA.16816.F32 R16, R232, R56, R36 ;  /* 0x00000038e810723c */ /* 0x000fe20000001824 */
[----:B------:R-:W-:Y:S07]  /*2de0*/  LDSM.16.M88.4 R36, [R251+0x6800] ;  /* 0x00680000fb24783b */ /* 0x000fee0000000200 */
[----:B----4-:R-:W-:Y:S08]  /*2df0*/  HMMA.16816.F32 R8, R240, R24, R8 ;  /* 0x00000018f008723c */ /* 0x010ff00000001808 */
[----:B------:R-:W-:Y:S01]  /*2e00*/  HMMA.16816.F32 R56, R232, R58, R40 ;  /* 0x0000003ae838723c */ /* 0x000fe20000001828 */
[----:B------:R-:W2:Y:S07]  /*2e10*/  LDSM.16.M88.4 R40, [R99+0x16900] ;  /* 0x016900006328783b */ /* 0x000eae0000000200 */
[----:B------:R-:W-:Y:S01]  /*2e20*/  HMMA.16816.F32 R12, R240, R26, R12 ;  /* 0x0000001af00c723c */ /* 0x000fe2000000180c */
[----:B------:R-:W-:Y:S07]  /*2e30*/  LDSM.16.M88.4 R24, [R99+0x17100] ;  /* 0x017100006318783b */ /* 0x000fee0000000200 */
[C---:B------:R-:W-:Y:S08]  /*2e40*/  HMMA.16816.F32 R76, R232.reuse, R22, R28 ;  /* 0x00000016e84c723c */ /* 0x040ff0000000181c */
[----:B------:R-:W-:Y:S01]  /*2e50*/  HMMA.16816.F32 R72, R232, R50, R72 ;  /* 0x00000032e848723c */ /* 0x000fe20000001848 */
[----:B------:R-:W3:Y:S07]  /*2e60*/  LDSM.16.M88.4 R48, [R105+0x7800] ;  /* 0x007800006930783b */ /* 0x000eee0000000200 */
[----:B------:R-:W-:Y:S08]  /*2e70*/  HMMA.16816.F32 R16, R236, R32, R16 ;  /* 0x00000020ec10723c */ /* 0x000ff00000001810 */
[----:B------:R-:W-:Y:S08]  /*2e80*/  HMMA.16816.F32 R28, R244, R52, R8 ;  /* 0x00000034f41c723c */ /* 0x000ff00000001808 */
[----:B------:R-:W-:Y:S08]  /*2e90*/  HMMA.16816.F32 R8, R236, R34, R56 ;  /* 0x00000022ec08723c */ /* 0x000ff00000001838 */
[----:B------:R-:W-:Y:S08]  /*2ea0*/  HMMA.16816.F32 R32, R244, R54, R12 ;  /* 0x00000036f420723c */ /* 0x000ff0000000180c */
[----:B-1----:R-:W-:Y:S01]  /*2eb0*/  HMMA.16816.F32 R20, R236, R44, R64 ;  /* 0x0000002cec14723c */ /* 0x002fe20000001840 */
[----:B------:R-:W-:-:S02]  /*2ec0*/  FMUL.FTZ R28, R28, c[0x0][0x320] ;  /* 0x0000c8001c1c7a20 */ /* 0x000fc40000410000 */
[----:B------:R-:W-:Y:S02]  /*2ed0*/  FMUL.FTZ R29, R29, c[0x0][0x320] ;  /* 0x0000c8001d1d7a20 */ /* 0x000fe40000410000 */
[----:B------:R-:W-:Y:S01]  /*2ee0*/  FMUL.FTZ R30, R30, c[0x0][0x320] ;  /* 0x0000c8001e1e7a20 */ /* 0x000fe20000410000 */
[----:B------:R-:W-:Y:S01]  /*2ef0*/  MUFU.TANH R68, R28 ;  /* 0x0000001c00447308 */ /* 0x000fe20000002400 */
[----:B------:R-:W-:Y:S01]  /*2f00*/  FMUL.FTZ R31, R31, c[0x0][0x320] ;  /* 0x0000c8001f1f7a20 */ /* 0x000fe20000410000 */
[----:B------:R-:W-:Y:S06]  /*2f10*/  HMMA.16816.F32 R12, R236, R46, R76 ;  /* 0x0000002eec0c723c */ /* 0x000fec000000184c */
[----:B------:R-:W-:Y:S02]  /*2f20*/  MUFU.TANH R59, R29 ;  /* 0x0000001d003b7308 */ /* 0x000fe40000002400 */
[----:B--2---:R-:W-:Y:S01]  /*2f30*/  HMMA.16816.F32 R16, R240, R40, R16 ;  /* 0x00000028f010723c */ /* 0x004fe20000001810 */
[----:B------:R-:W-:-:S02]  /*2f40*/  FMUL.FTZ R33, R33, c[0x0][0x320] ;  /* 0x0000c80021217a20 */ /* 0x000fc40000410000 */
[----:B------:R-:W-:Y:S02]  /*2f50*/  FMUL.FTZ R32, R32, c[0x0][0x320] ;  /* 0x0000c80020207a20 */ /* 0x000fe40000410000 */
[----:B------:R-:W-:Y:S01]  /*2f60*/  FMUL.FTZ R34, R34, c[0x0][0x320] ;  /* 0x0000c80022227a20 */ /* 0x000fe20000410000 */
[----:B------:R-:W-:Y:S01]  /*2f70*/  MUFU.TANH R57, R33 ;  /* 0x0000002100397308 */ /* 0x000fe20000002400 */
[----:B------:R-:W-:Y:S01]  /*2f80*/  FMUL.FTZ R2, R35, c[0x0][0x320] ;  /* 0x0000c80023027a20 */ /* 0x000fe20000410000 */
[----:B------:R-:W-:Y:S06]  /*2f90*/  HMMA.16816.F32 R8, R240, R42, R8 ;  /* 0x0000002af008723c */ /* 0x000fec0000001808 */
[----:B------:R-:W1:Y:S02]  /*2fa0*/  MUFU.TANH R56, R32 ;  /* 0x0000002000387308 */ /* 0x000e640000002400 */
[----:B---3--:R-:W-:Y:S06]  /*2fb0*/  HMMA.16816.F32 R52, R236, R48, R60 ;  /* 0x00000030ec34723c */ /* 0x008fec000000183c */
[----:B------:R2:W-:Y:S02]  /*2fc0*/  MUFU.TANH R58, R34 ;  /* 0x00000022003a7308 */ /* 0x0005e40000002400 */
[C---:B------:R-:W-:Y:S06]  /*2fd0*/  HMMA.16816.F32 R20, R240.reuse, R24, R20 ;  /* 0x00000018f014723c */ /* 0x040fec0000001814 */
[----:B------:R3:W-:Y:S02]  /*2fe0*/  MUFU.TANH R49, R2 ;  /* 0x0000000200317308 */ /* 0x0007e40000002400 */
[----:B------:R-:W-:Y:S01]  /*2ff0*/  HMMA.16816.F32 R12, R240, R26, R12 ;  /* 0x0000001af00c723c */ /* 0x000fe2000000180c */
[----:B------:R-:W-:Y:S04]  /*3000*/  LDSM.16.M88.4 R24, [R99+0x17900] ;  /* 0x017900006318783b */ /* 0x000fe80000000200 */
[----:B--2---:R-:W2:Y:S01]  /*3010*/  LDSM.16.M88.4 R32, [R251+0x7000] ;  /* 0x00700000fb20783b */ /* 0x004ea20000000200 */
[----:B------:R-:W-:Y:S02]  /*3020*/  MUFU.TANH R64, R30 ;  /* 0x0000001e00407308 */ /* 0x000fe40000002400 */
[----:B------:R-:W-:Y:S01]  /*3030*/  HMMA.16816.F32 R44, R244, R36, R16 ;  /* 0x00000024f42c723c */ /* 0x000fe20000001810 */
[----:B---3--:R-:W-:-:S05]  /*3040*/  LOP3.LUT R2, R97, 0xffffffe0, RZ, 0xc0, !PT ;  /* 0xffffffe061027812 */ /* 0x008fca00078ec0ff */
[----:B------:R3:W-:Y:S02]  /*3050*/  MUFU.TANH R48, R31 ;  /* 0x0000001f00307308 */ /* 0x0007e40000002400 */
[----:B------:R-:W-:Y:S01]  /*3060*/  HMMA.16816.F32 R36, R244, R38, R8 ;  /* 0x00000026f424723c */ /* 0x000fe20000001808 */
[----:B------:R-:W-:-:S06]  /*3070*/  IMAD.IADD R2, R101, 0x1, -R2 ;  /* 0x0000000165027824 */ /* 0x000fcc00078e0a02 */
[----:B------:R-:W-:Y:S01]  /*3080*/  IMAD.IADD R9, R96, 0x1, -R6 ;  /* 0x0000000160097824 */ /* 0x000fe200078e0a06 */
[----:B------:R-:W-:Y:S01]  /*3090*/  SHF.R.S32.HI R8, RZ, 0x1f, R2 ;  /* 0x0000001fff087819 */ /* 0x000fe20000011402 */
[----:B------:R-:W-:Y:S03]  /*30a0*/  HMMA.16816.F32 R16, R236, R50, R72 ;  /* 0x00000032ec10723c */ /* 0x000fe60000001848 */
[----:B------:R-:W-:Y:S01]  /*30b0*/  LEA.HI R6, R8, R2, RZ, 0x2 ;  /* 0x0000000208067211 */ /* 0x000fe200078f10ff */
[----:B---3--:R-:W3:Y:S03]  /*30c0*/  LDSM.16.M88.4 R28, [R251+0x7800] ;  /* 0x00780000fb1c783b */ /* 0x008ee60000000200 */
[----:B------:R-:W-:Y:S01]  /*30d0*/  LEA.HI.SX32 R8, R6, UR6, 0x1e ;  /* 0x0000000606087c11 */ /* 0x000fe2000f8ff2ff */
[----:B------:R-:W-:Y:S01]  /*30e0*/  FMUL.FTZ R45, R45, c[0x0][0x320] ;  /* 0x0000c8002d2d7a20 */ /* 0x000fe20000410000 */
[----:B------:R-:W-:-:S04]  /*30f0*/  DEPBAR.LE SB0, 0x0 ;  /* 0x000080000000791a */ /* 0x000fc80000000000 */
[----:B------:R-:W-:Y:S01]  /*3100*/  IMAD R5, R9, 0x10, R8 ;  /* 0x0000001009057824 */ /* 0x000fe200078e0208 */
[----:B------:R-:W4:Y:S01]  /*3110*/  MUFU.TANH R45, R45 ;  /* 0x0000002d002d7308 */ /* 0x000f220000002400 */
[----:B------:R-:W-:Y:S02]  /*3120*/  FMUL.FTZ R44, R44, c[0x0][0x320] ;  /* 0x0000c8002c2c7a20 */ /* 0x000fe40000410000 */
[----:B------:R-:W-:Y:S02]  /*3130*/  IMAD R10, R7, 0x8, R5 ;  /* 0x00000008070a7824 */ /* 0x000fe400078e0205 */
[----:B------:R-:W-:Y:S02]  /*3140*/  FMUL.FTZ R36, R36, c[0x0][0x320] ;  /* 0x0000c80024247a20 */ /* 0x000fe40000410000 */
[----:B------:R-:W-:Y:S01]  /*3150*/  @P1 IMAD.HI.U32 R7, R10, c[0x0][0x2c8], RZ ;  /* 0x0000b2000a071a27 */ /* 0x000fe200078e00ff */
[----:B------:R-:W-:Y:S01]  /*3160*/  MOV R5, R10 ;  /* 0x0000000a00057202 */ /* 0x000fe20000000f00 */
[----:B--2---:R-:W-:Y:S01]  /*3170*/  HMMA.16816.F32 R40, R244, R32, R20 ;  /* 0x00000020f428723c */ /* 0x004fe20000001814 */
[----:B------:R2:W-:Y:S01]  /*3180*/  STL [R1+0xdc], R10 ;  /* 0x0000dc0a01007387 */ /* 0x0005e20000100800 */
[----:B------:R-:W-:Y:S01]  /*3190*/  FMUL.FTZ R37, R37, c[0x0][0x320] ;  /* 0x0000c80025257a20 */ /* 0x000fe20000410000 */
[----:B------:R-:W-:Y:S01]  /*31a0*/  @P0 SHF.R.U32.HI R5, RZ, c[0x0][0x2cc], R7 ;  /* 0x0000b300ff050a19 */ /* 0x000fe20000011607 */
[----:B------:R-:W-:Y:S01]  /*31b0*/  MUFU.TANH R44, R44 ;  /* 0x0000002c002c7308 */ /* 0x000fe20000002400 */
[----:B------:R-:W-:-:S02]  /*31c0*/  FMUL.FTZ R47, R47, c[0x0][0x320] ;  /* 0x0000c8002f2f7a20 */ /* 0x000fc40000410000 */
[----:B------:R-:W-:Y:S01]  /*31d0*/  FMUL.FTZ R46, R46, c[0x0][0x320] ;  /* 0x0000c8002e2e7a20 */ /* 0x000fe20000410000 */
[----:B------:R-:W-:Y:S01]  /*31e0*/  HMMA.16816.F32 R20, R244, R34, R12 ;  /* 0x00000022f414723c */ /* 0x000fe2000000180c */
[----:B------:R-:W5:Y:S01]  /*31f0*/  SHFL.IDX PT, R12, R5, RZ, 0x1c1f ;  /* 0x001c1fff050c7589 */ /* 0x000f6200000e0000 */
[----:B------:R-:W-:Y:S02]  /*3200*/  FMUL.FTZ R39, R39, c[0x0][0x320] ;  /* 0x0000c80027277a20 */ /* 0x000fe40000410000 */
[----:B------:R-:W-:Y:S01]  /*3210*/  MUFU.TANH R36, R36 ;  /* 0x0000002400247308 */ /* 0x000fe20000002400 */
[----:B------:R1:W3:Y:S01]  /*3220*/  SHFL.IDX PT, R7, R5, 0x1, 0x1c1f ;  /* 0x003c1f0005077f89 */ /* 0x0002e200000e0000 */
[----:B------:R-:W-:Y:S02]  /*3230*/  FMUL.FTZ R38, R38, c[0x0][0x320] ;  /* 0x0000c80026267a20 */ /* 0x000fe40000410000 */
[C---:B------:R-:W-:Y:S04]  /*3240*/  HMMA.16816.F32 R16, R240.reuse, R26, R16 ;  /* 0x0000001af010723c */ /* 0x040fe80000001810 */
[----:B------:R-:W-:Y:S04]  /*3250*/  MUFU.TANH R37, R37 ;  /* 0x0000002500257308 */ /* 0x000fe80000002400 */
[----:B------:R-:W-:Y:S01]  /*3260*/  FMUL.FTZ R41, R41, c[0x0][0x320] ;  /* 0x0000c80029297a20 */ /* 0x000fe20000410000 */
[----:B--2---:R-:W-:Y:S01]  /*3270*/  HMMA.16816.F32 R8, R240, R24, R52 ;  /* 0x00000018f008723c */ /* 0x004fe20000001834 */
[----:B------:R-:W-:-:S02]  /*3280*/  FMUL.FTZ R42, R42, c[0x0][0x320] ;  /* 0x0000c8002a2a7a20 */ /* 0x000fc40000410000 */
[----:B------:R-:W-:Y:S01]  /*3290*/  MUFU.TANH R47, R47 ;  /* 0x0000002f002f7308 */ /* 0x000fe20000002400 */
[----:B------:R-:W-:-:S03]  /*32a0*/  FMUL.FTZ R43, R43, c[0x0][0x320] ;  /* 0x0000c8002b2b7a20 */ /* 0x000fc60000410000 */
[----:B------:R-:W-:Y:S02]  /*32b0*/  FMUL.FTZ R20, R20, c[0x0][0x320] ;  /* 0x0000c80014147a20 */ /* 0x000fe40000410000 */
[----:B------:R-:W-:Y:S01]  /*32c0*/  FMUL.FTZ R22, R22, c[0x0][0x320] ;  /* 0x0000c80016167a20 */ /* 0x000fe20000410000 */
[----:B-1----:R-:W-:Y:S01]  /*32d0*/  LOP3.LUT R5, R6, 0x7ffffffc, RZ, 0xc0, !PT ;  /* 0x7ffffffc06057812 */ /* 0x002fe200078ec0ff */
[----:B------:R-:W-:Y:S01]  /*32e0*/  MUFU.TANH R41, R41 ;  /* 0x0000002900297308 */ /* 0x000fe20000002400 */
[----:B------:R-:W-:-:S03]  /*32f0*/  FMUL.FTZ R23, R23, c[0x0][0x320] ;  /* 0x0000c80017177a20 */ /* 0x000fc60000410000 */
[C---:B---3--:R-:W-:Y:S01]  /*3300*/  HMMA.16816.F32 R24, R244.reuse, R30, R16 ;  /* 0x0000001ef418723c */ /* 0x048fe20000001810 */
[----:B------:R-:W-:Y:S02]  /*3310*/  IMAD.IADD R5, R2, 0x1, -R5 ;  /* 0x0000000102057824 */ /* 0x000fe400078e0a05 */
[----:B------:R-:W-:Y:S01]  /*3320*/  IMAD.U32 R2, RZ, RZ, UR4 ;  /* 0x00000004ff027e24 */ /* 0x000fe2000f8e00ff */
[----:B------:R-:W-:Y:S01]  /*3330*/  @UP0 USHF.R.S32.HI UR4, URZ, 0x1f, UR17 ;  /* 0x0000001f3f040899 */ /* 0x000fe20008011411 */
[----:B------:R-:W-:Y:S01]  /*3340*/  IMAD.SHL.U32 R13, R5, 0x2, RZ ;  /* 0x00000002050d7824 */ /* 0x000fe200078e00ff */
[----:B------:R-:W-:Y:S02]  /*3350*/  MUFU.TANH R20, R20 ;  /* 0x0000001400147308 */ /* 0x000fe40000002400 */
[----:B------:R-:W-:Y:S02]  /*3360*/  @UP0 UIMAD UR4, UR4, UR8, UR7 ;  /* 0x00000008040402a4 */ /* 0x000fe4000f8e0207 */
[C---:B------:R-:W-:Y:S01]  /*3370*/  IADD3 R2, -R13.reuse, UR10, R2 ;  /* 0x0000000a0d027c10 */ /* 0x040fe2000fffe102 */
[----:B------:R-:W-:Y:S01]  /*3380*/  HMMA.16816.F32 R32, R244, R28, R8 ;  /* 0x0000001cf420723c */ /* 0x000fe20000001808 */
[----:B------:R-:W-:Y:S01]  /*3390*/  IADD3 R6, -R13, UR11, RZ ;  /* 0x0000000b0d067c10 */ /* 0x000fe2000fffe1ff */
[----:B------:R1:W-:Y:S01]  /*33a0*/  STL [R1+0xe0], R13 ;  /* 0x0000e00d01007387 */ /* 0x0003e20000100800 */
[----:B------:R-:W-:Y:S01]  /*33b0*/  IADD3 R2, R2, -UR19, RZ ;  /* 0x8000001302027c10 */ /* 0x000fe2000fffe0ff */
[----:B------:R-:W-:Y:S02]  /*33c0*/  MUFU.TANH R46, R46 ;  /* 0x0000002e002e7308 */ /* 0x000fe40000002400 */
[----:B------:R-:W-:Y:S01]  /*33d0*/  STL [R1], R124 ;  /* 0x0000007c01007387 */ /* 0x000fe20000100800 */
[----:B------:R-:W-:-:S02]  /*33e0*/  FMUL.FTZ R8, R40, c[0x0][0x320] ;  /* 0x0000c80028087a20 */ /* 0x000fc40000410000 */
[C---:B-----5:R-:W-:Y:S02]  /*33f0*/  IMAD.IADD R5, R2.reuse, 0x1, R12 ;  /* 0x0000000102057824 */ /* 0x060fe400078e020c */
[----:B------:R-:W-:Y:S01]  /*3400*/  IMAD.IADD R2, R2, 0x1, R7 ;  /* 0x0000000102027824 */ /* 0x000fe200078e0207 */
[----:B------:R-:W-:Y:S01]  /*3410*/  MUFU.TANH R39, R39 ;  /* 0x0000002700277308 */ /* 0x000fe20000002400 */
[----:B------:R-:W-:Y:S01]  /*3420*/  FMUL.FTZ R9, R21, c[0x0][0x320] ;  /* 0x0000c80015097a20 */ /* 0x000fe20000410000 */
[----:B------:R-:W-:Y:S01]  /*3430*/  IMNMX R5, R6, R5, PT ;  /* 0x0000000506057217 */ /* 0x000fe20003800200 */
[----:B------:R-:W-:Y:S01]  /*3440*/  FMUL.FTZ R24, R24, c[0x0][0x320] ;  /* 0x0000c80018187a20 */ /* 0x000fe20000410000 */
[----:B------:R-:W-:Y:S01]  /*3450*/  IMNMX R2, R6, R2, PT ;  /* 0x0000000206027217 */ /* 0x000fe20003800200 */
[----:B------:R-:W-:Y:S01]  /*3460*/  FMUL.FTZ R25, R25, c[0x0][0x320] ;  /* 0x0000c80019197a20 */ /* 0x000fe20000410000 */
[C---:B------:R-:W-:Y:S01]  /*3470*/  ISETP.GT.AND P0, PT, R5.reuse, 0x8, PT ;  /* 0x000000080500780c */ /* 0x040fe20003f04270 */
[----:B------:R-:W-:Y:S01]  /*3480*/  FMUL.FTZ R10, R26, c[0x0][0x320] ;  /* 0x0000c8001a0a7a20 */ /* 0x000fe20000410000 */
[----:B------:R-:W2:Y:S01]  /*3490*/  MUFU.TANH R8, R8 ;  /* 0x0000000800087308 */ /* 0x000ea20000002400 */
[----:B------:R-:W-:-:S02]  /*34a0*/  ISETP.GT.AND P6, PT, R5, RZ, PT ;  /* 0x000000ff0500720c */ /* 0x000fc40003fc4270 */
[----:B------:R-:W-:Y:S01]  /*34b0*/  FSEL R11, R56, -INF , P0 ;  /* 0xff800000380b7808 */ /* 0x000fe20000000000 */
[----:B------:R-:W-:Y:S01]  /*34c0*/  FMUL.FTZ R32, R32, c[0x0][0x320] ;  /* 0x0000c80020207a20 */ /* 0x000fe20000410000 */
[----:B------:R-:W-:Y:S01]  /*34d0*/  ISETP.GT.AND P0, PT, R5, 0x11, PT ;  /* 0x000000110500780c */ /* 0x000fe20003f04270 */
[----:B------:R-:W-:Y:S01]  /*34e0*/  FMUL.FTZ R33, R33, c[0x0][0x320] ;  /* 0x0000c80021217a20 */ /* 0x000fe20000410000 */
[----:B------:R-:W-:Y:S01]  /*34f0*/  ISETP.GT.AND P1, PT, R5, 0x1, PT ;  /* 0x000000010500780c */ /* 0x000fe20003f24270 */
[----:B------:R-:W3:Y:S01]  /*3500*/  MUFU.TANH R9, R9 ;  /* 0x0000000900097308 */ /* 0x000ee20000002400 */
[----:B----4-:R-:W-:Y:S01]  /*3510*/  FSEL R19, R45, -INF , P0 ;  /* 0xff8000002d137808 */ /* 0x010fe20000000000 */
[----:B------:R-:W-:Y:S01]  /*3520*/  FMUL.FTZ R34, R34, c[0x0][0x320] ;  /* 0x0000c80022227a20 */ /* 0x000fe20000410000 */
[----:B------:R-:W-:Y:S01]  /*3530*/  ISETP.GT.AND P0, PT, R5, 0x20, PT ;  /* 0x000000200500780c */ /* 0x000fe20003f04270 */
[----:B------:R-:W-:Y:S01]  /*3540*/  FMUL.FTZ R17, R35, c[0x0][0x320] ;  /* 0x0000c80023117a20 */ /* 0x000fe20000410000 */
[----:B------:R-:W-:-:S02]  /*3550*/  FSEL R6, R68, -INF , P6 ;  /* 0xff80000044067808 */ /* 0x000fc40003000000 */
[----:B------:R-:W-:Y:S01]  /*3560*/  FSEL R7, R59, -INF , P1 ;  /* 0xff8000003b077808 */ /* 0x000fe20000800000 */
[----:B------:R-:W4:Y:S01]  /*3570*/  MUFU.TANH R38, R38 ;  /* 0x0000002600267308 */ /* 0x000f220000002400 */
[C---:B------:R-:W-:Y:S02]  /*3580*/  ISETP.GT.AND P6, PT, R5.reuse, 0x9, PT ;  /* 0x000000090500780c */ /* 0x040fe40003fc4270 */
[----:B------:R-:W-:Y:S02]  /*3590*/  ISETP.GT.AND P1, PT, R5, 0x10, PT ;  /* 0x000000100500780c */ /* 0x000fe40003f24270 */
[----:B--2---:R-:W-:Y:S02]  /*35a0*/  FSEL R100, R8, -INF , P0 ;  /* 0xff80000008647808 */ /* 0x004fe40000000000 */
[----:B------:R-:W-:Y:S01]  /*35b0*/  FMNMX.FTZ R8, R6, R7, !PT ;  /* 0x0000000706087209 */ /* 0x000fe20007810000 */
[----:B------:R-:W2:Y:S01]  /*35c0*/  MUFU.TANH R32, R32 ;  /* 0x0000002000207308 */ /* 0x000ea20000002400 */
[----:B------:R-:W-:-:S02]  /*35d0*/  FSEL R12, R57, -INF , P6 ;  /* 0xff800000390c7808 */ /* 0x000fc40003000000 */
[----:B-1----:R-:W-:Y:S02]  /*35e0*/  FSEL R13, R44, -INF , P1 ;  /* 0xff8000002c0d7808 */ /* 0x002fe40000800000 */
[C---:B------:R-:W-:Y:S02]  /*35f0*/  ISETP.GT.AND P6, PT, R5.reuse, 0x18, PT ;  /* 0x000000180500780c */ /* 0x040fe40003fc4270 */
[----:B------:R-:W-:Y:S01]  /*3600*/  ISETP.GT.AND P1, PT, R5, 0x19, PT ;  /* 0x000000190500780c */ /* 0x000fe20003f24270 */
[----:B------:R-:W1:Y:S01]  /*3610*/  MUFU.TANH R33, R33 ;  /* 0x0000002100217308 */ /* 0x000e620000002400 */
[----:B------:R-:W-:Y:S02]  /*3620*/  FMNMX.FTZ R8, R11, R8, !PT ;  /* 0x000000080b087209 */ /* 0x000fe40007810000 */
[----:B------:R-:W-:Y:S02]  /*3630*/  FSEL R28, R36, -INF , P6 ;  /* 0xff800000241c7808 */ /* 0x000fe40003000000 */
[----:B------:R-:W-:-:S02]  /*3640*/  FSEL R30, R37, -INF , P1 ;  /* 0xff800000251e7808 */ /* 0x000fc40000800000 */
[----:B------:R-:W-:Y:S01]  /*3650*/  FMNMX.FTZ R8, R12, R8, !PT ;  /* 0x000000080c087209 */ /* 0x000fe20007810000 */
[----:B------:R-:W-:Y:S01]  /*3660*/  MUFU.TANH R25, R25 ;  /* 0x0000001900197308 */ /* 0x000fe20000002400 */
[C---:B------:R-:W-:Y:S02]  /*3670*/  ISETP.GT.AND P6, PT, R5.reuse, 0x21, PT ;  /* 0x000000210500780c */ /* 0x040fe40003fc4270 */
[C---:B------:R-:W-:Y:S02]  /*3680*/  ISETP.GT.AND P1, PT, R5.reuse, 0x28, PT ;  /* 0x000000280500780c */ /* 0x040fe40003f24270 */
[----:B------:R-:W-:Y:S02]  /*3690*/  ISETP.GT.AND P0, PT, R5, 0x29, PT ;  /* 0x000000290500780c */ /* 0x000fe40003f04270 */
[----:B------:R-:W-:Y:S01]  /*36a0*/  FMNMX.FTZ R8, R13, R8, !PT ;  /* 0x000000080d087209 */ /* 0x000fe20007810000 */
[----:B------:R-:W-:Y:S01]  /*36b0*/  MUFU.TANH R42, R42 ;  /* 0x0000002a002a7308 */ /* 0x000fe20000002400 */
[----:B------:R-:W-:-:S02]  /*36c0*/  FSEL R101, R41, -INF , P6 ;  /* 0xff80000029657808 */ /* 0x000fc40003000000 */
[----:B------:R-:W-:Y:S02]  /*36d0*/  FSEL R103, R20, -INF , P1 ;  /* 0xff80000014677808 */ /* 0x000fe40000800000 */
[----:B---3--:R-:W-:Y:S01]  /*36e0*/  FSEL R102, R9, -INF , P0 ;  /* 0xff80000009667808 */ /* 0x008fe20000000000 */
[----:B------:R-:W-:Y:S01]  /*36f0*/  FMUL.FTZ R9, R27, c[0x0][0x320] ;  /* 0x0000c8001b097a20 */ /* 0x000fe20000410000 */
[C---:B------:R-:W-:Y:S01]  /*3700*/  ISETP.GT.AND P6, PT, R2.reuse, RZ, PT ;  /* 0x000000ff0200720c */ /* 0x040fe20003fc4270 */
[----:B------:R-:W-:Y:S01]  /*3710*/  MUFU.TANH R43, R43 ;  /* 0x0000002b002b7308 */ /* 0x000fe20000002400 */
[C---:B------:R-:W-:Y:S02]  /*3720*/  ISETP.GT.AND P1, PT, R2.reuse, 0x1, PT ;  /* 0x000000010200780c */ /* 0x040fe40003f24270 */
[----:B------:R-:W-:Y:S02]  /*3730*/  ISETP.GT.AND P0, PT, R2, 0x8, PT ;  /* 0x000000080200780c */ /* 0x000fe40003f04270 */
[----:B------:R-:W-:-:S02]  /*3740*/  FMNMX.FTZ R8, R19, R8, !PT ;  /* 0x0000000813087209 */ /* 0x000fc40007810000 */
[----:B------:R-:W-:Y:S01]  /*3750*/  FSEL R15, R64, -INF , P6 ;  /* 0xff800000400f7808 */ /* 0x000fe20003000000 */
[----:B------:R-:W-:Y:S01]  /*3760*/  MUFU.TANH R22, R22 ;  /* 0x0000001600167308 */ /* 0x000fe20000002400 */
[----:B------:R-:W-:Y:S02]  /*3770*/  FSEL R14, R48, -INF , P1 ;  /* 0xff800000300e7808 */ /* 0x000fe40000800000 */
[----:B------:R-:W-:Y:S02]  /*3780*/  FSEL R16, R58, -INF , P0 ;  /* 0xff8000003a107808 */ /* 0x000fe40000000000 */
[C---:B------:R-:W-:Y:S02]  /*3790*/  ISETP.GT.AND P6, PT, R2.reuse, 0x9, PT ;  /* 0x000000090200780c */ /* 0x040fe40003fc4270 */
[C---:B------:R-:W-:Y:S01]  /*37a0*/  ISETP.GT.AND P1, PT, R2.reuse, 0x10, PT ;  /* 0x000000100200780c */ /* 0x040fe20003f24270 */
[----:B------:R-:W-:Y:S01]  /*37b0*/  MUFU.TANH R20, R23 ;  /* 0x0000001700147308 */ /* 0x000fe20000002400 */
[----:B------:R-:W-:-:S02]  /*37c0*/  ISETP.GT.AND P0, PT, R2, 0x11, PT ;  /* 0x000000110200780c */ /* 0x000fc40003f04270 */
[----:B------:R-:W-:Y:S02]  /*37d0*/  FMNMX.FTZ R133, R28, R8, !PT ;  /* 0x000000081c857209 */ /* 0x000fe40007810000 */
[----:B------:R-:W-:Y:S02]  /*37e0*/  FSEL R18, R49, -INF , P6 ;  /* 0xff80000031127808 */ /* 0x000fe40003000000 */
[----:B------:R-:W-:Y:S01]  /*37f0*/  FSEL R29, R46, -INF , P1 ;  /* 0xff8000002e1d7808 */ /* 0x000fe20000800000 */
[----:B------:R3:W5:Y:S01]  /*3800*/  MUFU.TANH R8, R24 ;  /* 0x0000001800087308 */ /* 0x0007620000002400 */
[C---:B------:R-:W-:Y:S02]  /*3810*/  ISETP.GT.AND P6, PT, R2.reuse, 0x18, PT ;  /* 0x000000180200780c */ /* 0x040fe40003fc4270 */
[----:B------:R-:W-:Y:S02]  /*3820*/  ISETP.GT.AND P1, PT, R2, 0x19, PT ;  /* 0x000000190200780c */ /* 0x000fe40003f24270 */
[----:B------:R-:W-:-:S02]  /*3830*/  FMNMX.FTZ R133, R30, R133, !PT ;  /* 0x000000851e857209 */ /* 0x000fc40007810000 */
[----:B----4-:R-:W-:Y:S01]  /*3840*/  FSEL R44, R38, -INF , P6 ;  /* 0xff800000262c7808 */ /* 0x010fe20003000000 */
[----:B------:R-:W4:Y:S01]  /*3850*/  MUFU.TANH R34, R34 ;  /* 0x0000002200227308 */ /* 0x000f220000002400 */
[----:B------:R-:W-:Y:S01]  /*3860*/  FSEL R45, R39, -INF , P1 ;  /* 0xff800000272d7808 */ /* 0x000fe20000800000 */
[----:B------:R-:W-:Y:S01]  /*3870*/  BAR.SYNC.DEFER_BLOCKING 0x0 ;  /* 0x0000000000007b1d */ /* 0x000fe20000010000 */
[C---:B------:R-:W-:Y:S02]  /*3880*/  ISETP.GT.AND P6, PT, R5.reuse, 0x31, PT ;  /* 0x000000310500780c */ /* 0x040fe40003fc4270 */
[----:B------:R-:W-:Y:S02]  /*3890*/  FMNMX.FTZ R133, R100, R133, !PT ;  /* 0x0000008564857209 */ /* 0x000fe40007810000 */
[----:B------:R-:W-:Y:S01]  /*38a0*/  ISETP.GT.AND P1, PT, R5, 0x38, PT ;  /* 0x000000380500780c */ /* 0x000fe20003f24270 */
[----:B------:R-:W1:Y:S01]  /*38b0*/  MUFU.TANH R17, R17 ;  /* 0x0000001100117308 */ /* 0x000e620000002400 */
[----:B---3--:R-:W-:-:S02]  /*38c0*/  FSEL R24, R47, -INF , P0 ;  /* 0xff8000002f187808 */ /* 0x008fc40000000000 */
[----:B------:R-:W-:Y:S02]  /*38d0*/  ISETP.GT.AND P0, PT, R5, 0x30, PT ;  /* 0x000000300500780c */ /* 0x000fe40003f04270 */
[----:B------:R-:W-:Y:S02]  /*38e0*/  FMNMX.FTZ R133, R101, R133, !PT ;  /* 0x0000008565857209 */ /* 0x000fe40007810000 */
[----:B--2---:R-:W-:Y:S01]  /*38f0*/  FSEL R99, R32, -INF , P0 ;  /* 0xff80000020637808 */ /* 0x004fe20000000000 */
[----:B------:R-:W2:Y:S01]  /*3900*/  MUFU.TANH R10, R10 ;  /* 0x0000000a000a7308 */ /* 0x000ea20000002400 */
[----:B------:R-:W-:Y:S02]  /*3910*/  ISETP.GT.AND P0, PT, R5, 0x39, PT ;  /* 0x000000390500780c */ /* 0x000fe40003f04270 */
[----:B------:R-:W-:Y:S02]  /*3920*/  FMNMX.FTZ R5, R15, R14, !PT ;  /* 0x0000000e0f057209 */ /* 0x000fe40007810000 */
[----:B------:R-:W-:-:S02]  /*3930*/  FMNMX.FTZ R133, R103, R133, !PT ;  /* 0x0000008567857209 */ /* 0x000fc40007810000 */
[----:B------:R-:W-:Y:S01]  /*3940*/  FMNMX.FTZ R5, R16, R5, !PT ;  /* 0x0000000510057209 */ /* 0x000fe20007810000 */
[----:B------:R-:W3:Y:S01]  /*3950*/  MUFU.TANH R9, R9 ;  /* 0x0000000900097308 */ /* 0x000ee20000002400 */
[----:B------:R-:W-:Y:S02]  /*3960*/  FMNMX.FTZ R133, R102, R133, !PT ;  /* 0x0000008566857209 */ /* 0x000fe40007810000 */
[----:B------:R-:W-:Y:S02]  /*3970*/  FMNMX.FTZ R5, R18, R5, !PT ;  /* 0x0000000512057209 */ /* 0x000fe40007810000 */
[----:B-1----:R-:W-:Y:S02]  /*3980*/  FSEL R98, R33, -INF , P6 ;  /* 0xff80000021627808 */ /* 0x002fe40003000000 */
[----:B------:R-:W-:Y:S02]  /*3990*/  FMNMX.FTZ R5, R29, R5, !PT ;  /* 0x000000051d057209 */ /* 0x000fe40007810000 */
[----:B------:R-:W-:-:S02]  /*39a0*/  FMNMX.FTZ R133, R99, R133, !PT ;  /* 0x0000008563857209 */ /* 0x000fc40007810000 */
[----:B------:R-:W-:Y:S02]  /*39b0*/  FMNMX.FTZ R5, R24, R5, !PT ;  /* 0x0000000518057209 */ /* 0x000fe40007810000 */
[----:B-----5:R-:W-:Y:S02]  /*39c0*/  FSEL R97, R8, -INF , P1 ;  /* 0xff80000008617808 */ /* 0x020fe40000800000 */
[----:B------:R-:W-:Y:S02]  /*39d0*/  FMNMX.FTZ R133, R98, R133, !PT ;  /* 0x0000008562857209 */ /* 0x000fe40007810000 */
[----:B------:R-:W-:Y:S02]  /*39e0*/  ISETP.GT.AND P6, PT, R2, 0x20, PT ;  /* 0x000000200200780c */ /* 0x000fe40003fc4270 */
[----:B------:R-:W-:Y:S02]  /*39f0*/  FMNMX.FTZ R5, R44, R5, !PT ;  /* 0x000000052c057209 */ /* 0x000fe40007810000 */
[----:B------:R-:W-:-:S02]  /*3a00*/  FSEL R96, R25, -INF , P0 ;  /* 0xff80000019607808 */ /* 0x000fc40000000000 */
[----:B------:R-:W-:Y:S02]  /*3a10*/  FMNMX.FTZ R133, R97, R133, !PT ;  /* 0x0000008561857209 */ /* 0x000fe40007810000 */
[----:B------:R-:W-:Y:S02]  /*3a20*/  ISETP.GT.AND P1, PT, R2, 0x21, PT ;  /* 0x000000210200780c */ /* 0x000fe40003f24270 */
[----:B------:R-:W-:Y:S02]  /*3a30*/  FSEL R85, R42, -INF , P6 ;  /* 0xff8000002a557808 */ /* 0x000fe40003000000 */
[----:B------:R-:W-:Y:S02]  /*3a40*/  FMNMX.FTZ R5, R45, R5, !PT ;  /* 0x000000052d057209 */ /* 0x000fe40007810000 */
[----:B------:R-:W-:Y:S02]  /*3a50*/  FMNMX.FTZ R133, R96, R133, !PT ;  /* 0x0000008560857209 */ /* 0x000fe40007810000 */
[----:B------:R-:W-:-:S02]  /*3a60*/  ISETP.GT.AND P0, PT, R2, 0x28, PT ;  /* 0x000000280200780c */ /* 0x000fc40003f04270 */
[----:B------:R-:W-:Y:S01]  /*3a70*/  FSEL R84, R43, -INF , P1 ;  /* 0xff8000002b547808 */ /* 0x000fe20000800000 */
[----:B------:R-:W1:Y:S01]  /*3a80*/  SHFL.BFLY PT, R8, R133, 0x2, 0x1f ;  /* 0x0c401f0085087f89 */ /* 0x000e6200000e0000 */
[----:B------:R-:W-:Y:S02]  /*3a90*/  FMNMX.FTZ R5, R85, R5, !PT ;  /* 0x0000000555057209 */ /* 0x000fe40007810000 */
[----:B------:R-:W-:Y:S02]  /*3aa0*/  ISETP.GT.AND P1, PT, R2, 0x29, PT ;  /* 0x000000290200780c */ /* 0x000fe40003f24270 */
[----:B------:R-:W-:Y:S02]  /*3ab0*/  FSEL R87, R22, -INF , P0 ;  /* 0xff80000016577808 */ /* 0x000fe40000000000 */
[----:B------:R-:W-:Y:S02]  /*3ac0*/  FMNMX.FTZ R5, R84, R5, !PT ;  /* 0x0000000554057209 */ /* 0x000fe40007810000 */
[----:B------:R-:W-:-:S02]  /*3ad0*/  ISETP.GT.AND P0, PT, R2, 0x30, PT ;  /* 0x000000300200780c */ /* 0x000fc40003f04270 */
[----:B------:R-:W-:Y:S02]  /*3ae0*/  FSEL R86, R20, -INF , P1 ;  /* 0xff80000014567808 */ /* 0x000fe40000800000 */
[----:B------:R-:W-:Y:S02]  /*3af0*/  FMNMX.FTZ R5, R87, R5, !PT ;  /* 0x0000000557057209 */ /* 0x000fe40007810000 */
[----:B------:R-:W-:Y:S02]  /*3b00*/  ISETP.GT.AND P1, PT, R2, 0x31, PT ;  /* 0x000000310200780c */ /* 0x000fe40003f24270 */
[----:B----4-:R-:W-:Y:S02]  /*3b10*/  FSEL R93, R34, -INF , P0 ;  /* 0xff800000225d7808 */ /* 0x010fe40000000000 */
[----:B------:R-:W-:Y:S02]  /*3b20*/  FMNMX.FTZ R5, R86, R5, !PT ;  /* 0x0000000556057209 */ /* 0x000fe40007810000 */
[----:B------:R-:W-:-:S02]  /*3b30*/  ISETP.GT.AND P0, PT, R2, 0x38, PT ;  /* 0x000000380200780c */ /* 0x000fc40003f04270 */
[----:B------:R-:W-:Y:S02]  /*3b40*/  FSEL R92, R17, -INF , P1 ;  /* 0xff800000115c7808 */ /* 0x000fe40000800000 */
[----:B------:R-:W-:Y:S02]  /*3b50*/  FMNMX.FTZ R5, R93, R5, !PT ;  /* 0x000000055d057209 */ /* 0x000fe40007810000 */
[----:B------:R-:W-:Y:S02]  /*3b60*/  ISETP.GT.AND P1, PT, R2, 0x39, PT ;  /* 0x000000390200780c */ /* 0x000fe40003f24270 */
[----:B--2---:R-:W-:Y:S02]  /*3b70*/  FSEL R125, R10, -INF , P0 ;  /* 0xff8000000a7d7808 */ /* 0x004fe40000000000 */
[----:B------:R-:W-:Y:S02]  /*3b80*/  FMNMX.FTZ R2, R92, R5, !PT ;  /* 0x000000055c027209 */ /* 0x000fe40007810000 */
[----:B---3--:R-:W-:-:S02]  /*3b90*/  FSEL R50, R9, -INF , P1 ;  /* 0xff80000009327808 */ /* 0x008fc40000800000 */
[----:B------:R-:W-:Y:S02]  /*3ba0*/  FMNMX.FTZ R2, R125, R2, !PT ;  /* 0x000000027d027209 */ /* 0x000fe40007810000 */
[----:B-1----:R-:W-:Y:S02]  /*3bb0*/  FMNMX.FTZ R133, R133, R8, !PT ;  /* 0x0000000885857209 */ /* 0x002fe40007810000 */
[----:B------:R-:W-:Y:S02]  /*3bc0*/  FMNMX.FTZ R2, R50, R2, !PT ;  /* 0x0000000232027209 */ /* 0x000fe40007810000 */
[----:B------:R-:W-:Y:S01]  /*3bd0*/  PLOP3.LUT P0, PT, PT, PT, UP0, 0x80, 0x0 ;  /* 0x000000000000781c */ /* 0x000fe20003f0f008 */
[----:B------:R-:W1:Y:S01]  /*3be0*/  SHFL.BFLY PT, R5, R133, 0x1, 0x1f ;  /* 0x0c201f0085057f89 */ /* 0x000e6200000e0000 */
[----:B------:R-:W-:-:S03]  /*3bf0*/  MOV R10, UR16 ;  /* 0x00000010000a7c02 */ /* 0x000fc60008000f00 */
[----:B------:R-:W2:Y:S08]  /*3c00*/  SHFL.BFLY PT, R132, R2, 0x2, 0x1f ;  /* 0x0c401f0002847f89 */ /* 0x000eb000000e0000 */
[----:B------:R-:W-:Y:S01]  /*3c10*/  @P0 IMAD.WIDE.U32 R8, R104, UR17, R108 ;  /* 0x0000001168080c25 */ /* 0x000fe2000f8e006c */
[----:B-1----:R-:W-:Y:S02]  /*3c20*/  FMNMX.FTZ R133, R133, R5, !PT ;  /* 0x0000000585857209 */ /* 0x002fe40007810000 */
[----:B--2---:R-:W-:-:S03]  /*3c30*/  FMNMX.FTZ R132, R2, R132, !PT ;  /* 0x0000008402847209 */ /* 0x004fc60007810000 */
[C---:B------:R-:W-:Y:S01]  /*3c40*/  FMUL.FTZ R5, R133.reuse, c[0x0][0x2d0] ;  /* 0x0000b40085057a20 */ /* 0x040fe20000410000 */
[----:B------:R-:W-:Y:S01]  /*3c50*/  FSETP.NEU.FTZ.AND P1, PT, R133, -INF , PT ;  /* 0xff8000008500780b */ /* 0x000fe20003f3d000 */
[----:B------:R-:W1:Y:S03]  /*3c60*/  SHFL.BFLY PT, R17, R132, 0x1, 0x1f ;  /* 0x0c201f0084117f89 */ /* 0x000e6600000e0000 */
[----:B------:R-:W-:Y:S02]  /*3c70*/  FSEL R2, R5, RZ, P1 ;  /* 0x000000ff05027208 */ /* 0x000fe40000800000 */
[----:B------:R-:W-:Y:S01]  /*3c80*/  @P0 IADD3 R5, R9, UR4, RZ ;  /* 0x0000000409050c10 */ /* 0x000fe2000fffe0ff */
[----:B------:R-:W-:Y:S02]  /*3c90*/  ULDC.64 UR4, c[0x0][0x2c8] ;  /* 0x0000b20000047ab9 */ /* 0x000fe40000000a00 */
[--C-:B------:R-:W-:Y:S01]  /*3ca0*/  FFMA.FTZ R6, R6, c[0x0][0x2d0], -R2.reuse ;  /* 0x0000b40006067a23 */ /* 0x100fe20000010802 */
[----:B------:R-:W-:Y:S01]  /*3cb0*/  UIMAD.WIDE.U32 UR8, UR6, UR4, URZ ;  /* 0x00000004060872a5 */ /* 0x000fe2000f8e003f */
[----:B------:R-:W-:-:S02]  /*3cc0*/  FFMA.FTZ R9, R7, c[0x0][0x2d0], -R2 ;  /* 0x0000b40007097a23 */ /* 0x000fc40000010802 */
[----:B------:R2:W-:Y:S04]  /*3cd0*/  MUFU.EX2 R82, R6 ;  /* 0x0000000600527308 */ /* 0x0005e80000000800 */
[----:B------:R-:W-:Y:S02]  /*3ce0*/  @UP1 UMOV UR7, UR9 ;  /* 0x0000000900071c82 */ /* 0x000fe40008000000 */
[----:B------:R-:W-:Y:S02]  /*3cf0*/  @UP1 USHF.R.U32.HI UR6, URZ, UR5, UR7 ;  /* 0x000000053f061299 */ /* 0x000fe40008011607 */
[----:B------:R3:W-:Y:S02]  /*3d00*/  MUFU.EX2 R81, R9 ;  /* 0x0000000900517308 */ /* 0x0007e40000000800 */
[----:B------:R-:W-:Y:S01]  /*3d10*/  UIADD3 UR6, UR6, UR10, -UR19 ;  /* 0x0000000a06067290 */ /* 0x000fe2000fffe813 */
[----:B-1----:R-:W-:-:S03]  /*3d20*/  FMNMX.FTZ R132, R132, R17, !PT ;  /* 0x0000001184847209 */ /* 0x002fc60007810000 */
[----:B------:R-:W-:Y:S01]  /*3d30*/  USHF.R.S32.HI UR4, URZ, 0x1f, UR6 ;  /* 0x0000001f3f047899 */ /* 0x000fe20008011406 */
[----:B--2---:R-:W-:-:S03]  /*3d40*/  @P0 LEA R6, P1, R8, c[0x0][0x1c8], 0x1 ;  /* 0x0000720008060a11 */ /* 0x004fc600078208ff */
[----:B------:R-:W-:Y:S01]  /*3d50*/  ULEA.HI UR4, UR4, UR6, URZ, 0x6 ;  /* 0x0000000604047291 */ /* 0x000fe2000f8f303f */
[----:B------:R-:W-:Y:S01]  /*3d60*/  @P0 LEA.HI.X R7, R8, c[0x0][0x1cc], R5, 0x1, P1 ;  /* 0x0000730008070a11 */ /* 0x000fe200008f0c05 */
[----:B------:R-:W-:Y:S02]  /*3d70*/  IMAD.U32 R8, RZ, RZ, UR16 ;  /* 0x00000010ff087e24 */ /* 0x000fe4000f8e00ff */
[----:B------:R-:W-:Y:S01]  /*3d80*/  FFMA.FTZ R5, R11, c[0x0][0x2d0], -R2 ;  /* 0x0000b4000b057a23 */ /* 0x000fe20000010802 */
[----:B------:R-:W-:Y:S01]  /*3d90*/  USHF.R.S32.HI UR9, URZ, 0x6, UR4 ;  /* 0x000000063f097899 */ /* 0x000fe20008011404 */
[----:B---3--:R-:W-:Y:S01]  /*3da0*/  IMAD.U32 R9, RZ, RZ, UR15 ;  /* 0x0000000fff097e24 */ /* 0x008fe2000f8e00ff */
[----:B------:R-:W-:Y:S01]  /*3db0*/  @P0 LEA R8, P1, R8, R6, 0x1 ;  /* 0x0000000608080211 */ /* 0x000fe200078208ff */
[----:B------:R1:W-:Y:S01]  /*3dc0*/  MUFU.EX2 R83, R5 ;  /* 0x0000000500537308 */ /* 0x0003e20000000800 */
[----:B------:R2:W-:Y:S01]  /*3dd0*/  @P0 LDGSTS.E.BYPASS.LTC128B.128 [R107+0x10100], [R6.64], !P5 ;  /* 0x10100000066b0fae */ /* 0x0005e2000e901d56 */
[----:B------:R-:W-:Y:S01]  /*3de0*/  UISETP.LT.AND UP0, UPT, URZ, UR9, UPT ;  /* 0x000000093f00728c */ /* 0x000fe2000bf01270 */
[----:B------:R-:W-:-:S02]  /*3df0*/  @P0 LEA.HI.X R9, R10, R7, R9, 0x1, P1 ;  /* 0x000000070a090211 */ /* 0x000fc400008f0c09 */
[----:B------:R-:W-:Y:S01]  /*3e00*/  FSETP.NEU.FTZ.AND P1, PT, R132, -INF , PT ;  /* 0xff8000008400780b */ /* 0x000fe20003f3d000 */
[----:B------:R2:W-:Y:S01]  /*3e10*/  @P0 LDGSTS.E.BYPASS.LTC128B.128 [R107+0x12100], [R6.64+0x80], !P4 ;  /* 0x12100080066b0fae */ /* 0x0005e2000e101d56 */
[----:B------:R-:W-:-:S03]  /*3e20*/  USEL UR9, URZ, UR9, !UP0 ;  /* 0x000000093f097287 */ /* 0x000fc6000c000000 */
[----:B------:R2:W-:Y:S01]  /*3e30*/  @P0 LDGSTS.E.BYPASS.LTC128B.128 [R107+0x14100], [R6.64+0x100], !P3 ;  /* 0x14100100066b0fae */ /* 0x0005e2000d901d56 */
[----:B------:R-:W-:-:S03]  /*3e40*/  UISETP.GE.AND UP0, UPT, UR17, UR9, UPT ;  /* 0x000000091100728c */ /* 0x000fc6000bf06270 */
[----:B------:R2:W-:Y:S01]  /*3e50*/  @P0 LDGSTS.E.BYPASS.LTC128B.128 [R107+0x16100], [R6.64+0x180], !P2 ;  /* 0x16100180066b0fae */ /* 0x0005e2000d101d56 */
[----:B-1----:R-:W-:Y:S02]  /*3e60*/  FFMA.FTZ R5, R12, c[0x0][0x2d0], -R2 ;  /* 0x0000b4000c057a23 */ /* 0x002fe40000010802 */
[----:B------:R-:W-:Y:S01]  /*3e70*/  FMUL.FTZ R12, R132, c[0x0][0x2d0] ;  /* 0x0000b400840c7a20 */ /* 0x000fe20000410000 */
[----:B------:R1:W-:Y:S01]  /*3e80*/  @P0 LDGSTS.E.BYPASS.LTC128B.128 [R107+0x11100], [R8.64], !P5 ;  /* 0x11100000086b0fae */ /* 0x0003e2000e901d56 */
[----:B------:R3:W4:Y:S03]  /*3e90*/  MUFU.EX2 R95, R5 ;  /* 0x00000005005f7308 */ /* 0x0007260000000800 */
[----:B------:R-:W-:Y:S01]  /*3ea0*/  FSEL R12, R12, RZ, P1 ;  /* 0x000000ff0c0c7208 */ /* 0x000fe20000800000 */
[----:B------:R1:W-:Y:S04]  /*3eb0*/  @P0 LDGSTS.E.BYPASS.LTC128B.128 [R107+0x13100], [R8.64+0x80], !P4 ;  /* 0x13100080086b0fae */ /* 0x0003e8000e101d56 */
[--C-:B------:R-:W-:Y:S01]  /*3ec0*/  FFMA.FTZ R3, R15, c[0x0][0x2d0], -R12.reuse ;  /* 0x0000b4000f037a23 */ /* 0x100fe2000001080c */
[----:B------:R1:W-:Y:S01]  /*3ed0*/  @P0 LDGSTS.E.BYPASS.LTC128B.128 [R107+0x15100], [R8.64+0x100], !P3 ;  /* 0x15100100086b0fae */ /* 0x0003e2000d901d56 */
[----:B------:R-:W-:-:S02]  /*3ee0*/  FFMA.FTZ R0, R44, c[0x0][0x2d0], -R12 ;  /* 0x0000b4002c007a23 */ /* 0x000fc4000001080c */
[----:B------:R5:W-:Y:S01]  /*3ef0*/  MUFU.EX2 R15, R3 ;  /* 0x00000003000f7308 */ /* 0x000be20000000800 */
[----:B------:R1:W-:Y:S01]  /*3f00*/  @P0 LDGSTS.E.BYPASS.LTC128B.128 [R107+0x17100], [R8.64+0x180], !P2 ;  /* 0x17100180086b0fae */ /* 0x0003e2000d101d56 */
[----:B------:R-:W-:Y:S01]  /*3f10*/  PLOP3.LUT P0, PT, PT, PT, UP0, 0x80, 0x0 ;  /* 0x000000000000781c */ /* 0x000fe20003f0f008 */
[----:B---3--:R-:W-:Y:S02]  /*3f20*/  FFMA.FTZ R5, R13, c[0x0][0x2d0], -R2 ;  /* 0x0000b4000d057a23 */ /* 0x008fe40000010802 */
[----:B------:R-:W3:Y:S01]  /*3f30*/  LDSM.16.MT88.4 R20, [R249+0x100] ;  /* 0x00010000f914783b */ /* 0x000ee20000004200 */
[----:B----4-:R-:W-:Y:S02]  /*3f40*/  F2FP.PACK_AB R10, R95, R83 ;  /* 0x000000535f0a723e */ /* 0x010fe400000000ff */
[----:B------:R2:W-:Y:S01]  /*3f50*/  MUFU.EX2 R106, R5 ;  /* 0x00000005006a7308 */ /* 0x0005e20000000800 */
[----:B------:R-:W-:Y:S04]  /*3f60*/  LDSM.16.MT88.4 R52, [R124+0x100] ;  /* 0x000100007c34783b */ /* 0x000fe80000004200 */
[----:B------:R-:W-:Y:S01]  /*3f70*/  LDSM.16.MT88.4 R32, [R250+0x900] ;  /* 0x00090000fa20783b */ /* 0x000fe20000004200 */
[----:B-----5:R-:W-:-:S03]  /*3f80*/  FFMA.FTZ R3, R14, c[0x0][0x2d0], -R12 ;  /* 0x0000b4000e037a23 */ /* 0x020fc6000001080c */
[----:B------:R-:W-:Y:S01]  /*3f90*/  LDSM.16.MT88.4 R36, [R249+0x900] ;  /* 0x00090000f924783b */ /* 0x000fe20000004200 */
[----:B------:R-:W-:Y:S01]  /*3fa0*/  IMAD.MOV.U32 R14, RZ, RZ, R50 ;  /* 0x000000ffff0e7224 */ /* 0x000fe200078e0032 */
[----:B------:R4:W5:Y:S02]  /*3fb0*/  MUFU.EX2 R13, R3 ;  /* 0x00000003000d7308 */ /* 0x0009640000000800 */
[----:B------:R-:W-:Y:S04]  /*3fc0*/  LDSM.16.MT88.4 R72, [R124+0x900] ;  /* 0x000900007c48783b */ /* 0x000fe80000004200 */
[----:B--2---:R-:W2:Y:S01]  /*3fd0*/  LDSM.16.MT88.4 R4, [R250+0x100] ;  /* 0x00010000fa04783b */ /* 0x004ea20000004200 */
[----:B-1----:R-:W-:Y:S01]  /*3fe0*/  F2FP.PACK_AB R8, R81, R82 ;  /* 0x000000525108723e */ /* 0x002fe200000000ff */
[----:B------:R1:W-:Y:S02]  /*3ff0*/  MUFU.EX2 R107, R0 ;  /* 0x00000000006b7308 */ /* 0x0003e40000000800 */
[----:B------:R-:W-:Y:S04]  /*4000*/  LDSM.16.MT88.4 R68, [R250+0x2100] ;  /* 0x00210000fa44783b */ /* 0x000fe80000004200 */
[----:B------:R-:W-:Y:S01]  /*4010*/  LDSM.16.MT88.4 R60, [R249+0x2100] ;  /* 0x00210000f93c783b */ /* 0x000fe20000004200 */
[----:B----4-:R-:W-:Y:S01]  /*4020*/  FFMA.FTZ R3, R16, c[0x0][0x2d0], -R12 ;  /* 0x0000b40010037a23 */ /* 0x010fe2000001080c */
[----:B-----5:R-:W-:-:S02]  /*4030*/  F2FP.PACK_AB R9, R13, R15 ;  /* 0x0000000f0d09723e */ /* 0x020fc400000000ff */
[----:B------:R-:W-:Y:S01]  /*4040*/  LDSM.16.MT88.4 R76, [R124+0x2100] ;  /* 0x002100007c4c783b */ /* 0x000fe20000004200 */
[----:B------:R4:W-:Y:S03]  /*4050*/  MUFU.EX2 R80, R3 ;  /* 0x0000000300507308 */ /* 0x0009e60000000800 */
[----:B------:R-:W0:Y:S01]  /*4060*/  LDGDEPBAR ;  /* 0x00000000000079af */ /* 0x000e220000000000 */
[----:B-1----:R-:W-:-:S03]  /*4070*/  FFMA.FTZ R0, R45, c[0x0][0x2d0], -R12 ;  /* 0x0000b4002d007a23 */ /* 0x002fc6000001080c */
[----:B------:R-:W-:Y:S01]  /*4080*/  LDSM.16.MT88.4 R44, [R249+0x2900] ;  /* 0x00290000f92c783b */ /* 0x000fe20000004200 */
[----:B------:R-:W-:Y:S01]  /*4090*/  MUFU.EX2 R126, R0 ;  /* 0x00000000007e7308 */ /* 0x000fe20000000800 */
[----:B----4-:R-:W-:-:S07]  /*40a0*/  FFMA.FTZ R3, R18, c[0x0][0x2d0], -R12 ;  /* 0x0000b40012037a23 */ /* 0x010fce000001080c */
[----:B------:R1:W4:Y:S02]  /*40b0*/  MUFU.EX2 R135, R3 ;  /* 0x0000000300877308 */ /* 0x0003240000000800 */
[----:B-1----:R-:W-:Y:S01]  /*40c0*/  FFMA.FTZ R3, R19, c[0x0][0x2d0], -R2 ;  /* 0x0000b40013037a23 */ /* 0x002fe20000010802 */
[----:B----4-:R-:W-:-:S05]  /*40d0*/  F2FP.PACK_AB R11, R135, R80 ;  /* 0x00000050870b723e */ /* 0x010fca00000000ff */
[----:B------:R1:W-:Y:S02]  /*40e0*/  MUFU.EX2 R108, R3 ;  /* 0x00000003006c7308 */ /* 0x0003e40000000800 */
[C---:B---3--:R-:W-:Y:S08]  /*40f0*/  HMMA.16816.F32 R40, R8.reuse, R22, RZ ;  /* 0x000000160828723c */ /* 0x048ff000000018ff */
[----:B------:R-:W-:Y:S01]  /*4100*/  HMMA.16816.F32 R48, R8, R20, RZ ;  /* 0x000000140830723c */ /* 0x000fe200000018ff */
[----:B-1----:R-:W-:-:S04]  /*4110*/  FFMA.FTZ R3, R28, c[0x0][0x2d0], -R2 ;  /* 0x0000b4001c037a23 */ /* 0x002fc80000010802 */
[----:B------:R1:W-:Y:S03]  /*4120*/  MUFU.EX2 R88, R3 ;  /* 0x0000000300587308 */ /* 0x0003e60000000800 */
[C---:B--2---:R-:W-:Y:S07]  /*4130*/  HMMA.16816.F32 R20, R8.reuse, R6, RZ ;  /* 0x000000060814723c */ /* 0x044fee00000018ff */
[----:B------:R-:W-:Y:S01]  /*4140*/  F2FP.PACK_AB R7, R126, R107 ;  /* 0x0000006b7e07723e */ /* 0x000fe200000000ff */
[----:B------:R-:W-:Y:S01]  /*4150*/  HMMA.16816.F32 R16, R8, R52, RZ ;  /* 0x000000340810723c */ /* 0x000fe200000018ff */
[----:B-1----:R-:W-:-:S07]  /*4160*/  FFMA.FTZ R3, R30, c[0x0][0x2d0], -R2 ;  /* 0x0000b4001e037a23 */ /* 0x002fce0000010802 */
[----:B------:R-:W-:Y:S01]  /*4170*/  HMMA.16816.F32 R64, R8, R54, RZ ;  /* 0x000000360840723c */ /* 0x000fe200000018ff */
[----:B------:R1:W2:Y:S02]  /*4180*/  MUFU.EX2 R94, R3 ;  /* 0x00000003005e7308 */ /* 0x0002a40000000800 */
[--C-:B-1----:R-:W-:Y:S01]  /*4190*/  FFMA.FTZ R3, R29, c[0x0][0x2d0], -R12.reuse ;  /* 0x0000b4001d037a23 */ /* 0x102fe2000001080c */
[----:B--2---:R-:W-:Y:S01]  /*41a0*/  F2FP.PACK_AB R6, R94, R88 ;  /* 0x000000585e06723e */ /* 0x004fe200000000ff */
[----:B------:R-:W1:Y:S04]  /*41b0*/  LDSM.16.MT88.4 R28, [R252+0x100] ;  /* 0x00010000fc1c783b */ /* 0x000e680000004200 */
[----:B------:R2:W-:Y:S02]  /*41c0*/  MUFU.EX2 R90, R3 ;  /* 0x00000003005a7308 */ /* 0x0005e40000000800 */
[----:B--2---:R-:W-:-:S02]  /*41d0*/  FFMA.FTZ R3, R24, c[0x0][0x2d0], -R12 ;  /* 0x0000b40018037a23 */ /* 0x004fc4000001080c */
[C---:B------:R-:W-:Y:S04]  /*41e0*/  HMMA.16816.F32 R24, R8.reuse, R4, RZ ;  /* 0x000000040818723c */ /* 0x040fe800000018ff */
[----:B------:R-:W2:Y:S03]  /*41f0*/  MUFU.EX2 R109, R3 ;  /* 0x00000003006d7308 */ /* 0x000ea60000000800 */
[----:B------:R-:W-:Y:S02]  /*4200*/  F2FP.PACK_AB R4, R108, R106 ;  /* 0x0000006a6c04723e */ /* 0x000fe400000000ff */
[----:B--2---:R-:W-:Y:S01]  /*4210*/  F2FP.PACK_AB R5, R109, R90 ;  /* 0x0000005a6d05723e */ /* 0x004fe200000000ff */
[----:B-1----:R-:W-:Y:S11]  /*4220*/  HMMA.16816.F32 R52, R8, R28, RZ ;  /* 0x0000001c0834723c */ /* 0x002ff600000018ff */
[----:B------:R-:W-:Y:S03]  /*4230*/  @!UPT UIADD3 URZ, URZ, URZ, URZ ;  /* 0x0000003f3f3ff290 */ /* 0x000fe6000fffe03f */
[C---:B------:R-:W-:Y:S08]  /*4240*/  HMMA.16816.F32 R56, R4.reuse, R32, R24 ;  /* 0x000000200438723c */ /* 0x040ff00000001818 */
[C---:B------:R-:W-:Y:S01]  /*4250*/  HMMA.16816.F32 R148, R4.reuse, R38, R40 ;  /* 0x000000260494723c */ /* 0x040fe20000001828 */
[----:B------:R-:W1:Y:S07]  /*4260*/  LDSM.16.MT88.4 R40, [R250+0x2900] ;  /* 0x00290000fa28783b */ /* 0x000e6e0000004200 */
[C---:B------:R-:W-:Y:S08]  /*4270*/  HMMA.16816.F32 R16, R4.reuse, R72, R16 ;  /* 0x000000480410723c */ /* 0x040ff00000001810 */
[----:B------:R-:W-:Y:S01]  /*4280*/  MOV R114, R58 ;  /* 0x0000003a00727202 */ /* 0x000fe20000000f00 */
[----:B------:R-:W-:Y:S01]  /*4290*/  IMAD.MOV.U32 R113, RZ, RZ, R59 ;  /* 0x000000ffff717224 */ /* 0x000fe200078e003b */
[----:B------:R-:W-:Y:S01]  /*42a0*/  HMMA.16816.F32 R140, R4, R36, R48 ;  /* 0x00000024048c723c */ /* 0x000fe20000001830 */
[----:B------:R-:W-:Y:S01]  /*42b0*/  IMAD.MOV.U32 R111, RZ, RZ, R56 ;  /* 0x000000ffff6f7224 */ /* 0x000fe200078e0038 */
[----:B------:R-:W-:Y:S01]  /*42c0*/  LDSM.16.MT88.4 R48, [R252+0x900] ;  /* 0x00090000fc30783b */ /* 0x000fe20000004200 */
[----:B------:R-:W-:-:S03]  /*42d0*/  IMAD.MOV.U32 R110, RZ, RZ, R57 ;  /* 0x000000ffff6e7224 */ /* 0x000fc600078e0039 */
[----:B------:R-:W2:Y:S02]  /*42e0*/  LDSM.16.MT88.4 R56, [R124+0x2900] ;  /* 0x002900007c38783b */ /* 0x000ea40000004200 */
[----:B------:R-:W-:Y:S06]  /*42f0*/  HMMA.16816.F32 R156, R4, R34, R20 ;  /* 0x00000022049c723c */ /* 0x000fec0000001814 */
[----:B------:R-:W-:Y:S01]  /*4300*/  IMAD.MOV.U32 R134, RZ, RZ, R16 ;  /* 0x000000ffff867224 */ /* 0x000fe200078e0010 */
[----:B------:R-:W-:Y:S01]  /*4310*/  MOV R0, R19 ;  /* 0x0000001300007202 */ /* 0x000fe20000000f00 */
[----:B------:R-:W-:Y:S01]  /*4320*/  HMMA.16816.F32 R36, R8, R30, RZ ;  /* 0x0000001e0824723c */ /* 0x000fe200000018ff */
[----:B------:R-:W-:-:S02]  /*4330*/  IMAD.MOV.U32 R127, RZ, RZ, R17 ;  /* 0x000000ffff7f7224 */ /* 0x000fc400078e0011 */
[----:B------:R-:W-:-:S05]  /*4340*/  IMAD.MOV.U32 R3, RZ, RZ, R18 ;  /* 0x000000ffff037224 */ /* 0x000fca00078e0012 */
[C---:B------:R-:W-:Y:S08]  /*4350*/  HMMA.16816.F32 R24, R8.reuse, R68, RZ ;  /* 0x000000440818723c */ /* 0x040ff000000018ff */
[C---:B------:R-:W-:Y:S01]  /*4360*/  HMMA.16816.F32 R20, R8.reuse, R70, RZ ;  /* 0x000000460814723c */ /* 0x040fe200000018ff */
[----:B------:R-:W3:Y:S07]  /*4370*/  LDSM.16.MT88.4 R68, [R252+0x2100] ;  /* 0x00210000fc44783b */ /* 0x000eee0000004200 */
[C---:B------:R-:W-:Y:S08]  /*4380*/  HMMA.16816.F32 R28, R8.reuse, R62, RZ ;  /* 0x0000003e081c723c */ /* 0x040ff000000018ff */
[----:B------:R-:W-:Y:S08]  /*4390*/  HMMA.16816.F32 R32, R8, R60, RZ ;  /* 0x0000003c0820723c */ /* 0x000ff000000018ff */
[----:B------:R-:W-:Y:S01]  /*43a0*/  HMMA.16816.F32 R164, R4, R74, R64 ;  /* 0x0000004a04a4723c */ /* 0x000fe20000001840 */
[----:B------:R-:W4:Y:S07]  /*43b0*/  LDSM.16.MT88.4 R64, [R249+0x4100] ;  /* 0x00410000f940783b */ /* 0x000f2e0000004200 */
[C---:B------:R-:W-:Y:S08]  /*43c0*/  HMMA.16816.F32 R16, R8.reuse, R76, RZ ;  /* 0x0000004c0810723c */ /* 0x040ff000000018ff */
[----:B------:R-:W-:Y:S08]  /*43d0*/  HMMA.16816.F32 R60, R8, R78, RZ ;  /* 0x0000004e083c723c */ /* 0x000ff000000018ff */
[C---:B-1----:R-:W-:Y:S01]  /*43e0*/  HMMA.16816.F32 R184, R4.reuse, R40, R24 ;  /* 0x0000002804b8723c */ /* 0x042fe20000001818 */
[----:B------:R-:W1:Y:S07]  /*43f0*/  LDSM.16.MT88.4 R24, [R252+0x2900] ;  /* 0x00290000fc18783b */ /* 0x000e6e0000004200 */
[C---:B------:R-:W-:Y:S01]  /*4400*/  HMMA.16816.F32 R72, R4.reuse, R46, R28 ;  /* 0x0000002e0448723c */ /* 0x040fe2000000181c */
[----:B------:R-:W5:Y:S07]  /*4410*/  LDSM.16.MT88.4 R28, [R250+0x4100] ;  /* 0x00410000fa1c783b */ /* 0x000f6e0000004200 */
[C---:B------:R-:W-:Y:S01]  /*4420*/  HMMA.16816.F32 R188, R4.reuse, R44, R32 ;  /* 0x0000002c04bc723c */ /* 0x040fe20000001820 */
[----:B------:R-:W1:Y:S07]  /*4430*/  LDSM.16.MT88.4 R44, [R249+0x4900] ;  /* 0x00490000f92c783b */ /* 0x000e6e0000004200 */
[C---:B--2---:R-:W-:Y:S08]  /*4440*/  HMMA.16816.F32 R180, R4.reuse, R56, R16 ;  /* 0x0000003804b4723c */ /* 0x044ff00000001810 */
[C---:B------:R-:W-:Y:S01]  /*4450*/  HMMA.16816.F32 R160, R4.reuse, R58, R60 ;  /* 0x0000003a04a0723c */ /* 0x040fe2000000183c */
[----:B------:R-:W2:Y:S04]  /*4460*/  LDSM.16.MT88.4 R56, [R124+0x4100] ;  /* 0x004100007c38783b */ /* 0x000ea80000004200 */
[----:B------:R-:W-:Y:S03]  /*4470*/  LDSM.16.MT88.4 R60, [R252+0x4100] ;  /* 0x00410000fc3c783b */ /* 0x000fe60000004200 */
[----:B------:R-:W-:Y:S01]  /*4480*/  HMMA.16816.F32 R76, R4, R42, R20 ;  /* 0x0000002a044c723c */ /* 0x000fe20000001814 */
[----:B------:R-:W1:Y:S07]  /*4490*/  LDSM.16.MT88.4 R40, [R250+0x4900] ;  /* 0x00490000fa28783b */ /* 0x000e6e0000004200 */
[C---:B---3--:R-:W-:Y:S07]  /*44a0*/  HMMA.16816.F32 R20, R8.reuse, R68, RZ ;  /* 0x000000440814723c */ /* 0x048fee00000018ff */
[----:B------:R-:W-:Y:S01]  /*44b0*/  IMAD.MOV.U32 R69, RZ, RZ, R95 ;  /* 0x000000ffff457224 */ /* 0x000fe200078e005f */
[----:B------:R-:W-:Y:S01]  /*44c0*/  HMMA.16816.F32 R16, R8, R70, RZ ;  /* 0x000000460810723c */ /* 0x000fe200000018ff */
[----:B------:R-:W-:-:S06]  /*44d0*/  IMAD.MOV.U32 R68, RZ, RZ, R94 ;  /* 0x000000ffff447224 */ /* 0x000fcc00078e005e */
[----:B------:R-:W-:Y:S01]  /*44e0*/  IMAD.MOV.U32 R70, RZ, RZ, R93 ;  /* 0x000000ffff467224 */ /* 0x000fe200078e005d */
[----:B------:R-:W-:Y:S01]  /*44f0*/  HMMA.16816.F32 R176, R4, R50, R36 ;  /* 0x0000003204b0723c */ /* 0x000fe20000001824 */
[----:B------:R-:W-:-:S07]  /*4500*/  IMAD.MOV.U32 R71, RZ, RZ, R105 ;  /* 0x000000ffff477224 */ /* 0x000fce00078e0069 */
[C---:B----4-:R-:W-:Y:S08]  /*4510*/  HMMA.16816.F32 R36, R8.reuse, R64, RZ ;  /* 0x000000400824723c */ /* 0x050ff000000018ff */
[----:B------:R-:W-:Y:S01]  /*4520*/  HMMA.16816.F32 R32, R8, R66, RZ ;  /* 0x000000420820723c */ /* 0x000fe200000018ff */
[----:B------:R-:W3:Y:S07]  /*4530*/  LDSM.16.MT88.4 R64, [R249+0x6100] ;  /* 0x00610000f940783b */ /* 0x000eee0000004200 */
[C---:B------:R-:W-:Y:S01]  /*4540*/  HMMA.16816.F32 R116, R4.reuse, R48, R52 ;  /* 0x000000300474723c */ /* 0x040fe20000001834 */
[----:B------:R-:W4:Y:S04]  /*4550*/  LDSM.16.MT88.4 R52, [R124+0x4900] ;  /* 0x004900007c34783b */ /* 0x000f280000004200 */
[----:B------:R-:W-:Y:S03]  /*4560*/  LDSM.16.MT88.4 R48, [R252+0x4900] ;  /* 0x00490000fc30783b */ /* 0x000fe60000004200 */
[C---:B-1----:R-:W-:Y:S08]  /*4570*/  HMMA.16816.F32 R152, R4.reuse, R24, R20 ;  /* 0x000000180498723c */ /* 0x042ff00000001814 */
[----:B------:R-:W-:Y:S08]  /*4580*/  HMMA.16816.F32 R144, R4, R26, R16 ;  /* 0x0000001a0490723c */ /* 0x000ff00000001810 */
[----:B-----5:R-:W-:Y:S01]  /*4590*/  HMMA.16816.F32 R20, R8, R28, RZ ;  /* 0x0000001c0814723c */ /* 0x020fe200000018ff */
[----:B------:R-:W-:-:S02]  /*45a0*/  IMAD.MOV.U32 R112, RZ, RZ, R116 ;  /* 0x000000ffff707224 */ /* 0x000fc400078e0074 */
[----:B------:R-:W-:Y:S02]  /*45b0*/  IMAD.MOV.U32 R104, RZ, RZ, R117 ;  /* 0x000000ffff687224 */ /* 0x000fe400078e0075 */
[----:B------:R-:W-:Y:S02]  /*45c0*/  IMAD.MOV.U32 R91, RZ, RZ, R119 ;  /* 0x000000ffff5b7224 */ /* 0x000fe400078e0077 */
[----:B------:R-:W-:Y:S01]  /*45d0*/  IMAD.MOV.U32 R89, RZ, RZ, R118 ;  /* 0x000000ffff597224 */ /* 0x000fe200078e0076 */
[----:B------:R-:W-:Y:S08]  /*45e0*/  HMMA.16816.F32 R16, R8, R30, RZ ;  /* 0x0000001e0810723c */ /* 0x000ff000000018ff */
[C---:B------:R-:W-:Y:S01]  /*45f0*/  HMMA.16816.F32 R136, R4.reuse, R44, R36 ;  /* 0x0000002c0488723c */ /* 0x040fe20000001824 */
[----:B------:R-:W-:Y:S07]  /*4600*/  LDSM.16.MT88.4 R36, [R250+0x6100] ;  /* 0x00610000fa24783b */ /* 0x000fee0000004200 */
[----:B------:R-:W-:Y:S01]  /*4610*/  HMMA.16816.F32 R120, R4, R46, R32 ;  /* 0x0000002e0478723c */ /* 0x000fe20000001820 */
[----:B------:R-:W1:Y:S07]  /*4620*/  LDSM.16.MT88.4 R44, [R249+0x6900] ;  /* 0x00690000f92c783b */ /* 0x000e6e0000004200 */
[C---:B--2---:R-:W-:Y:S07]  /*4630*/  HMMA.16816.F32 R28, R8.reuse, R58, RZ ;  /* 0x0000003a081c723c */ /* 0x044fee00000018ff */
[----:B------:R-:W-:Y:S01]  /*4640*/  IMAD.MOV.U32 R58, RZ, RZ, R109 ;  /* 0x000000ffff3a7224 */ /* 0x000fe200078e006d */
[----:B------:R-:W-:Y:S01]  /*4650*/  HMMA.16816.F32 R32, R8, R56, RZ ;  /* 0x000000380820723c */ /* 0x000fe200000018ff */
[----:B------:R-:W-:-:S06]  /*4660*/  IMAD.MOV.U32 R59, RZ, RZ, R108 ;  /* 0x000000ffff3b7224 */ /* 0x000fcc00078e006c */
[----:B------:R-:W-:Y:S01]  /*4670*/  IMAD.MOV.U32 R56, RZ, RZ, R111 ;  /* 0x000000ffff387224 */ /* 0x000fe200078e006f */
[----:B------:R-:W-:Y:S01]  /*4680*/  HMMA.16816.F32 R128, R4, R40, R20 ;  /* 0x000000280480723c */ /* 0x000fe20000001814 */
[----:B------:R-:W-:-:S06]  /*4690*/  IMAD.MOV.U32 R57, RZ, RZ, R110 ;  /* 0x000000ffff397224 */ /* 0x000fcc00078e006e */
[----:B------:R-:W-:Y:S01]  /*46a0*/  IMAD.MOV.U32 R40, RZ, RZ, R114 ;  /* 0x000000ffff287224 */ /* 0x000fe200078e0072 */
[----:B------:R-:W-:Y:S01]  /*46b0*/  HMMA.16816.F32 R116, R4, R42, R16 ;  /* 0x0000002a0474723c */ /* 0x000fe20000001810 */
[----:B------:R-:W-:-:S06]  /*46c0*/  IMAD.MOV.U32 R41, RZ, RZ, R104 ;  /* 0x000000ffff297224 */ /* 0x000fcc00078e0068 */
[----:B------:R-:W-:Y:S01]  /*46d0*/  IMAD.MOV.U32 R42, RZ, RZ, R113 ;  /* 0x000000ffff2a7224 */ /* 0x000fe200078e0071 */
[----:B------:R-:W-:Y:S01]  /*46e0*/  HMMA.16816.F32 R20, R8, R62, RZ ;  /* 0x0000003e0814723c */ /* 0x000fe200000018ff */
[----:B------:R-:W-:-:S06]  /*46f0*/  MOV R43, R112 ;  /* 0x00000070002b7202 */ /* 0x000fcc0000000f00 */
[----:B------:R-:W-:Y:S01]  /*4700*/  IMAD.MOV.U32 R62, RZ, RZ, R91 ;  /* 0x000000ffff3e7224 */ /* 0x000fe200078e005b */
[----:B---3--:R-:W-:Y:S01]  /*4710*/  HMMA.16816.F32 R16, R8, R64, RZ ;  /* 0x000000400810723c */ /* 0x008fe200000018ff */
[----:B------:R-:W-:-:S06]  /*4720*/  MOV R63, R106 ;  /* 0x0000006a003f7202 */ /* 0x000fcc0000000f00 */
[----:B------:R-:W-:Y:S01]  /*4730*/  MOV R64, R90 ;  /* 0x0000005a00407202 */ /* 0x000fe20000000f00 */
[----:B----4-:R-:W-:Y:S01]  /*4740*/  HMMA.16816.F32 R108, R4, R54, R28 ;  /* 0x00000036046c723c */ /* 0x010fe2000000181c */
[----:B------:R-:W2:Y:S01]  /*4750*/  LDSM.16.MT88.4 R28, [R250+0x6900] ;  /* 0x00690000fa1c783b */ /* 0x000ea20000004200 */
[----:B------:R-:W-:-:S06]  /*4760*/  IMAD.MOV.U32 R65, RZ, RZ, R89 ;  /* 0x000000ffff417224 */ /* 0x000fcc00078e0059 */
[----:B------:R-:W-:Y:S07]  /*4770*/  HMMA.16816.F32 R112, R4, R52, R32 ;  /* 0x000000340470723c */ /* 0x000fee0000001820 */
[----:B------:R-:W-:Y:S01]  /*4780*/  IMAD.MOV.U32 R35, RZ, RZ, R88 ;  /* 0x000000ffff237224 */ /* 0x000fe200078e0058 */
[----:B------:R-:W-:Y:S07]  /*4790*/  HMMA.16816.F32 R24, R8, R60, RZ ;  /* 0x0000003c0818723c */ /* 0x000fee00000018ff */
[----:B------:R-:W-:Y:S01]  /*47a0*/  IMAD.MOV.U32 R61, RZ, RZ, R92 ;  /* 0x000000ffff3d7224 */ /* 0x000fe200078e005c */
[----:B-1----:R-:W-:Y:S01]  /*47b0*/  HMMA.16816.F32 R88, R4, R44, R16 ;  /* 0x0000002c0458723c */ /* 0x002fe20000001810 */
[----:B------:R-:W-:-:S06]  /*47c0*/  IMAD.MOV.U32 R60, RZ, RZ, R107 ;  /* 0x000000ffff3c7224 */ /* 0x000fcc00078e006b */
[----:B------:R-:W-:Y:S01]  /*47d0*/  IMAD.MOV.U32 R45, RZ, RZ, R35 ;  /* 0x000000ffff2d7224 */ /* 0x000fe200078e0023 */
[----:B------:R-:W-:Y:S01]  /*47e0*/  HMMA.16816.F32 R92, R4, R50, R20 ;  /* 0x00000032045c723c */ /* 0x000fe20000001814 */
[----:B------:R-:W1:Y:S01]  /*47f0*/  LDSM.16.MT88.4 R32, [R124+0x6100] ;  /* 0x006100007c20783b */ /* 0x000e620000004200 */
[----:B------:R-:W-:-:S06]  /*4800*/  IMAD.MOV.U32 R44, RZ, RZ, R58 ;  /* 0x000000ffff2c7224 */ /* 0x000fcc00078e003a */
[C---:B------:R-:W-:Y:S07]  /*4810*/  HMMA.16816.F32 R20, R8.reuse, R36, RZ ;  /* 0x000000240814723c */ /* 0x040fee00000018ff */
[----:B------:R-:W-:Y:S01]  /*4820*/  MOV R37, R57 ;  /* 0x0000003900257202 */ /* 0x000fe20000000f00 */
[----:B------:R-:W-:Y:S01]  /*4830*/  HMMA.16816.F32 R16, R8, R38, RZ ;  /* 0x000000260810723c */ /* 0x000fe200000018ff */
[----:B------:R-:W-:-:S06]  /*4840*/  IMAD.MOV.U32 R36, RZ, RZ, R42 ;  /* 0x000000ffff247224 */ /* 0x000fcc00078e002a */
[----:B------:R-:W-:Y:S01]  /*4850*/  IMAD.MOV.U32 R38, RZ, RZ, R43 ;  /* 0x000000ffff267224 */ /* 0x000fe200078e002b */
[----:B------:R-:W-:Y:S01]  /*4860*/  HMMA.16816.F32 R104, R4, R48, R24 ;  /* 0x000000300468723c */ /* 0x000fe20000001818 */
[----:B------:R-:W-:-:S07]  /*4870*/  IMAD.MOV.U32 R39, RZ, RZ, R40 ;  /* 0x000000ffff277224 */ /* 0x000fce00078e0028 */
[----:B--2---:R-:W-:Y:S01]  /*4880*/  HMMA.16816.F32 R52, R4, R28, R20 ;  /* 0x0000001c0434723c */ /* 0x004fe20000001814 */
[----:B------:R-:W2:Y:S07]  /*4890*/  LDSM.16.MT88.4 R20, [R124+0x6900] ;  /* 0x006900007c14783b */ /* 0x000eae0000004200 */
[----:B------:R-:W-:Y:S07]  /*48a0*/  HMMA.16816.F32 R24, R8, R66, RZ ;  /* 0x000000420818723c */ /* 0x000fee00000018ff */
[----:B------:R-:W-:Y:S01]  /*48b0*/  IMAD.MOV.U32 R67, RZ, RZ, R59 ;  /* 0x000000ffff437224 */ /* 0x000fe200078e003b */
[----:B------:R-:W-:Y:S01]  /*48c0*/  HMMA.16816.F32 R48, R4, R30, R16 ;  /* 0x0000001e0430723c */ /* 0x000fe20000001810 */
[----:B------:R-:W-:-:S07]  /*48d0*/  IMAD.MOV.U32 R66, RZ, RZ, R56 ;  /* 0x000000ffff427224 */ /* 0x000fce00078e0038 */
[----:B-1----:R-:W-:Y:S07]  /*48e0*/  HMMA.16816.F32 R16, R8, R32, RZ ;  /* 0x000000200810723c */ /* 0x002fee00000018ff */
[----:B------:R-:W-:Y:S01]  /*48f0*/  IMAD.MOV.U32 R33, RZ, RZ, R127 ;  /* 0x000000ffff217224 */ /* 0x000fe200078e007f */
[----:B------:R-:W-:Y:S01]  /*4900*/  HMMA.16816.F32 R56, R4, R46, R24 ;  /* 0x0000002e0438723c */ /* 0x000fe20000001818 */
[----:B------:R-:W-:-:S06]  /*4910*/  IMAD.MOV.U32 R32, RZ, RZ, R134 ;  /* 0x000000ffff207224 */ /* 0x000fcc00078e0086 */
[----:B------:R-:W-:Y:S02]  /*4920*/  IMAD.MOV.U32 R27, RZ, RZ, R41 ;  /* 0x000000ffff1b7224 */ /* 0x000fe400078e0029 */
[----:B------:R-:W-:Y:S02]  /*4930*/  IMAD.MOV.U32 R47, RZ, RZ, R0 ;  /* 0x000000ffff2f7224 */ /* 0x000fe400078e0000 */
[----:B------:R-:W-:Y:S02]  /*4940*/  FFMA.FTZ R0, R100, c[0x0][0x2d0], -R2 ;  /* 0x0000b40064007a23 */ /* 0x000fe40000010802 */
[----:B------:R-:W-:Y:S02]  /*4950*/  IMAD.MOV.U32 R46, RZ, RZ, R3 ;  /* 0x000000ffff2e7224 */ /* 0x000fe400078e0003 */
[----:B------:R-:W-:Y:S01]  /*4960*/  FADD.FTZ R3, R82, R81 ;  /* 0x0000005152037221 */ /* 0x000fe20000010000 */
[----:B--2---:R-:W-:Y:S01]  /*4970*/  HMMA.16816.F32 R40, R4, R20, R16 ;  /* 0x000000140428723c */ /* 0x004fe20000001810 */
[----:B------:R-:W-:Y:S01]  /*4980*/  IMAD.MOV.U32 R81, RZ, RZ, R44 ;  /* 0x000000ffff517224 */ /* 0x000fe200078e002c */
[----:B------:R-:W-:Y:S01]  /*4990*/  MOV R82, R67 ;  /* 0x0000004300527202 */ /* 0x000fe20000000f00 */
[----:B------:R-:W-:-:S05]  /*49a0*/  FADD.FTZ R3, R83, R3 ;  /* 0x0000000353037221 */ /* 0x000fca0000010000 */
[----:B------:R-:W-:Y:S07]  /*49b0*/  HMMA.16816.F32 R16, R8, R34, RZ ;  /* 0x000000220810723c */ /* 0x000fee00000018ff */
[----:B------:R-:W-:Y:S01]  /*49c0*/  IMAD.MOV.U32 R34, RZ, RZ, R38 ;  /* 0x000000ffff227224 */ /* 0x000fe200078e0026 */
[----:B------:R-:W-:Y:S01]  /*49d0*/  MOV R38, R39 ;  /* 0x0000002700267202 */ /* 0x000fe20000000f00 */
[----:B------:R-:W-:Y:S02]  /*49e0*/  IMAD.MOV.U32 R35, RZ, RZ, R27 ;  /* 0x000000ffff237224 */ /* 0x000fe400078e001b */
[----:B------:R-:W-:-:S02]  /*49f0*/  IMAD.MOV.U32 R39, RZ, RZ, R36 ;  /* 0x000000ffff277224 */ /* 0x000fc400078e0024 */
[----:B------:R-:W-:Y:S02]  /*4a00*/  IMAD.MOV.U32 R36, RZ, RZ, R66 ;  /* 0x000000ffff247224 */ /* 0x000fe400078e0042 */
[----:B------:R-:W-:Y:S02]  /*4a10*/  IMAD.MOV.U32 R66, RZ, RZ, R64 ;  /* 0x000000ffff427224 */ /* 0x000fe400078e0040 */
[----:B------:R-:W-:Y:S02]  /*4a20*/  IMAD.MOV.U32 R64, RZ, RZ, R61 ;  /* 0x000000ffff407224 */ /* 0x000fe400078e003d */
[----:B------:R-:W-:Y:S02]  /*4a30*/  IMAD.MOV.U32 R61, RZ, RZ, R70 ;  /* 0x000000ffff3d7224 */ /* 0x000fe400078e0046 */
[----:B------:R-:W-:Y:S01]  /*4a40*/  IMAD.MOV.U32 R70, RZ, RZ, R71 ;  /* 0x000000ffff467224 */ /* 0x000fe200078e0047 */
[----:B------:R-:W-:Y:S01]  /*4a50*/  MOV R71, R68 ;  /* 0x0000004400477202 */ /* 0x000fe20000000f00 */
[----:B------:R-:W-:Y:S01]  /*4a60*/  IMAD.MOV.U32 R68, RZ, RZ, R126 ;  /* 0x000000ffff447224 */ /* 0x000fe200078e007e */
[----:B------:R-:W-:Y:S01]  /*4a70*/  HMMA.16816.F32 R28, R4, R22, R16 ;  /* 0x00000016041c723c */ /* 0x000fe20000001810 */
[----:B------:R-:W1:Y:S01]  /*4a80*/  LDSM.16.MT88.4 R16, [R252+0x6100] ;  /* 0x00610000fc10783b */ /* 0x000e620000004200 */
[----:B------:R-:W-:-:S06]  /*4a90*/  IMAD.MOV.U32 R100, RZ, RZ, R34 ;  /* 0x000000ffff647224 */ /* 0x000fcc00078e0022 */
[C---:B-1----:R-:W-:Y:S08]  /*4aa0*/  HMMA.16816.F32 R20, R8.reuse, R16, RZ ;  /* 0x000000100814723c */ /* 0x042ff000000018ff */
[----:B------:R-:W-:Y:S01]  /*4ab0*/  HMMA.16816.F32 R8, R8, R18, RZ ;  /* 0x000000120808723c */ /* 0x000fe200000018ff */
[----:B------:R-:W1:Y:S11]  /*4ac0*/  LDSM.16.MT88.4 R16, [R252+0x6900] ;  /* 0x00690000fc10783b */ /* 0x000e760000004200 */
[----:B------:R-:W-:Y:S04]  /*4ad0*/  @!UPT UIADD3 URZ, URZ, URZ, URZ ;  /* 0x0000003f3f3ff290 */ /* 0x000fe8000fffe03f */
[C---:B-1----:R-:W-:Y:S07]  /*4ae0*/  HMMA.16816.F32 R24, R4.reuse, R16, R20 ;  /* 0x000000100418723c */ /* 0x042fee0000001814 */
[----:B------:R-:W-:Y:S01]  /*4af0*/  IMAD.MOV.U32 R16, RZ, RZ, R124 ;  /* 0x000000ffff107224 */ /* 0x000fe200078e007c */
[----:B------:R-:W-:Y:S01]  /*4b00*/  HMMA.16816.F32 R20, R4, R18, R8 ;  /* 0x000000120414723c */ /* 0x000fe20000001808 */
[----:B------:R1:W-:Y:S01]  /*4b10*/  MUFU.EX2 R18, R0 ;  /* 0x0000000000127308 */ /* 0x0003e20000000800 */
[----:B------:R-:W2:Y:S01]  /*4b20*/  LDSM.16.MT88.4 R8, [R249+0x1100] ;  /* 0x00110000f908783b */ /* 0x000ea20000004200 */
[----:B-1----:R-:W-:-:S02]  /*4b30*/  FFMA.FTZ R0, R101, c[0x0][0x2d0], -R2 ;  /* 0x0000b40065007a23 */ /* 0x002fc40000010802 */
[----:B------:R-:W-:-:S04]  /*4b40*/  IMAD.MOV.U32 R101, RZ, RZ, R35 ;  /* 0x000000ffff657224 */ /* 0x000fc800078e0023 */
[----:B------:R1:W3:Y:S02]  /*4b50*/  MUFU.EX2 R126, R0 ;  /* 0x00000000007e7308 */ /* 0x0002e40000000800 */
[----:B-1----:R-:W-:Y:S01]  /*4b60*/  FFMA.FTZ R0, R103, c[0x0][0x2d0], -R2 ;  /* 0x0000b40067007a23 */ /* 0x002fe20000010802 */
[----:B---3--:R-:W-:Y:S01]  /*4b70*/  F2FP.PACK_AB R4, R126, R18 ;  /* 0x000000127e04723e */ /* 0x008fe200000000ff */
[----:B------:R-:W-:-:S04]  /*4b80*/  IMAD.MOV.U32 R103, RZ, RZ, R62 ;  /* 0x000000ffff677224 */ /* 0x000fc800078e003e */
[----:B------:R1:W-:Y:S01]  /*4b90*/  MUFU.EX2 R127, R0 ;  /* 0x00000000007f7308 */ /* 0x0003e20000000800 */
[----:B------:R-:W-:Y:S02]  /*4ba0*/  IMAD.MOV.U32 R62, RZ, RZ, R60 ;  /* 0x000000ffff3e7224 */ /* 0x000fe400078e003c */
[----:B------:R-:W-:Y:S02]  /*4bb0*/  IMAD.MOV.U32 R60, RZ, RZ, R125 ;  /* 0x000000ffff3c7224 */ /* 0x000fe400078e007d */
[--C-:B-1----:R-:W-:Y:S02]  /*4bc0*/  FFMA.FTZ R0, R102, c[0x0][0x2d0], -R2.reuse ;  /* 0x0000b40066007a23 */ /* 0x102fe40000010802 */
[----:B------:R-:W-:Y:S02]  /*4bd0*/  IMAD.MOV.U32 R102, RZ, RZ, R65 ;  /* 0x000000ffff667224 */ /* 0x000fe400078e0041 */
[----:B------:R1:W3:Y:S01]  /*4be0*/  MUFU.EX2 R134, R0 ;  /* 0x0000000000867308 */ /* 0x0002e20000000800 */
[----:B------:R-:W-:Y:S01]  /*4bf0*/  IMAD.MOV.U32 R65, RZ, RZ, R63 ;  /* 0x000000ffff417224 */ /* 0x000fe200078e003f */
[----:B------:R-:W-:Y:S01]  /*4c00*/  MOV R63, R14 ;  /* 0x0000000e003f7202 */ /* 0x000fe20000000f00 */
[----:B------:R-:W-:-:S02]  /*4c10*/  FFMA.FTZ R14, R98, c[0x0][0x2d0], -R2 ;  /* 0x0000b400620e7a23 */ /* 0x000fc40000010802 */
[----:B------:R-:W-:Y:S02]  /*4c20*/  IMAD.MOV.U32 R98, RZ, RZ, R46 ;  /* 0x000000ffff627224 */ /* 0x000fe400078e002e */
[----:B-1----:R-:W-:Y:S01]  /*4c30*/  FFMA.FTZ R0, R85, c[0x0][0x2d0], -R12 ;  /* 0x0000b40055007a23 */ /* 0x002fe2000001080c */
[----:B---3--:R-:W-:Y:S01]  /*4c40*/  F2FP.PACK_AB R6, R134, R127 ;  /* 0x0000007f8606723e */ /* 0x008fe200000000ff */
[----:B------:R-:W-:Y:S02]  /*4c50*/  IMAD.MOV.U32 R85, RZ, RZ, R64 ;  /* 0x000000ffff557224 */ /* 0x000fe400078e0040 */
[----:B------:R1:W-:Y:S02]  /*4c60*/  MUFU.EX2 R124, R0 ;  /* 0x00000000007c7308 */ /* 0x0003e40000000800 */
[----:B-1----:R-:W-:Y:S02]  /*4c70*/  FFMA.FTZ R0, R84, c[0x0][0x2d0], -R12 ;  /* 0x0000b40054007a23 */ /* 0x002fe4000001080c */
[----:B------:R-:W-:-:S04]  /*4c80*/  IMAD.MOV.U32 R84, RZ, RZ, R45 ;  /* 0x000000ffff547224 */ /* 0x000fc800078e002d */
[----:B------:R1:W3:Y:S02]  /*4c90*/  MUFU.EX2 R17, R0 ;  /* 0x0000000000117308 */ /* 0x0002e40000000800 */
[----:B-1----:R-:W-:Y:S01]  /*4ca0*/  FFMA.FTZ R0, R87, c[0x0][0x2d0], -R12 ;  /* 0x0000b40057007a23 */ /* 0x002fe2000001080c */
[----:B---3--:R-:W-:Y:S01]  /*4cb0*/  F2FP.PACK_AB R5, R17, R124 ;  /* 0x0000007c1105723e */ /* 0x008fe200000000ff */
[----:B------:R-:W-:-:S04]  /*4cc0*/  IMAD.MOV.U32 R87, RZ, RZ, R66 ;  /* 0x000000ffff577224 */ /* 0x000fc800078e0042 */
[----:B------:R1:W-:Y:S02]  /*4cd0*/  MUFU.EX2 R19, R0 ;  /* 0x0000000000137308 */ /* 0x0003e40000000800 */
[----:B-1----:R-:W-:Y:S01]  /*4ce0*/  FFMA.FTZ R0, R86, c[0x0][0x2d0], -R12 ;  /* 0x0000b40056007a23 */ /* 0x002fe2000001080c */
[----:B------:R-:W-:-:S05]  /*4cf0*/  MOV R86, R16 ;  /* 0x0000001000567202 */ /* 0x000fca0000000f00 */
[----:B------:R-:W1:Y:S02]  /*4d00*/  MUFU.EX2 R125, R0 ;  /* 0x00000000007d7308 */ /* 0x000e640000000800 */
[----:B-1----:R-:W-:Y:S01]  /*4d10*/  F2FP.PACK_AB R7, R125, R19 ;  /* 0x000000137d07723e */ /* 0x002fe200000000ff */
[----:B------:R-:W-:Y:S02]  /*4d20*/  FADD.FTZ R0, R15, R13 ;  /* 0x0000000d0f007221 */ /* 0x000fe40000010000 */
[--C-:B------:R-:W-:Y:S02]  /*4d30*/  FFMA.FTZ R15, R99, c[0x0][0x2d0], -R2.reuse ;  /* 0x0000b400630f7a23 */ /* 0x100fe40000010802 */
[--C-:B------:R-:W-:Y:S02]  /*4d40*/  FFMA.FTZ R13, R97, c[0x0][0x2d0], -R2.reuse ;  /* 0x0000b400610d7a23 */ /* 0x100fe40000010802 */
[----:B------:R-:W-:Y:S01]  /*4d50*/  FFMA.FTZ R2, R96, c[0x0][0x2d0], -R2 ;  /* 0x0000b40060027a23 */ /* 0x000fe20000010802 */
[----:B--2---:R-:W-:Y:S01]  /*4d60*/  HMMA.16816.F32 R140, R4, R8, R140 ;  /* 0x00000008048c723c */ /* 0x004fe2000000188c */
[----:B------:R-:W-:-:S02]  /*4d70*/  IMAD.MOV.U32 R96, RZ, RZ, R32 ;  /* 0x000000ffff607224 */ /* 0x000fc400078e0020 */
[----:B------:R-:W-:Y:S02]  /*4d80*/  IMAD.MOV.U32 R97, RZ, RZ, R33 ;  /* 0x000000ffff617224 */ /* 0x000fe400078e0021 */
[----:B------:R-:W-:Y:S02]  /*4d90*/  IMAD.MOV.U32 R99, RZ, RZ, R47 ;  /* 0x000000ffff637224 */ /* 0x000fe400078e002f */
[----:B------:R-:W-:Y:S01]  /*4da0*/  FADD.FTZ R16, R80, R0 ;  /* 0x0000000050107221 */ /* 0x000fe20000010000 */
[----:B------:R-:W-:Y:S01]  /*4db0*/  HMMA.16816.F32 R32, R4, R10, R148 ;  /* 0x0000000a0420723c */ /* 0x000fe20000001894 */
[----:B------:R-:W1:Y:S01]  /*4dc0*/  LDSM.16.MT88.4 R8, [R250+0x1100] ;  /* 0x00110000fa08783b */ /* 0x000e620000004200 */
[----:B------:R-:W-:-:S06]  /*4dd0*/  IMAD.MOV.U32 R0, RZ, RZ, R70 ;  /* 0x000000ffff007224 */ /* 0x000fcc00078e0046 */
[C---:B-1----:R-:W-:Y:S08]  /*4de0*/  HMMA.16816.F32 R148, R4.reuse, R8, R36 ;  /* 0x000000080494723c */ /* 0x042ff00000001824 */
[C---:B------:R-:W-:Y:S01]  /*4df0*/  HMMA.16816.F32 R36, R4.reuse, R10, R156 ;  /* 0x0000000a0424723c */ /* 0x040fe2000000189c */
[----:B------:R-:W1:Y:S07]  /*4e00*/  LDSM.16.MT88.4 R8, [R86+0x1100] ;  /* 0x001100005608783b */ /* 0x000e6e0000004200 */
[C---:B-1----:R-:W-:Y:S07]  /*4e10*/  HMMA.16816.F32 R156, R4.reuse, R8, R96 ;  /* 0x00000008049c723c */ /* 0x042fee0000001860 */
[----:B------:R-:W-:Y:S01]  /*4e20*/  IMAD.MOV.U32 R99, RZ, RZ, R61 ;  /* 0x000000ffff637224 */ /* 0x000fe200078e003d */
[----:B------:R-:W-:Y:S01]  /*4e30*/  HMMA.16816.F32 R44, R4, R10, R164 ;  /* 0x0000000a042c723c */ /* 0x000fe200000018a4 */
[----:B------:R-:W1:Y:S01]  /*4e40*/  LDSM.16.MT88.4 R8, [R252+0x1100] ;  /* 0x00110000fc08783b */ /* 0x000e620000004200 */
[----:B------:R-:W-:-:S02]  /*4e50*/  IMAD.MOV.U32 R96, RZ, RZ, R71 ;  /* 0x000000ffff607224 */ /* 0x000fc400078e0047 */
[----:B------:R-:W-:Y:S02]  /*4e60*/  IMAD.MOV.U32 R97, RZ, RZ, R68 ;  /* 0x000000ffff617224 */ /* 0x000fe400078e0044 */
[----:B------:R-:W-:Y:S02]  /*4e70*/  IMAD.MOV.U32 R98, RZ, RZ, R69 ;  /* 0x000000ffff627224 */ /* 0x000fe400078e0045 */
[----:B-1----:R-:W-:Y:S07]  /*4e80*/  HMMA.16816.F32 R164, R4, R8, R100 ;  /* 0x0000000804a4723c */ /* 0x002fee0000001864 */
[----:B------:R-:W-:Y:S01]  /*4e90*/  IMAD.MOV.U32 R101, RZ, RZ, R62 ;  /* 0x000000ffff657224 */ /* 0x000fe200078e003e */
[----:B------:R-:W-:Y:S01]  /*4ea0*/  MOV R102, R60 ;  /* 0x0000003c00667202 */ /* 0x000fe20000000f00 */
[----:B------:R-:W-:-:S02]  /*4eb0*/  IMAD.MOV.U32 R103, RZ, RZ, R63 ;  /* 0x000000ffff677224 */ /* 0x000fc400078e003f */
[----:B------:R-:W-:Y:S01]  /*4ec0*/  HMMA.16816.F32 R60, R4, R10, R176 ;  /* 0x0000000a043c723c */ /* 0x000fe200000018b0 */
[----:B------:R-:W1:Y:S01]  /*4ed0*/  LDSM.16.MT88.4 R8, [R249+0x3100] ;  /* 0x00310000f908783b */ /* 0x000e620000004200 */
[----:B------:R-:W-:-:S06]  /*4ee0*/  IMAD.MOV.U32 R100, RZ, RZ, R65 ;  /* 0x000000ffff647224 */ /* 0x000fcc00078e0041 */
[C---:B-1----:R-:W-:Y:S07]  /*4ef0*/  HMMA.16816.F32 R64, R4.reuse, R8, R188 ;  /* 0x000000080440723c */ /* 0x042fee00000018bc */
[----:B------:R-:W-:Y:S01]  /*4f00*/  IMAD.MOV.U32 R188, RZ, RZ, R87 ;  /* 0x000000ffffbc7224 */ /* 0x000fe200078e0057 */
[----:B------:R-:W-:Y:S01]  /*4f10*/  HMMA.16816.F32 R68, R4, R10, R72 ;  /* 0x0000000a0444723c */ /* 0x000fe20000001848 */
[----:B------:R-:W1:Y:S01]  /*4f20*/  LDSM.16.MT88.4 R8, [R250+0x3100] ;  /* 0x00310000fa08783b */ /* 0x000e620000004200 */
[----:B------:R-:W-:Y:S01]  /*4f30*/  IMAD.MOV.U32 R189, RZ, RZ, R82 ;  /* 0x000000ffffbd7224 */ /* 0x000fe200078e0052 */
[----:B------:R-:W-:Y:S01]  /*4f40*/  MOV R191, R84 ;  /* 0x0000005400bf7202 */ /* 0x000fe20000000f00 */
[----:B------:R-:W-:-:S04]  /*4f50*/  IMAD.MOV.U32 R190, RZ, RZ, R81 ;  /* 0x000000ffffbe7224 */ /* 0x000fc800078e0051 */
[C---:B-1----:R-:W-:Y:S07]  /*4f60*/  HMMA.16816.F32 R72, R4.reuse, R8, R184 ;  /* 0x000000080448723c */ /* 0x042fee00000018b8 */
[----:B------:R-:W-:Y:S01]  /*4f70*/  IMAD.MOV.U32 R186, RZ, RZ, R86 ;  /* 0x000000ffffba7224 */ /* 0x000fe200078e0056 */
[----:B------:R-:W-:Y:S01]  /*4f80*/  HMMA.16816.F32 R76, R4, R10, R76 ;  /* 0x0000000a044c723c */ /* 0x000fe2000000184c */
[----:B------:R-:W-:-:S03]  /*4f90*/  IMAD.MOV.U32 R187, RZ, RZ, R85 ;  /* 0x000000ffffbb7224 */ /* 0x000fc600078e0055 */
[----:B------:R-:W1:Y:S04]  /*4fa0*/  LDSM.16.MT88.4 R8, [R186+0x3100] ;  /* 0x00310000ba08783b */ /* 0x000e680000004200 */
[C---:B-1----:R-:W-:Y:S08]  /*4fb0*/  HMMA.16816.F32 R180, R4.reuse, R8, R180 ;  /* 0x0000000804b4723c */ /* 0x042ff000000018b4 */
[----:B------:R-:W-:Y:S11]  /*4fc0*/  HMMA.16816.F32 R8, R4, R10, R160 ;  /* 0x0000000a0408723c */ /* 0x000ff600000018a0 */
[----:B------:R-:W-:Y:S05]  /*4fd0*/  @!UPT UIADD3 URZ, URZ, URZ, URZ ;  /* 0x0000003f3f3ff290 */ /* 0x000fea000fffe03f */
[----:B------:R-:W-:Y:S01]  /*4fe0*/  MOV R179, R180 ;  /* 0x000000b400b37202 */ /* 0x000fe20000000f00 */
[----:B------:R-:W-:Y:S02]  /*4ff0*/  IMAD.MOV.U32 R178, RZ, RZ, R181 ;  /* 0x000000ffffb27224 */ /* 0x000fe400078e00b5 */
[----:B------:R-:W-:Y:S02]  /*5000*/  IMAD.MOV.U32 R177, RZ, RZ, R182 ;  /* 0x000000ffffb17224 */ /* 0x000fe400078e00b6 */
[----:B------:R-:W-:-:S03]  /*5010*/  IMAD.MOV.U32 R176, RZ, RZ, R183 ;  /* 0x000000ffffb07224 */ /* 0x000fc600078e00b7 */
[----:B------:R-:W-:Y:S02]  /*5020*/  IMAD.MOV.U32 R183, RZ, RZ, R8 ;  /* 0x000000ffffb77224 */ /* 0x000fe400078e0008 */
[----:B------:R-:W-:Y:S02]  /*5030*/  IMAD.MOV.U32 R182, RZ, RZ, R9 ;  /* 0x000000ffffb67224 */ /* 0x000fe400078e0009 */
[----:B------:R-:W-:Y:S02]  /*5040*/  IMAD.MOV.U32 R181, RZ, RZ, R10 ;  /* 0x000000ffffb57224 */ /* 0x000fe400078e000a */
[----:B------:R-:W-:Y:S02]  /*5050*/  IMAD.MOV.U32 R180, RZ, RZ, R11 ;  /* 0x000000ffffb47224 */ /* 0x000fe400078e000b */
[----:B------:R-:W1:Y:S02]  /*5060*/  LDSM.16.MT88.4 R8, [R252+0x3100] ;  /* 0x00310000fc08783b */ /* 0x000e640000004200 */
        /* <DEDUP_REMOVED lines=12> */
[----:B------:R-:W-:Y:S02]  /*5130*/  FADD.FTZ R3, R147, R3 ;  /* 0x0000000393037221 */ /* 0x000fe40000010000 */
[----:B------:R-:W-:-:S02]  /*5140*/  FFMA.FTZ R0, R0, c[0x0][0x2d0], -R12 ;  /* 0x0000b40000007a23 */ /* 0x000fc4000001080c */
[----:B------:R-:W-:Y:S01]  /*5150*/  FADD.FTZ R3, R154, R3 ;  /* 0x000000039a037221 */ /* 0x000fe20000010000 */
[C---:B-1----:R-:W-:Y:S08]  /*5160*/  HMMA.16816.F32 R96, R4.reuse, R8, R136 ;  /* 0x000000080460723c */ /* 0x042ff00000001888 */
[C---:B------:R-:W-:Y:S01]  /*5170*/  HMMA.16816.F32 R100, R4.reuse, R10, R120 ;  /* 0x0000000a0464723c */ /* 0x040fe20000001878 */
[----:B------:R-:W1:Y:S07]  /*5180*/  LDSM.16.MT88.4 R8, [R250+0x5100] ;  /* 0x00510000fa08783b */ /* 0x000e6e0000004200 */
[----:B-1----:R-:W-:Y:S11]  /*5190*/  HMMA.16816.F32 R128, R4, R8, R128 ;  /* 0x000000080480723c */ /* 0x002ff60000001880 */
[----:B------:R-:W-:Y:S11]  /*51a0*/  @!UPT UIADD3 URZ, URZ, URZ, URZ ;  /* 0x0000003f3f3ff290 */ /* 0x000ff6000fffe03f */
[----:B------:R-:W-:Y:S02]  /*51b0*/  @!UPT UIADD3 URZ, URZ, URZ, URZ ;  /* 0x0000003f3f3ff290 */ /* 0x000fe4000fffe03f */
[----:B------:R-:W-:Y:S02]  /*51c0*/  IMAD.MOV.U32 R139, RZ, RZ, R128 ;  /* 0x000000ffff8b7224 */ /* 0x000fe400078e0080 */
[----:B------:R-:W-:Y:S01]  /*51d0*/  IMAD.MOV.U32 R138, RZ, RZ, R129 ;  /* 0x000000ffff8a7224 */ /* 0x000fe200078e0081 */
[----:B------:R-:W-:Y:S01]  /*51e0*/  MOV R129, R189 ;  /* 0x000000bd00817202 */ /* 0x000fe20000000f00 */
[----:B------:R-:W-:Y:S02]  /*51f0*/  IMAD.MOV.U32 R137, RZ, RZ, R130 ;  /* 0x000000ffff897224 */ /* 0x000fe400078e0082 */
[----:B------:R-:W-:Y:S02]  /*5200*/  IMAD.MOV.U32 R136, RZ, RZ, R131 ;  /* 0x000000ffff887224 */ /* 0x000fe400078e0083 */
[----:B------:R-:W-:Y:S02]  /*5210*/  IMAD.MOV.U32 R128, RZ, RZ, R188 ;  /* 0x000000ffff807224 */ /* 0x000fe400078e00bc */
[----:B------:R-:W-:-:S02]  /*5220*/  IMAD.MOV.U32 R130, RZ, RZ, R190 ;  /* 0x000000ffff827224 */ /* 0x000fc400078e00be */
[----:B------:R-:W-:Y:S02]  /*5230*/  IMAD.MOV.U32 R131, RZ, RZ, R191 ;  /* 0x000000ffff837224 */ /* 0x000fe400078e00bf */
[----:B------:R-:W-:Y:S07]  /*5240*/  HMMA.16816.F32 R188, R4, R10, R116 ;  /* 0x0000000a04bc723c */ /* 0x000fee0000001874 */
[----:B------:R-:W-:Y:S02]  /*5250*/  IMAD.MOV.U32 R118, RZ, RZ, R186 ;  /* 0x000000ffff767224 */ /* 0x000fe400078e00ba */
[----:B------:R-:W-:-:S03]  /*5260*/  IMAD.MOV.U32 R119, RZ, RZ, R187 ;  /* 0x000000ffff777224 */ /* 0x000fc600078e00bb */
[----:B------:R-:W1:Y:S02]  /*5270*/  LDSM.16.MT88.4 R8, [R118+0x5100] ;  /* 0x005100007608783b */ /* 0x000e640000004200 */
[C---:B-1----:R-:W-:Y:S08]  /*5280*/  HMMA.16816.F32 R120, R4.reuse, R8, R112 ;  /* 0x000000080478723c */ /* 0x042ff00000001870 */
[C---:B------:R-:W-:Y:S01]  /*5290*/  HMMA.16816.F32 R112, R4.reuse, R10, R108 ;  /* 0x0000000a0470723c */ /* 0x040fe2000000186c */
[----:B------:R-:W1:Y:S07]  /*52a0*/  LDSM.16.MT88.4 R8, [R252+0x5100] ;  /* 0x00510000fc08783b */ /* 0x000e6e0000004200 */
[C---:B-1----:R-:W-:Y:S08]  /*52b0*/  HMMA.16816.F32 R108, R4.reuse, R8, R104 ;  /* 0x00000008046c723c */ /* 0x042ff00000001868 */
[----:B------:R-:W-:Y:S01]  /*52c0*/  HMMA.16816.F32 R104, R4, R10, R92 ;  /* 0x0000000a0468723c */ /* 0x000fe2000000185c */
[----:B------:R-:W1:Y:S06]  /*52d0*/  LDSM.16.MT88.4 R8, [R249+0x7100] ;  /* 0x00710000f908783b */ /* 0x000e6c0000004200 */
[----:B------:R-:W-:Y:S01]  /*52e0*/  IMAD.MOV.U32 R92, RZ, RZ, R144 ;  /* 0x000000ffff5c7224 */ /* 0x000fe200078e0090 */
[----:B------:R-:W-:Y:S01]  /*52f0*/  MOV R95, R183 ;  /* 0x000000b7005f7202 */ /* 0x000fe20000000f00 */
[----:B------:R-:W-:Y:S01]  /*5300*/  IMAD.MOV.U32 R93, RZ, RZ, R145 ;  /* 0x000000ffff5d7224 */ /* 0x000fe200078e0091 */
[----:B------:R-:W-:Y:S01]  /*5310*/  MOV R145, R177 ;  /* 0x000000b100917202 */ /* 0x000fe20000000f00 */
[----:B------:R-:W-:-:S02]  /*5320*/  IMAD.MOV.U32 R94, RZ, RZ, R146 ;  /* 0x000000ffff5e7224 */ /* 0x000fc400078e0092 */
[----:B------:R-:W-:Y:S02]  /*5330*/  IMAD.MOV.U32 R144, RZ, RZ, R178 ;  /* 0x000000ffff907224 */ /* 0x000fe400078e00b2 */
[----:B------:R-:W-:Y:S01]  /*5340*/  IMAD.MOV.U32 R146, RZ, RZ, R176 ;  /* 0x000000ffff927224 */ /* 0x000fe200078e00b0 */
[C---:B-1----:R-:W-:Y:S08]  /*5350*/  HMMA.16816.F32 R88, R4.reuse, R8, R88 ;  /* 0x000000080458723c */ /* 0x042ff00000001858 */
[----:B------:R-:W-:Y:S01]  /*5360*/  HMMA.16816.F32 R184, R4, R10, R56 ;  /* 0x0000000a04b8723c */ /* 0x000fe20000001838 */
[----:B------:R-:W1:Y:S06]  /*5370*/  LDSM.16.MT88.4 R8, [R250+0x7100] ;  /* 0x00710000fa08783b */ /* 0x000e6c0000004200 */
[----:B------:R-:W-:-:S02]  /*5380*/  IMAD.MOV.U32 R58, RZ, RZ, R118 ;  /* 0x000000ffff3a7224 */ /* 0x000fc400078e0076 */
[----:B------:R-:W-:Y:S02]  /*5390*/  IMAD.MOV.U32 R59, RZ, RZ, R119 ;  /* 0x000000ffff3b7224 */ /* 0x000fe400078e0077 */
[----:B------:R-:W-:Y:S02]  /*53a0*/  IMAD.MOV.U32 R56, RZ, RZ, R93 ;  /* 0x000000ffff387224 */ /* 0x000fe400078e005d */
[----:B------:R-:W-:Y:S02]  /*53b0*/  IMAD.MOV.U32 R57, RZ, RZ, R94 ;  /* 0x000000ffff397224 */ /* 0x000fe400078e005e */
[----:B------:R-:W-:Y:S01]  /*53c0*/  IMAD.MOV.U32 R93, RZ, RZ, R138 ;  /* 0x000000ffff5d7224 */ /* 0x000fe200078e008a */
[----:B------:R-:W-:Y:S01]  /*53d0*/  MOV R162, R89 ;  /* 0x0000005900a27202 */ /* 0x000fe20000000f00 */
[----:B------:R-:W-:Y:S01]  /*53e0*/  IMAD.MOV.U32 R163, RZ, RZ, R88 ;  /* 0x000000ffffa37224 */ /* 0x000fe200078e0058 */
[----:B------:R-:W-:Y:S01]  /*53f0*/  MOV R89, R129 ;  /* 0x0000008100597202 */ /* 0x000fe20000000f00 */
[----:B------:R-:W-:-:S02]  /*5400*/  IMAD.MOV.U32 R161, RZ, RZ, R90 ;  /* 0x000000ffffa17224 */ /* 0x000fc400078e005a */
[----:B------:R-:W-:Y:S02]  /*5410*/  IMAD.MOV.U32 R160, RZ, RZ, R91 ;  /* 0x000000ffffa07224 */ /* 0x000fe400078e005b */
[----:B------:R-:W-:Y:S02]  /*5420*/  IMAD.MOV.U32 R88, RZ, RZ, R128 ;  /* 0x000000ffff587224 */ /* 0x000fe400078e0080 */
[----:B------:R-:W-:Y:S02]  /*5430*/  IMAD.MOV.U32 R90, RZ, RZ, R130 ;  /* 0x000000ffff5a7224 */ /* 0x000fe400078e0082 */
[----:B------:R-:W-:Y:S02]  /*5440*/  IMAD.MOV.U32 R91, RZ, RZ, R131 ;  /* 0x000000ffff5b7224 */ /* 0x000fe400078e0083 */
[----:B------:R-:W-:Y:S02]  /*5450*/  IMAD.MOV.U32 R128, RZ, RZ, R182 ;  /* 0x000000ffff807224 */ /* 0x000fe400078e00b6 */
[----:B------:R-:W-:-:S02]  /*5460*/  IMAD.MOV.U32 R129, RZ, RZ, R181 ;  /* 0x000000ffff817224 */ /* 0x000fc400078e00b5 */
[----:B------:R-:W-:Y:S02]  /*5470*/  IMAD.MOV.U32 R130, RZ, RZ, R180 ;  /* 0x000000ffff827224 */ /* 0x000fe400078e00b4 */
[----:B------:R-:W-:Y:S02]  /*5480*/  IMAD.MOV.U32 R131, RZ, RZ, R179 ;  /* 0x000000ffff837224 */ /* 0x000fe400078e00b3 */
[----:B------:R-:W-:Y:S01]  /*5490*/  IMAD.MOV.U32 R94, RZ, RZ, R137 ;  /* 0x000000ffff5e7224 */ /* 0x000fe200078e0089 */
[C---:B-1----:R-:W-:Y:S07]  /*54a0*/  HMMA.16816.F32 R180, R4.reuse, R8, R52 ;  /* 0x0000000804b4723c */ /* 0x042fee0000001834 */
[----:B------:R-:W-:Y:S01]  /*54b0*/  IMAD.MOV.U32 R52, RZ, RZ, R89 ;  /* 0x000000ffff347224 */ /* 0x000fe200078e0059 */
[----:B------:R-:W-:Y:S01]  /*54c0*/  HMMA.16816.F32 R176, R4, R10, R48 ;  /* 0x0000000a04b0723c */ /* 0x000fe20000001830 */
[----:B------:R-:W1:Y:S01]  /*54d0*/  LDSM.16.MT88.4 R8, [R58+0x7100] ;  /* 0x007100003a08783b */ /* 0x000e620000004200 */
[----:B------:R-:W-:Y:S01]  /*54e0*/  IMAD.MOV.U32 R53, RZ, RZ, R90 ;  /* 0x000000ffff357224 */ /* 0x000fe200078e005a */
[----:B------:R-:W-:Y:S01]  /*54f0*/  MOV R55, R92 ;  /* 0x0000005c00377202 */ /* 0x000fe20000000f00 */
        /* <DEDUP_REMOVED lines=10> */
[----:B------:R-:W-:Y:S01]  /*55a0*/  LDSM.16.MT88.4 R144, [R250+0x1900] ;  /* 0x00190000fa90783b */ /* 0x000fe20000004200 */
[----:B------:R-:W-:-:S02]  /*55b0*/  IMAD.MOV.U32 R88, RZ, RZ, R95 ;  /* 0x000000ffff587224 */ /* 0x000fc400078e005f */
[----:B------:R-:W-:Y:S02]  /*55c0*/  IMAD.MOV.U32 R95, RZ, RZ, R136 ;  /* 0x000000ffff5f7224 */ /* 0x000fe400078e0088 */
[----:B------:R-:W-:Y:S01]  /*55d0*/  LDSM.16.MT88.4 R136, [R249+0x1900] ;  /* 0x00190000f988783b */ /* 0x000fe20000004200 */
[C---:B-1----:R-:W-:Y:S03]  /*55e0*/  HMMA.16816.F32 R116, R4.reuse, R8, R40 ;  /* 0x000000080474723c */ /* 0x042fe60000001828 */
[----:B------:R-:W-:Y:S05]  /*55f0*/  LDSM.16.MT88.4 R40, [R249+0x3900] ;  /* 0x00390000f928783b */ /* 0x000fea0000004200 */
[C---:B------:R-:W-:Y:S01]  /*5600*/  HMMA.16816.F32 R28, R4.reuse, R10, R28 ;  /* 0x0000000a041c723c */ /* 0x040fe2000000181c */
[----:B------:R-:W1:Y:S07]  /*5610*/  LDSM.16.MT88.4 R8, [R252+0x7100] ;  /* 0x00710000fc08783b */ /* 0x000e6e0000004200 */
[C---:B-1----:R-:W-:Y:S01]  /*5620*/  HMMA.16816.F32 R24, R4.reuse, R8, R24 ;  /* 0x000000080418723c */ /* 0x042fe20000001818 */
[----:B------:R1:W-:Y:S07]  /*5630*/  MUFU.EX2 R8, R15 ;  /* 0x0000000f00087308 */ /* 0x0003ee0000000800 */
[----:B------:R-:W-:Y:S01]  /*5640*/  HMMA.16816.F32 R20, R4, R10, R20 ;  /* 0x0000000a0414723c */ /* 0x000fe20000001814 */
[----:B------:R2:W-:Y:S06]  /*5650*/  MUFU.EX2 R5, R0 ;  /* 0x0000000000057308 */ /* 0x0005ec0000000800 */
[----:B------:R-:W-:-:S02]  /*5660*/  FFMA.FTZ R4, R152, c[0x0][0x2d0], -R12 ;  /* 0x0000b40098047a23 */ /* 0x000fc4000001080c */
[----:B------:R3:W-:Y:S01]  /*5670*/  MUFU.EX2 R11, R2 ;  /* 0x00000002000b7308 */ /* 0x0007e20000000800 */
[----:B-1----:R-:W-:Y:S02]  /*5680*/  IMAD.MOV.U32 R15, RZ, RZ, R160 ;  /* 0x000000ffff0f7224 */ /* 0x002fe400078e00a0 */
[----:B--2---:R-:W-:-:S05]  /*5690*/  FFMA.FTZ R0, R59, c[0x0][0x2d0], -R12 ;  /* 0x0000b4003b007a23 */ /* 0x004fca000001080c */
[----:B------:R1:W2:Y:S01]  /*56a0*/  MUFU.EX2 R10, R14 ;  /* 0x0000000e000a7308 */ /* 0x0002a20000000800 */
[----:B------:R-:W-:Y:S02]  /*56b0*/  IMAD.MOV.U32 R59, RZ, RZ, R155 ;  /* 0x000000ffff3b7224 */ /* 0x000fe400078e009b */
[----:B---3--:R-:W-:-:S05]  /*56c0*/  FFMA.FTZ R2, R153, c[0x0][0x2d0], -R12 ;  /* 0x0000b40099027a23 */ /* 0x008fca000001080c */
[----:B------:R3:W4:Y:S01]  /*56d0*/  MUFU.EX2 R7, R0 ;  /* 0x0000000000077308 */ /* 0x0007220000000800 */
[----:B------:R-:W5:Y:S01]  /*56e0*/  LDSM.16.MT88.4 R152, [R58+0x1900] ;  /* 0x001900003a98783b */ /* 0x000f620000004200 */
[----:B------:R-:W-:-:S06]  /*56f0*/  IMAD.MOV.U32 R12, RZ, RZ, R163 ;  /* 0x000000ffff0c7224 */ /* 0x000fcc00078e00a3 */
[----:B------:R2:W-:Y:S01]  /*5700*/  MUFU.EX2 R6, R2 ;  /* 0x0000000200067308 */ /* 0x0005e20000000800 */
[----:B-1----:R-:W-:Y:S02]  /*5710*/  IMAD.MOV.U32 R14, RZ, RZ, R161 ;  /* 0x000000ffff0e7224 */ /* 0x002fe400078e00a1 */
[----:B---3--:R-:W-:-:S05]  /*5720*/  FADD.FTZ R0, R135, R16 ;  /* 0x0000001087007221 */ /* 0x008fca0000010000 */
[----:B------:R-:W1:Y:S01]  /*5730*/  MUFU.EX2 R9, R13 ;  /* 0x0000000d00097308 */ /* 0x000e620000000800 */
[----:B------:R-:W-:Y:S01]  /*5740*/  IMAD.MOV.U32 R135, RZ, RZ, R55 ;  /* 0x000000ffff877224 */ /* 0x000fe200078e0037 */
[----:B------:R-:W-:Y:S01]  /*5750*/  MOV R16, R57 ;  /* 0x0000003900107202 */ /* 0x000fe20000000f00 */
[----:B------:R-:W-:Y:S02]  /*5760*/  IMAD.MOV.U32 R55, RZ, RZ, R131 ;  /* 0x000000ffff377224 */ /* 0x000fe400078e0083 */
[----:B--2---:R-:W-:-:S03]  /*5770*/  FADD.FTZ R2, R51, R0 ;  /* 0x0000000033027221 */ /* 0x004fc60000010000 */
[----:B------:R-:W2:Y:S01]  /*5780*/  MUFU.EX2 R4, R4 ;  /* 0x0000000400047308 */ /* 0x000ea20000000800 */
[----:B------:R-:W3:Y:S01]  /*5790*/  LDSM.16.MT88.4 R48, [R250+0x3900] ;  /* 0x00390000fa30783b */ /* 0x000ee20000004200 */
[----:B------:R-:W-:Y:S02]  /*57a0*/  FADD.FTZ R0, R52, R3 ;  /* 0x0000000334007221 */ /* 0x000fe40000010000 */
[----:B------:R-:W-:Y:S02]  /*57b0*/  FADD.FTZ R2, R53, R2 ;  /* 0x0000000235027221 */ /* 0x000fe40000010000 */
[----:B------:R-:W-:Y:S02]  /*57c0*/  FADD.FTZ R0, R54, R0 ;  /* 0x0000000036007221 */ /* 0x000fe40000010000 */
[----:B------:R-:W-:Y:S01]  /*57d0*/  IMAD.MOV.U32 R52, RZ, RZ, R128 ;  /* 0x000000ffff347224 */ /* 0x000fe200078e0080 */
[----:B------:R-:W-:Y:S01]  /*57e0*/  F2FP.PACK_AB R128, R10, R8 ;  /* 0x000000080a80723e */ /* 0x000fe200000000ff */
[----:B------:R-:W-:Y:S01]  /*57f0*/  IMAD.MOV.U32 R53, RZ, RZ, R129 ;  /* 0x000000ffff357224 */ /* 0x000fe200078e0081 */
[----:B----4-:R-:W-:Y:S01]  /*5800*/  F2FP.PACK_AB R129, R7, R5 ;  /* 0x000000050781723e */ /* 0x010fe200000000ff */
[----:B------:R-:W-:Y:S01]  /*5810*/  IMAD.MOV.U32 R54, RZ, RZ, R130 ;  /* 0x000000ffff367224 */ /* 0x000fe200078e0082 */
[----:B-1----:R-:W-:Y:S01]  /*5820*/  F2FP.PACK_AB R130, R11, R9 ;  /* 0x000000090b82723e */ /* 0x002fe200000000ff */
[----:B------:R-:W-:Y:S01]  /*5830*/  IMAD.MOV.U32 R13, RZ, RZ, R162 ;  /* 0x000000ffff0d7224 */ /* 0x000fe200078e00a2 */
[----:B--2---:R-:W-:Y:S01]  /*5840*/  F2FP.PACK_AB R131, R6, R4 ;  /* 0x000000040683723e */ /* 0x004fe200000000ff */
[----:B------:R-:W1:Y:S01]  /*5850*/  LDSM.16.MT88.4 R160, [R252+0x1900] ;  /* 0x00190000fca0783b */ /* 0x000e620000004200 */
[----:B------:R-:W-:-:S04]  /*5860*/  IMAD.MOV.U32 R3, RZ, RZ, R56 ;  /* 0x000000ffff037224 */ /* 0x000fc800078e0038 */
[----:B------:R-:W-:Y:S01]  /*5870*/  FADD.FTZ R0, R3, R0 ;  /* 0x0000000003007221 */ /* 0x000fe20000010000 */
[----:B------:R-:W-:Y:S03]  /*5880*/  HMMA.16816.F32 R148, R128, R144, R148 ;  /* 0x000000908094723c */ /* 0x000fe60000001894 */
[----:B------:R-:W-:-:S04]  /*5890*/  FADD.FTZ R0, R18, R0 ;  /* 0x0000000012007221 */ /* 0x000fc80000010000 */
[----:B------:R-:W-:Y:S01]  /*58a0*/  FADD.FTZ R0, R126, R0 ;  /* 0x000000007e007221 */ /* 0x000fe20000010000 */
[----:B------:R-:W-:Y:S03]  /*58b0*/  HMMA.16816.F32 R144, R128, R146, R36 ;  /* 0x000000928090723c */ /* 0x000fe60000001824 */
[----:B------:R-:W-:-:S05]  /*58c0*/  FADD.FTZ R0, R127, R0 ;  /* 0x000000007f007221 */ /* 0x000fca0000010000 */
[C---:B-----5:R-:W-:Y:S08]  /*58d0*/  HMMA.16816.F32 R156, R128.reuse, R152, R156 ;  /* 0x00000098809c723c */ /* 0x060ff0000000189c */
[C---:B------:R-:W-:Y:S08]  /*58e0*/  HMMA.16816.F32 R152, R128.reuse, R154, R44 ;  /* 0x0000009a8098723c */ /* 0x040ff0000000182c */
[C---:B------:R-:W-:Y:S01]  /*58f0*/  HMMA.16816.F32 R36, R128.reuse, R40, R64 ;  /* 0x000000288024723c */ /* 0x040fe20000001840 */
[----:B------:R-:W2:Y:S07]  /*5900*/  LDSM.16.MT88.4 R64, [R252+0x3900] ;  /* 0x00390000fc40783b */ /* 0x000eae0000004200 */
[C---:B---3--:R-:W-:Y:S01]  /*5910*/  HMMA.16816.F32 R44, R128.reuse, R48, R72 ;  /* 0x00000030802c723c */ /* 0x048fe20000001848 */
[----:B------:R-:W3:Y:S07]  /*5920*/  LDSM.16.MT88.4 R72, [R249+0x5900] ;  /* 0x00590000f948783b */ /* 0x000eee0000004200 */
[C---:B------:R-:W-:Y:S08]  /*5930*/  HMMA.16816.F32 R140, R128.reuse, R136, R140 ;  /* 0x00000088808c723c */ /* 0x040ff0000000188c */
[C---:B------:R-:W-:Y:S07]  /*5940*/  HMMA.16816.F32 R136, R128.reuse, R138, R32 ;  /* 0x0000008a8088723c */ /* 0x040fee0000001820 */
[----:B------:R-:W-:Y:S01]  /*5950*/  IMAD.MOV.U32 R34, RZ, RZ, R58 ;  /* 0x000000ffff227224 */ /* 0x000fe200078e003a */
[----:B-1----:R-:W-:Y:S01]  /*5960*/  HMMA.16816.F32 R164, R128, R160, R164 ;  /* 0x000000a080a4723c */ /* 0x002fe200000018a4 */
[----:B------:R-:W-:-:S03]  /*5970*/  MOV R35, R59 ;  /* 0x0000003b00237202 */ /* 0x000fc60000000f00 */
[----:B------:R-:W1:Y:S02]  /*5980*/  LDSM.16.MT88.4 R56, [R34+0x3900] ;  /* 0x003900002238783b */ /* 0x000e640000004200 */
[----:B------:R-:W-:Y:S02]  /*5990*/  FADD.FTZ R2, R35, R2 ;  /* 0x0000000223027221 */ /* 0x000fe40000010000 */
[----:B------:R-:W-:Y:S02]  /*59a0*/  HMMA.16816.F32 R160, R128, R162, R60 ;  /* 0x000000a280a0723c */ /* 0x000fe4000000183c */
[----:B------:R-:W-:-:S04]  /*59b0*/  FADD.FTZ R2, R135, R2 ;  /* 0x0000000287027221 */ /* 0x000fc80000010000 */
[----:B------:R-:W-:Y:S02]  /*59c0*/  FADD.FTZ R3, R124, R2 ;  /* 0x000000027c037221 */ /* 0x000fe40000010000 */
[C---:B------:R-:W-:Y:S01]  /*59d0*/  HMMA.16816.F32 R40, R128.reuse, R42, R68 ;  /* 0x0000002a8028723c */ /* 0x040fe20000001844 */
[----:B------:R-:W-:Y:S02]  /*59e0*/  FADD.FTZ R2, R134, R0 ;  /* 0x0000000086027221 */ /* 0x000fe40000010000 */
[----:B------:R-:W-:Y:S02]  /*59f0*/  FADD.FTZ R3, R17, R3 ;  /* 0x0000000311037221 */ /* 0x000fe40000010000 */
[----:B------:R-:W-:Y:S02]  /*5a00*/  FADD.FTZ R2, R8, R2 ;  /* 0x0000000208027221 */ /* 0x000fe40000010000 */
[----:B------:R-:W-:Y:S01]  /*5a10*/  FADD.FTZ R3, R19, R3 ;  /* 0x0000000313037221 */ /* 0x000fe20000010000 */
[----:B--2---:R-:W-:Y:S01]  /*5a20*/  HMMA.16816.F32 R60, R128, R64, R80 ;  /* 0x00000040803c723c */ /* 0x004fe20000001850 */
[----:B------:R-:W2:Y:S01]  /*5a30*/  LDSM.16.MT88.4 R80, [R250+0x5900] ;  /* 0x00590000fa50783b */ /* 0x000ea20000004200 */
[----:B------:R-:W-:-:S02]  /*5a40*/  FADD.FTZ R2, R10, R2 ;  /* 0x000000020a027221 */ /* 0x000fc40000010000 */
[----:B------:R-:W-:Y:S02]  /*5a50*/  FADD.FTZ R0, R125, R3 ;  /* 0x000000037d007221 */ /* 0x000fe40000010000 */
[----:B------:R-:W-:Y:S02]  /*5a60*/  FADD.FTZ R2, R9, R2 ;  /* 0x0000000209027221 */ /* 0x000fe40000010000 */
[----:B---3--:R-:W-:Y:S01]  /*5a70*/  HMMA.16816.F32 R68, R128, R72, R96 ;  /* 0x000000488044723c */ /* 0x008fe20000001860 */
[----:B------:R-:W3:Y:S01]  /*5a80*/  LDSM.16.MT88.4 R96, [R252+0x5900] ;  /* 0x00590000fc60783b */ /* 0x000ee20000004200 */
[----:B------:R-:W-:Y:S02]  /*5a90*/  FADD.FTZ R0, R5, R0 ;  /* 0x0000000005007221 */ /* 0x000fe40000010000 */
[----:B------:R-:W-:Y:S02]  /*5aa0*/  FADD.FTZ R3, R11, R2 ;  /* 0x000000020b037221 */ /* 0x000fe40000010000 */
[----:B------:R-:W-:-:S02]  /*5ab0*/  FADD.FTZ R0, R7, R0 ;  /* 0x0000000007007221 */ /* 0x000fc40000010000 */
[----:B------:R-:W-:Y:S01]  /*5ac0*/  HMMA.16816.F32 R48, R128, R50, R76 ;  /* 0x000000328030723c */ /* 0x000fe2000000184c */
[----:B------:R4:W-:Y:S01]  /*5ad0*/  STL [R1+0x80], R3 ;  /* 0x0000800301007387 */ /* 0x0009e20000100800 */
[----:B------:R-:W-:-:S04]  /*5ae0*/  FADD.FTZ R0, R4, R0 ;  /* 0x0000000004007221 */ /* 0x000fc80000010000 */
[----:B------:R-:W-:Y:S01]  /*5af0*/  FADD.FTZ R2, R6, R0 ;  /* 0x0000000006027221 */ /* 0x000fe20000010000 */
[C---:B------:R-:W-:Y:S01]  /*5b00*/  IADD3 R0, R16.reuse, 0x800, RZ ;  /* 0x0000080010007810 */ /* 0x040fe20007ffe0ff */
[C---:B-1----:R-:W-:Y:S03]  /*5b10*/  HMMA.16816.F32 R52, R128.reuse, R56, R52 ;  /* 0x000000388034723c */ /* 0x042fe60000001834 */
[----:B------:R1:W-:Y:S04]  /*5b20*/  STL [R1+0x84], R2 ;  /* 0x0000840201007387 */ /* 0x0003e80000100800 */
[----:B------:R5:W-:Y:S01]  /*5b30*/  STL [R1+0x44], R0 ;  /* 0x0000440001007387 */ /* 0x000be20000100800 */
[C---:B------:R-:W-:Y:S03]  /*5b40*/  HMMA.16816.F32 R56, R128.reuse, R58, R88 ;  /* 0x0000003a8038723c */ /* 0x040fe60000001858 */
[----:B------:R-:W5:Y:S05]  /*5b50*/  LDSM.16.MT88.4 R88, [R34+0x5900] ;  /* 0x005900002258783b */ /* 0x000f6a0000004200 */
[----:B------:R-:W-:Y:S01]  /*5b60*/  HMMA.16816.F32 R64, R128, R66, R84 ;  /* 0x000000428040723c */ /* 0x000fe20000001854 */
[----:B----4-:R-:W-:-:S05]  /*5b70*/  IADD3 R3, R16, 0x1000, RZ ;  /* 0x0000100010037810 */ /* 0x010fca0007ffe0ff */
[----:B------:R4:W-:Y:S02]  /*5b80*/  STL [R1+0x40], R3 ;  /* 0x0000400301007387 */ /* 0x0009e40000100800 */
[----:B--2---:R-:W-:Y:S01]  /*5b90*/  HMMA.16816.F32 R76, R128, R80, R92 ;  /* 0x00000050804c723c */ /* 0x004fe2000000185c */
[----:B-1----:R-:W-:-:S07]  /*5ba0*/  IADD3 R2, R16, 0x1800, RZ ;  /* 0x0000180010027810 */ /* 0x002fce0007ffe0ff */
[C---:B---3--:R-:W-:Y:S01]  /*5bb0*/  HMMA.16816.F32 R92, R128.reuse, R96, R108 ;  /* 0x00000060805c723c */ /* 0x048fe2000000186c */
[C---:B-----5:R-:W-:Y:S01]  /*5bc0*/  IADD3 R0, R16.reuse, 0x2000, RZ ;  /* 0x0000200010007810 */ /* 0x060fe20007ffe0ff */
[----:B------:R1:W-:Y:S04]  /*5bd0*/  STL [R1+0x3c], R2 ;  /* 0x00003c0201007387 */ /* 0x0003e80000100800 */
[----:B------:R2:W-:Y:S02]  /*5be0*/  STL [R1+0x38], R0 ;  /* 0x0000380001007387 */ /* 0x0005e40000100800 */
[C---:B------:R-:W-:Y:S02]  /*5bf0*/  HMMA.16816.F32 R96, R128.reuse, R98, R104 ;  /* 0x000000628060723c */ /* 0x040fe40000001868 */
[----:B------:R-:W3:Y:S06]  /*5c00*/  LDSM.16.MT88.4 R104, [R249+0x7900] ;  /* 0x00790000f968783b */ /* 0x000eec0000004200 */
[----:B------:R-:W-:Y:S01]  /*5c10*/  HMMA.16816.F32 R72, R128, R74, R100 ;  /* 0x0000004a8048723c */ /* 0x000fe20000001864 */
[----:B----4-:R-:W-:-:S07]  /*5c20*/  IADD3 R3, R16, 0x3800, RZ ;  /* 0x0000380010037810 */ /* 0x010fce0007ffe0ff */
[----:B------:R-:W-:Y:S01]  /*5c30*/  HMMA.16816.F32 R84, R128, R88, R120 ;  /* 0x000000588054723c */ /* 0x000fe20000001878 */
[----:B------:R-:W4:Y:S01]  /*5c40*/  LDSM.16.MT88.4 R120, [R34+0x7900] ;  /* 0x007900002278783b */ /* 0x000f220000004200 */
[C---:B-1----:R-:W-:Y:S02]  /*5c50*/  IADD3 R2, R16.reuse, 0x2800, RZ ;  /* 0x0000280010027810 */ /* 0x042fe40007ffe0ff */
[----:B--2---:R-:W-:-:S04]  /*5c60*/  IADD3 R0, R16, 0x3000, RZ ;  /* 0x0000300010007810 */ /* 0x004fc80007ffe0ff */
[C---:B------:R-:W-:Y:S01]  /*5c70*/  HMMA.16816.F32 R88, R128.reuse, R90, R112 ;  /* 0x0000005a8058723c */ /* 0x040fe20000001870 */
[----:B------:R-:W1:Y:S04]  /*5c80*/  LDSM.16.MT88.4 R112, [R250+0x7900] ;  /* 0x00790000fa70783b */ /* 0x000e680000004200 */
[----:B------:R2:W-:Y:S03]  /*5c90*/  STL [R1+0x34], R2 ;  /* 0x0000340201007387 */ /* 0x0005e60000100800 */
[C---:B------:R-:W-:Y:S01]  /*5ca0*/  HMMA.16816.F32 R80, R128.reuse, R82, R188 ;  /* 0x000000528050723c */ /* 0x040fe200000018bc */
[----:B------:R5:W-:Y:S04]  /*5cb0*/  STL [R1+0x30], R0 ;  /* 0x0000300001007387 */ /* 0x000be80000100800 */
[----:B------:R4:W-:Y:S03]  /*5cc0*/  STL [R1+0x2c], R3 ;  /* 0x00002c0301007387 */ /* 0x0009e60000100800 */
[C---:B---3--:R-:W-:Y:S01]  /*5cd0*/  HMMA.16816.F32 R100, R128.reuse, R104, R12 ;  /* 0x000000688064723c */ /* 0x048fe2000000180c */
[----:B------:R-:W3:Y:S07]  /*5ce0*/  LDSM.16.MT88.4 R12, [R252+0x7900] ;  /* 0x00790000fc0c783b */ /* 0x000eee0000004200 */
[----:B------:R-:W-:Y:S01]  /*5cf0*/  HMMA.16816.F32 R104, R128, R106, R184 ;  /* 0x0000006a8068723c */ /* 0x000fe200000018b8 */
[----:B--2---:R-:W-:-:S02]  /*5d00*/  IADD3 R2, R16, 0x4000, RZ ;  /* 0x0000400010027810 */ /* 0x004fc40007ffe0ff */
[----:B-----5:R-:W-:-:S03]  /*5d10*/  IADD3 R0, R16, 0x4800, RZ ;  /* 0x0000480010007810 */ /* 0x020fc60007ffe0ff */
[----:B------:R2:W-:Y:S02]  /*5d20*/  STL [R1+0x28], R2 ;  /* 0x0000280201007387 */ /* 0x0005e40000100800 */
[C---:B----4-:R-:W-:Y:S01]  /*5d30*/  HMMA.16816.F32 R116, R128.reuse, R120, R116 ;  /* 0x000000788074723c */ /* 0x050fe20000001874 */
[C---:B------:R-:W-:Y:S01]  /*5d40*/  IADD3 R3, R16.reuse, 0x5000, RZ ;  /* 0x0000500010037810 */ /* 0x040fe20007ffe0ff */
[----:B------:R4:W-:Y:S04]  /*5d50*/  STL [R1+0x24], R0 ;  /* 0x0000240001007387 */ /* 0x0009e80000100800 */
[----:B------:R5:W-:Y:S02]  /*5d60*/  STL [R1+0x20], R3 ;  /* 0x0000200301007387 */ /* 0x000be40000100800 */
[C---:B-1----:R-:W-:Y:S08]  /*5d70*/  HMMA.16816.F32 R108, R128.reuse, R112, R180 ;  /* 0x00000070806c723c */ /* 0x042ff000000018b4 */
[----:B------:R-:W-:Y:S01]  /*5d80*/  HMMA.16816.F32 R112, R128, R114, R176 ;  /* 0x000000728070723c */ /* 0x000fe200000018b0 */
[----:B--2---:R-:W-:-:S07]  /*5d90*/  IADD3 R2, R16, 0x5800, RZ ;  /* 0x0000580010027810 */ /* 0x004fce0007ffe0ff */
[----:B------:R-:W-:Y:S01]  /*5da0*/  HMMA.16816.F32 R120, R128, R122, R28 ;  /* 0x0000007a8078723c */ /* 0x000fe2000000181c */
[C---:B----4-:R-:W-:Y:S01]  /*5db0*/  IADD3 R0, R16.reuse, 0x6000, RZ ;  /* 0x0000600010007810 */ /* 0x050fe20007ffe0ff */
[----:B------:R1:W-:Y:S01]  /*5dc0*/  STL [R1+0x1c], R2 ;  /* 0x00001c0201007387 */ /* 0x0003e20000100800 */
[----:B-----5:R-:W-:-:S03]  /*5dd0*/  IADD3 R3, R16, 0x6800, RZ ;  /* 0x0000680010037810 */ /* 0x020fc60007ffe0ff */
[----:B------:R2:W-:Y:S02]  /*5de0*/  STL [R1+0x18], R0 ;  /* 0x0000180001007387 */ /* 0x0005e40000100800 */
[C---:B---3--:R-:W-:Y:S02]  /*5df0*/  HMMA.16816.F32 R124, R128.reuse, R12, R24 ;  /* 0x0000000c807c723c */ /* 0x048fe40000001818 */
[----:B------:R3:W-:Y:S06]  /*5e00*/  STL [R1+0x14], R3 ;  /* 0x0000140301007387 */ /* 0x0007ec0000100800 */
[----:B------:R-:W-:Y:S01]  /*5e10*/  HMMA.16816.F32 R128, R128, R14, R20 ;  /* 0x0000000e8080723c */ /* 0x000fe20000001814 */
[----:B-1----:R-:W-:-:S02]  /*5e20*/  IADD3 R2, R16, 0x7000, RZ ;  /* 0x0000700010027810 */ /* 0x002fc40007ffe0ff */
[----:B--2---:R-:W-:-:S05]  /*5e30*/  IADD3 R0, R16, 0x7800, RZ ;  /* 0x0000780010007810 */ /* 0x004fca0007ffe0ff */
[----:B------:R3:W-:Y:S04]  /*5e40*/  STL [R1+0xc], R0 ;  /* 0x00000c0001007387 */ /* 0x0007e80000100800 */
[----:B------:R3:W-:Y:S01]  /*5e50*/  STL [R1+0x10], R2 ;  /* 0x0000100201007387 */ /* 0x0007e20000100800 */
[----:B------:R-:W-:Y:S05]  /*5e60*/  @!P0 BRA `(.L_x_534) ;  /* 0x0000441000008947 */ /* 0x000fea0003800000 */
[----:B------:R-:W2:Y:S04]  /*5e70*/  LDL R16, [R1+0xdc] ;  /* 0x0000dc0001107983 */ /* 0x000ea80000100800 */
[----:B------:R-:W4:Y:S04]  /*5e80*/  LDL.64 R188, [R1+0xd0] ;  /* 0x0000d00001bc7983 */ /* 0x000f280000100a00 */
[----:B------:R-:W5:Y:S04]  /*5e90*/  LDL.64 R190, [R1+0xc0] ;  /* 0x0000c00001be7983 */ /* 0x000f680000100a00 */
[----:B---3--:R-:W3:Y:S04]  /*5ea0*/  LDL.64 R32, [R1+0xc8] ;  /* 0x0000c80001207983 */ /* 0x008ee80000100a00 */
[----:B------:R-:W3:Y:S01]  /*5eb0*/  LDL.64 R34, [R1+0xb8] ;  /* 0x0000b80001227983 */ /* 0x000ee20000100a00 */
[----:B------:R-:W-:-:S02]  /*5ec0*/  PLOP3.LUT P1, PT, PT, PT, UP1, 0x80, 0x0 ;  /* 0x000000000000781c */ /* 0x000fc40003f2f018 */
[----:B------:R-:W-:Y:S01]  /*5ed0*/  PLOP3.LUT P0, PT, PT, PT, UP1, 0x80, 0x0 ;  /* 0x000000000000781c */ /* 0x000fe20003f0f018 */
[----:B------:R-:W-:Y:S01]  /*5ee0*/  IMAD.MOV.U32 R134, RZ, RZ, R132 ;  /* 0x000000ffff867224 */ /* 0x000fe200078e0084 */
[----:B------:R-:W-:Y:S02]  /*5ef0*/  UMOV UR18, UR17 ;  /* 0x0000001100127c82 */ /* 0x000fe40008000000 */
[----:B------:R-:W-:Y:S02]  /*5f00*/  UMOV UR8, 0xffffffc0 ;  /* 0xffffffc000087882 */ /* 0x000fe40000000000 */
[----:B------:R-:W-:Y:S02]  /*5f10*/  ULDC.64 UR6, c[0x0][0x208] ;  /* 0x0000820000067ab9 */ /* 0x000fe40000000a00 */
[----:B------:R-:W-:-:S03]  /*5f20*/  ULDC.64 UR4, c[0x0][0x1e0] ;  /* 0x0000780000047ab9 */ /* 0x000fc60000000a00 */
[----:B--2---:R-:W-:Y:S01]  /*5f30*/  @P1 IMAD.HI.U32 R0, R16, c[0x0][0x2c8], RZ ;  /* 0x0000b20010001a27 */ /* 0x004fe200078e00ff */
[----:B----4-:R-:W-:-:S04]  /*5f40*/  IADD3 R3, P6, R188, 0x40, RZ ;  /* 0x00000040bc037810 */ /* 0x010fc80007fde0ff */
[----:B------:R-:W-:Y:S02]  /*5f50*/  @P0 SHF.R.U32.HI R0, RZ, c[0x0][0x2cc], R0 ;  /* 0x0000b300ff000a19 */ /* 0x000fe40000011600 */
[C---:B------:R-:W-:Y:S01]  /*5f60*/  IADD3 R2, P1, R188.reuse, 0x80, RZ ;  /* 0x00000080bc027810 */ /* 0x040fe20007f3e0ff */
[----:B------:R5:W-:Y:S04]  /*5f70*/  STL [R1+0xb4], R3 ;  /* 0x0000b40301007387 */ /* 0x000be80000100800 */
[----:B------:R1:W-:Y:S04]  /*5f80*/  @P0 STL [R1+0xd8], R0 ;  /* 0x0000d80001000387 */ /* 0x0003e80000100800 */
[----:B------:R3:W-:Y:S01]  /*5f90*/  STL [R1+0xac], R2 ;  /* 0x0000ac0201007387 */ /* 0x0007e20000100800 */
[----:B-----5:R-:W-:Y:S01]  /*5fa0*/  IMAD.X R3, RZ, RZ, R191, P6 ;  /* 0x000000ffff037224 */ /* 0x020fe200030e06bf */
[----:B-1----:R-:W-:-:S02]  /*5fb0*/  IADD3 R0, P0, R188, 0xc0, RZ ;  /* 0x000000c0bc007810 */ /* 0x002fc40007f1e0ff */
[----:B---3--:R-:W-:-:S03]  /*5fc0*/  IADD3 R2, P6, R32, 0x40, RZ ;  /* 0x0000004020027810 */ /* 0x008fc60007fde0ff */
[----:B------:R1:W-:Y:S04]  /*5fd0*/  STL [R1+0xa4], R0 ;  /* 0x0000a40001007387 */ /* 0x0003e80000100800 */
[----:B------:R2:W-:Y:S04]  /*5fe0*/  STL [R1+0xb0], R3 ;  /* 0x0000b00301007387 */ /* 0x0005e80000100800 */
[----:B------:R3:W-:Y:S01]  /*5ff0*/  STL [R1+0x9c], R2 ;  /* 0x00009c0201007387 */ /* 0x0007e20000100800 */
[----:B------:R-:W-:Y:S02]  /*6000*/  IMAD.X R4, RZ, RZ, R35, P6 ;  /* 0x000000ffff047224 */ /* 0x000fe400030e0623 */
[----:B-1----:R-:W-:Y:S01]  /*6010*/  IMAD.X R0, RZ, RZ, R191, P1 ;  /* 0x000000ffff007224 */ /* 0x002fe200008e06bf */
[----:B--2---:R-:W-:-:S04]  /*6020*/  IADD3 R3, P1, R32, 0x80, RZ ;  /* 0x0000008020037810 */ /* 0x004fc80007f3e0ff */
[----:B------:R1:W-:Y:S01]  /*6030*/  STL [R1+0xa8], R0 ;  /* 0x0000a80001007387 */ /* 0x0003e20000100800 */
[----:B---3--:R-:W-:-:S03]  /*6040*/  IMAD.X R2, RZ, RZ, R191, P0 ;  /* 0x000000ffff027224 */ /* 0x008fc600000e06bf */
[----:B------:R-:W-:Y:S04]  /*6050*/  STL [R1+0x94], R3 ;  /* 0x0000940301007387 */ /* 0x000fe80000100800 */
[----:B------:R2:W-:Y:S01]  /*6060*/  STL [R1+0xa0], R2 ;  /* 0x0000a00201007387 */ /* 0x0005e20000100800 */
[----:B-1----:R-:W-:-:S05]  /*6070*/  IADD3 R0, P0, R32, 0xc0, RZ ;  /* 0x000000c020007810 */ /* 0x002fca0007f1e0ff */
[----:B------:R1:W-:Y:S01]  /*6080*/  STL [R1+0x8c], R0 ;  /* 0x00008c0001007387 */ /* 0x0003e20000100800 */
[----:B--2---:R-:W-:-:S03]  /*6090*/  IMAD.X R2, RZ, RZ, R35, P1 ;  /* 0x000000ffff027224 */ /* 0x004fc600008e0623 */
[----:B------:R2:W-:Y:S04]  /*60a0*/  STL [R1+0x98], R4 ;  /* 0x0000980401007387 */ /* 0x0005e80000100800 */
[----:B------:R2:W-:Y:S01]  /*60b0*/  STL [R1+0x90], R2 ;  /* 0x0000900201007387 */ /* 0x0005e20000100800 */
[----:B-1----:R-:W-:-:S05]  /*60c0*/  IMAD.X R0, RZ, RZ, R35, P0 ;  /* 0x000000ffff007224 */ /* 0x002fca00000e0623 */
[----:B------:R2:W-:Y:S01]  /*60d0*/  STL [R1+0x88], R0 ;  /* 0x0000880001007387 */ /* 0x0005e20000100800 */
[----:B------:R-:W-:-:S03]  /*60e0*/  IMAD.MOV.U32 R3, RZ, RZ, R133 ;  /* 0x000000ffff037224 */ /* 0x000fc600078e0085 */
.L_x_535:
[----:B------:R-:W3:Y:S01]  /*60f0*/  LDL.64 R26, [R1+0xd0] ;  /* 0x0000d000011a7983 */ /* 0x000ee20000100a00 */
[----:B------:R-:W-:Y:S01]  /*6100*/  UISETP.GE.AND UP2, UPT, UR18, URZ, UPT ;  /* 0x0000003f1200728c */ /* 0x000fe2000bf46270 */
[----:B------:R-:W-:Y:S04]  /*6110*/  DEPBAR.LE SB0, 0x0 ;  /* 0x000080000000791a */ /* 0x000fe80000000000 */
[----:B------:R-:W4:Y:S01]  /*6120*/  LDL.64 R22, [R1+0xc0] ;  /* 0x0000c00001167983 */ /* 0x000f220000100a00 */
[----:B------:R-:W-:Y:S01]  /*6130*/  PLOP3.LUT P0, PT, PT, PT, UP2, 0x80, 0x0 ;  /* 0x000000000000781c */ /* 0x000fe20003f0f028 */
[----:B------:R-:W-:Y:S04]  /*6140*/  UIADD3 UR17, UR18, -0x1, URZ ;  /* 0xffffffff12117890 */ /* 0x000fe8000fffe03f */
[----:B--2---:R-:W2:Y:S01]  /*6150*/  LDL R24, [R1+0xb4] ;  /* 0x0000b40001187983 */ /* 0x004ea20000100800 */
[----:B------:R-:W-:Y:S02]  /*6160*/  @UP2 USHF.R.S32.HI UR11, URZ, 0x1f, UR18 ;  /* 0x0000001f3f0b2899 */ /* 0x000fe40008011412 */
[----:B------:R-:W-:Y:S01]  /*6170*/  @UP2 UIMAD.WIDE.U32 UR20, UR18, UR6, URZ ;  /* 0x00000006121422a5 */ /* 0x000fe2000f8e003f */
[----:B------:R-:W2:Y:S01]  /*6180*/  LDL R28, [R1+0xb0] ;  /* 0x0000b000011c7983 */ /* 0x000ea20000100800 */
[----:B------:R-:W-:Y:S02]  /*6190*/  @UP2 UIMAD UR11, UR11, UR6, URZ ;  /* 0x000000060b0b22a4 */ /* 0x000fe4000f8e023f */
[----:B------:R-:W-:Y:S01]  /*61a0*/  @UP2 USHF.L.U32 UR14, UR20, 0x6, URZ ;  /* 0x00000006140e2899 */ /* 0x000fe2000800063f */
[----:B------:R-:W2:Y:S01]  /*61b0*/  LDL R33, [R1+0xac] ;  /* 0x0000ac0001217983 */ /* 0x000ea20000100800 */
[----:B------:R-:W-:Y:S03]  /*61c0*/  @UP2 UIMAD UR11, UR18, UR7, UR11 ;  /* 0x00000007120b22a4 */ /* 0x000fe6000f8e020b */
[----:B------:R-:W2:Y:S01]  /*61d0*/  LDL R31, [R1+0xa4] ;  /* 0x0000a400011f7983 */ /* 0x000ea20000100800 */
[----:B------:R-:W-:Y:S03]  /*61e0*/  @UP2 UIADD3 UR11, UR21, UR11, URZ ;  /* 0x0000000b150b2290 */ /* 0x000fe6000fffe03f */
[----:B------:R-:W2:Y:S01]  /*61f0*/  LDL R30, [R1+0xa8] ;  /* 0x0000a800011e7983 */ /* 0x000ea20000100800 */
[----:B------:R-:W-:Y:S03]  /*6200*/  @UP2 USHF.L.U64.HI UR11, UR20, 0x6, UR11 ;  /* 0x00000006140b2899 */ /* 0x000fe6000801020b */
[----:B------:R-:W2:Y:S04]  /*6210*/  LDL R32, [R1+0xa0] ;  /* 0x0000a00001207983 */ /* 0x000ea80000100800 */
[----:B------:R-:W2:Y:S04]  /*6220*/  LDL R176, [R1+0x8] ;  /* 0x0000080001b07983 */ /* 0x000ea80000100800 */
[----:B------:R1:W-:Y:S04]  /*6230*/  STL [R1+0x12c], R131 ;  /* 0x00012c8301007387 */ /* 0x0003e80000100800 */
[----:B------:R-:W2:Y:S04]  /*6240*/  LDL R180, [R1+0x44] ;  /* 0x0000440001b47983 */ /* 0x000ea80000100800 */
[----:B------:R-:W2:Y:S04]  /*6250*/  LDL R184, [R1+0x40] ;  /* 0x0000400001b87983 */ /* 0x000ea80000100800 */
[----:B------:R-:W2:Y:S04]  /*6260*/  LDL R135, [R1+0x3c] ;  /* 0x00003c0001877983 */ /* 0x000ea80000100800 */
[----:B------:R-:W-:Y:S08]  /*6270*/  BAR.SYNC.DEFER_BLOCKING 0x0 ;  /* 0x0000000000007b1d */ /* 0x000ff00000010000 */
[----:B------:R-:W2:Y:S08]  /*6280*/  LDSM.16.M88.4 R8, [R248+0x10100] ;  /* 0x01010000f808783b */ /* 0x000eb00000000200 */
[----:B-1----:R-:W2:Y:S04]  /*6290*/  LDL R131, [R1+0x48] ;  /* 0x0000480001837983 */ /* 0x002ea80000100800 */
[----:B------:R-:W1:Y:S01]  /*62a0*/  LDSM.16.M88.4 R16, [R248+0x10900] ;  /* 0x01090000f810783b */ /* 0x000e620000000200 */
[----:B---3--:R-:W-:Y:S04]  /*62b0*/  @P0 IADD3 R0, P6, R26, UR14, RZ ;  /* 0x0000000e1a000c10 */ /* 0x008fe8000ffde0ff */
[----:B----4-:R-:W-:Y:S02]  /*62c0*/  @P0 IADD3.X R4, R23, UR11, RZ, P6, !PT ;  /* 0x0000000b17040c10 */ /* 0x010fe4000b7fe4ff */
[----:B------:R-:W-:Y:S02]  /*62d0*/  @P0 LEA R14, P6, R0, c[0x0][0x1f8], 0x1 ;  /* 0x00007e00000e0a11 */ /* 0x000fe400078c08ff */
[----:B--2---:R-:W-:Y:S02]  /*62e0*/  @P0 IADD3 R2, P1, R24, UR14, RZ ;  /* 0x0000000e18020c10 */ /* 0x004fe4000ff3e0ff */
[----:B------:R-:W-:Y:S02]  /*62f0*/  @P0 LEA.HI.X R15, R0, c[0x0][0x1fc], R4, 0x1, P6 ;  /* 0x00007f00000f0a11 */ /* 0x000fe400030f0c04 */
[----:B------:R-:W-:Y:S02]  /*6300*/  @P0 IADD3.X R5, R28, UR11, RZ, P1, !PT ;  /* 0x0000000b1c050c10 */ /* 0x000fe40008ffe4ff */
[C---:B------:R-:W-:Y:S02]  /*6310*/  @P0 LEA R12, P1, R2.reuse, c[0x0][0x1f8], 0x1 ;  /* 0x00007e00020c0a11 */ /* 0x040fe400078208ff */
[----:B------:R-:W-:Y:S02]  /*6320*/  @P0 IADD3 R0, P6, R33, UR14, RZ ;  /* 0x0000000e21000c10 */ /* 0x000fe4000ffde0ff */
[----:B------:R-:W-:Y:S02]  /*6330*/  @P0 LEA.HI.X R13, R2, c[0x0][0x1fc], R5, 0x1, P1 ;  /* 0x00007f00020d0a11 */ /* 0x000fe400008f0c05 */
[----:B------:R-:W-:Y:S02]  /*6340*/  @P0 LEA R6, P1, R0, c[0x0][0x1f8], 0x1 ;  /* 0x00007e0000060a11 */ /* 0x000fe400078208ff */
[----:B------:R-:W-:Y:S02]  /*6350*/  @P0 IADD3.X R4, R30, UR11, RZ, P6, !PT ;  /* 0x0000000b1e040c10 */ /* 0x000fe4000b7fe4ff */
[----:B------:R-:W-:Y:S01]  /*6360*/  @P0 IADD3 R2, P6, R31, UR14, RZ ;  /* 0x0000000e1f020c10 */ /* 0x000fe2000ffde0ff */
[----:B------:R-:W-:Y:S01]  /*6370*/  @UP2 ULEA UR14, UP0, UR6, UR14, 0x5 ;  /* 0x0000000e060e2291 */ /* 0x000fe2000f80283f */
[----:B------:R-:W-:Y:S02]  /*6380*/  @P0 LEA.HI.X R7, R0, c[0x0][0x1fc], R4, 0x1, P1 ;  /* 0x00007f0000070a11 */ /* 0x000fe400008f0c04 */
[----:B------:R-:W-:Y:S01]  /*6390*/  @P0 IADD3.X R0, R32, UR11, RZ, P6, !PT ;  /* 0x0000000b20000c10 */ /* 0x000fe2000b7fe4ff */
[----:B------:R-:W-:Y:S01]  /*63a0*/  @UP2 ULEA.HI.X UR11, UR6, UR11, UR7, 0x5, UP0 ;  /* 0x0000000b060b2291 */ /* 0x000fe200080f2c07 */
[----:B------:R-:W-:Y:S01]  /*63b0*/  @P0 LEA R20, P1, R2, c[0x0][0x1f8], 0x1 ;  /* 0x00007e0002140a11 */ /* 0x000fe200078208ff */
[----:B------:R-:W-:Y:S01]  /*63c0*/  LDSM.16.M88.4 R176, [R176] ;  /* 0x00000000b0b0783b */ /* 0x000fe20000000200 */
[----:B------:R-:W-:Y:S01]  /*63d0*/  @P0 IADD3 R4, P6, R26, UR14, RZ ;  /* 0x0000000e1a040c10 */ /* 0x000fe2000ffde0ff */
[----:B------:R-:W-:Y:S01]  /*63e0*/  UISETP.GE.AND UP2, UPT, UR18, 0x1, UPT ;  /* 0x000000011200788c */ /* 0x000fe2000bf46270 */
[----:B------:R-:W-:Y:S02]  /*63f0*/  @P0 LEA.HI.X R21, R2, c[0x0][0x1fc], R0, 0x1, P1 ;  /* 0x00007f0002150a11 */ /* 0x000fe400008f0c00 */
[----:B------:R-:W-:Y:S02]  /*6400*/  @P0 IADD3 R0, P1, R24, UR14, RZ ;  /* 0x0000000e18000c10 */ /* 0x000fe4000ff3e0ff */
[----:B------:R-:W-:Y:S01]  /*6410*/  @P0 IADD3.X R2, R23, UR11, RZ, P6, !PT ;  /* 0x0000000b17020c10 */ /* 0x000fe2000b7fe4ff */
[----:B------:R-:W2:Y:S01]  /*6420*/  LDSM.16.M88.4 R24, [R248+0x11100] ;  /* 0x01110000f818783b */ /* 0x000ea20000000200 */
[----:B------:R-:W-:Y:S02]  /*6430*/  @P0 IADD3.X R5, R28, UR11, RZ, P1, !PT ;  /* 0x0000000b1c050c10 */ /* 0x000fe40008ffe4ff */
[----:B------:R-:W-:Y:S02]  /*6440*/  @P0 LEA R28, P1, R0, c[0x0][0x1f8], 0x1 ;  /* 0x00007e00001c0a11 */ /* 0x000fe400078208ff */
[----:B------:R-:W-:Y:S01]  /*6450*/  @P0 LEA R22, P6, R4, c[0x0][0x1f8], 0x1 ;  /* 0x00007e0004160a11 */ /* 0x000fe200078c08ff */
[----:B------:R-:W-:Y:S01]  /*6460*/  @UP2 UIMAD.WIDE.U32 UR20, UR17, UR4, URZ ;  /* 0x00000004111422a5 */ /* 0x000fe2000f8e003f */
[----:B------:R-:W-:Y:S01]  /*6470*/  @P0 LEA.HI.X R29, R0, c[0x0][0x1fc], R5, 0x1, P1 ;  /* 0x00007f00001d0a11 */ /* 0x000fe200008f0c05 */
[----:B------:R-:W-:Y:S01]  /*6480*/  LDSM.16.M88.4 R180, [R180] ;  /* 0x00000000b4b4783b */ /* 0x000fe20000000200 */
[----:B------:R-:W-:Y:S02]  /*6490*/  @P0 IADD3 R0, P1, R31, UR14, RZ ;  /* 0x0000000e1f000c10 */ /* 0x000fe4000ff3e0ff */
[----:B------:R-:W-:Y:S02]  /*64a0*/  @P0 LEA.HI.X R23, R4, c[0x0][0x1fc], R2, 0x1, P6 ;  /* 0x00007f0004170a11 */ /* 0x000fe400030f0c02 */
[----:B------:R-:W-:Y:S02]  /*64b0*/  @P0 IADD3.X R5, R32, UR11, RZ, P1, !PT ;  /* 0x0000000b20050c10 */ /* 0x000fe40008ffe4ff */
[C---:B------:R-:W-:Y:S01]  /*64c0*/  @P0 LEA R132, P1, R0.reuse, c[0x0][0x1f8], 0x1 ;  /* 0x00007e0000840a11 */ /* 0x040fe200078208ff */
[----:B------:R-:W-:Y:S01]  /*64d0*/  LDSM.16.M88.4 R184, [R184] ;  /* 0x00000000b8b8783b */ /* 0x000fe20000000200 */
[----:B------:R-:W-:Y:S01]  /*64e0*/  @P0 IADD3 R2, P6, R33, UR14, RZ ;  /* 0x0000000e21020c10 */ /* 0x000fe2000ffde0ff */
[----:B------:R-:W-:Y:S01]  /*64f0*/  @UP2 USHF.L.U32 UR14, UR20, 0x6, URZ ;  /* 0x00000006140e2899 */ /* 0x000fe2000800063f */
[----:B------:R-:W-:Y:S02]  /*6500*/  @P0 LEA.HI.X R133, R0, c[0x0][0x1fc], R5, 0x1, P1 ;  /* 0x00007f0000850a11 */ /* 0x000fe400008f0c05 */
[----:B------:R-:W-:Y:S01]  /*6510*/  @P0 IADD3.X R4, R30, UR11, RZ, P6, !PT ;  /* 0x0000000b1e040c10 */ /* 0x000fe2000b7fe4ff */
[----:B------:R-:W-:Y:S01]  /*6520*/  UIMAD UR11, UR18, UR8, 0x1 ;  /* 0x00000001120b74a4 */ /* 0x000fe2000f8e0208 */
[C---:B------:R-:W-:Y:S01]  /*6530*/  @P0 LEA R30, P6, R2.reuse, c[0x0][0x1f8], 0x1 ;  /* 0x00007e00021e0a11 */ /* 0x040fe200078c08ff */
[----:B------:R-:W3:Y:S03]  /*6540*/  LDL R0, [R1+0x4] ;  /* 0x0000040001007983 */ /* 0x000ee60000100800 */
[----:B------:R-:W-:Y:S01]  /*6550*/  @P0 LEA.HI.X R31, R2, c[0x0][0x1fc], R4, 0x1, P6 ;  /* 0x00007f00021f0a11 */ /* 0x000fe200030f0c04 */
[----:B------:R-:W4:Y:S08]  /*6560*/  LDSM.16.M88.4 R32, [R248+0x11900] ;  /* 0x01190000f820783b */ /* 0x000f300000000200 */
[----:B------:R1:W1:Y:S08]  /*6570*/  LDSM.16.M88.4 R188, [R135] ;  /* 0x0000000087bc783b */ /* 0x0002700000000200 */
        /* <DEDUP_REMOVED lines=8> */
[----:B------:R4:W-:Y:S01]  /*6600*/  @P0 LDGSTS.E.BYPASS.LTC128B.128 [R131+0x3100], [R28.64], !P4 ;  /* 0x031000001c830fae */ /* 0x0009e2000e101d56 */
[C---:B-1---5:R-:W-:Y:S07]  /*6610*/  HMMA.16816.F32 R4, R168.reuse, R8, RZ ;  /* 0x00000008a804723c */ /* 0x062fee00000018ff */
[----:B------:R4:W-:Y:S01]  /*6620*/  @P0 LDGSTS.E.BYPASS.LTC128B.128 [R131+0x5100], [R30.64], !P3 ;  /* 0x051000001e830fae */ /* 0x0009e2000d901d56 */
[C---:B------:R-:W-:Y:S07]  /*6630*/  HMMA.16816.F32 R8, R168.reuse, R10, RZ ;  /* 0x0000000aa808723c */ /* 0x040fee00000018ff */
[----:B------:R1:W-:Y:S01]  /*6640*/  @P0 LDGSTS.E.BYPASS.LTC128B.128 [R131+0x7100], [R132.64], !P2 ;  /* 0x0710000084830fae */ /* 0x0003e2000d101d56 */
[----:B------:R-:W-:Y:S01]  /*6650*/  PLOP3.LUT P0, PT, PT, PT, UP1, 0x80, 0x0 ;  /* 0x000000000000781c */ /* 0x000fe20003f0f018 */
[C---:B------:R-:W-:Y:S06]  /*6660*/  HMMA.16816.F32 R12, R168.reuse, R16, RZ ;  /* 0x00000010a80c723c */ /* 0x040fec00000018ff */
[----:B------:R-:W3:Y:S02]  /*6670*/  LDL R135, [R1+0x30] ;  /* 0x0000300001877983 */ /* 0x000ee40000100800 */
[C---:B------:R-:W-:Y:S02]  /*6680*/  HMMA.16816.F32 R16, R168.reuse, R18, RZ ;  /* 0x00000012a810723c */ /* 0x040fe400000018ff */
[----:B------:R-:W0:Y:S06]  /*6690*/  LDGDEPBAR ;  /* 0x00000000000079af */ /* 0x000e2c0000000000 */
[C---:B--2---:R-:W-:Y:S02]  /*66a0*/  HMMA.16816.F32 R20, R168.reuse, R24, RZ ;  /* 0x00000018a814723c */ /* 0x044fe400000018ff */
[----:B------:R-:W2:Y:S06]  /*66b0*/  LDL R2, [R1+0x2c] ;  /* 0x00002c0001027983 */ /* 0x000eac0000100800 */
[C---:B------:R-:W-:Y:S01]  /*66c0*/  HMMA.16816.F32 R24, R168.reuse, R26, RZ ;  /* 0x0000001aa818723c */ /* 0x040fe200000018ff */
[----:B-1----:R-:W2:Y:S04]  /*66d0*/  LDL R132, [R1+0x38] ;  /* 0x0000380001847983 */ /* 0x002ea80000100800 */
[----:B------:R-:W2:Y:S03]  /*66e0*/  LDL R133, [R1+0x34] ;  /* 0x0000340001857983 */ /* 0x000ea60000100800 */
[C---:B----4-:R-:W-:Y:S01]  /*66f0*/  HMMA.16816.F32 R28, R168.reuse, R32, RZ ;  /* 0x00000020a81c723c */ /* 0x050fe200000018ff */
[----:B------:R-:W-:Y:S04]  /*6700*/  STL [R1+0xf4], R168 ;  /* 0x0000f4a801007387 */ /* 0x000fe80000100800 */
[----:B------:R-:W-:Y:S03]  /*6710*/  STL [R1+0xf0], R169 ;  /* 0x0000f0a901007387 */ /* 0x000fe60000100800 */
[----:B------:R-:W-:Y:S01]  /*6720*/  HMMA.16816.F32 R32, R168, R34, RZ ;  /* 0x00000022a820723c */ /* 0x000fe200000018ff */
[----:B------:R-:W-:Y:S04]  /*6730*/  STL [R1+0xec], R170 ;  /* 0x0000ecaa01007387 */ /* 0x000fe80000100800 */
[----:B------:R1:W-:Y:S03]  /*6740*/  STL [R1+0xe8], R171 ;  /* 0x0000e8ab01007387 */ /* 0x0003e60000100800 */
        /* <DEDUP_REMOVED lines=20> */
[----:B-1----:R-:W4:Y:S03]  /*6890*/  LDL R171, [R1+0x90] ;  /* 0x0000900001ab7983 */ /* 0x002f260000100800 */
[----:B------:R-:W-:Y:S01]  /*68a0*/  HMMA.16816.F32 R32, R172, R190, R32 ;  /* 0x000000beac20723c */ /* 0x000fe20000001820 */
[----:B------:R-:W2:Y:S04]  /*68b0*/  LDL R168, [R1+0xe0] ;  /* 0x0000e00001a87983 */ /* 0x000ea80000100800 */
[----:B------:R-:W2:Y:S04]  /*68c0*/  LDL R170, [R1+0x8c] ;  /* 0x00008c0001aa7983 */ /* 0x000ea80000100800 */
[----:B------:R-:W2:Y:S04]  /*68d0*/  LDL R169, [R1+0x88] ;  /* 0x0000880001a97983 */ /* 0x000ea80000100800 */
[----:B---3--:R-:W1:Y:S08]  /*68e0*/  LDSM.16.M88.4 R176, [R0+0x10100] ;  /* 0x0101000000b0783b */ /* 0x008e700000000200 */
[----:B------:R-:W3:Y:S08]  /*68f0*/  LDSM.16.M88.4 R180, [R0+0x10900] ;  /* 0x0109000000b4783b */ /* 0x000ef00000000200 */
[----:B------:R-:W-:Y:S01]  /*6900*/  LDSM.16.M88.4 R184, [R0+0x11900] ;  /* 0x0119000000b8783b */ /* 0x000fe20000000200 */
[C---:B-1----:R-:W-:Y:S08]  /*6910*/  HMMA.16816.F32 R4, R192.reuse, R176, R4 ;  /* 0x000000b0c004723c */ /* 0x042ff00000001804 */
[C---:B------:R-:W-:Y:S01]  /*6920*/  HMMA.16816.F32 R8, R192.reuse, R178, R8 ;  /* 0x000000b2c008723c */ /* 0x040fe20000001808 */
[----:B------:R-:W1:Y:S07]  /*6930*/  LDSM.16.M88.4 R176, [R0+0x11100] ;  /* 0x0111000000b0783b */ /* 0x000e6e0000000200 */
[C---:B---3--:R-:W-:Y:S08]  /*6940*/  HMMA.16816.F32 R12, R192.reuse, R180, R12 ;  /* 0x000000b4c00c723c */ /* 0x048ff0000000180c */
[C---:B------:R-:W-:Y:S01]  /*6950*/  HMMA.16816.F32 R16, R192.reuse, R182, R16 ;  /* 0x000000b6c010723c */ /* 0x040fe20000001810 */
[----:B------:R-:W3:Y:S07]  /*6960*/  LDSM.16.M88.4 R180, [R251] ;  /* 0x00000000fbb4783b */ /* 0x000eee0000000200 */
[C---:B-1----:R-:W-:Y:S08]  /*6970*/  HMMA.16816.F32 R20, R192.reuse, R176, R20 ;  /* 0x000000b0c014723c */ /* 0x042ff00000001814 */
[C---:B------:R-:W-:Y:S01]  /*6980*/  HMMA.16816.F32 R24, R192.reuse, R178, R24 ;  /* 0x000000b2c018723c */ /* 0x040fe20000001818 */
[----:B------:R-:W1:Y:S07]  /*6990*/  LDSM.16.M88.4 R176, [R251+0x800] ;  /* 0x00080000fbb0783b */ /* 0x000e6e0000000200 */
[C---:B------:R-:W-:Y:S08]  /*69a0*/  HMMA.16816.F32 R28, R192.reuse, R184, R28 ;  /* 0x000000b8c01c723c */ /* 0x040ff0000000181c */
[----:B------:R-:W-:Y:S01]  /*69b0*/  HMMA.16816.F32 R32, R192, R186, R32 ;  /* 0x000000bac020723c */ /* 0x000fe20000001820 */
[----:B------:R-:W1:Y:S07]  /*69c0*/  LDSM.16.M88.4 R184, [R251+0x1000] ;  /* 0x00100000fbb8783b */ /* 0x000e6e0000000200 */
[C---:B---3--:R-:W-:Y:S08]  /*69d0*/  HMMA.16816.F32 R4, R196.reuse, R180, R4 ;  /* 0x000000b4c404723c */ /* 0x048ff00000001804 */
[C---:B------:R-:W-:Y:S01]  /*69e0*/  HMMA.16816.F32 R8, R196.reuse, R182, R8 ;  /* 0x000000b6c408723c */ /* 0x040fe20000001808 */
[----:B------:R-:W3:Y:S07]  /*69f0*/  LDSM.16.M88.4 R180, [R251+0x1800] ;  /* 0x00180000fbb4783b */ /* 0x000eee0000000200 */
[C---:B-1----:R-:W-:Y:S08]  /*6a00*/  HMMA.16816.F32 R12, R196.reuse, R176, R12 ;  /* 0x000000b0c40c723c */ /* 0x042ff0000000180c */
[C---:B------:R-:W-:Y:S01]  /*6a10*/  HMMA.16816.F32 R16, R196.reuse, R178, R16 ;  /* 0x000000b2c410723c */ /* 0x040fe20000001810 */
[----:B------:R-:W1:Y:S07]  /*6a20*/  LDSM.16.M88.4 R176, [R248+0x12100] ;  /* 0x01210000f8b0783b */ /* 0x000e6e0000000200 */
[C---:B------:R-:W-:Y:S08]  /*6a30*/  HMMA.16816.F32 R20, R196.reuse, R184, R20 ;  /* 0x000000b8c414723c */ /* 0x040ff00000001814 */
[C---:B------:R-:W-:Y:S01]  /*6a40*/  HMMA.16816.F32 R24, R196.reuse, R186, R24 ;  /* 0x000000bac418723c */ /* 0x040fe20000001818 */
[----:B------:R-:W2:Y:S07]  /*6a50*/  LDSM.16.M88.4 R184, [R248+0x12900] ;  /* 0x01290000f8b8783b */ /* 0x000eae0000000200 */
[C---:B---3--:R-:W-:Y:S08]  /*6a60*/  HMMA.16816.F32 R28, R196.reuse, R180, R28 ;  /* 0x000000b4c41c723c */ /* 0x048ff0000000181c */
[----:B------:R-:W-:Y:S01]  /*6a70*/  HMMA.16816.F32 R32, R196, R182, R32 ;  /* 0x000000b6c420723c */ /* 0x000fe20000001820 */
[----:B------:R-:W3:Y:S07]  /*6a80*/  LDSM.16.M88.4 R180, [R248+0x13100] ;  /* 0x01310000f8b4783b */ /* 0x000eee0000000200 */
[C---:B-1----:R-:W-:Y:S08]  /*6a90*/  HMMA.16816.F32 R4, R200.reuse, R176, R4 ;  /* 0x000000b0c804723c */ /* 0x042ff00000001804 */
[C---:B------:R-:W-:Y:S01]  /*6aa0*/  HMMA.16816.F32 R8, R200.reuse, R178, R8 ;  /* 0x000000b2c808723c */ /* 0x040fe20000001808 */
[----:B------:R-:W1:Y:S07]  /*6ab0*/  LDSM.16.M88.4 R176, [R248+0x13900] ;  /* 0x01390000f8b0783b */ /* 0x000e6e0000000200 */
[C---:B--2---:R-:W-:Y:S08]  /*6ac0*/  HMMA.16816.F32 R12, R200.reuse, R184, R12 ;  /* 0x000000b8c80c723c */ /* 0x044ff0000000180c */
[C---:B------:R-:W-:Y:S01]  /*6ad0*/  HMMA.16816.F32 R16, R200.reuse, R186, R16 ;  /* 0x000000bac810723c */ /* 0x040fe20000001810 */
[----:B------:R2:W4:Y:S07]  /*6ae0*/  LDSM.16.M88.4 R184, [R132] ;  /* 0x0000000084b8783b */ /* 0x00052e0000000200 */
[C---:B---3--:R-:W-:Y:S08]  /*6af0*/  HMMA.16816.F32 R20, R200.reuse, R180, R20 ;  /* 0x000000b4c814723c */ /* 0x048ff00000001814 */
[C---:B------:R-:W-:Y:S01]  /*6b00*/  HMMA.16816.F32 R24, R200.reuse, R182, R24 ;  /* 0x000000b6c818723c */ /* 0x040fe20000001818 */
[----:B------:R3:W3:Y:S07]  /*6b10*/  LDSM.16.M88.4 R180, [R133] ;  /* 0x0000000085b4783b */ /* 0x0006ee0000000200 */
[C---:B-1----:R-:W-:Y:S01]  /*6b20*/  HMMA.16816.F32 R28, R200.reuse, R176, R28 ;  /* 0x000000b0c81c723c */ /* 0x042fe2000000181c */
[----:B--2---:R-:W2:Y:S07]  /*6b30*/  LDL R132, [R1+0x20] ;  /* 0x0000200001847983 */ /* 0x004eae0000100800 */
[----:B------:R-:W-:Y:S01]  /*6b40*/  HMMA.16816.F32 R32, R200, R178, R32 ;  /* 0x000000b2c820723c */ /* 0x000fe20000001820 */
[----:B------:R1:W1:Y:S07]  /*6b50*/  LDSM.16.M88.4 R176, [R135] ;  /* 0x0000000087b0783b */ /* 0x00026e0000000200 */
[C---:B----4-:R-:W-:Y:S01]  /*6b60*/  HMMA.16816.F32 R4, R204.reuse, R184, R4 ;  /* 0x000000b8cc04723c */ /* 0x050fe20000001804 */
[----:B---3--:R-:W3:Y:S07]  /*6b70*/  LDL R133, [R1+0x24] ;  /* 0x0000240001857983 */ /* 0x008eee0000100800 */
[C---:B------:R-:W-:Y:S01]  /*6b80*/  HMMA.16816.F32 R8, R204.reuse, R186, R8 ;  /* 0x000000bacc08723c */ /* 0x040fe20000001808 */
[----:B------:R4:W4:Y:S07]  /*6b90*/  LDSM.16.M88.4 R184, [R2] ;  /* 0x0000000002b8783b */ /* 0x00092e0000000200 */
[C---:B------:R-:W-:Y:S01]  /*6ba0*/  HMMA.16816.F32 R12, R204.reuse, R180, R12 ;  /* 0x000000b4cc0c723c */ /* 0x040fe2000000180c */
[----:B-1----:R-:W3:Y:S07]  /*6bb0*/  LDL R135, [R1+0x28] ;  /* 0x0000280001877983 */ /* 0x002eee0000100800 */
[C---:B------:R-:W-:Y:S01]  /*6bc0*/  HMMA.16816.F32 R16, R204.reuse, R182, R16 ;  /* 0x000000b6cc10723c */ /* 0x040fe20000001810 */
[----:B------:R-:W1:Y:S07]  /*6bd0*/  LDSM.16.M88.4 R180, [R0+0x12100] ;  /* 0x0121000000b4783b */ /* 0x000e6e0000000200 */
[C---:B------:R-:W-:Y:S01]  /*6be0*/  HMMA.16816.F32 R20, R204.reuse, R176, R20 ;  /* 0x000000b0cc14723c */ /* 0x040fe20000001814 */
[----:B----4-:R-:W4:Y:S07]  /*6bf0*/  LDL R2, [R1+0x1c] ;  /* 0x00001c0001027983 */ /* 0x010f2e0000100800 */
        /* <DEDUP_REMOVED lines=38> */
[----:B--2---:R1:W-:Y:S08]  /*6e60*/  LDSM.16.M88.4 R184, [R132] ;  /* 0x0000000084b8783b */ /* 0x0043f00000000200 */
[----:B---3--:R2:W-:Y:S08]  /*6e70*/  LDSM.16.M88.4 R176, [R133] ;  /* 0x0000000085b0783b */ /* 0x0085f00000000200 */
[----:B-1----:R-:W3:Y:S04]  /*6e80*/  LDL R132, [R1+0x10] ;  /* 0x0000100001847983 */ /* 0x002ee80000100800 */
[----:B------:R1:W4:Y:S08]  /*6e90*/  LDSM.16.M88.4 R180, [R135] ;  /* 0x0000000087b4783b */ /* 0x0003300000000200 */
[----:B--2---:R-:W2:Y:S04]  /*6ea0*/  LDL R133, [R1+0x14] ;  /* 0x0000140001857983 */ /* 0x004ea80000100800 */
[----:B-1----:R-:W2:Y:S01]  /*6eb0*/  LDL R135, [R1+0x18] ;  /* 0x0000180001877983 */ /* 0x002ea20000100800 */
[C---:B----4-:R-:W-:Y:S08]  /*6ec0*/  HMMA.16816.F32 R4, R220.reuse, R180, R4 ;  /* 0x000000b4dc04723c */ /* 0x050ff00000001804 */
[C---:B------:R-:W-:Y:S01]  /*6ed0*/  HMMA.16816.F32 R8, R220.reuse, R182, R8 ;  /* 0x000000b6dc08723c */ /* 0x040fe20000001808 */
[----:B------:R1:W4:Y:S07]  /*6ee0*/  LDSM.16.M88.4 R180, [R2] ;  /* 0x0000000002b4783b */ /* 0x00032e0000000200 */
[C---:B------:R-:W-:Y:S08]  /*6ef0*/  HMMA.16816.F32 R12, R220.reuse, R176, R12 ;  /* 0x000000b0dc0c723c */ /* 0x040ff0000000180c */
[C---:B------:R-:W-:Y:S01]  /*6f00*/  HMMA.16816.F32 R16, R220.reuse, R178, R16 ;  /* 0x000000b2dc10723c */ /* 0x040fe20000001810 */
[----:B------:R-:W4:Y:S07]  /*6f10*/  LDSM.16.M88.4 R176, [R0+0x14100] ;  /* 0x0141000000b0783b */ /* 0x000f2e0000000200 */
[C---:B------:R-:W-:Y:S01]  /*6f20*/  HMMA.16816.F32 R20, R220.reuse, R184, R20 ;  /* 0x000000b8dc14723c */ /* 0x040fe20000001814 */
[----:B-1----:R-:W2:Y:S07]  /*6f30*/  LDL R2, [R1+0xc] ;  /* 0x00000c0001027983 */ /* 0x002eae0000100800 */
[C---:B------:R-:W-:Y:S01]  /*6f40*/  HMMA.16816.F32 R24, R220.reuse, R186, R24 ;  /* 0x000000badc18723c */ /* 0x040fe20000001818 */
[----:B------:R-:W1:Y:S07]  /*6f50*/  LDSM.16.M88.4 R184, [R0+0x14900] ;  /* 0x0149000000b8783b */ /* 0x000e6e0000000200 */
[C---:B----4-:R-:W-:Y:S08]  /*6f60*/  HMMA.16816.F32 R28, R220.reuse, R180, R28 ;  /* 0x000000b4dc1c723c */ /* 0x050ff0000000181c */
[----:B------:R-:W-:Y:S01]  /*6f70*/  HMMA.16816.F32 R32, R220, R182, R32 ;  /* 0x000000b6dc20723c */ /* 0x000fe20000001820 */
[----:B------:R-:W4:Y:S07]  /*6f80*/  LDSM.16.M88.4 R180, [R0+0x15100] ;  /* 0x0151000000b4783b */ /* 0x000f2e0000000200 */
[C---:B------:R-:W-:Y:S08]  /*6f90*/  HMMA.16816.F32 R4, R224.reuse, R176, R4 ;  /* 0x000000b0e004723c */ /* 0x040ff00000001804 */
[C---:B------:R-:W-:Y:S01]  /*6fa0*/  HMMA.16816.F32 R8, R224.reuse, R178, R8 ;  /* 0x000000b2e008723c */ /* 0x040fe20000001808 */
[----:B------:R-:W4:Y:S07]  /*6fb0*/  LDSM.16.M88.4 R176, [R0+0x15900] ;  /* 0x0159000000b0783b */ /* 0x000f2e0000000200 */
[C---:B-1----:R-:W-:Y:S08]  /*6fc0*/  HMMA.16816.F32 R12, R224.reuse, R184, R12 ;  /* 0x000000b8e00c723c */ /* 0x042ff0000000180c */
[C---:B------:R-:W-:Y:S01]  /*6fd0*/  HMMA.16816.F32 R16, R224.reuse, R186, R16 ;  /* 0x000000bae010723c */ /* 0x040fe20000001810 */
[----:B------:R-:W1:Y:S07]  /*6fe0*/  LDSM.16.M88.4 R184, [R251+0x4000] ;  /* 0x00400000fbb8783b */ /* 0x000e6e0000000200 */
[C---:B----4-:R-:W-:Y:S08]  /*6ff0*/  HMMA.16816.F32 R20, R224.reuse, R180, R20 ;  /* 0x000000b4e014723c */ /* 0x050ff00000001814 */
[C---:B------:R-:W-:Y:S01]  /*7000*/  HMMA.16816.F32 R24, R224.reuse, R182, R24 ;  /* 0x000000b6e018723c */ /* 0x040fe20000001818 */
[----:B------:R-:W4:Y:S07]  /*7010*/  LDSM.16.M88.4 R180, [R251+0x4800] ;  /* 0x00480000fbb4783b */ /* 0x000f2e0000000200 */
[C---:B------:R-:W-:Y:S08]  /*7020*/  HMMA.16816.F32 R28, R224.reuse, R176, R28 ;  /* 0x000000b0e01c723c */ /* 0x040ff0000000181c */
[----:B------:R-:W-:Y:S01]  /*7030*/  HMMA.16816.F32 R32, R224, R178, R32 ;  /* 0x000000b2e020723c */ /* 0x000fe20000001820 */
        /* <DEDUP_REMOVED lines=8> */
[C---:B------:R-:W-:Y:S01]  /*70c0*/  HMMA.16816.F32 R24, R228.reuse, R178, R24 ;  /* 0x000000b2e418723c */ /* 0x040fe20000001818 */
[----:B------:R-:W4:Y:S07]  /*70d0*/  LDSM.16.M88.4 R176, [R248+0x16900] ;  /* 0x01690000f8b0783b */ /* 0x000f2e0000000200 */
[C---:B-1----:R-:W-:Y:S08]  /*70e0*/  HMMA.16816.F32 R28, R228.reuse, R184, R28 ;  /* 0x000000b8e41c723c */ /* 0x042ff0000000181c */
[----:B------:R-:W-:Y:S01]  /*70f0*/  HMMA.16816.F32 R32, R228, R186, R32 ;  /* 0x000000bae420723c */ /* 0x000fe20000001820 */
[----:B------:R-:W1:Y:S07]  /*7100*/  LDSM.16.M88.4 R184, [R248+0x17100] ;  /* 0x01710000f8b8783b */ /* 0x000e6e0000000200 */
[C---:B----4-:R-:W-:Y:S08]  /*7110*/  HMMA.16816.F32 R4, R232.reuse, R180, R4 ;  /* 0x000000b4e804723c */ /* 0x050ff00000001804 */
[C---:B------:R-:W-:Y:S01]  /*7120*/  HMMA.16816.F32 R8, R232.reuse, R182, R8 ;  /* 0x000000b6e808723c */ /* 0x040fe20000001808 */
[----:B------:R-:W4:Y:S07]  /*7130*/  LDSM.16.M88.4 R180, [R248+0x17900] ;  /* 0x01790000f8b4783b */ /* 0x000f2e0000000200 */
[C---:B------:R-:W-:Y:S08]  /*7140*/  HMMA.16816.F32 R12, R232.reuse, R176, R12 ;  /* 0x000000b0e80c723c */ /* 0x040ff0000000180c */
[C---:B------:R-:W-:Y:S08]  /*7150*/  HMMA.16816.F32 R16, R232.reuse, R178, R16 ;  /* 0x000000b2e810723c */ /* 0x040ff00000001810 */
[C---:B-1----:R-:W-:Y:S08]  /*7160*/  HMMA.16816.F32 R20, R232.reuse, R184, R20 ;  /* 0x000000b8e814723c */ /* 0x042ff00000001814 */
[C---:B------:R-:W-:Y:S08]  /*7170*/  HMMA.16816.F32 R24, R232.reuse, R186, R24 ;  /* 0x000000bae818723c */ /* 0x040ff00000001818 */
[C---:B----4-:R-:W-:Y:S08]  /*7180*/  HMMA.16816.F32 R28, R232.reuse, R180, R28 ;  /* 0x000000b4e81c723c */ /* 0x050ff0000000181c */
[----:B------:R-:W-:Y:S01]  /*7190*/  HMMA.16816.F32 R32, R232, R182, R32 ;  /* 0x000000b6e820723c */ /* 0x000fe20000001820 */
[----:B---3--:R-:W-:Y:S08]  /*71a0*/  LDSM.16.M88.4 R180, [R132] ;  /* 0x0000000084b4783b */ /* 0x008ff00000000200 */
[----:B--2---:R-:W-:Y:S08]  /*71b0*/  LDSM.16.M88.4 R184, [R133] ;  /* 0x0000000085b8783b */ /* 0x004ff00000000200 */
[----:B------:R-:W1:Y:S02]  /*71c0*/  LDSM.16.M88.4 R176, [R135] ;  /* 0x0000000087b0783b */ /* 0x000e640000000200 */
[C---:B-1----:R-:W-:Y:S08]  /*71d0*/  HMMA.16816.F32 R4, R236.reuse, R176, R4 ;  /* 0x000000b0ec04723c */ /* 0x042ff00000001804 */
[C---:B------:R-:W-:Y:S01]  /*71e0*/  HMMA.16816.F32 R8, R236.reuse, R178, R8 ;  /* 0x000000b2ec08723c */ /* 0x040fe20000001808 */
[----:B------:R1:W2:Y:S07]  /*71f0*/  LDSM.16.M88.4 R176, [R2] ;  /* 0x0000000002b0783b */ /* 0x0002ae0000000200 */
[C---:B------:R-:W-:Y:S08]  /*7200*/  HMMA.16816.F32 R12, R236.reuse, R184, R12 ;  /* 0x000000b8ec0c723c */ /* 0x040ff0000000180c */
[C---:B------:R-:W-:Y:S01]  /*7210*/  HMMA.16816.F32 R16, R236.reuse, R186, R16 ;  /* 0x000000baec10723c */ /* 0x040fe20000001810 */
[----:B------:R-:W3:Y:S07]  /*7220*/  LDSM.16.M88.4 R184, [R0+0x16100] ;  /* 0x0161000000b8783b */ /* 0x000eee0000000200 */
[C---:B------:R-:W-:Y:S01]  /*7230*/  HMMA.16816.F32 R20, R236.reuse, R180, R20 ;  /* 0x000000b4ec14723c */ /* 0x040fe20000001814 */
[----:B-1----:R-:W4:Y:S07]  /*7240*/  LDL R2, [R1+0xd8] ;  /* 0x0000d80001027983 */ /* 0x002f2e0000100800 */
[C---:B------:R-:W-:Y:S01]  /*7250*/  HMMA.16816.F32 R24, R236.reuse, R182, R24 ;  /* 0x000000b6ec18723c */ /* 0x040fe20000001818 */
[----:B------:R-:W1:Y:S07]  /*7260*/  LDSM.16.M88.4 R180, [R0+0x16900] ;  /* 0x0169000000b4783b */ /* 0x000e6e0000000200 */
[C---:B--2---:R-:W-:Y:S08]  /*7270*/  HMMA.16816.F32 R28, R236.reuse, R176, R28 ;  /* 0x000000b0ec1c723c */ /* 0x044ff0000000181c */
[----:B------:R-:W-:Y:S01]  /*7280*/  HMMA.16816.F32 R32, R236, R178, R32 ;  /* 0x000000b2ec20723c */ /* 0x000fe20000001820 */
[----:B------:R-:W2:Y:S07]  /*7290*/  LDSM.16.M88.4 R176, [R0+0x17100] ;  /* 0x0171000000b0783b */ /* 0x000eae0000000200 */
[C---:B---3--:R-:W-:Y:S08]  /*72a0*/  HMMA.16816.F32 R4, R240.reuse, R184, R4 ;  /* 0x000000b8f004723c */ /* 0x048ff00000001804 */
[C---:B------:R-:W-:Y:S01]  /*72b0*/  HMMA.16816.F32 R8, R240.reuse, R186, R8 ;  /* 0x000000baf008723c */ /* 0x040fe20000001808 */
[----:B------:R3:W3:Y:S07]  /*72c0*/  LDSM.16.M88.4 R184, [R0+0x17900] ;  /* 0x0179000000b8783b */ /* 0x0006ee0000000200 */
[C---:B-1----:R-:W-:Y:S08]  /*72d0*/  HMMA.16816.F32 R12, R240.reuse, R180, R12 ;  /* 0x000000b4f00c723c */ /* 0x042ff0000000180c */
[C---:B------:R-:W-:Y:S01]  /*72e0*/  HMMA.16816.F32 R16, R240.reuse, R182, R16 ;  /* 0x000000b6f010723c */ /* 0x040fe20000001810 */
[----:B------:R-:W1:Y:S07]  /*72f0*/  LDSM.16.M88.4 R180, [R251+0x6000] ;  /* 0x00600000fbb4783b */ /* 0x000e6e0000000200 */
[C---:B--2---:R-:W-:Y:S01]  /*7300*/  HMMA.16816.F32 R20, R240.reuse, R176, R20 ;  /* 0x000000b0f014723c */ /* 0x044fe20000001814 */
[----:B---3--:R3:W4:Y:S07]  /*7310*/  LDL R0, [R1+0xdc] ;  /* 0x0000dc0001007983 */ /* 0x00872e0000100800 */
[C---:B------:R-:W-:Y:S01]  /*7320*/  HMMA.16816.F32 R24, R240.reuse, R178, R24 ;  /* 0x000000b2f018723c */ /* 0x040fe20000001818 */
[----:B------:R-:W3:Y:S07]  /*7330*/  LDSM.16.M88.4 R176, [R251+0x6800] ;  /* 0x00680000fbb0783b */ /* 0x000eee0000000200 */
[C---:B------:R-:W-:Y:S08]  /*7340*/  HMMA.16816.F32 R28, R240.reuse, R184, R28 ;  /* 0x000000b8f01c723c */ /* 0x040ff0000000181c */
[----:B------:R-:W-:Y:S08]  /*7350*/  HMMA.16816.F32 R32, R240, R186, R32 ;  /* 0x000000baf020723c */ /* 0x000ff00000001820 */
[C---:B-1----:R-:W-:Y:S08]  /*7360*/  HMMA.16816.F32 R4, R244.reuse, R180, R4 ;  /* 0x000000b4f404723c */ /* 0x042ff00000001804 */
[C---:B------:R-:W-:Y:S08]  /*7370*/  HMMA.16816.F32 R8, R244.reuse, R182, R8 ;  /* 0x000000b6f408723c */ /* 0x040ff00000001808 */
[C---:B---3--:R-:W-:Y:S01]  /*7380*/  HMMA.16816.F32 R12, R244.reuse, R176, R12 ;  /* 0x000000b0f40c723c */ /* 0x048fe2000000180c */
[----:B------:R-:W3:Y:S04]  /*7390*/  LDL R177, [R1+0x9c] ;  /* 0x00009c0001b17983 */ /* 0x000ee80000100800 */
[----:B------:R-:W3:Y:S03]  /*73a0*/  LDL R176, [R1+0x98] ;  /* 0x0000980001b07983 */ /* 0x000ee60000100800 */
[----:B------:R-:W-:Y:S01]  /*73b0*/  FMUL.FTZ R4, R4, c[0x0][0x320] ;  /* 0x0000c80004047a20 */ /* 0x000fe20000410000 */
[C---:B------:R-:W-:Y:S01]  /*73c0*/  HMMA.16816.F32 R16, R244.reuse, R178, R16 ;  /* 0x000000b2f410723c */ /* 0x040fe20000001810 */
[----:B------:R-:W3:Y:S02]  /*73d0*/  LDL.64 R178, [R1+0xb8] ;  /* 0x0000b80001b27983 */ /* 0x000ee40000100a00 */
[----:B------:R-:W1:Y:S01]  /*73e0*/  MUFU.TANH R190, R4 ;  /* 0x0000000400be7308 */ /* 0x000e620000002400 */
[----:B------:R-:W-:Y:S02]  /*73f0*/  FMUL.FTZ R5, R5, c[0x0][0x320] ;  /* 0x0000c80005057a20 */ /* 0x000fe40000410000 */
[----:B------:R-:W-:Y:S02]  /*7400*/  FMUL.FTZ R6, R6, c[0x0][0x320] ;  /* 0x0000c80006067a20 */ /* 0x000fe40000410000 */
[----:B------:R-:W-:Y:S04]  /*7410*/  FMUL.FTZ R7, R7, c[0x0][0x320] ;  /* 0x0000c80007077a20 */ /* 0x000fe80000410000 */
[----:B------:R-:W-:Y:S01]  /*7420*/  FMUL.FTZ R8, R8, c[0x0][0x320] ;  /* 0x0000c80008087a20 */ /* 0x000fe20000410000 */
[----:B------:R-:W1:Y:S01]  /*7430*/  MUFU.TANH R185, R5 ;  /* 0x0000000500b97308 */ /* 0x000e620000002400 */
        /* <DEDUP_REMOVED lines=11> */
[----:B------:R1:W1:Y:S01]  /*74f0*/  MUFU.TANH R181, R7 ;  /* 0x0000000700b57308 */ /* 0x0002620000002400 */
[----:B------:R-:W-:Y:S09]  /*7500*/  FMUL.FTZ R15, R15, c[0x0][0x320] ;  /* 0x0000c8000f0f7a20 */ /* 0x000ff20000410000 */
[----:B------:R-:W3:Y:S10]  /*7510*/  MUFU.TANH R180, R8 ;  /* 0x0000000800b47308 */ /* 0x000ef40000002400 */
[----:B------:R-:W3:Y:S01]  /*7520*/  MUFU.TANH R135, R9 ;  /* 0x0000000900877308 */ /* 0x000ee20000002400 */
[----:B-1----:R-:W1:Y:S09]  /*7530*/  LDSM.16.M88.4 R4, [R251+0x7000] ;  /* 0x00700000fb04783b */ /* 0x002e720000000200 */
[----:B------:R-:W1:Y:S10]  /*7540*/  MUFU.TANH R133, R10 ;  /* 0x0000000a00857308 */ /* 0x000e740000002400 */
[----:B------:R1:W-:Y:S10]  /*7550*/  MUFU.TANH R132, R11 ;  /* 0x0000000b00847308 */ /* 0x0003f40000002400 */
[----:B------:R-:W-:Y:S10]  /*7560*/  MUFU.TANH R14, R14 ;  /* 0x0000000e000e7308 */ /* 0x000ff40000002400 */
[----:B------:R-:W-:Y:S01]  /*7570*/  MUFU.TANH R187, R17 ;  /* 0x0000001100bb7308 */ /* 0x000fe20000002400 */
[C---:B-1----:R-:W-:Y:S01]  /*7580*/  HMMA.16816.F32 R20, R244.reuse, R4, R20 ;  /* 0x00000004f414723c */ /* 0x042fe20000001814 */
[----:B------:R-:W1:Y:S01]  /*7590*/  LDSM.16.M88.4 R8, [R251+0x7800] ;  /* 0x00780000fb08783b */ /* 0x000e620000000200 */
[----:B------:R-:W-:Y:S07]  /*75a0*/  DEPBAR.LE SB0, 0x0 ;  /* 0x000080000000791a */ /* 0x000fee0000000000 */
[----:B------:R1:W-:Y:S01]  /*75b0*/  MUFU.TANH R186, R16 ;  /* 0x0000001000ba7308 */ /* 0x0003e20000002400 */
[C---:B------:R-:W-:Y:S01]  /*75c0*/  HMMA.16816.F32 R24, R244.reuse, R6, R24 ;  /* 0x00000006f418723c */ /* 0x040fe20000001818 */
[----:B------:R-:W-:Y:S11]  /*75d0*/  BAR.SYNC.DEFER_BLOCKING 0x0 ;  /* 0x0000000000007b1d */ /* 0x000ff60000010000 */
[----:B------:R-:W-:Y:S02]  /*75e0*/  @!UPT UIADD3 URZ, URZ, URZ, URZ ;  /* 0x0000003f3f3ff290 */ /* 0x000fe4000fffe03f */
        /* <DEDUP_REMOVED lines=10> */
[----:B------:R1:W-:Y:S04]  /*7690*/  MUFU.TANH R13, R20 ;  /* 0x00000014000d7308 */ /* 0x0003e80000002400 */
[----:B------:R-:W-:Y:S06]  /*76a0*/  HMMA.16816.F32 R32, R244, R10, R32 ;  /* 0x0000000af420723c */ /* 0x000fec0000001820 */
[----:B------:R-:W1:Y:S10]  /*76b0*/  MUFU.TANH R182, R12 ;  /* 0x0000000c00b67308 */ /* 0x000e740000002400 */
[----:B------:R1:W-:Y:S01]  /*76c0*/  MUFU.TANH R12, R21 ;  /* 0x00000015000c7308 */ /* 0x0003e20000002400 */
[----:B------:R-:W-:Y:S02]  /*76d0*/  FMUL.FTZ R28, R28, c[0x0][0x320] ;  /* 0x0000c8001c1c7a20 */ /* 0x000fe40000410000 */
[----:B------:R-:W-:Y:S02]  /*76e0*/  FMUL.FTZ R29, R29, c[0x0][0x320] ;  /* 0x0000c8001d1d7a20 */ /* 0x000fe40000410000 */
[----:B------:R-:W-:Y:S02]  /*76f0*/  FMUL.FTZ R30, R30, c[0x0][0x320] ;  /* 0x0000c8001e1e7a20 */ /* 0x000fe40000410000 */
[----:B------:R-:W-:Y:S03]  /*7700*/  FMUL.FTZ R31, R31, c[0x0][0x320] ;  /* 0x0000c8001f1f7a20 */ /* 0x000fe60000410000 */
[----:B------:R1:W-:Y:S01]  /*7710*/  MUFU.TANH R188, R18 ;  /* 0x0000001200bc7308 */ /* 0x0003e20000002400 */
[----:B------:R-:W-:Y:S02]  /*7720*/  FMUL.FTZ R32, R32, c[0x0][0x320] ;  /* 0x0000c80020207a20 */ /* 0x000fe40000410000 */
[----:B------:R-:W-:Y:S02]  /*7730*/  FMUL.FTZ R6, R33, c[0x0][0x320] ;  /* 0x0000c80021067a20 */ /* 0x000fe40000410000 */
[----:B------:R-:W-:Y:S05]  /*7740*/  FMUL.FTZ R35, R35, c[0x0][0x320] ;  /* 0x0000c80023237a20 */ /* 0x000fea0000410000 */
[----:B------:R1:W-:Y:S10]  /*7750*/  MUFU.TANH R189, R19 ;  /* 0x0000001300bd7308 */ /* 0x0003f40000002400 */
[----:B------:R1:W-:Y:S10]  /*7760*/  MUFU.TANH R5, R22 ;  /* 0x0000001600057308 */ /* 0x0003f40000002400 */
[----:B------:R-:W1:Y:S10]  /*7770*/  MUFU.TANH R15, R15 ;  /* 0x0000000f000f7308 */ /* 0x000e740000002400 */
[----:B------:R-:W1:Y:S10]  /*7780*/  MUFU.TANH R24, R24 ;  /* 0x0000001800187308 */ /* 0x000e740000002400 */
[----:B------:R-:W-:Y:S10]  /*7790*/  MUFU.TANH R28, R28 ;  /* 0x0000001c001c7308 */ /* 0x000ff40000002400 */
[----:B------:R-:W1:Y:S10]  /*77a0*/  MUFU.TANH R25, R25 ;  /* 0x0000001900197308 */ /* 0x000e740000002400 */
[----:B------:R-:W1:Y:S01]  /*77b0*/  MUFU.TANH R29, R29 ;  /* 0x0000001d001d7308 */ /* 0x000e620000002400 */
[----:B----4-:R-:W-:Y:S05]  /*77c0*/  @P0 MOV R0, R2 ;  /* 0x0000000200000202 */ /* 0x010fea0000000f00 */
[----:B------:R-:W4:Y:S04]  /*77d0*/  SHFL.IDX PT, R2, R0, RZ, 0x1c1f ;  /* 0x001c1fff00027589 */ /* 0x000f2800000e0000 */
[----:B------:R-:W1:Y:S04]  /*77e0*/  MUFU.TANH R32, R32 ;  /* 0x0000002000207308 */ /* 0x000e680000002400 */
[----:B------:R1:W3:Y:S06]  /*77f0*/  SHFL.IDX PT, R4, R0, 0x1, 0x1c1f ;  /* 0x003c1f0000047f89 */ /* 0x0002ec00000e0000 */
[----:B------:R-:W3:Y:S10]  /*7800*/  MUFU.TANH R6, R6 ;  /* 0x0000000600067308 */ /* 0x000ef40000002400 */
[----:B------:R-:W-:Y:S01]  /*7810*/  MUFU.TANH R23, R23 ;  /* 0x0000001700177308 */ /* 0x000fe20000002400 */
[----:B-1----:R-:W-:Y:S09]  /*7820*/  MOV R0, UR10 ;  /* 0x0000000a00007c02 */ /* 0x002ff20008000f00 */
[----:B------:R-:W1:Y:S01]  /*7830*/  MUFU.TANH R26, R26 ;  /* 0x0000001a001a7308 */ /* 0x000e620000002400 */
[----:B------:R-:W-:Y:S01]  /*7840*/  IADD3 R0, R0, UR11, -R168 ;  /* 0x0000000b00007c10 */ /* 0x000fe2000fffe8a8 */
[----:B------:R-:W-:Y:S01]  /*7850*/  @UP2 USHF.R.S32.HI UR11, URZ, 0x1f, UR17 ;  /* 0x0000001f3f0b2899 */ /* 0x000fe20008011411 */
[----:B------:R-:W2:Y:S02]  /*7860*/  LDL R168, [R1+0x94] ;  /* 0x0000940001a87983 */ /* 0x000ea40000100800 */
[----:B------:R-:W-:Y:S01]  /*7870*/  IADD3 R0, R0, -UR19, RZ ;  /* 0x8000001300007c10 */ /* 0x000fe2000fffe0ff */
[----:B------:R-:W-:Y:S04]  /*7880*/  @UP2 UIMAD UR11, UR11, UR4, URZ ;  /* 0x000000040b0b22a4 */ /* 0x000fe8000f8e023f */
[----:B------:R-:W-:Y:S01]  /*7890*/  MUFU.TANH R30, R30 ;  /* 0x0000001e001e7308 */ /* 0x000fe20000002400 */
[C---:B----4-:R-:W-:Y:S01]  /*78a0*/  IADD3 R2, R0.reuse, R2, RZ ;  /* 0x0000000200027210 */ /* 0x050fe20007ffe0ff */
[----:B------:R-:W-:Y:S01]  /*78b0*/  @UP2 UIMAD UR11, UR17, UR5, UR11 ;  /* 0x00000005110b22a4 */ /* 0x000fe2000f8e020b */
[----:B---3--:R-:W-:Y:S02]  /*78c0*/  IADD3 R0, R0, R4, RZ ;  /* 0x0000000400007210 */ /* 0x008fe40007ffe0ff */
[C---:B------:R-:W-:Y:S01]  /*78d0*/  ISETP.GT.AND P6, PT, R2.reuse, RZ, PT ;  /* 0x000000ff0200720c */ /* 0x040fe20003fc4270 */
[----:B------:R-:W-:Y:S01]  /*78e0*/  @UP2 UIADD3 UR11, UR21, UR11, URZ ;  /* 0x0000000b150b2290 */ /* 0x000fe2000fffe03f */
[----:B------:R-:W-:Y:S02]  /*78f0*/  ISETP.GT.AND P0, PT, R2, 0x1, PT ;  /* 0x000000010200780c */ /* 0x000fe40003f04270 */
[----:B------:R-:W-:Y:S01]  /*7900*/  FSEL R11, R190, -INF , P6 ;  /* 0xff800000be0b7808 */ /* 0x000fe20003000000 */
[----:B------:R-:W3:Y:S01]  /*7910*/  MUFU.TANH R27, R27 ;  /* 0x0000001b001b7308 */ /* 0x000ee20000002400 */
[----:B------:R-:W-:Y:S01]  /*7920*/  ISETP.GT.AND P6, PT, R0, 0x1, PT ;  /* 0x000000010000780c */ /* 0x000fe20003fc4270 */
[----:B------:R-:W-:Y:S01]  /*7930*/  @UP2 USHF.L.U64.HI UR11, UR20, 0x6, UR11 ;  /* 0x00000006140b2899 */ /* 0x000fe2000801020b */
[----:B------:R-:W-:Y:S02]  /*7940*/  FSEL R16, R185, -INF , P0 ;  /* 0xff800000b9107808 */ /* 0x000fe40000000000 */
[----:B------:R-:W-:Y:S02]  /*7950*/  ISETP.GT.AND P0, PT, R2, 0x8, PT ;  /* 0x000000080200780c */ /* 0x000fe40003f04270 */
[----:B------:R-:W-:Y:S02]  /*7960*/  FSEL R20, R181, -INF , P6 ;  /* 0xff800000b5147808 */ /* 0x000fe40003000000 */
[----:B------:R-:W-:Y:S01]  /*7970*/  FSEL R17, R180, -INF , P0 ;  /* 0xff800000b4117808 */ /* 0x000fe20000000000 */
[----:B------:R-:W-:Y:S01]  /*7980*/  MUFU.TANH R31, R31 ;  /* 0x0000001f001f7308 */ /* 0x000fe20000002400 */
[----:B------:R-:W4:Y:S01]  /*7990*/  LDL.64 R180, [R1+0xc8] ;  /* 0x0000c80001b47983 */ /* 0x000f220000100a00 */
[----:B------:R-:W-:Y:S02]  /*79a0*/  FMNMX.FTZ R4, R11, R3, !PT ;  /* 0x000000030b047209 */ /* 0x000fe40007810000 */
[----:B------:R-:W-:Y:S02]  /*79b0*/  ISETP.GT.AND P1, PT, R0, RZ, PT ;  /* 0x000000ff0000720c */ /* 0x000fe40003f24270 */
[----:B------:R-:W-:Y:S02]  /*79c0*/  FMNMX.FTZ R4, R16, R4, !PT ;  /* 0x0000000410047209 */ /* 0x000fe40007810000 */
[----:B------:R-:W-:Y:S02]  /*79d0*/  FSEL R21, R183, -INF , P1 ;  /* 0xff800000b7157808 */ /* 0x000fe40000800000 */
[----:B------:R-:W-:Y:S02]  /*79e0*/  ISETP.GT.AND P1, PT, R2, 0x9, PT ;  /* 0x000000090200780c */ /* 0x000fe40003f24270 */
[----:B------:R-:W-:Y:S02]  /*79f0*/  ISETP.GT.AND P6, PT, R0, 0x8, PT ;  /* 0x000000080000780c */ /* 0x000fe40003fc4270 */
[----:B------:R-:W-:Y:S02]  /*7a00*/  FSEL R18, R135, -INF , P1 ;  /* 0xff80000087127808 */ /* 0x000fe40000800000 */
[----:B------:R-:W-:Y:S01]  /*7a10*/  ISETP.GT.AND P1, PT, R2, 0x10, PT ;  /* 0x000000100200780c */ /* 0x000fe20003f24270 */
[----:B------:R-:W-:Y:S01]  /*7a20*/  MUFU.TANH R135, R35 ;  /* 0x0000002300877308 */ /* 0x000fe20000002400 */
[----:B------:R-:W-:Y:S02]  /*7a30*/  FMNMX.FTZ R4, R17, R4, !PT ;  /* 0x0000000411047209 */ /* 0x000fe40007810000 */
[----:B------:R-:W-:Y:S02]  /*7a40*/  ISETP.GT.AND P0, PT, R0, 0x9, PT ;  /* 0x000000090000780c */ /* 0x000fe40003f04270 */
[----:B------:R-:W-:Y:S02]  /*7a50*/  FSEL R19, R133, -INF , P6 ;  /* 0xff80000085137808 */ /* 0x000fe40003000000 */
[----:B------:R-:W-:Y:S02]  /*7a60*/  ISETP.GT.AND P6, PT, R2, 0x11, PT ;  /* 0x000000110200780c */ /* 0x000fe40003fc4270 */
[----:B------:R-:W-:Y:S02]  /*7a70*/  FSEL R182, R182, -INF , P1 ;  /* 0xff800000b6b67808 */ /* 0x000fe40000800000 */
[----:B------:R-:W-:Y:S02]  /*7a80*/  FMNMX.FTZ R4, R18, R4, !PT ;  /* 0x0000000412047209 */ /* 0x000fe40007810000 */
[----:B------:R-:W-:Y:S02]  /*7a90*/  ISETP.GT.AND P1, PT, R0, 0x11, PT ;  /* 0x000000110000780c */ /* 0x000fe40003f24270 */
[----:B------:R-:W-:Y:S02]  /*7aa0*/  FSEL R22, R132, -INF , P0 ;  /* 0xff80000084167808 */ /* 0x000fe40000000000 */
[----:B------:R-:W-:Y:S02]  /*7ab0*/  ISETP.GT.AND P0, PT, R0, 0x10, PT ;  /* 0x000000100000780c */ /* 0x000fe40003f04270 */
[----:B------:R-:W-:Y:S02]  /*7ac0*/  FSEL R184, R184, -INF , P6 ;  /* 0xff800000b8b87808 */ /* 0x000fe40003000000 */
[----:B------:R-:W-:Y:S02]  /*7ad0*/  ISETP.GT.AND P6, PT, R2, 0x18, PT ;  /* 0x000000180200780c */ /* 0x000fe40003fc4270 */
[----:B------:R-:W-:Y:S02]  /*7ae0*/  FMNMX.FTZ R4, R182, R4, !PT ;  /* 0x00000004b6047209 */ /* 0x000fe40007810000 */
[----:B------:R-:W-:Y:S02]  /*7af0*/  FSEL R183, R14, -INF , P0 ;  /* 0xff8000000eb77808 */ /* 0x000fe40000000000 */
[----:B------:R-:W-:Y:S02]  /*7b00*/  FMNMX.FTZ R4, R184, R4, !PT ;  /* 0x00000004b8047209 */ /* 0x000fe40007810000 */
[----:B------:R-:W-:Y:S02]  /*7b10*/  ISETP.GT.AND P0, PT, R2, 0x19, PT ;  /* 0x000000190200780c */ /* 0x000fe40003f04270 */
[----:B------:R-:W-:Y:S02]  /*7b20*/  FSEL R185, R15, -INF , P1 ;  /* 0xff8000000fb97808 */ /* 0x000fe40000800000 */
        /* <DEDUP_REMOVED lines=9> */
[----:B------:R-:W-:Y:S02]  /*7bc0*/  FMNMX.FTZ R4, R186, R4, !PT ;  /* 0x00000004ba047209 */ /* 0x000fe40007810000 */
[----:B------:R-:W-:Y:S02]  /*7bd0*/  FSEL R203, R13, -INF , P0 ;  /* 0xff8000000dcb7808 */ /* 0x000fe40000000000 */
[----:B------:R-:W-:Y:S02]  /*7be0*/  FSEL R196, R12, -INF , P1 ;  /* 0xff8000000cc47808 */ /* 0x000fe40000800000 */
[C---:B------:R-:W-:Y:S02]  /*7bf0*/  ISETP.GT.AND P0, PT, R2.reuse, 0x28, PT ;  /* 0x000000280200780c */ /* 0x040fe40003f04270 */
[C---:B------:R-:W-:Y:S02]  /*7c00*/  ISETP.GT.AND P1, PT, R2.reuse, 0x29, PT ;  /* 0x000000290200780c */ /* 0x040fe40003f24270 */
[----:B------:R-:W-:Y:S02]  /*7c10*/  FMNMX.FTZ R4, R187, R4, !PT ;  /* 0x00000004bb047209 */ /* 0x000fe40007810000 */
[----:B------:R-:W-:Y:S02]  /*7c20*/  FSEL R191, R5, -INF , P6 ;  /* 0xff80000005bf7808 */ /* 0x000fe40003000000 */
[----:B------:R-:W-:Y:S02]  /*7c30*/  ISETP.GT.AND P6, PT, R2, 0x30, PT ;  /* 0x000000300200780c */ /* 0x000fe40003fc4270 */
[----:B------:R-:W-:Y:S02]  /*7c40*/  FSEL R197, R24, -INF , P0 ;  /* 0xff80000018c57808 */ /* 0x000fe40000000000 */
[----:B------:R-:W-:Y:S02]  /*7c50*/  FSEL R198, R25, -INF , P1 ;  /* 0xff80000019c67808 */ /* 0x000fe40000800000 */
[----:B------:R-:W-:Y:S02]  /*7c60*/  FSEL R193, R28, -INF , P6 ;  /* 0xff8000001cc17808 */ /* 0x000fe40003000000 */
[C---:B------:R-:W-:Y:S02]  /*7c70*/  ISETP.GT.AND P6, PT, R2.reuse, 0x39, PT ;  /* 0x000000390200780c */ /* 0x040fe40003fc4270 */
[C---:B------:R-:W-:Y:S02]  /*7c80*/  ISETP.GT.AND P0, PT, R2.reuse, 0x31, PT ;  /* 0x000000310200780c */ /* 0x040fe40003f04270 */
[----:B------:R-:W-:Y:S02]  /*7c90*/  ISETP.GT.AND P1, PT, R2, 0x38, PT ;  /* 0x000000380200780c */ /* 0x000fe40003f24270 */
[----:B------:R-:W-:Y:S02]  /*7ca0*/  FMNMX.FTZ R2, R203, R4, !PT ;  /* 0x00000004cb027209 */ /* 0x000fe40007810000 */
[----:B------:R-:W-:Y:S02]  /*7cb0*/  FSEL R194, R29, -INF , P0 ;  /* 0xff8000001dc27808 */ /* 0x000fe40000000000 */
[----:B------:R-:W-:Y:S02]  /*7cc0*/  FMNMX.FTZ R2, R196, R2, !PT ;  /* 0x00000002c4027209 */ /* 0x000fe40007810000 */
[----:B------:R-:W-:Y:S02]  /*7cd0*/  FMNMX.FTZ R5, R21, R134, !PT ;  /* 0x0000008615057209 */ /* 0x000fe40007810000 */
        /* <DEDUP_REMOVED lines=9> */
[----:B------:R-:W-:Y:S01]  /*7d70*/  FMNMX.FTZ R4, R22, R5, !PT ;  /* 0x0000000516047209 */ /* 0x000fe20007810000 */
[----:B------:R-:W-:Y:S01]  /*7d80*/  FMUL.FTZ R5, R34, c[0x0][0x320] ;  /* 0x0000c80022057a20 */ /* 0x000fe20000410000 */
[----:B------:R-:W-:Y:S02]  /*7d90*/  FMNMX.FTZ R2, R172, R2, !PT ;  /* 0x00000002ac027209 */ /* 0x000fe40007810000 */
[----:B------:R-:W-:Y:S02]  /*7da0*/  FMNMX.FTZ R4, R183, R4, !PT ;  /* 0x00000004b7047209 */ /* 0x000fe40007810000 */
[----:B------:R-:W-:Y:S01]  /*7db0*/  PLOP3.LUT P6, PT, PT, PT, UP2, 0x80, 0x0 ;  /* 0x000000000000781c */ /* 0x000fe20003fcf028 */
[----:B------:R-:W3:Y:S01]  /*7dc0*/  SHFL.BFLY PT, R133, R2, 0x2, 0x1f ;  /* 0x0c401f0002857f89 */ /* 0x000ee200000e0000 */
[----:B------:R-:W3:Y:S01]  /*7dd0*/  MUFU.TANH R5, R5 ;  /* 0x0000000500057308 */ /* 0x000ee20000002400 */
[----:B------:R-:W-:Y:S02]  /*7de0*/  FMNMX.FTZ R4, R185, R4, !PT ;  /* 0x00000004b9047209 */ /* 0x000fe40007810000 */
[----:B------:R-:W-:Y:S02]  /*7df0*/  ISETP.GT.AND P0, PT, R0, 0x21, PT ;  /* 0x000000210000780c */ /* 0x000fe40003f04270 */
[----:B------:R-:W-:Y:S02]  /*7e00*/  FMNMX.FTZ R4, R188, R4, !PT ;  /* 0x00000004bc047209 */ /* 0x000fe40007810000 */
[----:B------:R-:W-:Y:S02]  /*7e10*/  ISETP.GT.AND P1, PT, R0, 0x28, PT ;  /* 0x000000280000780c */ /* 0x000fe40003f24270 */
[----:B------:R-:W-:Y:S02]  /*7e20*/  FMNMX.FTZ R4, R189, R4, !PT ;  /* 0x00000004bd047209 */ /* 0x000fe40007810000 */
[----:B-1----:R-:W-:Y:S02]  /*7e30*/  FSEL R199, R26, -INF , P1 ;  /* 0xff8000001ac77808 */ /* 0x002fe40000800000 */
[----:B------:R-:W-:Y:S02]  /*7e40*/  FSEL R190, R23, -INF , P0 ;  /* 0xff80000017be7808 */ /* 0x000fe40000000000 */
[C---:B------:R-:W-:Y:S02]  /*7e50*/  ISETP.GT.AND P0, PT, R0.reuse, 0x29, PT ;  /* 0x000000290000780c */ /* 0x040fe40003f04270 */
[----:B------:R-:W-:Y:S02]  /*7e60*/  ISETP.GT.AND P1, PT, R0, 0x30, PT ;  /* 0x000000300000780c */ /* 0x000fe40003f24270 */
[----:B------:R-:W-:Y:S02]  /*7e70*/  FMNMX.FTZ R4, R191, R4, !PT ;  /* 0x00000004bf047209 */ /* 0x000fe40007810000 */
[----:B---3--:R-:W-:Y:S02]  /*7e80*/  FSEL R192, R27, -INF , P0 ;  /* 0xff8000001bc07808 */ /* 0x008fe40000000000 */
[----:B------:R-:W-:Y:S02]  /*7e90*/  FSEL R173, R30, -INF , P1 ;  /* 0xff8000001ead7808 */ /* 0x000fe40000800000 */
[C---:B------:R-:W-:Y:S02]  /*7ea0*/  ISETP.GT.AND P1, PT, R0.reuse, 0x38, PT ;  /* 0x000000380000780c */ /* 0x040fe40003f24270 */
[----:B------:R-:W-:Y:S02]  /*7eb0*/  ISETP.GT.AND P0, PT, R0, 0x31, PT ;  /* 0x000000310000780c */ /* 0x000fe40003f04270 */
[----:B------:R-:W-:Y:S02]  /*7ec0*/  FMNMX.FTZ R133, R2, R133, !PT ;  /* 0x0000008502857209 */ /* 0x000fe40007810000 */
[----:B------:R-:W-:Y:S02]  /*7ed0*/  FMNMX.FTZ R4, R190, R4, !PT ;  /* 0x00000004be047209 */ /* 0x000fe40007810000 */
[----:B------:R-:W-:Y:S01]  /*7ee0*/  FSEL R175, R5, -INF , P1 ;  /* 0xff80000005af7808 */ /* 0x000fe20000800000 */
[----:B------:R-:W1:Y:S01]  /*7ef0*/  SHFL.BFLY PT, R23, R133, 0x1, 0x1f ;  /* 0x0c201f0085177f89 */ /* 0x000e6200000e0000 */
[----:B------:R-:W-:Y:S02]  /*7f00*/  FSEL R174, R31, -INF , P0 ;  /* 0xff8000001fae7808 */ /* 0x000fe40000000000 */
[----:B------:R-:W-:Y:S02]  /*7f10*/  ISETP.GT.AND P0, PT, R0, 0x39, PT ;  /* 0x000000390000780c */ /* 0x000fe40003f04270 */
[----:B------:R-:W-:Y:S02]  /*7f20*/  FMNMX.FTZ R4, R199, R4, !PT ;  /* 0x00000004c7047209 */ /* 0x000fe40007810000 */
[----:B------:R-:W-:Y:S02]  /*7f30*/  FSEL R135, R135, -INF , P0 ;  /* 0xff80000087877808 */ /* 0x000fe40000000000 */
[----:B------:R-:W-:Y:S04]  /*7f40*/  FMNMX.FTZ R4, R192, R4, !PT ;  /* 0x00000004c0047209 */ /* 0x000fe80007810000 */
[----:B------:R-:W-:Y:S04]  /*7f50*/  FMNMX.FTZ R4, R173, R4, !PT ;  /* 0x00000004ad047209 */ /* 0x000fe80007810000 */
[----:B------:R-:W-:Y:S04]  /*7f60*/  FMNMX.FTZ R0, R174, R4, !PT ;  /* 0x00000004ae007209 */ /* 0x000fe80007810000 */
[----:B------:R-:W-:Y:S02]  /*7f70*/  FMNMX.FTZ R0, R175, R0, !PT ;  /* 0x00000000af007209 */ /* 0x000fe40007810000 */
[----:B-1----:R-:W-:Y:S02]  /*7f80*/  FMNMX.FTZ R133, R133, R23, !PT ;  /* 0x0000001785857209 */ /* 0x002fe40007810000 */
[----:B------:R-:W-:Y:S05]  /*7f90*/  FMNMX.FTZ R0, R135, R0, !PT ;  /* 0x0000000087007209 */ /* 0x000fea0007810000 */
[----:B------:R-:W1:Y:S02]  /*7fa0*/  SHFL.BFLY PT, R2, R0, 0x2, 0x1f ;  /* 0x0c401f0000027f89 */ /* 0x000e6400000e0000 */
[----:B-1----:R-:W-:Y:S06]  /*7fb0*/  FMNMX.FTZ R0, R0, R2, !PT ;  /* 0x0000000200007209 */ /* 0x002fec0007810000 */
[----:B------:R-:W1:Y:S02]  /*7fc0*/  SHFL.BFLY PT, R2, R0, 0x1, 0x1f ;  /* 0x0c201f0000027f89 */ /* 0x000e6400000e0000 */
[----:B-1----:R-:W-:Y:S02]  /*7fd0*/  FMNMX.FTZ R132, R0, R2, !PT ;  /* 0x0000000200847209 */ /* 0x002fe40007810000 */
[----:B----4-:R-:W-:Y:S03]  /*7fe0*/  @P6 IADD3 R5, P1, R180, UR14, RZ ;  /* 0x0000000eb4056c10 */ /* 0x010fe6000ff3e0ff */
[----:B------:R-:W-:Y:S01]  /*7ff0*/  FMUL.FTZ R181, R132, c[0x0][0x2d0] ;  /* 0x0000b40084b57a20 */ /* 0x000fe20000410000 */
[----:B------:R-:W-:Y:S02]  /*8000*/  @P6 LEA R6, P0, R5, c[0x0][0x1c8], 0x1 ;  /* 0x0000720005066a11 */ /* 0x000fe400078008ff */
[----:B------:R-:W-:Y:S02]  /*8010*/  @P6 IADD3.X R7, R179, UR11, RZ, P1, !PT ;  /* 0x0000000bb3076c10 */ /* 0x000fe40008ffe4ff */
[----:B------:R-:W-:Y:S02]  /*8020*/  @P6 IADD3 R4, P1, R177, UR14, RZ ;  /* 0x0000000eb1046c10 */ /* 0x000fe4000ff3e0ff */
[----:B------:R-:W-:Y:S02]  /*8030*/  @P6 LEA.HI.X R7, R5, c[0x0][0x1cc], R7, 0x1, P0 ;  /* 0x0000730005076a11 */ /* 0x000fe400000f0c07 */
[----:B------:R-:W-:Y:S02]  /*8040*/  @P6 LEA R8, P0, R4, c[0x0][0x1c8], 0x1 ;  /* 0x0000720004086a11 */ /* 0x000fe400078008ff */
[----:B------:R-:W-:Y:S01]  /*8050*/  @P6 IADD3.X R9, R176, UR11, RZ, P1, !PT ;  /* 0x0000000bb0096c10 */ /* 0x000fe20008ffe4ff */
[----:B------:R1:W-:Y:S01]  /*8060*/  @P6 LDGSTS.E.BYPASS.LTC128B.128 [R131+0x10100], [R6.64], !P5 ;  /* 0x1010000006836fae */ /* 0x0003e2000e901d56 */
[----:B--2---:R-:W-:Y:S02]  /*8070*/  @P6 IADD3 R5, P1, R168, UR14, RZ ;  /* 0x0000000ea8056c10 */ /* 0x004fe4000ff3e0ff */
[----:B------:R-:W-:Y:S02]  /*8080*/  @P6 LEA.HI.X R9, R4, c[0x0][0x1cc], R9, 0x1, P0 ;  /* 0x0000730004096a11 */ /* 0x000fe400000f0c09 */
[----:B------:R-:W-:Y:S02]  /*8090*/  @P6 LEA R12, P0, R5, c[0x0][0x1c8], 0x1 ;  /* 0x00007200050c6a11 */ /* 0x000fe400078008ff */
[----:B------:R-:W-:Y:S01]  /*80a0*/  @P6 IADD3.X R10, R171, UR11, RZ, P1, !PT ;  /* 0x0000000bab0a6c10 */ /* 0x000fe20008ffe4ff */
[----:B------:R2:W-:Y:S01]  /*80b0*/  @P6 LDGSTS.E.BYPASS.LTC128B.128 [R131+0x12100], [R8.64], !P4 ;  /* 0x1210000008836fae */ /* 0x0005e2000e101d56 */
[----:B------:R-:W-:Y:S01]  /*80c0*/  @P6 IADD3 R4, P1, R170, UR14, RZ ;  /* 0x0000000eaa046c10 */ /* 0x000fe2000ff3e0ff */
[----:B------:R-:W-:Y:S01]  /*80d0*/  @UP2 UIADD3 UR14, UP0, UR16, UR14, URZ ;  /* 0x0000000e100e2290 */ /* 0x000fe2000ff1e03f */
[----:B------:R-:W-:Y:S02]  /*80e0*/  @P6 LEA.HI.X R13, R5, c[0x0][0x1cc], R10, 0x1, P0 ;  /* 0x00007300050d6a11 */ /* 0x000fe400000f0c0a */
[C---:B------:R-:W-:Y:S02]  /*80f0*/  @P6 LEA R14, P0, R4.reuse, c[0x0][0x1c8], 0x1 ;  /* 0x00007200040e6a11 */ /* 0x040fe400078008ff */
[----:B------:R-:W-:Y:S01]  /*8100*/  @P6 IADD3.X R5, R169, UR11, RZ, P1, !PT ;  /* 0x0000000ba9056c10 */ /* 0x000fe20008ffe4ff */
[----:B------:R3:W-:Y:S01]  /*8110*/  @P6 LDGSTS.E.BYPASS.LTC128B.128 [R131+0x14100], [R12.64], !P3 ;  /* 0x141000000c836fae */ /* 0x0007e2000d901d56 */
[C---:B------:R-:W-:Y:S01]  /*8120*/  FSETP.NEU.FTZ.AND P1, PT, R133.reuse, -INF , PT ;  /* 0xff8000008500780b */ /* 0x040fe20003f3d000 */
[----:B------:R-:W-:Y:S01]  /*8130*/  @UP2 UIADD3.X UR11, UR15, UR11, URZ, UP0, !UPT ;  /* 0x0000000b0f0b2290 */ /* 0x000fe200087fe43f */
[----:B------:R-:W-:Y:S01]  /*8140*/  @P6 LEA.HI.X R15, R4, c[0x0][0x1cc], R5, 0x1, P0 ;  /* 0x00007300040f6a11 */ /* 0x000fe200000f0c05 */
[----:B------:R-:W-:Y:S01]  /*8150*/  UISETP.GT.AND UP0, UPT, UR18, UR9, UPT ;  /* 0x000000091200728c */ /* 0x000fe2000bf04270 */
[----:B------:R-:W-:Y:S01]  /*8160*/  @P6 IADD3 R4, P0, R180, UR14, RZ ;  /* 0x0000000eb4046c10 */ /* 0x000fe2000ff1e0ff */
[C---:B------:R-:W-:Y:S01]  /*8170*/  FMUL.FTZ R180, R133.reuse, c[0x0][0x2d0] ;  /* 0x0000b40085b47a20 */ /* 0x040fe20000410000 */
[----:B------:R-:W-:Y:S01]  /*8180*/  FSEL R0, R133, RZ, P1 ;  /* 0x000000ff85007208 */ /* 0x000fe20000800000 */
[----:B------:R3:W-:Y:S01]  /*8190*/  @P6 LDGSTS.E.BYPASS.LTC128B.128 [R131+0x16100], [R14.64], !P2 ;  /* 0x161000000e836fae */ /* 0x0007e2000d101d56 */
[----:B------:R-:W-:Y:S01]  /*81a0*/  @P6 IADD3.X R5, R179, UR11, RZ, P0, !PT ;  /* 0x0000000bb3056c10 */ /* 0x000fe200087fe4ff */
[----:B------:R-:W-:Y:S01]  /*81b0*/  UMOV UR18, UR17 ;  /* 0x0000001100127c82 */ /* 0x000fe20008000000 */
[----:B------:R-:W-:Y:S01]  /*81c0*/  FSEL R180, R180, RZ, P1 ;  /* 0x000000ffb4b47208 */ /* 0x000fe20000800000 */
[----:B------:R-:W-:Y:S01]  /*81d0*/  FADD.FTZ R0, -R0, R3 ;  /* 0x0000000300007221 */ /* 0x000fe20000010100 */
[C---:B------:R-:W-:Y:S03]  /*81e0*/  @P6 LEA R10, P0, R4.reuse, c[0x0][0x1c8], 0x1 ;  /* 0x00007200040a6a11 */ /* 0x040fe600078008ff */
[--C-:B-1----:R-:W-:Y:S01]  /*81f0*/  FFMA.FTZ R6, R11, c[0x0][0x2d0], -R180.reuse ;  /* 0x0000b4000b067a23 */ /* 0x102fe200000108b4 */
[----:B------:R-:W-:Y:S01]  /*8200*/  @P6 LEA.HI.X R11, R4, c[0x0][0x1cc], R5, 0x1, P0 ;  /* 0x00007300040b6a11 */ /* 0x000fe200000f0c05 */
[----:B------:R-:W-:Y:S01]  /*8210*/  FMUL.FTZ R0, R0, c[0x0][0x2d0] ;  /* 0x0000b40000007a20 */ /* 0x000fe20000410000 */
[----:B------:R-:W-:Y:S01]  /*8220*/  @P6 IADD3 R4, P0, R177, UR14, RZ ;  /* 0x0000000eb1046c10 */ /* 0x000fe2000ff1e0ff */
[----:B------:R1:W-:Y:S01]  /*8230*/  MUFU.EX2 R34, R6 ;  /* 0x0000000600227308 */ /* 0x0003e20000000800 */
[--C-:B------:R-:W-:Y:S01]  /*8240*/  FFMA.FTZ R16, R16, c[0x0][0x2d0], -R180.reuse ;  /* 0x0000b40010107a23 */ /* 0x100fe200000108b4 */
[----:B------:R4:W-:Y:S01]  /*8250*/  @P6 LDGSTS.E.BYPASS.LTC128B.128 [R131+0x11100], [R10.64], !P5 ;  /* 0x111000000a836fae */ /* 0x0009e2000e901d56 */
[----:B------:R-:W-:Y:S01]  /*8260*/  @P6 IADD3.X R5, R176, UR11, RZ, P0, !PT ;  /* 0x0000000bb0056c10 */ /* 0x000fe200087fe4ff */
[--C-:B------:R-:W-:Y:S02]  /*8270*/  FFMA.FTZ R17, R17, c[0x0][0x2d0], -R180.reuse ;  /* 0x0000b40011117a23 */ /* 0x100fe400000108b4 */
[----:B------:R-:W-:Y:S04]  /*8280*/  FFMA.FTZ R18, R18, c[0x0][0x2d0], -R180 ;  /* 0x0000b40012127a23 */ /* 0x000fe800000108b4 */
[----:B------:R-:W2:Y:S10]  /*8290*/  MUFU.EX2 R3, R0 ;  /* 0x0000000000037308 */ /* 0x000eb40000000800 */
[----:B------:R3:W-:Y:S01]  /*82a0*/  MUFU.EX2 R32, R17 ;  /* 0x0000001100207308 */ /* 0x0007e20000000800 */
[C---:B-1----:R-:W-:Y:S04]  /*82b0*/  @P6 LEA R6, P0, R4.reuse, c[0x0][0x1c8], 0x1 ;  /* 0x0000720004066a11 */ /* 0x042fe800078008ff */
[----:B------:R-:W-:Y:S02]  /*82c0*/  @P6 LEA.HI.X R7, R4, c[0x0][0x1cc], R5, 0x1, P0 ;  /* 0x0000730004076a11 */ /* 0x000fe400000f0c05 */
[----:B------:R-:W-:Y:S03]  /*82d0*/  @P6 IADD3 R4, P0, R168, UR14, RZ ;  /* 0x0000000ea8046c10 */ /* 0x000fe6000ff1e0ff */
[----:B------:R-:W1:Y:S01]  /*82e0*/  MUFU.EX2 R168, R16 ;  /* 0x0000001000a87308 */ /* 0x000e620000000800 */
[----:B------:R4:W-:Y:S01]  /*82f0*/  @P6 LDGSTS.E.BYPASS.LTC128B.128 [R131+0x13100], [R6.64], !P4 ;  /* 0x1310000006836fae */ /* 0x0009e2000e101d56 */
[----:B------:R-:W-:Y:S01]  /*8300*/  @P6 IADD3.X R5, R171, UR11, RZ, P0, !PT ;  /* 0x0000000bab056c10 */ /* 0x000fe200087fe4ff */
[C---:B--2---:R-:W-:Y:S01]  /*8310*/  FMUL.FTZ R25, R3.reuse, R153 ;  /* 0x0000009903197220 */ /* 0x044fe20000410000 */
[C---:B------:R-:W-:Y:S01]  /*8320*/  @P6 LEA R8, P0, R4.reuse, c[0x0][0x1c8], 0x1 ;  /* 0x0000720004086a11 */ /* 0x040fe200078008ff */
[C---:B------:R-:W-:Y:S02]  /*8330*/  FMUL.FTZ R36, R3.reuse, R36 ;  /* 0x0000002403247220 */ /* 0x040fe40000410000 */
[C---:B------:R-:W-:Y:S01]  /*8340*/  FMUL.FTZ R37, R3.reuse, R37 ;  /* 0x0000002503257220 */ /* 0x040fe20000410000 */
[----:B------:R-:W-:Y:S01]  /*8350*/  @P6 LEA.HI.X R9, R4, c[0x0][0x1cc], R5, 0x1, P0 ;  /* 0x0000730004096a11 */ /* 0x000fe200000f0c05 */
[C---:B------:R-:W-:Y:S01]  /*8360*/  FMUL.FTZ R40, R3.reuse, R40 ;  /* 0x0000002803287220 */ /* 0x040fe20000410000 */
[----:B------:R-:W-:Y:S01]  /*8370*/  @P6 IADD3 R2, P0, R170, UR14, RZ ;  /* 0x0000000eaa026c10 */ /* 0x000fe2000ff1e0ff */
[----:B------:R-:W2:Y:S01]  /*8380*/  MUFU.EX2 R171, R18 ;  /* 0x0000001200ab7308 */ /* 0x000ea20000000800 */
[C---:B---3--:R-:W-:Y:S01]  /*8390*/  FMUL.FTZ R17, R3.reuse, R145 ;  /* 0x0000009103117220 */ /* 0x048fe20000410000 */
[----:B------:R3:W-:Y:S01]  /*83a0*/  @P6 LDGSTS.E.BYPASS.LTC128B.128 [R131+0x15100], [R8.64], !P3 ;  /* 0x1510000008836fae */ /* 0x0007e2000d901d56 */
[----:B------:R-:W-:Y:S01]  /*83b0*/  @P6 LEA R4, P1, R2, c[0x0][0x1c8], 0x1 ;  /* 0x0000720002046a11 */ /* 0x000fe200078208ff */
[----:B------:R-:W-:Y:S01]  /*83c0*/  FMUL.FTZ R41, R3, R41 ;  /* 0x0000002903297220 */ /* 0x000fe20000410000 */
[----:B------:R-:W-:Y:S01]  /*83d0*/  @P6 IADD3.X R5, R169, UR11, RZ, P0, !PT ;  /* 0x0000000ba9056c10 */ /* 0x000fe200087fe4ff */
[C---:B------:R-:W-:Y:S01]  /*83e0*/  FMUL.FTZ R44, R3.reuse, R44 ;  /* 0x0000002c032c7220 */ /* 0x040fe20000410000 */
[----:B------:R-:W-:Y:S01]  /*83f0*/  FSETP.NEU.FTZ.AND P0, PT, R132, -INF , PT ;  /* 0xff8000008400780b */ /* 0x000fe20003f1d000 */
[C---:B------:R-:W-:Y:S01]  /*8400*/  FMUL.FTZ R45, R3.reuse, R45 ;  /* 0x0000002d032d7220 */ /* 0x040fe20000410000 */
[----:B------:R-:W-:Y:S01]  /*8410*/  @P6 LEA.HI.X R5, R2, c[0x0][0x1cc], R5, 0x1, P1 ;  /* 0x0000730002056a11 */ /* 0x000fe200008f0c05 */
[----:B------:R-:W-:Y:S01]  /*8420*/  FMUL.FTZ R48, R3, R48 ;  /* 0x0000003003307220 */ /* 0x000fe20000410000 */
[----:B------:R-:W-:Y:S01]  /*8430*/  FSEL R181, R181, RZ, P0 ;  /* 0x000000ffb5b57208 */ /* 0x000fe20000000000 */
[----:B------:R-:W-:Y:S01]  /*8440*/  FMUL.FTZ R49, R3, R49 ;  /* 0x0000003103317220 */ /* 0x000fe20000410000 */
[----:B------:R-:W-:Y:S01]  /*8450*/  FSEL R2, R132, RZ, P0 ;  /* 0x000000ff84027208 */ /* 0x000fe20000000000 */
[----:B------:R4:W-:Y:S01]  /*8460*/  @P6 LDGSTS.E.BYPASS.LTC128B.128 [R131+0x17100], [R4.64], !P2 ;  /* 0x1710000004836fae */ /* 0x0009e2000d101d56 */
[----:B-1----:R-:W-:Y:S01]  /*8470*/  F2FP.PACK_AB R176, R168, R34 ;  /* 0x00000022a8b0723e */ /* 0x002fe200000000ff */
[--C-:B------:R-:W-:Y:S01]  /*8480*/  FFMA.FTZ R21, R21, c[0x0][0x2d0], -R181.reuse ;  /* 0x0000b40015157a23 */ /* 0x100fe200000108b5 */
[----:B------:R-:W-:Y:S01]  /*8490*/  PLOP3.LUT P0, PT, PT, PT, UP0, 0x80, 0x0 ;  /* 0x000000000000781c */ /* 0x000fe20003f0f008 */
[--C-:B------:R-:W-:Y:S02]  /*84a0*/  FFMA.FTZ R20, R20, c[0x0][0x2d0], -R181.reuse ;  /* 0x0000b40014147a23 */ /* 0x100fe400000108b5 */
[--C-:B------:R-:W-:Y:S01]  /*84b0*/  FFMA.FTZ R22, R22, c[0x0][0x2d0], -R181.reuse ;  /* 0x0000b40016167a23 */ /* 0x100fe200000108b5 */
[----:B------:R-:W-:Y:S01]  /*84c0*/  MUFU.EX2 R35, R21 ;  /* 0x0000001500237308 */ /* 0x000fe20000000800 */
[----:B------:R-:W-:Y:S01]  /*84d0*/  FADD.FTZ R0, -R2, R134 ;  /* 0x0000008602007221 */ /* 0x000fe20000010100 */
[----:B------:R-:W1:Y:S01]  /*84e0*/  LDSM.16.MT88.4 R12, [R249+0x100] ;  /* 0x00010000f90c783b */ /* 0x000e620000004200 */
[--C-:B------:R-:W-:Y:S01]  /*84f0*/  FFMA.FTZ R19, R19, c[0x0][0x2d0], -R181.reuse ;  /* 0x0000b40013137a23 */ /* 0x100fe200000108b5 */
[----:B--2---:R-:W-:Y:S01]  /*8500*/  F2FP.PACK_AB R178, R171, R32 ;  /* 0x00000020abb2723e */ /* 0x004fe200000000ff */
[----:B------:R-:W-:Y:S02]  /*8510*/  FMUL.FTZ R0, R0, c[0x0][0x2d0] ;  /* 0x0000b40000007a20 */ /* 0x000fe40000410000 */
[C---:B------:R-:W-:Y:S02]  /*8520*/  FMUL.FTZ R16, R3.reuse, R144 ;  /* 0x0000009003107220 */ /* 0x040fe40000410000 */
[C---:B---3--:R-:W-:Y:S01]  /*8530*/  FMUL.FTZ R8, R3.reuse, R136 ;  /* 0x0000008803087220 */ /* 0x048fe20000410000 */
[----:B------:R-:W2:Y:S01]  /*8540*/  MUFU.EX2 R169, R20 ;  /* 0x0000001400a97308 */ /* 0x000ea20000000800 */
[C---:B------:R-:W-:Y:S01]  /*8550*/  FMUL.FTZ R9, R3.reuse, R137 ;  /* 0x0000008903097220 */ /* 0x040fe20000410000 */
[----:B------:R-:W0:Y:S01]  /*8560*/  LDGDEPBAR ;  /* 0x00000000000079af */ /* 0x000e220000000000 */
[C---:B------:R-:W-:Y:S02]  /*8570*/  FMUL.FTZ R52, R3.reuse, R52 ;  /* 0x0000003403347220 */ /* 0x040fe40000410000 */
[C---:B------:R-:W-:Y:S02]  /*8580*/  FMUL.FTZ R53, R3.reuse, R53 ;  /* 0x0000003503357220 */ /* 0x040fe40000410000 */
[C---:B------:R-:W-:Y:S02]  /*8590*/  FMUL.FTZ R56, R3.reuse, R56 ;  /* 0x0000003803387220 */ /* 0x040fe40000410000 */
[C---:B------:R-:W-:Y:S01]  /*85a0*/  FMUL.FTZ R57, R3.reuse, R57 ;  /* 0x0000003903397220 */ /* 0x040fe20000410000 */
[----:B----4-:R-:W3:Y:S01]  /*85b0*/  LDL.LU R131, [R1+0x12c] ;  /* 0x00012c0001837983 */ /* 0x010ee20000300800 */
[----:B------:R4:W-:Y:S01]  /*85c0*/  MUFU.EX2 R33, R22 ;  /* 0x0000001600217308 */ /* 0x0009e20000000800 */
[C---:B------:R-:W-:Y:S02]  /*85d0*/  FMUL.FTZ R4, R3.reuse, R140 ;  /* 0x0000008c03047220 */ /* 0x040fe40000410000 */
[----:B------:R-:W3:Y:S01]  /*85e0*/  LDL R24, [R1] ;  /* 0x0000000001187983 */ /* 0x000ee20000100800 */
[C---:B------:R-:W-:Y:S02]  /*85f0*/  FMUL.FTZ R5, R3.reuse, R141 ;  /* 0x0000008d03057220 */ /* 0x040fe40000410000 */
[C---:B------:R-:W-:Y:S02]  /*8600*/  FMUL.FTZ R60, R3.reuse, R60 ;  /* 0x0000003c033c7220 */ /* 0x040fe40000410000 */
[C---:B------:R-:W-:Y:S02]  /*8610*/  FMUL.FTZ R61, R3.reuse, R61 ;  /* 0x0000003d033d7220 */ /* 0x040fe40000410000 */
[----:B------:R-:W1:Y:S01]  /*8620*/  MUFU.EX2 R170, R19 ;  /* 0x0000001300aa7308 */ /* 0x000e620000000800 */
[----:B------:R-:W-:Y:S01]  /*8630*/  FMUL.FTZ R64, R3, R64 ;  /* 0x0000004003407220 */ /* 0x000fe20000410000 */
[----:B--2---:R-:W-:Y:S01]  /*8640*/  F2FP.PACK_AB R177, R169, R35 ;  /* 0x00000023a9b1723e */ /* 0x004fe200000000ff */
[C---:B------:R-:W-:Y:S02]  /*8650*/  FMUL.FTZ R65, R3.reuse, R65 ;  /* 0x0000004103417220 */ /* 0x040fe40000410000 */
[C---:B------:R-:W-:Y:S02]  /*8660*/  FMUL.FTZ R68, R3.reuse, R68 ;  /* 0x0000004403447220 */ /* 0x040fe40000410000 */
[C---:B------:R-:W-:Y:S03]  /*8670*/  FMUL.FTZ R69, R3.reuse, R69 ;  /* 0x0000004503457220 */ /* 0x040fe60000410000 */
[----:B------:R-:W2:Y:S01]  /*8680*/  MUFU.EX2 R0, R0 ;  /* 0x0000000000007308 */ /* 0x000ea20000000800 */
[C---:B------:R-:W-:Y:S02]  /*8690*/  FMUL.FTZ R72, R3.reuse, R72 ;  /* 0x0000004803487220 */ /* 0x040fe40000410000 */
[C---:B------:R-:W-:Y:S01]  /*86a0*/  FMUL.FTZ R73, R3.reuse, R73 ;  /* 0x0000004903497220 */ /* 0x040fe20000410000 */
[----:B----4-:R-:W4:Y:S01]  /*86b0*/  LDSM.16.MT88.4 R20, [R250+0x100] ;  /* 0x00010000fa14783b */ /* 0x010f220000004200 */
[C---:B------:R-:W-:Y:S02]  /*86c0*/  FMUL.FTZ R76, R3.reuse, R76 ;  /* 0x0000004c034c7220 */ /* 0x040fe40000410000 */
[C---:B------:R-:W-:Y:S02]  /*86d0*/  FMUL.FTZ R77, R3.reuse, R77 ;  /* 0x0000004d034d7220 */ /* 0x040fe40000410000 */
[C---:B------:R-:W-:Y:S02]  /*86e0*/  FMUL.FTZ R80, R3.reuse, R80 ;  /* 0x0000005003507220 */ /* 0x040fe40000410000 */
[C---:B------:R-:W-:Y:S02]  /*86f0*/  FMUL.FTZ R81, R3.reuse, R81 ;  /* 0x0000005103517220 */ /* 0x040fe40000410000 */
[----:B------:R-:W-:Y:S01]  /*8700*/  FMUL.FTZ R84, R3, R84 ;  /* 0x0000005403547220 */ /* 0x000fe20000410000 */
[----:B-1----:R-:W-:Y:S01]  /*8710*/  F2FP.PACK_AB R179, R33, R170 ;  /* 0x000000aa21b3723e */ /* 0x002fe200000000ff */
[C---:B------:R-:W-:Y:S02]  /*8720*/  FMUL.FTZ R85, R3.reuse, R85 ;  /* 0x0000005503557220 */ /* 0x040fe40000410000 */
[C---:B------:R-:W-:Y:S02]  /*8730*/  FMUL.FTZ R88, R3.reuse, R88 ;  /* 0x0000005803587220 */ /* 0x040fe40000410000 */
[C---:B------:R-:W-:Y:S02]  /*8740*/  FMUL.FTZ R89, R3.reuse, R89 ;  /* 0x0000005903597220 */ /* 0x040fe40000410000 */
[--C-:B------:R-:W-:Y:S02]  /*8750*/  FFMA.FTZ R2, R182, c[0x0][0x2d0], -R180.reuse ;  /* 0x0000b400b6027a23 */ /* 0x100fe400000108b4 */
[C---:B------:R-:W-:Y:S02]  /*8760*/  FMUL.FTZ R92, R3.reuse, R92 ;  /* 0x0000005c035c7220 */ /* 0x040fe40000410000 */
[C---:B--2---:R-:W-:Y:S02]  /*8770*/  FMUL.FTZ R6, R0.reuse, R142 ;  /* 0x0000008e00067220 */ /* 0x044fe40000410000 */
[C---:B------:R-:W-:Y:S02]  /*8780*/  FMUL.FTZ R7, R0.reuse, R143 ;  /* 0x0000008f00077220 */ /* 0x040fe40000410000 */
[----:B------:R-:W-:Y:S01]  /*8790*/  LDSM.16.MT88.4 R140, [R249+0x900] ;  /* 0x00090000f98c783b */ /* 0x000fe20000004200 */
[C---:B------:R-:W-:Y:S02]  /*87a0*/  FMUL.FTZ R10, R0.reuse, R138 ;  /* 0x0000008a000a7220 */ /* 0x040fe40000410000 */
[C---:B------:R-:W-:Y:S02]  /*87b0*/  FMUL.FTZ R11, R0.reuse, R139 ;  /* 0x0000008b000b7220 */ /* 0x040fe40000410000 */
[C---:B------:R-:W-:Y:S03]  /*87c0*/  HMMA.16816.F32 R4, R176.reuse, R12, R4 ;  /* 0x0000000cb004723c */ /* 0x040fe60000001804 */
[----:B------:R-:W-:Y:S02]  /*87d0*/  LDSM.16.MT88.4 R136, [R252+0x100] ;  /* 0x00010000fc88783b */ /* 0x000fe40000004200 */
[C---:B------:R-:W-:Y:S02]  /*87e0*/  FMUL.FTZ R18, R0.reuse, R146 ;  /* 0x0000009200127220 */ /* 0x040fe40000410000 */
[C---:B------:R-:W-:Y:S01]  /*87f0*/  FMUL.FTZ R12, R3.reuse, R148 ;  /* 0x00000094030c7220 */ /* 0x040fe20000410000 */
[C---:B------:R-:W-:Y:S04]  /*8800*/  HMMA.16816.F32 R8, R176.reuse, R14, R8 ;  /* 0x0000000eb008723c */ /* 0x040fe80000001808 */
[----:B------:R-:W-:Y:S01]  /*8810*/  FMUL.FTZ R13, R3, R149 ;  /* 0x00000095030d7220 */ /* 0x000fe20000410000 */
[----:B------:R-:W-:Y:S01]  /*8820*/  MOV R149, R34 ;  /* 0x0000002200957202 */ /* 0x000fe20000000f00 */
[C---:B------:R-:W-:Y:S02]  /*8830*/  FMUL.FTZ R19, R0.reuse, R147 ;  /* 0x0000009300137220 */ /* 0x040fe40000410000 */
[C---:B------:R-:W-:Y:S01]  /*8840*/  FMUL.FTZ R14, R0.reuse, R150 ;  /* 0x00000096000e7220 */ /* 0x040fe20000410000 */
[----:B------:R-:W-:Y:S03]  /*8850*/  LDSM.16.MT88.4 R144, [R250+0x1100] ;  /* 0x00110000fa90783b */ /* 0x000fe60000004200 */
[C---:B------:R-:W-:Y:S02]  /*8860*/  FMUL.FTZ R15, R0.reuse, R151 ;  /* 0x00000097000f7220 */ /* 0x040fe40000410000 */
[--C-:B------:R-:W-:Y:S02]  /*8870*/  FFMA.FTZ R134, R199, c[0x0][0x2d0], -R181.reuse ;  /* 0x0000b400c7867a23 */ /* 0x100fe400000108b5 */
[C---:B------:R-:W-:Y:S02]  /*8880*/  FMUL.FTZ R26, R0.reuse, R154 ;  /* 0x0000009a001a7220 */ /* 0x040fe40000410000 */
[C---:B------:R-:W-:Y:S01]  /*8890*/  FMUL.FTZ R27, R0.reuse, R155 ;  /* 0x0000009b001b7220 */ /* 0x040fe20000410000 */
[C---:B----4-:R-:W-:Y:S03]  /*88a0*/  HMMA.16816.F32 R12, R176.reuse, R20, R12 ;  /* 0x00000014b00c723c */ /* 0x050fe6000000180c */
[----:B------:R-:W-:Y:S01]  /*88b0*/  MOV R155, R32 ;  /* 0x00000020009b7202 */ /* 0x000fe20000000f00 */
[C---:B------:R-:W-:Y:S01]  /*88c0*/  FMUL.FTZ R32, R3.reuse, R160 ;  /* 0x000000a003207220 */ /* 0x040fe20000410000 */
[----:B------:R-:W-:Y:S01]  /*88d0*/  MOV R160, R33 ;  /* 0x0000002100a07202 */ /* 0x000fe20000000f00 */
[C---:B------:R-:W-:Y:S01]  /*88e0*/  FMUL.FTZ R33, R3.reuse, R161 ;  /* 0x000000a103217220 */ /* 0x040fe20000410000 */
[----:B------:R-:W-:Y:S01]  /*88f0*/  MOV R161, R35 ;  /* 0x0000002300a17202 */ /* 0x000fe20000000f00 */
[C---:B------:R-:W-:Y:S04]  /*8900*/  HMMA.16816.F32 R16, R176.reuse, R22, R16 ;  /* 0x00000016b010723c */ /* 0x040fe80000001810 */
[C---:B------:R-:W-:Y:S02]  /*8910*/  FMUL.FTZ R20, R3.reuse, R156 ;  /* 0x0000009c03147220 */ /* 0x040fe40000410000 */
[C---:B------:R-:W-:Y:S02]  /*8920*/  FMUL.FTZ R21, R3.reuse, R157 ;  /* 0x0000009d03157220 */ /* 0x040fe40000410000 */
[C---:B------:R-:W-:Y:S04]  /*8930*/  FMUL.FTZ R22, R0.reuse, R158 ;  /* 0x0000009e00167220 */ /* 0x040fe80000410000 */
        /* <DEDUP_REMOVED lines=39> */
[--C-:B-1----:R-:W-:Y:S02]  /*8bb0*/  FFMA.FTZ R2, R184, c[0x0][0x2d0], -R180.reuse ;  /* 0x0000b400b8027a23 */ /* 0x102fe400000108b4 */
        /* <DEDUP_REMOVED lines=31> */
[--C-:B------:R-:W-:Y:S06]  /*8db0*/  FFMA.FTZ R184, R194, c[0x0][0x2d0], -R180.reuse ;  /* 0x0000b400c2b87a23 */ /* 0x100fec00000108b4 */
[----:B------:R-:W-:Y:S01]  /*8dc0*/  MUFU.EX2 R184, R184 ;  /* 0x000000b800b87308 */ /* 0x000fe20000000800 */
[C---:B---3--:R-:W-:Y:S01]  /*8dd0*/  FMUL.FTZ R131, R0.reuse, R131 ;  /* 0x0000008300837220 */ /* 0x048fe20000410000 */
[----:B------:R1:W2:Y:S01]  /*8de0*/  LDSM.16.MT88.4 R28, [R24+0x100] ;  /* 0x00010000181c783b */ /* 0x0002a20000004200 */
[----:B------:R-:W-:Y:S01]  /*8df0*/  MOV R157, R24 ;  /* 0x00000018009d7202 */ /* 0x000fe20000000f00 */
[C---:B-1----:R-:W-:Y:S01]  /*8e00*/  FMUL.FTZ R24, R3.reuse, R152 ;  /* 0x0000009803187220 */ /* 0x042fe20000410000 */
[C---:B--2---:R-:W-:Y:S07]  /*8e10*/  HMMA.16816.F32 R20, R176.reuse, R28, R20 ;  /* 0x0000001cb014723c */ /* 0x044fee0000001814 */
[C---:B------:R-:W-:Y:S01]  /*8e20*/  FMUL.FTZ R28, R3.reuse, R164 ;  /* 0x000000a4031c7220 */ /* 0x040fe20000410000 */
[C---:B------:R-:W-:Y:S01]  /*8e30*/  HMMA.16816.F32 R24, R176.reuse, R30, R24 ;  /* 0x0000001eb018723c */ /* 0x040fe20000001818 */
[----:B------:R1:W2:Y:S03]  /*8e40*/  MUFU.EX2 R164, R2 ;  /* 0x0000000200a47308 */ /* 0x0002a60000000800 */
[----:B------:R-:W-:Y:S03]  /*8e50*/  FMUL.FTZ R29, R3, R165 ;  /* 0x000000a5031d7220 */ /* 0x000fe60000410000 */
[C---:B------:R-:W-:Y:S02]  /*8e60*/  FMUL.FTZ R30, R0.reuse, R166 ;  /* 0x000000a6001e7220 */ /* 0x040fe40000410000 */
[----:B------:R-:W-:Y:S07]  /*8e70*/  FMUL.FTZ R31, R0, R167 ;  /* 0x000000a7001f7220 */ /* 0x000fee0000410000 */
[C---:B------:R-:W-:Y:S08]  /*8e80*/  HMMA.16816.F32 R28, R176.reuse, R136, R28 ;  /* 0x00000088b01c723c */ /* 0x040ff0000000181c */
[C---:B------:R-:W-:Y:S01]  /*8e90*/  HMMA.16816.F32 R32, R176.reuse, R138, R32 ;  /* 0x0000008ab020723c */ /* 0x040fe20000001820 */
[----:B------:R-:W3:Y:S03]  /*8ea0*/  LDSM.16.MT88.4 R136, [R249+0x2100] ;  /* 0x00210000f988783b */ /* 0x000ee60000004200 */
[--C-:B-1----:R-:W-:Y:S02]  /*8eb0*/  FFMA.FTZ R2, R183, c[0x0][0x2d0], -R181.reuse ;  /* 0x0000b400b7027a23 */ /* 0x102fe400000108b5 */
[--C-:B------:R-:W-:Y:S02]  /*8ec0*/  FFMA.FTZ R183, R195, c[0x0][0x2d0], -R180.reuse ;  /* 0x0000b400c3b77a23 */ /* 0x100fe400000108b4 */
[----:B------:R1:W-:Y:S10]  /*8ed0*/  MUFU.EX2 R153, R2 ;  /* 0x0000000200997308 */ /* 0x0003f40000000800 */
[----:B------:R-:W-:Y:S01]  /*8ee0*/  MUFU.EX2 R183, R183 ;  /* 0x000000b700b77308 */ /* 0x000fe20000000800 */
[--C-:B-1----:R-:W-:Y:S02]  /*8ef0*/  FFMA.FTZ R2, R185, c[0x0][0x2d0], -R181.reuse ;  /* 0x0000b400b9027a23 */ /* 0x102fe400000108b5 */
[--C-:B------:R-:W-:Y:S07]  /*8f00*/  FFMA.FTZ R185, R193, c[0x0][0x2d0], -R180.reuse ;  /* 0x0000b400c1b97a23 */ /* 0x100fee00000108b4 */
[----:B------:R1:W4:Y:S01]  /*8f10*/  MUFU.EX2 R165, R2 ;  /* 0x0000000200a57308 */ /* 0x0003220000000800 */
[C---:B---3--:R-:W-:Y:S09]  /*8f20*/  HMMA.16816.F32 R36, R176.reuse, R136, R36 ;  /* 0x00000088b024723c */ /* 0x048ff20000001824 */
[----:B------:R-:W-:Y:S01]  /*8f30*/  MUFU.EX2 R185, R185 ;  /* 0x000000b900b97308 */ /* 0x000fe20000000800 */
[C---:B------:R-:W-:Y:S01]  /*8f40*/  HMMA.16816.F32 R40, R176.reuse, R138, R40 ;  /* 0x0000008ab028723c */ /* 0x040fe20000001828 */
[----:B------:R-:W3:Y:S02]  /*8f50*/  LDSM.16.MT88.4 R136, [R250+0x2100] ;  /* 0x00210000fa88783b */ /* 0x000ee40000004200 */
[--C-:B-1----:R-:W-:Y:S06]  /*8f60*/  FFMA.FTZ R2, R186, c[0x0][0x2d0], -R180.reuse ;  /* 0x0000b400ba027a23 */ /* 0x102fec00000108b4 */
[----:B------:R-:W-:Y:S10]  /*8f70*/  MUFU.EX2 R186, R134 ;  /* 0x0000008600ba7308 */ /* 0x000ff40000000800 */
[----:B------:R1:W-:Y:S01]  /*8f80*/  MUFU.EX2 R166, R2 ;  /* 0x0000000200a67308 */ /* 0x0003e20000000800 */
[C---:B---3--:R-:W-:Y:S03]  /*8f90*/  HMMA.16816.F32 R44, R176.reuse, R136, R44 ;  /* 0x00000088b02c723c */ /* 0x048fe6000000182c */
[--C-:B-1----:R-:W-:Y:S05]  /*8fa0*/  FFMA.FTZ R2, R187, c[0x0][0x2d0], -R180.reuse ;  /* 0x0000b400bb027a23 */ /* 0x102fea00000108b4 */
[C---:B------:R-:W-:Y:S01]  /*8fb0*/  HMMA.16816.F32 R48, R176.reuse, R138, R48 ;  /* 0x0000008ab030723c */ /* 0x040fe20000001830 */
[----:B------:R-:W1:Y:S01]  /*8fc0*/  LDSM.16.MT88.4 R136, [R157+0x2100] ;  /* 0x002100009d88783b */ /* 0x000e620000004200 */
[----:B------:R3:W1:Y:S02]  /*8fd0*/  MUFU.EX2 R154, R2 ;  /* 0x00000002009a7308 */ /* 0x0006640000000800 */
[--C-:B---3--:R-:W-:Y:S08]  /*8fe0*/  FFMA.FTZ R2, R188, c[0x0][0x2d0], -R181.reuse ;  /* 0x0000b400bc027a23 */ /* 0x108ff000000108b5 */
[----:B------:R3:W-:Y:S01]  /*8ff0*/  MUFU.EX2 R167, R2 ;  /* 0x0000000200a77308 */ /* 0x0007e20000000800 */
[C---:B-1----:R-:W-:Y:S08]  /*9000*/  HMMA.16816.F32 R52, R176.reuse, R136, R52 ;  /* 0x00000088b034723c */ /* 0x042ff00000001834 */
[C---:B------:R-:W-:Y:S01]  /*9010*/  HMMA.16816.F32 R56, R176.reuse, R138, R56 ;  /* 0x0000008ab038723c */ /* 0x040fe20000001838 */
[----:B------:R-:W1:Y:S03]  /*9020*/  LDSM.16.MT88.4 R136, [R252+0x2100] ;  /* 0x00210000fc88783b */ /* 0x000e660000004200 */
[--C-:B---3--:R-:W-:Y:S04]  /*9030*/  FFMA.FTZ R2, R189, c[0x0][0x2d0], -R181.reuse ;  /* 0x0000b400bd027a23 */ /* 0x108fe800000108b5 */
[----:B------:R3:W1:Y:S04]  /*9040*/  MUFU.EX2 R152, R2 ;  /* 0x0000000200987308 */ /* 0x0006680000000800 */
[--C-:B---3--:R-:W-:Y:S02]  /*9050*/  FFMA.FTZ R2, R203, c[0x0][0x2d0], -R180.reuse ;  /* 0x0000b400cb027a23 */ /* 0x108fe400000108b4 */
[----:B------:R3:W5:Y:S04]  /*9060*/  LDL.LU R203, [R1+0x128] ;  /* 0x0001280001cb7983 */ /* 0x0007680000300800 */
[----:B------:R2:W-:Y:S01]  /*9070*/  MUFU.EX2 R189, R2 ;  /* 0x0000000200bd7308 */ /* 0x0005e20000000800 */
[----:B------:R-:W3:Y:S01]  /*9080*/  LDL.LU R148, [R1+0x80] ;  /* 0x0000800001947983 */ /* 0x000ee20000300800 */
[C---:B-1----:R-:W-:Y:S08]  /*9090*/  HMMA.16816.F32 R60, R176.reuse, R136, R60 ;  /* 0x00000088b03c723c */ /* 0x042ff0000000183c */
[C---:B------:R-:W-:Y:S01]  /*90a0*/  HMMA.16816.F32 R64, R176.reuse, R138, R64 ;  /* 0x0000008ab040723c */ /* 0x040fe20000001840 */
[----:B------:R-:W1:Y:S03]  /*90b0*/  LDSM.16.MT88.4 R136, [R249+0x4100] ;  /* 0x00410000f988783b */ /* 0x000e660000004200 */
[--C-:B--2---:R-:W-:Y:S05]  /*90c0*/  FFMA.FTZ R2, R196, c[0x0][0x2d0], -R180.reuse ;  /* 0x0000b400c4027a23 */ /* 0x104fea00000108b4 */
[----:B------:R2:W5:Y:S01]  /*90d0*/  LDL.LU R196, [R1+0x124] ;  /* 0x0001240001c47983 */ /* 0x0005620000300800 */
[----:B------:R1:W-:Y:S02]  /*90e0*/  MUFU.EX2 R158, R2 ;  /* 0x00000002009e7308 */ /* 0x0003e40000000800 */
[C---:B-1----:R-:W-:Y:S03]  /*90f0*/  HMMA.16816.F32 R68, R176.reuse, R136, R68 ;  /* 0x00000088b044723c */ /* 0x042fe60000001844 */
[--C-:B------:R-:W-:Y:S05]  /*9100*/  FFMA.FTZ R2, R191, c[0x0][0x2d0], -R181.reuse ;  /* 0x0000b400bf027a23 */ /* 0x100fea00000108b5 */
[----:B------:R1:W-:Y:S01]  /*9110*/  MUFU.EX2 R188, R2 ;  /* 0x0000000200bc7308 */ /* 0x0003e20000000800 */
[C---:B------:R-:W-:Y:S01]  /*9120*/  HMMA.16816.F32 R72, R176.reuse, R138, R72 ;  /* 0x0000008ab048723c */ /* 0x040fe20000001848 */
[----:B------:R-:W2:Y:S02]  /*9130*/  LDSM.16.MT88.4 R136, [R250+0x4100] ;  /* 0x00410000fa88783b */ /* 0x000ea40000004200 */
[--C-:B-1----:R-:W-:Y:S06]  /*9140*/  FFMA.FTZ R2, R190, c[0x0][0x2d0], -R181.reuse ;  /* 0x0000b400be027a23 */ /* 0x102fec00000108b5 */
[----:B------:R1:W-:Y:S01]  /*9150*/  MUFU.EX2 R190, R2 ;  /* 0x0000000200be7308 */ /* 0x0003e20000000800 */
[C---:B--2---:R-:W-:Y:S08]  /*9160*/  HMMA.16816.F32 R76, R176.reuse, R136, R76 ;  /* 0x00000088b04c723c */ /* 0x044ff0000000184c */
[C---:B------:R-:W-:Y:S01]  /*9170*/  HMMA.16816.F32 R80, R176.reuse, R138, R80 ;  /* 0x0000008ab050723c */ /* 0x040fe20000001850 */
[----:B------:R-:W2:Y:S03]  /*9180*/  LDSM.16.MT88.4 R136, [R157+0x4100] ;  /* 0x004100009d88783b */ /* 0x000ea60000004200 */
[--C-:B-1----:R-:W-:Y:S04]  /*9190*/  FFMA.FTZ R2, R197, c[0x0][0x2d0], -R180.reuse ;  /* 0x0000b400c5027a23 */ /* 0x102fe800000108b4 */
[----:B------:R1:W-:Y:S01]  /*91a0*/  MUFU.EX2 R191, R2 ;  /* 0x0000000200bf7308 */ /* 0x0003e20000000800 */
[----:B------:R1:W5:Y:S04]  /*91b0*/  LDL.LU R197, [R1+0x120] ;  /* 0x0001200001c57983 */ /* 0x0003680000300800 */
[----:B------:R-:W4:Y:S01]  /*91c0*/  LDL.LU R156, [R1+0x84] ;  /* 0x00008400019c7983 */ /* 0x000f220000300800 */
[--C-:B-1----:R-:W-:Y:S03]  /*91d0*/  FFMA.FTZ R2, R198, c[0x0][0x2d0], -R180.reuse ;  /* 0x0000b400c6027a23 */ /* 0x102fe600000108b4 */
[----:B------:R1:W5:Y:S01]  /*91e0*/  LDL.LU R198, [R1+0x11c] ;  /* 0x00011c0001c67983 */ /* 0x0003620000300800 */
[----:B------:R-:W-:Y:S01]  /*91f0*/  FFMA.FTZ R180, R172, c[0x0][0x2d0], -R180 ;  /* 0x0000b400acb47a23 */ /* 0x000fe200000108b4 */
[----:B------:R1:W-:Y:S02]  /*9200*/  MUFU.EX2 R159, R2 ;  /* 0x00000002009f7308 */ /* 0x0003e40000000800 */
[----:B------:R1:W5:Y:S01]  /*9210*/  LDL.LU R199, [R1+0x118] ;  /* 0x0001180001c77983 */ /* 0x0003620000300800 */
[C---:B--2---:R-:W-:Y:S07]  /*9220*/  HMMA.16816.F32 R84, R176.reuse, R136, R84 ;  /* 0x00000088b054723c */ /* 0x044fee0000001854 */
[----:B------:R-:W2:Y:S01]  /*9230*/  MUFU.EX2 R180, R180 ;  /* 0x000000b400b47308 */ /* 0x000ea20000000800 */
[C---:B------:R-:W-:Y:S01]  /*9240*/  HMMA.16816.F32 R88, R176.reuse, R138, R88 ;  /* 0x0000008ab058723c */ /* 0x040fe20000001858 */
[----:B------:R-:W2:Y:S03]  /*9250*/  LDSM.16.MT88.4 R136, [R252+0x4100] ;  /* 0x00410000fc88783b */ /* 0x000ea60000004200 */
[----:B-1----:R-:W-:Y:S05]  /*9260*/  FFMA.FTZ R2, R192, c[0x0][0x2d0], -R181 ;  /* 0x0000b400c0027a23 */ /* 0x002fea00000108b5 */
[----:B------:R1:W5:Y:S01]  /*9270*/  LDL.LU R192, [R1+0x114] ;  /* 0x0001140001c07983 */ /* 0x0003620000300800 */
[----:B------:R3:W-:Y:S03]  /*9280*/  MUFU.EX2 R187, R2 ;  /* 0x0000000200bb7308 */ /* 0x0007e60000000800 */
[----:B------:R1:W5:Y:S04]  /*9290*/  LDL.LU R193, [R1+0x110] ;  /* 0x0001100001c17983 */ /* 0x0003680000300800 */
[----:B------:R1:W5:Y:S04]  /*92a0*/  LDL.LU R194, [R1+0x10c] ;  /* 0x00010c0001c27983 */ /* 0x0003680000300800 */
[----:B------:R1:W5:Y:S04]  /*92b0*/  LDL.LU R195, [R1+0x108] ;  /* 0x0001080001c37983 */ /* 0x0003680000300800 */
[----:B------:R1:W5:Y:S01]  /*92c0*/  LDL.LU R172, [R1+0x104] ;  /* 0x0001040001ac7983 */ /* 0x0003620000300800 */
[C---:B--2---:R-:W-:Y:S08]  /*92d0*/  HMMA.16816.F32 R92, R176.reuse, R136, R92 ;  /* 0x00000088b05c723c */ /* 0x044ff0000000185c */
[C---:B------:R-:W-:Y:S01]  /*92e0*/  HMMA.16816.F32 R96, R176.reuse, R138, R96 ;  /* 0x0000008ab060723c */ /* 0x040fe20000001860 */
[----:B------:R-:W2:Y:S07]  /*92f0*/  LDSM.16.MT88.4 R136, [R249+0x6100] ;  /* 0x00610000f988783b */ /* 0x000eae0000004200 */
[C---:B--2---:R-:W-:Y:S08]  /*9300*/  HMMA.16816.F32 R100, R176.reuse, R136, R100 ;  /* 0x00000088b064723c */ /* 0x044ff00000001864 */
[C---:B------:R-:W-:Y:S01]  /*9310*/  HMMA.16816.F32 R104, R176.reuse, R138, R104 ;  /* 0x0000008ab068723c */ /* 0x040fe20000001868 */
[----:B------:R-:W2:Y:S07]  /*9320*/  LDSM.16.MT88.4 R136, [R250+0x6100] ;  /* 0x00610000fa88783b */ /* 0x000eae0000004200 */
[C---:B--2---:R-:W-:Y:S04]  /*9330*/  HMMA.16816.F32 R108, R176.reuse, R136, R108 ;  /* 0x00000088b06c723c */ /* 0x044fe8000000186c */
[----:B---3--:R-:W-:Y:S02]  /*9340*/  FFMA.FTZ R2, R3, R148, R149 ;  /* 0x0000009403027223 */ /* 0x008fe40000010095 */
[----:B------:R-:W-:Y:S02]  /*9350*/  LDSM.16.MT88.4 R148, [R157+0x1100] ;  /* 0x001100009d94783b */ /* 0x000fe40000004200 */
[C---:B------:R-:W-:Y:S06]  /*9360*/  HMMA.16816.F32 R112, R176.reuse, R138, R112 ;  /* 0x0000008ab070723c */ /* 0x040fec0000001870 */
[----:B------:R-:W2:Y:S02]  /*9370*/  LDSM.16.MT88.4 R136, [R157+0x6100] ;  /* 0x006100009d88783b */ /* 0x000ea40000004200 */
[C---:B--2---:R-:W-:Y:S08]  /*9380*/  HMMA.16816.F32 R116, R176.reuse, R136, R116 ;  /* 0x00000088b074723c */ /* 0x044ff00000001874 */
[C---:B------:R-:W-:Y:S01]  /*9390*/  HMMA.16816.F32 R120, R176.reuse, R138, R120 ;  /* 0x0000008ab078723c */ /* 0x040fe20000001878 */
[----:B------:R-:W2:Y:S07]  /*93a0*/  LDSM.16.MT88.4 R136, [R252+0x6100] ;  /* 0x00610000fc88783b */ /* 0x000eae0000004200 */
[C---:B--2---:R-:W-:Y:S07]  /*93b0*/  HMMA.16816.F32 R124, R176.reuse, R136, R124 ;  /* 0x00000088b07c723c */ /* 0x044fee000000187c */
[----:B------:R-:W-:Y:S01]  /*93c0*/  F2FP.PACK_AB R136, R164, R162 ;  /* 0x000000a2a488723e */ /* 0x000fe200000000ff */
[----:B------:R-:W-:Y:S04]  /*93d0*/  HMMA.16816.F32 R128, R176, R138, R128 ;  /* 0x0000008ab080723c */ /* 0x000fe80000001880 */
[----:B----4-:R-:W-:Y:S03]  /*93e0*/  F2FP.PACK_AB R137, R165, R153 ;  /* 0x00000099a589723e */ /* 0x010fe600000000ff */
[----:B------:R-:W-:Y:S02]  /*93f0*/  F2FP.PACK_AB R138, R154, R166 ;  /* 0x000000a69a8a723e */ /* 0x000fe400000000ff */
[----:B------:R-:W-:Y:S03]  /*9400*/  F2FP.PACK_AB R139, R152, R167 ;  /* 0x000000a7988b723e */ /* 0x000fe600000000ff */
[----:B------:R-:W-:Y:S01]  /*9410*/  F2FP.PACK_AB R176, R184, R185 ;  /* 0x000000b9b8b0723e */ /* 0x000fe200000000ff */
[----:B------:R-:W-:Y:S01]  /*9420*/  FFMA.FTZ R156, R0, R156, R161 ;  /* 0x0000009c009c7223 */ /* 0x000fe200000100a1 */
[----:B------:R-:W-:Y:S01]  /*9430*/  MOV R161, R155 ;  /* 0x0000009b00a17202 */ /* 0x000fe20000000f00 */
[--C-:B------:R-:W-:Y:S01]  /*9440*/  FFMA.FTZ R0, R173, c[0x0][0x2d0], -R181.reuse ;  /* 0x0000b400ad007a23 */ /* 0x100fe200000108b5 */
[C---:B------:R-:W-:Y:S01]  /*9450*/  HMMA.16816.F32 R4, R136.reuse, R140, R4 ;  /* 0x0000008c8804723c */ /* 0x040fe20000001804 */
[----:B------:R1:W5:Y:S02]  /*9460*/  LDL.LU R173, [R1+0x100] ;  /* 0x0001000001ad7983 */ /* 0x0003640000300800 */
[----:B------:R2:W-:Y:S02]  /*9470*/  MUFU.EX2 R3, R0 ;  /* 0x0000000000037308 */ /* 0x0005e40000000800 */
[----:B------:R-:W-:Y:S03]  /*9480*/  F2FP.PACK_AB R178, R180, R183 ;  /* 0x000000b7b4b2723e */ /* 0x000fe600000000ff */
[C---:B------:R-:W-:Y:S01]  /*9490*/  HMMA.16816.F32 R8, R136.reuse, R142, R8 ;  /* 0x0000008e8808723c */ /* 0x040fe20000001808 */
[----:B------:R-:W3:Y:S03]  /*94a0*/  LDSM.16.MT88.4 R140, [R250+0x900] ;  /* 0x00090000fa8c783b */ /* 0x000ee60000004200 */
[--C-:B--2---:R-:W-:Y:S05]  /*94b0*/  FFMA.FTZ R0, R174, c[0x0][0x2d0], -R181.reuse ;  /* 0x0000b400ae007a23 */ /* 0x104fea00000108b5 */
[----:B------:R1:W5:Y:S01]  /*94c0*/  LDL.LU R174, [R1+0xfc] ;  /* 0x0000fc0001ae7983 */ /* 0x0003620000300800 */
[----:B------:R2:W4:Y:S01]  /*94d0*/  MUFU.EX2 R182, R0 ;  /* 0x0000000000b67308 */ /* 0x0005220000000800 */
[C---:B---3--:R-:W-:Y:S03]  /*94e0*/  HMMA.16816.F32 R12, R136.reuse, R140, R12 ;  /* 0x0000008c880c723c */ /* 0x048fe6000000180c */
[--C-:B--2---:R-:W-:Y:S01]  /*94f0*/  FFMA.FTZ R0, R175, c[0x0][0x2d0], -R181.reuse ;  /* 0x0000b400af007a23 */ /* 0x104fe200000108b5 */
[----:B----4-:R-:W-:Y:S04]  /*9500*/  F2FP.PACK_AB R177, R182, R3 ;  /* 0x00000003b6b1723e */ /* 0x010fe800000000ff */
[C---:B------:R-:W-:Y:S01]  /*9510*/  HMMA.16816.F32 R16, R136.reuse, R142, R16 ;  /* 0x0000008e8810723c */ /* 0x040fe20000001810 */
[----:B------:R-:W2:Y:S01]  /*9520*/  LDSM.16.MT88.4 R140, [R157+0x900] ;  /* 0x000900009d8c783b */ /* 0x000ea20000004200 */
[----:B------:R3:W-:Y:S02]  /*9530*/  MUFU.EX2 R134, R0 ;  /* 0x0000000000867308 */ /* 0x0007e40000000800 */
[----:B------:R-:W-:Y:S05]  /*9540*/  FFMA.FTZ R181, R135, c[0x0][0x2d0], -R181 ;  /* 0x0000b40087b57a23 */ /* 0x000fea00000108b5 */
[----:B------:R1:W5:Y:S03]  /*9550*/  LDL.LU R175, [R1+0xf8] ;  /* 0x0000f80001af7983 */ /* 0x0003660000300800 */
[----:B------:R-:W4:Y:S01]  /*9560*/  MUFU.EX2 R181, R181 ;  /* 0x000000b500b57308 */ /* 0x000f220000000800 */
[----:B---3--:R-:W-:Y:S02]  /*9570*/  FADD.FTZ R0, R168, R2 ;  /* 0x00000002a8007221 */ /* 0x008fe40000010000 */
[----:B------:R1:W5:Y:S01]  /*9580*/  LDL.LU R168, [R1+0xf4] ;  /* 0x0000f40001a87983 */ /* 0x0003620000300800 */
[----:B------:R-:W-:Y:S01]  /*9590*/  FADD.FTZ R2, R169, R156 ;  /* 0x0000009ca9027221 */ /* 0x000fe20000010000 */
[----:B------:R-:W-:Y:S01]  /*95a0*/  MOV R156, R162 ;  /* 0x000000a2009c7202 */ /* 0x000fe20000000f00 */
[----:B------:R-:W-:Y:S01]  /*95b0*/  FADD.FTZ R0, R161, R0 ;  /* 0x00000000a1007221 */ /* 0x000fe20000010000 */
[----:B------:R1:W5:Y:S01]  /*95c0*/  LDL.LU R169, [R1+0xf0] ;  /* 0x0000f00001a97983 */ /* 0x0003620000300800 */
[----:B------:R-:W-:Y:S02]  /*95d0*/  FADD.FTZ R135, R170, R2 ;  /* 0x00000002aa877221 */ /* 0x000fe40000010000 */
[----:B------:R-:W-:Y:S01]  /*95e0*/  FADD.FTZ R2, R171, R0 ;  /* 0x00000000ab027221 */ /* 0x000fe20000010000 */
[----:B------:R1:W5:Y:S01]  /*95f0*/  LDL.LU R170, [R1+0xec] ;  /* 0x0000ec0001aa7983 */ /* 0x0003620000300800 */
[----:B------:R-:W-:Y:S02]  /*9600*/  MOV R0, R160 ;  /* 0x000000a000007202 */ /* 0x000fe40000000f00 */
[----:B----4-:R-:W-:Y:S01]  /*9610*/  F2FP.PACK_AB R179, R181, R134 ;  /* 0x00000086b5b3723e */ /* 0x010fe200000000ff */
[----:B------:R-:W-:Y:S01]  /*9620*/  LDSM.16.MT88.4 R160, [R157+0x1900] ;  /* 0x001900009da0783b */ /* 0x000fe20000004200 */
[C---:B--2---:R-:W-:Y:S03]  /*9630*/  HMMA.16816.F32 R20, R136.reuse, R140, R20 ;  /* 0x0000008c8814723c */ /* 0x044fe60000001814 */
[----:B------:R-:W-:Y:S04]  /*9640*/  FADD.FTZ R0, R0, R135 ;  /* 0x0000008700007221 */ /* 0x000fe80000010000 */
[----:B------:R1:W5:Y:S01]  /*9650*/  LDL.LU R171, [R1+0xe8] ;  /* 0x0000e80001ab7983 */ /* 0x0003620000300800 */
[C---:B------:R-:W-:Y:S03]  /*9660*/  HMMA.16816.F32 R24, R136.reuse, R142, R24 ;  /* 0x0000008e8818723c */ /* 0x040fe60000001818 */
[----:B------:R-:W2:Y:S05]  /*9670*/  LDSM.16.MT88.4 R140, [R252+0x900] ;  /* 0x00090000fc8c783b */ /* 0x000eaa0000004200 */
        /* <DEDUP_REMOVED lines=37> */
[----:B------:R-:W-:Y:S01]  /*98d0*/  HMMA.16816.F32 R128, R136, R142, R128 ;  /* 0x0000008e8880723c */ /* 0x000fe20000001880 */
[----:B------:R-:W2:Y:S06]  /*98e0*/  LDSM.16.MT88.4 R140, [R249+0x1100] ;  /* 0x00110000f98c783b */ /* 0x000eac0000004200 */
[----:B------:R-:W-:Y:S02]  /*98f0*/  F2FP.PACK_AB R136, R158, R189 ;  /* 0x000000bd9e88723e */ /* 0x000fe400000000ff */
[----:B------:R-:W-:Y:S03]  /*9900*/  F2FP.PACK_AB R137, R190, R188 ;  /* 0x000000bcbe89723e */ /* 0x000fe600000000ff */
[----:B------:R-:W-:Y:S02]  /*9910*/  F2FP.PACK_AB R138, R159, R191 ;  /* 0x000000bf9f8a723e */ /* 0x000fe400000000ff */
[----:B------:R-:W-:Y:S07]  /*9920*/  F2FP.PACK_AB R139, R187, R186 ;  /* 0x000000babb8b723e */ /* 0x000fee00000000ff */
[C---:B--2---:R-:W-:Y:S08]  /*9930*/  HMMA.16816.F32 R4, R136.reuse, R140, R4 ;  /* 0x0000008c8804723c */ /* 0x044ff00000001804 */
[C---:B------:R-:W-:Y:S01]  /*9940*/  HMMA.16816.F32 R8, R136.reuse, R142, R8 ;  /* 0x0000008e8808723c */ /* 0x040fe20000001808 */
[----:B------:R-:W2:Y:S07]  /*9950*/  LDSM.16.MT88.4 R140, [R252+0x1100] ;  /* 0x00110000fc8c783b */ /* 0x000eae0000004200 */
[C---:B------:R-:W-:Y:S08]  /*9960*/  HMMA.16816.F32 R12, R136.reuse, R144, R12 ;  /* 0x00000090880c723c */ /* 0x040ff0000000180c */
[C---:B------:R-:W-:Y:S01]  /*9970*/  HMMA.16816.F32 R16, R136.reuse, R146, R16 ;  /* 0x000000928810723c */ /* 0x040fe20000001810 */
[----:B------:R-:W3:Y:S07]  /*9980*/  LDSM.16.MT88.4 R144, [R249+0x3100] ;  /* 0x00310000f990783b */ /* 0x000eee0000004200 */
[C---:B------:R-:W-:Y:S08]  /*9990*/  HMMA.16816.F32 R20, R136.reuse, R148, R20 ;  /* 0x000000948814723c */ /* 0x040ff00000001814 */
[C---:B------:R-:W-:Y:S01]  /*99a0*/  HMMA.16816.F32 R24, R136.reuse, R150, R24 ;  /* 0x000000968818723c */ /* 0x040fe20000001818 */
[----:B------:R-:W4:Y:S07]  /*99b0*/  LDSM.16.MT88.4 R148, [R250+0x3100] ;  /* 0x00310000fa94783b */ /* 0x000f2e0000004200 */
        /* <DEDUP_REMOVED lines=33> */
[C---:B----4-:R-:W-:Y:S07]  /*9bd0*/  HMMA.16816.F32 R116, R136.reuse, R148, R116 ;  /* 0x000000948874723c */ /* 0x050fee0000001874 */
[----:B------:R-:W-:Y:S01]  /*9be0*/  MOV R148, R154 ;  /* 0x0000009a00947202 */ /* 0x000fe20000000f00 */
[C---:B------:R-:W-:Y:S04]  /*9bf0*/  HMMA.16816.F32 R120, R136.reuse, R150, R120 ;  /* 0x000000968878723c */ /* 0x040fe80000001878 */
[----:B------:R-:W-:Y:S03]  /*9c00*/  MOV R149, R153 ;  /* 0x0000009900957202 */ /* 0x000fe60000000f00 */
[----:B------:R-:W-:Y:S01]  /*9c10*/  MOV R151, R152 ;  /* 0x0000009800977202 */ /* 0x000fe20000000f00 */
[C---:B--2---:R-:W-:Y:S01]  /*9c20*/  HMMA.16816.F32 R124, R136.reuse, R140, R124 ;  /* 0x0000008c887c723c */ /* 0x044fe2000000187c */
[----:B------:R-:W2:Y:S07]  /*9c30*/  LDSM.16.MT88.4 R152, [R250+0x1900] ;  /* 0x00190000fa98783b */ /* 0x000eae0000004200 */
[----:B------:R-:W-:Y:S08]  /*9c40*/  HMMA.16816.F32 R128, R136, R142, R128 ;  /* 0x0000008e8880723c */ /* 0x000ff00000001880 */
[C---:B---3--:R-:W-:Y:S01]  /*9c50*/  HMMA.16816.F32 R140, R176.reuse, R144, R4 ;  /* 0x00000090b08c723c */ /* 0x048fe20000001804 */
[----:B------:R-:W3:Y:S06]  /*9c60*/  LDSM.16.MT88.4 R4, [R252+0x1900] ;  /* 0x00190000fc04783b */ /* 0x000eec0000004200 */
[----:B------:R-:W-:Y:S01]  /*9c70*/  MOV R144, R151 ;  /* 0x0000009700907202 */ /* 0x000fe20000000f00 */
[C---:B------:R-:W-:Y:S01]  /*9c80*/  HMMA.16816.F32 R136, R176.reuse, R146, R8 ;  /* 0x00000092b088723c */ /* 0x040fe20000001808 */
[----:B------:R-:W4:Y:S03]  /*9c90*/  LDSM.16.MT88.4 R8, [R249+0x3900] ;  /* 0x00390000f908783b */ /* 0x000f260000004200 */
[----:B------:R-:W-:Y:S03]  /*9ca0*/  MOV R145, R148 ;  /* 0x0000009400917202 */ /* 0x000fe60000000f00 */
[----:B------:R-:W-:Y:S02]  /*9cb0*/  MOV R147, R149 ;  /* 0x0000009500937202 */ /* 0x000fe40000000f00 */
[C---:B--2---:R-:W-:Y:S07]  /*9cc0*/  HMMA.16816.F32 R148, R176.reuse, R152, R12 ;  /* 0x00000098b094723c */ /* 0x044fee000000180c */
[----:B------:R-:W-:Y:S01]  /*9cd0*/  MOV R15, R147 ;  /* 0x00000093000f7202 */ /* 0x000fe20000000f00 */
[----:B------:R-:W-:Y:S01]  /*9ce0*/  IMAD.MOV.U32 R153, RZ, RZ, R145 ;  /* 0x000000ffff997224 */ /* 0x000fe200078e0091 */
[----:B------:R-:W-:Y:S02]  /*9cf0*/  MOV R152, R144 ;  /* 0x0000009000987202 */ /* 0x000fe40000000f00 */
[C---:B------:R-:W-:Y:S07]  /*9d00*/  HMMA.16816.F32 R144, R176.reuse, R154, R16 ;  /* 0x0000009ab090723c */ /* 0x040fee0000001810 */
[----:B------:R-:W-:Y:S02]  /*9d10*/  MOV R16, R156 ;  /* 0x0000009c00107202 */ /* 0x000fe40000000f00 */
[----:B------:R-:W-:Y:S03]  /*9d20*/  MOV R17, R159 ;  /* 0x0000009f00117202 */ /* 0x000fe60000000f00 */
[----:B------:R-:W-:Y:S02]  /*9d30*/  MOV R18, R158 ;  /* 0x0000009e00127202 */ /* 0x000fe40000000f00 */
[----:B------:R-:W-:Y:S02]  /*9d40*/  MOV R19, R157 ;  /* 0x0000009d00137202 */ /* 0x000fe40000000f00 */
[C---:B------:R-:W-:Y:S03]  /*9d50*/  HMMA.16816.F32 R156, R176.reuse, R160, R20 ;  /* 0x000000a0b09c723c */ /* 0x040fe60000001814 */
[----:B------:R-:W-:Y:S02]  /*9d60*/  MOV R155, R15 ;  /* 0x0000000f009b7202 */ /* 0x000fe40000000f00 */
[----:B------:R-:W2:Y:S02]  /*9d70*/  LDSM.16.MT88.4 R12, [R250+0x3900] ;  /* 0x00390000fa0c783b */ /* 0x000ea40000004200 */
[----:B------:R-:W-:Y:S01]  /*9d80*/  MOV R160, R155 ;  /* 0x0000009b00a07202 */ /* 0x000fe20000000f00 */
[----:B------:R-:W-:Y:S01]  /*9d90*/  IMAD.MOV.U32 R20, RZ, RZ, R153 ;  /* 0x000000ffff147224 */ /* 0x000fe200078e0099 */
[----:B------:R-:W-:Y:S02]  /*9da0*/  MOV R21, R152 ;  /* 0x0000009800157202 */ /* 0x000fe40000000f00 */
[C---:B------:R-:W-:Y:S03]  /*9db0*/  HMMA.16816.F32 R152, R176.reuse, R162, R24 ;  /* 0x000000a2b098723c */ /* 0x040fe60000001818 */
[----:B------:R-:W-:Y:S02]  /*9dc0*/  MOV R161, R16 ;  /* 0x0000001000a17202 */ /* 0x000fe40000000f00 */
[----:B------:R-:W-:Y:S02]  /*9dd0*/  MOV R23, R17 ;  /* 0x0000001100177202 */ /* 0x000fe40000000f00 */
[----:B------:R-:W-:Y:S02]  /*9de0*/  MOV R163, R19 ;  /* 0x0000001300a37202 */ /* 0x000fe40000000f00 */
[----:B------:R-:W-:Y:S03]  /*9df0*/  MOV R22, R18 ;  /* 0x0000001200167202 */ /* 0x000fe60000000f00 */
[----:B------:R1:W2:Y:S01]  /*9e00*/  LDSM.16.MT88.4 R16, [R163+0x3900] ;  /* 0x00390000a310783b */ /* 0x0002a20000004200 */
[----:B------:R-:W-:Y:S02]  /*9e10*/  MOV R27, R167 ;  /* 0x000000a7001b7202 */ /* 0x000fe40000000f00 */
[----:B------:R-:W-:Y:S02]  /*9e20*/  MOV R26, R166 ;  /* 0x000000a6001a7202 */ /* 0x000fe40000000f00 */
[----:B------:R-:W-:Y:S02]  /*9e30*/  MOV R25, R165 ;  /* 0x000000a500197202 */ /* 0x000fe40000000f00 */
[----:B------:R-:W-:Y:S02]  /*9e40*/  MOV R24, R164 ;  /* 0x000000a400187202 */ /* 0x000fe40000000f00 */
[C---:B---3--:R-:W-:Y:S07]  /*9e50*/  HMMA.16816.F32 R164, R176.reuse, R4, R28 ;  /* 0x00000004b0a4723c */ /* 0x048fee000000181c */
[----:B------:R-:W-:Y:S02]  /*9e60*/  MOV R29, R163 ;  /* 0x000000a3001d7202 */ /* 0x000fe40000000f00 */
[----:B------:R-:W-:Y:S03]  /*9e70*/  MOV R31, R160 ;  /* 0x000000a0001f7202 */ /* 0x000fe60000000f00 */
[----:B------:R-:W-:Y:S02]  /*9e80*/  MOV R30, R161 ;  /* 0x000000a1001e7202 */ /* 0x000fe40000000f00 */
[C---:B-1----:R-:W-:Y:S01]  /*9e90*/  HMMA.16816.F32 R160, R176.reuse, R6, R32 ;  /* 0x00000006b0a0723c */ /* 0x042fe20000001820 */
[----:B------:R-:W1:Y:S02]  /*9ea0*/  LDSM.16.MT88.4 R4, [R252+0x3900] ;  /* 0x00390000fc04783b */ /* 0x000e640000004200 */
[----:B------:R-:W-:Y:S02]  /*9eb0*/  FADD.FTZ R2, R30, R2 ;  /* 0x000000021e027221 */ /* 0x000fe40000010000 */
[----:B------:R-:W-:Y:S02]  /*9ec0*/  FADD.FTZ R0, R31, R0 ;  /* 0x000000001f007221 */ /* 0x000fe40000010000 */
[----:B------:R-:W-:Y:S01]  /*9ed0*/  FADD.FTZ R2, R24, R2 ;  /* 0x0000000218027221 */ /* 0x000fe20000010000 */
[C---:B----4-:R-:W-:Y:S04]  /*9ee0*/  HMMA.16816.F32 R36, R176.reuse, R8, R36 ;  /* 0x00000008b024723c */ /* 0x050fe80000001824 */
[----:B------:R-:W-:Y:S02]  /*9ef0*/  FADD.FTZ R2, R26, R2 ;  /* 0x000000021a027221 */ /* 0x000fe40000010000 */
[----:B------:R-:W-:Y:S02]  /*9f00*/  FADD.FTZ R0, R25, R0 ;  /* 0x0000000019007221 */ /* 0x000fe40000010000 */
[C---:B------:R-:W-:Y:S01]  /*9f10*/  HMMA.16816.F32 R40, R176.reuse, R10, R40 ;  /* 0x0000000ab028723c */ /* 0x040fe20000001828 */
[----:B------:R-:W3:Y:S03]  /*9f20*/  LDSM.16.MT88.4 R8, [R249+0x5900] ;  /* 0x00590000f908783b */ /* 0x000ee60000004200 */
[----:B------:R-:W-:Y:S02]  /*9f30*/  FADD.FTZ R2, R20, R2 ;  /* 0x0000000214027221 */ /* 0x000fe40000010000 */
[----:B------:R-:W-:Y:S02]  /*9f40*/  FADD.FTZ R0, R27, R0 ;  /* 0x000000001b007221 */ /* 0x000fe40000010000 */
        /* <DEDUP_REMOVED lines=11> */
[----:B------:R-:W4:Y:S03]  /*a000*/  LDSM.16.MT88.4 R16, [R29+0x5900] ;  /* 0x005900001d10783b */ /* 0x000f260000004200 */
[----:B------:R-:W-:Y:S02]  /*a010*/  FADD.FTZ R2, R23, R2 ;  /* 0x0000000217027221 */ /* 0x000fe40000010000 */
[----:B------:R-:W-:Y:S02]  /*a020*/  FADD.FTZ R0, R186, R0 ;  /* 0x00000000ba007221 */ /* 0x000fe40000010000 */
[C---:B-1----:R-:W-:Y:S04]  /*a030*/  HMMA.16816.F32 R60, R176.reuse, R4, R60 ;  /* 0x00000004b03c723c */ /* 0x042fe8000000183c */
[----:B------:R-:W-:Y:S02]  /*a040*/  FADD.FTZ R2, R185, R2 ;  /* 0x00000002b9027221 */ /* 0x000fe40000010000 */
[----:B------:R-:W-:Y:S02]  /*a050*/  FADD.FTZ R0, R187, R0 ;  /* 0x00000000bb007221 */ /* 0x000fe40000010000 */
[C---:B------:R-:W-:Y:S01]  /*a060*/  HMMA.16816.F32 R64, R176.reuse, R6, R64 ;  /* 0x00000006b040723c */ /* 0x040fe20000001840 */
[----:B------:R-:W1:Y:S03]  /*a070*/  LDSM.16.MT88.4 R4, [R252+0x5900] ;  /* 0x00590000fc04783b */ /* 0x000e660000004200 */
[----:B------:R-:W-:Y:S02]  /*a080*/  FADD.FTZ R3, R3, R0 ;  /* 0x0000000003037221 */ /* 0x000fe40000010000 */
[----:B------:R-:W-:Y:S02]  /*a090*/  FADD.FTZ R0, R184, R2 ;  /* 0x00000002b8007221 */ /* 0x000fe40000010000 */
[C---:B---3--:R-:W-:Y:S04]  /*a0a0*/  HMMA.16816.F32 R68, R176.reuse, R8, R68 ;  /* 0x00000008b044723c */ /* 0x048fe80000001844 */
[----:B------:R-:W-:Y:S02]  /*a0b0*/  FADD.FTZ R2, R183, R0 ;  /* 0x00000000b7027221 */ /* 0x000fe40000010000 */
[----:B------:R-:W-:Y:S02]  /*a0c0*/  FADD.FTZ R3, R182, R3 ;  /* 0x00000003b6037221 */ /* 0x000fe40000010000 */
[C---:B------:R-:W-:Y:S01]  /*a0d0*/  HMMA.16816.F32 R72, R176.reuse, R10, R72 ;  /* 0x0000000ab048723c */ /* 0x040fe20000001848 */
[----:B------:R-:W3:Y:S03]  /*a0e0*/  LDSM.16.MT88.4 R8, [R249+0x7900] ;  /* 0x00790000f908783b */ /* 0x000ee60000004200 */
[----:B------:R-:W-:Y:S02]  /*a0f0*/  FADD.FTZ R2, R180, R2 ;  /* 0x00000002b4027221 */ /* 0x000fe40000010000 */
[----:B------:R-:W-:Y:S01]  /*a100*/  FADD.FTZ R0, R134, R3 ;  /* 0x0000000386007221 */ /* 0x000fe20000010000 */
[----:B------:R-:W-:Y:S01]  /*a110*/  MOV R134, R132 ;  /* 0x0000008400867202 */ /* 0x000fe20000000f00 */
[C---:B--2---:R-:W-:Y:S01]  /*a120*/  HMMA.16816.F32 R76, R176.reuse, R12, R76 ;  /* 0x0000000cb04c723c */ /* 0x044fe2000000184c */
[----:B------:R-:W-:Y:S03]  /*a130*/  STL [R1+0x80], R2 ;  /* 0x0000800201007387 */ /* 0x000fe60000100800 */
[----:B------:R-:W-:Y:S01]  /*a140*/  FADD.FTZ R0, R181, R0 ;  /* 0x00000000b5007221 */ /* 0x000fe20000010000 */
[----:B------:R-:W-:Y:S03]  /*a150*/  MOV R3, R133 ;  /* 0x0000008500037202 */ /* 0x000fe60000000f00 */
[C---:B------:R-:W-:Y:S01]  /*a160*/  HMMA.16816.F32 R80, R176.reuse, R14, R80 ;  /* 0x0000000eb050723c */ /* 0x040fe20000001850 */
[----:B------:R-:W2:Y:S07]  /*a170*/  LDSM.16.MT88.4 R12, [R250+0x7900] ;  /* 0x00790000fa0c783b */ /* 0x000eae0000004200 */
[C---:B----4-:R-:W-:Y:S01]  /*a180*/  HMMA.16816.F32 R84, R176.reuse, R16, R84 ;  /* 0x00000010b054723c */ /* 0x050fe20000001854 */
[----:B------:R-:W-:Y:S07]  /*a190*/  STL [R1+0x84], R0 ;  /* 0x0000840001007387 */ /* 0x000fee0000100800 */
[C---:B------:R-:W-:Y:S01]  /*a1a0*/  HMMA.16816.F32 R88, R176.reuse, R18, R88 ;  /* 0x00000012b058723c */ /* 0x040fe20000001858 */
[----:B------:R-:W4:Y:S07]  /*a1b0*/  LDSM.16.MT88.4 R16, [R29+0x7900] ;  /* 0x007900001d10783b */ /* 0x000f2e0000004200 */
[C---:B-1----:R-:W-:Y:S08]  /*a1c0*/  HMMA.16816.F32 R92, R176.reuse, R4, R92 ;  /* 0x00000004b05c723c */ /* 0x042ff0000000185c */
[C---:B------:R-:W-:Y:S01]  /*a1d0*/  HMMA.16816.F32 R96, R176.reuse, R6, R96 ;  /* 0x00000006b060723c */ /* 0x040fe20000001860 */
[----:B------:R-:W1:Y:S07]  /*a1e0*/  LDSM.16.MT88.4 R4, [R252+0x7900] ;  /* 0x00790000fc04783b */ /* 0x000e6e0000004200 */
[C---:B---3--:R-:W-:Y:S08]  /*a1f0*/  HMMA.16816.F32 R100, R176.reuse, R8, R100 ;  /* 0x00000008b064723c */ /* 0x048ff00000001864 */
[C---:B------:R-:W-:Y:S08]  /*a200*/  HMMA.16816.F32 R104, R176.reuse, R10, R104 ;  /* 0x0000000ab068723c */ /* 0x040ff00000001868 */
[C---:B--2---:R-:W-:Y:S08]  /*a210*/  HMMA.16816.F32 R108, R176.reuse, R12, R108 ;  /* 0x0000000cb06c723c */ /* 0x044ff0000000186c */
[C---:B------:R-:W-:Y:S08]  /*a220*/  HMMA.16816.F32 R112, R176.reuse, R14, R112 ;  /* 0x0000000eb070723c */ /* 0x040ff00000001870 */
[C---:B----4-:R-:W-:Y:S08]  /*a230*/  HMMA.16816.F32 R116, R176.reuse, R16, R116 ;  /* 0x00000010b074723c */ /* 0x050ff00000001874 */
[C---:B------:R-:W-:Y:S08]  /*a240*/  HMMA.16816.F32 R120, R176.reuse, R18, R120 ;  /* 0x00000012b078723c */ /* 0x040ff00000001878 */
[C---:B-1----:R-:W-:Y:S08]  /*a250*/  HMMA.16816.F32 R124, R176.reuse, R4, R124 ;  /* 0x00000004b07c723c */ /* 0x042ff0000000187c */
[----:B------:R-:W-:Y:S01]  /*a260*/  HMMA.16816.F32 R128, R176, R6, R128 ;  /* 0x00000006b080723c */ /* 0x000fe20000001880 */
[----:B------:R-:W-:-:S07]  /*a270*/  @P0 BRA `(.L_x_535) ;  /* 0xffffbe7000000947 */ /* 0x000fce000383ffff */
.L_x_534:
[----:B------:R-:W-:-:S13]  /*a280*/  ISETP.LE.AND P0, PT, RZ, UR17, PT ;  /* 0x00000011ff007c0c */ /* 0x000fda000bf03270 */
[----:B------:R-:W-:Y:S05]  /*a290*/  @!P0 BRA `(.L_x_536) ;  /* 0x00003b3000008947 */ /* 0x000fea0003800000 */
[----:B------:R-:W2:Y:S01]  /*a2a0*/  LDL.64 R6, [R1+0xd0] ;  /* 0x0000d00001067983 */ /* 0x000ea20000100a00 */
[----:B------:R-:W-:-:S03]  /*a2b0*/  ULDC.64 UR4, c[0x0][0x208] ;  /* 0x0000820000047ab9 */ /* 0x000fc60000000a00 */
[----:B------:R-:W4:Y:S04]  /*a2c0*/  LDL.64 R4, [R1+0xc0] ;  /* 0x0000c00001047983 */ /* 0x000f280000100a00 */
[----:B---3--:R-:W3:Y:S04]  /*a2d0*/  LDL.64 R10, [R1+0xc8] ;  /* 0x0000c800010a7983 */ /* 0x008ee80000100a00 */
[----:B------:R-:W3:Y:S01]  /*a2e0*/  LDL.64 R8, [R1+0xb8] ;  /* 0x0000b80001087983 */ /* 0x000ee20000100a00 */
[----:B------:R-:W-:Y:S02]  /*a2f0*/  USHF.L.U64.HI UR9, UR4, 0x5, UR5 ;  /* 0x0000000504097899 */ /* 0x000fe40008010205 */
[----:B------:R-:W-:-:S03]  /*a300*/  USHF.L.U32 UR8, UR4, 0x5, URZ ;  /* 0x0000000504087899 */ /* 0x000fc6000800063f */
[----:B------:R-:W-:Y:S01]  /*a310*/  ULDC.64 UR4, c[0x0][0x1e0] ;  /* 0x0000780000047ab9 */ /* 0x000fe20000000a00 */
[C---:B--2---:R-:W-:Y:S02]  /*a320*/  IADD3 R14, P6, R6.reuse, 0x40, RZ ;  /* 0x00000040060e7810 */ /* 0x044fe40007fde0ff */
[----:B------:R-:W-:-:S03]  /*a330*/  IADD3 R2, P0, R6, 0xc0, RZ ;  /* 0x000000c006027810 */ /* 0x000fc60007f1e0ff */
[----:B----4-:R-:W-:Y:S01]  /*a340*/  IMAD.X R15, RZ, RZ, R5, P6 ;  /* 0x000000ffff0f7224 */ /* 0x010fe200030e0605 */
[----:B---3--:R-:W-:-:S04]  /*a350*/  IADD3 R3, P6, R10, 0x40, RZ ;  /* 0x000000400a037810 */ /* 0x008fc80007fde0ff */
[----:B------:R-:W-:Y:S01]  /*a360*/  STL.64 [R1+0x60], R14 ;  /* 0x0000600e01007387 */ /* 0x000fe20000100a00 */
[----:B------:R-:W-:-:S03]  /*a370*/  IADD3 R12, P1, R6, 0x80, RZ ;  /* 0x00000080060c7810 */ /* 0x000fc60007f3e0ff */
[----:B------:R1:W-:Y:S02]  /*a380*/  STL [R1+0x7c], R3 ;  /* 0x00007c0301007387 */ /* 0x0003e40000100800 */
[----:B------:R-:W-:Y:S01]  /*a390*/  IMAD.X R13, RZ, RZ, R5, P1 ;  /* 0x000000ffff0d7224 */ /* 0x000fe200008e0605 */
[----:B------:R-:W-:Y:S01]  /*a3a0*/  IADD3 R0, P1, R10, 0x80, RZ ;  /* 0x000000800a007810 */ /* 0x000fe20007f3e0ff */
[----:B------:R-:W-:Y:S01]  /*a3b0*/  IMAD.X R11, RZ, RZ, R9, P6 ;  /* 0x000000ffff0b7224 */ /* 0x000fe200030e0609 */
[----:B------:R-:W-:Y:S01]  /*a3c0*/  MOV R4, R6 ;  /* 0x0000000600047202 */ /* 0x000fe20000000f00 */
[----:B-1----:R-:W-:-:S05]  /*a3d0*/  IMAD.X R3, RZ, RZ, R5, P0 ;  /* 0x000000ffff037224 */ /* 0x002fca00000e0605 */
[----:B------:R1:W-:Y:S04]  /*a3e0*/  STL.64 [R1+0x50], R2 ;  /* 0x0000500201007387 */ /* 0x0003e80000100a00 */
[----:B------:R-:W-:Y:S04]  /*a3f0*/  STL.64 [R1+0x58], R12 ;  /* 0x0000580c01007387 */ /* 0x000fe80000100a00 */
[----:B------:R-:W-:Y:S01]  /*a400*/  STL [R1+0x74], R0 ;  /* 0x0000740001007387 */ /* 0x000fe20000100800 */
[----:B-1----:R-:W-:Y:S02]  /*a410*/  IADD3 R2, P0, R10, 0xc0, RZ ;  /* 0x000000c00a027810 */ /* 0x002fe40007f1e0ff */
[----:B------:R-:W-:-:S03]  /*a420*/  IADD3.X R10, RZ, R9, RZ, P1, !PT ;  /* 0x00000009ff0a7210 */ /* 0x000fc60000ffe4ff */
[----:B------:R1:W-:Y:S04]  /*a430*/  STL [R1+0x6c], R2 ;  /* 0x00006c0201007387 */ /* 0x0003e80000100800 */
[----:B------:R2:W-:Y:S04]  /*a440*/  STL [R1+0x78], R11 ;  /* 0x0000780b01007387 */ /* 0x0005e80000100800 */
[----:B------:R2:W-:Y:S01]  /*a450*/  STL [R1+0x70], R10 ;  /* 0x0000700a01007387 */ /* 0x0005e20000100800 */
[----:B-1----:R-:W-:-:S05]  /*a460*/  IMAD.X R2, RZ, RZ, R9, P0 ;  /* 0x000000ffff027224 */ /* 0x002fca00000e0609 */
[----:B------:R2:W-:Y:S04]  /*a470*/  STL [R1+0x68], R2 ;  /* 0x0000680201007387 */ /* 0x0005e80000100800 */
[----:B------:R2:W-:Y:S01]  /*a480*/  STL.64 [R1+0xc0], R4 ;  /* 0x0000c00401007387 */ /* 0x0005e20000100a00 */
[----:B------:R-:W-:Y:S01]  /*a490*/  MOV R3, R132 ;  /* 0x0000008400037202 */ /* 0x000fe20000000f00 */
[----:B------:R-:W-:Y:S02]  /*a4a0*/  IMAD.MOV.U32 R0, RZ, RZ, R133 ;  /* 0x000000ffff007224 */ /* 0x000fe400078e0085 */
.L_x_537:
[----:B--2---:R-:W2:Y:S01]  /*a4b0*/  LDL R4, [R1+0x8] ;  /* 0x0000080001047983 */ /* 0x004ea20000100800 */
[----:B------:R-:W-:Y:S04]  /*a4c0*/  DEPBAR.LE SB0, 0x0 ;  /* 0x000080000000791a */ /* 0x000fe80000000000 */
[----:B------:R-:W3:Y:S01]  /*a4d0*/  LDL R183, [R1+0x44] ;  /* 0x0000440001b77983 */ /* 0x000ee20000100800 */
[----:B------:R-:W-:Y:S02]  /*a4e0*/  USHF.R.S32.HI UR7, URZ, 0x1f, UR17 ;  /* 0x0000001f3f077899 */ /* 0x000fe40008011411 */
[----:B------:R-:W-:Y:S01]  /*a4f0*/  UIMAD UR6, UR12, UR17, URZ ;  /* 0x000000110c0672a4 */ /* 0x000fe2000f8e023f */
[----:B------:R-:W4:Y:S01]  /*a500*/  LDL R182, [R1+0x40] ;  /* 0x0000400001b67983 */ /* 0x000f220000100800 */
[----:B------:R-:W-:Y:S02]  /*a510*/  UIMAD.WIDE.U32 UR10, UR17, UR13, UR8 ;  /* 0x0000000d110a72a5 */ /* 0x000fe4000f8e0008 */
[----:B------:R-:W-:Y:S01]  /*a520*/  UIMAD UR6, UR7, UR13, UR6 ;  /* 0x0000000d070672a4 */ /* 0x000fe2000f8e0206 */
[----:B------:R-:W3:Y:S01]  /*a530*/  LDL R2, [R1+0x3c] ;  /* 0x00003c0001027983 */ /* 0x000ee20000100800 */
[----:B------:R-:W-:Y:S03]  /*a540*/  UISETP.GT.AND UP0, UPT, UR17, URZ, UPT ;  /* 0x0000003f1100728c */ /* 0x000fe6000bf04270 */
[----:B------:R1:W-:Y:S04]  /*a550*/  STL [R1+0xf8], R252 ;  /* 0x0000f8fc01007387 */ /* 0x0003e80000100800 */
[----:B------:R-:W-:Y:S08]  /*a560*/  BAR.SYNC.DEFER_BLOCKING 0x0 ;  /* 0x0000000000007b1d */ /* 0x000ff00000010000 */
[----:B------:R-:W1:Y:S08]  /*a570*/  LDSM.16.M88.4 R8, [R248+0x10100] ;  /* 0x01010000f808783b */ /* 0x000e700000000200 */
[----:B------:R-:W3:Y:S06]  /*a580*/  LDL.64 R180, [R1+0xc0] ;  /* 0x0000c00001b47983 */ /* 0x000eec0000100a00 */
[----:B------:R-:W3:Y:S06]  /*a590*/  LDL.64 R176, [R1+0x58] ;  /* 0x0000580001b07983 */ /* 0x000eec0000100a00 */
[----:B------:R-:W3:Y:S06]  /*a5a0*/  LDL.64 R178, [R1+0x60] ;  /* 0x0000600001b27983 */ /* 0x000eec0000100a00 */
[----:B-----5:R-:W-:Y:S04]  /*a5b0*/  STL [R1+0xf4], R168 ;  /* 0x0000f4a801007387 */ /* 0x020fe80000100800 */
[----:B------:R-:W-:Y:S04]  /*a5c0*/  STL [R1+0xf0], R169 ;  /* 0x0000f0a901007387 */ /* 0x000fe80000100800 */
[----:B------:R-:W-:Y:S04]  /*a5d0*/  STL [R1+0xec], R170 ;  /* 0x0000ecaa01007387 */ /* 0x000fe80000100800 */
[----:B------:R-:W-:Y:S04]  /*a5e0*/  STL [R1+0xe8], R171 ;  /* 0x0000e8ab01007387 */ /* 0x000fe80000100800 */
[----:B-1----:R-:W3:Y:S04]  /*a5f0*/  LDL R252, [R1+0x48] ;  /* 0x0000480001fc7983 */ /* 0x002ee80000100800 */
[----:B------:R-:W1:Y:S08]  /*a600*/  LDSM.16.M88.4 R16, [R248+0x10900] ;  /* 0x01090000f810783b */ /* 0x000e700000000200 */
[----:B------:R-:W1:Y:S08]  /*a610*/  LDSM.16.M88.4 R24, [R248+0x11100] ;  /* 0x01110000f818783b */ /* 0x000e700000000200 */
[----:B------:R-:W1:Y:S08]  /*a620*/  LDSM.16.M88.4 R32, [R248+0x11900] ;  /* 0x01190000f820783b */ /* 0x000e700000000200 */
[----:B--2---:R2:W3:Y:S02]  /*a630*/  LDSM.16.M88.4 R132, [R4] ;  /* 0x000000000484783b */ /* 0x0044e40000000200 */
[C---:B--2---:R-:W-:Y:S08]  /*a640*/  HMMA.16816.F32 R4, R168.reuse, R8, RZ ;  /* 0x00000008a804723c */ /* 0x044ff000000018ff */
[C---:B------:R-:W-:Y:S08]  /*a650*/  HMMA.16816.F32 R8, R168.reuse, R10, RZ ;  /* 0x0000000aa808723c */ /* 0x040ff000000018ff */
[C---:B-1----:R-:W-:Y:S08]  /*a660*/  HMMA.16816.F32 R12, R168.reuse, R16, RZ ;  /* 0x00000010a80c723c */ /* 0x042ff000000018ff */
[C---:B------:R-:W-:Y:S08]  /*a670*/  HMMA.16816.F32 R16, R168.reuse, R18, RZ ;  /* 0x00000012a810723c */ /* 0x040ff000000018ff */
[C---:B------:R-:W-:Y:S08]  /*a680*/  HMMA.16816.F32 R20, R168.reuse, R24, RZ ;  /* 0x00000018a814723c */ /* 0x040ff000000018ff */
[C---:B------:R-:W-:Y:S08]  /*a690*/  HMMA.16816.F32 R24, R168.reuse, R26, RZ ;  /* 0x0000001aa818723c */ /* 0x040ff000000018ff */
[C---:B------:R-:W-:Y:S08]  /*a6a0*/  HMMA.16816.F32 R28, R168.reuse, R32, RZ ;  /* 0x00000020a81c723c */ /* 0x040ff000000018ff */
[----:B------:R-:W-:Y:S01]  /*a6b0*/  HMMA.16816.F32 R32, R168, R34, RZ ;  /* 0x00000022a820723c */ /* 0x000fe200000018ff */
[----:B------:R-:W2:Y:S06]  /*a6c0*/  LDL.64 R170, [R1+0x50] ;  /* 0x0000500001aa7983 */ /* 0x000eac0000100a00 */
[----:B------:R-:W2:Y:S01]  /*a6d0*/  LDL.64 R168, [R1+0xd0] ;  /* 0x0000d00001a87983 */ /* 0x000ea20000100a00 */
[C---:B---3--:R-:W-:Y:S08]  /*a6e0*/  HMMA.16816.F32 R4, R172.reuse, R132, R4 ;  /* 0x00000084ac04723c */ /* 0x048ff00000001804 */
[C---:B------:R-:W-:Y:S01]  /*a6f0*/  HMMA.16816.F32 R8, R172.reuse, R134, R8 ;  /* 0x00000086ac08723c */ /* 0x040fe20000001808 */
[----:B------:R-:W1:Y:S07]  /*a700*/  LDSM.16.M88.4 R132, [R183] ;  /* 0x00000000b784783b */ /* 0x000e6e0000000200 */
[C---:B-1----:R-:W-:Y:S08]  /*a710*/  HMMA.16816.F32 R12, R172.reuse, R132, R12 ;  /* 0x00000084ac0c723c */ /* 0x042ff0000000180c */
[C---:B------:R-:W-:Y:S01]  /*a720*/  HMMA.16816.F32 R16, R172.reuse, R134, R16 ;  /* 0x00000086ac10723c */ /* 0x040fe20000001810 */
[----:B----4-:R-:W1:Y:S07]  /*a730*/  LDSM.16.M88.4 R132, [R182] ;  /* 0x00000000b684783b */ /* 0x010e6e0000000200 */
[C---:B-1----:R-:W-:Y:S08]  /*a740*/  HMMA.16816.F32 R20, R172.reuse, R132, R20 ;  /* 0x00000084ac14723c */ /* 0x042ff00000001814 */
[C---:B------:R-:W-:Y:S01]  /*a750*/  HMMA.16816.F32 R24, R172.reuse, R134, R24 ;  /* 0x00000086ac18723c */ /* 0x040fe20000001818 */
[----:B------:R-:W1:Y:S07]  /*a760*/  LDSM.16.M88.4 R132, [R2] ;  /* 0x000000000284783b */ /* 0x000e6e0000000200 */
[C---:B-1----:R-:W-:Y:S07]  /*a770*/  HMMA.16816.F32 R28, R172.reuse, R132, R28 ;  /* 0x00000084ac1c723c */ /* 0x042fee000000181c */
[----:B------:R-:W-:Y:S01]  /*a780*/  MOV R132, UR17 ;  /* 0x0000001100847c02 */ /* 0x000fe20008000f00 */
[----:B------:R-:W-:Y:S04]  /*a790*/  HMMA.16816.F32 R32, R172, R134, R32 ;  /* 0x00000086ac20723c */ /* 0x000fe80000001820 */
[----:B------:R-:W-:Y:S05]  /*a7a0*/  IMAD.WIDE.U32 R132, R132, UR13, R180 ;  /* 0x0000000d84847c25 */ /* 0x000fea000f8e00b4 */
[C---:B------:R-:W-:Y:S03]  /*a7b0*/  LEA R134, P0, R132.reuse, c[0x0][0x1f8], 0x1 ;  /* 0x00007e0084867a11 */ /* 0x040fe600078008ff */
[----:B------:R-:W-:Y:S04]  /*a7c0*/  IADD3 R2, R133, UR6, RZ ;  /* 0x0000000685027c10 */ /* 0x000fe8000fffe0ff */
[----:B------:R-:W-:Y:S02]  /*a7d0*/  LEA.HI.X R135, R132, c[0x0][0x1fc], R2, 0x1, P0 ;  /* 0x00007f0084877a11 */ /* 0x000fe400000f0c02 */
[----:B------:R-:W-:Y:S03]  /*a7e0*/  MOV R132, UR17 ;  /* 0x0000001100847c02 */ /* 0x000fe60008000f00 */
[----:B------:R-:W-:Y:S01]  /*a7f0*/  @!PT LDS RZ, [RZ] ;  /* 0x00000000fffff984 */ /* 0x000fe20000000800 */
[----:B------:R-:W-:Y:S01]  /*a800*/  @!PT LDS RZ, [RZ] ;  /* 0x00000000fffff984 */ /* 0x000fe20000000800 */
[----:B------:R-:W-:Y:S01]  /*a810*/  @!PT LDS RZ, [RZ] ;  /* 0x00000000fffff984 */ /* 0x000fe20000000800 */
[----:B------:R1:W-:Y:S02]  /*a820*/  LDGSTS.E.BYPASS.LTC128B.128 [R252+0x100], [R134.64], !P5 ;  /* 0x0010000086fc7fae */ /* 0x0003e4000e901d56 */
[----:B------:R-:W-:Y:S05]  /*a830*/  IMAD.WIDE.U32 R132, R132, UR13, R178 ;  /* 0x0000000d84847c25 */ /* 0x000fea000f8e00b2 */
[----:B------:R-:W-:Y:S02]  /*a840*/  IADD3 R2, R133, UR6, RZ ;  /* 0x0000000685027c10 */ /* 0x000fe4000fffe0ff */
[C---:B-1----:R-:W-:Y:S04]  /*a850*/  LEA R134, P0, R132.reuse, c[0x0][0x1f8], 0x1 ;  /* 0x00007e0084867a11 */ /* 0x042fe800078008ff */
[----:B------:R-:W-:Y:S02]  /*a860*/  LEA.HI.X R135, R132, c[0x0][0x1fc], R2, 0x1, P0 ;  /* 0x00007f0084877a11 */ /* 0x000fe400000f0c02 */
[----:B------:R-:W-:Y:S03]  /*a870*/  MOV R132, UR17 ;  /* 0x0000001100847c02 */ /* 0x000fe60008000f00 */
[----:B------:R1:W-:Y:S02]  /*a880*/  LDGSTS.E.BYPASS.LTC128B.128 [R252+0x2100], [R134.64], !P4 ;  /* 0x0210000086fc7fae */ /* 0x0003e4000e101d56 */
[----:B------:R-:W-:Y:S05]  /*a890*/  IMAD.WIDE.U32 R132, R132, UR13, R176 ;  /* 0x0000000d84847c25 */ /* 0x000fea000f8e00b0 */
[----:B------:R-:W-:Y:S02]  /*a8a0*/  IADD3 R2, R133, UR6, RZ ;  /* 0x0000000685027c10 */ /* 0x000fe4000fffe0ff */
[C---:B-1----:R-:W-:Y:S04]  /*a8b0*/  LEA R134, P0, R132.reuse, c[0x0][0x1f8], 0x1 ;  /* 0x00007e0084867a11 */ /* 0x042fe800078008ff */
[----:B------:R-:W-:Y:S02]  /*a8c0*/  LEA.HI.X R135, R132, c[0x0][0x1fc], R2, 0x1, P0 ;  /* 0x00007f0084877a11 */ /* 0x000fe400000f0c02 */
[----:B------:R-:W-:Y:S01]  /*a8d0*/  MOV R132, UR17 ;  /* 0x0000001100847c02 */ /* 0x000fe20008000f00 */
[----:B------:R-:W-:Y:S02]  /*a8e0*/  UIADD3 UR17, UR17, -0x1, URZ ;  /* 0xffffffff11117890 */ /* 0x000fe4000fffe03f */
[----:B------:R1:W-:Y:S02]  /*a8f0*/  LDGSTS.E.BYPASS.LTC128B.128 [R252+0x4100], [R134.64], !P3 ;  /* 0x0410000086fc7fae */ /* 0x0003e4000d901d56 */
[----:B--2---:R-:W-:Y:S05]  /*a900*/  IMAD.WIDE.U32 R132, R132, UR13, R170 ;  /* 0x0000000d84847c25 */ /* 0x004fea000f8e00aa */
[C---:B-1----:R-:W-:Y:S01]  /*a910*/  LEA R134, P0, R132.reuse, c[0x0][0x1f8], 0x1 ;  /* 0x00007e0084867a11 */ /* 0x042fe200078008ff */
[----:B------:R-:W2:Y:S01]  /*a920*/  LDL R169, [R1+0x2c] ;  /* 0x00002c0001a97983 */ /* 0x000ea20000100800 */
[----:B------:R-:W-:Y:S01]  /*a930*/  IADD3 R2, R133, UR6, RZ ;  /* 0x0000000685027c10 */ /* 0x000fe2000fffe0ff */
[----:B------:R-:W-:Y:S03]  /*a940*/  UIADD3 UR6, UR6, UR11, URZ ;  /* 0x0000000b06067290 */ /* 0x000fe6000fffe03f */
[----:B------:R-:W-:Y:S02]  /*a950*/  LEA.HI.X R135, R132, c[0x0][0x1fc], R2, 0x1, P0 ;  /* 0x00007f0084877a11 */ /* 0x000fe400000f0c02 */
[----:B------:R-:W-:Y:S02]  /*a960*/  IADD3 R2, P1, R168, UR10, RZ ;  /* 0x0000000aa8027c10 */ /* 0x000fe4000ff3e0ff */
[----:B------:R-:W3:Y:S02]  /*a970*/  LDL R168, [R1+0x4] ;  /* 0x0000040001a87983 */ /* 0x000ee40000100800 */
[C---:B------:R-:W-:Y:S02]  /*a980*/  LEA R132, P0, R2.reuse, c[0x0][0x1f8], 0x1 ;  /* 0x00007e0002847a11 */ /* 0x040fe400078008ff */
[----:B------:R-:W-:Y:S01]  /*a990*/  IADD3.X R133, R181, UR6, RZ, P1, !PT ;  /* 0x00000006b5857c10 */ /* 0x000fe20008ffe4ff */
[----:B------:R3:W-:Y:S03]  /*a9a0*/  LDGSTS.E.BYPASS.LTC128B.128 [R252+0x6100], [R134.64], !P2 ;  /* 0x0610000086fc7fae */ /* 0x0007e6000d101d56 */
[----:B------:R-:W-:Y:S02]  /*a9b0*/  LEA.HI.X R133, R2, c[0x0][0x1fc], R133, 0x1, P0 ;  /* 0x00007f0002857a11 */ /* 0x000fe400000f0c85 */
[----:B------:R-:W-:Y:S03]  /*a9c0*/  IADD3 R2, P1, R178, UR10, RZ ;  /* 0x0000000ab2027c10 */ /* 0x000fe6000ff3e0ff */
[----:B------:R1:W-:Y:S02]  /*a9d0*/  LDGSTS.E.BYPASS.LTC128B.128 [R252+0x1100], [R132.64], !P5 ;  /* 0x0110000084fc7fae */ /* 0x0003e4000e901d56 */
[C---:B-1----:R-:W-:Y:S02]  /*a9e0*/  LEA R132, P0, R2.reuse, c[0x0][0x1f8], 0x1 ;  /* 0x00007e0002847a11 */ /* 0x042fe400078008ff */
[----:B------:R-:W-:Y:S04]  /*a9f0*/  IADD3.X R133, R179, UR6, RZ, P1, !PT ;  /* 0x00000006b3857c10 */ /* 0x000fe80008ffe4ff */
[----:B------:R-:W-:Y:S02]  /*aa00*/  LEA.HI.X R133, R2, c[0x0][0x1fc], R133, 0x1, P0 ;  /* 0x00007f0002857a11 */ /* 0x000fe400000f0c85 */
[----:B------:R-:W-:Y:S02]  /*aa10*/  IADD3 R2, P1, R176, UR10, RZ ;  /* 0x0000000ab0027c10 */ /* 0x000fe4000ff3e0ff */
[----:B------:R-:W4:Y:S04]  /*aa20*/  LDL R176, [R1+0x38] ;  /* 0x0000380001b07983 */ /* 0x000f280000100800 */
[----:B------:R1:W-:Y:S02]  /*aa30*/  LDGSTS.E.BYPASS.LTC128B.128 [R252+0x3100], [R132.64], !P4 ;  /* 0x0310000084fc7fae */ /* 0x0003e4000e101d56 */
[C---:B-1----:R-:W-:Y:S02]  /*aa40*/  LEA R132, P0, R2.reuse, c[0x0][0x1f8], 0x1 ;  /* 0x00007e0002847a11 */ /* 0x042fe400078008ff */
[----:B------:R-:W-:Y:S04]  /*aa50*/  IADD3.X R133, R177, UR6, RZ, P1, !PT ;  /* 0x00000006b1857c10 */ /* 0x000fe80008ffe4ff */
[----:B------:R-:W-:Y:S02]  /*aa60*/  LEA.HI.X R133, R2, c[0x0][0x1fc], R133, 0x1, P0 ;  /* 0x00007f0002857a11 */ /* 0x000fe400000f0c85 */
[----:B------:R-:W-:Y:S01]  /*aa70*/  IADD3 R2, P1, R170, UR10, RZ ;  /* 0x0000000aaa027c10 */ /* 0x000fe2000ff3e0ff */
[----:B------:R-:W-:Y:S01]  /*aa80*/  @UP0 UIMAD.WIDE.U32 UR10, UR17, UR4, URZ ;  /* 0x00000004110a02a5 */ /* 0x000fe2000f8e003f */
[----:B------:R-:W2:Y:S03]  /*aa90*/  LDL R170, [R1+0x30] ;  /* 0x0000300001aa7983 */ /* 0x000ea60000100800 */
[----:B------:R-:W-:Y:S01]  /*aaa0*/  @UP0 USHF.L.U32 UR7, UR10, 0x6, URZ ;  /* 0x000000060a070899 */ /* 0x000fe2000800063f */
[----:B------:R1:W-:Y:S02]  /*aab0*/  LDGSTS.E.BYPASS.LTC128B.128 [R252+0x5100], [R132.64], !P3 ;  /* 0x0510000084fc7fae */ /* 0x0003e4000d901d56 */
[C---:B-1----:R-:W-:Y:S02]  /*aac0*/  LEA R132, P0, R2.reuse, c[0x0][0x1f8], 0x1 ;  /* 0x00007e0002847a11 */ /* 0x042fe400078008ff */
[----:B------:R-:W-:Y:S01]  /*aad0*/  IADD3.X R133, R171, UR6, RZ, P1, !PT ;  /* 0x00000006ab857c10 */ /* 0x000fe20008ffe4ff */
[----:B------:R-:W-:Y:S03]  /*aae0*/  @UP0 USHF.R.S32.HI UR6, URZ, 0x1f, UR17 ;  /* 0x0000001f3f060899 */ /* 0x000fe60008011411 */
[----:B------:R-:W2:Y:S01]  /*aaf0*/  LDL R171, [R1+0x34] ;  /* 0x0000340001ab7983 */ /* 0x000ea20000100800 */
[----:B------:R-:W-:Y:S01]  /*ab00*/  LEA.HI.X R133, R2, c[0x0][0x1fc], R133, 0x1, P0 ;  /* 0x00007f0002857a11 */ /* 0x000fe200000f0c85 */
[----:B------:R-:W-:Y:S02]  /*ab10*/  @UP0 UIMAD UR6, UR6, UR4, URZ ;  /* 0x00000004060602a4 */ /* 0x000fe4000f8e023f */
[----:B------:R-:W2:Y:S01]  /*ab20*/  LDL R2, [R1+0x1c] ;  /* 0x00001c0001027983 */ /* 0x000ea20000100800 */
[----:B------:R-:W-:Y:S01]  /*ab30*/  PLOP3.LUT P0, PT, PT, PT, UP0, 0x80, 0x0 ;  /* 0x000000000000781c */ /* 0x000fe20003f0f008 */
[----:B------:R-:W-:Y:S02]  /*ab40*/  @UP0 UIMAD UR6, UR17, UR5, UR6 ;  /* 0x00000005110602a4 */ /* 0x000fe4000f8e0206 */
[----:B------:R3:W-:Y:S02]  /*ab50*/  LDGSTS.E.BYPASS.LTC128B.128 [R252+0x7100], [R132.64], !P2 ;  /* 0x0710000084fc7fae */ /* 0x0007e4000d101d56 */
[----:B------:R-:W-:Y:S04]  /*ab60*/  @UP0 UIADD3 UR6, UR11, UR6, URZ ;  /* 0x000000060b060290 */ /* 0x000fe8000fffe03f */
[----:B------:R-:W-:Y:S02]  /*ab70*/  @UP0 USHF.L.U64.HI UR6, UR10, 0x6, UR6 ;  /* 0x000000060a060899 */ /* 0x000fe40008010206 */
[----:B------:R-:W0:Y:S08]  /*ab80*/  LDGDEPBAR ;  /* 0x00000000000079af */ /* 0x000e300000000000 */
[----:B---3--:R-:W1:Y:S02]  /*ab90*/  LDSM.16.M88.4 R132, [R168+0x10100] ;  /* 0x01010000a884783b */ /* 0x008e640000000200 */
[C---:B-1----:R-:W-:Y:S08]  /*aba0*/  HMMA.16816.F32 R4, R192.reuse, R132, R4 ;  /* 0x00000084c004723c */ /* 0x042ff00000001804 */
[C---:B------:R-:W-:Y:S01]  /*abb0*/  HMMA.16816.F32 R8, R192.reuse, R134, R8 ;  /* 0x00000086c008723c */ /* 0x040fe20000001808 */
[----:B------:R-:W1:Y:S07]  /*abc0*/  LDSM.16.M88.4 R132, [R168+0x10900] ;  /* 0x01090000a884783b */ /* 0x000e6e0000000200 */
[C---:B-1----:R-:W-:Y:S08]  /*abd0*/  HMMA.16816.F32 R12, R192.reuse, R132, R12 ;  /* 0x00000084c00c723c */ /* 0x042ff0000000180c */
[C---:B------:R-:W-:Y:S01]  /*abe0*/  HMMA.16816.F32 R16, R192.reuse, R134, R16 ;  /* 0x00000086c010723c */ /* 0x040fe20000001810 */
[----:B------:R-:W1:Y:S07]  /*abf0*/  LDSM.16.M88.4 R132, [R168+0x11100] ;  /* 0x01110000a884783b */ /* 0x000e6e0000000200 */
[C---:B-1----:R-:W-:Y:S08]  /*ac00*/  HMMA.16816.F32 R20, R192.reuse, R132, R20 ;  /* 0x00000084c014723c */ /* 0x042ff00000001814 */
[C---:B------:R-:W-:Y:S01]  /*ac10*/  HMMA.16816.F32 R24, R192.reuse, R134, R24 ;  /* 0x00000086c018723c */ /* 0x040fe20000001818 */
[----:B------:R-:W1:Y:S07]  /*ac20*/  LDSM.16.M88.4 R132, [R168+0x11900] ;  /* 0x01190000a884783b */ /* 0x000e6e0000000200 */
[C---:B-1----:R-:W-:Y:S08]  /*ac30*/  HMMA.16816.F32 R28, R192.reuse, R132, R28 ;  /* 0x00000084c01c723c */ /* 0x042ff0000000181c */
[----:B------:R-:W-:Y:S01]  /*ac40*/  HMMA.16816.F32 R32, R192, R134, R32 ;  /* 0x00000086c020723c */ /* 0x000fe20000001820 */
[----:B------:R-:W1:Y:S07]  /*ac50*/  LDSM.16.M88.4 R132, [R251] ;  /* 0x00000000fb84783b */ /* 0x000e6e0000000200 */
        /* <DEDUP_REMOVED lines=23> */
[----:B----4-:R-:W1:Y:S07]  /*add0*/  LDSM.16.M88.4 R132, [R176] ;  /* 0x00000000b084783b */ /* 0x010e6e0000000200 */
[C---:B-1----:R-:W-:Y:S08]  /*ade0*/  HMMA.16816.F32 R4, R204.reuse, R132, R4 ;  /* 0x00000084cc04723c */ /* 0x042ff00000001804 */
[C---:B------:R-:W-:Y:S01]  /*adf0*/  HMMA.16816.F32 R8, R204.reuse, R134, R8 ;  /* 0x00000086cc08723c */ /* 0x040fe20000001808 */
[----:B--2---:R1:W2:Y:S08]  /*ae00*/  LDSM.16.M88.4 R132, [R171] ;  /* 0x00000000ab84783b */ /* 0x0042b00000000200 */
[----:B-1----:R-:W3:Y:S01]  /*ae10*/  LDL R171, [R1+0x28] ;  /* 0x0000280001ab7983 */ /* 0x002ee20000100800 */
[C---:B--2---:R-:W-:Y:S08]  /*ae20*/  HMMA.16816.F32 R12, R204.reuse, R132, R12 ;  /* 0x00000084cc0c723c */ /* 0x044ff0000000180c */
[C---:B------:R-:W-:Y:S01]  /*ae30*/  HMMA.16816.F32 R16, R204.reuse, R134, R16 ;  /* 0x00000086cc10723c */ /* 0x040fe20000001810 */
[----:B------:R1:W2:Y:S08]  /*ae40*/  LDSM.16.M88.4 R132, [R170] ;  /* 0x00000000aa84783b */ /* 0x0002b00000000200 */
[----:B-1----:R-:W4:Y:S01]  /*ae50*/  LDL R170, [R1+0x24] ;  /* 0x0000240001aa7983 */ /* 0x002f220000100800 */
[C---:B--2---:R-:W-:Y:S08]  /*ae60*/  HMMA.16816.F32 R20, R204.reuse, R132, R20 ;  /* 0x00000084cc14723c */ /* 0x044ff00000001814 */
[C---:B------:R-:W-:Y:S01]  /*ae70*/  HMMA.16816.F32 R24, R204.reuse, R134, R24 ;  /* 0x00000086cc18723c */ /* 0x040fe20000001818 */
[----:B------:R1:W2:Y:S08]  /*ae80*/  LDSM.16.M88.4 R132, [R169] ;  /* 0x00000000a984783b */ /* 0x0002b00000000200 */
[----:B-1----:R-:W3:Y:S01]  /*ae90*/  LDL R169, [R1+0x20] ;  /* 0x0000200001a97983 */ /* 0x002ee20000100800 */
[C---:B--2---:R-:W-:Y:S08]  /*aea0*/  HMMA.16816.F32 R28, R204.reuse, R132, R28 ;  /* 0x00000084cc1c723c */ /* 0x044ff0000000181c */
        /* <DEDUP_REMOVED lines=37> */
[----:B---3--:R1:W2:Y:S08]  /*b100*/  LDSM.16.M88.4 R132, [R171] ;  /* 0x00000000ab84783b */ /* 0x0082b00000000200 */
[----:B-1----:R-:W3:Y:S01]  /*b110*/  LDL R171, [R1+0x18] ;  /* 0x0000180001ab7983 */ /* 0x002ee20000100800 */
[C---:B--2---:R-:W-:Y:S08]  /*b120*/  HMMA.16816.F32 R4, R220.reuse, R132, R4 ;  /* 0x00000084dc04723c */ /* 0x044ff00000001804 */
[C---:B------:R-:W-:Y:S01]  /*b130*/  HMMA.16816.F32 R8, R220.reuse, R134, R8 ;  /* 0x00000086dc08723c */ /* 0x040fe20000001808 */
[----:B----4-:R1:W2:Y:S08]  /*b140*/  LDSM.16.M88.4 R132, [R170] ;  /* 0x00000000aa84783b */ /* 0x0102b00000000200 */
[----:B-1----:R-:W4:Y:S01]  /*b150*/  LDL R170, [R1+0x14] ;  /* 0x0000140001aa7983 */ /* 0x002f220000100800 */
[C---:B--2---:R-:W-:Y:S08]  /*b160*/  HMMA.16816.F32 R12, R220.reuse, R132, R12 ;  /* 0x00000084dc0c723c */ /* 0x044ff0000000180c */
[C---:B------:R-:W-:Y:S01]  /*b170*/  HMMA.16816.F32 R16, R220.reuse, R134, R16 ;  /* 0x00000086dc10723c */ /* 0x040fe20000001810 */
[----:B------:R1:W2:Y:S08]  /*b180*/  LDSM.16.M88.4 R132, [R169] ;  /* 0x00000000a984783b */ /* 0x0002b00000000200 */
[----:B-1----:R-:W3:Y:S01]  /*b190*/  LDL R169, [R1+0x10] ;  /* 0x0000100001a97983 */ /* 0x002ee20000100800 */
        /* <DEDUP_REMOVED lines=42> */
[----:B---3--:R-:W1:Y:S07]  /*b440*/  LDSM.16.M88.4 R132, [R171] ;  /* 0x00000000ab84783b */ /* 0x008e6e0000000200 */
[C---:B-1----:R-:W-:Y:S08]  /*b450*/  HMMA.16816.F32 R4, R236.reuse, R132, R4 ;  /* 0x00000084ec04723c */ /* 0x042ff00000001804 */
[C---:B------:R-:W-:Y:S01]  /*b460*/  HMMA.16816.F32 R8, R236.reuse, R134, R8 ;  /* 0x00000086ec08723c */ /* 0x040fe20000001808 */
[----:B----4-:R-:W1:Y:S07]  /*b470*/  LDSM.16.M88.4 R132, [R170] ;  /* 0x00000000aa84783b */ /* 0x010e6e0000000200 */
[C---:B-1----:R-:W-:Y:S08]  /*b480*/  HMMA.16816.F32 R12, R236.reuse, R132, R12 ;  /* 0x00000084ec0c723c */ /* 0x042ff0000000180c */
[C---:B------:R-:W-:Y:S01]  /*b490*/  HMMA.16816.F32 R16, R236.reuse, R134, R16 ;  /* 0x00000086ec10723c */ /* 0x040fe20000001810 */
[----:B------:R-:W1:Y:S07]  /*b4a0*/  LDSM.16.M88.4 R132, [R169] ;  /* 0x00000000a984783b */ /* 0x000e6e0000000200 */
[C---:B-1----:R-:W-:Y:S08]  /*b4b0*/  HMMA.16816.F32 R20, R236.reuse, R132, R20 ;  /* 0x00000084ec14723c */ /* 0x042ff00000001814 */
[C---:B------:R-:W-:Y:S01]  /*b4c0*/  HMMA.16816.F32 R24, R236.reuse, R134, R24 ;  /* 0x00000086ec18723c */ /* 0x040fe20000001818 */
[----:B------:R-:W1:Y:S07]  /*b4d0*/  LDSM.16.M88.4 R132, [R2] ;  /* 0x000000000284783b */ /* 0x000e6e0000000200 */
        /* <DEDUP_REMOVED lines=17> */
[----:B------:R-:W1:Y:S11]  /*b5f0*/  LDSM.16.M88.4 R132, [R251+0x6800] ;  /* 0x00680000fb84783b */ /* 0x000e760000000200 */
[----:B------:R-:W-:Y:S04]  /*b600*/  @!UPT UIADD3 URZ, URZ, URZ, URZ ;  /* 0x0000003f3f3ff290 */ /* 0x000fe8000fffe03f */
[----:B------:R-:W-:Y:S02]  /*b610*/  FMUL.FTZ R7, R7, c[0x0][0x320] ;  /* 0x0000c80007077a20 */ /* 0x000fe40000410000 */
[----:B------:R-:W-:Y:S02]  /*b620*/  FMUL.FTZ R4, R4, c[0x0][0x320] ;  /* 0x0000c80004047a20 */ /* 0x000fe40000410000 */
[----:B------:R-:W-:Y:S01]  /*b630*/  MUFU.TANH R183, R7 ;  /* 0x0000000700b77308 */ /* 0x000fe20000002400 */
[----:B------:R-:W-:Y:S02]  /*b640*/  FMUL.FTZ R5, R5, c[0x0][0x320] ;  /* 0x0000c80005057a20 */ /* 0x000fe40000410000 */
[----:B------:R-:W-:Y:S02]  /*b650*/  FMUL.FTZ R6, R6, c[0x0][0x320] ;  /* 0x0000c80006067a20 */ /* 0x000fe40000410000 */
[----:B------:R-:W-:Y:S02]  /*b660*/  FMUL.FTZ R10, R10, c[0x0][0x320] ;  /* 0x0000c8000a0a7a20 */ /* 0x000fe40000410000 */
[----:B------:R-:W-:Y:S02]  /*b670*/  FMUL.FTZ R11, R11, c[0x0][0x320] ;  /* 0x0000c8000b0b7a20 */ /* 0x000fe40000410000 */
[----:B------:R-:W-:Y:S01]  /*b680*/  FMUL.FTZ R8, R8, c[0x0][0x320] ;  /* 0x0000c80008087a20 */ /* 0x000fe20000410000 */
[----:B------:R-:W2:Y:S01]  /*b690*/  MUFU.TANH R4, R4 ;  /* 0x0000000400047308 */ /* 0x000ea20000002400 */
[----:B------:R-:W-:Y:S09]  /*b6a0*/  FMUL.FTZ R9, R9, c[0x0][0x320] ;  /* 0x0000c80009097a20 */ /* 0x000ff20000410000 */
[----:B------:R-:W3:Y:S01]  /*b6b0*/  MUFU.TANH R182, R5 ;  /* 0x0000000500b67308 */ /* 0x000ee20000002400 */
[C---:B-1----:R-:W-:Y:S08]  /*b6c0*/  HMMA.16816.F32 R12, R244.reuse, R132, R12 ;  /* 0x00000084f40c723c */ /* 0x042ff0000000180c */
[C---:B------:R-:W-:Y:S01]  /*b6d0*/  HMMA.16816.F32 R16, R244.reuse, R134, R16 ;  /* 0x00000086f410723c */ /* 0x040fe20000001810 */
[----:B------:R-:W1:Y:S01]  /*b6e0*/  LDSM.16.M88.4 R132, [R251+0x7000] ;  /* 0x00700000fb84783b */ /* 0x000e620000000200 */
[----:B------:R-:W4:Y:S10]  /*b6f0*/  MUFU.TANH R181, R8 ;  /* 0x0000000800b57308 */ /* 0x000f340000002400 */
[----:B------:R-:W1:Y:S04]  /*b700*/  MUFU.TANH R180, R9 ;  /* 0x0000000900b47308 */ /* 0x000e680000002400 */
[----:B------:R-:W-:Y:S02]  /*b710*/  FMUL.FTZ R14, R14, c[0x0][0x320] ;  /* 0x0000c8000e0e7a20 */ /* 0x000fe40000410000 */
        /* <DEDUP_REMOVED lines=8> */
[----:B------:R-:W-:Y:S01]  /*b7a0*/  MUFU.TANH R178, R13 ;  /* 0x0000000d00b27308 */ /* 0x000fe20000002400 */
[C---:B-1----:R-:W-:Y:S09]  /*b7b0*/  HMMA.16816.F32 R20, R244.reuse, R132, R20 ;  /* 0x00000084f414723c */ /* 0x042ff20000001814 */
[----:B------:R1:W-:Y:S01]  /*b7c0*/  MUFU.TANH R176, R17 ;  /* 0x0000001100b07308 */ /* 0x0003e20000002400 */
[C---:B------:R-:W-:Y:S01]  /*b7d0*/  HMMA.16816.F32 R24, R244.reuse, R134, R24 ;  /* 0x00000086f418723c */ /* 0x040fe20000001818 */
[----:B------:R-:W2:Y:S01]  /*b7e0*/  LDSM.16.M88.4 R132, [R251+0x7800] ;  /* 0x00780000fb84783b */ /* 0x000ea20000000200 */
[----:B------:R-:W-:Y:S07]  /*b7f0*/  DEPBAR.LE SB0, 0x0 ;  /* 0x000080000000791a */ /* 0x000fee0000000000 */
[----:B------:R3:W-:Y:S01]  /*b800*/  MUFU.TANH R177, R16 ;  /* 0x0000001000b17308 */ /* 0x0007e20000002400 */
[----:B------:R-:W-:Y:S04]  /*b810*/  BAR.SYNC.DEFER_BLOCKING 0x0 ;  /* 0x0000000000007b1d */ /* 0x000fe80000010000 */
[----:B------:R-:W-:Y:S02]  /*b820*/  FMUL.FTZ R20, R20, c[0x0][0x320] ;  /* 0x0000c80014147a20 */ /* 0x000fe40000410000 */
[----:B-1----:R-:W-:Y:S02]  /*b830*/  FMUL.FTZ R17, R21, c[0x0][0x320] ;  /* 0x0000c80015117a20 */ /* 0x002fe40000410000 */
[----:B------:R-:W-:Y:S02]  /*b840*/  FMUL.FTZ R22, R22, c[0x0][0x320] ;  /* 0x0000c80016167a20 */ /* 0x000fe40000410000 */
[----:B------:R-:W-:Y:S04]  /*b850*/  FMUL.FTZ R23, R23, c[0x0][0x320] ;  /* 0x0000c80017177a20 */ /* 0x000fe80000410000 */
[----:B------:R-:W-:Y:S02]  /*b860*/  FMUL.FTZ R13, R25, c[0x0][0x320] ;  /* 0x0000c800190d7a20 */ /* 0x000fe40000410000 */
[----:B------:R-:W-:Y:S02]  /*b870*/  FMUL.FTZ R26, R26, c[0x0][0x320] ;  /* 0x0000c8001a1a7a20 */ /* 0x000fe40000410000 */
[----:B------:R-:W-:Y:S02]  /*b880*/  FMUL.FTZ R27, R27, c[0x0][0x320] ;  /* 0x0000c8001b1b7a20 */ /* 0x000fe40000410000 */
[----:B---3--:R-:W-:Y:S06]  /*b890*/  FMUL.FTZ R16, R24, c[0x0][0x320] ;  /* 0x0000c80018107a20 */ /* 0x008fec0000410000 */
[----:B------:R-:W-:Y:S01]  /*b8a0*/  MUFU.TANH R16, R16 ;  /* 0x0000001000107308 */ /* 0x000fe20000002400 */
[C---:B--2---:R-:W-:Y:S09]  /*b8b0*/  HMMA.16816.F32 R28, R244.reuse, R132, R28 ;  /* 0x00000084f41c723c */ /* 0x044ff2000000181c */
[----:B------:R-:W1:Y:S03]  /*b8c0*/  MUFU.TANH R179, R12 ;  /* 0x0000000c00b37308 */ /* 0x000e660000002400 */
[----:B------:R-:W-:Y:S01]  /*b8d0*/  FMNMX.FTZ R133, R4, R0, !PT ;  /* 0x0000000004857209 */ /* 0x000fe20007810000 */
[----:B------:R-:W-:Y:S03]  /*b8e0*/  HMMA.16816.F32 R32, R244, R134, R32 ;  /* 0x00000086f420723c */ /* 0x000fe60000001820 */
[----:B------:R-:W-:Y:S03]  /*b8f0*/  FMNMX.FTZ R133, R182, R133, !PT ;  /* 0x00000085b6857209 */ /* 0x000fe60007810000 */
[----:B------:R-:W2:Y:S01]  /*b900*/  MUFU.TANH R20, R20 ;  /* 0x0000001400147308 */ /* 0x000ea20000002400 */
[----:B----4-:R-:W-:Y:S05]  /*b910*/  FMNMX.FTZ R133, R181, R133, !PT ;  /* 0x00000085b5857209 */ /* 0x010fea0007810000 */
[----:B------:R-:W-:Y:S01]  /*b920*/  FMNMX.FTZ R133, R180, R133, !PT ;  /* 0x00000085b4857209 */ /* 0x000fe20007810000 */
[----:B------:R-:W-:Y:S03]  /*b930*/  FMUL.FTZ R9, R29, c[0x0][0x320] ;  /* 0x0000c8001d097a20 */ /* 0x000fe60000410000 */
[----:B------:R-:W3:Y:S01]  /*b940*/  MUFU.TANH R17, R17 ;  /* 0x0000001100117308 */ /* 0x000ee20000002400 */
[----:B------:R-:W-:Y:S02]  /*b950*/  FMUL.FTZ R30, R30, c[0x0][0x320] ;  /* 0x0000c8001e1e7a20 */ /* 0x000fe40000410000 */
[----:B------:R-:W-:Y:S01]  /*b960*/  FMUL.FTZ R31, R31, c[0x0][0x320] ;  /* 0x0000c8001f1f7a20 */ /* 0x000fe20000410000 */
[----:B-1----:R-:W-:Y:S01]  /*b970*/  FMNMX.FTZ R133, R179, R133, !PT ;  /* 0x00000085b3857209 */ /* 0x002fe20007810000 */
[----:B------:R-:W-:Y:S03]  /*b980*/  FMUL.FTZ R12, R28, c[0x0][0x320] ;  /* 0x0000c8001c0c7a20 */ /* 0x000fe60000410000 */
[----:B------:R-:W-:Y:S01]  /*b990*/  FMUL.FTZ R8, R32, c[0x0][0x320] ;  /* 0x0000c80020087a20 */ /* 0x000fe20000410000 */
[----:B------:R-:W-:Y:S01]  /*b9a0*/  FMNMX.FTZ R133, R178, R133, !PT ;  /* 0x00000085b2857209 */ /* 0x000fe20007810000 */
[----:B------:R-:W-:Y:S01]  /*b9b0*/  FMUL.FTZ R5, R33, c[0x0][0x320] ;  /* 0x0000c80021057a20 */ /* 0x000fe20000410000 */
[----:B------:R-:W1:Y:S01]  /*b9c0*/  MUFU.TANH R13, R13 ;  /* 0x0000000d000d7308 */ /* 0x000e620000002400 */
[----:B------:R-:W-:Y:S01]  /*b9d0*/  FMUL.FTZ R34, R34, c[0x0][0x320] ;  /* 0x0000c80022227a20 */ /* 0x000fe20000410000 */
[----:B------:R-:W-:Y:S04]  /*b9e0*/  FMNMX.FTZ R133, R177, R133, !PT ;  /* 0x00000085b1857209 */ /* 0x000fe80007810000 */
[----:B------:R-:W-:Y:S04]  /*b9f0*/  FMNMX.FTZ R133, R176, R133, !PT ;  /* 0x00000085b0857209 */ /* 0x000fe80007810000 */
[----:B------:R-:W4:Y:S01]  /*ba00*/  MUFU.TANH R12, R12 ;  /* 0x0000000c000c7308 */ /* 0x000f220000002400 */
[----:B--2---:R-:W-:Y:S04]  /*ba10*/  FMNMX.FTZ R133, R20, R133, !PT ;  /* 0x0000008514857209 */ /* 0x004fe80007810000 */
[----:B---3--:R-:W-:Y:S04]  /*ba20*/  FMNMX.FTZ R133, R17, R133, !PT ;  /* 0x0000008511857209 */ /* 0x008fe80007810000 */
[----:B------:R-:W-:Y:S01]  /*ba30*/  FMNMX.FTZ R133, R16, R133, !PT ;  /* 0x0000008510857209 */ /* 0x000fe20007810000 */
[----:B------:R-:W2:Y:S03]  /*ba40*/  MUFU.TANH R9, R9 ;  /* 0x0000000900097308 */ /* 0x000ea60000002400 */
[----:B-1----:R-:W-:Y:S07]  /*ba50*/  FMNMX.FTZ R133, R13, R133, !PT ;  /* 0x000000850d857209 */ /* 0x002fee0007810000 */
[----:B------:R-:W1:Y:S01]  /*ba60*/  MUFU.TANH R8, R8 ;  /* 0x0000000800087308 */ /* 0x000e620000002400 */
[----:B----4-:R-:W-:Y:S09]  /*ba70*/  FMNMX.FTZ R133, R12, R133, !PT ;  /* 0x000000850c857209 */ /* 0x010ff20007810000 */
[----:B------:R-:W3:Y:S01]  /*ba80*/  MUFU.TANH R5, R5 ;  /* 0x0000000500057308 */ /* 0x000ee20000002400 */
[----:B--2---:R-:W-:Y:S09]  /*ba90*/  FMNMX.FTZ R133, R9, R133, !PT ;  /* 0x0000008509857209 */ /* 0x004ff20007810000 */
[----:B------:R-:W-:Y:S01]  /*baa0*/  MUFU.TANH R28, R26 ;  /* 0x0000001a001c7308 */ /* 0x000fe20000002400 */
[----:B-1----:R-:W-:Y:S09]  /*bab0*/  FMNMX.FTZ R133, R8, R133, !PT ;  /* 0x0000008508857209 */ /* 0x002ff20007810000 */
[----:B------:R-:W-:Y:S01]  /*bac0*/  MUFU.TANH R21, R22 ;  /* 0x0000001600157308 */ /* 0x000fe20000002400 */
[----:B---3--:R-:W-:Y:S05]  /*bad0*/  FMNMX.FTZ R133, R5, R133, !PT ;  /* 0x0000008505857209 */ /* 0x008fea0007810000 */
[----:B------:R-:W1:Y:S04]  /*bae0*/  SHFL.BFLY PT, R2, R133, 0x2, 0x1f ;  /* 0x0c401f0085027f89 */ /* 0x000e6800000e0000 */
[----:B------:R-:W-:Y:S10]  /*baf0*/  MUFU.TANH R25, R23 ;  /* 0x0000001700197308 */ /* 0x000ff40000002400 */
[----:B------:R-:W-:Y:S10]  /*bb00*/  MUFU.TANH R184, R10 ;  /* 0x0000000a00b87308 */ /* 0x000ff40000002400 */
[----:B------:R-:W-:Y:S01]  /*bb10*/  MUFU.TANH R185, R11 ;  /* 0x0000000b00b97308 */ /* 0x000fe20000002400 */
[----:B-1----:R-:W-:Y:S05]  /*bb20*/  FMNMX.FTZ R133, R133, R2, !PT ;  /* 0x0000000285857209 */ /* 0x002fea0007810000 */
[----:B------:R-:W1:Y:S04]  /*bb30*/  SHFL.BFLY PT, R2, R133, 0x1, 0x1f ;  /* 0x0c201f0085027f89 */ /* 0x000e6800000e0000 */
[----:B------:R-:W-:Y:S10]  /*bb40*/  MUFU.TANH R189, R14 ;  /* 0x0000000e00bd7308 */ /* 0x000ff40000002400 */
[----:B------:R-:W-:Y:S10]  /*bb50*/  MUFU.TANH R188, R15 ;  /* 0x0000000f00bc7308 */ /* 0x000ff40000002400 */
[----:B------:R-:W-:Y:S01]  /*bb60*/  MUFU.TANH R187, R18 ;  /* 0x0000001200bb7308 */ /* 0x000fe20000002400 */
[----:B-1----:R-:W-:Y:S05]  /*bb70*/  FMNMX.FTZ R133, R133, R2, !PT ;  /* 0x0000000285857209 */ /* 0x002fea0007810000 */
[C---:B------:R-:W-:Y:S02]  /*bb80*/  FMUL.FTZ R2, R133.reuse, c[0x0][0x2d0] ;  /* 0x0000b40085027a20 */ /* 0x040fe40000410000 */
[----:B------:R-:W-:Y:S02]  /*bb90*/  FADD.FTZ R0, -R133, R0 ;  /* 0x0000000085007221 */ /* 0x000fe40000010100 */
[----:B------:R-:W-:Y:S01]  /*bba0*/  MUFU.TANH R190, R19 ;  /* 0x0000001300be7308 */ /* 0x000fe20000002400 */
[--C-:B------:R-:W-:Y:S02]  /*bbb0*/  FFMA.FTZ R135, R17, c[0x0][0x2d0], -R2.reuse ;  /* 0x0000b40011877a23 */ /* 0x100fe40000010802 */
[--C-:B------:R-:W-:Y:S02]  /*bbc0*/  FFMA.FTZ R4, R4, c[0x0][0x2d0], -R2.reuse ;  /* 0x0000b40004047a23 */ /* 0x100fe40000010802 */
[--C-:B------:R-:W-:Y:S02]  /*bbd0*/  FFMA.FTZ R134, R16, c[0x0][0x2d0], -R2.reuse ;  /* 0x0000b40010867a23 */ /* 0x100fe40000010802 */
        /* <DEDUP_REMOVED lines=9> */
[--C-:B------:R-:W-:Y:S02]  /*bc70*/  FFMA.FTZ R191, R13, c[0x0][0x2d0], -R2.reuse ;  /* 0x0000b4000dbf7a23 */ /* 0x100fe40000010802 */
[--C-:B------:R-:W-:Y:S02]  /*bc80*/  FFMA.FTZ R168, R12, c[0x0][0x2d0], -R2.reuse ;  /* 0x0000b4000ca87a23 */ /* 0x100fe40000010802 */
[--C-:B------:R-:W-:Y:S01]  /*bc90*/  FFMA.FTZ R169, R9, c[0x0][0x2d0], -R2.reuse ;  /* 0x0000b40009a97a23 */ /* 0x100fe20000010802 */
[----:B------:R-:W-:Y:S01]  /*bca0*/  MUFU.EX2 R176, R4 ;  /* 0x0000000400b07308 */ /* 0x000fe20000000800 */
[--C-:B------:R-:W-:Y:S02]  /*bcb0*/  FFMA.FTZ R170, R8, c[0x0][0x2d0], -R2.reuse ;  /* 0x0000b40008aa7a23 */ /* 0x100fe40000010802 */
[----:B------:R-:W-:Y:S02]  /*bcc0*/  FFMA.FTZ R171, R5, c[0x0][0x2d0], -R2 ;  /* 0x0000b40005ab7a23 */ /* 0x000fe40000010802 */
[----:B------:R-:W2:Y:S01]  /*bcd0*/  LDL.LU R2, [R1+0x80] ;  /* 0x0000800001027983 */ /* 0x000ea20000300800 */
[----:B------:R-:W-:Y:S06]  /*bce0*/  FMUL.FTZ R0, R0, c[0x0][0x2d0] ;  /* 0x0000b40000007a20 */ /* 0x000fec0000410000 */
[----:B------:R-:W1:Y:S02]  /*bcf0*/  MUFU.EX2 R0, R0 ;  /* 0x0000000000007308 */ /* 0x000e640000000800 */
[C---:B-1----:R-:W-:Y:S02]  /*bd00*/  FMUL.FTZ R5, R0.reuse, R141 ;  /* 0x0000008d00057220 */ /* 0x042fe40000410000 */
[C---:B------:R-:W-:Y:S01]  /*bd10*/  FMUL.FTZ R12, R0.reuse, R148 ;  /* 0x00000094000c7220 */ /* 0x040fe20000410000 */
[----:B------:R-:W3:Y:S01]  /*bd20*/  LDL.LU R141, [R1+0x84] ;  /* 0x00008400018d7983 */ /* 0x000ee20000300800 */
[C---:B------:R-:W-:Y:S02]  /*bd30*/  FMUL.FTZ R4, R0.reuse, R140 ;  /* 0x0000008c00047220 */ /* 0x040fe40000410000 */
[C---:B------:R-:W-:Y:S01]  /*bd40*/  FMUL.FTZ R8, R0.reuse, R136 ;  /* 0x0000008800087220 */ /* 0x040fe20000410000 */
[----:B------:R-:W-:Y:S01]  /*bd50*/  MOV R136, R134 ;  /* 0x0000008600887202 */ /* 0x000fe20000000f00 */
[C---:B------:R-:W-:Y:S01]  /*bd60*/  FMUL.FTZ R9, R0.reuse, R137 ;  /* 0x0000008900097220 */ /* 0x040fe20000410000 */
[----:B------:R-:W-:Y:S01]  /*bd70*/  MOV R137, R135 ;  /* 0x0000008700897202 */ /* 0x000fe20000000f00 */
[C---:B------:R-:W-:Y:S01]  /*bd80*/  FMUL.FTZ R13, R0.reuse, R149 ;  /* 0x00000095000d7220 */ /* 0x040fe20000410000 */
[----:B------:R-:W-:Y:S01]  /*bd90*/  MUFU.TANH R135, R34 ;  /* 0x0000002200877308 */ /* 0x000fe20000002400 */
[C---:B------:R-:W-:Y:S01]  /*bda0*/  FMUL.FTZ R16, R0.reuse, R144 ;  /* 0x0000009000107220 */ /* 0x040fe20000410000 */
[----:B------:R-:W-:Y:S01]  /*bdb0*/  MOV R149, R132 ;  /* 0x0000008400957202 */ /* 0x000fe20000000f00 */
[C---:B------:R-:W-:Y:S01]  /*bdc0*/  FMUL.FTZ R17, R0.reuse, R145 ;  /* 0x0000009100117220 */ /* 0x040fe20000410000 */
[----:B------:R-:W4:Y:S01]  /*bdd0*/  LDL R148, [R1+0x70] ;  /* 0x0000700001947983 */ /* 0x000f220000100800 */
[C---:B------:R-:W-:Y:S01]  /*bde0*/  FMUL.FTZ R20, R0.reuse, R156 ;  /* 0x0000009c00147220 */ /* 0x040fe20000410000 */
[----:B------:R-:W-:Y:S01]  /*bdf0*/  MOV R156, R21 ;  /* 0x00000015009c7202 */ /* 0x000fe20000000f00 */
        /* <DEDUP_REMOVED lines=9> */
[----:B------:R-:W3:Y:S01]  /*be90*/  LDL R164, [R1+0x74] ;  /* 0x0000740001a47983 */ /* 0x000ee20000100800 */
[C---:B------:R-:W-:Y:S01]  /*bea0*/  FMUL.FTZ R32, R0.reuse, R160 ;  /* 0x000000a000207220 */ /* 0x040fe20000410000 */
[----:B------:R-:W1:Y:S01]  /*beb0*/  MUFU.TANH R165, R27 ;  /* 0x0000001b00a57308 */ /* 0x000e620000002400 */
[C---:B------:R-:W-:Y:S02]  /*bec0*/  FMUL.FTZ R33, R0.reuse, R161 ;  /* 0x000000a100217220 */ /* 0x040fe40000410000 */
[C---:B------:R-:W-:Y:S02]  /*bed0*/  FMUL.FTZ R36, R0.reuse, R36 ;  /* 0x0000002400247220 */ /* 0x040fe40000410000 */
[C---:B------:R-:W-:Y:S02]  /*bee0*/  FMUL.FTZ R37, R0.reuse, R37 ;  /* 0x0000002500257220 */ /* 0x040fe40000410000 */
[C---:B------:R-:W-:Y:S02]  /*bef0*/  FMUL.FTZ R40, R0.reuse, R40 ;  /* 0x0000002800287220 */ /* 0x040fe40000410000 */
        /* <DEDUP_REMOVED lines=47> */
[----:B--2---:R-:W-:Y:S01]  /*c1f0*/  FFMA.FTZ R144, R0, R2, R176 ;  /* 0x0000000200907223 */ /* 0x004fe200000100b0 */
[----:B------:R-:W-:Y:S04]  /*c200*/  FMNMX.FTZ R0, R6, R3, !PT ;  /* 0x0000000306007209 */ /* 0x000fe80007810000 */
[----:B------:R-:W-:Y:S04]  /*c210*/  FMNMX.FTZ R0, R183, R0, !PT ;  /* 0x00000000b7007209 */ /* 0x000fe80007810000 */
[----:B------:R-:W-:Y:S04]  /*c220*/  FMNMX.FTZ R0, R184, R0, !PT ;  /* 0x00000000b8007209 */ /* 0x000fe80007810000 */
[----:B------:R-:W-:Y:S04]  /*c230*/  FMNMX.FTZ R0, R185, R0, !PT ;  /* 0x00000000b9007209 */ /* 0x000fe80007810000 */
[----:B------:R-:W-:Y:S04]  /*c240*/  FMNMX.FTZ R0, R189, R0, !PT ;  /* 0x00000000bd007209 */ /* 0x000fe80007810000 */
[----:B------:R-:W-:Y:S04]  /*c250*/  FMNMX.FTZ R0, R188, R0, !PT ;  /* 0x00000000bc007209 */ /* 0x000fe80007810000 */
[----:B------:R-:W-:Y:S04]  /*c260*/  FMNMX.FTZ R0, R187, R0, !PT ;  /* 0x00000000bb007209 */ /* 0x000fe80007810000 */
[----:B------:R-:W-:Y:S01]  /*c270*/  FMNMX.FTZ R2, R190, R0, !PT ;  /* 0x00000000be027209 */ /* 0x000fe20007810000 */
[----:B------:R-:W-:Y:S03]  /*c280*/  FMUL.FTZ R0, R35, c[0x0][0x320] ;  /* 0x0000c80023007a20 */ /* 0x000fe60000410000 */
[----:B------:R-:W-:Y:S01]  /*c290*/  FMNMX.FTZ R2, R156, R2, !PT ;  /* 0x000000029c027209 */ /* 0x000fe20007810000 */
[----:B------:R2:W1:Y:S03]  /*c2a0*/  MUFU.TANH R134, R0 ;  /* 0x0000000000867308 */ /* 0x0004660000002400 */
[----:B--2---:R-:W-:Y:S04]  /*c2b0*/  FMNMX.FTZ R0, R152, R2, !PT ;  /* 0x0000000298007209 */ /* 0x004fe80007810000 */
        /* <DEDUP_REMOVED lines=13> */
[----:B------:R-:W-:Y:S04]  /*c390*/  FFMA.FTZ R140, R6, c[0x0][0x2d0], -R2 ;  /* 0x0000b400068c7a23 */ /* 0x000fe80000010802 */
[----:B------:R-:W1:Y:S10]  /*c3a0*/  MUFU.EX2 R0, R0 ;  /* 0x0000000000007308 */ /* 0x000e740000000800 */
[----:B------:R-:W3:Y:S01]  /*c3b0*/  MUFU.EX2 R140, R140 ;  /* 0x0000008c008c7308 */ /* 0x000ee20000000800 */
[C---:B-1----:R-:W-:Y:S02]  /*c3c0*/  FMUL.FTZ R18, R0.reuse, R146 ;  /* 0x0000009200127220 */ /* 0x042fe40000410000 */
[C---:B------:R-:W-:Y:S02]  /*c3d0*/  FMUL.FTZ R19, R0.reuse, R147 ;  /* 0x0000009300137220 */ /* 0x040fe40000410000 */
[----:B------:R-:W2:Y:S01]  /*c3e0*/  LDL.64 R146, [R1+0xc8] ;  /* 0x0000c80001927983 */ /* 0x000ea20000100a00 */
[C---:B------:R-:W-:Y:S02]  /*c3f0*/  FMUL.FTZ R14, R0.reuse, R150 ;  /* 0x00000096000e7220 */ /* 0x040fe40000410000 */
[C---:B------:R-:W-:Y:S02]  /*c400*/  FMUL.FTZ R15, R0.reuse, R151 ;  /* 0x00000097000f7220 */ /* 0x040fe40000410000 */
[C---:B------:R-:W-:Y:S01]  /*c410*/  FMUL.FTZ R11, R0.reuse, R139 ;  /* 0x0000008b000b7220 */ /* 0x040fe20000410000 */
[----:B------:R-:W4:Y:S01]  /*c420*/  LDL.64 R150, [R1+0xb8] ;  /* 0x0000b80001967983 */ /* 0x000f220000100a00 */
[C---:B------:R-:W-:Y:S02]  /*c430*/  FMUL.FTZ R10, R0.reuse, R138 ;  /* 0x0000008a000a7220 */ /* 0x040fe40000410000 */
[C---:B------:R-:W-:Y:S02]  /*c440*/  FMUL.FTZ R7, R0.reuse, R143 ;  /* 0x0000008f00077220 */ /* 0x040fe40000410000 */
[C---:B------:R-:W-:Y:S01]  /*c450*/  FMUL.FTZ R6, R0.reuse, R142 ;  /* 0x0000008e00067220 */ /* 0x040fe20000410000 */
[----:B------:R-:W4:Y:S01]  /*c460*/  LDL R139, [R1+0x7c] ;  /* 0x00007c00018b7983 */ /* 0x000f220000100800 */
[C---:B------:R-:W-:Y:S02]  /*c470*/  FMUL.FTZ R34, R0.reuse, R162 ;  /* 0x000000a200227220 */ /* 0x040fe40000410000 */
[C---:B------:R-:W-:Y:S01]  /*c480*/  FMUL.FTZ R35, R0.reuse, R163 ;  /* 0x000000a300237220 */ /* 0x040fe20000410000 */
[----:B------:R-:W4:Y:S01]  /*c490*/  LDL R138, [R1+0x78] ;  /* 0x00007800018a7983 */ /* 0x000f220000100800 */
[C---:B---3--:R-:W-:Y:S02]  /*c4a0*/  FFMA.FTZ R141, R0.reuse, R141, R140 ;  /* 0x0000008d008d7223 */ /* 0x048fe4000001008c */
[C---:B------:R-:W-:Y:S01]  /*c4b0*/  FMUL.FTZ R22, R0.reuse, R158 ;  /* 0x0000009e00167220 */ /* 0x040fe20000410000 */
[----:B------:R-:W3:Y:S01]  /*c4c0*/  LDL R143, [R1+0x6c] ;  /* 0x00006c00018f7983 */ /* 0x000ee20000100800 */
[C---:B------:R-:W-:Y:S01]  /*c4d0*/  FMUL.FTZ R23, R0.reuse, R159 ;  /* 0x0000009f00177220 */ /* 0x040fe20000410000 */
[----:B------:R-:W-:Y:S01]  /*c4e0*/  MOV R159, R145 ;  /* 0x00000091009f7202 */ /* 0x000fe20000000f00 */
[C---:B------:R-:W-:Y:S01]  /*c4f0*/  FMUL.FTZ R26, R0.reuse, R154 ;  /* 0x0000009a001a7220 */ /* 0x040fe20000410000 */
[----:B------:R-:W3:Y:S01]  /*c500*/  LDL R142, [R1+0x68] ;  /* 0x00006800018e7983 */ /* 0x000ee20000100800 */
[C---:B------:R-:W-:Y:S01]  /*c510*/  FMUL.FTZ R27, R0.reuse, R155 ;  /* 0x0000009b001b7220 */ /* 0x040fe20000410000 */
[----:B------:R-:W-:Y:S01]  /*c520*/  MOV R158, R149 ;  /* 0x00000095009e7202 */ /* 0x000fe20000000f00 */
[C---:B------:R-:W-:Y:S01]  /*c530*/  FMUL.FTZ R30, R0.reuse, R166 ;  /* 0x000000a6001e7220 */ /* 0x040fe20000410000 */
[----:B------:R-:W-:Y:S01]  /*c540*/  MOV R155, R152 ;  /* 0x00000098009b7202 */ /* 0x000fe20000000f00 */
[C---:B------:R-:W-:Y:S01]  /*c550*/  FMUL.FTZ R31, R0.reuse, R167 ;  /* 0x000000a7001f7220 */ /* 0x040fe20000410000 */
[----:B------:R-:W-:Y:S01]  /*c560*/  MOV R166, R157 ;  /* 0x0000009d00a67202 */ /* 0x000fe20000000f00 */
        /* <DEDUP_REMOVED lines=54> */
[----:B--2---:R-:W-:Y:S02]  /*c8d0*/  @P0 IADD3 R0, P6, R146, UR7, RZ ;  /* 0x0000000792000c10 */ /* 0x004fe4000ffde0ff */
[----:B------:R-:W-:Y:S02]  /*c8e0*/  MOV R147, R153 ;  /* 0x0000009900937202 */ /* 0x000fe40000000f00 */
[C---:B------:R-:W-:Y:S01]  /*c8f0*/  @P0 LEA R136, P1, R0.reuse, c[0x0][0x1c8], 0x1 ;  /* 0x0000720000880a11 */ /* 0x040fe200078208ff */
[----:B------:R-:W-:Y:S01]  /*c900*/  MUFU.EX2 R153, R179 ;  /* 0x000000b300997308 */ /* 0x000fe20000000800 */
[----:B----4-:R-:W-:Y:S04]  /*c910*/  @P0 IADD3.X R3, R151, UR6, RZ, P6, !PT ;  /* 0x0000000697030c10 */ /* 0x010fe8000b7fe4ff */
        /* <DEDUP_REMOVED lines=11> */
[----:B---3--:R-:W-:Y:S01]  /*c9d0*/  @P0 IADD3 R0, P6, R143, UR7, RZ ;  /* 0x000000078f000c10 */ /* 0x008fe2000ffde0ff */
[----:B------:R-:W-:Y:S02]  /*c9e0*/  @UP0 UIADD3 UR7, UP1, UR16, UR7, URZ ;  /* 0x0000000710070290 */ /* 0x000fe4000ff3e03f */
[----:B------:R1:W-:Y:S01]  /*c9f0*/  @P0 LDGSTS.E.BYPASS.LTC128B.128 [R252+0x14100], [R136.64], !P3 ;  /* 0x1410000088fc0fae */ /* 0x0003e2000d901d56 */
[----:B------:R-:W-:Y:S01]  /*ca00*/  @P0 IADD3.X R3, R142, UR6, RZ, P6, !PT ;  /* 0x000000068e030c10 */ /* 0x000fe2000b7fe4ff */
[----:B------:R-:W-:Y:S01]  /*ca10*/  @UP0 UIADD3.X UR6, UR15, UR6, URZ, UP1, !UPT ;  /* 0x000000060f060290 */ /* 0x000fe20008ffe43f */
[C---:B-1----:R-:W-:Y:S04]  /*ca20*/  @P0 LEA R136, P1, R0.reuse, c[0x0][0x1c8], 0x1 ;  /* 0x0000720000880a11 */ /* 0x042fe800078208ff */
[----:B------:R-:W-:Y:S02]  /*ca30*/  @P0 LEA.HI.X R137, R0, c[0x0][0x1cc], R3, 0x1, P1 ;  /* 0x0000730000890a11 */ /* 0x000fe400008f0c03 */
[----:B------:R-:W-:Y:S03]  /*ca40*/  @P0 IADD3 R0, P6, R146, UR7, RZ ;  /* 0x0000000792000c10 */ /* 0x000fe6000ffde0ff */
[----:B------:R1:W-:Y:S01]  /*ca50*/  @P0 LDGSTS.E.BYPASS.LTC128B.128 [R252+0x16100], [R136.64], !P2 ;  /* 0x1610000088fc0fae */ /* 0x0003e2000d101d56 */
[----:B------:R-:W-:Y:S02]  /*ca60*/  @P0 IADD3.X R3, R151, UR6, RZ, P6, !PT ;  /* 0x0000000697030c10 */ /* 0x000fe4000b7fe4ff */
[----:B------:R2:W-:Y:S01]  /*ca70*/  MUFU.EX2 R151, R186 ;  /* 0x000000ba00977308 */ /* 0x0005e20000000800 */
[C---:B-1----:R-:W-:Y:S01]  /*ca80*/  @P0 LEA R136, P1, R0.reuse, c[0x0][0x1c8], 0x1 ;  /* 0x0000720000880a11 */ /* 0x042fe200078208ff */
[--C-:B--2---:R-:W-:Y:S03]  /*ca90*/  FFMA.FTZ R186, R161, c[0x0][0x2d0], -R2.reuse ;  /* 0x0000b400a1ba7a23 */ /* 0x104fe60000010802 */
[----:B------:R-:W-:Y:S02]  /*caa0*/  @P0 LEA.HI.X R137, R0, c[0x0][0x1cc], R3, 0x1, P1 ;  /* 0x0000730000890a11 */ /* 0x000fe400008f0c03 */
[----:B------:R-:W-:Y:S03]  /*cab0*/  @P0 IADD3 R0, P6, R139, UR7, RZ ;  /* 0x000000078b000c10 */ /* 0x000fe6000ffde0ff */
[----:B------:R-:W-:Y:S01]  /*cac0*/  MUFU.EX2 R186, R186 ;  /* 0x000000ba00ba7308 */ /* 0x000fe20000000800 */
[----:B------:R1:W-:Y:S01]  /*cad0*/  @P0 LDGSTS.E.BYPASS.LTC128B.128 [R252+0x11100], [R136.64], !P5 ;  /* 0x1110000088fc0fae */ /* 0x0003e2000e901d56 */
[----:B------:R-:W-:Y:S01]  /*cae0*/  @P0 IADD3.X R3, R138, UR6, RZ, P6, !PT ;  /* 0x000000068a030c10 */ /* 0x000fe2000b7fe4ff */
[----:B------:R-:W-:Y:S07]  /*caf0*/  FFMA.FTZ R138, R183, c[0x0][0x2d0], -R2 ;  /* 0x0000b400b78a7a23 */ /* 0x000fee0000010802 */
[----:B------:R-:W2:Y:S01]  /*cb00*/  MUFU.EX2 R139, R182 ;  /* 0x000000b6008b7308 */ /* 0x000ea20000000800 */
[C---:B-1----:R-:W-:Y:S04]  /*cb10*/  @P0 LEA R136, P1, R0.reuse, c[0x0][0x1c8], 0x1 ;  /* 0x0000720000880a11 */ /* 0x042fe800078208ff */
[----:B------:R-:W-:Y:S01]  /*cb20*/  @P0 LEA.HI.X R137, R0, c[0x0][0x1cc], R3, 0x1, P1 ;  /* 0x0000730000890a11 */ /* 0x000fe200008f0c03 */
[----:B--2---:R-:W-:Y:S01]  /*cb30*/  FADD.FTZ R146, R139, R144 ;  /* 0x000000908b927221 */ /* 0x004fe20000010000 */
[----:B------:R-:W-:Y:S03]  /*cb40*/  @P0 IADD3 R0, P6, R164, UR7, RZ ;  /* 0x00000007a4000c10 */ /* 0x000fe6000ffde0ff */
[----:B------:R-:W-:Y:S01]  /*cb50*/  MUFU.EX2 R164, R177 ;  /* 0x000000b100a47308 */ /* 0x000fe20000000800 */
[----:B------:R1:W-:Y:S01]  /*cb60*/  @P0 LDGSTS.E.BYPASS.LTC128B.128 [R252+0x13100], [R136.64], !P4 ;  /* 0x1310000088fc0fae */ /* 0x0003e2000e101d56 */
[----:B------:R-:W-:Y:S08]  /*cb70*/  @P0 IADD3.X R3, R148, UR6, RZ, P6, !PT ;  /* 0x0000000694030c10 */ /* 0x000ff0000b7fe4ff */
[----:B------:R-:W-:Y:S10]  /*cb80*/  MUFU.EX2 R148, R181 ;  /* 0x000000b500947308 */ /* 0x000ff40000000800 */
[----:B------:R-:W-:Y:S01]  /*cb90*/  MUFU.EX2 R177, R171 ;  /* 0x000000ab00b17308 */ /* 0x000fe20000000800 */
[C---:B-1----:R-:W-:Y:S04]  /*cba0*/  @P0 LEA R136, P1, R0.reuse, c[0x0][0x1c8], 0x1 ;  /* 0x0000720000880a11 */ /* 0x042fe800078208ff */
[----:B------:R-:W-:Y:S02]  /*cbb0*/  @P0 LEA.HI.X R137, R0, c[0x0][0x1cc], R3, 0x1, P1 ;  /* 0x0000730000890a11 */ /* 0x000fe400008f0c03 */
[----:B------:R-:W-:Y:S03]  /*cbc0*/  @P0 IADD3 R0, P6, R143, UR7, RZ ;  /* 0x000000078f000c10 */ /* 0x000fe6000ffde0ff */
[----:B------:R-:W1:Y:S01]  /*cbd0*/  MUFU.EX2 R3, R138 ;  /* 0x0000008a00037308 */ /* 0x000e620000000800 */
[----:B------:R2:W-:Y:S01]  /*cbe0*/  @P0 LDGSTS.E.BYPASS.LTC128B.128 [R252+0x15100], [R136.64], !P3 ;  /* 0x1510000088fc0fae */ /* 0x0005e2000d901d56 */
[----:B-1----:R-:W-:Y:S01]  /*cbf0*/  FADD.FTZ R145, R3, R141 ;  /* 0x0000008d03917221 */ /* 0x002fe20000010000 */
[----:B------:R-:W-:Y:S01]  /*cc00*/  F2FP.PACK_AB R138, R180, R148 ;  /* 0x00000094b48a723e */ /* 0x000fe200000000ff */
[----:B------:R-:W-:Y:S01]  /*cc10*/  FADD.FTZ R148, R148, R146 ;  /* 0x0000009294947221 */ /* 0x000fe20000010000 */
[----:B--2---:R-:W-:Y:S03]  /*cc20*/  @P0 LEA R136, P1, R0, c[0x0][0x1c8], 0x1 ;  /* 0x0000720000880a11 */ /* 0x004fe600078208ff */
[----:B------:R-:W-:Y:S01]  /*cc30*/  FADD.FTZ R148, R180, R148 ;  /* 0x00000094b4947221 */ /* 0x000fe20000010000 */
[----:B------:R-:W-:Y:S04]  /*cc40*/  @P0 IADD3.X R137, R142, UR6, RZ, P6, !PT ;  /* 0x000000068e890c10 */ /* 0x000fe8000b7fe4ff */
[----:B------:R-:W-:Y:S01]  /*cc50*/  @P0 LEA.HI.X R137, R0, c[0x0][0x1cc], R137, 0x1, P1 ;  /* 0x0000730000890a11 */ /* 0x000fe200008f0c89 */
[--C-:B------:R-:W-:Y:S02]  /*cc60*/  FFMA.FTZ R0, R184, c[0x0][0x2d0], -R2.reuse ;  /* 0x0000b400b8007a23 */ /* 0x100fe40000010802 */
[--C-:B------:R-:W-:Y:S02]  /*cc70*/  FFMA.FTZ R184, R135, c[0x0][0x2d0], -R2.reuse ;  /* 0x0000b40087b87a23 */ /* 0x100fe40000010802 */
[----:B------:R1:W-:Y:S04]  /*cc80*/  @P0 LDGSTS.E.BYPASS.LTC128B.128 [R252+0x17100], [R136.64], !P2 ;  /* 0x1710000088fc0fae */ /* 0x0003e8000d101d56 */
[----:B------:R-:W-:Y:S04]  /*cc90*/  MUFU.EX2 R184, R184 ;  /* 0x000000b800b87308 */ /* 0x000fe80000000800 */
[----:B------:R-:W0:Y:S08]  /*cca0*/  LDGDEPBAR ;  /* 0x00000000000079af */ /* 0x000e300000000000 */
[----:B-1----:R-:W2:Y:S01]  /*ccb0*/  LDL.LU R252, [R1+0xf8] ;  /* 0x0000f80001fc7983 */ /* 0x002ea20000300800 */
[----:B------:R-:W-:Y:S02]  /*ccc0*/  F2FP.PACK_AB R136, R139, R176 ;  /* 0x000000b08b88723e */ /* 0x000fe400000000ff */
[----:B------:R-:W-:Y:S01]  /*ccd0*/  F2FP.PACK_AB R137, R3, R140 ;  /* 0x0000008c0389723e */ /* 0x000fe200000000ff */
[----:B------:R-:W3:Y:S01]  /*cce0*/  LDL R176, [R1] ;  /* 0x0000000001b07983 */ /* 0x000ee20000100800 */
[----:B------:R1:W-:Y:S03]  /*ccf0*/  MUFU.EX2 R3, R0 ;  /* 0x0000000000037308 */ /* 0x0003e60000000800 */
[----:B------:R-:W4:Y:S01]  /*cd00*/  LDSM.16.MT88.4 R140, [R249+0x100] ;  /* 0x00010000f98c783b */ /* 0x000f220000004200 */
[--C-:B-1----:R-:W-:Y:S02]  /*cd10*/  FFMA.FTZ R0, R185, c[0x0][0x2d0], -R2.reuse ;  /* 0x0000b400b9007a23 */ /* 0x102fe40000010802 */
[--C-:B------:R-:W-:Y:S04]  /*cd20*/  FFMA.FTZ R185, R160, c[0x0][0x2d0], -R2.reuse ;  /* 0x0000b400a0b97a23 */ /* 0x100fe80000010802 */
[----:B------:R-:W1:Y:S10]  /*cd30*/  MUFU.EX2 R144, R0 ;  /* 0x0000000000907308 */ /* 0x000e740000000800 */
[----:B------:R-:W-:Y:S01]  /*cd40*/  MUFU.EX2 R185, R185 ;  /* 0x000000b900b97308 */ /* 0x000fe20000000800 */
[C---:B-1----:R-:W-:Y:S01]  /*cd50*/  F2FP.PACK_AB R139, R144.reuse, R3 ;  /* 0x00000003908b723e */ /* 0x042fe200000000ff */
[----:B------:R-:W-:Y:S02]  /*cd60*/  FADD.FTZ R3, R3, R145 ;  /* 0x0000009103037221 */ /* 0x000fe40000010000 */
[--C-:B------:R-:W-:Y:S02]  /*cd70*/  FFMA.FTZ R0, R189, c[0x0][0x2d0], -R2.reuse ;  /* 0x0000b400bd007a23 */ /* 0x100fe40000010802 */
[----:B------:R-:W-:Y:S02]  /*cd80*/  FADD.FTZ R3, R144, R3 ;  /* 0x0000000390037221 */ /* 0x000fe40000010000 */
[C---:B----4-:R-:W-:Y:S02]  /*cd90*/  HMMA.16816.F32 R4, R136.reuse, R140, R4 ;  /* 0x0000008c8804723c */ /* 0x050fe40000001804 */
[----:B------:R1:W-:Y:S06]  /*cda0*/  MUFU.EX2 R149, R0 ;  /* 0x0000000000957308 */ /* 0x0003ec0000000800 */
[C---:B------:R-:W-:Y:S01]  /*cdb0*/  HMMA.16816.F32 R8, R136.reuse, R142, R8 ;  /* 0x0000008e8808723c */ /* 0x040fe20000001808 */
[----:B------:R-:W4:Y:S03]  /*cdc0*/  LDSM.16.MT88.4 R140, [R250+0x100] ;  /* 0x00010000fa8c783b */ /* 0x000f260000004200 */
[--C-:B-1----:R-:W-:Y:S04]  /*cdd0*/  FFMA.FTZ R0, R188, c[0x0][0x2d0], -R2.reuse ;  /* 0x0000b400bc007a23 */ /* 0x102fe80000010802 */
[----:B------:R1:W-:Y:S01]  /*cde0*/  MUFU.EX2 R150, R0 ;  /* 0x0000000000967308 */ /* 0x0003e20000000800 */
[C---:B----4-:R-:W-:Y:S03]  /*cdf0*/  HMMA.16816.F32 R12, R136.reuse, R140, R12 ;  /* 0x0000008c880c723c */ /* 0x050fe6000000180c */
[--C-:B-1----:R-:W-:Y:S05]  /*ce00*/  FFMA.FTZ R0, R187, c[0x0][0x2d0], -R2.reuse ;  /* 0x0000b400bb007a23 */ /* 0x102fea0000010802 */
[C---:B------:R-:W-:Y:S01]  /*ce10*/  HMMA.16816.F32 R16, R136.reuse, R142, R16 ;  /* 0x0000008e8810723c */ /* 0x040fe20000001810 */
[----:B------:R1:W-:Y:S03]  /*ce20*/  MUFU.EX2 R152, R0 ;  /* 0x0000000000987308 */ /* 0x0003e60000000800 */
[--C-:B-1----:R-:W-:Y:S07]  /*ce30*/  FFMA.FTZ R0, R190, c[0x0][0x2d0], -R2.reuse ;  /* 0x0000b400be007a23 */ /* 0x102fee0000010802 */
[----:B------:R1:W-:Y:S10]  /*ce40*/  MUFU.EX2 R190, R168 ;  /* 0x000000a800be7308 */ /* 0x0003f40000000800 */
[----:B------:R4:W-:Y:S01]  /*ce50*/  MUFU.EX2 R157, R0 ;  /* 0x00000000009d7308 */ /* 0x0009e20000000800 */
[----:B-1----:R1:W5:Y:S04]  /*ce60*/  LDL.LU R168, [R1+0xf4] ;  /* 0x0000f40001a87983 */ /* 0x0023680000300800 */
[----:B------:R1:W5:Y:S01]  /*ce70*/  LDL.LU R169, [R1+0xf0] ;  /* 0x0000f00001a97983 */ /* 0x0003620000300800 */
[--C-:B----4-:R-:W-:Y:S04]  /*ce80*/  FFMA.FTZ R0, R156, c[0x0][0x2d0], -R2.reuse ;  /* 0x0000b4009c007a23 */ /* 0x110fe80000010802 */
[----:B------:R4:W-:Y:S02]  /*ce90*/  MUFU.EX2 R156, R0 ;  /* 0x00000000009c7308 */ /* 0x0009e40000000800 */
[--C-:B----4-:R-:W-:Y:S08]  /*cea0*/  FFMA.FTZ R0, R155, c[0x0][0x2d0], -R2.reuse ;  /* 0x0000b4009b007a23 */ /* 0x110ff00000010802 */
[----:B------:R4:W-:Y:S02]  /*ceb0*/  MUFU.EX2 R189, R0 ;  /* 0x0000000000bd7308 */ /* 0x0009e40000000800 */
[--C-:B----4-:R-:W-:Y:S02]  /*cec0*/  FFMA.FTZ R0, R147, c[0x0][0x2d0], -R2.reuse ;  /* 0x0000b40093007a23 */ /* 0x110fe40000010802 */
[----:B------:R-:W-:Y:S06]  /*ced0*/  LDSM.16.MT88.4 R144, [R250+0x1100] ;  /* 0x00110000fa90783b */ /* 0x000fec0000004200 */
[----:B------:R4:W-:Y:S02]  /*cee0*/  MUFU.EX2 R188, R0 ;  /* 0x0000000000bc7308 */ /* 0x0009e40000000800 */
[--C-:B----4-:R-:W-:Y:S08]  /*cef0*/  FFMA.FTZ R0, R165, c[0x0][0x2d0], -R2.reuse ;  /* 0x0000b400a5007a23 */ /* 0x110ff00000010802 */
[----:B------:R4:W-:Y:S01]  /*cf00*/  MUFU.EX2 R165, R170 ;  /* 0x000000aa00a57308 */ /* 0x0009e20000000800 */
[----:B------:R-:W-:Y:S09]  /*cf10*/  FFMA.FTZ R2, R134, c[0x0][0x2d0], -R2 ;  /* 0x0000b40086027a23 */ /* 0x000ff20000010802 */
[----:B------:R1:W-:Y:S10]  /*cf20*/  MUFU.EX2 R187, R0 ;  /* 0x0000000000bb7308 */ /* 0x0003f40000000800 */
[----:B------:R-:W3:Y:S01]  /*cf30*/  MUFU.EX2 R135, R2 ;  /* 0x0000000200877308 */ /* 0x000ee20000000800 */
[----:B----4-:R4:W5:Y:S04]  /*cf40*/  LDL.LU R170, [R1+0xec] ;  /* 0x0000ec0001aa7983 */ /* 0x0109680000300800 */
[----:B------:R4:W5:Y:S04]  /*cf50*/  LDL.LU R171, [R1+0xe8] ;  /* 0x0000e80001ab7983 */ /* 0x0009680000300800 */
[----:B--2---:R-:W-:Y:S01]  /*cf60*/  LDSM.16.MT88.4 R180, [R252+0x1900] ;  /* 0x00190000fcb4783b */ /* 0x004fe20000004200 */
[----:B-1----:R-:W-:Y:S07]  /*cf70*/  FADD.FTZ R0, R151, R148 ;  /* 0x0000009497007221 */ /* 0x002fee0000010000 */
[----:B---3--:R-:W1:Y:S01]  /*cf80*/  LDSM.16.MT88.4 R140, [R176+0x100] ;  /* 0x00010000b08c783b */ /* 0x008e620000004200 */
[----:B------:R-:W-:Y:S07]  /*cf90*/  F2FP.PACK_AB R179, R135, R184 ;  /* 0x000000b887b3723e */ /* 0x000fee00000000ff */
[----:B------:R-:W-:Y:S01]  /*cfa0*/  LDSM.16.MT88.4 R160, [R176+0x1900] ;  /* 0x00190000b0a0783b */ /* 0x000fe20000004200 */
        /* <DEDUP_REMOVED lines=44> */
[C---:B------:R-:W-:Y:S01]  /*d270*/  F2FP.PACK_AB R137, R150.reuse, R149 ;  /* 0x000000959689723e */ /* 0x040fe200000000ff */
[----:B------:R-:W-:Y:S01]  /*d280*/  FADD.FTZ R149, R149, R3 ;  /* 0x0000000395957221 */ /* 0x000fe20000010000 */
[----:B------:R-:W-:Y:S01]  /*d290*/  F2FP.PACK_AB R139, R157, R152 ;  /* 0x000000989d8b723e */ /* 0x000fe200000000ff */
[----:B------:R-:W-:Y:S02]  /*d2a0*/  FADD.FTZ R3, R153, R0 ;  /* 0x0000000099037221 */ /* 0x000fe40000010000 */
[----:B------:R-:W-:Y:S02]  /*d2b0*/  FADD.FTZ R0, R150, R149 ;  /* 0x0000009596007221 */ /* 0x000fe40000010000 */
[----:B------:R-:W-:Y:S01]  /*d2c0*/  LDSM.16.MT88.4 R148, [R249+0x1900] ;  /* 0x00190000f994783b */ /* 0x000fe20000004200 */
[----:B------:R-:W-:Y:S02]  /*d2d0*/  FADD.FTZ R3, R154, R3 ;  /* 0x000000039a037221 */ /* 0x000fe40000010000 */
[----:B------:R-:W-:Y:S02]  /*d2e0*/  FADD.FTZ R134, R152, R0 ;  /* 0x0000000098867221 */ /* 0x000fe40000010000 */
[----:B------:R-:W-:Y:S02]  /*d2f0*/  FADD.FTZ R0, R164, R3 ;  /* 0x00000003a4007221 */ /* 0x000fe40000010000 */
[----:B------:R-:W-:Y:S01]  /*d300*/  FADD.FTZ R2, R157, R134 ;  /* 0x000000869d027221 */ /* 0x000fe20000010000 */
[----:B------:R-:W-:Y:S01]  /*d310*/  LDSM.16.MT88.4 R152, [R250+0x1900] ;  /* 0x00190000fa98783b */ /* 0x000fe20000004200 */
[----:B------:R-:W-:Y:S01]  /*d320*/  MOV R134, R177 ;  /* 0x000000b100867202 */ /* 0x000fe20000000f00 */
[----:B------:R-:W-:Y:S01]  /*d330*/  FADD.FTZ R0, R158, R0 ;  /* 0x000000009e007221 */ /* 0x000fe20000010000 */
[----:B------:R-:W-:Y:S01]  /*d340*/  F2FP.PACK_AB R177, R185, R186 ;  /* 0x000000bab9b1723e */ /* 0x000fe200000000ff */
[----:B------:R-:W-:Y:S01]  /*d350*/  FADD.FTZ R2, R156, R2 ;  /* 0x000000029c027221 */ /* 0x000fe20000010000 */
[-C--:B------:R-:W-:Y:S01]  /*d360*/  F2FP.PACK_AB R178, R134, R165.reuse ;  /* 0x000000a586b2723e */ /* 0x080fe200000000ff */
[C---:B------:R-:W-:Y:S01]  /*d370*/  FADD.FTZ R3, R159.reuse, R0 ;  /* 0x000000009f037221 */ /* 0x040fe20000010000 */
[----:B------:R-:W-:Y:S01]  /*d380*/  MOV R0, R176 ;  /* 0x000000b000007202 */ /* 0x000fe20000000f00 */
        /* <DEDUP_REMOVED lines=90> */
[----:B------:R1:W3:Y:S07]  /*d930*/  LDSM.16.MT88.4 R140, [R176+0x7100] ;  /* 0x00710000b08c783b */ /* 0x0002ee0000004200 */
[C---:B--2---:R-:W-:Y:S08]  /*d940*/  HMMA.16816.F32 R108, R136.reuse, R144, R108 ;  /* 0x00000090886c723c */ /* 0x044ff0000000186c */
[C---:B------:R-:W-:Y:S01]  /*d950*/  HMMA.16816.F32 R112, R136.reuse, R146, R112 ;  /* 0x000000928870723c */ /* 0x040fe20000001870 */
[----:B------:R-:W2:Y:S03]  /*d960*/  LDSM.16.MT88.4 R144, [R252+0x7100] ;  /* 0x00710000fc90783b */ /* 0x000ea60000004200 */
[----:B-1----:R-:W-:Y:S04]  /*d970*/  F2FP.PACK_AB R176, R191, R190 ;  /* 0x000000bebfb0723e */ /* 0x002fe800000000ff */
[C---:B---3--:R-:W-:Y:S08]  /*d980*/  HMMA.16816.F32 R116, R136.reuse, R140, R116 ;  /* 0x0000008c8874723c */ /* 0x048ff00000001874 */
[C---:B------:R-:W-:Y:S08]  /*d990*/  HMMA.16816.F32 R120, R136.reuse, R142, R120 ;  /* 0x0000008e8878723c */ /* 0x040ff00000001878 */
[C---:B--2---:R-:W-:Y:S08]  /*d9a0*/  HMMA.16816.F32 R124, R136.reuse, R144, R124 ;  /* 0x00000090887c723c */ /* 0x044ff0000000187c */
[----:B------:R-:W-:Y:S08]  /*d9b0*/  HMMA.16816.F32 R128, R136, R146, R128 ;  /* 0x000000928880723c */ /* 0x000ff00000001880 */
[C---:B------:R-:W-:Y:S01]  /*d9c0*/  HMMA.16816.F32 R140, R176.reuse, R148, R4 ;  /* 0x00000094b08c723c */ /* 0x040fe20000001804 */
[----:B------:R-:W1:Y:S07]  /*d9d0*/  LDSM.16.MT88.4 R4, [R249+0x3900] ;  /* 0x00390000f904783b */ /* 0x000e6e0000004200 */
[C---:B------:R-:W-:Y:S01]  /*d9e0*/  HMMA.16816.F32 R136, R176.reuse, R150, R8 ;  /* 0x00000096b088723c */ /* 0x040fe20000001808 */
[----:B------:R-:W2:Y:S07]  /*d9f0*/  LDSM.16.MT88.4 R8, [R250+0x3900] ;  /* 0x00390000fa08783b */ /* 0x000eae0000004200 */
[C---:B------:R-:W-:Y:S01]  /*da00*/  HMMA.16816.F32 R148, R176.reuse, R152, R12 ;  /* 0x00000098b094723c */ /* 0x040fe2000000180c */
[----:B------:R-:W3:Y:S07]  /*da10*/  LDSM.16.MT88.4 R12, [R0+0x3900] ;  /* 0x00390000000c783b */ /* 0x000eee0000004200 */
[C---:B------:R-:W-:Y:S01]  /*da20*/  HMMA.16816.F32 R144, R176.reuse, R154, R16 ;  /* 0x0000009ab090723c */ /* 0x040fe20000001810 */
[----:B------:R-:W2:Y:S07]  /*da30*/  LDSM.16.MT88.4 R16, [R252+0x3900] ;  /* 0x00390000fc10783b */ /* 0x000eae0000004200 */
[C---:B------:R-:W-:Y:S07]  /*da40*/  HMMA.16816.F32 R156, R176.reuse, R160, R20 ;  /* 0x000000a0b09c723c */ /* 0x040fee0000001814 */
[----:B------:R-:W-:Y:S01]  /*da50*/  MOV R23, R165 ;  /* 0x000000a500177202 */ /* 0x000fe20000000f00 */
[C---:B------:R-:W-:Y:S04]  /*da60*/  HMMA.16816.F32 R152, R176.reuse, R162, R24 ;  /* 0x000000a2b098723c */ /* 0x040fe80000001818 */
[----:B------:R-:W-:Y:S02]  /*da70*/  MOV R22, R167 ;  /* 0x000000a700167202 */ /* 0x000fe40000000f00 */
[----:B------:R-:W-:Y:S02]  /*da80*/  MOV R21, R166 ;  /* 0x000000a600157202 */ /* 0x000fe40000000f00 */
[C---:B------:R-:W-:Y:S08]  /*da90*/  HMMA.16816.F32 R164, R176.reuse, R180, R28 ;  /* 0x000000b4b0a4723c */ /* 0x040ff0000000181c */
[C---:B------:R-:W-:Y:S08]  /*daa0*/  HMMA.16816.F32 R160, R176.reuse, R182, R32 ;  /* 0x000000b6b0a0723c */ /* 0x040ff00000001820 */
        /* <DEDUP_REMOVED lines=9> */
[C---:B------:R-:W-:Y:S08]  /*db40*/  HMMA.16816.F32 R60, R176.reuse, R16, R60 ;  /* 0x00000010b03c723c */ /* 0x040ff0000000183c */
        /* <DEDUP_REMOVED lines=10> */
[----:B------:R3:W2:Y:S07]  /*dbf0*/  LDSM.16.MT88.4 R12, [R0+0x7900] ;  /* 0x00790000000c783b */ /* 0x0006ae0000004200 */
[C---:B----4-:R-:W-:Y:S08]  /*dc00*/  HMMA.16816.F32 R92, R176.reuse, R16, R92 ;  /* 0x00000010b05c723c */ /* 0x050ff0000000185c */
[C---:B------:R-:W-:Y:S01]  /*dc10*/  HMMA.16816.F32 R96, R176.reuse, R18, R96 ;  /* 0x00000012b060723c */ /* 0x040fe20000001860 */
[----:B------:R-:W4:Y:S07]  /*dc20*/  LDSM.16.MT88.4 R16, [R252+0x7900] ;  /* 0x00790000fc10783b */ /* 0x000f2e0000004200 */
[C---:B-1----:R-:W-:Y:S04]  /*dc30*/  HMMA.16816.F32 R100, R176.reuse, R4, R100 ;  /* 0x00000004b064723c */ /* 0x042fe80000001864 */
[----:B---3--:R-:W-:Y:S02]  /*dc40*/  FADD.FTZ R0, R189, R2 ;  /* 0x00000002bd007221 */ /* 0x008fe40000010000 */
[----:B------:R-:W-:Y:S02]  /*dc50*/  FADD.FTZ R2, R21, R3 ;  /* 0x0000000315027221 */ /* 0x000fe40000010000 */
[C---:B------:R-:W-:Y:S04]  /*dc60*/  HMMA.16816.F32 R104, R176.reuse, R6, R104 ;  /* 0x00000006b068723c */ /* 0x040fe80000001868 */
[----:B------:R-:W-:Y:S02]  /*dc70*/  FADD.FTZ R2, R22, R2 ;  /* 0x0000000216027221 */ /* 0x000fe40000010000 */
[----:B------:R-:W-:Y:S02]  /*dc80*/  FADD.FTZ R0, R188, R0 ;  /* 0x00000000bc007221 */ /* 0x000fe40000010000 */
[C---:B--2---:R-:W-:Y:S04]  /*dc90*/  HMMA.16816.F32 R108, R176.reuse, R8, R108 ;  /* 0x00000008b06c723c */ /* 0x044fe8000000186c */
[----:B------:R-:W-:Y:S02]  /*dca0*/  FADD.FTZ R3, R187, R0 ;  /* 0x00000000bb037221 */ /* 0x000fe40000010000 */
[----:B------:R-:W-:Y:S02]  /*dcb0*/  FADD.FTZ R0, R190, R2 ;  /* 0x00000002be007221 */ /* 0x000fe40000010000 */
[C---:B------:R-:W-:Y:S04]  /*dcc0*/  HMMA.16816.F32 R112, R176.reuse, R10, R112 ;  /* 0x0000000ab070723c */ /* 0x040fe80000001870 */
[----:B------:R-:W-:Y:S02]  /*dcd0*/  FADD.FTZ R0, R191, R0 ;  /* 0x00000000bf007221 */ /* 0x000fe40000010000 */
[----:B------:R-:W-:Y:S02]  /*dce0*/  FADD.FTZ R3, R186, R3 ;  /* 0x00000003ba037221 */ /* 0x000fe40000010000 */
[C---:B------:R-:W-:Y:S04]  /*dcf0*/  HMMA.16816.F32 R116, R176.reuse, R12, R116 ;  /* 0x0000000cb074723c */ /* 0x040fe80000001874 */
[----:B------:R-:W-:Y:S02]  /*dd00*/  FADD.FTZ R2, R23, R0 ;  /* 0x0000000017027221 */ /* 0x000fe40000010000 */
[----:B------:R-:W-:Y:S02]  /*dd10*/  FADD.FTZ R3, R185, R3 ;  /* 0x00000003b9037221 */ /* 0x000fe40000010000 */
[C---:B------:R-:W-:Y:S04]  /*dd20*/  HMMA.16816.F32 R120, R176.reuse, R14, R120 ;  /* 0x0000000eb078723c */ /* 0x040fe80000001878 */
[----:B------:R-:W-:Y:S02]  /*dd30*/  FADD.FTZ R2, R134, R2 ;  /* 0x0000000286027221 */ /* 0x000fe40000010000 */
[----:B------:R-:W-:Y:S01]  /*dd40*/  FADD.FTZ R0, R184, R3 ;  /* 0x00000003b8007221 */ /* 0x000fe20000010000 */
[----:B------:R-:W-:Y:S01]  /*dd50*/  MOV R3, R132 ;  /* 0x0000008400037202 */ /* 0x000fe20000000f00 */
[C---:B----4-:R-:W-:Y:S01]  /*dd60*/  HMMA.16816.F32 R124, R176.reuse, R16, R124 ;  /* 0x00000010b07c723c */ /* 0x050fe2000000187c */
[----:B------:R-:W-:Y:S03]  /*dd70*/  STL [R1+0x80], R2 ;  /* 0x0000800201007387 */ /* 0x000fe60000100800 */
[----:B------:R-:W-:Y:S04]  /*dd80*/  FADD.FTZ R0, R135, R0 ;  /* 0x0000000087007221 */ /* 0x000fe80000010000 */
[----:B------:R-:W-:Y:S01]  /*dd90*/  HMMA.16816.F32 R128, R176, R18, R128 ;  /* 0x00000012b080723c */ /* 0x000fe20000001880 */
[----:B------:R1:W-:Y:S03]  /*dda0*/  STL [R1+0x84], R0 ;  /* 0x0000840001007387 */ /* 0x0003e60000100800 */
[----:B-1----:R-:W-:Y:S04]  /*ddb0*/  MOV R0, R133 ;  /* 0x0000008500007202 */ /* 0x002fe80000000f00 */
[----:B------:R-:W-:-:S05]  /*ddc0*/  @P0 BRA `(.L_x_537) ;  /* 0xffffc6e000000947 */ /* 0x000fca000383ffff */
.L_x_536:
[----:B------:R-:W2:Y:S04]  /*ddd0*/  LDL.LU R4, [R1+0x80] ;  /* 0x0000800001047983 */ /* 0x000ea80000300800 */
[----:B---3--:R-:W3:Y:S01]  /*dde0*/  LDL.LU R2, [R1+0x84] ;  /* 0x0000840001027983 */ /* 0x008ee20000300800 */
[----:B------:R-:W-:-:S03]  /*ddf0*/  PLOP3.LUT P1, PT, PT, PT, PT, 0x8, 0x0 ;  /* 0x000000000000781c */ /* 0x000fc60003f2e170 */
[----:B--2---:R-:W1:Y:S04]  /*de00*/  SHFL.BFLY PT, R0, R4, 0x2, 0x1f ;  /* 0x0c401f0004007f89 */ /* 0x004e6800000e0000 */
[----:B---3--:R-:W2:Y:S01]  /*de10*/  SHFL.BFLY PT, R3, R2, 0x2, 0x1f ;  /* 0x0c401f0002037f89 */ /* 0x008ea200000e0000 */
        /* <DEDUP_REMOVED lines=82> */
[----:B------:R-:W-:Y:S02]  /*e340*/  @P2 FMUL.FTZ R4, R3, c[0x0][0x2d0] ;  /* 0x0000b40003042a20 */ /* 0x000fe40000410000 */
[----:B--2---:R-:W-:Y:S02]  /*e350*/  @P2 FMUL.FTZ R5, R5, 0.69314718246459960938 ;  /* 0x3f31721805052820 */ /* 0x004fe40000410000 */
[----:B---3--:R-:W-:Y:S02]  /*e360*/  @P0 FMUL.FTZ R3, R6, 0.69314718246459960938 ;  /* 0x3f31721806030820 */ /* 0x008fe40000410000 */
[----:B------:R-:W-:-:S02]  /*e370*/  @P0 FMUL.FTZ R2, R2, c[0x0][0x2d0] ;  /* 0x0000b40002020a20 */ /* 0x000fc40000410000 */
[C---:B----4-:R-:W-:Y:S02]  /*e380*/  FMUL.FTZ R142, R0.reuse, R142 ;  /* 0x0000008e008e7220 */ /* 0x050fe40000410000 */
        /* <DEDUP_REMOVED lines=62> */
[----:B------:R-:W-:Y:S02]  /*e770*/  FMUL.FTZ R10, R0, R131 ;  /* 0x00000083000a7220 */ /* 0x000fe40000410000 */
[----:B------:R-:W-:Y:S02]  /*e780*/  @P2 FFMA.FTZ R49, R4, R133, R5 ;  /* 0x0000008504312223 */ /* 0x000fe40000010005 */
[----:B------:R-:W-:-:S02]  /*e790*/  @P0 FFMA.FTZ R52, R2, R132, R3 ;  /* 0x0000008402340223 */ /* 0x000fc40000010003 */
.L_x_533:
[----:B------:R-:W-:Y:S05]  /*e7a0*/  @P1 BRA `(.L_x_538) ;  /* 0x00001ab000001947 */ /* 0x000fea0003800000 */
[----:B------:R-:W2:Y:S01]  /*e7b0*/  LDL R57, [R1+0xe4] ;  /* 0x0000e40001397983 */ /* 0x000ea20000100800 */
[----:B------:R-:W-:-:S02]  /*e7c0*/  F2FP.PACK_AB R50, R51, R50 ;  /* 0x000000323332723e */ /* 0x000fc400000000ff */
[----:B------:R-:W-:Y:S01]  /*e7d0*/  F2FP.PACK_AB R46, R47, R46 ;  /* 0x0000002e2f2e723e */ /* 0x000fe200000000ff */
[----:B------:R-:W1:Y:S01]  /*e7e0*/  S2R R53, SR_TID.X ;  /* 0x0000000000357919 */ /* 0x000e620000002100 */
        /* <DEDUP_REMOVED lines=14> */
[CC--:B------:R-:W-:Y:S02]  /*e8d0*/  LEA.HI R2, R51.reuse, R53.reuse, RZ, 0x2 ;  /* 0x0000003533027211 */ /* 0x0c0fe400078f10ff */
[----:B------:R-:W-:Y:S02]  /*e8e0*/  LEA.HI R47, R51, R53, RZ, 0x5 ;  /* 0x00000035332f7211 */ /* 0x000fe400078f28ff */
[----:B------:R-:W-:-:S02]  /*e8f0*/  SHF.R.S32.HI R4, RZ, 0x2, R2 ;  /* 0x00000002ff047819 */ /* 0x000fc40000011402 */
[----:B------:R-:W-:Y:S02]  /*e900*/  SHF.R.S32.HI R0, RZ, 0x1f, R2 ;  /* 0x0000001fff007819 */ /* 0x000fe40000011402 */
[----:B------:R-:W-:Y:S02]  /*e910*/  SHF.R.S32.HI R43, RZ, 0x5, R47 ;  /* 0x00000005ff2b7819 */ /* 0x000fe4000001142f */
[----:B------:R-:W-:Y:S02]  /*e920*/  LEA.HI R0, R0, R4, RZ, 0x3 ;  /* 0x0000000400007211 */ /* 0x000fe400078f18ff */
[----:B------:R-:W-:Y:S02]  /*e930*/  F2FP.PACK_AB R44, R165, R164 ;  /* 0x000000a4a52c723e */ /* 0x000fe400000000ff */
[----:B------:R-:W-:Y:S02]  /*e940*/  LOP3.LUT R0, R0, 0xfffffff8, RZ, 0xc0, !PT ;  /* 0xfffffff800007812 */ /* 0x000fe400078ec0ff */
[----:B------:R-:W-:-:S02]  /*e950*/  F2FP.PACK_AB R166, R167, R166 ;  /* 0x000000a6a7a6723e */ /* 0x000fc400000000ff */
[----:B------:R-:W-:Y:S01]  /*e960*/  F2FP.PACK_AB R41, R161, R160 ;  /* 0x000000a0a129723e */ /* 0x000fe200000000ff */
[----:B------:R-:W-:Y:S01]  /*e970*/  IMAD.IADD R4, R4, 0x1, -R0 ;  /* 0x0000000104047824 */ /* 0x000fe200078e0a00 */
[----:B------:R-:W-:Y:S02]  /*e980*/  LOP3.LUT R0, R2, 0xfffffffc, RZ, 0xc0, !PT ;  /* 0xfffffffc02007812 */ /* 0x000fe400078ec0ff */
[----:B------:R-:W-:Y:S01]  /*e990*/  F2FP.PACK_AB R162, R163, R162 ;  /* 0x000000a2a3a2723e */ /* 0x000fe200000000ff */
[C---:B------:R-:W-:Y:S01]  /*e9a0*/  IMAD.SHL.U32 R2, R4.reuse, 0x40, RZ ;  /* 0x0000004004027824 */ /* 0x040fe200078e00ff */
[----:B------:R-:W-:Y:S01]  /*e9b0*/  LOP3.LUT R3, R4, 0x1, RZ, 0xc0, !PT ;  /* 0x0000000104037812 */ /* 0x000fe200078ec0ff */
[----:B------:R-:W-:Y:S01]  /*e9c0*/  IMAD.IADD R23, R53, 0x1, -R0 ;  /* 0x0000000135177824 */ /* 0x000fe200078e0a00 */
[----:B------:R-:W-:Y:S02]  /*e9d0*/  F2FP.PACK_AB R40, R37, R14 ;  /* 0x0000000e2528723e */ /* 0x000fe400000000ff */
        /* <DEDUP_REMOVED lines=13> */
[----:B------:R-:W-:Y:S02]  /*eab0*/  F2FP.PACK_AB R36, R36, R20 ;  /* 0x000000142424723e */ /* 0x000fe400000000ff */
[C---:B------:R-:W-:Y:S02]  /*eac0*/  IADD3 R3, R0.reuse, 0x80, RZ ;  /* 0x0000008000037810 */ /* 0x040fe40007ffe0ff */
[C---:B------:R-:W-:Y:S02]  /*ead0*/  IADD3 R2, R0.reuse, 0x70, RZ ;  /* 0x0000007000027810 */ /* 0x040fe40007ffe0ff */
[----:B------:R-:W-:Y:S01]  /*eae0*/  @P0 IADD3 R2, R3, 0x10, RZ ;  /* 0x0000001003020810 */ /* 0x000fe20007ffe0ff */
[----:B------:R-:W-:Y:S01]  /*eaf0*/  IMAD.IADD R3, R0, 0x1, R4 ;  /* 0x0000000100037824 */ /* 0x000fe200078e0204 */
[----:B------:R-:W-:Y:S02]  /*eb00*/  F2FP.PACK_AB R35, R35, R21 ;  /* 0x000000152323723e */ /* 0x000fe400000000ff */
[----:B------:R-:W-:-:S02]  /*eb10*/  F2FP.PACK_AB R54, R55, R54 ;  /* 0x000000363736723e */ /* 0x000fc400000000ff */
        /* <DEDUP_REMOVED lines=34> */
[----:B----4-:R-:W-:Y:S01]  /*ed40*/  IMAD.IADD R5, R0, 0x1, R6 ;  /* 0x0000000100057824 */ /* 0x010fe200078e0206 */
        /* <DEDUP_REMOVED lines=93> */
.L_x_539:
        /* <DEDUP_REMOVED lines=150> */
.L_x_541:
[----:B--234-:R-:W-:Y:S05]  /*fc80*/  BSYNC B0 ;  /* 0x0000000000007941 */ /* 0x01cfea0003800000 */
.L_x_540:
        /* <DEDUP_REMOVED lines=30> */
.L_x_543:
[----:B------:R-:W-:Y:S05]  /*fe70*/  BSYNC B0 ;  /* 0x0000000000007941 */ /* 0x000fea0003800000 */
.L_x_542:
        /* <DEDUP_REMOVED lines=30> */
.L_x_545:
[----:B------:R-:W-:Y:S05]  /*10060*/  BSYNC B0 ;  /* 0x0000000000007941 */ /* 0x000fea0003800000 */
.L_x_544:
        /* <DEDUP_REMOVED lines=31> */
.L_x_538:
        /* <DEDUP_REMOVED lines=19> */
.L_x_546:
[----:B-1----:R-:W1:Y:S01]  /*10390*/  S2R R12, SR_TID.X ;  /* 0x00000000000c7919 */ /* 0x002e620000002100 */
[----:B------:R-:W-:Y:S01]  /*103a0*/  SHF.R.S32.HI R0, RZ, 0x1f, R8 ;  /* 0x0000001fff007819 */ /* 0x000fe20000011408 */
[----:B------:R-:W-:Y:S01]  /*103b0*/  BSSY B0, `(.L_x_547) ;  /* 0x0000028000007945 */ /* 0x000fe20003800000 */
[----:B------:R-:W-:-:S02]  /*103c0*/  SEL R10, R8, RZ, !P1 ;  /* 0x000000ff080a7207 */ /* 0x000fc40004800000 */
[----:B------:R-:W-:Y:S02]  /*103d0*/  SEL R11, R0, RZ, !P1 ;  /* 0x000000ff000b7207 */ /* 0x000fe40004800000 */
[----:B-1----:R-:W-:-:S13]  /*103e0*/  ISETP.GT.AND P0, PT, R12, 0x7f, PT ;  /* 0x0000007f0c00780c */ /* 0x002fda0003f04270 */
        /* <DEDUP_REMOVED lines=36> */
.L_x_548:
[----:B------:R-:W-:Y:S05]  /*10630*/  BSYNC B0 ;  /* 0x0000000000007941 */ /* 0x000fea0003800000 */
.L_x_547:
        /* <DEDUP_REMOVED lines=73> */
.L_x_550:
[----:B------:R-:W-:Y:S05]  /*10ad0*/  BSYNC B0 ;  /* 0x0000000000007941 */ /* 0x000fea0003800000 */
.L_x_549:
        /* <DEDUP_REMOVED lines=27> */
.L_x_552:
[----:B------:R-:W-:Y:S05]  /*10c90*/  BSYNC B0 ;  /* 0x0000000000007941 */ /* 0x000fea0003800000 */
.L_x_551:
        /* <DEDUP_REMOVED lines=27> */
.L_x_554:
[----:B------:R-:W-:Y:S05]  /*10e50*/  BSYNC B0 ;  /* 0x0000000000007941 */ /* 0x000fea0003800000 */
.L_x_553:
        /* <DEDUP_REMOVED lines=28> */
.L_x_555:
        /* <DEDUP_REMOVED lines=14> */
.L_x_1537:


//--------------------- .text._ZN7cutlass13device_kernelIN5flash19enable_sm80_to_sm89INS1_16FlashAttnFwdSm80INS1_25CollectiveMainloopFwdSm80ILi8ELi1ELb0EN4cute5tupleIJNS5_1CILi128EEENS7_ILi32EEENS7_ILi256EEEEEELi256ENS_6half_tEfNS_4arch4Sm80ELb1ELb0ELb1ELb1ELb0ELb1ELb1ELb0EEENS1_21CollectiveEpilogueFwdINS6_IJS8_SA_S9_EEENS6_IJNS7_ILi1EEESI_SI_EEESC_SE_Li256ELb1ELb1ELb0ELb0EEENS1_19SingleTileSchedulerILb1ELb0ELb1ELi128EEEEEEEEEvNT_6ParamsE --------------------------
	.section	.text._ZN7cutlass13device_kernelIN5flash19enable_sm80_to_sm89INS1_16FlashAttnFwdSm80INS1_25CollectiveMainloopFwdSm80ILi8ELi1ELb0EN4cute5tupleIJNS5_1CILi128EEENS7_ILi32EEENS7_ILi256EEEEEELi256ENS_6half_tEfNS_4arch4Sm80ELb1ELb0ELb1ELb1ELb0ELb1ELb1ELb0EEENS1_21CollectiveEpilogueFwdINS6_IJS8_SA_S9_EEENS6_IJNS7_ILi1EEESI_SI_EEESC_SE_Li256ELb1ELb1ELb0ELb0EEENS1_19SingleTileSchedulerILb1ELb0ELb1ELi128EEEEEEEEEvNT_6ParamsE,"ax",@progbits
	.sectioninfo	@"SHI_REGISTERS=251"
	.align	128
.text._ZN7cutlass13device_kernelIN5flash19enable_sm80_to_sm89INS1_16FlashAttnFwdSm80INS1_25CollectiveMainloopFwdSm80ILi8ELi1ELb0EN4cute5tupleIJNS5_1CILi128EEENS7_ILi32EEENS7_ILi256EEEEEELi256ENS_6half_tEfNS_4arch4Sm80ELb1ELb0ELb1ELb1ELb0ELb1ELb1ELb0EEENS1_21CollectiveEpilogueFwdINS6_IJS8_SA_S9_EEENS6_IJNS7_ILi1EEESI_SI_EEESC_SE_Li256ELb1ELb1ELb0ELb0EEENS1_19SingleTileSchedulerILb1ELb0ELb1ELi128EEEEEEEEEvNT_6ParamsE:
        .type           _ZN7cutlass13device_kernelIN5flash19enable_sm80_to_sm89INS1_16FlashAttnFwdSm80INS1_25CollectiveMainloopFwdSm80ILi8ELi1ELb0EN4cute5tupleIJNS5_1CILi128EEENS7_ILi32EEENS7_ILi256EEEEEELi256ENS_6half_tEfNS_4arch4Sm80ELb1ELb0ELb1ELb1ELb0ELb1ELb1ELb0EEENS1_21CollectiveEpilogueFwdINS6_IJS8_SA_S9_EEENS6_IJNS7_ILi1EEESI_SI_EEESC_SE_Li256ELb1ELb1ELb0ELb0EEENS1_19SingleTileSchedulerILb1ELb0ELb1ELi128EEEEEEEEEvNT_6ParamsE,@function
        .size           _ZN7cutlass13device_kernelIN5flash19enable_sm80_to_sm89INS1_16FlashAttnFwdSm80INS1_25CollectiveMainloopFwdSm80ILi8ELi1ELb0EN4cute5tupleIJNS5_1CILi128EEENS7_ILi32EEENS7_ILi256EEEEEELi256ENS_6half_tEfNS_4arch4Sm80ELb1ELb0ELb1ELb1ELb0ELb1ELb1ELb0EEENS1_21CollectiveEpilogueFwdINS6_IJS8_SA_S9_EEENS6_IJNS7_ILi1EEESI_SI_EEESC_SE_Li256ELb1ELb1ELb0ELb0EEENS1_19SingleTileSchedulerILb1ELb0ELb1ELi128EEEEEEEEEvNT_6ParamsE,(.L_x_1538 - _ZN7cutlass13device_kernelIN5flash19enable_sm80_to_sm89INS1_16FlashAttnFwdSm80INS1_25CollectiveMainloopFwdSm80ILi8ELi1ELb0EN4cute5tupleIJNS5_1CILi128EEENS7_ILi32EEENS7_ILi256EEEEEELi256ENS_6half_tEfNS_4arch4Sm80ELb1ELb0ELb1ELb1ELb0ELb1ELb1ELb0EEENS1_21CollectiveEpilogueFwdINS6_IJS8_SA_S9_EEENS6_IJNS7_ILi1EEESI_SI_EEESC_SE_Li256ELb1ELb1ELb0ELb0EEENS1_19SingleTileSchedulerILb1ELb0ELb1ELi128EEEEEEEEEvNT_6ParamsE)
        .other          _ZN7cutlass13device_kernelIN5flash19enable_sm80_to_sm89INS1_16FlashAttnFwdSm80INS1_25CollectiveMainloopFwdSm80ILi8ELi1ELb0EN4cute5tupleIJNS5_1CILi128EEENS7_ILi32EEENS7_ILi256EEEEEELi256ENS_6half_tEfNS_4arch4Sm80ELb1ELb0ELb1ELb1ELb0ELb1ELb1ELb0EEENS1_21CollectiveEpilogueFwdINS6_IJS8_SA_S9_EEENS6_IJNS7_ILi1EEESI_SI_EEESC_SE_Li256ELb1ELb1ELb0ELb0EEENS1_19SingleTileSchedulerILb1ELb0ELb1ELi128EEEEEEEEEvNT_6ParamsE,@"STO_CUDA_ENTRY STV_DEFAULT"
_ZN7cutlass13device_kernelIN5flash19enable_sm80_to_sm89INS1_16FlashAttnFwdSm80INS1_25CollectiveMainloopFwdSm80ILi8ELi1ELb0EN4cute5tupleIJNS5_1CILi128EEENS7_ILi32EEENS7_ILi256EEEEEELi256ENS_6half_tEfNS_4arch4Sm80ELb1ELb0ELb1ELb1ELb0ELb1ELb1ELb0EEENS1_21CollectiveEpilogueFwdINS6_IJS8_SA_S9_EEENS6_IJNS7_ILi1EEESI_SI_EEESC_SE_Li256ELb1ELb1ELb0ELb0EEENS1_19SingleTileSchedulerILb1ELb0ELb1ELi128EEEEEEEEEvNT_6ParamsE:
[----:B------:R-:W-:Y:S02]  /*0000*/  MOV R1, c[0x0][0x28] ;  /* 0x00000a0000017a02 */ /* 0x000fe40000000f00 */
[----:B------:R-:W1:Y:S01]  /*0010*/  S2R R54, SR_TID.X ;  /* 0x0000000000367919 */ /* 0x000e620000002100 */
[----:B------:R-:W2:Y:S01]  /*0020*/  S2UR UR4, SR_CTAID.X ;  /* 0x00000000000479c3 */ /* 0x000ea20000002500 */
[----:B------:R-:W-:Y:S02]  /*0030*/  ULDC.64 UR8, c[0x0][0x118] ;  /* 0x0000460000087ab9 */ /* 0x000fe40000000a00 */
[----:B------:R-:W3:Y:S01]  /*0040*/  S2R R216, SR_CTAID.Z ;  /* 0x0000000000d87919 */ /* 0x000ee20000002700 */
[----:B-1----:R-:W-:-:S06]  /*0050*/  SHF.R.U32.HI R0, RZ, 0x5, R54 ;  /* 0x00000005ff007819 */ /* 0x002fcc0000011636 */
[----:B------:R-:W1:Y:S02]  /*0060*/  SHFL.IDX PT, R0, R0, RZ, 0x1f ;  /* 0x00001fff00007589 */ /* 0x000e6400000e0000 */
[----:B-1----:R-:W-:Y:S02]  /*0070*/  ISETP.NE.AND P0, PT, R0, RZ, PT ;  /* 0x000000ff0000720c */ /* 0x002fe40003f05270 */
[----:B------:R-:W-:-:S05]  /*0080*/  MOV R0, 0x4 ;  /* 0x0000000400007802 */ /* 0x000fca0000000f00 */
[----:B---3--:R-:W-:-:S06]  /*0090*/  IMAD.WIDE R2, R216, R0, c[0x0][0x568] ;  /* 0x00015a00d8027625 */ /* 0x008fcc00078e0200 */
[----:B--2---:R-:W-:Y:S05]  /*00a0*/  @!P0 BRA `(.L_x_556) ;  /* 0x0000014000008947 */ /* 0x004fea0003800000 */
[----:B------:R-:W-:-:S04]  /*00b0*/  ISETP.NE.U32.AND P0, PT, RZ, c[0x0][0x568], PT ;  /* 0x00015a00ff007a0c */ /* 0x000fc80003f05070 */
[----:B------:R-:W-:-:S13]  /*00c0*/  ISETP.NE.AND.EX P0, PT, RZ, c[0x0][0x56c], PT, P0 ;  /* 0x00015b00ff007a0c */ /* 0x000fda0003f05300 */
[----:B------:R-:W-:Y:S05]  /*00d0*/  @!P0 BRA `(.L_x_557) ;  /* 0x0000002000008947 */ /* 0x000fea0003800000 */
[----:B------:R1:W5:Y:S01]  /*00e0*/  LDG.E R2, [R2.64] ;  /* 0x0000000802027981 */ /* 0x000362000c1e1900 */
[----:B------:R-:W-:Y:S05]  /*00f0*/  BRA `(.L_x_558) ;  /* 0x0000009000007947 */ /* 0x000fea0003800000 */
.L_x_557:
        /* <DEDUP_REMOVED lines=8> */
.L_x_559:
[----:B------:R-:W-:-:S04]  /*0180*/  MOV R2, c[0x0][0x54c] ;  /* 0x0001530000027a02 */ /* 0x000fc80000000f00 */
.L_x_558:
[----:B------:R-:W-:Y:S01]  /*0190*/  USHF.L.U32 UR4, UR4, 0x7, URZ ;  /* 0x0000000704047899 */ /* 0x000fe2000800063f */
[----:B-----5:R-:W-:-:S05]  /*01a0*/  IMAD R2, R2, c[0x0][0x548], RZ ;  /* 0x0001520002027a24 */ /* 0x020fca00078e02ff */
[----:B------:R-:W-:-:S04]  /*01b0*/  MOV R5, UR4 ;  /* 0x0000000400057c02 */ /* 0x000fc80008000f00 */
[----:B------:R-:W-:-:S04]  /*01c0*/  ISETP.GE.AND P0, PT, R5, R2, PT ;  /* 0x000000020500720c */ /* 0x000fc80003f06270 */
[----:B------:R-:W-:Y:S01]  /*01d0*/  SEL R216, R216, 0xffffffff, !P0 ;  /* 0xffffffffd8d87807 */ /* 0x000fe20004000000 */
[----:B------:R-:W-:Y:S05]  /*01e0*/  BRA `(.L_x_560) ;  /* 0x0000013000007947 */ /* 0x000fea0003800000 */
.L_x_556:
[----:B------:R-:W-:-:S04]  /*01f0*/  ISETP.NE.U32.AND P0, PT, RZ, c[0x0][0x568], PT ;  /* 0x00015a00ff007a0c */ /* 0x000fc80003f05070 */
[----:B------:R-:W-:-:S13]  /*0200*/  ISETP.NE.AND.EX P0, PT, RZ, c[0x0][0x56c], PT, P0 ;  /* 0x00015b00ff007a0c */ /* 0x000fda0003f05300 */
[----:B------:R-:W-:Y:S05]  /*0210*/  @!P0 BRA `(.L_x_561) ;  /* 0x0000002000008947 */ /* 0x000fea0003800000 */
[----:B------:R1:W5:Y:S01]  /*0220*/  LDG.E R2, [R2.64] ;  /* 0x0000000802027981 */ /* 0x000362000c1e1900 */
[----:B------:R-:W-:Y:S05]  /*0230*/  BRA `(.L_x_562) ;  /* 0x0000009000007947 */ /* 0x000fea0003800000 */
.L_x_561:
        /* <DEDUP_REMOVED lines=8> */
.L_x_563:
[----:B------:R-:W-:-:S04]  /*02c0*/  MOV R2, c[0x0][0x54c] ;  /* 0x0001530000027a02 */ /* 0x000fc80000000f00 */
.L_x_562:
[----:B------:R-:W-:Y:S01]  /*02d0*/  USHF.L.U32 UR4, UR4, 0x7, URZ ;  /* 0x0000000704047899 */ /* 0x000fe2000800063f */
[----:B-----5:R-:W-:-:S05]  /*02e0*/  IMAD R2, R2, c[0x0][0x548], RZ ;  /* 0x0001520002027a24 */ /* 0x020fca00078e02ff */
[----:B------:R-:W-:-:S04]  /*02f0*/  MOV R5, UR4 ;  /* 0x0000000400057c02 */ /* 0x000fc80008000f00 */
[----:B------:R-:W-:-:S04]  /*0300*/  ISETP.GE.AND P0, PT, R5, R2, PT ;  /* 0x000000020500720c */ /* 0x000fc80003f06270 */
[----:B------:R-:W-:-:S04]  /*0310*/  SEL R216, R216, 0xffffffff, !P0 ;  /* 0xffffffffd8d87807 */ /* 0x000fc80004000000 */
.L_x_560:
        /* <DEDUP_REMOVED lines=11> */
[----:B-1----:R-:W-:Y:S01]  /*03d0*/  IMAD.WIDE R2, R216, R0, c[0x0][0x348] ;  /* 0x0000d200d8027625 */ /* 0x002fe200078e0200 */
        /* <DEDUP_REMOVED lines=14> */
[----:B------:R-:W2:Y:S01]  /*04c0*/  S2R R215, SR_CTAID.Y ;  /* 0x0000000000d77919 */ /* 0x000ea20000002600 */
[----:B------:R-:W-:-:S02]  /*04d0*/  IMAD.MOV.U32 R4, RZ, RZ, c[0x0][0x1d0] ;  /* 0x00007400ff047624 */ /* 0x000fc400078e00ff */
[----:B------:R-:W-:Y:S01]  /*04e0*/  IMAD.MOV.U32 R108, RZ, RZ, c[0x0][0x228] ;  /* 0x00008a00ff6c7624 */ /* 0x000fe200078e00ff */
[----:B--2---:R-:W-:Y:S01]  /*04f0*/  SHF.R.S32.HI R87, RZ, 0x1f, R215 ;  /* 0x0000001fff577819 */ /* 0x004fe200000114d7 */
[----:B------:R-:W-:Y:S05]  /*0500*/  @P0 BRA `(.L_x_564) ;  /* 0x0000004000000947 */ /* 0x000fea0003800000 */
[----:B-1----:R-:W-:Y:S05]  /*0510*/  @!P1 BRA `(.L_x_564) ;  /* 0x0000003000009947 */ /* 0x002fea0003800000 */
[----:B-----5:R1:W2:Y:S04]  /*0520*/  LDG.E R227, [R2.64] ;  /* 0x0000000802e37981 */ /* 0x0202a8000c1e1900 */
[----:B-1----:R-:W2:Y:S02]  /*0530*/  LDG.E R2, [R2.64+0x4] ;  /* 0x0000040802027981 */ /* 0x002ea4000c1e1900 */
[----:B--2---:R-:W-:Y:S02]  /*0540*/  IADD3 R227, -R227, R2, RZ ;  /* 0x00000002e3e37210 */ /* 0x004fe40007ffe1ff */
.L_x_564:
[----:B-1----:R-:W-:-:S04]  /*0550*/  ISETP.NE.U32.AND P0, PT, RZ, c[0x0][0x368], PT ;  /* 0x0000da00ff007a0c */ /* 0x002fc80003f05070 */
[----:B------:R-:W-:-:S13]  /*0560*/  ISETP.NE.AND.EX P0, PT, RZ, c[0x0][0x36c], PT, P0 ;  /* 0x0000db00ff007a0c */ /* 0x000fda0003f05300 */
[----:B------:R-:W-:Y:S05]  /*0570*/  @!P0 BRA `(.L_x_565) ;  /* 0x0000003000008947 */ /* 0x000fea0003800000 */
[----:B------:R-:W-:-:S05]  /*0580*/  IMAD.WIDE R2, R216, R0, c[0x0][0x368] ;  /* 0x0000da00d8027625 */ /* 0x000fca00078e0200 */
[----:B------:R1:W5:Y:S01]  /*0590*/  LDG.E R4, [R2.64] ;  /* 0x0000000802047981 */ /* 0x000362000c1e1900 */
[----:B------:R-:W-:Y:S05]  /*05a0*/  BRA `(.L_x_566) ;  /* 0x0000004000007947 */ /* 0x000fea0003800000 */
.L_x_565:
[----:B------:R-:W-:Y:S05]  /*05b0*/  @!P5 BRA `(.L_x_566) ;  /* 0x000000300000d947 */ /* 0x000fea0003800000 */
[----:B------:R1:W2:Y:S04]  /*05c0*/  LDG.E R4, [R8.64] ;  /* 0x0000000808047981 */ /* 0x0002a8000c1e1900 */
[----:B-1----:R-:W2:Y:S02]  /*05d0*/  LDG.E R8, [R8.64+0x4] ;  /* 0x0000040808087981 */ /* 0x002ea4000c1e1900 */
[----:B--2---:R-:W-:Y:S02]  /*05e0*/  IADD3 R4, -R4, R8, RZ ;  /* 0x0000000804047210 */ /* 0x004fe40007ffe1ff */
.L_x_566:
[----:B-1----:R1:W2:Y:S04]  /*05f0*/  @P4 LDG.E R2, [R6.64] ;  /* 0x0000000806024981 */ /* 0x0022a8000c1e1900 */
[----:B------:R1:W2:Y:S01]  /*0600*/  @P4 LDG.E R3, [R6.64+0x4] ;  /* 0x0000040806034981 */ /* 0x0002a2000c1e1900 */
[----:B------:R-:W-:Y:S01]  /*0610*/  ISETP.NE.U32.AND P0, PT, RZ, c[0x0][0x378], PT ;  /* 0x0000de00ff007a0c */ /* 0x000fe20003f05070 */
[----:B-----5:R-:W-:-:S03]  /*0620*/  IMAD.MOV.U32 R55, RZ, RZ, R4 ;  /* 0x000000ffff377224 */ /* 0x020fc600078e0004 */
[----:B------:R-:W-:Y:S01]  /*0630*/  ISETP.NE.AND.EX P0, PT, RZ, c[0x0][0x37c], PT, P0 ;  /* 0x0000df00ff007a0c */ /* 0x000fe20003f05300 */
[----:B------:R-:W-:Y:S02]  /*0640*/  IMAD.MOV.U32 R226, RZ, RZ, c[0x0][0x2c4] ;  /* 0x0000b100ffe27624 */ /* 0x000fe400078e00ff */
[----:B------:R-:W-:-:S10]  /*0650*/  IMAD.MOV.U32 R149, RZ, RZ, R5 ;  /* 0x000000ffff957224 */ /* 0x000fd400078e0005 */
[----:B-1----:R-:W-:-:S05]  /*0660*/  @P0 IMAD.WIDE R6, R216, R0, c[0x0][0x378] ;  /* 0x0000de00d8060625 */ /* 0x002fca00078e0200 */
[----:B------:R1:W5:Y:S01]  /*0670*/  @P0 LDG.E R55, [R6.64] ;  /* 0x0000000806370981 */ /* 0x000362000c1e1900 */
[----:B------:R-:W-:Y:S02]  /*0680*/  ISETP.NE.AND P0, PT, R226, 0x1, PT ;  /* 0x00000001e200780c */ /* 0x000fe40003f05270 */
[----:B------:R-:W-:Y:S01]  /*0690*/  IADD3 R5, R5, 0x7f, RZ ;  /* 0x0000007f05057810 */ /* 0x000fe20007ffe0ff */
[----:B--2---:R-:W-:-:S10]  /*06a0*/  @P4 IMAD.IADD R108, R3, 0x1, -R2 ;  /* 0x00000001036c4824 */ /* 0x004fd400078e0a02 */
[----:B------:R-:W-:Y:S01]  /*06b0*/  @P0 IADD3 R3, R149, 0x7f, RZ ;  /* 0x0000007f95030810 */ /* 0x000fe20007ffe0ff */
[----:B------:R-:W-:-:S04]  /*06c0*/  IMAD.IADD R2, R4, 0x1, -R106 ;  /* 0x0000000104027824 */ /* 0x000fc800078e0a6a */
[----:B------:R-:W-:Y:S02]  /*06d0*/  IMAD.IADD R220, R2, 0x1, R108 ;  /* 0x0000000102dc7824 */ /* 0x000fe400078e026c */
[----:B------:R-:W-:-:S03]  /*06e0*/  @P0 IMAD.HI.U32 R3, R3, c[0x0][0x2c8], RZ ;  /* 0x0000b20003030a27 */ /* 0x000fc600078e00ff */
[C---:B------:R-:W-:Y:S02]  /*06f0*/  IADD3 R72, R220.reuse, 0x20, -R227 ;  /* 0x00000020dc487810 */ /* 0x040fe40007ffe8e3 */
[----:B------:R-:W-:Y:S02]  /*0700*/  @P0 SHF.R.U32.HI R5, RZ, c[0x0][0x2cc], R3 ;  /* 0x0000b300ff050a19 */ /* 0x000fe40000011603 */
[----:B-1----:R-:W-:-:S03]  /*0710*/  IADD3 R7, R220, 0x1f, RZ ;  /* 0x0000001fdc077810 */ /* 0x002fc60007ffe0ff */
[----:B------:R-:W-:Y:S01]  /*0720*/  IMAD.IADD R5, R72, 0x1, R5 ;  /* 0x0000000148057824 */ /* 0x000fe200078e0205 */
[----:B------:R-:W-:-:S04]  /*0730*/  SHF.R.S32.HI R6, RZ, 0x1f, R7 ;  /* 0x0000001fff067819 */ /* 0x000fc80000011407 */
[----:B------:R-:W-:Y:S02]  /*0740*/  SHF.R.S32.HI R3, RZ, 0x1f, R5 ;  /* 0x0000001fff037819 */ /* 0x000fe40000011405 */
[----:B------:R-:W-:Y:S02]  /*0750*/  LEA.HI R6, R6, R7, RZ, 0x5 ;  /* 0x0000000706067211 */ /* 0x000fe400078f28ff */
[----:B------:R-:W-:Y:S02]  /*0760*/  LEA.HI R3, R3, R5, RZ, 0x5 ;  /* 0x0000000503037211 */ /* 0x000fe400078f28ff */
[----:B------:R-:W-:Y:S02]  /*0770*/  SHF.R.S32.HI R73, RZ, 0x5, R6 ;  /* 0x00000005ff497819 */ /* 0x000fe40000011406 */
[----:B------:R-:W-:-:S04]  /*0780*/  SHF.R.S32.HI R3, RZ, 0x5, R3 ;  /* 0x00000005ff037819 */ /* 0x000fc80000011403 */
[----:B------:R-:W-:Y:S01]  /*0790*/  IMNMX R5, R73, R3, PT ;  /* 0x0000000349057217 */ /* 0x000fe20003800200 */
[----:B------:R-:W-:-:S04]  /*07a0*/  IMAD.MOV R3, RZ, RZ, -R2 ;  /* 0x000000ffff037224 */ /* 0x000fc800078e0a02 */
[----:B------:R-:W-:Y:S01]  /*07b0*/  IMAD R2, R5, 0x20, -R2 ;  /* 0x0000002005027824 */ /* 0x000fe200078e0a02 */
[----:B------:R-:W-:-:S04]  /*07c0*/  IMNMX R3, RZ, R3, !PT ;  /* 0x00000003ff037217 */ /* 0x000fc80007800200 */
[----:B------:R-:W-:Y:S02]  /*07d0*/  IMNMX R2, R2, R108, PT ;  /* 0x0000006c02027217 */ /* 0x000fe40003800200 */
[----:B------:R-:W-:Y:S02]  /*07e0*/  SHF.R.U32.HI R71, RZ, 0x5, R3 ;  /* 0x00000005ff477819 */ /* 0x000fe40000011603 */
[----:B------:R-:W-:-:S03]  /*07f0*/  ISETP.GT.AND P0, PT, R2, R3, PT ;  /* 0x000000030200720c */ /* 0x000fc60003f04270 */
[----:B------:R-:W-:-:S10]  /*0800*/  IMAD.MOV.U32 R3, RZ, RZ, R71 ;  /* 0x000000ffff037224 */ /* 0x000fd400078e0047 */
[----:B------:R-:W-:-:S04]  /*0810*/  @P0 IADD3 R5, R2, 0x1f, RZ ;  /* 0x0000001f02050810 */ /* 0x000fc80007ffe0ff */
[----:B------:R-:W-:-:S04]  /*0820*/  @P0 SHF.R.S32.HI R2, RZ, 0x1f, R5 ;  /* 0x0000001fff020819 */ /* 0x000fc80000011405 */
[----:B------:R-:W-:-:S04]  /*0830*/  @P0 LEA.HI R2, R2, R5, RZ, 0x5 ;  /* 0x0000000502020211 */ /* 0x000fc800078f28ff */
[----:B------:R-:W-:-:S04]  /*0840*/  @P0 SHF.R.S32.HI R3, RZ, 0x5, R2 ;  /* 0x00000005ff030819 */ /* 0x000fc80000011402 */
[----:B------:R-:W-:-:S13]  /*0850*/  ISETP.GT.AND P0, PT, R3, R71, PT ;  /* 0x000000470300720c */ /* 0x000fda0003f04270 */
[----:B------:R-:W-:Y:S05]  /*0860*/  @!P0 BRA `(.L_x_567) ;  /* 0x00003b1000008947 */ /* 0x000fea0003800000 */
[----:B------:R-:W-:-:S04]  /*0870*/  ISETP.NE.U32.AND P2, PT, RZ, c[0x0][0x340], PT ;  /* 0x0000d000ff007a0c */ /* 0x000fc80003f45070 */
[----:B------:R-:W-:-:S13]  /*0880*/  ISETP.NE.AND.EX P2, PT, RZ, c[0x0][0x344], PT, P2 ;  /* 0x0000d100ff007a0c */ /* 0x000fda0003f45320 */
[----:B------:R-:W-:-:S05]  /*0890*/  @P2 IMAD.WIDE R6, R216, R0, c[0x0][0x340] ;  /* 0x0000d000d8062625 */ /* 0x000fca00078e0200 */
[----:B------:R1:W2:Y:S01]  /*08a0*/  @P2 LDG.E R0, [R6.64] ;  /* 0x0000000806002981 */ /* 0x0002a2000c1e1900 */
[----:B------:R-:W-:Y:S01]  /*08b0*/  SHF.R.S32.HI R2, RZ, 0x1f, R54 ;  /* 0x0000001fff027819 */ /* 0x000fe20000011436 */
[----:B------:R-:W-:Y:S01]  /*08c0*/  IMAD.IADD R65, R105, 0x1, R4 ;  /* 0x0000000169417824 */ /* 0x000fe200078e0204 */
[----:B------:R-:W-:Y:S01]  /*08d0*/  IADD3 R100, R3, -0x1, RZ ;  /* 0xffffffff03647810 */ /* 0x000fe20007ffe0ff */
[----:B------:R-:W-:Y:S01]  /*08e0*/  IMAD R124, R87, c[0x0][0x1e8], RZ ;  /* 0x00007a00577c7a24 */ /* 0x000fe200078e02ff */
[----:B------:R-:W-:Y:S01]  /*08f0*/  LEA.HI R14, R2, R54, RZ, 0x3 ;  /* 0x00000036020e7211 */ /* 0x000fe200078f18ff */
[----:B------:R-:W-:Y:S01]  /*0900*/  IMAD.WIDE.U32 R10, R65, c[0x0][0x1e0], RZ ;  /* 0x00007800410a7a25 */ /* 0x000fe200078e00ff */
[----:B------:R-:W-:Y:S01]  /*0910*/  SHF.R.S32.HI R64, RZ, 0x1f, R65 ;  /* 0x0000001fff407819 */ /* 0x000fe20000011441 */
[----:B------:R-:W-:Y:S01]  /*0920*/  BSSY B0, `(.L_x_568) ;  /* 0x0000069000007945 */ /* 0x000fe20003800000 */
[----:B------:R-:W-:Y:S01]  /*0930*/  SHF.R.S32.HI R104, RZ, 0x3, R14 ;  /* 0x00000003ff687819 */ /* 0x000fe2000001140e */
[----:B------:R-:W-:Y:S01]  /*0940*/  IMAD R122, R87, c[0x0][0x240], RZ ;  /* 0x00009000577a7a24 */ /* 0x000fe200078e02ff */
[----:B------:R-:W-:Y:S01]  /*0950*/  LOP3.LUT R14, R14, 0xfffffff8, RZ, 0xc0, !PT ;  /* 0xfffffff80e0e7812 */ /* 0x000fe200078ec0ff */
[----:B------:R-:W-:Y:S01]  /*0960*/  IMAD R8, R64, c[0x0][0x1e0], RZ ;  /* 0x0000780040087a24 */ /* 0x000fe200078e02ff */
[----:B------:R-:W-:Y:S01]  /*0970*/  SHF.R.S32.HI R110, RZ, 0x1f, R104 ;  /* 0x0000001fff6e7819 */ /* 0x000fe20000011468 */
[C---:B------:R-:W-:Y:S01]  /*0980*/  IMAD.SHL.U32 R88, R104.reuse, 0x40, RZ ;  /* 0x0000004068587824 */ /* 0x040fe200078e00ff */
[----:B------:R-:W-:Y:S01]  /*0990*/  IADD3 R69, P0, R104, R68, RZ ;  /* 0x0000004468457210 */ /* 0x000fe20007f1e0ff */
[----:B------:R-:W-:Y:S01]  /*09a0*/  IMAD.IADD R14, R54, 0x1, -R14 ;  /* 0x00000001360e7824 */ /* 0x000fe200078e0a0e */
[----:B------:R-:W-:Y:S01]  /*09b0*/  IADD3 R67, -R104, R108, RZ ;  /* 0x0000006c68437210 */ /* 0x000fe20007ffe1ff */
[----:B------:R-:W-:Y:S01]  /*09c0*/  IMAD R8, R65, c[0x0][0x1e4], R8 ;  /* 0x0000790041087a24 */ /* 0x000fe200078e0208 */
[----:B------:R-:W-:Y:S01]  /*09d0*/  LEA.HI.X.SX32 R68, R68, R110, 0x1, P0 ;  /* 0x0000006e44447211 */ /* 0x000fe200000f0eff */
[C---:B------:R-:W-:Y:S01]  /*09e0*/  IMAD.SHL.U32 R16, R14.reuse, 0x8, RZ ;  /* 0x000000080e107824 */ /* 0x040fe200078e00ff */
[----:B------:R-:W-:Y:S01]  /*09f0*/  SHF.R.S32.HI R66, RZ, 0x1f, R216 ;  /* 0x0000001fff427819 */ /* 0x000fe200000114d8 */
[----:B------:R-:W-:Y:S01]  /*0a00*/  IMAD.SHL.U32 R14, R14, 0x4, RZ ;  /* 0x000000040e0e7824 */ /* 0x000fe200078e00ff */
[----:B------:R-:W-:Y:S01]  /*0a10*/  LEA.HI R2, R2, R54, RZ, 0x6 ;  /* 0x0000003602027211 */ /* 0x000fe200078f30ff */
[----:B------:R-:W-:Y:S01]  /*0a20*/  IMAD.IADD R9, R11, 0x1, R8 ;  /* 0x000000010b097824 */ /* 0x000fe200078e0208 */
[----:B------:R-:W-:Y:S01]  /*0a30*/  SHF.R.S32.HI R17, RZ, 0x1f, R16 ;  /* 0x0000001fff117819 */ /* 0x000fe20000011410 */
[----:B-1----:R-:W-:Y:S01]  /*0a40*/  IMAD R6, R68, c[0x0][0x238], RZ ;  /* 0x00008e0044067a24 */ /* 0x002fe200078e02ff */
[----:B------:R-:W-:Y:S01]  /*0a50*/  IADD3 R12, R14, 0x40, RZ ;  /* 0x000000400e0c7810 */ /* 0x000fe20007ffe0ff */
[----:B------:R-:W-:Y:S01]  /*0a60*/  IMAD R3, R100, -0x20, R67 ;  /* 0xffffffe064037824 */ /* 0x000fe200078e0243 */
[C---:B------:R-:W-:Y:S01]  /*0a70*/  ISETP.GE.AND P1, PT, R16.reuse, c[0x0][0x1d4], PT ;  /* 0x0000750010007a0c */ /* 0x040fe20003f26270 */
[C---:B------:R-:W-:Y:S01]  /*0a80*/  IMAD R6, R69.reuse, c[0x0][0x23c], R6 ;  /* 0x00008f0045067a24 */ /* 0x040fe200078e0206 */
[----:B------:R-:W-:Y:S01]  /*0a90*/  IADD3 R103, R16, 0x80, RZ ;  /* 0x0000008010677810 */ /* 0x000fe20007ffe0ff */
[----:B------:R-:W-:Y:S01]  /*0aa0*/  IMAD.IADD R11, R14, 0x1, R12 ;  /* 0x000000010e0b7824 */ /* 0x000fe200078e020c */
[----:B------:R-:W-:Y:S01]  /*0ab0*/  IADD3 R102, R16, 0xc0, RZ ;  /* 0x000000c010667810 */ /* 0x000fe20007ffe0ff */
[----:B------:R-:W-:Y:S01]  /*0ac0*/  IMAD.WIDE.U32 R4, R69, c[0x0][0x238], R16 ;  /* 0x00008e0045047a25 */ /* 0x000fe200078e0010 */
[----:B------:R-:W-:-:S02]  /*0ad0*/  ISETP.GT.AND P3, PT, R3, RZ, PT ;  /* 0x000000ff0300720c */ /* 0x000fc40003f64270 */
[----:B------:R-:W-:Y:S01]  /*0ae0*/  ISETP.GE.AND P0, PT, R11, c[0x0][0x1d4], PT ;  /* 0x000075000b007a0c */ /* 0x000fe20003f06270 */
[----:B------:R-:W-:Y:S01]  /*0af0*/  IMAD.MOV.U32 R8, RZ, RZ, R10 ;  /* 0x000000ffff087224 */ /* 0x000fe200078e000a */
[----:B------:R-:W-:Y:S01]  /*0b00*/  IADD3 R7, R5, R6, RZ ;  /* 0x0000000605077210 */ /* 0x000fe20007ffe0ff */
[----:B------:R-:W-:Y:S01]  /*0b10*/  IMAD.MOV.U32 R6, RZ, RZ, R4 ;  /* 0x000000ffff067224 */ /* 0x000fe200078e0004 */
[----:B------:R-:W-:Y:S01]  /*0b20*/  SEL R4, RZ, 0xffffffff, P0 ;  /* 0xffffffffff047807 */ /* 0x000fe20000000000 */
[C---:B------:R-:W-:Y:S01]  /*0b30*/  IMAD R124, R215.reuse, c[0x0][0x1ec], R124 ;  /* 0x00007b00d77c7a24 */ /* 0x040fe200078e027c */
[----:B------:R-:W-:Y:S01]  /*0b40*/  SEL R3, RZ, 0x1, P1 ;  /* 0x00000001ff037807 */ /* 0x000fe20000800000 */
[----:B------:R-:W-:Y:S01]  /*0b50*/  IMAD R122, R215, c[0x0][0x244], R122 ;  /* 0x00009100d77a7a24 */ /* 0x000fe200078e027a */
[----:B------:R-:W-:Y:S01]  /*0b60*/  ISETP.GE.AND P1, PT, R103, c[0x0][0x1d4], PT ;  /* 0x0000750067007a0c */ /* 0x000fe20003f26270 */
[----:B------:R-:W-:Y:S01]  /*0b70*/  IMAD.SHL.U32 R4, R4, 0x2, RZ ;  /* 0x0000000204047824 */ /* 0x000fe200078e00ff */
[----:B------:R-:W-:Y:S01]  /*0b80*/  ISETP.GE.AND P0, PT, R102, c[0x0][0x1d4], PT ;  /* 0x0000750066007a0c */ /* 0x000fe20003f06270 */
[----:B------:R-:W-:Y:S01]  /*0b90*/  IMAD.WIDE.U32 R8, R215, c[0x0][0x1e8], R8 ;  /* 0x00007a00d7087a25 */ /* 0x000fe200078e0008 */
[----:B------:R-:W-:-:S02]  /*0ba0*/  LOP3.LUT R88, R88, 0x1c0, RZ, 0xc0, !PT ;  /* 0x000001c058587812 */ /* 0x000fc400078ec0ff */
[----:B------:R-:W-:Y:S01]  /*0bb0*/  LOP3.LUT R4, R4, 0x2, R3, 0xe2, !PT ;  /* 0x0000000204047812 */ /* 0x000fe200078ee203 */
[----:B------:R-:W-:Y:S01]  /*0bc0*/  IMAD.WIDE.U32 R6, R215, c[0x0][0x240], R6 ;  /* 0x00009000d7067a25 */ /* 0x000fe200078e0006 */
[----:B------:R-:W-:Y:S02]  /*0bd0*/  SEL R3, RZ, 0x4, P1 ;  /* 0x00000004ff037807 */ /* 0x000fe40000800000 */
[----:B------:R-:W-:Y:S01]  /*0be0*/  SEL R96, RZ, 0x8, P0 ;  /* 0x00000008ff607807 */ /* 0x000fe20000000000 */
[----:B------:R-:W-:Y:S01]  /*0bf0*/  IMAD.SHL.U32 R2, R2, 0x8, RZ ;  /* 0x0000000802027824 */ /* 0x000fe200078e00ff */
[----:B------:R-:W-:Y:S01]  /*0c00*/  IADD3 R125, R9, R124, RZ ;  /* 0x0000007c097d7210 */ /* 0x000fe20007ffe0ff */
[----:B------:R-:W-:Y:S01]  /*0c10*/  IMAD.IADD R123, R7, 0x1, R122 ;  /* 0x00000001077b7824 */ /* 0x000fe200078e027a */
[----:B------:R-:W-:Y:S01]  /*0c20*/  LOP3.LUT R96, R96, R4, R3, 0xfe, !PT ;  /* 0x0000000460607212 */ /* 0x000fe200078efe03 */
[----:B------:R-:W-:Y:S01]  /*0c30*/  IMAD.MOV.U32 R122, RZ, RZ, R6 ;  /* 0x000000ffff7a7224 */ /* 0x000fe200078e0006 */
[----:B------:R-:W-:Y:S01]  /*0c40*/  SEL R120, R216, RZ, !P4 ;  /* 0x000000ffd8787207 */ /* 0x000fe20006000000 */
[----:B------:R-:W-:Y:S01]  /*0c50*/  IMAD.MOV.U32 R124, RZ, RZ, R8 ;  /* 0x000000ffff7c7224 */ /* 0x000fe200078e0008 */
[----:B------:R-:W-:Y:S01]  /*0c60*/  LOP3.LUT R2, R2, 0xfffffe00, RZ, 0xc0, !PT ;  /* 0xfffffe0002027812 */ /* 0x000fe200078ec0ff */
[----:B------:R-:W-:Y:S01]  /*0c70*/  IMAD R76, R110, c[0x0][0x1e0], RZ ;  /* 0x000078006e4c7a24 */ /* 0x000fe200078e02ff */
[----:B------:R-:W-:Y:S01]  /*0c80*/  LOP3.LUT R101, R88, 0x38, R16, 0xf8, !PT ;  /* 0x0000003858657812 */ /* 0x000fe200078ef810 */
[----:B------:R-:W-:Y:S01]  /*0c90*/  IMAD.MOV.U32 R74, RZ, RZ, c[0x0][0x238] ;  /* 0x00008e00ff4a7624 */ /* 0x000fe200078e00ff */
[----:B------:R-:W-:Y:S01]  /*0ca0*/  SHF.R.U32.HI R6, RZ, 0x3, R88 ;  /* 0x00000003ff067819 */ /* 0x000fe20000011658 */
[----:B------:R-:W-:Y:S01]  /*0cb0*/  IMAD.WIDE.U32 R128, R104, c[0x0][0x1e0], RZ ;  /* 0x0000780068807a25 */ /* 0x000fe200078e00ff */
[----:B------:R-:W-:-:S02]  /*0cc0*/  MOV R81, 0x5 ;  /* 0x0000000500517802 */ /* 0x000fc40000000f00 */
[----:B------:R-:W-:Y:S01]  /*0cd0*/  LOP3.LUT R101, R2, R101, R6, 0xf6, !PT ;  /* 0x0000006502657212 */ /* 0x000fe200078ef606 */
[----:B------:R-:W-:Y:S01]  /*0ce0*/  IMAD R76, R104, c[0x0][0x1e4], R76 ;  /* 0x00007900684c7a24 */ /* 0x000fe200078e024c */
[----:B------:R-:W-:Y:S01]  /*0cf0*/  SHF.L.U32 R75, R74, 0x5, RZ ;  /* 0x000000054a4b7819 */ /* 0x000fe200000006ff */
[----:B------:R-:W-:Y:S01]  /*0d00*/  IMAD.WIDE.U32 R122, R120, c[0x0][0x248], R122 ;  /* 0x00009200787a7a25 */ /* 0x000fe200078e007a */
[----:B------:R-:W-:-:S03]  /*0d10*/  SHF.L.U64.HI R74, R74, R81, c[0x0][0x23c] ;  /* 0x00008f004a4a7619 */ /* 0x000fc60000010251 */
[----:B------:R-:W-:Y:S02]  /*0d20*/  IMAD.IADD R76, R129, 0x1, R76 ;  /* 0x00000001814c7824 */ /* 0x000fe400078e024c */
[----:B------:R-:W-:Y:S01]  /*0d30*/  IMAD.SHL.U32 R101, R101, 0x2, RZ ;  /* 0x0000000265657824 */ /* 0x000fe200078e00ff */
[----:B--2---:R-:W-:Y:S01]  /*0d40*/  @P2 SHF.R.S32.HI R5, RZ, 0x1f, R0 ;  /* 0x0000001fff052819 */ /* 0x004fe20000011400 */
[----:B------:R-:W-:Y:S01]  /*0d50*/  @!P2 IMAD.MOV.U32 R5, RZ, RZ, R66 ;  /* 0x000000ffff05a224 */ /* 0x000fe200078e0042 */
[----:B------:R-:W-:Y:S01]  /*0d60*/  @P2 MOV R4, R0 ;  /* 0x0000000000042202 */ /* 0x000fe20000000f00 */
[----:B------:R-:W-:Y:S01]  /*0d70*/  @!P2 IMAD.MOV.U32 R4, RZ, RZ, R216 ;  /* 0x000000ffff04a224 */ /* 0x000fe200078e00d8 */
[----:B------:R-:W-:Y:S02]  /*0d80*/  SEL R66, R66, RZ, !P4 ;  /* 0x000000ff42427207 */ /* 0x000fe40006000000 */
[----:B------:R-:W-:Y:S02]  /*0d90*/  SEL R0, R5, RZ, !P5 ;  /* 0x000000ff05007207 */ /* 0x000fe40006800000 */
[----:B------:R-:W-:Y:S01]  /*0da0*/  SEL R118, R4, RZ, !P5 ;  /* 0x000000ff04767207 */ /* 0x000fe20006800000 */
[----:B------:R-:W-:-:S02]  /*0db0*/  IMAD R126, R66, c[0x0][0x248], RZ ;  /* 0x00009200427e7a24 */ /* 0x000fc400078e02ff */
[----:B------:R-:W-:Y:S02]  /*0dc0*/  IMAD R70, R0, c[0x0][0x1f0], RZ ;  /* 0x00007c0000467a24 */ /* 0x000fe400078e02ff */
[----:B------:R-:W-:-:S04]  /*0dd0*/  IMAD.WIDE.U32 R124, R118, c[0x0][0x1f0], R124 ;  /* 0x00007c00767c7a25 */ /* 0x000fc800078e007c */
[----:B------:R-:W-:Y:S02]  /*0de0*/  IMAD R70, R118, c[0x0][0x1f4], R70 ;  /* 0x00007d0076467a24 */ /* 0x000fe400078e0246 */
[----:B------:R-:W-:-:S03]  /*0df0*/  IMAD R126, R120, c[0x0][0x24c], R126 ;  /* 0x00009300787e7a24 */ /* 0x000fc600078e027e */
[----:B------:R-:W-:Y:S01]  /*0e00*/  IADD3 R70, R125, R70, RZ ;  /* 0x000000467d467210 */ /* 0x000fe20007ffe0ff */
[----:B------:R-:W-:Y:S01]  /*0e10*/  IMAD.IADD R127, R123, 0x1, R126 ;  /* 0x000000017b7f7824 */ /* 0x000fe200078e027e */
[----:B------:R-:W-:Y:S05]  /*0e20*/  @!P3 BRA `(.L_x_569) ;  /* 0x000001800000b947 */ /* 0x000fea0003800000 */
[----:B------:R-:W-:Y:S01]  /*0e30*/  SHF.R.S32.HI R5, RZ, 0x1f, R100 ;  /* 0x0000001fff057819 */ /* 0x000fe20000011464 */
[----:B------:R-:W-:Y:S01]  /*0e40*/  IMAD R3, R74, R100, RZ ;  /* 0x000000644a037224 */ /* 0x000fe200078e02ff */
[C---:B------:R-:W-:Y:S01]  /*0e50*/  LOP3.LUT R4, R96.reuse, 0xff, RZ, 0xc0, !PT ;  /* 0x000000ff60047812 */ /* 0x040fe200078ec0ff */
[----:B------:R-:W-:Y:S02]  /*0e60*/  IMAD.SHL.U32 R8, R96, 0x10, RZ ;  /* 0x0000001060087824 */ /* 0x000fe400078e00ff */
[----:B------:R-:W-:Y:S02]  /*0e70*/  IMAD.MOV.U32 R126, RZ, RZ, R122 ;  /* 0x000000ffff7e7224 */ /* 0x000fe400078e007a */
[-C--:B------:R-:W-:Y:S01]  /*0e80*/  IMAD R3, R5, R75.reuse, R3 ;  /* 0x0000004b05037224 */ /* 0x080fe200078e0203 */
[C---:B------:R-:W-:Y:S01]  /*0e90*/  SHF.L.U32 R5, R4.reuse, 0x2, RZ ;  /* 0x0000000204057819 */ /* 0x040fe200000006ff */
[----:B------:R-:W-:Y:S01]  /*0ea0*/  IMAD.SHL.U32 R7, R4, 0x8, RZ ;  /* 0x0000000804077824 */ /* 0x000fe200078e00ff */
[----:B------:R-:W-:Y:S01]  /*0eb0*/  LOP3.LUT P4, RZ, R8, 0x10, RZ, 0xc0, !PT ;  /* 0x0000001008ff7812 */ /* 0x000fe2000788c0ff */
[----:B------:R-:W-:Y:S01]  /*0ec0*/  IMAD.SHL.U32 R4, R4, 0x2, RZ ;  /* 0x0000000204047824 */ /* 0x000fe200078e00ff */
[----:B------:R-:W-:Y:S01]  /*0ed0*/  LOP3.LUT P2, RZ, R5, 0x10, RZ, 0xc0, !PT ;  /* 0x0000001005ff7812 */ /* 0x000fe2000784c0ff */
[----:B------:R-:W-:Y:S01]  /*0ee0*/  IMAD.WIDE.U32 R18, R100, R75, R126 ;  /* 0x0000004b64127225 */ /* 0x000fe200078e007e */
[----:B------:R-:W-:-:S02]  /*0ef0*/  LOP3.LUT P3, RZ, R7, 0x10, RZ, 0xc0, !PT ;  /* 0x0000001007ff7812 */ /* 0x000fc4000786c0ff */
[----:B------:R-:W-:Y:S02]  /*0f00*/  LOP3.LUT P1, RZ, R4, 0x10, RZ, 0xc0, !PT ;  /* 0x0000001004ff7812 */ /* 0x000fe4000782c0ff */
[----:B------:R-:W-:Y:S02]  /*0f10*/  IADD3 R3, R19, R3, RZ ;  /* 0x0000000313037210 */ /* 0x000fe40007ffe0ff */
        /* <DEDUP_REMOVED lines=9> */
.L_x_569:
[----:B------:R-:W-:Y:S05]  /*0fb0*/  BSYNC B0 ;  /* 0x0000000000007941 */ /* 0x000fea0003800000 */
.L_x_568:
[----:B-1----:R-:W-:Y:S01]  /*0fc0*/  IMAD.MOV.U32 R5, RZ, RZ, c[0x0][0x27c] ;  /* 0x00009f00ff057624 */ /* 0x002fe200078e00ff */
[----:B------:R-:W-:Y:S01]  /*0fd0*/  ISETP.GE.AND P1, PT, R16, c[0x0][0x27c], PT ;  /* 0x00009f0010007a0c */ /* 0x000fe20003f26270 */
[----:B------:R-:W-:Y:S01]  /*0fe0*/  IMAD R18, R87, c[0x0][0x260], RZ ;  /* 0x0000980057127a24 */ /* 0x000fe200078e02ff */
[----:B------:R-:W-:Y:S01]  /*0ff0*/  ISETP.GE.AND P0, PT, R11, c[0x0][0x27c], PT ;  /* 0x00009f000b007a0c */ /* 0x000fe20003f06270 */
[----:B------:R-:W-:Y:S01]  /*1000*/  IMAD.SHL.U32 R4, R5, 0x2, RZ ;  /* 0x0000000205047824 */ /* 0x000fe200078e00ff */
[----:B------:R-:W-:Y:S01]  /*1010*/  SEL R13, RZ, c[0x0][0x27c], !P1 ;  /* 0x00009f00ff0d7a07 */ /* 0x000fe20004800000 */
[C---:B------:R-:W-:Y:S01]  /*1020*/  IMAD.WIDE.U32 R8, R215.reuse, c[0x0][0x260], R16 ;  /* 0x00009800d7087a25 */ /* 0x040fe200078e0010 */
[----:B------:R-:W-:Y:S01]  /*1030*/  SEL R10, RZ, c[0x0][0x27c], !P0 ;  /* 0x00009f00ff0a7a07 */ /* 0x000fe20004000000 */
[----:B------:R-:W0:Y:S01]  /*1040*/  LDGDEPBAR ;  /* 0x00000000000079af */ /* 0x000e220000000000 */
[----:B------:R-:W-:Y:S01]  /*1050*/  IADD3 R3, -R4, c[0x0][0x1d4], RZ ;  /* 0x0000750004037a10 */ /* 0x000fe20007ffe1ff */
[----:B------:R-:W-:Y:S01]  /*1060*/  IMAD R18, R215, c[0x0][0x264], R18 ;  /* 0x00009900d7127a24 */ /* 0x000fe200078e0212 */
[----:B------:R-:W-:Y:S01]  /*1070*/  ISETP.GE.AND P6, PT, R5, 0x1, PT ;  /* 0x000000010500780c */ /* 0x000fe20003fc6270 */
[----:B------:R-:W-:Y:S01]  /*1080*/  IMAD.IADD R13, R16, 0x1, R13 ;  /* 0x00000001100d7824 */ /* 0x000fe200078e020d */
[CC--:B------:R-:W-:Y:S01]  /*1090*/  SEL R7, R4.reuse, R3.reuse, !P1 ;  /* 0x0000000304077207 */ /* 0x0c0fe20004800000 */
[----:B------:R-:W-:Y:S01]  /*10a0*/  IMAD.IADD R19, R9, 0x1, R18 ;  /* 0x0000000109137824 */ /* 0x000fe200078e0212 */
[----:B------:R-:W-:Y:S01]  /*10b0*/  SEL R3, R4, R3, !P0 ;  /* 0x0000000304037207 */ /* 0x000fe20004000000 */
[----:B------:R-:W-:Y:S01]  /*10c0*/  IMAD.MOV.U32 R18, RZ, RZ, R8 ;  /* 0x000000ffff127224 */ /* 0x000fe200078e0008 */
[----:B------:R-:W-:Y:S01]  /*10d0*/  SHF.R.S32.HI R93, RZ, 0x1f, R7 ;  /* 0x0000001fff5d7819 */ /* 0x000fe20000011407 */
[----:B------:R-:W-:Y:S01]  /*10e0*/  IMAD R8, R87, c[0x0][0x210], RZ ;  /* 0x0000840057087a24 */ /* 0x000fe200078e02ff */
[----:B------:R-:W-:Y:S01]  /*10f0*/  SHF.R.S32.HI R92, RZ, 0x1f, R3 ;  /* 0x0000001fff5c7819 */ /* 0x000fe20000011403 */
[----:B------:R-:W-:Y:S01]  /*1100*/  IMAD.WIDE.U32 R4, R215, c[0x0][0x210], R16 ;  /* 0x00008400d7047a25 */ /* 0x000fe200078e0010 */
[----:B------:R-:W-:Y:S01]  /*1110*/  LEA.HI R93, R93, R7, RZ, 0x4 ;  /* 0x000000075d5d7211 */ /* 0x000fe200078f20ff */
[----:B------:R-:W-:Y:S01]  /*1120*/  ULDC.U8 UR4, c[0x0][0x298] ;  /* 0x0000a60000047ab9 */ /* 0x000fe20000000000 */
[----:B------:R-:W-:Y:S01]  /*1130*/  LEA.HI R92, R92, R3, RZ, 0x4 ;  /* 0x000000035c5c7211 */ /* 0x000fe200078f20ff */
[----:B------:R-:W-:Y:S01]  /*1140*/  IMAD R8, R215, c[0x0][0x214], R8 ;  /* 0x00008500d7087a24 */ /* 0x000fe200078e0208 */
[----:B------:R-:W-:Y:S01]  /*1150*/  SHF.R.S32.HI R93, RZ, 0x4, R93 ;  /* 0x00000004ff5d7819 */ /* 0x000fe2000001145d */
[----:B------:R-:W-:Y:S01]  /*1160*/  IMAD.IADD R10, R11, 0x1, R10 ;  /* 0x000000010b0a7824 */ /* 0x000fe200078e020a */
[----:B------:R-:W-:Y:S01]  /*1170*/  SHF.R.S32.HI R92, RZ, 0x4, R92 ;  /* 0x00000004ff5c7819 */ /* 0x000fe2000001145c */
[----:B------:R-:W-:Y:S01]  /*1180*/  IMAD.IADD R9, R5, 0x1, R8 ;  /* 0x0000000105097824 */ /* 0x000fe200078e0208 */
[----:B------:R-:W-:Y:S01]  /*1190*/  MOV R8, R4 ;  /* 0x0000000400087202 */ /* 0x000fe20000000f00 */
[----:B------:R-:W-:Y:S01]  /*11a0*/  IMAD R63, R0, c[0x0][0x218], RZ ;  /* 0x00008600003f7a24 */ /* 0x000fe200078e02ff */
[----:B------:R-:W-:Y:S01]  /*11b0*/  SHF.R.S32.HI R5, RZ, 0x1f, R13 ;  /* 0x0000001fff057819 */ /* 0x000fe2000001140d */
[----:B------:R-:W-:Y:S01]  /*11c0*/  IMAD R112, R110, c[0x0][0x290], RZ ;  /* 0x0000a4006e707a24 */ /* 0x000fe200078e02ff */
[----:B------:R-:W-:Y:S01]  /*11d0*/  SHF.R.S32.HI R4, RZ, 0x1f, R10 ;  /* 0x0000001fff047819 */ /* 0x000fe2000001140a */
[----:B------:R-:W-:Y:S01]  /*11e0*/  IMAD R66, R66, c[0x0][0x268], RZ ;  /* 0x00009a0042427a24 */ /* 0x000fe200078e02ff */
[----:B------:R-:W-:Y:S01]  /*11f0*/  LEA.HI R95, R5, R13, RZ, 0x3 ;  /* 0x0000000d055f7211 */ /* 0x000fe200078f18ff */
[----:B------:R-:W-:Y:S01]  /*1200*/  IMAD.WIDE.U32 R114, R104, c[0x0][0x280], R16 ;  /* 0x0000a00068727a25 */ /* 0x000fe200078e0010 */
[----:B------:R-:W-:-:S02]  /*1210*/  LEA.HI R94, R4, R10, RZ, 0x3 ;  /* 0x0000000a045e7211 */ /* 0x000fc400078f18ff */
[----:B------:R-:W-:Y:S01]  /*1220*/  LEA.HI.SX32 R93, R95, R93, 0x1d ;  /* 0x0000005d5f5d7211 */ /* 0x000fe200078feaff */
[----:B------:R-:W-:Y:S01]  /*1230*/  IMAD R66, R120, c[0x0][0x26c], R66 ;  /* 0x00009b0078427a24 */ /* 0x000fe200078e0242 */
[----:B------:R-:W-:Y:S01]  /*1240*/  LEA.HI.SX32 R92, R94, R92, 0x1d ;  /* 0x0000005c5e5c7211 */ /* 0x000fe200078feaff */
[----:B------:R-:W-:Y:S01]  /*1250*/  IMAD.WIDE.U32 R120, R120, c[0x0][0x268], R18 ;  /* 0x00009a0078787a25 */ /* 0x000fe200078e0012 */
[----:B------:R-:W-:Y:S02]  /*1260*/  IADD3 R65, P2, R65, R104, RZ ;  /* 0x0000006841417210 */ /* 0x000fe40007f5e0ff */
[----:B------:R-:W-:Y:S01]  /*1270*/  SHF.R.S32.HI R3, RZ, 0x1f, R93 ;  /* 0x0000001fff037819 */ /* 0x000fe2000001145d */
[----:B------:R-:W-:Y:S01]  /*1280*/  IMAD.WIDE.U32 R116, R104, c[0x0][0x290], R16 ;  /* 0x0000a40068747a25 */ /* 0x000fe200078e0010 */
[----:B------:R-:W-:Y:S02]  /*1290*/  SHF.R.S32.HI R0, RZ, 0x1f, R92 ;  /* 0x0000001fff007819 */ /* 0x000fe4000001145c */
[----:B------:R-:W-:Y:S01]  /*12a0*/  LEA.HI R3, R3, R93, RZ, 0x3 ;  /* 0x0000005d03037211 */ /* 0x000fe200078f18ff */
[----:B------:R-:W-:Y:S01]  /*12b0*/  IMAD.X R64, R64, 0x1, R110, P2 ;  /* 0x0000000140407824 */ /* 0x000fe200010e066e */
[----:B------:R-:W-:Y:S01]  /*12c0*/  LEA.HI R5, R5, R13, RZ, 0x6 ;  /* 0x0000000d05057211 */ /* 0x000fe200078f30ff */
[----:B------:R-:W-:Y:S01]  /*12d0*/  IMAD.SHL.U32 R93, R93, 0x8, RZ ;  /* 0x000000085d5d7824 */ /* 0x000fe200078e00ff */
[----:B------:R-:W-:Y:S01]  /*12e0*/  LEA.HI R0, R0, R92, RZ, 0x3 ;  /* 0x0000005c00007211 */ /* 0x000fe200078f18ff */
[----:B------:R-:W-:Y:S01]  /*12f0*/  IMAD R110, R110, c[0x0][0x280], RZ ;  /* 0x0000a0006e6e7a24 */ /* 0x000fe200078e02ff */
[----:B------:R-:W-:Y:S01]  /*1300*/  SHF.R.S32.HI R15, RZ, 0x1f, R14 ;  /* 0x0000001fff0f7819 */ /* 0x000fe2000001140e */
[----:B------:R-:W-:Y:S01]  /*1310*/  IMAD.SHL.U32 R92, R92, 0x8, RZ ;  /* 0x000000085c5c7824 */ /* 0x000fe200078e00ff */
[----:B------:R-:W-:Y:S01]  /*1320*/  LEA.HI R4, R4, R10, RZ, 0x6 ;  /* 0x0000000a04047211 */ /* 0x000fe200078f30ff */
[----:B------:R-:W-:Y:S01]  /*1330*/  IMAD R110, R104, c[0x0][0x284], R110 ;  /* 0x0000a100686e7a24 */ /* 0x000fe200078e026e */
[----:B-----5:R-:W-:Y:S01]  /*1340*/  SHF.R.S32.HI R57, RZ, 0x1f, R55 ;  /* 0x0000001fff397819 */ /* 0x020fe20000011437 */
[----:B------:R-:W-:Y:S01]  /*1350*/  IMAD.SHL.U32 R5, R5, 0x20, RZ ;  /* 0x0000002005057824 */ /* 0x000fe200078e00ff */
[C---:B------:R-:W-:Y:S01]  /*1360*/  LOP3.LUT R91, R88.reuse, 0x38, R95, 0xf8, !PT ;  /* 0x00000038585b7812 */ /* 0x040fe200078ef85f */
[----:B------:R-:W-:Y:S01]  /*1370*/  IMAD.SHL.U32 R3, R3, 0x100, RZ ;  /* 0x0000010003037824 */ /* 0x000fe200078e00ff */
[----:B------:R-:W-:Y:S01]  /*1380*/  LOP3.LUT R89, R88, 0x38, R94, 0xf8, !PT ;  /* 0x0000003858597812 */ /* 0x000fe200078ef85e */
[----:B------:R-:W-:Y:S01]  /*1390*/  IMAD.SHL.U32 R0, R0, 0x100, RZ ;  /* 0x0000010000007824 */ /* 0x000fe200078e00ff */
[----:B------:R-:W-:Y:S01]  /*13a0*/  LOP3.LUT R90, R88, 0x38, R93, 0xf8, !PT ;  /* 0x00000038585a7812 */ /* 0x000fe200078ef85d */
[----:B------:R-:W-:Y:S01]  /*13b0*/  IMAD R112, R104, c[0x0][0x294], R112 ;  /* 0x0000a50068707a24 */ /* 0x000fe200078e0270 */
[----:B------:R-:W-:Y:S01]  /*13c0*/  LOP3.LUT R88, R88, 0x38, R92, 0xf8, !PT ;  /* 0x0000003858587812 */ /* 0x000fe200078ef85c */
[----:B------:R-:W-:Y:S01]  /*13d0*/  IMAD.WIDE.U32 R20, R104, c[0x0][0x290], R14 ;  /* 0x0000a40068147a25 */ /* 0x000fe200078e000e */
[----:B------:R-:W-:-:S02]  /*13e0*/  SHF.L.U32 R4, R4, 0x5, RZ ;  /* 0x0000000504047819 */ /* 0x000fc400000006ff */
[-C--:B------:R-:W-:Y:S01]  /*13f0*/  LOP3.LUT R91, R91, R6.reuse, RZ, 0x3c, !PT ;  /* 0x000000065b5b7212 */ /* 0x080fe200078e3cff */
[----:B------:R-:W-:Y:S01]  /*1400*/  IMAD.WIDE.U32 R18, R104, c[0x0][0x280], R14 ;  /* 0x0000a00068127a25 */ /* 0x000fe200078e000e */
[-C--:B------:R-:W-:Y:S02]  /*1410*/  LOP3.LUT R89, R89, R6.reuse, RZ, 0x3c, !PT ;  /* 0x0000000659597212 */ /* 0x080fe400078e3cff */
[-C--:B------:R-:W-:Y:S01]  /*1420*/  LOP3.LUT R90, R90, R6.reuse, RZ, 0x3c, !PT ;  /* 0x000000065a5a7212 */ /* 0x080fe200078e3cff */
[C---:B------:R-:W-:Y:S01]  /*1430*/  IMAD.SHL.U32 R99, R96.reuse, 0x10, RZ ;  /* 0x0000001060637824 */ /* 0x040fe200078e00ff */
[----:B------:R-:W-:Y:S01]  /*1440*/  LOP3.LUT R96, R96, 0xff, RZ, 0xc0, !PT ;  /* 0x000000ff60607812 */ /* 0x000fe200078ec0ff */
[----:B------:R-:W-:Y:S01]  /*1450*/  IMAD R58, R57, c[0x0][0x290], RZ ;  /* 0x0000a400393a7a24 */ /* 0x000fe200078e02ff */
[----:B------:R-:W-:Y:S01]  /*1460*/  LOP3.LUT R88, R88, R6, RZ, 0x3c, !PT ;  /* 0x0000000658587212 */ /* 0x000fe200078e3cff */
[----:B------:R-:W-:Y:S01]  /*1470*/  IMAD.IADD R115, R115, 0x1, R110 ;  /* 0x0000000173737824 */ /* 0x000fe200078e026e */
[----:B------:R-:W-:Y:S01]  /*1480*/  LOP3.LUT R5, R5, 0x7ffff800, RZ, 0xc0, !PT ;  /* 0x7ffff80005057812 */ /* 0x000fe200078ec0ff */
[----:B------:R-:W-:Y:S01]  /*1490*/  IMAD R57, R57, c[0x0][0x280], RZ ;  /* 0x0000a00039397a24 */ /* 0x000fe200078e02ff */
[----:B------:R-:W-:Y:S01]  /*14a0*/  LOP3.LUT R4, R4, 0x7ffff800, RZ, 0xc0, !PT ;  /* 0x7ffff80004047812 */ /* 0x000fe200078ec0ff */
[----:B------:R-:W-:Y:S01]  /*14b0*/  IMAD.IADD R117, R117, 0x1, R112 ;  /* 0x0000000175757824 */ /* 0x000fe200078e0270 */
[----:B------:R-:W-:Y:S01]  /*14c0*/  LOP3.LUT R3, R3, 0x7ffff800, RZ, 0xc0, !PT ;  /* 0x7ffff80003037812 */ /* 0x000fe200078ec0ff */
[----:B------:R-:W-:Y:S01]  /*14d0*/  IMAD.IADD R113, R112, 0x1, R21 ;  /* 0x0000000170717824 */ /* 0x000fe200078e0215 */
[----:B------:R-:W-:Y:S01]  /*14e0*/  LOP3.LUT R0, R0, 0x7ffff800, RZ, 0xc0, !PT ;  /* 0x7ffff80000007812 */ /* 0x000fe200078ec0ff */
[----:B------:R-:W-:Y:S01]  /*14f0*/  IMAD.IADD R111, R110, 0x1, R19 ;  /* 0x000000016e6f7824 */ /* 0x000fe200078e0213 */
[----:B------:R-:W-:Y:S01]  /*1500*/  SHF.L.U32 R97, R96, 0x2, RZ ;  /* 0x0000000260617819 */ /* 0x000fe200000006ff */
[----:B------:R-:W-:Y:S01]  /*1510*/  IMAD.MOV.U32 R112, RZ, RZ, R20 ;  /* 0x000000ffff707224 */ /* 0x000fe200078e0014 */
[----:B------:R-:W-:Y:S01]  /*1520*/  IADD3 R91, R91, R5, R2 ;  /* 0x000000055b5b7210 */ /* 0x000fe20007ffe002 */
[----:B------:R-:W-:Y:S01]  /*1530*/  IMAD.MOV.U32 R110, RZ, RZ, R18 ;  /* 0x000000ffff6e7224 */ /* 0x000fe200078e0012 */
[--C-:B------:R-:W-:Y:S01]  /*1540*/  IADD3 R89, R89, R4, R2.reuse ;  /* 0x0000000459597210 */ /* 0x100fe20007ffe002 */
[----:B------:R-:W-:Y:S01]  /*1550*/  IMAD.MOV.U32 R78, RZ, RZ, c[0x0][0x290] ;  /* 0x0000a400ff4e7624 */ /* 0x000fe200078e00ff */
[--C-:B------:R-:W-:Y:S01]  /*1560*/  IADD3 R90, R90, R3, R2.reuse ;  /* 0x000000035a5a7210 */ /* 0x100fe20007ffe002 */
[----:B------:R-:W-:Y:S01]  /*1570*/  IMAD.MOV.U32 R80, RZ, RZ, c[0x0][0x280] ;  /* 0x0000a000ff507624 */ /* 0x000fe200078e00ff */
[----:B------:R-:W-:Y:S01]  /*1580*/  IADD3 R88, R88, R0, R2 ;  /* 0x0000000058587210 */ /* 0x000fe20007ffe002 */
[----:B------:R-:W-:Y:S01]  /*1590*/  IMAD.MOV.U32 R82, RZ, RZ, c[0x0][0x1e0] ;  /* 0x00007800ff527624 */ /* 0x000fe200078e00ff */
[----:B------:R-:W-:Y:S01]  /*15a0*/  IADD3 R62, P1, P0, R124, R128, R16 ;  /* 0x000000807c3e7210 */ /* 0x000fe2000783e010 */
[----:B------:R-:W-:Y:S01]  /*15b0*/  IMAD.SHL.U32 R98, R96, 0x8, RZ ;  /* 0x0000000860627824 */ /* 0x000fe200078e00ff */
[----:B------:R-:W-:Y:S01]  /*15c0*/  LOP3.LUT R95, R95, 0xfffffff8, RZ, 0xc0, !PT ;  /* 0xfffffff85f5f7812 */ /* 0x000fe200078ec0ff */
[C---:B------:R-:W-:Y:S01]  /*15d0*/  IMAD R57, R55.reuse, c[0x0][0x284], R57 ;  /* 0x0000a10037397a24 */ /* 0x040fe200078e0239 */
[----:B------:R-:W-:Y:S01]  /*15e0*/  LOP3.LUT R94, R94, 0xfffffff8, RZ, 0xc0, !PT ;  /* 0xfffffff85e5e7812 */ /* 0x000fe200078ec0ff */
[----:B------:R-:W-:Y:S01]  /*15f0*/  IMAD.WIDE.U32 R114, R55, c[0x0][0x280], R114 ;  /* 0x0000a00037727a25 */ /* 0x000fe200078e0072 */
[----:B------:R-:W-:-:S02]  /*1600*/  SHF.L.U64.HI R77, R78, R81, c[0x0][0x294] ;  /* 0x0000a5004e4d7619 */ /* 0x000fc40000010251 */
[-C--:B------:R-:W-:Y:S01]  /*1610*/  SHF.L.U64.HI R79, R80, R81.reuse, c[0x0][0x284] ;  /* 0x0000a100504f7619 */ /* 0x080fe20000010251 */
[----:B------:R-:W-:Y:S01]  /*1620*/  IMAD R63, R118, c[0x0][0x21c], R63 ;  /* 0x00008700763f7a24 */ /* 0x000fe200078e023f */
[----:B------:R-:W-:Y:S01]  /*1630*/  SHF.L.U64.HI R81, R82, R81, c[0x0][0x1e4] ;  /* 0x0000790052517619 */ /* 0x000fe20000010251 */
[----:B------:R-:W-:Y:S01]  /*1640*/  IMAD.SHL.U32 R96, R96, 0x2, RZ ;  /* 0x0000000260607824 */ /* 0x000fe200078e00ff */
[----:B------:R-:W-:Y:S01]  /*1650*/  IADD3 R59, R115, R57, RZ ;  /* 0x00000039733b7210 */ /* 0x000fe20007ffe0ff */
[C---:B------:R-:W-:Y:S01]  /*1660*/  IMAD R58, R55.reuse, c[0x0][0x294], R58 ;  /* 0x0000a500373a7a24 */ /* 0x040fe200078e023a */
[----:B------:R-:W-:Y:S01]  /*1670*/  IADD3 R10, R14, 0x20, RZ ;  /* 0x000000200e0a7810 */ /* 0x000fe20007ffe0ff */
[----:B------:R-:W-:Y:S01]  /*1680*/  IMAD.WIDE.U32 R116, R55, c[0x0][0x290], R116 ;  /* 0x0000a40037747a25 */ /* 0x000fe200078e0074 */
[----:B------:R-:W-:Y:S02]  /*1690*/  ISETP.NE.AND P5, PT, RZ, UR4, PT ;  /* 0x00000004ff007c0c */ /* 0x000fe4000bfa5270 */
[----:B------:R-:W-:Y:S01]  /*16a0*/  LOP3.LUT R99, R99, 0x10, RZ, 0xc0, !PT ;  /* 0x0000001063637812 */ /* 0x000fe200078ec0ff */
[----:B------:R-:W-:Y:S01]  /*16b0*/  IMAD.WIDE.U32 R118, R118, c[0x0][0x218], R8 ;  /* 0x0000860076767a25 */ /* 0x000fe200078e0008 */
[----:B------:R-:W-:-:S02]  /*16c0*/  IADD3 R9, R14, 0x60, RZ ;  /* 0x000000600e097810 */ /* 0x000fc40007ffe0ff */
[----:B------:R-:W-:Y:S01]  /*16d0*/  IADD3.X R61, R70, R76, R17, P1, P0 ;  /* 0x0000004c463d7210 */ /* 0x000fe20000fe0411 */
[----:B------:R-:W-:Y:S01]  /*16e0*/  IMAD.WIDE.U32 R112, R55, c[0x0][0x290], R112 ;  /* 0x0000a40037707a25 */ /* 0x000fe200078e0070 */
[----:B------:R-:W-:Y:S02]  /*16f0*/  LOP3.LUT R98, R98, 0x10, RZ, 0xc0, !PT ;  /* 0x0000001062627812 */ /* 0x000fe400078ec0ff */
[----:B------:R-:W-:Y:S01]  /*1700*/  LOP3.LUT R97, R97, 0x10, RZ, 0xc0, !PT ;  /* 0x0000001061617812 */ /* 0x000fe200078ec0ff */
[----:B------:R-:W-:Y:S01]  /*1710*/  IMAD.WIDE.U32 R110, R55, c[0x0][0x280], R110 ;  /* 0x0000a000376e7a25 */ /* 0x000fe200078e006e */
[----:B------:R-:W-:Y:S02]  /*1720*/  LOP3.LUT R96, R96, 0x10, RZ, 0xc0, !PT ;  /* 0x0000001060607812 */ /* 0x000fe400078ec0ff */
[----:B------:R-:W-:Y:S01]  /*1730*/  SHF.R.S32.HI R86, RZ, 0x1f, R95 ;  /* 0x0000001fff567819 */ /* 0x000fe2000001145f */
[----:B------:R-:W-:Y:S01]  /*1740*/  IMAD.IADD R60, R117, 0x1, R58 ;  /* 0x00000001753c7824 */ /* 0x000fe200078e023a */
[----:B------:R-:W-:Y:S01]  /*1750*/  SHF.R.S32.HI R85, RZ, 0x1f, R94 ;  /* 0x0000001fff557819 */ /* 0x000fe2000001145e */
[----:B------:R-:W-:Y:S01]  /*1760*/  IMAD.SHL.U32 R78, R78, 0x20, RZ ;  /* 0x000000204e4e7824 */ /* 0x000fe200078e00ff */
[----:B------:R-:W-:Y:S01]  /*1770*/  SHF.R.S32.HI R84, RZ, 0x1f, R93 ;  /* 0x0000001fff547819 */ /* 0x000fe2000001145d */
[----:B------:R-:W-:Y:S01]  /*1780*/  IMAD.SHL.U32 R80, R80, 0x20, RZ ;  /* 0x0000002050507824 */ /* 0x000fe200078e00ff */
[----:B------:R-:W-:Y:S01]  /*1790*/  SHF.R.S32.HI R83, RZ, 0x1f, R92 ;  /* 0x0000001fff537819 */ /* 0x000fe2000001145c */
[----:B------:R-:W-:-:S02]  /*17a0*/  IMAD.SHL.U32 R82, R82, 0x20, RZ ;  /* 0x0000002052527824 */ /* 0x000fc400078e00ff */
[----:B------:R-:W-:Y:S02]  /*17b0*/  IMAD.IADD R66, R121, 0x1, R66 ;  /* 0x0000000179427824 */ /* 0x000fe400078e0242 */
[----:B------:R-:W-:Y:S02]  /*17c0*/  IMAD.IADD R63, R119, 0x1, R63 ;  /* 0x00000001773f7824 */ /* 0x000fe400078e023f */
[----:B------:R-:W-:Y:S02]  /*17d0*/  IMAD.IADD R58, R58, 0x1, R113 ;  /* 0x000000013a3a7824 */ /* 0x000fe400078e0271 */
[----:B------:R-:W-:Y:S02]  /*17e0*/  IMAD.IADD R57, R57, 0x1, R111 ;  /* 0x0000000139397824 */ /* 0x000fe400078e026f */
[----:B------:R-:W-:Y:S02]  /*17f0*/  IMAD.SHL.U32 R91, R91, 0x2, RZ ;  /* 0x000000025b5b7824 */ /* 0x000fe400078e00ff */
[----:B------:R-:W-:-:S02]  /*1800*/  IMAD.SHL.U32 R89, R89, 0x2, RZ ;  /* 0x0000000259597824 */ /* 0x000fc400078e00ff */
[----:B------:R-:W-:Y:S02]  /*1810*/  IMAD.SHL.U32 R90, R90, 0x2, RZ ;  /* 0x000000025a5a7824 */ /* 0x000fe400078e00ff */
[----:B------:R-:W-:Y:S01]  /*1820*/  IMAD.SHL.U32 R88, R88, 0x2, RZ ;  /* 0x0000000258587824 */ /* 0x000fe200078e00ff */
[----:B------:R-:W-:Y:S06]  /*1830*/  BAR.SYNC.DEFER_BLOCKING 0x0 ;  /* 0x0000000000007b1d */ /* 0x000fec0000010000 */
.L_x_588:
[-C--:B------:R-:W-:Y:S01]  /*1840*/  IMAD R109, R81, R100.reuse, RZ ;  /* 0x00000064516d7224 */ /* 0x080fe200078e02ff */
[----:B------:R-:W-:Y:S01]  /*1850*/  SHF.R.S32.HI R56, RZ, 0x1f, R100 ;  /* 0x0000001fff387819 */ /* 0x000fe20000011464 */
[----:B------:R-:W-:Y:S04]  /*1860*/  DEPBAR.LE SB0, 0x0 ;  /* 0x000080000000791a */ /* 0x000fe80000000000 */
[----:B------:R-:W-:Y:S01]  /*1870*/  BAR.SYNC.DEFER_BLOCKING 0x0 ;  /* 0x0000000000007b1d */ /* 0x000fe20000010000 */
[----:B------:R-:W-:Y:S04]  /*1880*/  IMAD.WIDE.U32 R130, R82, R100, RZ ;  /* 0x0000006452827225 */ /* 0x000fe800078e00ff */
[----:B------:R-:W-:Y:S01]  /*1890*/  IMAD R109, R56, R82, R109 ;  /* 0x00000052386d7224 */ /* 0x000fe200078e026d */
[----:B-1----:R-:W-:Y:S03]  /*18a0*/  IADD3 R2, P1, R62, R130, RZ ;  /* 0x000000823e027210 */ /* 0x002fe60007f3e0ff */
[----:B------:R-:W-:Y:S01]  /*18b0*/  IMAD.IADD R109, R131, 0x1, R109 ;  /* 0x00000001836d7824 */ /* 0x000fe200078e026d */
[C---:B------:R-:W-:Y:S04]  /*18c0*/  LEA R46, P0, R2.reuse, c[0x0][0x1c8], 0x1 ;  /* 0x00007200022e7a11 */ /* 0x040fe800078008ff */
[----:B------:R-:W-:Y:S04]  /*18d0*/  IADD3.X R0, R109, R61, RZ, P1, !PT ;  /* 0x0000003d6d007210 */ /* 0x000fe80000ffe4ff */
[----:B------:R-:W-:Y:S01]  /*18e0*/  LEA.HI.X R47, R2, c[0x0][0x1cc], R0, 0x1, P0 ;  /* 0x00007300022f7a11 */ /* 0x000fe200000f0c00 */
[----:B------:R-:W-:Y:S01]  /*18f0*/  BSSY B1, `(.L_x_570) ;  /* 0x0000258000017945 */ /* 0x000fe20003800000 */
[----:B------:R-:W-:-:S05]  /*1900*/  @!P6 BRA `(.L_x_571) ;  /* 0x000024500000e947 */ /* 0x000fca0003800000 */
[-C--:B------:R-:W-:Y:S02]  /*1910*/  IMAD R2, R79, R100.reuse, RZ ;  /* 0x000000644f027224 */ /* 0x080fe400078e02ff */
[-C--:B------:R-:W-:Y:S02]  /*1920*/  IMAD R0, R77, R100.reuse, RZ ;  /* 0x000000644d007224 */ /* 0x080fe400078e02ff */
[----:B------:R-:W-:Y:S02]  /*1930*/  IMAD R3, R100, -0x20, R108 ;  /* 0xffffffe064037824 */ /* 0x000fe400078e026c */
[-C--:B------:R-:W-:Y:S03]  /*1940*/  IMAD.WIDE.U32 R22, R80, R100.reuse, RZ ;  /* 0x0000006450167225 */ /* 0x080fe600078e00ff */
[----:B------:R-:W-:Y:S01]  /*1950*/  IMNMX R3, R3, 0x20, PT ;  /* 0x0000002003037817 */ /* 0x000fe20003800200 */
[----:B------:R-:W-:Y:S04]  /*1960*/  IMAD.WIDE.U32 R20, R78, R100, RZ ;  /* 0x000000644e147225 */ /* 0x000fe800078e00ff */
[C---:B------:R-:W-:Y:S02]  /*1970*/  IMAD R2, R56.reuse, R80, R2 ;  /* 0x0000005038027224 */ /* 0x040fe400078e0202 */
[----:B------:R-:W-:Y:S03]  /*1980*/  IMAD R0, R56, R78, R0 ;  /* 0x0000004e38007224 */ /* 0x000fe600078e0200 */
        /* <DEDUP_REMOVED lines=42> */
.L_x_574:
[----:B------:R-:W-:Y:S05]  /*1c30*/  BSYNC B0 ;  /* 0x0000000000007941 */ /* 0x000fea0003800000 */
.L_x_573:
[----:B------:R-:W-:-:S05]  /*1c40*/  @P4 BRA `(.L_x_575) ;  /* 0x0000222000004947 */ /* 0x000fca0003800000 */
[----:B------:R-:W-:Y:S01]  /*1c50*/  ISETP.GE.AND P0, PT, R16, c[0x0][0x1d4], PT ;  /* 0x0000750010007a0c */ /* 0x000fe20003f06270 */
[----:B-1---5:R-:W-:Y:S01]  /*1c60*/  IMAD.MOV.U32 R4, RZ, RZ, R36 ;  /* 0x000000ffff047224 */ /* 0x022fe200078e0024 */
[----:B------:R-:W-:Y:S01]  /*1c70*/  MOV R0, R39 ;  /* 0x0000002700007202 */ /* 0x000fe20000000f00 */
[----:B------:R-:W-:Y:S01]  /*1c80*/  IMAD.MOV.U32 R3, RZ, RZ, R37 ;  /* 0x000000ffff037224 */ /* 0x000fe200078e0025 */
[----:B------:R-:W-:Y:S01]  /*1c90*/  BSSY B0, `(.L_x_576) ;  /* 0x0000048000007945 */ /* 0x000fe20003800000 */
[----:B------:R-:W-:Y:S03]  /*1ca0*/  IMAD.MOV.U32 R2, RZ, RZ, R38 ;  /* 0x000000ffff027224 */ /* 0x000fe600078e0026 */
[----:B------:R-:W-:Y:S01]  /*1cb0*/  PRMT R34, R3, 0x5410, R4 ;  /* 0x0000541003227816 */ /* 0x000fe20000000004 */
[----:B------:R-:W-:Y:S01]  /*1cc0*/  IMAD.MOV.U32 R4, RZ, RZ, R42 ;  /* 0x000000ffff047224 */ /* 0x000fe200078e002a */
[----:B------:R-:W-:Y:S01]  /*1cd0*/  PRMT R35, R0, 0x5410, R2 ;  /* 0x0000541000237816 */ /* 0x000fe20000000002 */
[----:B------:R-:W-:Y:S01]  /*1ce0*/  IMAD.MOV.U32 R3, RZ, RZ, R43 ;  /* 0x000000ffff037224 */ /* 0x000fe200078e002b */
[----:B------:R-:W-:Y:S01]  /*1cf0*/  MOV R2, R18 ;  /* 0x0000001200027202 */ /* 0x000fe20000000f00 */
[----:B------:R-:W-:Y:S03]  /*1d00*/  IMAD.MOV.U32 R0, RZ, RZ, R19 ;  /* 0x000000ffff007224 */ /* 0x000fe600078e0013 */
[----:B------:R-:W-:Y:S01]  /*1d10*/  PRMT R40, R3, 0x5410, R4 ;  /* 0x0000541003287816 */ /* 0x000fe20000000004 */
[----:B------:R-:W-:Y:S01]  /*1d20*/  IMAD.MOV.U32 R4, RZ, RZ, R24 ;  /* 0x000000ffff047224 */ /* 0x000fe200078e0018 */
[----:B------:R-:W-:Y:S01]  /*1d30*/  PRMT R5, R0, 0x5410, R2 ;  /* 0x0000541000057816 */ /* 0x000fe20000000002 */
[----:B------:R-:W-:Y:S01]  /*1d40*/  IMAD.MOV.U32 R2, RZ, RZ, R26 ;  /* 0x000000ffff027224 */ /* 0x000fe200078e001a */
[----:B------:R-:W-:Y:S02]  /*1d50*/  MOV R3, R25 ;  /* 0x0000001900037202 */ /* 0x000fe40000000f00 */
[----:B------:R-:W-:Y:S02]  /*1d60*/  MOV R0, R27 ;  /* 0x0000001b00007202 */ /* 0x000fe40000000f00 */
[----:B------:R-:W-:Y:S02]  /*1d70*/  PRMT R6, R3, 0x5410, R4 ;  /* 0x0000541003067816 */ /* 0x000fe40000000004 */
[----:B------:R-:W-:Y:S01]  /*1d80*/  PRMT R7, R0, 0x5410, R2 ;  /* 0x0000541000077816 */ /* 0x000fe20000000002 */
[----:B------:R-:W-:-:S05]  /*1d90*/  @P0 BRA `(.L_x_577) ;  /* 0x0000037000000947 */ /* 0x000fca0003800000 */
[----:B------:R-:W-:Y:S01]  /*1da0*/  ISETP.GE.AND P0, PT, R14, c[0x0][0x27c], PT ;  /* 0x00009f000e007a0c */ /* 0x000fe20003f06270 */
[----:B------:R-:W1:Y:S01]  /*1db0*/  LDS.128 R20, [R101+0xc080] ;  /* 0x00c0800065147984 */ /* 0x000e620000000c00 */
[----:B------:R-:W-:Y:S02]  /*1dc0*/  MOV R0, R28 ;  /* 0x0000001c00007202 */ /* 0x000fe40000000f00 */
[----:B------:R-:W-:Y:S02]  /*1dd0*/  MOV R3, R29 ;  /* 0x0000001d00037202 */ /* 0x000fe40000000f00 */
[----:B------:R-:W-:Y:S07]  /*1de0*/  MOV R32, R45 ;  /* 0x0000002d00207202 */ /* 0x000fee0000000f00 */
[--C-:B------:R-:W-:Y:S01]  /*1df0*/  @!P0 SHF.R.U64 R2, R28, 0x10, R29.reuse ;  /* 0x000000101c028819 */ /* 0x100fe2000000121d */
[----:B------:R-:W-:Y:S01]  /*1e00*/  @!P0 HADD2.F32 R0, -RZ, R0.H0_H0 ;  /* 0x20000000ff008230 */ /* 0x000fe20000004100 */
[----:B------:R-:W-:Y:S01]  /*1e10*/  @!P0 SHF.R.U32.HI R4, RZ, 0x10, R29 ;  /* 0x00000010ff048819 */ /* 0x000fe2000001161d */
[----:B------:R-:W-:Y:S01]  /*1e20*/  @!P0 HADD2.F32 R3, -RZ, R3.H0_H0 ;  /* 0x20000003ff038230 */ /* 0x000fe20000004100 */
[----:B------:R-:W-:Y:S01]  /*1e30*/  MOV R29, R44 ;  /* 0x0000002c001d7202 */ /* 0x000fe20000000f00 */
[----:B------:R-:W-:Y:S01]  /*1e40*/  @!P0 HADD2.F32 R2, -RZ, R2.H0_H0 ;  /* 0x20000002ff028230 */ /* 0x000fe20000004100 */
[--C-:B------:R-:W-:Y:S01]  /*1e50*/  @!P0 SHF.R.U64 R31, R44, 0x10, R45.reuse ;  /* 0x000000102c1f8819 */ /* 0x100fe2000000122d */
[----:B------:R-:W-:Y:S01]  /*1e60*/  @!P0 HADD2.F32 R4, -RZ, R4.H0_H0 ;  /* 0x20000004ff048230 */ /* 0x000fe20000004100 */
[----:B------:R-:W-:Y:S01]  /*1e70*/  @!P0 SHF.R.U32.HI R33, RZ, 0x10, R45 ;  /* 0x00000010ff218819 */ /* 0x000fe2000001162d */
[----:B------:R-:W-:Y:S02]  /*1e80*/  @!P0 HADD2.F32 R29, -RZ, R29.H0_H0 ;  /* 0x2000001dff1d8230 */ /* 0x000fe40000004100 */
[----:B------:R-:W-:Y:S02]  /*1e90*/  @!P0 HADD2.F32 R31, -RZ, R31.H0_H0 ;  /* 0x2000001fff1f8230 */ /* 0x000fe40000004100 */
[----:B------:R-:W-:Y:S01]  /*1ea0*/  @!P0 HADD2.F32 R33, -RZ, R33.H0_H0 ;  /* 0x20000021ff218230 */ /* 0x000fe20000004100 */
[----:B-1----:R-:W-:Y:S01]  /*1eb0*/  @!P0 IMAD.MOV.U32 R13, RZ, RZ, R21 ;  /* 0x000000ffff0d8224 */ /* 0x002fe200078e0015 */
[----:B------:R-:W-:Y:S04]  /*1ec0*/  @!P0 MOV R8, R20 ;  /* 0x0000001400088202 */ /* 0x000fe80000000f00 */
[--C-:B------:R-:W-:Y:S02]  /*1ed0*/  @!P0 HADD2.F32 R30, -RZ, R13.reuse.H1_H1 ;  /* 0x3000000dff1e8230 */ /* 0x100fe40000004100 */
        /* <DEDUP_REMOVED lines=21> */
[C---:B------:R-:W-:Y:S01]  /*2030*/  @!P0 FMUL.FTZ R3, R13.reuse, R3 ;  /* 0x000000030d038220 */ /* 0x040fe20000410000 */
        /* <DEDUP_REMOVED lines=13> */
.L_x_577:
[----:B------:R-:W-:Y:S05]  /*2110*/  BSYNC B0 ;  /* 0x0000000000007941 */ /* 0x000fea0003800000 */
.L_x_576:
        /* <DEDUP_REMOVED lines=8> */
[----:B------:R-:W-:Y:S01]  /*21a0*/  @!P0 SHF.R.U64 R0, R26, 0x10, R27 ;  /* 0x000000101a008819 */ /* 0x000fe2000000121b */
[----:B------:R-:W-:Y:S01]  /*21b0*/  @!P0 HADD2.F32 R7, -RZ, R7.H0_H0 ;  /* 0x20000007ff078230 */ /* 0x000fe20000004100 */
[----:B------:R-:W-:Y:S01]  /*21c0*/  @!P0 SHF.R.U64 R29, R42, 0x10, R43 ;  /* 0x000000102a1d8819 */ /* 0x000fe2000000122b */
[----:B------:R-:W-:Y:S01]  /*21d0*/  @!P0 HADD2.F32 R30, -RZ, R40.H0_H0 ;  /* 0x20000028ff1e8230 */ /* 0x000fe20000004100 */
[----:B------:R-:W-:Y:S01]  /*21e0*/  @!P0 SHF.R.U32.HI R26, RZ, 0x10, R27 ;  /* 0x00000010ff1a8819 */ /* 0x000fe2000001161b */
[----:B------:R-:W-:Y:S01]  /*21f0*/  @!P0 HADD2.F32 R8, -RZ, R0.H0_H0 ;  /* 0x20000000ff088230 */ /* 0x000fe20000004100 */
[----:B------:R-:W-:Y:S01]  /*2200*/  @!P0 SHF.R.U32.HI R32, RZ, 0x10, R43 ;  /* 0x00000010ff208819 */ /* 0x000fe2000001162b */
[----:B------:R-:W-:Y:S02]  /*2210*/  @!P0 HADD2.F32 R27, -RZ, R40.H1_H1 ;  /* 0x30000028ff1b8230 */ /* 0x000fe40000004100 */
        /* <DEDUP_REMOVED lines=8> */
[CC--:B------:R-:W-:Y:S02]  /*22a0*/  @!P0 FMUL.FTZ R33, R13.reuse, R4.reuse ;  /* 0x000000040d218220 */ /* 0x0c0fe40000410000 */
[----:B------:R-:W-:Y:S01]  /*22b0*/  @!P0 FMUL.FTZ R0, R2, R4 ;  /* 0x0000000402008220 */ /* 0x000fe20000410000 */
[----:B------:R-:W-:Y:S01]  /*22c0*/  @!P0 HADD2.F32 R4, -RZ, R3.H0_H0 ;  /* 0x20000003ff048230 */ /* 0x000fe20000004100 */
[----:B------:R-:W-:Y:S01]  /*22d0*/  @!P0 FMUL.FTZ R41, R28, R8 ;  /* 0x000000081c298220 */ /* 0x000fe20000410000 */
[----:B------:R-:W-:Y:S01]  /*22e0*/  @!P0 MOV R3, R22 ;  /* 0x0000001600038202 */ /* 0x000fe20000000f00 */
[----:B------:R-:W-:Y:S02]  /*22f0*/  @!P0 FFMA.FTZ R33, R2, R27, -R33 ;  /* 0x0000001b02218223 */ /* 0x000fe40000010821 */
[C---:B------:R-:W-:Y:S02]  /*2300*/  @!P0 FMUL.FTZ R2, R4.reuse, R8 ;  /* 0x0000000804028220 */ /* 0x040fe40000410000 */
[----:B------:R-:W-:Y:S01]  /*2310*/  @!P0 FFMA.FTZ R41, R4, R29, -R41 ;  /* 0x0000001d04298223 */ /* 0x000fe20000010829 */
[----:B------:R-:W-:Y:S01]  /*2320*/  @!P0 MOV R4, R23 ;  /* 0x0000001700048202 */ /* 0x000fe20000000f00 */
[----:B------:R-:W-:Y:S01]  /*2330*/  @!P0 FFMA.FTZ R0, R13, R27, R0 ;  /* 0x0000001b0d008223 */ /* 0x000fe20000010000 */
[--C-:B------:R-:W-:Y:S01]  /*2340*/  @!P0 HADD2.F32 R27, -RZ, R3.reuse.H1_H1 ;  /* 0x30000003ff1b8230 */ /* 0x100fe20000004100 */
[----:B------:R-:W-:Y:S01]  /*2350*/  @!P0 FFMA.FTZ R2, R28, R29, R2 ;  /* 0x0000001d1c028223 */ /* 0x000fe20000010002 */
[----:B------:R-:W-:Y:S02]  /*2360*/  @!P0 HADD2.F32 R13, -RZ, R3.H0_H0 ;  /* 0x20000003ff0d8230 */ /* 0x000fe40000004100 */
[----:B------:R-:W-:Y:S01]  /*2370*/  @!P0 F2FP.PACK_AB R0, R0, R33 ;  /* 0x000000210000823e */ /* 0x000fe200000000ff */
[--C-:B------:R-:W-:Y:S01]  /*2380*/  @!P0 HADD2.F32 R31, -RZ, R4.reuse.H1_H1 ;  /* 0x30000004ff1f8230 */ /* 0x100fe20000004100 */
[----:B------:R-:W-:Y:S01]  /*2390*/  @!P0 F2FP.PACK_AB R2, R2, R41 ;  /* 0x000000290202823e */ /* 0x000fe200000000ff */
[-C--:B------:R-:W-:Y:S01]  /*23a0*/  @!P0 FMUL.FTZ R3, R13, R7.reuse ;  /* 0x000000070d038220 */ /* 0x080fe20000410000 */
[----:B------:R-:W-:Y:S01]  /*23b0*/  @!P0 HADD2.F32 R8, -RZ, R4.H0_H0 ;  /* 0x20000004ff088230 */ /* 0x000fe20000004100 */
[----:B------:R-:W-:Y:S01]  /*23c0*/  @!P0 FMUL.FTZ R4, R27, R7 ;  /* 0x000000071b048220 */ /* 0x000fe20000410000 */
[----:B------:R-:W-:Y:S01]  /*23d0*/  @!P0 MOV R20, R0 ;  /* 0x0000000000148202 */ /* 0x000fe20000000f00 */
[----:B------:R-:W-:Y:S01]  /*23e0*/  @!P0 FMUL.FTZ R40, R31, R26 ;  /* 0x0000001a1f288220 */ /* 0x000fe20000410000 */
[----:B------:R-:W-:Y:S01]  /*23f0*/  @!P0 MOV R21, R2 ;  /* 0x0000000200158202 */ /* 0x000fe20000000f00 */
[----:B------:R-:W-:Y:S02]  /*2400*/  @!P0 FFMA.FTZ R13, R13, R30, -R4 ;  /* 0x0000001e0d0d8223 */ /* 0x000fe40000010804 */
[C---:B------:R-:W-:Y:S02]  /*2410*/  @!P0 FMUL.FTZ R4, R8.reuse, R26 ;  /* 0x0000001a08048220 */ /* 0x040fe40000410000 */
[----:B------:R-:W-:Y:S02]  /*2420*/  @!P0 FFMA.FTZ R3, R27, R30, R3 ;  /* 0x0000001e1b038223 */ /* 0x000fe40000010003 */
[-C--:B------:R-:W-:Y:S02]  /*2430*/  @!P0 FFMA.FTZ R40, R8, R32.reuse, -R40 ;  /* 0x0000002008288223 */ /* 0x080fe40000010828 */
[----:B------:R-:W-:Y:S01]  /*2440*/  @!P0 FFMA.FTZ R4, R31, R32, R4 ;  /* 0x000000201f048223 */ /* 0x000fe20000010004 */
[----:B------:R-:W-:Y:S04]  /*2450*/  @!P0 F2FP.PACK_AB R3, R3, R13 ;  /* 0x0000000d0303823e */ /* 0x000fe800000000ff */
[----:B------:R-:W-:Y:S02]  /*2460*/  @!P0 F2FP.PACK_AB R4, R4, R40 ;  /* 0x000000280404823e */ /* 0x000fe400000000ff */
[----:B------:R-:W-:Y:S02]  /*2470*/  @!P0 MOV R22, R3 ;  /* 0x0000000300168202 */ /* 0x000fe40000000f00 */
[----:B------:R-:W-:Y:S05]  /*2480*/  @!P0 MOV R23, R4 ;  /* 0x0000000400178202 */ /* 0x000fea0000000f00 */
[----:B------:R1:W-:Y:S02]  /*2490*/  STG.E.128 [R46.64+0x80], R20 ;  /* 0x000080142e007986 */ /* 0x0003e4000c101d08 */
.L_x_579:
[----:B------:R-:W-:Y:S05]  /*24a0*/  BSYNC B0 ;  /* 0x0000000000007941 */ /* 0x000fea0003800000 */
.L_x_578:
        /* <DEDUP_REMOVED lines=9> */
[--C-:B------:R-:W-:Y:S01]  /*2540*/  @!P0 HADD2.F32 R13, -RZ, R35.reuse.H1_H1 ;  /* 0x30000023ff0d8230 */ /* 0x100fe20000004100 */
[----:B------:R-:W-:Y:S01]  /*2550*/  @!P0 SHF.R.U64 R26, R38, 0x10, R39 ;  /* 0x00000010261a8819 */ /* 0x000fe20000001227 */
[----:B------:R-:W-:Y:S01]  /*2560*/  @!P0 HADD2.F32 R6, -RZ, R6.H0_H0 ;  /* 0x20000006ff068230 */ /* 0x000fe20000004100 */
[----:B------:R-:W-:Y:S01]  /*2570*/  @!P0 SHF.R.U32.HI R24, RZ, 0x10, R25 ;  /* 0x00000010ff188819 */ /* 0x000fe20000011619 */
        /* <DEDUP_REMOVED lines=11> */
[-C--:B------:R-:W-:Y:S02]  /*2630*/  @!P0 FMUL.FTZ R30, R8, R4.reuse ;  /* 0x00000004081e8220 */ /* 0x080fe40000410000 */
[C---:B------:R-:W-:Y:S01]  /*2640*/  @!P0 FMUL.FTZ R0, R2.reuse, R4 ;  /* 0x0000000402008220 */ /* 0x040fe20000410000 */
[----:B------:R-:W-:Y:S01]  /*2650*/  @!P0 HADD2.F32 R4, -RZ, R3.H0_H0 ;  /* 0x20000003ff048230 */ /* 0x000fe20000004100 */
[C---:B------:R-:W-:Y:S01]  /*2660*/  @!P0 FMUL.FTZ R31, R25.reuse, R7 ;  /* 0x00000007191f8220 */ /* 0x040fe20000410000 */
[----:B------:R-:W-:Y:S01]  /*2670*/  @!P0 MOV R3, R22 ;  /* 0x0000001600038202 */ /* 0x000fe20000000f00 */
[----:B------:R-:W-:Y:S02]  /*2680*/  @!P0 FFMA.FTZ R30, R2, R13, -R30 ;  /* 0x0000000d021e8223 */ /* 0x000fe4000001081e */
[C---:B------:R-:W-:Y:S02]  /*2690*/  @!P0 FMUL.FTZ R2, R4.reuse, R7 ;  /* 0x0000000704028220 */ /* 0x040fe40000410000 */
[-C--:B------:R-:W-:Y:S01]  /*26a0*/  @!P0 FFMA.FTZ R31, R4, R26.reuse, -R31 ;  /* 0x0000001a041f8223 */ /* 0x080fe2000001081f */
        /* <DEDUP_REMOVED lines=14> */
[-C--:B------:R-:W-:Y:S02]  /*2790*/  @!P0 FFMA.FTZ R8, R8, R27.reuse, -R4 ;  /* 0x0000001b08088223 */ /* 0x080fe40000010804 */
[----:B------:R-:W-:Y:S02]  /*27a0*/  @!P0 FMUL.FTZ R4, R7, R24 ;  /* 0x0000001807048220 */ /* 0x000fe40000410000 */
        /* <DEDUP_REMOVED lines=8> */
.L_x_581:
[----:B------:R-:W-:Y:S05]  /*2830*/  BSYNC B0 ;  /* 0x0000000000007941 */ /* 0x000fea0003800000 */
.L_x_580:
[----:B------:R-:W-:Y:S11]  /*2840*/  ISETP.GE.AND P0, PT, R102, c[0x0][0x1d4], PT ;  /* 0x0000750066007a0c */ /* 0x000ff60003f06270 */
[----:B------:R-:W-:Y:S02]  /*2850*/  @!UPT UIADD3 URZ, URZ, URZ, URZ ;  /* 0x0000003f3f3ff290 */ /* 0x000fe4000fffe03f */
[----:B------:R-:W-:-:S05]  /*2860*/  @P0 BRA `(.L_x_575) ;  /* 0x0000160000000947 */ /* 0x000fca0003800000 */
[----:B------:R-:W-:Y:S01]  /*2870*/  ISETP.GE.AND P0, PT, R9, c[0x0][0x27c], PT ;  /* 0x00009f0009007a0c */ /* 0x000fe20003f06270 */
[----:B-1----:R-:W1:Y:S11]  /*2880*/  LDS.128 R20, [R101+0xf080] ;  /* 0x00f0800065147984 */ /* 0x002e760000000c00 */
[----:B------:R-:W-:Y:S01]  /*2890*/  @!UPT UIADD3 URZ, URZ, URZ, URZ ;  /* 0x0000003f3f3ff290 */ /* 0x000fe2000fffe03f */
[--C-:B------:R-:W-:Y:S01]  /*28a0*/  @!P0 HADD2.F32 R4, -RZ, R5.reuse.H1_H1 ;  /* 0x30000005ff048230 */ /* 0x100fe20000004100 */
[--C-:B------:R-:W-:Y:S01]  /*28b0*/  @!P0 SHF.R.U64 R0, R18, 0x10, R19.reuse ;  /* 0x0000001012008819 */ /* 0x100fe20000001213 */
[----:B------:R-:W-:Y:S01]  /*28c0*/  @!P0 HADD2.F32 R8, -RZ, R34.H1_H1 ;  /* 0x30000022ff088230 */ /* 0x000fe20000004100 */
        /* <DEDUP_REMOVED lines=45> */
[----:B------:R1:W-:Y:S01]  /*2ba0*/  STG.E.128 [R46.64+0x180], R20 ;  /* 0x000180142e007986 */ /* 0x0003e2000c101d08 */
[----:B------:R-:W-:-:S05]  /*2bb0*/  BRA `(.L_x_575) ;  /* 0x000012b000007947 */ /* 0x000fca0003800000 */
.L_x_572:
        /* <DEDUP_REMOVED lines=19> */
[C---:B------:R-:W-:Y:S01]  /*2cf0*/  LEA R20, P1, R3.reuse, c[0x0][0x270], 0x1 ;  /* 0x00009c0003147a11 */ /* 0x040fe200078208ff */
[----:B------:R-:W-:Y:S01]  /*2d00*/  CS2R R26, SRZ ;  /* 0x00000000001a7805 */ /* 0x000fe2000001ff00 */
[C---:B------:R-:W-:Y:S01]  /*2d10*/  LEA R18, P0, R8.reuse, c[0x0][0x288], 0x1 ;  /* 0x0000a20008127a11 */ /* 0x040fe200078008ff */
[----:B------:R-:W-:Y:S01]  /*2d20*/  CS2R R24, SRZ ;  /* 0x0000000000187805 */ /* 0x000fe2000001ff00 */
[----:B------:R-:W-:Y:S02]  /*2d30*/  LEA.HI.X R21, R3, c[0x0][0x274], R2, 0x1, P1 ;  /* 0x00009d0003157a11 */ /* 0x000fe400008f0c02 */
[----:B------:R-:W-:Y:S03]  /*2d40*/  LEA.HI.X R19, R8, c[0x0][0x28c], R0, 0x1, P0 ;  /* 0x0000a30008137a11 */ /* 0x000fe600000f0c00 */
[----:B------:R1:W5:Y:S04]  /*2d50*/  @!P3 LDG.E.128 R28, [R20.64] ;  /* 0x00000008141cb981 */ /* 0x000368000c1e1d00 */
[----:B------:R1:W5:Y:S04]  /*2d60*/  @!P2 LDG.E.128 R44, [R20.64+0x80] ;  /* 0x00008008142ca981 */ /* 0x000368000c1e1d00 */
[----:B------:R1:W5:Y:S04]  /*2d70*/  @!P3 LDG.E.128 R4, [R18.64] ;  /* 0x000000081204b981 */ /* 0x000368000c1e1d00 */
[----:B------:R1:W5:Y:S02]  /*2d80*/  @!P2 LDG.E.128 R24, [R18.64+0x80] ;  /* 0x000080081218a981 */ /* 0x000364000c1e1d00 */
.L_x_583:
[----:B------:R-:W-:Y:S05]  /*2d90*/  BSYNC B0 ;  /* 0x0000000000007941 */ /* 0x000fea0003800000 */
.L_x_582:
[----:B------:R-:W-:Y:S04]  /*2da0*/  IADD3 R130, P0, R128, R130, RZ ;  /* 0x0000008280827210 */ /* 0x000fe80007f1e0ff */
[----:B------:R-:W-:Y:S01]  /*2db0*/  IADD3.X R109, R109, R76, RZ, P0, !PT ;  /* 0x0000004c6d6d7210 */ /* 0x000fe200007fe4ff */
[----:B------:R-:W-:-:S05]  /*2dc0*/  @P4 BRA `(.L_x_575) ;  /* 0x000010a000004947 */ /* 0x000fca0003800000 */
[----:B------:R-:W-:Y:S01]  /*2dd0*/  ISETP.GE.AND P0, PT, R16, c[0x0][0x1d4], PT ;  /* 0x0000750010007a0c */ /* 0x000fe20003f06270 */
[----:B-----5:R-:W-:Y:S01]  /*2de0*/  IMAD.MOV.U32 R8, RZ, RZ, R46 ;  /* 0x000000ffff087224 */ /* 0x020fe200078e002e */
        /* <DEDUP_REMOVED lines=11> */
[----:B-1----:R-:W-:Y:S01]  /*2ea0*/  PRMT R18, R2, 0x5410, R0 ;  /* 0x0000541002127816 */ /* 0x002fe20000000000 */
[----:B------:R-:W-:-:S05]  /*2eb0*/  @P0 BRA `(.L_x_585) ;  /* 0x0000076000000947 */ /* 0x000fca0003800000 */
[----:B------:R-:W-:Y:S01]  /*2ec0*/  IMAD.MOV.U32 R0, RZ, RZ, R5 ;  /* 0x000000ffff007224 */ /* 0x000fe200078e0005 */
[----:B------:R-:W-:Y:S01]  /*2ed0*/  ISETP.GE.AND P0, PT, R16, c[0x0][0x27c], PT ;  /* 0x00009f0010007a0c */ /* 0x000fe20003f06270 */
[----:B------:R-:W1:Y:S01]  /*2ee0*/  LDS.128 R20, [R91+0xc080] ;  /* 0x00c080005b147984 */ /* 0x000e620000000c00 */
[----:B------:R-:W-:Y:S01]  /*2ef0*/  ISETP.GE.AND P1, PT, R93, c[0x0][0x1d4], PT ;  /* 0x000075005d007a0c */ /* 0x000fe20003f26270 */
[----:B------:R-:W-:Y:S01]  /*2f00*/  IMAD.MOV.U32 R35, RZ, RZ, R29 ;  /* 0x000000ffff237224 */ /* 0x000fe200078e001d */
[----:B------:R-:W-:Y:S01]  /*2f10*/  IADD3 R19, P3, P2, R124, R130, R95 ;  /* 0x000000827c137210 */ /* 0x000fe20007a7e05f */
[----:B------:R-:W-:Y:S01]  /*2f20*/  IMAD.MOV.U32 R41, RZ, RZ, R31 ;  /* 0x000000ffff297224 */ /* 0x000fe200078e001f */
[----:B------:R-:W-:Y:S01]  /*2f30*/  MOV R33, R28 ;  /* 0x0000001c00217202 */ /* 0x000fe20000000f00 */
[----:B------:R-:W-:Y:S01]  /*2f40*/  IMAD.MOV.U32 R8, RZ, RZ, R7 ;  /* 0x000000ffff087224 */ /* 0x000fe200078e0007 */
[C---:B------:R-:W-:Y:S01]  /*2f50*/  LEA R136, P4, R19.reuse, c[0x0][0x1c8], 0x1 ;  /* 0x0000720013887a11 */ /* 0x040fe200078808ff */
[----:B------:R-:W2:Y:S01]  /*2f60*/  LDS.128 R48, [R90+0xc080] ;  /* 0x00c080005a307984 */ /* 0x000ea20000000c00 */
[----:B------:R-:W-:Y:S02]  /*2f70*/  MOV R3, R4 ;  /* 0x0000000400037202 */ /* 0x000fe40000000f00 */
[----:B------:R-:W-:Y:S01]  /*2f80*/  MOV R37, R30 ;  /* 0x0000001e00257202 */ /* 0x000fe20000000f00 */
[----:B------:R-:W-:Y:S01]  /*2f90*/  @!P0 HADD2.F32 R33, -RZ, R33.H0_H0 ;  /* 0x20000021ff218230 */ /* 0x000fe20000004100 */
[----:B------:R-:W-:Y:S01]  /*2fa0*/  @!P0 SHF.R.U64 R36, R28, 0x10, R29 ;  /* 0x000000101c248819 */ /* 0x000fe2000000121d */
[----:B------:R-:W-:Y:S01]  /*2fb0*/  @!P0 HADD2.F32 R35, -RZ, R35.H0_H0 ;  /* 0x20000023ff238230 */ /* 0x000fe20000004100 */
[-C--:B------:R-:W-:Y:S01]  /*2fc0*/  IADD3.X R28, R70, R109.reuse, R86, P3, P2 ;  /* 0x0000006d461c7210 */ /* 0x080fe20001fe4456 */
[----:B------:R-:W-:Y:S01]  /*2fd0*/  @!P0 HADD2.F32 R37, -RZ, R37.H0_H0 ;  /* 0x20000025ff258230 */ /* 0x000fe20000004100 */
[----:B------:R-:W-:Y:S01]  /*2fe0*/  @!P1 IADD3 R32, P3, P2, R124, R130, R93 ;  /* 0x000000827c209210 */ /* 0x000fe20007a7e05d */
[----:B------:R-:W-:Y:S01]  /*2ff0*/  @!P0 HADD2.F32 R41, -RZ, R41.H0_H0 ;  /* 0x20000029ff298230 */ /* 0x000fe20000004100 */
[----:B------:R-:W-:Y:S02]  /*3000*/  LEA.HI.X R137, R19, c[0x0][0x1cc], R28, 0x1, P4 ;  /* 0x0000730013897a11 */ /* 0x000fe400020f0c1c */
[----:B------:R-:W-:Y:S02]  /*3010*/  @!P0 SHF.R.U32.HI R38, RZ, 0x10, R29 ;  /* 0x00000010ff268819 */ /* 0x000fe4000001161d */
[----:B------:R-:W-:Y:S02]  /*3020*/  @!P1 IADD3.X R29, R70, R109, R84, P3, P2 ;  /* 0x0000006d461d9210 */ /* 0x000fe40001fe4454 */
[----:B------:R-:W-:Y:S02]  /*3030*/  @!P1 LEA R134, P2, R32, c[0x0][0x1c8], 0x1 ;  /* 0x0000720020869a11 */ /* 0x000fe400078408ff */
[----:B------:R-:W-:Y:S02]  /*3040*/  @!P0 SHF.R.U64 R4, R4, 0x10, R5 ;  /* 0x0000001004048819 */ /* 0x000fe40000001205 */
[----:B------:R-:W-:Y:S02]  /*3050*/  @!P1 LEA.HI.X R135, R32, c[0x0][0x1cc], R29, 0x1, P2 ;  /* 0x0000730020879a11 */ /* 0x000fe400010f0c1d */
[--C-:B------:R-:W-:Y:S01]  /*3060*/  @!P0 SHF.R.U64 R39, R30, 0x10, R31.reuse ;  /* 0x000000101e278819 */ /* 0x100fe2000000121f */
[----:B------:R-:W-:Y:S01]  /*3070*/  @!P0 HADD2.F32 R30, -RZ, R3.H0_H0 ;  /* 0x20000003ff1e8230 */ /* 0x000fe20000004100 */
[----:B------:R-:W-:Y:S01]  /*3080*/  @!P0 SHF.R.U32.HI R43, RZ, 0x10, R31 ;  /* 0x00000010ff2b8819 */ /* 0x000fe2000001161f */
[----:B------:R-:W-:Y:S01]  /*3090*/  @!P0 HADD2.F32 R3, -RZ, R0.H0_H0 ;  /* 0x20000000ff038230 */ /* 0x000fe20000004100 */
[----:B------:R-:W-:Y:S01]  /*30a0*/  @!P0 SHF.R.U32.HI R2, RZ, 0x10, R5 ;  /* 0x00000010ff028819 */ /* 0x000fe20000011605 */
[----:B------:R-:W-:Y:S01]  /*30b0*/  @!P0 HADD2.F32 R39, -RZ, R39.H0_H0 ;  /* 0x20000027ff278230 */ /* 0x000fe20000004100 */
[----:B------:R-:W-:Y:S01]  /*30c0*/  MOV R5, R6 ;  /* 0x0000000600057202 */ /* 0x000fe20000000f00 */
[----:B------:R-:W-:Y:S01]  /*30d0*/  @!P0 HADD2.F32 R43, -RZ, R43.H0_H0 ;  /* 0x2000002bff2b8230 */ /* 0x000fe20000004100 */
[--C-:B------:R-:W-:Y:S01]  /*30e0*/  @!P0 SHF.R.U64 R6, R6, 0x10, R7.reuse ;  /* 0x0000001006068819 */ /* 0x100fe20000001207 */
[----:B-1----:R-:W-:Y:S01]  /*30f0*/  @!P0 IMAD.MOV.U32 R19, RZ, RZ, R20 ;  /* 0x000000ffff138224 */ /* 0x002fe200078e0014 */
[----:B------:R-:W-:Y:S01]  /*3100*/  @!P0 MOV R29, R21 ;  /* 0x00000015001d8202 */ /* 0x000fe20000000f00 */
[----:B------:R-:W-:Y:S01]  /*3110*/  @!P0 HADD2.F32 R2, -RZ, R2.H0_H0 ;  /* 0x20000002ff028230 */ /* 0x000fe20000004100 */
[----:B------:R-:W-:Y:S01]  /*3120*/  @!P0 SHF.R.U32.HI R7, RZ, 0x10, R7 ;  /* 0x00000010ff078819 */ /* 0x000fe20000011607 */
[----:B------:R-:W-:Y:S02]  /*3130*/  @!P0 HADD2.F32 R6, -RZ, R6.H0_H0 ;  /* 0x20000006ff068230 */ /* 0x000fe40000004100 */
[--C-:B------:R-:W-:Y:S01]  /*3140*/  @!P0 HADD2.F32 R31, -RZ, R19.reuse.H0_H0 ;  /* 0x20000013ff1f8230 */ /* 0x100fe20000004100 */
[----:B--2---:R-:W-:Y:S01]  /*3150*/  @!P0 MOV R40, R48 ;  /* 0x0000003000288202 */ /* 0x004fe20000000f00 */
[----:B------:R-:W-:Y:S01]  /*3160*/  @!P0 HADD2.F32 R19, -RZ, R19.H1_H1 ;  /* 0x30000013ff138230 */ /* 0x000fe20000004100 */
[----:B------:R-:W-:Y:S02]  /*3170*/  @!P0 MOV R42, R49 ;  /* 0x00000031002a8202 */ /* 0x000fe40000000f00 */
[CC--:B------:R-:W-:Y:S01]  /*3180*/  @!P0 FMUL.FTZ R0, R31.reuse, R30.reuse ;  /* 0x0000001e1f008220 */ /* 0x0c0fe20000410000 */
[--C-:B------:R-:W-:Y:S02]  /*3190*/  @!P0 HADD2.F32 R28, -RZ, R29.reuse.H0_H0 ;  /* 0x2000001dff1c8230 */ /* 0x100fe40000004100 */
[----:B------:R-:W-:Y:S02]  /*31a0*/  @!P0 HADD2.F32 R32, -RZ, R40.H0_H0 ;  /* 0x20000028ff208230 */ /* 0x000fe40000004100 */
[----:B------:R-:W-:Y:S02]  /*31b0*/  @!P0 HADD2.F32 R34, -RZ, R42.H0_H0 ;  /* 0x2000002aff228230 */ /* 0x000fe40000004100 */
[----:B------:R-:W-:Y:S01]  /*31c0*/  @!P0 HADD2.F32 R29, -RZ, R29.H1_H1 ;  /* 0x3000001dff1d8230 */ /* 0x000fe20000004100 */
[----:B------:R-:W-:Y:S01]  /*31d0*/  @!P0 FMUL.FTZ R131, R32, R30 ;  /* 0x0000001e20838220 */ /* 0x000fe20000410000 */
[----:B------:R-:W-:Y:S01]  /*31e0*/  @!P0 HADD2.F32 R30, -RZ, R40.H1_H1 ;  /* 0x30000028ff1e8230 */ /* 0x000fe20000004100 */
[----:B------:R-:W-:Y:S01]  /*31f0*/  @!P0 FMUL.FTZ R132, R34, R3 ;  /* 0x0000000322848220 */ /* 0x000fe20000410000 */
[----:B------:R-:W-:Y:S01]  /*3200*/  @!P0 HADD2.F32 R5, -RZ, R5.H0_H0 ;  /* 0x20000005ff058230 */ /* 0x000fe20000004100 */
[-C--:B------:R-:W-:Y:S01]  /*3210*/  @!P0 FFMA.FTZ R0, R32, R33.reuse, R0 ;  /* 0x0000002120008223 */ /* 0x080fe20000010000 */
[----:B------:R-:W-:Y:S01]  /*3220*/  @!P0 HADD2.F32 R32, -RZ, R42.H1_H1 ;  /* 0x3000002aff208230 */ /* 0x000fe20000004100 */
[----:B------:R-:W-:Y:S01]  /*3230*/  @!P0 FFMA.FTZ R131, R31, R33, -R131 ;  /* 0x000000211f838223 */ /* 0x000fe20000010883 */
[----:B------:R-:W-:Y:S01]  /*3240*/  @!P0 HADD2.F32 R33, -RZ, R38.H0_H0 ;  /* 0x20000026ff218230 */ /* 0x000fe20000004100 */
[C---:B------:R-:W-:Y:S01]  /*3250*/  @!P0 FMUL.FTZ R3, R28.reuse, R3 ;  /* 0x000000031c038220 */ /* 0x040fe20000410000 */
[----:B------:R-:W-:Y:S01]  /*3260*/  @!P0 HADD2.F32 R31, -RZ, R36.H0_H0 ;  /* 0x20000024ff1f8230 */ /* 0x000fe20000004100 */
[----:B------:R-:W-:Y:S01]  /*3270*/  @!P0 FFMA.FTZ R132, R28, R35, -R132 ;  /* 0x000000231c848223 */ /* 0x000fe20000010884 */
[----:B------:R-:W-:Y:S01]  /*3280*/  @!P0 HADD2.F32 R28, -RZ, R4.H0_H0 ;  /* 0x20000004ff1c8230 */ /* 0x000fe20000004100 */
[-C--:B------:R-:W-:Y:S02]  /*3290*/  @!P0 FMUL.FTZ R133, R32, R2.reuse ;  /* 0x0000000220858220 */ /* 0x080fe40000410000 */
[C---:B------:R-:W-:Y:S02]  /*32a0*/  @!P0 FMUL.FTZ R4, R29.reuse, R2 ;  /* 0x000000021d048220 */ /* 0x040fe40000410000 */
[CC--:B------:R-:W-:Y:S02]  /*32b0*/  @!P0 FMUL.FTZ R138, R30.reuse, R28.reuse ;  /* 0x0000001c1e8a8220 */ /* 0x0c0fe40000410000 */
[----:B------:R-:W-:Y:S02]  /*32c0*/  @!P0 FFMA.FTZ R133, R29, R33, -R133 ;  /* 0x000000211d858223 */ /* 0x000fe40000010885 */
[----:B------:R-:W-:Y:S02]  /*32d0*/  @!P0 IMAD.MOV.U32 R29, RZ, RZ, R50 ;  /* 0x000000ffff1d8224 */ /* 0x000fe400078e0032 */
[----:B------:R-:W-:Y:S01]  /*32e0*/  @!P0 FMUL.FTZ R2, R19, R28 ;  /* 0x0000001c13028220 */ /* 0x000fe20000410000 */
[----:B------:R-:W-:Y:S01]  /*32f0*/  @!P0 F2FP.PACK_AB R132, R133, R132 ;  /* 0x000000848584823e */ /* 0x000fe200000000ff */
[-C--:B------:R-:W-:Y:S01]  /*3300*/  @!P0 FFMA.FTZ R138, R19, R31.reuse, -R138 ;  /* 0x0000001f138a8223 */ /* 0x080fe2000001088a */
[----:B------:R-:W-:Y:S01]  /*3310*/  @!P0 MOV R19, R22 ;  /* 0x0000001600138202 */ /* 0x000fe20000000f00 */
[----:B------:R-:W-:Y:S01]  /*3320*/  @!P0 FFMA.FTZ R2, R30, R31, R2 ;  /* 0x0000001f1e028223 */ /* 0x000fe20000010002 */
[--C-:B------:R-:W-:Y:S01]  /*3330*/  @!P0 HADD2.F32 R38, -RZ, R29.reuse.H1_H1 ;  /* 0x3000001dff268230 */ /* 0x100fe20000004100 */
[----:B------:R-:W-:Y:S01]  /*3340*/  @!P0 FFMA.FTZ R3, R34, R35, R3 ;  /* 0x0000002322038223 */ /* 0x000fe20000010003 */
[----:B------:R-:W-:Y:S01]  /*3350*/  @!P0 HADD2.F32 R36, -RZ, R29.H0_H0 ;  /* 0x2000001dff248230 */ /* 0x000fe20000004100 */
[----:B------:R-:W-:Y:S01]  /*3360*/  @!P0 FFMA.FTZ R4, R32, R33, R4 ;  /* 0x0000002120048223 */ /* 0x000fe20000010004 */
[--C-:B------:R-:W-:Y:S01]  /*3370*/  @!P0 HADD2.F32 R28, -RZ, R19.reuse.H0_H0 ;  /* 0x20000013ff1c8230 */ /* 0x100fe20000004100 */
[----:B------:R-:W-:Y:S01]  /*3380*/  @!P0 FMUL.FTZ R140, R38, R6 ;  /* 0x00000006268c8220 */ /* 0x000fe20000410000 */
[----:B------:R-:W-:Y:S01]  /*3390*/  @!P0 HADD2.F32 R19, -RZ, R19.H1_H1 ;  /* 0x30000013ff138230 */ /* 0x000fe20000004100 */
[----:B------:R-:W-:Y:S01]  /*33a0*/  @!P0 FMUL.FTZ R139, R36, R5 ;  /* 0x00000005248b8220 */ /* 0x000fe20000410000 */
[----:B------:R-:W-:Y:S01]  /*33b0*/  @!P0 MOV R29, R51 ;  /* 0x00000033001d8202 */ /* 0x000fe20000000f00 */
[----:B------:R-:W-:Y:S01]  /*33c0*/  @!P0 FMUL.FTZ R5, R28, R5 ;  /* 0x000000051c058220 */ /* 0x000fe20000410000 */
[----:B------:R-:W-:Y:S01]  /*33d0*/  @!P0 MOV R21, R132 ;  /* 0x0000008400158202 */ /* 0x000fe20000000f00 */
[C---:B------:R-:W-:Y:S01]  /*33e0*/  @!P0 FMUL.FTZ R6, R19.reuse, R6 ;  /* 0x0000000613068220 */ /* 0x040fe20000410000 */
[----:B------:R-:W-:Y:S01]  /*33f0*/  @!P0 F2FP.PACK_AB R131, R138, R131 ;  /* 0x000000838a83823e */ /* 0x000fe200000000ff */
[----:B------:R-:W-:Y:S01]  /*3400*/  @!P0 FFMA.FTZ R140, R19, R39, -R140 ;  /* 0x00000027138c8223 */ /* 0x000fe2000001088c */
[----:B------:R-:W-:Y:S01]  /*3410*/  @!P0 F2FP.PACK_AB R3, R4, R3 ;  /* 0x000000030403823e */ /* 0x000fe200000000ff */
[----:B------:R-:W-:Y:S01]  /*3420*/  @!P0 IMAD.MOV.U32 R19, RZ, RZ, R23 ;  /* 0x000000ffff138224 */ /* 0x000fe200078e0017 */
[----:B------:R-:W-:Y:S01]  /*3430*/  @!P0 MOV R20, R131 ;  /* 0x0000008300148202 */ /* 0x000fe20000000f00 */
[-C--:B------:R-:W-:Y:S01]  /*3440*/  @!P0 FFMA.FTZ R139, R28, R37.reuse, -R139 ;  /* 0x000000251c8b8223 */ /* 0x080fe2000001088b */
[--C-:B------:R-:W-:Y:S01]  /*3450*/  @!P0 HADD2.F32 R40, -RZ, R29.reuse.H0_H0 ;  /* 0x2000001dff288230 */ /* 0x100fe20000004100 */
[----:B------:R-:W-:Y:S01]  /*3460*/  @!P0 FFMA.FTZ R5, R36, R37, R5 ;  /* 0x0000002524058223 */ /* 0x000fe20000010005 */
[----:B------:R-:W-:Y:S01]  /*3470*/  @!P0 HADD2.F32 R42, -RZ, R29.H1_H1 ;  /* 0x3000001dff2a8230 */ /* 0x000fe20000004100 */
[----:B------:R-:W-:Y:S01]  /*3480*/  @!P0 FFMA.FTZ R6, R38, R39, R6 ;  /* 0x0000002726068223 */ /* 0x000fe20000010006 */
[----:B------:R-:W-:Y:S01]  /*3490*/  @!P0 HADD2.F32 R28, -RZ, R8.H0_H0 ;  /* 0x20000008ff1c8230 */ /* 0x000fe20000004100 */
[----:B------:R-:W-:Y:S01]  /*34a0*/  @!P0 IMAD.MOV.U32 R49, RZ, RZ, R3 ;  /* 0x000000ffff318224 */ /* 0x000fe200078e0003 */
[----:B------:R-:W-:Y:S01]  /*34b0*/  @!P0 F2FP.PACK_AB R139, R140, R139 ;  /* 0x0000008b8c8b823e */ /* 0x000fe200000000ff */
[----:B------:R-:W-:Y:S01]  /*34c0*/  @!P0 HADD2.F32 R8, -RZ, R7.H0_H0 ;  /* 0x20000007ff088230 */ /* 0x000fe20000004100 */
[----:B------:R-:W-:Y:S01]  /*34d0*/  @!P0 F2FP.PACK_AB R0, R2, R0 ;  /* 0x000000000200823e */ /* 0x000fe200000000ff */
[----:B------:R-:W-:Y:S01]  /*34e0*/  @!P0 FMUL.FTZ R142, R40, R28 ;  /* 0x0000001c288e8220 */ /* 0x000fe20000410000 */
[--C-:B------:R-:W-:Y:S01]  /*34f0*/  @!P0 HADD2.F32 R29, -RZ, R19.reuse.H0_H0 ;  /* 0x20000013ff1d8230 */ /* 0x100fe20000004100 */
[----:B------:R-:W-:Y:S01]  /*3500*/  @!P0 IMAD.MOV.U32 R22, RZ, RZ, R139 ;  /* 0x000000ffff168224 */ /* 0x000fe200078e008b */
[----:B------:R-:W-:Y:S01]  /*3510*/  @!P0 HADD2.F32 R19, -RZ, R19.H1_H1 ;  /* 0x30000013ff138230 */ /* 0x000fe20000004100 */
[----:B------:R-:W-:Y:S01]  /*3520*/  @!P0 FMUL.FTZ R141, R42, R8 ;  /* 0x000000082a8d8220 */ /* 0x000fe20000410000 */
[----:B------:R-:W-:Y:S01]  /*3530*/  @!P0 F2FP.PACK_AB R5, R6, R5 ;  /* 0x000000050605823e */ /* 0x000fe200000000ff */
[----:B------:R-:W-:Y:S01]  /*3540*/  @!P0 FFMA.FTZ R142, R29, R41, -R142 ;  /* 0x000000291d8e8223 */ /* 0x000fe2000001088e */
[----:B------:R-:W-:Y:S01]  /*3550*/  @!P0 MOV R48, R0 ;  /* 0x0000000000308202 */ /* 0x000fe20000000f00 */
[----:B------:R-:W-:Y:S01]  /*3560*/  @!P0 FFMA.FTZ R141, R19, R43, -R141 ;  /* 0x0000002b138d8223 */ /* 0x000fe2000001088d */
[----:B------:R-:W-:Y:S01]  /*3570*/  @!P0 MOV R50, R5 ;  /* 0x0000000500328202 */ /* 0x000fe20000000f00 */
[----:B------:R-:W-:Y:S02]  /*3580*/  @!P0 FMUL.FTZ R7, R29, R28 ;  /* 0x0000001c1d078220 */ /* 0x000fe40000410000 */
[----:B------:R-:W-:Y:S01]  /*3590*/  @!P0 FMUL.FTZ R8, R19, R8 ;  /* 0x0000000813088220 */ /* 0x000fe20000410000 */
[----:B------:R-:W-:Y:S01]  /*35a0*/  @!P0 F2FP.PACK_AB R141, R141, R142 ;  /* 0x0000008e8d8d823e */ /* 0x000fe200000000ff */
[----:B------:R-:W-:Y:S02]  /*35b0*/  @!P0 FFMA.FTZ R7, R40, R41, R7 ;  /* 0x0000002928078223 */ /* 0x000fe40000010007 */
[----:B------:R-:W-:Y:S01]  /*35c0*/  @!P0 FFMA.FTZ R8, R42, R43, R8 ;  /* 0x0000002b2a088223 */ /* 0x000fe20000010008 */
[----:B------:R-:W-:Y:S04]  /*35d0*/  @!P0 MOV R23, R141 ;  /* 0x0000008d00178202 */ /* 0x000fe80000000f00 */
[----:B------:R-:W-:Y:S01]  /*35e0*/  @!P0 F2FP.PACK_AB R7, R8, R7 ;  /* 0x000000070807823e */ /* 0x000fe200000000ff */
[----:B------:R1:W-:Y:S03]  /*35f0*/  STG.E.128 [R136.64], R20 ;  /* 0x0000001488007986 */ /* 0x0003e6000c101d08 */
[----:B------:R-:W-:Y:S05]  /*3600*/  @!P0 MOV R51, R7 ;  /* 0x0000000700338202 */ /* 0x000fea0000000f00 */
[----:B------:R1:W-:Y:S02]  /*3610*/  @!P1 STG.E.128 [R134.64], R48 ;  /* 0x0000003086009986 */ /* 0x0003e4000c101d08 */
.L_x_585:
[----:B------:R-:W-:Y:S05]  /*3620*/  BSYNC B0 ;  /* 0x0000000000007941 */ /* 0x000fea0003800000 */
.L_x_584:
[----:B------:R-:W-:Y:S11]  /*3630*/  ISETP.GE.AND P0, PT, R11, c[0x0][0x1d4], PT ;  /* 0x000075000b007a0c */ /* 0x000ff60003f06270 */
[----:B------:R-:W-:Y:S02]  /*3640*/  @!UPT UIADD3 URZ, URZ, URZ, URZ ;  /* 0x0000003f3f3ff290 */ /* 0x000fe4000fffe03f */
[----:B------:R-:W-:-:S05]  /*3650*/  @P0 BRA `(.L_x_575) ;  /* 0x0000081000000947 */ /* 0x000fca0003800000 */
[----:B-1----:R-:W-:Y:S01]  /*3660*/  LDS.128 R48, [R88+0xc080] ;  /* 0x00c0800058307984 */ /* 0x002fe20000000c00 */
[----:B------:R-:W-:Y:S02]  /*3670*/  ISETP.GE.AND P0, PT, R11, c[0x0][0x27c], PT ;  /* 0x00009f000b007a0c */ /* 0x000fe40003f06270 */
[----:B------:R-:W-:Y:S04]  /*3680*/  IADD3 R7, P2, P1, R124, R130, R94 ;  /* 0x000000827c077210 */ /* 0x000fe8000795e05e */
[----:B------:R-:W-:Y:S01]  /*3690*/  IADD3.X R19, R70, R109, R85, P2, P1 ;  /* 0x0000006d46137210 */ /* 0x000fe200017e2455 */
[----:B------:R-:W1:Y:S06]  /*36a0*/  LDS.128 R20, [R89+0xc080] ;  /* 0x00c0800059147984 */ /* 0x000e6c0000000c00 */
[--C-:B------:R-:W-:Y:S01]  /*36b0*/  @!P0 SHF.R.U64 R37, R46, 0x10, R47.reuse ;  /* 0x000000102e258819 */ /* 0x100fe2000000122f */
[--C-:B------:R-:W-:Y:S01]  /*36c0*/  @!P0 HADD2.F32 R32, -RZ, R53.reuse.H1_H1 ;  /* 0x30000035ff208230 */ /* 0x100fe20000004100 */
[C---:B------:R-:W-:Y:S01]  /*36d0*/  LEA R46, P1, R7.reuse, c[0x0][0x1c8], 0x1 ;  /* 0x00007200072e7a11 */ /* 0x040fe200078208ff */
[----:B------:R-:W-:Y:S01]  /*36e0*/  @!P0 HADD2.F32 R28, -RZ, R53.H0_H0 ;  /* 0x20000035ff1c8230 */ /* 0x000fe20000004100 */
[----:B------:R-:W-:Y:S01]  /*36f0*/  @!P0 SHF.R.U32.HI R41, RZ, 0x10, R47 ;  /* 0x00000010ff298819 */ /* 0x000fe2000001162f */
[--C-:B------:R-:W-:Y:S01]  /*3700*/  @!P0 HADD2.F32 R39, -RZ, R52.reuse.H1_H1 ;  /* 0x30000034ff278230 */ /* 0x100fe20000004100 */
[----:B------:R-:W-:Y:S01]  /*3710*/  LEA.HI.X R47, R7, c[0x0][0x1cc], R19, 0x1, P1 ;  /* 0x00007300072f7a11 */ /* 0x000fe200008f0c13 */
[----:B------:R-:W-:Y:S01]  /*3720*/  @!P0 HADD2.F32 R35, -RZ, R52.H0_H0 ;  /* 0x20000034ff238230 */ /* 0x000fe20000004100 */
[--C-:B------:R-:W-:Y:S01]  /*3730*/  @!P0 SHF.R.U64 R0, R24, 0x10, R25.reuse ;  /* 0x0000001018008819 */ /* 0x100fe20000001219 */
[----:B------:R-:W-:Y:S01]  /*3740*/  @!P0 HADD2.F32 R41, -RZ, R41.H0_H0 ;  /* 0x20000029ff298230 */ /* 0x000fe20000004100 */
[----:B------:R-:W-:Y:S01]  /*3750*/  @!P0 SHF.R.U32.HI R4, RZ, 0x10, R25 ;  /* 0x00000010ff048819 */ /* 0x000fe20000011619 */
[----:B------:R-:W-:Y:S01]  /*3760*/  @!P0 HADD2.F32 R37, -RZ, R37.H0_H0 ;  /* 0x20000025ff258230 */ /* 0x000fe20000004100 */
[--C-:B------:R-:W-:Y:S01]  /*3770*/  @!P0 SHF.R.U32.HI R5, RZ, 0x10, R27.reuse ;  /* 0x00000010ff058819 */ /* 0x100fe2000001161b */
[--C-:B------:R-:W-:Y:S01]  /*3780*/  @!P0 HADD2.F32 R3, -RZ, R18.reuse.H1_H1 ;  /* 0x30000012ff038230 */ /* 0x100fe20000004100 */
[----:B------:R-:W-:Y:S01]  /*3790*/  @!P0 SHF.R.U64 R6, R26, 0x10, R27 ;  /* 0x000000101a068819 */ /* 0x000fe2000000121b */
[----:B------:R-:W-:Y:S01]  /*37a0*/  @!P0 HADD2.F32 R18, -RZ, R18.H0_H0 ;  /* 0x20000012ff128230 */ /* 0x000fe20000004100 */
[--C-:B------:R-:W-:Y:S01]  /*37b0*/  @!P0 SHF.R.U64 R30, R44, 0x10, R45.reuse ;  /* 0x000000102c1e8819 */ /* 0x100fe2000000122d */
[----:B------:R-:W-:Y:S01]  /*37c0*/  @!P0 HADD2.F32 R4, -RZ, R4.H0_H0 ;  /* 0x20000004ff048230 */ /* 0x000fe20000004100 */
[----:B------:R-:W-:Y:S01]  /*37d0*/  @!P0 SHF.R.U32.HI R33, RZ, 0x10, R45 ;  /* 0x00000010ff218819 */ /* 0x000fe2000001162d */
[----:B------:R-:W-:Y:S01]  /*37e0*/  @!P0 HADD2.F32 R6, -RZ, R6.H0_H0 ;  /* 0x20000006ff068230 */ /* 0x000fe20000004100 */
[----:B------:R-:W-:Y:S01]  /*37f0*/  ISETP.GE.AND P1, PT, R92, c[0x0][0x1d4], PT ;  /* 0x000075005c007a0c */ /* 0x000fe20003f26270 */
[----:B------:R-:W-:Y:S02]  /*3800*/  @!P0 HADD2.F32 R30, -RZ, R30.H0_H0 ;  /* 0x2000001eff1e8230 */ /* 0x000fe40000004100 */
[----:B------:R-:W-:Y:S01]  /*3810*/  @!P0 HADD2.F32 R33, -RZ, R33.H0_H0 ;  /* 0x20000021ff218230 */ /* 0x000fe20000004100 */
[----:B-1----:R-:W-:Y:S01]  /*3820*/  @!P0 IMAD.MOV.U32 R25, RZ, RZ, R23 ;  /* 0x000000ffff198224 */ /* 0x002fe200078e0017 */
[----:B------:R-:W-:Y:S02]  /*3830*/  @!P0 MOV R34, R49 ;  /* 0x0000003100228202 */ /* 0x000fe40000000f00 */
[----:B------:R-:W-:Y:S02]  /*3840*/  @!P0 MOV R8, R21 ;  /* 0x0000001500088202 */ /* 0x000fe40000000f00 */
[----:B------:R-:W-:Y:S01]  /*3850*/  @!P0 MOV R7, R20 ;  /* 0x0000001400078202 */ /* 0x000fe20000000f00 */
[----:B------:R-:W-:Y:S01]  /*3860*/  @!P0 HADD2.F32 R24, -RZ, R25.H0_H0 ;  /* 0x20000019ff188230 */ /* 0x000fe20000004100 */
[----:B------:R-:W-:Y:S01]  /*3870*/  @!P0 MOV R19, R48 ;  /* 0x0000003000138202 */ /* 0x000fe20000000f00 */
[--C-:B------:R-:W-:Y:S01]  /*3880*/  @!P0 HADD2.F32 R2, -RZ, R8.reuse.H0_H0 ;  /* 0x20000008ff028230 */ /* 0x100fe20000004100 */
[----:B------:R-:W-:Y:S01]  /*3890*/  @!P0 MOV R40, R51 ;  /* 0x0000003300288202 */ /* 0x000fe20000000f00 */
[----:B------:R-:W-:Y:S01]  /*38a0*/  @!P0 HADD2.F32 R26, -RZ, R8.H1_H1 ;  /* 0x30000008ff1a8230 */ /* 0x000fe20000004100 */
[----:B------:R-:W-:Y:S01]  /*38b0*/  @!P0 MOV R36, R50 ;  /* 0x0000003200248202 */ /* 0x000fe20000000f00 */
[--C-:B------:R-:W-:Y:S02]  /*38c0*/  @!P0 HADD2.F32 R27, -RZ, R19.reuse.H0_H0 ;  /* 0x20000013ff1b8230 */ /* 0x100fe40000004100 */
[----:B------:R-:W-:Y:S02]  /*38d0*/  @!P0 HADD2.F32 R29, -RZ, R19.H1_H1 ;  /* 0x30000013ff1d8230 */ /* 0x000fe40000004100 */
[--C-:B------:R-:W-:Y:S01]  /*38e0*/  @!P0 HADD2.F32 R19, -RZ, R7.reuse.H0_H0 ;  /* 0x20000007ff138230 */ /* 0x100fe20000004100 */
[----:B------:R-:W-:Y:S01]  /*38f0*/  @!P0 FMUL.FTZ R43, R27, R18 ;  /* 0x000000121b2b8220 */ /* 0x000fe20000410000 */
[----:B------:R-:W-:Y:S02]  /*3900*/  @!P0 HADD2.F32 R7, -RZ, R7.H1_H1 ;  /* 0x30000007ff078230 */ /* 0x000fe40000004100 */
[----:B------:R-:W-:Y:S01]  /*3910*/  @!P0 HADD2.F32 R8, -RZ, R25.H1_H1 ;  /* 0x30000019ff088230 */ /* 0x000fe20000004100 */
[----:B------:R-:W-:Y:S01]  /*3920*/  @!P0 FFMA.FTZ R43, R19, R28, -R43 ;  /* 0x0000001c132b8223 */ /* 0x000fe2000001082b */
[--C-:B------:R-:W-:Y:S02]  /*3930*/  @!P0 HADD2.F32 R31, -RZ, R34.reuse.H0_H0 ;  /* 0x20000022ff1f8230 */ /* 0x100fe40000004100 */
[----:B------:R-:W-:Y:S02]  /*3940*/  @!P0 HADD2.F32 R25, -RZ, R34.H1_H1 ;  /* 0x30000022ff198230 */ /* 0x000fe40000004100 */
[--C-:B------:R-:W-:Y:S01]  /*3950*/  @!P0 HADD2.F32 R38, -RZ, R40.reuse.H0_H0 ;  /* 0x20000028ff268230 */ /* 0x100fe20000004100 */
[-C--:B------:R-:W-:Y:S01]  /*3960*/  @!P0 FMUL.FTZ R42, R31, R3.reuse ;  /* 0x000000031f2a8220 */ /* 0x080fe20000410000 */
[----:B------:R-:W-:Y:S01]  /*3970*/  @!P0 HADD2.F32 R40, -RZ, R40.H1_H1 ;  /* 0x30000028ff288230 */ /* 0x000fe20000004100 */
[C---:B------:R-:W-:Y:S01]  /*3980*/  @!P0 FMUL.FTZ R3, R2.reuse, R3 ;  /* 0x0000000302038220 */ /* 0x040fe20000410000 */
[----:B------:R-:W-:Y:S01]  /*3990*/  @!P0 HADD2.F32 R34, -RZ, R36.H0_H0 ;  /* 0x20000024ff228230 */ /* 0x000fe20000004100 */
[----:B------:R-:W-:Y:S01]  /*39a0*/  @!P0 FFMA.FTZ R42, R2, R32, -R42 ;  /* 0x00000020022a8223 */ /* 0x000fe2000001082a */
[----:B------:R-:W-:Y:S01]  /*39b0*/  @!P0 HADD2.F32 R2, -RZ, R0.H0_H0 ;  /* 0x20000000ff028230 */ /* 0x000fe20000004100 */
[----:B------:R-:W-:Y:S01]  /*39c0*/  @!P0 FMUL.FTZ R0, R19, R18 ;  /* 0x0000001213008220 */ /* 0x000fe20000410000 */
[----:B------:R-:W-:Y:S01]  /*39d0*/  @!P0 MOV R19, R22 ;  /* 0x0000001600138202 */ /* 0x000fe20000000f00 */
[----:B------:R-:W-:Y:S01]  /*39e0*/  @!P0 FMUL.FTZ R132, R25, R4 ;  /* 0x0000000419848220 */ /* 0x000fe20000410000 */
[--C-:B------:R-:W-:Y:S01]  /*39f0*/  @!P0 HADD2.F32 R18, -RZ, R13.reuse.H1_H1 ;  /* 0x3000000dff128230 */ /* 0x100fe20000004100 */
[-C--:B------:R-:W-:Y:S01]  /*3a00*/  @!P0 FMUL.FTZ R44, R29, R2.reuse ;  /* 0x000000021d2c8220 */ /* 0x080fe20000410000 */
[----:B------:R-:W-:Y:S01]  /*3a10*/  @!P0 HADD2.F32 R36, -RZ, R36.H1_H1 ;  /* 0x30000024ff248230 */ /* 0x000fe20000004100 */
[C---:B------:R-:W-:Y:S02]  /*3a20*/  @!P0 FMUL.FTZ R2, R7.reuse, R2 ;  /* 0x0000000207028220 */ /* 0x040fe40000410000 */
[----:B------:R-:W-:Y:S01]  /*3a30*/  @!P0 FFMA.FTZ R44, R7, R30, -R44 ;  /* 0x0000001e072c8223 */ /* 0x000fe2000001082c */
[----:B------:R-:W-:Y:S01]  /*3a40*/  @!P0 HADD2.F32 R7, -RZ, R13.H0_H0 ;  /* 0x2000000dff078230 */ /* 0x000fe20000004100 */
[----:B------:R-:W-:Y:S01]  /*3a50*/  @!P0 FMUL.FTZ R131, R34, R18 ;  /* 0x0000001222838220 */ /* 0x000fe20000410000 */
[----:B------:R-:W-:Y:S01]  /*3a60*/  @!P0 HADD2.F32 R13, -RZ, R5.H0_H0 ;  /* 0x20000005ff0d8230 */ /* 0x000fe20000004100 */
[----:B------:R-:W-:Y:S01]  /*3a70*/  @!P0 FMUL.FTZ R53, R36, R6 ;  /* 0x0000000624358220 */ /* 0x000fe20000410000 */
[----:B------:R-:W-:Y:S01]  /*3a80*/  @!P0 F2FP.PACK_AB R43, R44, R43 ;  /* 0x0000002b2c2b823e */ /* 0x000fe200000000ff */
[----:B------:R-:W-:Y:S01]  /*3a90*/  @!P0 FMUL.FTZ R52, R38, R7 ;  /* 0x0000000726348220 */ /* 0x000fe20000410000 */
[--C-:B------:R-:W-:Y:S01]  /*3aa0*/  @!P0 HADD2.F32 R5, -RZ, R19.reuse.H0_H0 ;  /* 0x20000013ff058230 */ /* 0x100fe20000004100 */
[----:B------:R-:W-:Y:S01]  /*3ab0*/  @!P0 FMUL.FTZ R45, R40, R13 ;  /* 0x0000000d282d8220 */ /* 0x000fe20000410000 */
[----:B------:R-:W-:Y:S01]  /*3ac0*/  @!P0 HADD2.F32 R19, -RZ, R19.H1_H1 ;  /* 0x30000013ff138230 */ /* 0x000fe20000004100 */
[----:B------:R-:W-:Y:S02]  /*3ad0*/  @!P0 FFMA.FTZ R132, R26, R33, -R132 ;  /* 0x000000211a848223 */ /* 0x000fe40000010884 */
[----:B------:R-:W-:Y:S02]  /*3ae0*/  @!P0 FFMA.FTZ R52, R24, R39, -R52 ;  /* 0x0000002718348223 */ /* 0x000fe40000010834 */
[----:B------:R-:W-:Y:S01]  /*3af0*/  @!P0 FFMA.FTZ R45, R8, R41, -R45 ;  /* 0x00000029082d8223 */ /* 0x000fe2000001082d */
[----:B------:R-:W-:Y:S01]  /*3b00*/  @!P0 F2FP.PACK_AB R42, R132, R42 ;  /* 0x0000002a842a823e */ /* 0x000fe200000000ff */
[----:B------:R-:W-:Y:S02]  /*3b10*/  @!P0 FFMA.FTZ R131, R5, R35, -R131 ;  /* 0x0000002305838223 */ /* 0x000fe40000010883 */
[----:B------:R-:W-:Y:S01]  /*3b20*/  @!P0 FFMA.FTZ R53, R19, R37, -R53 ;  /* 0x0000002513358223 */ /* 0x000fe20000010835 */
[----:B------:R-:W-:Y:S01]  /*3b30*/  @!P0 F2FP.PACK_AB R45, R45, R52 ;  /* 0x000000342d2d823e */ /* 0x000fe200000000ff */
[----:B------:R-:W-:Y:S01]  /*3b40*/  @!P0 IMAD.MOV.U32 R20, RZ, RZ, R43 ;  /* 0x000000ffff148224 */ /* 0x000fe200078e002b */
[----:B------:R-:W-:Y:S01]  /*3b50*/  @!P0 MOV R21, R42 ;  /* 0x0000002a00158202 */ /* 0x000fe20000000f00 */
[----:B------:R-:W-:Y:S01]  /*3b60*/  @!P0 FFMA.FTZ R0, R27, R28, R0 ;  /* 0x0000001c1b008223 */ /* 0x000fe20000010000 */
[----:B------:R-:W-:Y:S01]  /*3b70*/  @!P0 F2FP.PACK_AB R53, R53, R131 ;  /* 0x000000833535823e */ /* 0x000fe200000000ff */
[----:B------:R-:W-:Y:S01]  /*3b80*/  @!P0 FMUL.FTZ R4, R26, R4 ;  /* 0x000000041a048220 */ /* 0x000fe20000410000 */
[----:B------:R-:W-:Y:S01]  /*3b90*/  @!P0 MOV R23, R45 ;  /* 0x0000002d00178202 */ /* 0x000fe20000000f00 */
[----:B------:R-:W-:Y:S01]  /*3ba0*/  @!P0 FFMA.FTZ R2, R29, R30, R2 ;  /* 0x0000001e1d028223 */ /* 0x000fe20000010002 */
[----:B------:R-:W-:Y:S01]  /*3bb0*/  @!P0 MOV R22, R53 ;  /* 0x0000003500168202 */ /* 0x000fe20000000f00 */
[----:B------:R-:W-:Y:S02]  /*3bc0*/  @!P0 FMUL.FTZ R5, R5, R18 ;  /* 0x0000001205058220 */ /* 0x000fe40000410000 */
[----:B------:R-:W-:Y:S01]  /*3bd0*/  @!P0 FFMA.FTZ R3, R31, R32, R3 ;  /* 0x000000201f038223 */ /* 0x000fe20000010003 */
[----:B------:R-:W-:Y:S01]  /*3be0*/  @!P0 F2FP.PACK_AB R0, R2, R0 ;  /* 0x000000000200823e */ /* 0x000fe200000000ff */
[----:B------:R-:W-:Y:S01]  /*3bf0*/  @!P0 FMUL.FTZ R6, R19, R6 ;  /* 0x0000000613068220 */ /* 0x000fe20000410000 */
[----:B------:R1:W-:Y:S01]  /*3c00*/  STG.E.128 [R46.64], R20 ;  /* 0x000000142e007986 */ /* 0x0003e2000c101d08 */
[----:B------:R-:W-:Y:S02]  /*3c10*/  @!P0 FFMA.FTZ R4, R25, R33, R4 ;  /* 0x0000002119048223 */ /* 0x000fe40000010004 */
[----:B------:R-:W-:Y:S02]  /*3c20*/  @!P0 FMUL.FTZ R7, R24, R7 ;  /* 0x0000000718078220 */ /* 0x000fe40000410000 */
[----:B------:R-:W-:Y:S01]  /*3c30*/  @!P0 FFMA.FTZ R5, R34, R35, R5 ;  /* 0x0000002322058223 */ /* 0x000fe20000010005 */
[----:B------:R-:W-:Y:S01]  /*3c40*/  @!P0 F2FP.PACK_AB R3, R4, R3 ;  /* 0x000000030403823e */ /* 0x000fe200000000ff */
[----:B------:R-:W-:Y:S02]  /*3c50*/  @!P0 FMUL.FTZ R8, R8, R13 ;  /* 0x0000000d08088220 */ /* 0x000fe40000410000 */
[----:B------:R-:W-:Y:S01]  /*3c60*/  @!P0 FFMA.FTZ R6, R36, R37, R6 ;  /* 0x0000002524068223 */ /* 0x000fe20000010006 */
[----:B------:R-:W-:Y:S01]  /*3c70*/  @!P0 MOV R49, R3 ;  /* 0x0000000300318202 */ /* 0x000fe20000000f00 */
[----:B------:R-:W-:Y:S02]  /*3c80*/  @!P0 FFMA.FTZ R7, R38, R39, R7 ;  /* 0x0000002726078223 */ /* 0x000fe40000010007 */
[----:B------:R-:W-:Y:S01]  /*3c90*/  @!P0 FFMA.FTZ R8, R40, R41, R8 ;  /* 0x0000002928088223 */ /* 0x000fe20000010008 */
[----:B------:R-:W-:Y:S01]  /*3ca0*/  @!P0 F2FP.PACK_AB R5, R6, R5 ;  /* 0x000000050605823e */ /* 0x000fe200000000ff */
[----:B------:R-:W-:Y:S03]  /*3cb0*/  @!P0 IMAD.MOV.U32 R48, RZ, RZ, R0 ;  /* 0x000000ffff308224 */ /* 0x000fe600078e0000 */
[----:B------:R-:W-:Y:S02]  /*3cc0*/  @!P0 F2FP.PACK_AB R7, R8, R7 ;  /* 0x000000070807823e */ /* 0x000fe400000000ff */
[----:B------:R-:W-:Y:S02]  /*3cd0*/  @!P0 MOV R50, R5 ;  /* 0x0000000500328202 */ /* 0x000fe40000000f00 */
        /* <DEDUP_REMOVED lines=8> */
.L_x_571:
[----:B------:R-:W-:Y:S05]  /*3d60*/  IMAD R0, R100, -0x20, R108 ;  /* 0xffffffe064007824 */ /* 0x000fea00078e026c */
        /* <DEDUP_REMOVED lines=16> */
.L_x_575:
[----:B------:R-:W-:Y:S05]  /*3e70*/  BSYNC B1 ;  /* 0x0000000000017941 */ /* 0x000fea0003800000 */
.L_x_570:
[----:B------:R-:W-:Y:S01]  /*3e80*/  IMAD.SHL.U32 R0, R100, 0x20, RZ ;  /* 0x0000002064007824 */ /* 0x000fe200078e00ff */
[----:B------:R-:W-:Y:S03]  /*3e90*/  BSSY B0, `(.L_x_586) ;  /* 0x0000035000007945 */ /* 0x000fe60003800000 */
[--C-:B--2---:R-:W-:Y:S02]  /*3ea0*/  IMAD.IADD R2, R67, 0x1, -R0.reuse ;  /* 0x0000000143027824 */ /* 0x104fe400078e0a00 */
[----:B------:R-:W-:Y:S03]  /*3eb0*/  IMAD.IADD R0, R108, 0x1, -R0 ;  /* 0x000000016c007824 */ /* 0x000fe600078e0a00 */
[----:B------:R-:W-:Y:S02]  /*3ec0*/  ISETP.GE.AND P0, PT, R2, 0x1, PT ;  /* 0x000000010200780c */ /* 0x000fe40003f06270 */
[----:B------:R-:W-:Y:S11]  /*3ed0*/  IMNMX R0, R0, 0x20, PT ;  /* 0x0000002000007817 */ /* 0x000ff60003800200 */
[C---:B------:R-:W-:Y:S01]  /*3ee0*/  @P0 LEA R3, P1, R100.reuse, R69, 0x5 ;  /* 0x0000004564030211 */ /* 0x040fe200078228ff */
[----:B-1---5:R-:W-:Y:S01]  /*3ef0*/  @P0 IMAD.MOV.U32 R4, RZ, RZ, R120 ;  /* 0x000000ffff040224 */ /* 0x022fe200078e0078 */
[----:B------:R-:W-:Y:S01]  /*3f00*/  @P0 ISETP.NE.U32.AND P4, PT, R99, RZ, PT ;  /* 0x000000ff6300020c */ /* 0x000fe20003f85070 */
[----:B------:R-:W-:Y:S01]  /*3f10*/  @P0 IMAD.MOV.U32 R5, RZ, RZ, R66 ;  /* 0x000000ffff050224 */ /* 0x000fe200078e0042 */
[----:B------:R-:W-:Y:S02]  /*3f20*/  @P0 LEA.HI.X R2, R100, R68, R56, 0x5, P1 ;  /* 0x0000004464020211 */ /* 0x000fe400008f2c38 */
[----:B------:R-:W-:Y:S01]  /*3f30*/  @P0 ISETP.NE.U32.AND P3, PT, R98, RZ, PT ;  /* 0x000000ff6200020c */ /* 0x000fe20003f65070 */
[----:B------:R-:W-:Y:S01]  /*3f40*/  @P0 IMAD.WIDE.U32 R4, R3, c[0x0][0x258], R4 ;  /* 0x0000960003040a25 */ /* 0x000fe200078e0004 */
[----:B------:R-:W-:Y:S03]  /*3f50*/  @P0 ISETP.NE.U32.AND P2, PT, R97, RZ, PT ;  /* 0x000000ff6100020c */ /* 0x000fe60003f45070 */
        /* <DEDUP_REMOVED lines=21> */
[----:B------:R-:W-:Y:S01]  /*40b0*/  IMAD.MOV.U32 R19, RZ, RZ, R63 ;  /* 0x000000ffff137224 */ /* 0x000fe200078e003f */
[----:B------:R-:W-:Y:S02]  /*40c0*/  ISETP.GE.AND P1, PT, R103, c[0x0][0x1d4], PT ;  /* 0x0000750067007a0c */ /* 0x000fe40003f26270 */
        /* <DEDUP_REMOVED lines=17> */
.L_x_587:
[----:B-1----:R-:W-:Y:S05]  /*41e0*/  BSYNC B0 ;  /* 0x0000000000007941 */ /* 0x002fea0003800000 */
.L_x_586:
[C---:B------:R-:W-:Y:S02]  /*41f0*/  ISETP.GT.AND P0, PT, R100.reuse, R71, PT ;  /* 0x000000476400720c */ /* 0x040fe40003f04270 */
[----:B------:R-:W-:Y:S11]  /*4200*/  IADD3 R100, R100, -0x1, RZ ;  /* 0xffffffff64647810 */ /* 0x000ff60007ffe0ff */
[----:B------:R-:W-:Y:S01]  /*4210*/  @P0 SHF.R.S32.HI R2, RZ, 0x1f, R100 ;  /* 0x0000001fff020819 */ /* 0x000fe20000011464 */
[----:B------:R-:W-:Y:S01]  /*4220*/  @P0 IMAD R0, R74, R100, RZ ;  /* 0x000000644a000224 */ /* 0x000fe200078e02ff */
[----:B------:R-:W-:Y:S01]  /*4230*/  @P0 ISETP.NE.U32.AND P4, PT, R99, RZ, PT ;  /* 0x000000ff6300020c */ /* 0x000fe20003f85070 */
[----:B------:R-:W-:Y:S01]  /*4240*/  @P0 IMAD.MOV.U32 R4, RZ, RZ, R122 ;  /* 0x000000ffff040224 */ /* 0x000fe200078e007a */
[----:B------:R-:W-:Y:S01]  /*4250*/  @P0 ISETP.NE.U32.AND P3, PT, R98, RZ, PT ;  /* 0x000000ff6200020c */ /* 0x000fe20003f65070 */
[----:B------:R-:W-:Y:S01]  /*4260*/  @P0 IMAD.MOV.U32 R5, RZ, RZ, R127 ;  /* 0x000000ffff050224 */ /* 0x000fe200078e007f */
[----:B------:R-:W-:Y:S01]  /*4270*/  @P0 ISETP.NE.U32.AND P2, PT, R97, RZ, PT ;  /* 0x000000ff6100020c */ /* 0x000fe20003f45070 */
[-C--:B------:R-:W-:Y:S02]  /*4280*/  @P0 IMAD R0, R2, R75.reuse, R0 ;  /* 0x0000004b02000224 */ /* 0x080fe400078e0200 */
[----:B------:R-:W-:Y:S04]  /*4290*/  @P0 IMAD.WIDE.U32 R4, R100, R75, R4 ;  /* 0x0000004b64040225 */ /* 0x000fe800078e0004 */
[----:B------:R-:W-:Y:S01]  /*42a0*/  @P0 IMAD.IADD R0, R5, 0x1, R0 ;  /* 0x0000000105000824 */ /* 0x000fe200078e0200 */
[C---:B------:R-:W-:Y:S04]  /*42b0*/  @P0 LEA R2, P1, R4.reuse, c[0x0][0x220], 0x1 ;  /* 0x0000880004020a11 */ /* 0x040fe800078208ff */
        /* <DEDUP_REMOVED lines=12> */
.L_x_567:
[----:B------:R-:W-:Y:S01]  /*4380*/  ISETP.NE.AND P1, PT, R226, 0x1, PT ;  /* 0x00000001e200780c */ /* 0x000fe20003f25270 */
[----:B-1----:R-:W-:Y:S01]  /*4390*/  IMAD.MOV.U32 R3, RZ, RZ, RZ ;  /* 0x000000ffff037224 */ /* 0x002fe200078e00ff */
[----:B------:R-:W-:Y:S01]  /*43a0*/  LOP3.LUT R0, R0, 0xffffffbf, RZ, 0xc0, !PT ;  /* 0xffffffbf00007812 */ /* 0x000fe200078ec0ff */
[----:B------:R-:W-:Y:S01]  /*43b0*/  IMAD.MOV.U32 R130, RZ, RZ, RZ ;  /* 0x000000ffff827224 */ /* 0x000fe200078e00ff */
[----:B------:R-:W-:Y:S01]  /*43c0*/  IADD3 R2, R149, 0x7f, RZ ;  /* 0x0000007f95027810 */ /* 0x000fe20007ffe0ff */
[----:B------:R-:W-:Y:S01]  /*43d0*/  CS2R R4, SRZ ;  /* 0x0000000000047805 */ /* 0x000fe2000001ff00 */
[----:B------:R-:W-:Y:S01]  /*43e0*/  PLOP3.LUT P2, PT, PT, PT, PT, 0x80, 0x0 ;  /* 0x000000000000781c */ /* 0x000fe20003f4f070 */
[----:B------:R-:W-:Y:S01]  /*43f0*/  IMAD.MOV.U32 R128, RZ, RZ, RZ ;  /* 0x000000ffff807224 */ /* 0x000fe200078e00ff */
[----:B------:R-:W-:Y:S01]  /*4400*/  CS2R R126, SRZ ;  /* 0x00000000007e7805 */ /* 0x000fe2000001ff00 */
[----:B------:R-:W-:Y:S01]  /*4410*/  CS2R R124, SRZ ;  /* 0x00000000007c7805 */ /* 0x000fe2000001ff00 */
[----:B------:R-:W-:Y:S01]  /*4420*/  CS2R R122, SRZ ;  /* 0x00000000007a7805 */ /* 0x000fe2000001ff00 */
[----:B------:R-:W-:Y:S01]  /*4430*/  CS2R R120, SRZ ;  /* 0x0000000000787805 */ /* 0x000fe2000001ff00 */
[----:B------:R-:W-:Y:S01]  /*4440*/  CS2R R118, SRZ ;  /* 0x0000000000767805 */ /* 0x000fe2000001ff00 */
[----:B------:R-:W-:Y:S01]  /*4450*/  @P1 LOP3.LUT R0, R0, 0x40, RZ, 0xfc, !PT ;  /* 0x0000004000001812 */ /* 0x000fe200078efcff */
[----:B------:R-:W-:Y:S01]  /*4460*/  CS2R R116, SRZ ;  /* 0x0000000000747805 */ /* 0x000fe2000001ff00 */
[----:B------:R-:W-:Y:S01]  /*4470*/  CS2R R114, SRZ ;  /* 0x0000000000727805 */ /* 0x000fe2000001ff00 */
[----:B------:R-:W-:Y:S01]  /*4480*/  @P1 IMAD.HI.U32 R0, R2, c[0x0][0x2c8], RZ ;  /* 0x0000b20002001a27 */ /* 0x000fe200078e00ff */
[----:B------:R-:W-:Y:S01]  /*4490*/  CS2R R112, SRZ ;  /* 0x0000000000707805 */ /* 0x000fe2000001ff00 */
[----:B------:R-:W-:Y:S01]  /*44a0*/  CS2R R110, SRZ ;  /* 0x00000000006e7805 */ /* 0x000fe2000001ff00 */
[----:B------:R-:W-:Y:S01]  /*44b0*/  CS2R R108, SRZ ;  /* 0x00000000006c7805 */ /* 0x000fe2000001ff00 */
[----:B------:R-:W-:Y:S01]  /*44c0*/  CS2R R102, SRZ ;  /* 0x0000000000667805 */ /* 0x000fe2000001ff00 */
[----:B------:R-:W-:Y:S01]  /*44d0*/  @P1 SHF.R.U32.HI R2, RZ, c[0x0][0x2cc], R0 ;  /* 0x0000b300ff021a19 */ /* 0x000fe20000011600 */
[----:B------:R-:W-:Y:S01]  /*44e0*/  CS2R R100, SRZ ;  /* 0x0000000000647805 */ /* 0x000fe2000001ff00 */
[----:B------:R-:W-:Y:S01]  /*44f0*/  CS2R R98, SRZ ;  /* 0x0000000000627805 */ /* 0x000fe2000001ff00 */
[----:B------:R-:W-:Y:S01]  /*4500*/  CS2R R96, SRZ ;  /* 0x0000000000607805 */ /* 0x000fe2000001ff00 */
[----:B------:R-:W-:Y:S01]  /*4510*/  CS2R R94, SRZ ;  /* 0x00000000005e7805 */ /* 0x000fe2000001ff00 */
[----:B------:R-:W-:Y:S01]  /*4520*/  IMAD.IADD R2, R72, 0x1, R2 ;  /* 0x0000000148027824 */ /* 0x000fe200078e0202 */
[----:B------:R-:W-:Y:S01]  /*4530*/  CS2R R92, SRZ ;  /* 0x00000000005c7805 */ /* 0x000fe2000001ff00 */
[----:B------:R-:W-:Y:S01]  /*4540*/  CS2R R90, SRZ ;  /* 0x00000000005a7805 */ /* 0x000fe2000001ff00 */
[----:B------:R-:W-:Y:S01]  /*4550*/  CS2R R88, SRZ ;  /* 0x0000000000587805 */ /* 0x000fe2000001ff00 */
[----:B------:R-:W-:Y:S01]  /*4560*/  CS2R R8, SRZ ;  /* 0x0000000000087805 */ /* 0x000fe2000001ff00 */
[----:B------:R-:W-:Y:S01]  /*4570*/  SHF.R.S32.HI R0, RZ, 0x1f, R2 ;  /* 0x0000001fff007819 */ /* 0x000fe20000011402 */
[----:B------:R-:W-:Y:S01]  /*4580*/  IMAD.MOV.U32 R86, RZ, RZ, RZ ;  /* 0x000000ffff567224 */ /* 0x000fe200078e00ff */
[----:B------:R-:W-:Y:S01]  /*4590*/  CS2R R84, SRZ ;  /* 0x0000000000547805 */ /* 0x000fe2000001ff00 */
[----:B------:R-:W-:Y:S01]  /*45a0*/  CS2R R82, SRZ ;  /* 0x0000000000527805 */ /* 0x000fe2000001ff00 */
[----:B------:R-:W-:Y:S01]  /*45b0*/  LEA.HI R0, R0, R2, RZ, 0x5 ;  /* 0x0000000200007211 */ /* 0x000fe200078f28ff */
[----:B------:R-:W-:Y:S01]  /*45c0*/  IMAD.IADD R2, R105, 0x1, R106 ;  /* 0x0000000169027824 */ /* 0x000fe200078e026a */
[----:B------:R-:W-:Y:S01]  /*45d0*/  CS2R R80, SRZ ;  /* 0x0000000000507805 */ /* 0x000fe2000001ff00 */
[----:B------:R-:W-:Y:S01]  /*45e0*/  IMAD.MOV.U32 R106, RZ, RZ, RZ ;  /* 0x000000ffff6a7224 */ /* 0x000fe200078e00ff */
[----:B------:R-:W-:Y:S01]  /*45f0*/  SHF.R.S32.HI R6, RZ, 0x5, R0 ;  /* 0x00000005ff067819 */ /* 0x000fe20000011400 */
[----:B------:R-:W-:Y:S01]  /*4600*/  CS2R R104, SRZ ;  /* 0x0000000000687805 */ /* 0x000fe2000001ff00 */
[----:B------:R-:W-:Y:S01]  /*4610*/  CS2R R78, SRZ ;  /* 0x00000000004e7805 */ /* 0x000fe2000001ff00 */
[----:B------:R-:W-:Y:S01]  /*4620*/  CS2R R76, SRZ ;  /* 0x00000000004c7805 */ /* 0x000fe2000001ff00 */
[----:B------:R-:W-:Y:S01]  /*4630*/  IMNMX R6, R73, R6, PT ;  /* 0x0000000649067217 */ /* 0x000fe20003800200 */
[----:B------:R-:W-:Y:S01]  /*4640*/  CS2R R74, SRZ ;  /* 0x00000000004a7805 */ /* 0x000fe2000001ff00 */
[----:B------:R-:W-:Y:S01]  /*4650*/  CS2R R72, SRZ ;  /* 0x0000000000487805 */ /* 0x000fe2000001ff00 */
[----:B------:R-:W-:Y:S01]  /*4660*/  CS2R R70, SRZ ;  /* 0x0000000000467805 */ /* 0x000fe2000001ff00 */
[----:B------:R-:W-:Y:S01]  /*4670*/  ISETP.GE.AND P0, PT, R6, 0x1, PT ;  /* 0x000000010600780c */ /* 0x000fe20003f06270 */
        /* <DEDUP_REMOVED lines=39> */
[----:B------:R1:W2:Y:S01]  /*48f0*/  @P2 LDG.E R4, [R4.64] ;  /* 0x0000000804042981 */ /* 0x0002a2000c1e1900 */
[----:B------:R-:W-:Y:S01]  /*4900*/  SHF.R.S32.HI R0, RZ, 0x1f, R107 ;  /* 0x0000001fff007819 */ /* 0x000fe2000001146b */
[----:B------:R-:W-:Y:S01]  /*4910*/  IMAD.WIDE.U32 R16, R107, c[0x0][0x178], RZ ;  /* 0x00005e006b107a25 */ /* 0x000fe200078e00ff */
[----:B------:R-:W-:Y:S01]  /*4920*/  SHF.R.S32.HI R52, RZ, 0x1f, R54 ;  /* 0x0000001fff347819 */ /* 0x000fe20000011436 */
[----:B------:R-:W-:Y:S01]  /*4930*/  BSSY B0, `(.L_x_590) ;  /* 0x00000bf000007945 */ /* 0x000fe20003800000 */
[----:B------:R-:W-:Y:S01]  /*4940*/  ISETP.NE.U32.AND P0, PT, RZ, c[0x0][0x348], PT ;  /* 0x0000d200ff007a0c */ /* 0x000fe20003f05070 */
[----:B------:R-:W-:Y:S01]  /*4950*/  IMAD R0, R0, c[0x0][0x178], RZ ;  /* 0x00005e0000007a24 */ /* 0x000fe200078e02ff */
[----:B------:R-:W-:Y:S01]  /*4960*/  LEA.HI R48, R52, R54, RZ, 0x3 ;  /* 0x0000003634307211 */ /* 0x000fe200078f18ff */
[----:B------:R-:W-:Y:S01]  /*4970*/  IMAD R3, R87, c[0x0][0x1b8], RZ ;  /* 0x00006e0057037a24 */ /* 0x000fe200078e02ff */
[----:B------:R-:W-:Y:S01]  /*4980*/  SHF.R.S32.HI R10, RZ, 0x1f, R216 ;  /* 0x0000001fff0a7819 */ /* 0x000fe200000114d8 */
[----:B------:R-:W-:Y:S01]  /*4990*/  IMAD R107, R107, c[0x0][0x17c], R0 ;  /* 0x00005f006b6b7a24 */ /* 0x000fe200078e0200 */
[----:B------:R-:W-:Y:S01]  /*49a0*/  LOP3.LUT R0, R48, 0xfffffff8, RZ, 0xc0, !PT ;  /* 0xfffffff830007812 */ /* 0x000fe200078ec0ff */
[----:B------:R-:W-:Y:S01]  /*49b0*/  IMAD R3, R215, c[0x0][0x1bc], R3 ;  /* 0x00006f00d7037a24 */ /* 0x000fe200078e0203 */
[----:B------:R-:W-:Y:S01]  /*49c0*/  SHF.R.S32.HI R48, RZ, 0x3, R48 ;  /* 0x00000003ff307819 */ /* 0x000fe20000011430 */
[----:B------:R-:W-:Y:S01]  /*49d0*/  IMAD.IADD R17, R17, 0x1, R107 ;  /* 0x0000000111117824 */ /* 0x000fe200078e026b */
[----:B------:R-:W-:Y:S01]  /*49e0*/  ISETP.NE.AND.EX P0, PT, RZ, c[0x0][0x34c], PT, P0 ;  /* 0x0000d300ff007a0c */ /* 0x000fe20003f05300 */
[----:B------:R-:W-:Y:S01]  /*49f0*/  IMAD.IADD R0, R54, 0x1, -R0 ;  /* 0x0000000136007824 */ /* 0x000fe200078e0a00 */
[----:B------:R-:W-:Y:S01]  /*4a00*/  SHF.R.S32.HI R26, RZ, 0x1f, R2 ;  /* 0x0000001fff1a7819 */ /* 0x000fe20000011402 */
[----:B------:R-:W-:Y:S01]  /*4a10*/  IMAD.WIDE.U32 R16, R215, c[0x0][0x1b8], R16 ;  /* 0x00006e00d7107a25 */ /* 0x000fe200078e0010 */
[----:B------:R-:W-:-:S02]  /*4a20*/  SEL R8, R10, RZ, !P0 ;  /* 0x000000ff0a087207 */ /* 0x000fc40004000000 */
[----:B------:R-:W-:Y:S01]  /*4a30*/  SEL R14, R216, RZ, !P0 ;  /* 0x000000ffd80e7207 */ /* 0x000fe20004000000 */
[----:B------:R-:W-:Y:S01]  /*4a40*/  IMAD.IADD R17, R17, 0x1, R3 ;  /* 0x0000000111117824 */ /* 0x000fe200078e0203 */
[----:B------:R-:W-:Y:S01]  /*4a50*/  IADD3 R20, P0, R48, R2, RZ ;  /* 0x0000000230147210 */ /* 0x000fe20007f1e0ff */
[----:B------:R-:W-:Y:S01]  /*4a60*/  IMAD R8, R8, c[0x0][0x1c0], RZ ;  /* 0x0000700008087a24 */ /* 0x000fe200078e02ff */
[----:B------:R-:W-:Y:S01]  /*4a70*/  LEA.HI R123, R52, R54, RZ, 0x6 ;  /* 0x00000036347b7211 */ /* 0x000fe200078f30ff */
[----:B-1----:R-:W-:Y:S01]  /*4a80*/  IMAD R5, R0, 0x20, R48 ;  /* 0x0000002000057824 */ /* 0x002fe200078e0230 */
[----:B------:R-:W-:Y:S01]  /*4a90*/  LEA.HI.X.SX32 R26, R48, R26, 0x1, P0 ;  /* 0x0000001a301a7211 */ /* 0x000fe200000f0eff */
[C---:B------:R-:W-:Y:S02]  /*4aa0*/  IMAD R8, R14.reuse, c[0x0][0x1c4], R8 ;  /* 0x000071000e087a24 */ /* 0x040fe400078e0208 */
[----:B------:R-:W-:Y:S02]  /*4ab0*/  IMAD.IADD R5, R149, 0x1, R5 ;  /* 0x0000000195057824 */ /* 0x000fe400078e0205 */
[----:B------:R-:W-:-:S04]  /*4ac0*/  IMAD.WIDE.U32 R14, R14, c[0x0][0x1c0], R16 ;  /* 0x000070000e0e7a25 */ /* 0x000fc800078e0010 */
[----:B------:R-:W-:-:S04]  /*4ad0*/  @P1 IMAD.HI.U32 R3, R5, c[0x0][0x2c8], RZ ;  /* 0x0000b20005031a27 */ /* 0x000fc800078e00ff */
[----:B------:R-:W-:Y:S01]  /*4ae0*/  IMAD.MOV.U32 R12, RZ, RZ, R5 ;  /* 0x000000ffff0c7224 */ /* 0x000fe200078e0005 */
[----:B------:R-:W-:Y:S01]  /*4af0*/  @P1 SHF.R.U32.HI R12, RZ, c[0x0][0x2cc], R3 ;  /* 0x0000b300ff0c1a19 */ /* 0x000fe20000011603 */
[----:B------:R-:W-:Y:S01]  /*4b00*/  IMAD.IADD R15, R15, 0x1, R8 ;  /* 0x000000010f0f7824 */ /* 0x000fe200078e0208 */
[----:B------:R-:W-:Y:S01]  /*4b10*/  LEA.HI R3, R52, R54, RZ, 0x4 ;  /* 0x0000003634037211 */ /* 0x000fe200078f20ff */
[C---:B------:R-:W-:Y:S01]  /*4b20*/  IMAD.SHL.U32 R83, R0.reuse, 0x8, RZ ;  /* 0x0000000800537824 */ /* 0x040fe200078e00ff */
[--C-:B------:R-:W-:Y:S01]  /*4b30*/  SHF.R.S32.HI R7, RZ, 0x1f, R12.reuse ;  /* 0x0000001fff077819 */ /* 0x100fe2000001140c */
[----:B------:R-:W-:Y:S01]  /*4b40*/  IMAD.MOV R18, RZ, RZ, -R12 ;  /* 0x000000ffff127224 */ /* 0x000fe200078e0a0c */
[----:B------:R-:W-:Y:S01]  /*4b50*/  SHF.R.S32.HI R9, RZ, 0x4, R3 ;  /* 0x00000004ff097819 */ /* 0x000fe20000011403 */
[----:B------:R-:W-:Y:S01]  /*4b60*/  IMAD.SHL.U32 R110, R0, 0x8, RZ ;  /* 0x00000008006e7824 */ /* 0x000fe200078e00ff */
[C---:B------:R-:W-:Y:S01]  /*4b70*/  LOP3.LUT R2, R3.reuse, 0xfffffff0, RZ, 0xc0, !PT ;  /* 0xfffffff003027812 */ /* 0x040fe200078ec0ff */
[----:B------:R-:W-:Y:S01]  /*4b80*/  IMAD R18, R18, c[0x0][0x2c4], R5 ;  /* 0x0000b10012127a24 */ /* 0x000fe200078e0205 */
[----:B------:R-:W-:Y:S01]  /*4b90*/  LEA.HI R50, R3, R9, RZ, 0x1 ;  /* 0x0000000903327211 */ /* 0x000fe200078f08ff */
[----:B------:R-:W-:Y:S01]  /*4ba0*/  IMAD R7, R7, c[0x0][0x1b0], RZ ;  /* 0x00006c0007077a24 */ /* 0x000fe200078e02ff */
[----:B------:R-:W-:Y:S01]  /*4bb0*/  SHF.R.S32.HI R111, RZ, 0x1f, R110 ;  /* 0x0000001fff6f7819 */ /* 0x000fe2000001146e */
[----:B------:R-:W-:Y:S01]  /*4bc0*/  IMAD.IADD R2, R54, 0x1, -R2 ;  /* 0x0000000136027824 */ /* 0x000fe200078e0a02 */
[----:B------:R-:W-:Y:S01]  /*4bd0*/  LOP3.LUT R50, R50, 0xfffffffe, RZ, 0xc0, !PT ;  /* 0xfffffffe32327812 */ /* 0x000fe200078ec0ff */
[----:B------:R-:W-:Y:S01]  /*4be0*/  IMAD R7, R12, c[0x0][0x1b4], R7 ;  /* 0x00006d000c077a24 */ /* 0x000fe200078e0207 */
[----:B------:R-:W-:Y:S01]  /*4bf0*/  IADD3 R70, R110, 0x40, RZ ;  /* 0x000000406e467810 */ /* 0x000fe20007ffe0ff */
[----:B------:R-:W-:Y:S01]  /*4c00*/  IMAD.WIDE.U32 R12, R12, c[0x0][0x1b0], R14 ;  /* 0x00006c000c0c7a25 */ /* 0x000fe200078e000e */
[----:B------:R-:W-:-:S02]  /*4c10*/  ISETP.GE.AND P5, PT, R83, c[0x0][0x198], PT ;  /* 0x0000660053007a0c */ /* 0x000fc40003fa6270 */
[----:B------:R-:W-:Y:S01]  /*4c20*/  ISETP.GE.AND P6, PT, R70, c[0x0][0x1d4], PT ;  /* 0x0000750046007a0c */ /* 0x000fe20003fc6270 */
[----:B------:R-:W-:Y:S01]  /*4c30*/  IMAD.IADD R50, R9, 0x1, -R50 ;  /* 0x0000000109327824 */ /* 0x000fe200078e0a32 */
[----:B------:R-:W-:Y:S01]  /*4c40*/  SHF.R.S32.HI R9, RZ, 0x1f, R18 ;  /* 0x0000001fff097819 */ /* 0x000fe20000011412 */
[----:B------:R-:W-:Y:S01]  /*4c50*/  IMAD.IADD R13, R13, 0x1, R7 ;  /* 0x000000010d0d7824 */ /* 0x000fe200078e0207 */
[----:B------:R-:W-:Y:S01]  /*4c60*/  IADD3 R7, R83, 0x80, RZ ;  /* 0x0000008053077810 */ /* 0x000fe20007ffe0ff */
[----:B------:R-:W-:Y:S02]  /*4c70*/  IMAD.IADD R11, R149, 0x1, R48 ;  /* 0x00000001950b7824 */ /* 0x000fe400078e0230 */
[----:B------:R-:W-:Y:S01]  /*4c80*/  IMAD R9, R9, c[0x0][0x1a8], RZ ;  /* 0x00006a0009097a24 */ /* 0x000fe200078e02ff */
[----:B------:R-:W-:Y:S01]  /*4c90*/  ISETP.GE.AND P4, PT, R7, c[0x0][0x198], PT ;  /* 0x0000660007007a0c */ /* 0x000fe20003f86270 */
[----:B------:R-:W-:Y:S01]  /*4ca0*/  IMAD R8, R227, c[0x0][0x2c4], RZ ;  /* 0x0000b100e3087a24 */ /* 0x000fe200078e02ff */
[----:B------:R-:W-:Y:S01]  /*4cb0*/  IADD3 R5, R11, 0x20, RZ ;  /* 0x000000200b057810 */ /* 0x000fe20007ffe0ff */
[C---:B------:R-:W-:Y:S01]  /*4cc0*/  IMAD R9, R18.reuse, c[0x0][0x1ac], R9 ;  /* 0x00006b0012097a24 */ /* 0x040fe200078e0209 */
[----:B------:R-:W-:Y:S01]  /*4cd0*/  P2R R3, PR, RZ, 0x10 ;  /* 0x00000010ff037803 */ /* 0x000fe20000000000 */
[----:B------:R-:W-:Y:S01]  /*4ce0*/  IMAD.WIDE.U32 R18, R18, c[0x0][0x1a8], R12 ;  /* 0x00006a0012127a25 */ /* 0x000fe200078e000c */
[----:B------:R-:W-:-:S02]  /*4cf0*/  SHF.R.S32.HI R13, RZ, 0x1f, R2 ;  /* 0x0000001fff0d7819 */ /* 0x000fc40000011402 */
[----:B------:R-:W-:Y:S01]  /*4d00*/  ISETP.GE.AND P1, PT, R5, R8, PT ;  /* 0x000000080500720c */ /* 0x000fe20003f26270 */
[----:B------:R-:W-:Y:S01]  /*4d10*/  IMAD.IADD R9, R19, 0x1, R9 ;  /* 0x0000000113097824 */ /* 0x000fe200078e0209 */
[----:B------:R-:W-:Y:S01]  /*4d20*/  LEA R12, P0, R18, c[0x0][0x160], 0x1 ;  /* 0x00005800120c7a11 */ /* 0x000fe200078008ff */
[----:B------:R-:W-:Y:S01]  /*4d30*/  IMAD R16, R26, c[0x0][0x1e0], RZ ;  /* 0x000078001a107a24 */ /* 0x000fe200078e02ff */
[----:B------:R-:W-:Y:S01]  /*4d40*/  LEA.HI R13, R13, R2, RZ, 0x3 ;  /* 0x000000020d0d7211 */ /* 0x000fe200078f18ff */
[----:B------:R-:W-:Y:S01]  /*4d50*/  IMAD.WIDE.U32 R24, R20, c[0x0][0x1e0], R110 ;  /* 0x0000780014187a25 */ /* 0x000fe200078e006e */
[----:B------:R-:W-:Y:S01]  /*4d60*/  LEA.HI.X R9, R18, c[0x0][0x164], R9, 0x1, P0 ;  /* 0x0000590012097a11 */ /* 0x000fe200000f0c09 */
[----:B------:R-:W-:Y:S01]  /*4d70*/  SHFL.IDX PT, R22, R12, RZ, 0x181f ;  /* 0x00181fff0c167589 */ /* 0x000fe200000e0000 */
[----:B------:R-:W-:Y:S01]  /*4d80*/  LOP3.LUT R3, R13, 0xfffffff8, RZ, 0xc0, !PT ;  /* 0xfffffff80d037812 */ /* 0x000fe200078ec0ff */
[----:B------:R-:W-:Y:S01]  /*4d90*/  IMAD R16, R20, c[0x0][0x1e4], R16 ;  /* 0x0000790014107a24 */ /* 0x000fe200078e0210 */
[----:B------:R-:W-:Y:S01]  /*4da0*/  P2R R15, PR, RZ, 0x2 ;  /* 0x00000002ff0f7803 */ /* 0x000fe20000000000 */
[----:B------:R-:W1:Y:S01]  /*4db0*/  SHFL.IDX PT, R23, R9, RZ, 0x181f ;  /* 0x00181fff09177589 */ /* 0x000e6200000e0000 */
[----:B------:R-:W-:Y:S01]  /*4dc0*/  ISETP.GE.AND P1, PT, R11, R8, PT ;  /* 0x000000080b00720c */ /* 0x000fe20003f26270 */
[----:B------:R-:W-:Y:S01]  /*4dd0*/  IMAD.IADD R3, R2, 0x1, -R3 ;  /* 0x0000000102037824 */ /* 0x000fe200078e0a03 */
[----:B------:R-:W-:Y:S01]  /*4de0*/  ISETP.NE.U32.AND P0, PT, RZ, c[0x0][0x350], PT ;  /* 0x0000d400ff007a0c */ /* 0x000fe20003f05070 */
[----:B------:R-:W-:Y:S01]  /*4df0*/  IMAD.IADD R17, R25, 0x1, R16 ;  /* 0x0000000119117824 */ /* 0x000fe200078e0210 */
[----:B------:R-:W-:Y:S01]  /*4e00*/  IADD3 R5, R83, 0xc0, RZ ;  /* 0x000000c053057810 */ /* 0x000fe20007ffe0ff */
[----:B------:R-:W-:Y:S01]  /*4e10*/  IMAD.MOV.U32 R16, RZ, RZ, R24 ;  /* 0x000000ffff107224 */ /* 0x000fe200078e0018 */
[----:B------:R-:W-:Y:S01]  /*4e20*/  ISETP.NE.AND.EX P0, PT, RZ, c[0x0][0x354], PT, P0 ;  /* 0x0000d500ff007a0c */ /* 0x000fe20003f05300 */
[----:B------:R-:W-:Y:S01]  /*4e30*/  IMAD.SHL.U32 R2, R50, 0x8, RZ ;  /* 0x0000000832027824 */ /* 0x000fe200078e00ff */
[----:B------:R-:W-:Y:S01]  /*4e40*/  ISETP.GE.AND P3, PT, R5, c[0x0][0x198], PT ;  /* 0x0000660005007a0c */ /* 0x000fe20003f66270 */
[----:B------:R-:W-:-:S02]  /*4e50*/  IMAD R26, R26, c[0x0][0x208], RZ ;  /* 0x000082001a1a7a24 */ /* 0x000fc400078e02ff */
[----:B------:R-:W-:Y:S01]  /*4e60*/  IMAD.SHL.U32 R125, R48, 0x40, RZ ;  /* 0x00000040307d7824 */ /* 0x000fe200078e00ff */
[----:B------:R-:W-:Y:S01]  /*4e70*/  P2R R14, PR, RZ, 0x8 ;  /* 0x00000008ff0e7803 */ /* 0x000fe20000000000 */
[C---:B------:R-:W-:Y:S01]  /*4e80*/  IMAD R26, R20.reuse, c[0x0][0x20c], R26 ;  /* 0x00008300141a7a24 */ /* 0x040fe200078e021a */
[----:B------:R-:W-:Y:S01]  /*4e90*/  @!P1 SHF.R.S32.HI R19, RZ, 0x1f, R7 ;  /* 0x0000001fff139819 */ /* 0x000fe20000011407 */
[----:B------:R-:W-:Y:S01]  /*4ea0*/  IMAD.WIDE.U32 R20, R20, c[0x0][0x208], R110 ;  /* 0x0000820014147a25 */ /* 0x000fe200078e006e */
[----:B------:R-:W-:Y:S02]  /*4eb0*/  LOP3.LUT R125, R125, 0x1c0, RZ, 0xc0, !PT ;  /* 0x000001c07d7d7812 */ /* 0x000fe400078ec0ff */
[----:B------:R-:W-:Y:S01]  /*4ec0*/  @!P1 SHF.R.S32.HI R18, RZ, 0x1f, R5 ;  /* 0x0000001fff129819 */ /* 0x000fe20000011405 */
[----:B------:R-:W-:Y:S01]  /*4ed0*/  IMAD R218, R87, c[0x0][0x1e8], RZ ;  /* 0x00007a0057da7a24 */ /* 0x000fe200078e02ff */
[----:B------:R-:W-:Y:S01]  /*4ee0*/  LOP3.LUT R49, R125, 0x38, R110, 0xf8, !PT ;  /* 0x000000387d317812 */ /* 0x000fe200078ef86e */
[----:B------:R-:W-:Y:S01]  /*4ef0*/  IMAD.IADD R27, R21, 0x1, R26 ;  /* 0x00000001151b7824 */ /* 0x000fe200078e021a */
[----:B------:R-:W-:Y:S01]  /*4f00*/  SHF.R.U32.HI R124, RZ, 0x3, R125 ;  /* 0x00000003ff7c7819 */ /* 0x000fe2000001167d */
[----:B------:R-:W-:Y:S01]  /*4f10*/  IMAD.SHL.U32 R123, R123, 0x8, RZ ;  /* 0x000000087b7b7824 */ /* 0x000fe200078e00ff */
[----:B------:R-:W-:Y:S01]  /*4f20*/  @!P1 LEA.HI R19, R19, R7, RZ, 0x3 ;  /* 0x0000000713139211 */ /* 0x000fe200078f18ff */
[C---:B------:R-:W-:Y:S01]  /*4f30*/  IMAD R218, R215.reuse, c[0x0][0x1ec], R218 ;  /* 0x00007b00d7da7a24 */ /* 0x040fe200078e02da */
[----:B------:R-:W-:Y:S01]  /*4f40*/  @!P1 LEA.HI R18, R18, R5, RZ, 0x3 ;  /* 0x0000000512129211 */ /* 0x000fe200078f18ff */
[----:B------:R-:W-:Y:S01]  /*4f50*/  IMAD.WIDE.U32 R16, R215, c[0x0][0x1e8], R16 ;  /* 0x00007a00d7107a25 */ /* 0x000fe200078e0010 */
[----:B------:R-:W-:-:S02]  /*4f60*/  LOP3.LUT R123, R123, 0xfffffe00, RZ, 0xc0, !PT ;  /* 0xfffffe007b7b7812 */ /* 0x000fc400078ec0ff */
[----:B------:R-:W-:Y:S01]  /*4f70*/  @!P1 LOP3.LUT R19, R19, 0xfffffff8, RZ, 0xc0, !PT ;  /* 0xfffffff813139812 */ /* 0x000fe200078ec0ff */
[----:B------:R-:W-:Y:S01]  /*4f80*/  IMAD.MOV.U32 R26, RZ, RZ, R20 ;  /* 0x000000ffff1a7224 */ /* 0x000fe200078e0014 */
[----:B------:R-:W-:Y:S01]  /*4f90*/  @!P1 SHF.R.S32.HI R20, RZ, 0x1f, R70 ;  /* 0x0000001fff149819 */ /* 0x000fe20000011446 */
[----:B------:R-:W-:Y:S01]  /*4fa0*/  IMAD.IADD R219, R218, 0x1, R17 ;  /* 0x00000001dadb7824 */ /* 0x000fe200078e0211 */
[----:B------:R-:W-:Y:S01]  /*4fb0*/  LOP3.LUT R49, R123, R49, R124, 0xf6, !PT ;  /* 0x000000317b317212 */ /* 0x000fe200078ef67c */
[----:B------:R-:W-:Y:S01]  /*4fc0*/  IMAD.MOV.U32 R218, RZ, RZ, R16 ;  /* 0x000000ffffda7224 */ /* 0x000fe200078e0010 */
[----:B------:R-:W-:Y:S01]  /*4fd0*/  @!P1 LEA.HI R20, R20, R70, RZ, 0x3 ;  /* 0x0000004614149211 */ /* 0x000fe200078f18ff */
[----:B------:R-:W-:Y:S01]  /*4fe0*/  IMAD R16, R87, c[0x0][0x210], RZ ;  /* 0x0000840057107a24 */ /* 0x000fe200078e02ff */
[----:B------:R-:W-:Y:S01]  /*4ff0*/  P2R R14, PR, RZ, 0x20 ;  /* 0x00000020ff0e7803 */ /* 0x000fe20000000000 */
[----:B------:R-:W-:Y:S01]  /*5000*/  IMAD.WIDE.U32 R26, R215, c[0x0][0x210], R26 ;  /* 0x00008400d71a7a25 */ /* 0x000fe200078e001a */
[----:B------:R-:W-:-:S02]  /*5010*/  @!P1 LOP3.LUT R20, R20, 0xfffffff8, RZ, 0xc0, !PT ;  /* 0xfffffff814149812 */ /* 0x000fc400078ec0ff */
[----:B------:R-:W-:Y:S01]  /*5020*/  @!P1 LOP3.LUT R18, R18, 0xfffffff8, RZ, 0xc0, !PT ;  /* 0xfffffff812129812 */ /* 0x000fe200078ec0ff */
[----:B------:R-:W-:Y:S02]  /*5030*/  IMAD R16, R215, c[0x0][0x214], R16 ;  /* 0x00008500d7107a24 */ /* 0x000fe400078e0210 */
[----:B------:R-:W-:Y:S02]  /*5040*/  @!P1 IMAD.SHL.U32 R14, R49, 0x2, RZ ;  /* 0x00000002310e9824 */ /* 0x000fe400078e00ff */
[----:B------:R-:W-:Y:S02]  /*5050*/  IMAD.SHL.U32 R13, R13, 0x40, RZ ;  /* 0x000000400d0d7824 */ /* 0x000fe400078e00ff */
[----:B------:R-:W-:Y:S02]  /*5060*/  IMAD.IADD R17, R16, 0x1, R27 ;  /* 0x0000000110117824 */ /* 0x000fe400078e021b */
[----:B-1----:R-:W-:-:S04]  /*5070*/  @!P1 IMAD.WIDE R20, R20, 0x2, R22 ;  /* 0x0000000214149825 */ /* 0x002fc800078e0216 */
[----:B------:R-:W-:Y:S02]  /*5080*/  IMAD.MOV.U32 R16, RZ, RZ, R26 ;  /* 0x000000ffff107224 */ /* 0x000fe400078e001a */
[----:B------:R-:W-:-:S04]  /*5090*/  @!P1 IMAD.WIDE R26, R19, 0x2, R22 ;  /* 0x00000002131a9825 */ /* 0x000fc800078e0216 */
[----:B------:R-:W-:Y:S01]  /*50a0*/  @!P1 IMAD.WIDE R18, R18, 0x2, R22 ;  /* 0x0000000212129825 */ /* 0x000fe200078e0216 */
[----:B--2---:R-:W-:-:S03]  /*50b0*/  @P2 SHF.R.S32.HI R25, RZ, 0x1f, R4 ;  /* 0x0000001fff192819 */ /* 0x004fc60000011404 */
[----:B------:R-:W-:Y:S02]  /*50c0*/  @P2 IMAD.MOV.U32 R24, RZ, RZ, R4 ;  /* 0x000000ffff182224 */ /* 0x000fe400078e0004 */
[----:B------:R-:W-:Y:S02]  /*50d0*/  IMAD.SHL.U32 R4, R3, 0x40, RZ ;  /* 0x0000004003047824 */ /* 0x000fe400078e00ff */
[----:B------:R-:W-:Y:S02]  /*50e0*/  @!P2 IMAD.MOV.U32 R24, RZ, RZ, R216 ;  /* 0x000000ffff18a224 */ /* 0x000fe400078e00d8 */
[----:B------:R-:W-:Y:S01]  /*50f0*/  @!P2 IMAD.MOV.U32 R25, RZ, RZ, R10 ;  /* 0x000000ffff19a224 */ /* 0x000fe200078e000a */
[----:B------:R-:W-:Y:S02]  /*5100*/  LOP3.LUT R4, R4, 0x1c0, RZ, 0xc0, !PT ;  /* 0x000001c004047812 */ /* 0x000fe400078ec0ff */
[----:B------:R-:W-:Y:S02]  /*5110*/  SEL R230, R24, RZ, !P0 ;  /* 0x000000ff18e67207 */ /* 0x000fe40004000000 */
[----:B------:R-:W-:-:S02]  /*5120*/  LOP3.LUT R2, R4, 0x8, R2, 0xf8, !PT ;  /* 0x0000000804027812 */ /* 0x000fc400078ef802 */
[----:B------:R-:W-:Y:S01]  /*5130*/  SEL R10, R25, RZ, !P0 ;  /* 0x000000ff190a7207 */ /* 0x000fe20004000000 */
[----:B------:R-:W-:Y:S01]  /*5140*/  IMAD.WIDE.U32 R218, R230, c[0x0][0x1f0], R218 ;  /* 0x00007c00e6da7a25 */ /* 0x000fe200078e00da */
[----:B------:R-:W-:Y:S02]  /*5150*/  SHF.R.U32.HI R4, RZ, 0x3, R4 ;  /* 0x00000003ff047819 */ /* 0x000fe40000011604 */
[C---:B------:R-:W-:Y:S01]  /*5160*/  @!P1 LEA R24, P0, R83.reuse, R22, 0x1 ;  /* 0x0000001653189211 */ /* 0x040fe200078008ff */
[----:B------:R-:W-:Y:S01]  /*5170*/  IMAD R222, R10, c[0x0][0x1f0], RZ ;  /* 0x00007c000ade7a24 */ /* 0x000fe200078e02ff */
[----:B------:R-:W-:Y:S01]  /*5180*/  LOP3.LUT R4, R2, R4, RZ, 0x3c, !PT ;  /* 0x0000000402047212 */ /* 0x000fe200078e3cff */
[----:B------:R-:W-:Y:S01]  /*5190*/  IMAD.MOV.U32 R2, RZ, RZ, 0x20 ;  /* 0x00000020ff027424 */ /* 0x000fe200078e00ff */
[----:B------:R-:W-:Y:S01]  /*51a0*/  @!P1 LEA.HI.X R25, R83, R23, R111, 0x1, P0 ;  /* 0x0000001753199211 */ /* 0x000fe200000f0c6f */
[----:B------:R-:W-:Y:S01]  /*51b0*/  IMAD R221, R10, c[0x0][0x218], RZ ;  /* 0x000086000add7a24 */ /* 0x000fe200078e02ff */
[C---:B------:R-:W-:Y:S01]  /*51c0*/  LOP3.LUT P2, RZ, R3.reuse, 0x4, RZ, 0xc0, !PT ;  /* 0x0000000403ff7812 */ /* 0x040fe2000784c0ff */
[----:B------:R-:W-:Y:S01]  /*51d0*/  IMAD R222, R230, c[0x0][0x1f4], R222 ;  /* 0x00007d00e6de7a24 */ /* 0x000fe200078e02de */
[----:B------:R-:W-:Y:S01]  /*51e0*/  LOP3.LUT P0, RZ, R3, 0x2, RZ, 0xc0, !PT ;  /* 0x0000000203ff7812 */ /* 0x000fe2000780c0ff */
[----:B------:R-:W-:Y:S01]  /*51f0*/  IMAD.MOV.U32 R3, RZ, RZ, 0x10 ;  /* 0x00000010ff037424 */ /* 0x000fe200078e00ff */
[----:B------:R-:W-:Y:S01]  /*5200*/  SEL R2, R2, 0xffffffe0, !P2 ;  /* 0xffffffe002027807 */ /* 0x000fe20005000000 */
[----:B------:R-:W-:Y:S01]  /*5210*/  @!PT LDS RZ, [RZ] ;  /* 0x00000000fffff984 */ /* 0x000fe20000000800 */
[----:B------:R1:W-:Y:S01]  /*5220*/  @!P1 LDGSTS.E.BYPASS.LTC128B.128 [R14+0x10080], [R24.64], !P5 ;  /* 0x10080000180e9fae */ /* 0x0003e2000e901d48 */
[----:B------:R-:W-:Y:S01]  /*5230*/  ISETP.GE.AND P2, PT, R70, c[0x0][0x198], PT ;  /* 0x0000660046007a0c */ /* 0x000fe20003f46270 */
[C---:B------:R-:W-:Y:S01]  /*5240*/  IMAD R221, R230.reuse, c[0x0][0x21c], R221 ;  /* 0x00008700e6dd7a24 */ /* 0x040fe200078e02dd */
[----:B------:R-:W-:Y:S01]  /*5250*/  SEL R3, R3, 0xfffffff0, !P0 ;  /* 0xfffffff003037807 */ /* 0x000fe20004000000 */
[----:B------:R-:W-:Y:S01]  /*5260*/  IMAD.WIDE.U32 R230, R230, c[0x0][0x218], R16 ;  /* 0x00008600e6e67a25 */ /* 0x000fe200078e0010 */
[----:B------:R-:W-:-:S02]  /*5270*/  ISETP.NE.AND P0, PT, R15, RZ, PT ;  /* 0x000000ff0f00720c */ /* 0x000fc40003f05270 */
[----:B------:R-:W-:Y:S01]  /*5280*/  LOP3.LUT R4, R4, 0xfffffe00, R13, 0xf8, !PT ;  /* 0xfffffe0004047812 */ /* 0x000fe200078ef80d */
[----:B------:R-:W-:Y:S01]  /*5290*/  IMAD.IADD R223, R219, 0x1, R222 ;  /* 0x00000001dbdf7824 */ /* 0x000fe200078e02de */
[C---:B------:R-:W-:Y:S01]  /*52a0*/  IADD3 R13, R110.reuse, 0x80, RZ ;  /* 0x000000806e0d7810 */ /* 0x040fe20007ffe0ff */
[----:B------:R-:W-:Y:S01]  /*52b0*/  IMAD.IADD R221, R231, 0x1, R221 ;  /* 0x00000001e7dd7824 */ /* 0x000fe200078e02dd */
[----:B------:R-:W-:Y:S02]  /*52c0*/  IADD3 R10, R110, 0xc0, RZ ;  /* 0x000000c06e0a7810 */ /* 0x000fe40007ffe0ff */
[----:B------:R-:W-:Y:S01]  /*52d0*/  ISETP.GE.AND P5, PT, R13, c[0x0][0x1d4], PT ;  /* 0x000075000d007a0c */ /* 0x000fe20003fa6270 */
[----:B------:R2:W-:Y:S04]  /*52e0*/  @!P1 LDGSTS.E.BYPASS.LTC128B.128 [R14+0x14080], [R20.64], !P2 ;  /* 0x14080000140e9fae */ /* 0x0005e8000d101d48 */
[----:B------:R1:W-:Y:S01]  /*52f0*/  @!P1 LDGSTS.E.BYPASS.LTC128B.128 [R14+0x18080], [R26.64], !P4 ;  /* 0x180800001a0e9fae */ /* 0x0003e2000e101d48 */
[----:B------:R-:W-:-:S03]  /*5300*/  ISETP.GE.AND P4, PT, R10, c[0x0][0x1d4], PT ;  /* 0x000075000a007a0c */ /* 0x000fc60003f86270 */
[----:B------:R1:W-:Y:S01]  /*5310*/  @!P1 LDGSTS.E.BYPASS.LTC128B.128 [R14+0x1c080], [R18.64], !P3 ;  /* 0x1c080000120e9fae */ /* 0x0003e2000d901d48 */
[----:B------:R-:W-:-:S03]  /*5320*/  ISETP.GE.AND P3, PT, R110, c[0x0][0x1d4], PT ;  /* 0x000075006e007a0c */ /* 0x000fc60003f66270 */
[----:B--2---:R1:W2:Y:S04]  /*5330*/  SHFL.IDX PT, R20, R12, 0x1, 0x181f ;  /* 0x00381f000c147f89 */ /* 0x0042a800000e0000 */
[----:B------:R1:W3:Y:S01]  /*5340*/  SHFL.IDX PT, R21, R9, 0x1, 0x181f ;  /* 0x00381f0009157f89 */ /* 0x0002e200000e0000 */
[----:B------:R-:W-:Y:S05]  /*5350*/  @P0 BRA `(.L_x_591) ;  /* 0x000001c000000947 */ /* 0x000fea0003800000 */
[C---:B------:R-:W-:Y:S02]  /*5360*/  IADD3 R16, R83.reuse, 0x80, RZ ;  /* 0x0000008053107810 */ /* 0x040fe40007ffe0ff */
[----:B------:R-:W-:Y:S02]  /*5370*/  IADD3 R13, R83, 0xc0, RZ ;  /* 0x000000c0530d7810 */ /* 0x000fe40007ffe0ff */
[----:B------:R-:W-:Y:S02]  /*5380*/  SHF.R.S32.HI R17, RZ, 0x1f, R70 ;  /* 0x0000001fff117819 */ /* 0x000fe40000011446 */
[----:B-1----:R-:W-:-:S02]  /*5390*/  SHF.R.S32.HI R14, RZ, 0x1f, R16 ;  /* 0x0000001fff0e7819 */ /* 0x002fc40000011410 */
[----:B--2---:R-:W-:Y:S02]  /*53a0*/  LEA R22, P0, R83, R20, 0x1 ;  /* 0x0000001453167211 */ /* 0x004fe400078008ff */
[----:B------:R-:W-:Y:S02]  /*53b0*/  SHF.R.S32.HI R10, RZ, 0x1f, R13 ;  /* 0x0000001fff0a7819 */ /* 0x000fe4000001140d */
[----:B------:R-:W-:Y:S02]  /*53c0*/  P2R R19, PR, RZ, 0x8 ;  /* 0x00000008ff137803 */ /* 0x000fe40000000000 */
[----:B------:R-:W-:Y:S02]  /*53d0*/  LEA.HI R17, R17, R70, RZ, 0x3 ;  /* 0x0000004611117211 */ /* 0x000fe400078f18ff */
[----:B------:R-:W-:Y:S02]  /*53e0*/  ISETP.GE.AND P3, PT, R83, c[0x0][0x198], PT ;  /* 0x0000660053007a0c */ /* 0x000fe40003f66270 */
[----:B------:R-:W-:-:S02]  /*53f0*/  P2R R18, PR, RZ, 0x2 ;  /* 0x00000002ff127803 */ /* 0x000fc40000000000 */
[----:B------:R-:W-:Y:S02]  /*5400*/  LEA.HI R14, R14, R16, RZ, 0x3 ;  /* 0x000000100e0e7211 */ /* 0x000fe400078f18ff */
[----:B---3--:R-:W-:Y:S02]  /*5410*/  LEA.HI.X R23, R83, R21, R111, 0x1, P0 ;  /* 0x0000001553177211 */ /* 0x008fe400000f0c6f */
[----:B------:R-:W-:Y:S01]  /*5420*/  LEA.HI R10, R10, R13, RZ, 0x3 ;  /* 0x0000000d0a0a7211 */ /* 0x000fe200078f18ff */
[----:B------:R-:W-:Y:S01]  /*5430*/  IMAD.SHL.U32 R13, R49, 0x2, RZ ;  /* 0x00000002310d7824 */ /* 0x000fe200078e00ff */
[----:B------:R-:W-:Y:S02]  /*5440*/  ISETP.GE.AND P1, PT, R7, c[0x0][0x198], PT ;  /* 0x0000660007007a0c */ /* 0x000fe40003f26270 */
[----:B------:R-:W-:Y:S02]  /*5450*/  ISETP.GE.AND P0, PT, R5, c[0x0][0x198], PT ;  /* 0x0000660005007a0c */ /* 0x000fe40003f06270 */
[----:B------:R-:W-:Y:S01]  /*5460*/  LOP3.LUT R17, R17, 0xfffffff8, RZ, 0xc0, !PT ;  /* 0xfffffff811117812 */ /* 0x000fe200078ec0ff */
[----:B------:R1:W-:Y:S01]  /*5470*/  LDGSTS.E.BYPASS.LTC128B.128 [R13+0x11080], [R22.64], !P3 ;  /* 0x11080000160d7fae */ /* 0x0003e2000d901d48 */
[----:B------:R-:W-:-:S02]  /*5480*/  LOP3.LUT R14, R14, 0xfffffff8, RZ, 0xc0, !PT ;  /* 0xfffffff80e0e7812 */ /* 0x000fc400078ec0ff */
        /* <DEDUP_REMOVED lines=9> */
.L_x_591:
[----:B------:R-:W-:Y:S05]  /*5520*/  BSYNC B0 ;  /* 0x0000000000007941 */ /* 0x000fea0003800000 */
.L_x_590:
[----:B------:R-:W-:Y:S01]  /*5530*/  IADD3 R10, R11, 0x40, RZ ;  /* 0x000000400b0a7810 */ /* 0x000fe20007ffe0ff */
[----:B-1----:R1:W4:Y:S01]  /*5540*/  SHFL.IDX PT, R23, R9, 0x2, 0x181f ;  /* 0x00581f0009177f89 */ /* 0x00232200000e0000 */
[----:B------:R-:W-:Y:S02]  /*5550*/  BSSY B0, `(.L_x_592) ;  /* 0x0000022000007945 */ /* 0x000fe40003800000 */
[----:B------:R-:W-:Y:S01]  /*5560*/  ISETP.GE.AND P0, PT, R10, R8, PT ;  /* 0x000000080a00720c */ /* 0x000fe20003f06270 */
[----:B------:R1:W3:Y:S03]  /*5570*/  SHFL.IDX PT, R22, R12, 0x2, 0x181f ;  /* 0x00581f000c167f89 */ /* 0x0002e600000e0000 */
[----:B------:R-:W-:-:S09]  /*5580*/  P2R R10, PR, RZ, 0x1 ;  /* 0x00000001ff0a7803 */ /* 0x000fd20000000000 */
[----:B------:R-:W-:Y:S05]  /*5590*/  @P0 BRA `(.L_x_593) ;  /* 0x000001d000000947 */ /* 0x000fea0003800000 */
[C---:B------:R-:W-:Y:S02]  /*55a0*/  IADD3 R17, R83.reuse, 0x80, RZ ;  /* 0x0000008053117810 */ /* 0x040fe40007ffe0ff */
[C---:B------:R-:W-:Y:S02]  /*55b0*/  IADD3 R14, R83.reuse, 0xc0, RZ ;  /* 0x000000c0530e7810 */ /* 0x040fe40007ffe0ff */
[----:B------:R-:W-:Y:S02]  /*55c0*/  SHF.R.S32.HI R18, RZ, 0x1f, R70 ;  /* 0x0000001fff127819 */ /* 0x000fe40000011446 */
[----:B------:R-:W-:Y:S02]  /*55d0*/  SHF.R.S32.HI R16, RZ, 0x1f, R17 ;  /* 0x0000001fff107819 */ /* 0x000fe40000011411 */
[----:B---3--:R-:W-:Y:S02]  /*55e0*/  LEA R24, P0, R83, R22, 0x1 ;  /* 0x0000001653187211 */ /* 0x008fe400078008ff */
[----:B------:R-:W-:-:S02]  /*55f0*/  SHF.R.S32.HI R13, RZ, 0x1f, R14 ;  /* 0x0000001fff0d7819 */ /* 0x000fc4000001140e */
[----:B--2---:R-:W-:Y:S02]  /*5600*/  P2R R20, PR, RZ, 0x8 ;  /* 0x00000008ff147803 */ /* 0x004fe40000000000 */
[----:B------:R-:W-:Y:S02]  /*5610*/  LEA.HI R18, R18, R70, RZ, 0x3 ;  /* 0x0000004612127211 */ /* 0x000fe400078f18ff */
[C---:B------:R-:W-:Y:S02]  /*5620*/  ISETP.GE.AND P3, PT, R83.reuse, c[0x0][0x198], PT ;  /* 0x0000660053007a0c */ /* 0x040fe40003f66270 */
[----:B------:R-:W-:Y:S02]  /*5630*/  P2R R19, PR, RZ, 0x2 ;  /* 0x00000002ff137803 */ /* 0x000fe40000000000 */
[----:B------:R-:W-:Y:S02]  /*5640*/  LEA.HI R16, R16, R17, RZ, 0x3 ;  /* 0x0000001110107211 */ /* 0x000fe400078f18ff */
[----:B----4-:R-:W-:-:S02]  /*5650*/  LEA.HI.X R25, R83, R23, R111, 0x1, P0 ;  /* 0x0000001753197211 */ /* 0x010fc400000f0c6f */
[----:B------:R-:W-:Y:S01]  /*5660*/  LEA.HI R13, R13, R14, RZ, 0x3 ;  /* 0x0000000e0d0d7211 */ /* 0x000fe200078f18ff */
[----:B------:R-:W-:Y:S01]  /*5670*/  IMAD.SHL.U32 R14, R49, 0x2, RZ ;  /* 0x00000002310e7824 */ /* 0x000fe200078e00ff */
[----:B------:R-:W-:Y:S02]  /*5680*/  ISETP.GE.AND P1, PT, R7, c[0x0][0x198], PT ;  /* 0x0000660007007a0c */ /* 0x000fe40003f26270 */
[----:B------:R-:W-:Y:S02]  /*5690*/  ISETP.GE.AND P0, PT, R5, c[0x0][0x198], PT ;  /* 0x0000660005007a0c */ /* 0x000fe40003f06270 */
[----:B------:R-:W-:Y:S01]  /*56a0*/  LOP3.LUT R18, R18, 0xfffffff8, RZ, 0xc0, !PT ;  /* 0xfffffff812127812 */ /* 0x000fe200078ec0ff */
[----:B------:R-:W-:Y:S01]  /*56b0*/  @!PT LDS RZ, [RZ] ;  /* 0x00000000fffff984 */ /* 0x000fe20000000800 */
[----:B------:R2:W-:Y:S01]  /*56c0*/  LDGSTS.E.BYPASS.LTC128B.128 [R14+0x12080], [R24.64], !P3 ;  /* 0x12080000180e7fae */ /* 0x0005e2000d901d48 */
        /* <DEDUP_REMOVED lines=10> */
.L_x_593:
[----:B------:R-:W-:Y:S05]  /*5770*/  BSYNC B0 ;  /* 0x0000000000007941 */ /* 0x000fea0003800000 */
.L_x_592:
[----:B--2---:R2:W1:Y:S01]  /*5780*/  SHFL.IDX PT, R17, R9, 0x3, 0x181f ;  /* 0x00781f0009117f89 */ /* 0x00446200000e0000 */
[----:B------:R-:W-:Y:S03]  /*5790*/  BSSY B0, `(.L_x_594) ;  /* 0x000001f000007945 */ /* 0x000fe60003800000 */
[----:B------:R4:W3:Y:S01]  /*57a0*/  SHFL.IDX PT, R16, R12, 0x3, 0x181f ;  /* 0x00781f000c107f89 */ /* 0x0008e200000e0000 */
[----:B-12---:R-:W-:-:S04]  /*57b0*/  IADD3 R9, R11, 0x60, RZ ;  /* 0x000000600b097810 */ /* 0x006fc80007ffe0ff */
[----:B------:R-:W-:-:S04]  /*57c0*/  ISETP.GE.AND P0, PT, R9, R8, PT ;  /* 0x000000080900720c */ /* 0x000fc80003f06270 */
[----:B------:R-:W-:-:S09]  /*57d0*/  P2R R9, PR, RZ, 0x1 ;  /* 0x00000001ff097803 */ /* 0x000fd20000000000 */
[----:B------:R-:W-:Y:S05]  /*57e0*/  @P0 BRA `(.L_x_595) ;  /* 0x0000019000000947 */ /* 0x000fea0003800000 */
[----:B---34-:R-:W-:Y:S01]  /*57f0*/  LEA R12, P0, R83, R16, 0x1 ;  /* 0x00000010530c7211 */ /* 0x018fe200078008ff */
[----:B------:R-:W-:-:S03]  /*5800*/  IMAD.SHL.U32 R14, R49, 0x2, RZ ;  /* 0x00000002310e7824 */ /* 0x000fc600078e00ff */
[C---:B------:R-:W-:Y:S02]  /*5810*/  LEA.HI.X R13, R83.reuse, R17, R111, 0x1, P0 ;  /* 0x00000011530d7211 */ /* 0x040fe400000f0c6f */
[----:B------:R-:W-:-:S13]  /*5820*/  ISETP.GE.AND P0, PT, R83, c[0x0][0x198], PT ;  /* 0x0000660053007a0c */ /* 0x000fda0003f06270 */
[----:B------:R-:W-:Y:S01]  /*5830*/  @!PT LDS RZ, [RZ] ;  /* 0x00000000fffff984 */ /* 0x000fe20000000800 */
[----:B------:R1:W-:Y:S01]  /*5840*/  LDGSTS.E.BYPASS.LTC128B.128 [R14+0x13080], [R12.64], !P0 ;  /* 0x130800000c0e7fae */ /* 0x0003e2000c101d48 */
[----:B------:R-:W-:Y:S02]  /*5850*/  ISETP.GE.AND P0, PT, R7, c[0x0][0x198], PT ;  /* 0x0000660007007a0c */ /* 0x000fe40003f06270 */
[----:B-1----:R-:W-:-:S04]  /*5860*/  SHF.R.S32.HI R12, RZ, 0x1f, R70 ;  /* 0x0000001fff0c7819 */ /* 0x002fc80000011446 */
[----:B------:R-:W-:-:S04]  /*5870*/  LEA.HI R12, R12, R70, RZ, 0x3 ;  /* 0x000000460c0c7211 */ /* 0x000fc800078f18ff */
[----:B------:R-:W-:-:S05]  /*5880*/  LOP3.LUT R12, R12, 0xfffffff8, RZ, 0xc0, !PT ;  /* 0xfffffff80c0c7812 */ /* 0x000fca00078ec0ff */
[----:B------:R-:W-:-:S05]  /*5890*/  IMAD.WIDE R12, R12, 0x2, R16 ;  /* 0x000000020c0c7825 */ /* 0x000fca00078e0210 */
[----:B------:R1:W-:Y:S02]  /*58a0*/  LDGSTS.E.BYPASS.LTC128B.128 [R14+0x17080], [R12.64], !P2 ;  /* 0x170800000c0e7fae */ /* 0x0003e4000d101d48 */
[----:B-1----:R-:W-:-:S04]  /*58b0*/  IADD3 R13, R83, 0x80, RZ ;  /* 0x00000080530d7810 */ /* 0x002fc80007ffe0ff */
[----:B------:R-:W-:-:S04]  /*58c0*/  SHF.R.S32.HI R12, RZ, 0x1f, R13 ;  /* 0x0000001fff0c7819 */ /* 0x000fc8000001140d */
[----:B------:R-:W-:-:S04]  /*58d0*/  LEA.HI R7, R12, R13, RZ, 0x3 ;  /* 0x0000000d0c077211 */ /* 0x000fc800078f18ff */
[----:B------:R-:W-:-:S05]  /*58e0*/  LOP3.LUT R7, R7, 0xfffffff8, RZ, 0xc0, !PT ;  /* 0xfffffff807077812 */ /* 0x000fca00078ec0ff */
[----:B------:R-:W-:-:S05]  /*58f0*/  IMAD.WIDE R12, R7, 0x2, R16 ;  /* 0x00000002070c7825 */ /* 0x000fca00078e0210 */
[----:B------:R1:W-:Y:S01]  /*5900*/  LDGSTS.E.BYPASS.LTC128B.128 [R14+0x1b080], [R12.64], !P0 ;  /* 0x1b0800000c0e7fae */ /* 0x0003e2000c101d48 */
[----:B------:R-:W-:Y:S02]  /*5910*/  ISETP.GE.AND P0, PT, R5, c[0x0][0x198], PT ;  /* 0x0000660005007a0c */ /* 0x000fe40003f06270 */
[----:B-1----:R-:W-:-:S04]  /*5920*/  IADD3 R12, R83, 0xc0, RZ ;  /* 0x000000c0530c7810 */ /* 0x002fc80007ffe0ff */
[----:B------:R-:W-:-:S04]  /*5930*/  SHF.R.S32.HI R7, RZ, 0x1f, R12 ;  /* 0x0000001fff077819 */ /* 0x000fc8000001140c */
[----:B------:R-:W-:-:S04]  /*5940*/  LEA.HI R5, R7, R12, RZ, 0x3 ;  /* 0x0000000c07057211 */ /* 0x000fc800078f18ff */
[----:B------:R-:W-:-:S05]  /*5950*/  LOP3.LUT R5, R5, 0xfffffff8, RZ, 0xc0, !PT ;  /* 0xfffffff805057812 */ /* 0x000fca00078ec0ff */
[----:B------:R-:W-:-:S05]  /*5960*/  IMAD.WIDE R16, R5, 0x2, R16 ;  /* 0x0000000205107825 */ /* 0x000fca00078e0210 */
[----:B------:R1:W-:Y:S02]  /*5970*/  LDGSTS.E.BYPASS.LTC128B.128 [R14+0x1f080], [R16.64], !P0 ;  /* 0x1f080000100e7fae */ /* 0x0003e4000c101d48 */
.L_x_595:
[----:B---34-:R-:W-:Y:S05]  /*5980*/  BSYNC B0 ;  /* 0x0000000000007941 */ /* 0x018fea0003800000 */
.L_x_594:
[----:B------:R-:W-:Y:S01]  /*5990*/  IADD3 R53, R6, -0x1, RZ ;  /* 0xffffffff06357810 */ /* 0x000fe20007ffe0ff */
[----:B------:R-:W-:Y:S01]  /*59a0*/  IMAD.IADD R12, R220, 0x1, -R48 ;  /* 0x00000001dc0c7824 */ /* 0x000fe200078e0a30 */
[----:B------:R-:W0:Y:S01]  /*59b0*/  LDGDEPBAR ;  /* 0x00000000000079af */ /* 0x000e220000000000 */
[----:B------:R-:W-:Y:S01]  /*59c0*/  IMAD.MOV.U32 R5, RZ, RZ, c[0x0][0x1e0] ;  /* 0x00007800ff057624 */ /* 0x000fe200078e00ff */
[----:B------:R-:W-:Y:S01]  /*59d0*/  SHF.R.S32.HI R64, RZ, 0x1f, R53 ;  /* 0x0000001fff407819 */ /* 0x000fe20000011435 */
[----:B------:R-:W-:Y:S01]  /*59e0*/  IMAD R12, R53, -0x20, R12 ;  /* 0xffffffe0350c7824 */ /* 0x000fe200078e020c */
[----:B------:R-:W-:Y:S01]  /*59f0*/  LEA.HI R69, R52, R54, RZ, 0x5 ;  /* 0x0000003634457211 */ /* 0x000fe200078f28ff */
[----:B------:R-:W-:Y:S01]  /*5a00*/  IMAD.MOV.U32 R7, RZ, RZ, 0x5 ;  /* 0x00000005ff077424 */ /* 0x000fe200078e00ff */
[----:B------:R-:W-:Y:S01]  /*5a10*/  SEL R51, RZ, 0x1, P3 ;  /* 0x00000001ff337807 */ /* 0x000fe20001800000 */
[----:B------:R-:W-:Y:S01]  /*5a20*/  BAR.SYNC.DEFER_BLOCKING 0x0 ;  /* 0x0000000000007b1d */ /* 0x000fe20000010000 */
[----:B------:R-:W-:-:S02]  /*5a30*/  ISETP.GE.AND P0, PT, R12, 0x1, PT ;  /* 0x000000010c00780c */ /* 0x000fc40003f06270 */
[C---:B------:R-:W-:Y:S02]  /*5a40*/  SHF.L.U64.HI R7, R5.reuse, R7, c[0x0][0x1e4] ;  /* 0x0000790005077619 */ /* 0x040fe40000010207 */
[----:B------:R-:W-:Y:S02]  /*5a50*/  SHF.L.U32 R5, R5, 0x5, RZ ;  /* 0x0000000505057819 */ /* 0x000fe400000006ff */
[----:B------:R-:W-:-:S07]  /*5a60*/  SHF.R.S32.HI R68, RZ, 0x5, R69 ;  /* 0x00000005ff447819 */ /* 0x000fce0000011445 */
[----:B------:R-:W-:Y:S02]  /*5a70*/  @P0 IMAD R12, R7, R53, RZ ;  /* 0x00000035070c0224 */ /* 0x000fe400078e02ff */
[----:B------:R-:W-:Y:S02]  /*5a80*/  @P0 IMAD.MOV.U32 R222, RZ, RZ, R218 ;  /* 0x000000ffffde0224 */ /* 0x000fe400078e00da */
[-C--:B------:R-:W-:Y:S02]  /*5a90*/  @P0 IMAD R12, R64, R5.reuse, R12 ;  /* 0x00000005400c0224 */ /* 0x080fe400078e020c */
[----:B-1----:R-:W-:-:S04]  /*5aa0*/  @P0 IMAD.WIDE.U32 R16, R53, R5, R222 ;  /* 0x0000000535100225 */ /* 0x002fc800078e00de */
[----:B------:R-:W-:Y:S01]  /*5ab0*/  @P0 IMAD.IADD R12, R17, 0x1, R12 ;  /* 0x00000001110c0824 */ /* 0x000fe200078e020c */
[----:B------:R-:W-:-:S04]  /*5ac0*/  @P0 LEA R18, P2, R16, c[0x0][0x1c8], 0x1 ;  /* 0x0000720010120a11 */ /* 0x000fc800078408ff */
[----:B------:R-:W-:Y:S02]  /*5ad0*/  @P0 LEA.HI.X R19, R16, c[0x0][0x1cc], R12, 0x1, P2 ;  /* 0x0000730010130a11 */ /* 0x000fe400010f0c0c */
[----:B------:R-:W-:-:S05]  /*5ae0*/  @P0 SHF.L.U32 R12, R49, 0x1, RZ ;  /* 0x00000001310c0819 */ /* 0x000fca00000006ff */
        /* <DEDUP_REMOVED lines=12> */
.L_x_596:
[----:B------:R-:W-:Y:S01]  /*5bb0*/  ULDC.U8 UR4, c[0x0][0x298] ;  /* 0x0000a60000047ab9 */ /* 0x000fe20000000000 */
[----:B-1---5:R-:W-:Y:S01]  /*5bc0*/  SHF.R.S32.HI R12, RZ, 0x1f, R55 ;  /* 0x0000001fff0c7819 */ /* 0x022fe20000011437 */
[----:B------:R-:W-:Y:S01]  /*5bd0*/  IMAD.WIDE.U32 R20, R55, c[0x0][0x280], RZ ;  /* 0x0000a00037147a25 */ /* 0x000fe200078e00ff */
[----:B------:R-:W-:Y:S01]  /*5be0*/  ISETP.NE.AND P0, PT, RZ, UR4, PT ;  /* 0x00000004ff007c0c */ /* 0x000fe2000bf05270 */
[----:B------:R-:W-:Y:S01]  /*5bf0*/  BSSY B2, `(.L_x_597) ;  /* 0x00008db000027945 */ /* 0x000fe20003800000 */
[----:B------:R-:W-:Y:S01]  /*5c00*/  LEA R11, R0, R11, 0x5 ;  /* 0x0000000b000b7211 */ /* 0x000fe200078e28ff */
[C---:B------:R-:W-:Y:S01]  /*5c10*/  IMAD R13, R12.reuse, c[0x0][0x280], RZ ;  /* 0x0000a0000c0d7a24 */ /* 0x040fe200078e02ff */
[----:B------:R-:W-:Y:S01]  /*5c20*/  SHF.L.U32 R126, R49, 0x1, RZ ;  /* 0x00000001317e7819 */ /* 0x000fe200000006ff */
[----:B------:R-:W-:Y:S02]  /*5c30*/  IMAD R12, R12, c[0x0][0x290], RZ ;  /* 0x0000a4000c0c7a24 */ /* 0x000fe400078e02ff */
[----:B------:R-:W-:-:S02]  /*5c40*/  IMAD R13, R55, c[0x0][0x284], R13 ;  /* 0x0000a100370d7a24 */ /* 0x000fc400078e020d */
[C---:B------:R-:W-:Y:S02]  /*5c50*/  IMAD R12, R55.reuse, c[0x0][0x294], R12 ;  /* 0x0000a500370c7a24 */ /* 0x040fe400078e020c */
[----:B------:R-:W-:Y:S01]  /*5c60*/  IMAD.WIDE.U32 R16, R55, c[0x0][0x290], RZ ;  /* 0x0000a40037107a25 */ /* 0x000fe200078e00ff */
[----:B------:R-:W-:-:S04]  /*5c70*/  IADD3 R23, R13, R21, RZ ;  /* 0x000000150d177210 */ /* 0x000fc80007ffe0ff */
[----:B------:R-:W-:Y:S01]  /*5c80*/  IADD3 R19, R12, R17, RZ ;  /* 0x000000110c137210 */ /* 0x000fe20007ffe0ff */
[----:B------:R-:W-:Y:S05]  /*5c90*/  @!P0 BRA `(.L_x_598) ;  /* 0x000044f000008947 */ /* 0x000fea0003800000 */
[----:B------:R-:W-:Y:S01]  /*5ca0*/  ISETP.NE.AND P2, PT, R226, 0x1, PT ;  /* 0x00000001e200780c */ /* 0x000fe20003f45270 */
[----:B------:R-:W-:Y:S01]  /*5cb0*/  IMAD.MOV.U32 R18, RZ, RZ, R16 ;  /* 0x000000ffff127224 */ /* 0x000fe200078e0010 */
[----:B------:R-:W-:Y:S01]  /*5cc0*/  MOV R22, R20 ;  /* 0x0000001400167202 */ /* 0x000fe20000000f00 */
        /* <DEDUP_REMOVED lines=11> */
[----:B------:R-:W-:-:S04]  /*5d80*/  CS2R R106, SRZ ;  /* 0x00000000006a7805 */ /* 0x000fc8000001ff00 */
[----:B------:R-:W-:-:S04]  /*5d90*/  @P2 SHF.R.U32.HI R11, RZ, c[0x0][0x2cc], R12 ;  /* 0x0000b300ff0b2a19 */ /* 0x000fc8000001160c */
[----:B------:R-:W-:Y:S01]  /*5da0*/  SHF.R.S32.HI R13, RZ, 0x1f, R11 ;  /* 0x0000001fff0d7819 */ /* 0x000fe2000001140b */
[----:B------:R-:W-:-:S04]  /*5db0*/  IMAD.WIDE.U32 R22, R11, c[0x0][0x280], R22 ;  /* 0x0000a0000b167a25 */ /* 0x000fc800078e0016 */
[C---:B------:R-:W-:Y:S02]  /*5dc0*/  IMAD R12, R13.reuse, c[0x0][0x280], RZ ;  /* 0x0000a0000d0c7a24 */ /* 0x040fe400078e02ff */
[----:B------:R-:W-:Y:S02]  /*5dd0*/  IMAD R13, R13, c[0x0][0x290], RZ ;  /* 0x0000a4000d0d7a24 */ /* 0x000fe400078e02ff */
[C---:B------:R-:W-:Y:S02]  /*5de0*/  IMAD R12, R11.reuse, c[0x0][0x284], R12 ;  /* 0x0000a1000b0c7a24 */ /* 0x040fe400078e020c */
[----:B------:R-:W-:-:S03]  /*5df0*/  IMAD.WIDE.U32 R18, R11, c[0x0][0x290], R18 ;  /* 0x0000a4000b127a25 */ /* 0x000fc600078e0012 */
[----:B------:R-:W-:Y:S01]  /*5e00*/  IADD3 R26, R23, R12, RZ ;  /* 0x0000000c171a7210 */ /* 0x000fe20007ffe0ff */
[----:B------:R-:W-:Y:S01]  /*5e10*/  IMAD R13, R11, c[0x0][0x294], R13 ;  /* 0x0000a5000b0d7a24 */ /* 0x000fe200078e020d */
[----:B------:R-:W-:-:S04]  /*5e20*/  LEA R12, P0, R22, c[0x0][0x270], 0x1 ;  /* 0x00009c00160c7a11 */ /* 0x000fc800078008ff */
[----:B------:R-:W-:Y:S02]  /*5e30*/  LEA.HI.X R26, R22, c[0x0][0x274], R26, 0x1, P0 ;  /* 0x00009d00161a7a11 */ /* 0x000fe400000f0c1a */
[----:B------:R-:W-:Y:S01]  /*5e40*/  IADD3 R20, R19, R13, RZ ;  /* 0x0000000d13147210 */ /* 0x000fe20007ffe0ff */
[----:B------:R1:W2:Y:S01]  /*5e50*/  SHFL.IDX PT, R22, R12, RZ, 0x181f ;  /* 0x00181fff0c167589 */ /* 0x0002a200000e0000 */
[----:B------:R-:W-:-:S03]  /*5e60*/  LEA R11, P0, R18, c[0x0][0x288], 0x1 ;  /* 0x0000a200120b7a11 */ /* 0x000fc600078008ff */
[----:B------:R1:W3:Y:S01]  /*5e70*/  SHFL.IDX PT, R23, R26, RZ, 0x181f ;  /* 0x00181fff1a177589 */ /* 0x0002e200000e0000 */
[----:B------:R-:W-:-:S03]  /*5e80*/  LEA.HI.X R20, R18, c[0x0][0x28c], R20, 0x1, P0 ;  /* 0x0000a30012147a11 */ /* 0x000fc600000f0c14 */
[----:B------:R1:W4:Y:S04]  /*5e90*/  SHFL.IDX PT, R18, R11, RZ, 0x181f ;  /* 0x00181fff0b127589 */ /* 0x00032800000e0000 */
[----:B------:R1:W1:Y:S01]  /*5ea0*/  SHFL.IDX PT, R19, R20, RZ, 0x181f ;  /* 0x00181fff14137589 */ /* 0x00026200000e0000 */
        /* <DEDUP_REMOVED lines=12> */
[----:B--2---:R-:W-:-:S04]  /*5f70*/  @!P0 SHF.R.S32.HI R16, RZ, 0x1f, R13 ;  /* 0x0000001fff108819 */ /* 0x004fc8000001140d */
[----:B------:R-:W-:-:S04]  /*5f80*/  @!P0 LEA.HI R13, R16, R13, RZ, 0x2 ;  /* 0x0000000d100d8211 */ /* 0x000fc800078f10ff */
[----:B------:R-:W-:-:S05]  /*5f90*/  @!P0 LOP3.LUT R13, R13, 0xfffffffc, RZ, 0xc0, !PT ;  /* 0xfffffffc0d0d8812 */ /* 0x000fca00078ec0ff */
[----:B------:R-:W-:-:S04]  /*5fa0*/  @!P0 IMAD.WIDE R16, R13, 0x2, R22 ;  /* 0x000000020d108825 */ /* 0x000fc800078e0216 */
[----:B-1----:R-:W-:Y:S01]  /*5fb0*/  @!P0 IMAD.WIDE R24, R13, 0x2, R18 ;  /* 0x000000020d188825 */ /* 0x002fe200078e0212 */
[----:B------:R-:W-:Y:S01]  /*5fc0*/  IADD3 R13, R14, 0x40, RZ ;  /* 0x000000400e0d7810 */ /* 0x000fe20007ffe0ff */
[----:B------:R1:W5:Y:S04]  /*5fd0*/  @!P0 LD.E.64 R128, [R16.64] ;  /* 0x0000000810808980 */ /* 0x000368000c101b00 */
[----:B------:R2:W5:Y:S01]  /*5fe0*/  @!P0 LD.E.64 R124, [R24.64] ;  /* 0x00000008187c8980 */ /* 0x000562000c101b00 */
[----:B------:R-:W-:Y:S01]  /*5ff0*/  ISETP.GE.AND P0, PT, R13, c[0x0][0x27c], PT ;  /* 0x00009f000d007a0c */ /* 0x000fe20003f06270 */
[----:B------:R-:W-:Y:S01]  /*6000*/  CS2R R122, SRZ ;  /* 0x00000000007a7805 */ /* 0x000fe2000001ff00 */
[----:B------:R-:W-:-:S11]  /*6010*/  CS2R R120, SRZ ;  /* 0x0000000000787805 */ /* 0x000fd6000001ff00 */
[----:B-1----:R-:W-:-:S04]  /*6020*/  @!P0 SHF.R.S32.HI R16, RZ, 0x1f, R13 ;  /* 0x0000001fff108819 */ /* 0x002fc8000001140d */
[----:B------:R-:W-:-:S04]  /*6030*/  @!P0 LEA.HI R13, R16, R13, RZ, 0x2 ;  /* 0x0000000d100d8211 */ /* 0x000fc800078f10ff */
[----:B------:R-:W-:-:S05]  /*6040*/  @!P0 LOP3.LUT R13, R13, 0xfffffffc, RZ, 0xc0, !PT ;  /* 0xfffffffc0d0d8812 */ /* 0x000fca00078ec0ff */
[----:B------:R-:W-:-:S04]  /*6050*/  @!P0 IMAD.WIDE R16, R13, 0x2, R22 ;  /* 0x000000020d108825 */ /* 0x000fc800078e0216 */
[----:B--2---:R-:W-:Y:S01]  /*6060*/  @!P0 IMAD.WIDE R24, R13, 0x2, R18 ;  /* 0x000000020d188825 */ /* 0x004fe200078e0212 */
        /* <DEDUP_REMOVED lines=10> */
[----:B------:R-:W-:Y:S01]  /*6110*/  @!P0 IMAD.WIDE R18, R13, 0x2, R18 ;  /* 0x000000020d128825 */ /* 0x000fe200078e0212 */
[----:B------:R2:W5:Y:S04]  /*6120*/  @!P0 LD.E.64 R114, [R22.64] ;  /* 0x0000000816728980 */ /* 0x000568000c101b00 */
[----:B------:R2:W5:Y:S02]  /*6130*/  @!P0 LD.E.64 R112, [R18.64] ;  /* 0x0000000812708980 */ /* 0x000564000c101b00 */
.L_x_600:
[----:B------:R-:W-:Y:S05]  /*6140*/  BSYNC B0 ;  /* 0x0000000000007941 */ /* 0x000fea0003800000 */
.L_x_599:
        /* <DEDUP_REMOVED lines=9> */
[----:B--2---:R-:W-:Y:S01]  /*61e0*/  IMAD.MOV.U32 R22, RZ, RZ, R112 ;  /* 0x000000ffff167224 */ /* 0x004fe200078e0070 */
        /* <DEDUP_REMOVED lines=13> */
[----:B----4-:R1:W4:Y:S01]  /*62c0*/  SHFL.IDX PT, R18, R12, 0x1, 0x181f ;  /* 0x00381f000c127f89 */ /* 0x01032200000e0000 */
[----:B------:R-:W-:Y:S01]  /*62d0*/  MOV R13, R107 ;  /* 0x0000006b000d7202 */ /* 0x000fe20000000f00 */
[----:B------:R-:W-:Y:S01]  /*62e0*/  BSSY B0, `(.L_x_601) ;  /* 0x0000035000007945 */ /* 0x000fe20003800000 */
[----:B------:R-:W-:Y:S01]  /*62f0*/  PRMT R96, R21, 0x5410, R22 ;  /* 0x0000541015607816 */ /* 0x000fe20000000016 */
[----:B------:R1:W3:Y:S01]  /*6300*/  SHFL.IDX PT, R17, R20, 0x1, 0x181f ;  /* 0x00381f0014117f89 */ /* 0x0002e200000e0000 */
        /* <DEDUP_REMOVED lines=14> */
[----:B--2-4-:R-:W-:-:S04]  /*63f0*/  @!P0 IMAD.WIDE R24, R14, 0x2, R18 ;  /* 0x000000020e188825 */ /* 0x014fc800078e0212 */
[----:B-1-3--:R-:W-:Y:S01]  /*6400*/  @!P0 IMAD.WIDE R22, R14, 0x2, R16 ;  /* 0x000000020e168825 */ /* 0x00afe200078e0210 */
[----:B------:R1:W5:Y:S04]  /*6410*/  @!P0 LD.E.64 R100, [R24.64] ;  /* 0x0000000818648980 */ /* 0x000368000c101b00 */
[----:B------:R2:W5:Y:S01]  /*6420*/  @!P0 LD.E.64 R98, [R22.64] ;  /* 0x0000000816628980 */ /* 0x000562000c101b00 */
[----:B------:R-:W-:Y:S01]  /*6430*/  ISETP.GE.AND P0, PT, R15, c[0x0][0x27c], PT ;  /* 0x00009f000f007a0c */ /* 0x000fe20003f06270 */
[----:B------:R-:W-:Y:S01]  /*6440*/  CS2R R94, SRZ ;  /* 0x00000000005e7805 */ /* 0x000fe2000001ff00 */
[----:B------:R-:W-:-:S11]  /*6450*/  CS2R R92, SRZ ;  /* 0x00000000005c7805 */ /* 0x000fd6000001ff00 */
[----:B------:R-:W-:-:S04]  /*6460*/  @!P0 SHF.R.S32.HI R13, RZ, 0x1f, R15 ;  /* 0x0000001fff0d8819 */ /* 0x000fc8000001140f */
[----:B------:R-:W-:-:S04]  /*6470*/  @!P0 LEA.HI R13, R13, R15, RZ, 0x2 ;  /* 0x0000000f0d0d8211 */ /* 0x000fc800078f10ff */
[----:B------:R-:W-:Y:S02]  /*6480*/  @!P0 LOP3.LUT R13, R13, 0xfffffffc, RZ, 0xc0, !PT ;  /* 0xfffffffc0d0d8812 */ /* 0x000fe400078ec0ff */
[----:B------:R-:W-:-:S03]  /*6490*/  IADD3 R15, R14, 0x40, RZ ;  /* 0x000000400e0f7810 */ /* 0x000fc60007ffe0ff */
        /* <DEDUP_REMOVED lines=11> */
[----:B-1----:R-:W-:-:S04]  /*6550*/  @!P0 IMAD.WIDE R22, R13, 0x2, R18 ;  /* 0x000000020d168825 */ /* 0x002fc800078e0212 */
[----:B--2---:R-:W-:Y:S01]  /*6560*/  @!P0 IMAD.WIDE R24, R13, 0x2, R16 ;  /* 0x000000020d188825 */ /* 0x004fe200078e0210 */
        /* <DEDUP_REMOVED lines=12> */
.L_x_602:
[----:B------:R-:W-:Y:S05]  /*6630*/  BSYNC B0 ;  /* 0x0000000000007941 */ /* 0x000fea0003800000 */
.L_x_601:
[----:B------:R-:W-:Y:S01]  /*6640*/  ISETP.NE.AND P0, PT, R10, RZ, PT ;  /* 0x000000ff0a00720c */ /* 0x000fe20003f05270 */
[----:B-1---5:R-:W-:Y:S01]  /*6650*/  IMAD.MOV.U32 R16, RZ, RZ, R80 ;  /* 0x000000ffff107224 */ /* 0x022fe200078e0050 */
[----:B------:R-:W-:Y:S01]  /*6660*/  MOV R10, R89 ;  /* 0x00000059000a7202 */ /* 0x000fe20000000f00 */
[----:B------:R-:W-:Y:S01]  /*6670*/  IMAD.MOV.U32 R15, RZ, RZ, R81 ;  /* 0x000000ffff0f7224 */ /* 0x000fe200078e0051 */
[----:B---3--:R1:W3:Y:S01]  /*6680*/  SHFL.IDX PT, R23, R26, 0x2, 0x181f ;  /* 0x00581f001a177f89 */ /* 0x0082e200000e0000 */
[----:B------:R-:W-:Y:S01]  /*6690*/  IMAD.MOV.U32 R13, RZ, RZ, R88 ;  /* 0x000000ffff0d7224 */ /* 0x000fe200078e0058 */
[----:B------:R-:W-:Y:S01]  /*66a0*/  BSSY B0, `(.L_x_603) ;  /* 0x000004a000007945 */ /* 0x000fe20003800000 */
[----:B----4-:R-:W-:Y:S01]  /*66b0*/  IMAD.MOV.U32 R18, RZ, RZ, R78 ;  /* 0x000000ffff127224 */ /* 0x010fe200078e004e */
        /* <DEDUP_REMOVED lines=9> */
[----:B------:R-:W-:Y:S01]  /*6750*/  CS2R R60, SRZ ;  /* 0x00000000003c7805 */ /* 0x000fe2000001ff00 */
        /* <DEDUP_REMOVED lines=17> */
[----:B--2---:R-:W-:Y:S01]  /*6870*/  CS2R R18, SRZ ;  /* 0x0000000000127805 */ /* 0x004fe2000001ff00 */
[----:B------:R-:W-:Y:S01]  /*6880*/  CS2R R56, SRZ ;  /* 0x0000000000387805 */ /* 0x000fe2000001ff00 */
[----:B------:R-:W-:Y:S01]  /*6890*/  CS2R R66, SRZ ;  /* 0x0000000000427805 */ /* 0x000fe2000001ff00 */
[----:B------:R-:W-:Y:S01]  /*68a0*/  CS2R R72, SRZ ;  /* 0x0000000000487805 */ /* 0x000fe2000001ff00 */
[----:B------:R-:W-:Y:S05]  /*68b0*/  @P0 BRA `(.L_x_604) ;  /* 0x0000028000000947 */ /* 0x000fea0003800000 */
[C---:B---34-:R-:W-:Y:S01]  /*68c0*/  ISETP.GE.AND P0, PT, R14.reuse, c[0x0][0x27c], PT ;  /* 0x00009f000e007a0c */ /* 0x058fe20003f06270 */
[----:B------:R-:W-:Y:S01]  /*68d0*/  CS2R R74, SRZ ;  /* 0x00000000004a7805 */ /* 0x000fe2000001ff00 */
[----:B------:R-:W-:Y:S01]  /*68e0*/  CS2R R72, SRZ ;  /* 0x0000000000487805 */ /* 0x000fe2000001ff00 */
[----:B------:R-:W-:-:S10]  /*68f0*/  IADD3 R13, R14, 0x20, RZ ;  /* 0x000000200e0d7810 */ /* 0x000fd40007ffe0ff */
[----:B------:R-:W-:-:S04]  /*6900*/  @!P0 IMAD.WIDE R28, R14, 0x2, R22 ;  /* 0x000000020e1c8825 */ /* 0x000fc800078e0216 */
[----:B-1----:R-:W-:Y:S01]  /*6910*/  @!P0 IMAD.WIDE R24, R14, 0x2, R16 ;  /* 0x000000020e188825 */ /* 0x002fe200078e0210 */
        /* <DEDUP_REMOVED lines=34> */
.L_x_604:
[----:B---34-:R-:W-:Y:S05]  /*6b40*/  BSYNC B0 ;  /* 0x0000000000007941 */ /* 0x018fea0003800000 */
.L_x_603:
[----:B------:R-:W-:Y:S01]  /*6b50*/  ISETP.NE.AND P0, PT, R9, RZ, PT ;  /* 0x000000ff0900720c */ /* 0x000fe20003f05270 */
[----:B-----5:R-:W-:Y:S01]  /*6b60*/  IMAD.MOV.U32 R10, RZ, RZ, R60 ;  /* 0x000000ffff0a7224 */ /* 0x020fe200078e003c */
[----:B------:R-:W-:Y:S01]  /*6b70*/  MOV R9, R61 ;  /* 0x0000003d00097202 */ /* 0x000fe20000000f00 */
[----:B------:R-:W2:Y:S01]  /*6b80*/  SHFL.IDX PT, R27, R26, 0x3, 0x181f ;  /* 0x00781f001a1b7f89 */ /* 0x000ea200000e0000 */
[----:B------:R-:W-:Y:S01]  /*6b90*/  IMAD.MOV.U32 R15, RZ, RZ, R44 ;  /* 0x000000ffff0f7224 */ /* 0x000fe200078e002c */
[----:B------:R-:W-:Y:S01]  /*6ba0*/  BSSY B0, `(.L_x_605) ;  /* 0x0000049000007945 */ /* 0x000fe20003800000 */
[----:B------:R-:W-:Y:S01]  /*6bb0*/  PRMT R41, R9, 0x5410, R10 ;  /* 0x0000541009297816 */ /* 0x000fe2000000000a */
[----:B------:R-:W-:Y:S01]  /*6bc0*/  IMAD.MOV.U32 R9, RZ, RZ, R75 ;  /* 0x000000ffff097224 */ /* 0x000fe200078e004b */
[----:B------:R-:W-:Y:S01]  /*6bd0*/  MOV R10, R74 ;  /* 0x0000004a000a7202 */ /* 0x000fe20000000f00 */
[----:B-1----:R1:W3:Y:S01]  /*6be0*/  SHFL.IDX PT, R26, R12, 0x3, 0x181f ;  /* 0x00781f000c1a7f89 */ /* 0x0022e200000e0000 */
[----:B------:R-:W-:Y:S01]  /*6bf0*/  IMAD.MOV.U32 R13, RZ, RZ, R45 ;  /* 0x000000ffff0d7224 */ /* 0x000fe200078e002d */
[----:B------:R-:W-:Y:S01]  /*6c00*/  CS2R R24, SRZ ;  /* 0x0000000000187805 */ /* 0x000fe2000001ff00 */
[----:B------:R-:W-:Y:S01]  /*6c10*/  PRMT R58, R9, 0x5410, R10 ;  /* 0x00005410093a7816 */ /* 0x000fe2000000000a */
[----:B------:R-:W4:Y:S01]  /*6c20*/  SHFL.IDX PT, R21, R20, 0x3, 0x181f ;  /* 0x00781f0014157f89 */ /* 0x000f2200000e0000 */
[----:B------:R-:W-:Y:S01]  /*6c30*/  IMAD.MOV.U32 R10, RZ, RZ, R56 ;  /* 0x000000ffff0a7224 */ /* 0x000fe200078e0038 */
[----:B------:R-:W-:Y:S01]  /*6c40*/  PRMT R35, R13, 0x5410, R15 ;  /* 0x000054100d237816 */ /* 0x000fe2000000000f */
[----:B------:R-:W-:Y:S01]  /*6c50*/  IMAD.MOV.U32 R9, RZ, RZ, R57 ;  /* 0x000000ffff097224 */ /* 0x000fe200078e0039 */
[----:B------:R2:W3:Y:S01]  /*6c60*/  SHFL.IDX PT, R20, R11, 0x3, 0x181f ;  /* 0x00781f000b147f89 */ /* 0x0004e200000e0000 */
[----:B------:R-:W-:Y:S01]  /*6c70*/  IMAD.MOV.U32 R15, RZ, RZ, R70 ;  /* 0x000000ffff0f7224 */ /* 0x000fe200078e0046 */
[----:B------:R-:W-:Y:S01]  /*6c80*/  CS2R R32, SRZ ;  /* 0x0000000000207805 */ /* 0x000fe2000001ff00 */
[----:B------:R-:W-:Y:S01]  /*6c90*/  IMAD.MOV.U32 R13, RZ, RZ, R71 ;  /* 0x000000ffff0d7224 */ /* 0x000fe200078e0047 */
[----:B------:R-:W-:Y:S01]  /*6ca0*/  PRMT R40, R9, 0x5410, R10 ;  /* 0x0000541009287816 */ /* 0x000fe2000000000a */
[----:B------:R-:W-:Y:S01]  /*6cb0*/  IMAD.MOV.U32 R10, RZ, RZ, R72 ;  /* 0x000000ffff0a7224 */ /* 0x000fe200078e0048 */
        /* <DEDUP_REMOVED lines=8> */
[----:B-1----:R-:W-:Y:S01]  /*6d40*/  IMAD.MOV.U32 R12, RZ, RZ, R42 ;  /* 0x000000ffff0c7224 */ /* 0x002fe200078e002a */
[----:B--2---:R-:W-:-:S04]  /*6d50*/  MOV R11, R43 ;  /* 0x0000002b000b7202 */ /* 0x004fc80000000f00 */
[----:B------:R-:W-:Y:S01]  /*6d60*/  PRMT R34, R11, 0x5410, R12 ;  /* 0x000054100b227816 */ /* 0x000fe2000000000c */
[----:B------:R-:W-:Y:S01]  /*6d70*/  IMAD.MOV.U32 R11, RZ, RZ, R67 ;  /* 0x000000ffff0b7224 */ /* 0x000fe200078e0043 */
[----:B------:R-:W-:-:S04]  /*6d80*/  MOV R12, R66 ;  /* 0x00000042000c7202 */ /* 0x000fc80000000f00 */
[----:B------:R-:W-:Y:S01]  /*6d90*/  PRMT R46, R11, 0x5410, R12 ;  /* 0x000054100b2e7816 */ /* 0x000fe2000000000c */
[----:B------:R-:W-:Y:S05]  /*6da0*/  @P0 BRA `(.L_x_606) ;  /* 0x0000028000000947 */ /* 0x000fea0003800000 */
[C---:B---34-:R-:W-:Y:S01]  /*6db0*/  IADD3 R10, R14.reuse, 0x20, RZ ;  /* 0x000000200e0a7810 */ /* 0x058fe20007ffe0ff */
[----:B------:R-:W-:Y:S01]  /*6dc0*/  CS2R R38, SRZ ;  /* 0x0000000000267805 */ /* 0x000fe2000001ff00 */
[----:B------:R-:W-:Y:S01]  /*6dd0*/  ISETP.GE.AND P1, PT, R14, c[0x0][0x27c], PT ;  /* 0x00009f000e007a0c */ /* 0x000fe20003f26270 */
[----:B------:R-:W-:Y:S01]  /*6de0*/  CS2R R36, SRZ ;  /* 0x0000000000247805 */ /* 0x000fe2000001ff00 */
[----:B------:R-:W-:Y:S01]  /*6df0*/  ISETP.GE.AND P0, PT, R10, c[0x0][0x27c], PT ;  /* 0x00009f000a007a0c */ /* 0x000fe20003f06270 */
[----:B------:R-:W-:Y:S01]  /*6e00*/  CS2R R32, SRZ ;  /* 0x0000000000207805 */ /* 0x000fe2000001ff00 */
[----:B------:R-:W-:-:S09]  /*6e10*/  CS2R R30, SRZ ;  /* 0x00000000001e7805 */ /* 0x000fd2000001ff00 */
[----:B------:R-:W-:Y:S02]  /*6e20*/  @!P1 IMAD.WIDE R12, R14, 0x2, R26 ;  /* 0x000000020e0c9825 */ /* 0x000fe400078e021a */
[----:B------:R-:W-:-:S03]  /*6e30*/  @!P0 SHF.R.S32.HI R9, RZ, 0x1f, R10 ;  /* 0x0000001fff098819 */ /* 0x000fc6000001140a */
[----:B------:R1:W5:Y:S01]  /*6e40*/  @!P1 LD.E.64 R38, [R12.64] ;  /* 0x000000080c269980 */ /* 0x000362000c101b00 */
[----:B------:R-:W-:Y:S01]  /*6e50*/  @!P0 LEA.HI R9, R9, R10, RZ, 0x2 ;  /* 0x0000000a09098211 */ /* 0x000fe200078f10ff */
[----:B------:R-:W-:-:S03]  /*6e60*/  @!P1 IMAD.WIDE R10, R14, 0x2, R20 ;  /* 0x000000020e0a9825 */ /* 0x000fc600078e0214 */
[----:B------:R-:W-:Y:S02]  /*6e70*/  @!P0 LOP3.LUT R9, R9, 0xfffffffc, RZ, 0xc0, !PT ;  /* 0xfffffffc09098812 */ /* 0x000fe400078ec0ff */
[----:B------:R2:W5:Y:S03]  /*6e80*/  @!P1 LD.E.64 R36, [R10.64] ;  /* 0x000000080a249980 */ /* 0x000566000c101b00 */
[----:B------:R-:W-:-:S04]  /*6e90*/  @!P0 IMAD.WIDE R16, R9, 0x2, R26 ;  /* 0x0000000209108825 */ /* 0x000fc800078e021a */
[----:B------:R-:W-:Y:S01]  /*6ea0*/  @!P0 IMAD.WIDE R18, R9, 0x2, R20 ;  /* 0x0000000209128825 */ /* 0x000fe200078e0214 */
[----:B------:R3:W5:Y:S04]  /*6eb0*/  @!P0 LD.E.64 R32, [R16.64] ;  /* 0x0000000810208980 */ /* 0x000768000c101b00 */
[----:B------:R4:W5:Y:S01]  /*6ec0*/  @!P0 LD.E.64 R30, [R18.64] ;  /* 0x00000008121e8980 */ /* 0x000962000c101b00 */
[----:B-1----:R-:W-:-:S04]  /*6ed0*/  IADD3 R12, R14, 0x40, RZ ;  /* 0x000000400e0c7810 */ /* 0x002fc80007ffe0ff */
[----:B------:R-:W-:Y:S02]  /*6ee0*/  ISETP.GE.AND P1, PT, R12, c[0x0][0x27c], PT ;  /* 0x00009f000c007a0c */ /* 0x000fe40003f26270 */
[----:B--2---:R-:W-:-:S04]  /*6ef0*/  IADD3 R10, R14, 0x60, RZ ;  /* 0x000000600e0a7810 */ /* 0x004fc80007ffe0ff */
        /* <DEDUP_REMOVED lines=9> */
[----:B----4-:R-:W-:Y:S01]  /*6f90*/  CS2R R18, SRZ ;  /* 0x0000000000127805 */ /* 0x010fe2000001ff00 */
[----:B------:R-:W-:Y:S01]  /*6fa0*/  CS2R R22, SRZ ;  /* 0x0000000000167805 */ /* 0x000fe2000001ff00 */
[----:B------:R-:W-:Y:S01]  /*6fb0*/  @!P1 IMAD.WIDE R10, R11, 0x2, R20 ;  /* 0x000000020b0a9825 */ /* 0x000fe200078e0214 */
[----:B---3--:R-:W-:Y:S02]  /*6fc0*/  CS2R R16, SRZ ;  /* 0x0000000000107805 */ /* 0x008fe4000001ff00 */
[----:B------:R1:W5:Y:S01]  /*6fd0*/  @!P1 LD.E.64 R24, [R12.64] ;  /* 0x000000080c189980 */ /* 0x000362000c101b00 */
[----:B------:R-:W-:-:S03]  /*6fe0*/  @!P0 IMAD.WIDE R26, R9, 0x2, R26 ;  /* 0x00000002091a8825 */ /* 0x000fc600078e021a */
[----:B------:R1:W5:Y:S01]  /*6ff0*/  @!P1 LD.E.64 R22, [R10.64] ;  /* 0x000000080a169980 */ /* 0x000362000c101b00 */
[----:B------:R-:W-:-:S03]  /*7000*/  @!P0 IMAD.WIDE R20, R9, 0x2, R20 ;  /* 0x0000000209148825 */ /* 0x000fc600078e0214 */
[----:B------:R1:W5:Y:S04]  /*7010*/  @!P0 LD.E.64 R18, [R26.64] ;  /* 0x000000081a128980 */ /* 0x000368000c101b00 */
[----:B------:R1:W5:Y:S02]  /*7020*/  @!P0 LD.E.64 R16, [R20.64] ;  /* 0x0000000814108980 */ /* 0x000364000c101b00 */
.L_x_606:
[----:B---34-:R-:W-:Y:S05]  /*7030*/  BSYNC B0 ;  /* 0x0000000000007941 */ /* 0x018fea0003800000 */
.L_x_605:
[----:B-----5:R-:W-:Y:S01]  /*7040*/  IMAD.MOV.U32 R9, RZ, RZ, R18 ;  /* 0x000000ffff097224 */ /* 0x020fe200078e0012 */
[----:B-1----:R-:W-:Y:S01]  /*7050*/  MOV R20, R33 ;  /* 0x0000002100147202 */ /* 0x002fe20000000f00 */
[----:B------:R-:W-:Y:S01]  /*7060*/  IMAD.IADD R29, R8, 0x1, -R149 ;  /* 0x00000001081d7824 */ /* 0x000fe200078e0a95 */
[----:B------:R-:W-:-:S04]  /*7070*/  DEPBAR.LE SB0, 0x1 ;  /* 0x000080400000791a */ /* 0x000fc80000000000 */
[----:B------:R-:W-:Y:S01]  /*7080*/  PRMT R13, R9, 0x7610, R13 ;  /* 0x00007610090d7816 */ /* 0x000fe2000000000d */
[----:B------:R-:W-:Y:S01]  /*7090*/  IMAD.MOV.U32 R11, RZ, RZ, R24 ;  /* 0x000000ffff0b7224 */ /* 0x000fe200078e0018 */
[----:B------:R-:W-:Y:S01]  /*70a0*/  IMNMX R29, R29, 0x80, PT ;  /* 0x000000801d1d7817 */ /* 0x000fe20003800200 */
[----:B------:R-:W-:Y:S01]  /*70b0*/  IMAD.MOV.U32 R10, RZ, RZ, R25 ;  /* 0x000000ffff0a7224 */ /* 0x000fe200078e0019 */
[----:B------:R-:W-:Y:S01]  /*70c0*/  BSSY B1, `(.L_x_607) ;  /* 0x00000d3000017945 */ /* 0x000fe20003800000 */
[----:B------:R-:W-:Y:S01]  /*70d0*/  IMAD.MOV.U32 R9, RZ, RZ, R32 ;  /* 0x000000ffff097224 */ /* 0x000fe200078e0020 */
[----:B------:R-:W-:Y:S01]  /*70e0*/  BAR.SYNC.DEFER_BLOCKING 0x0 ;  /* 0x0000000000007b1d */ /* 0x000fe20000010000 */
[----:B------:R-:W-:Y:S01]  /*70f0*/  IMAD.MOV.U32 R12, RZ, RZ, R19 ;  /* 0x000000ffff0c7224 */ /* 0x000fe200078e0013 */
[----:B------:R-:W-:Y:S01]  /*7100*/  PRMT R15, R10, 0x5410, R11 ;  /* 0x000054100a0f7816 */ /* 0x000fe2000000000b */
[----:B------:R-:W-:Y:S01]  /*7110*/  IMAD.MOV.U32 R11, RZ, RZ, R38 ;  /* 0x000000ffff0b7224 */ /* 0x000fe200078e0026 */
[----:B------:R-:W-:Y:S01]  /*7120*/  PRMT R21, R21, 0x5410, R9 ;  /* 0x0000541015157816 */ /* 0x000fe20000000009 */
[----:B------:R-:W-:Y:S01]  /*7130*/  IMAD.MOV.U32 R10, RZ, RZ, R39 ;  /* 0x000000ffff0a7224 */ /* 0x000fe200078e0027 */
[----:B------:R-:W-:Y:S01]  /*7140*/  PRMT R12, R12, 0x5410, R12 ;  /* 0x000054100c0c7816 */ /* 0x000fe2000000000c */
[----:B------:R-:W-:Y:S01]  /*7150*/  IMAD.MOV.U32 R9, RZ, RZ, R16 ;  /* 0x000000ffff097224 */ /* 0x000fe200078e0010 */
[----:B------:R-:W-:Y:S01]  /*7160*/  ISETP.GE.AND P0, PT, R48, R29, PT ;  /* 0x0000001d3000720c */ /* 0x000fe20003f06270 */
        /* <DEDUP_REMOVED lines=8> */
[----:B------:R-:W-:Y:S01]  /*71f0*/  IMAD.MOV.U32 R9, RZ, RZ, R36 ;  /* 0x000000ffff097224 */ /* 0x000fe200078e0024 */
[----:B------:R-:W-:Y:S01]  /*7200*/  PRMT R13, R13, 0x5410, R10 ;  /* 0x000054100d0d7816 */ /* 0x000fe2000000000a */
[----:B------:R-:W-:Y:S01]  /*7210*/  IMAD.MOV.U32 R8, RZ, RZ, R37 ;  /* 0x000000ffff087224 */ /* 0x000fe200078e0025 */
[----:B------:R-:W-:-:S04]  /*7220*/  MOV R10, R31 ;  /* 0x0000001f000a7202 */ /* 0x000fc80000000f00 */
        /* <DEDUP_REMOVED lines=48> */
.L_x_610:
[----:B------:R-:W-:Y:S05]  /*7530*/  BSYNC B0 ;  /* 0x0000000000007941 */ /* 0x000fea0003800000 */
.L_x_609:
        /* <DEDUP_REMOVED lines=46> */
.L_x_612:
[----:B------:R-:W-:Y:S05]  /*7820*/  BSYNC B0 ;  /* 0x0000000000007941 */ /* 0x000fea0003800000 */
.L_x_611:
        /* <DEDUP_REMOVED lines=46> */
.L_x_614:
[----:B------:R-:W-:Y:S05]  /*7b10*/  BSYNC B0 ;  /* 0x0000000000007941 */ /* 0x000fea0003800000 */
.L_x_613:
[----:B-1----:R-:W-:-:S04]  /*7b20*/  IADD3 R8, R14, 0x60, RZ ;  /* 0x000000600e087810 */ /* 0x002fc80007ffe0ff */
        /* <DEDUP_REMOVED lines=44> */
.L_x_608:
[----:B------:R-:W-:Y:S05]  /*7df0*/  BSYNC B1 ;  /* 0x0000000000017941 */ /* 0x000fea0003800000 */
.L_x_607:
        /* <DEDUP_REMOVED lines=49> */
.L_x_618:
[----:B------:R-:W-:Y:S05]  /*8110*/  BSYNC B0 ;  /* 0x0000000000007941 */ /* 0x000fea0003800000 */
.L_x_617:
        /* <DEDUP_REMOVED lines=46> */
.L_x_620:
[----:B------:R-:W-:Y:S05]  /*8400*/  BSYNC B0 ;  /* 0x0000000000007941 */ /* 0x000fea0003800000 */
.L_x_619:
        /* <DEDUP_REMOVED lines=31> */
[----:B------:R-:W-:Y:S02]  /*8600*/  FMUL.FTZ R76, R10, R63 ;  /* 0x0000003f0a4c7220 */ /* 0x000fe40000410000 */
[----:B------:R-:W-:Y:S02]  /*8610*/  FMUL.FTZ R83, R9, R77 ;  /* 0x0000004d09537220 */ /* 0x000fe40000410000 */
        /* <DEDUP_REMOVED lines=13> */
.L_x_622:
[----:B------:R-:W-:Y:S05]  /*86f0*/  BSYNC B0 ;  /* 0x0000000000007941 */ /* 0x000fea0003800000 */
.L_x_621:
        /* <DEDUP_REMOVED lines=45> */
.L_x_616:
[----:B------:R-:W-:Y:S05]  /*89d0*/  BSYNC B1 ;  /* 0x0000000000017941 */ /* 0x000fea0003800000 */
.L_x_615:
        /* <DEDUP_REMOVED lines=49> */
.L_x_626:
[----:B------:R-:W-:Y:S05]  /*8cf0*/  BSYNC B0 ;  /* 0x0000000000007941 */ /* 0x000fea0003800000 */
.L_x_625:
        /* <DEDUP_REMOVED lines=46> */
.L_x_628:
[----:B------:R-:W-:Y:S05]  /*8fe0*/  BSYNC B0 ;  /* 0x0000000000007941 */ /* 0x000fea0003800000 */
.L_x_627:
        /* <DEDUP_REMOVED lines=46> */
.L_x_630:
[----:B------:R-:W-:Y:S05]  /*92d0*/  BSYNC B0 ;  /* 0x0000000000007941 */ /* 0x000fea0003800000 */
.L_x_629:
        /* <DEDUP_REMOVED lines=45> */
.L_x_624:
[----:B------:R-:W-:Y:S05]  /*95b0*/  BSYNC B1 ;  /* 0x0000000000017941 */ /* 0x000fea0003800000 */
.L_x_623:
[----:B-1----:R-:W-:-:S04]  /*95c0*/  IADD3 R8, R48, 0x60, RZ ;  /* 0x0000006030087810 */ /* 0x002fc80007ffe0ff */
        /* <DEDUP_REMOVED lines=47> */
.L_x_633:
[----:B------:R-:W-:Y:S05]  /*98c0*/  BSYNC B0 ;  /* 0x0000000000007941 */ /* 0x000fea0003800000 */
.L_x_632:
        /* <DEDUP_REMOVED lines=46> */
.L_x_635:
[----:B------:R-:W-:Y:S05]  /*9bb0*/  BSYNC B0 ;  /* 0x0000000000007941 */ /* 0x000fea0003800000 */
.L_x_634:
        /* <DEDUP_REMOVED lines=46> */
.L_x_637:
[----:B------:R-:W-:Y:S05]  /*9ea0*/  BSYNC B0 ;  /* 0x0000000000007941 */ /* 0x000fea0003800000 */
.L_x_636:
[----:B------:R-:W-:-:S04]  /*9eb0*/  IADD3 R14, R14, 0x60, RZ ;  /* 0x000000600e0e7810 */ /* 0x000fc80007ffe0ff */
[----:B------:R-:W-:-:S13]  /*9ec0*/  ISETP.GE.AND P0, PT, R14, c[0x0][0x27c], PT ;  /* 0x00009f000e007a0c */ /* 0x000fda0003f06270 */
[----:B------:R-:W-:Y:S05]  /*9ed0*/  @P0 BRA `(.L_x_631) ;  /* 0x00004ac000000947 */ /* 0x000fea0003800000 */
[----:B-1----:R-:W1:Y:S01]  /*9ee0*/  LDS.128 R8, [R126+0x1f080] ;  /* 0x01f080007e087984 */ /* 0x002e620000000c00 */
[--C-:B------:R-:W-:Y:S01]  /*9ef0*/  SHF.R.U64 R15, R16, 0x10, R17.reuse ;  /* 0x00000010100f7819 */ /* 0x100fe20000001211 */
[--C-:B------:R-:W-:Y:S01]  /*9f00*/  HADD2.F32 R24, -RZ, R13.reuse.H0_H0 ;  /* 0x2000000dff187230 */ /* 0x100fe20000004100 */
[----:B------:R-:W-:Y:S01]  /*9f10*/  SHF.R.U32.HI R16, RZ, 0x10, R17 ;  /* 0x00000010ff107819 */ /* 0x000fe20000011611 */
[----:B------:R-:W-:Y:S01]  /*9f20*/  HADD2.F32 R22, -RZ, R12.H0_H0 ;  /* 0x2000000cff167230 */ /* 0x000fe20000004100 */
[--C-:B------:R-:W-:Y:S01]  /*9f30*/  SHF.R.U64 R14, R18, 0x10, R19.reuse ;  /* 0x00000010120e7819 */ /* 0x100fe20000001213 */
[----:B------:R-:W-:Y:S01]  /*9f40*/  HADD2.F32 R13, -RZ, R13.H1_H1 ;  /* 0x3000000dff0d7230 */ /* 0x000fe20000004100 */
[----:B------:R-:W-:Y:S01]  /*9f50*/  SHF.R.U32.HI R18, RZ, 0x10, R19 ;  /* 0x00000010ff127819 */ /* 0x000fe20000011613 */
[----:B------:R-:W-:Y:S02]  /*9f60*/  HADD2.F32 R16, -RZ, R16.H0_H0 ;  /* 0x20000010ff107230 */ /* 0x000fe40000004100 */
[----:B------:R-:W-:-:S02]  /*9f70*/  HADD2.F32 R15, -RZ, R15.H0_H0 ;  /* 0x2000000fff0f7230 */ /* 0x000fc40000004100 */
[----:B------:R-:W-:Y:S02]  /*9f80*/  HADD2.F32 R23, -RZ, R18.H0_H0 ;  /* 0x20000012ff177230 */ /* 0x000fe40000004100 */
[----:B------:R-:W-:Y:S02]  /*9f90*/  HADD2.F32 R12, -RZ, R12.H1_H1 ;  /* 0x3000000cff0c7230 */ /* 0x000fe40000004100 */
        /* <DEDUP_REMOVED lines=31> */
.L_x_598:
[----:B------:R-:W-:Y:S01]  /*a190*/  ISETP.NE.AND P0, PT, R226, 0x1, PT ;  /* 0x00000001e200780c */ /* 0x000fe20003f05270 */
[----:B------:R-:W-:Y:S01]  /*a1a0*/  IMAD.MOV.U32 R21, RZ, RZ, R23 ;  /* 0x000000ffff157224 */ /* 0x000fe200078e0017 */
[----:B------:R-:W-:Y:S01]  /*a1b0*/  MOV R17, R19 ;  /* 0x0000001300117202 */ /* 0x000fe20000000f00 */
        /* <DEDUP_REMOVED lines=10> */
[----:B------:R-:W-:-:S05]  /*a260*/  @P0 IMAD.HI.U32 R12, R11, c[0x0][0x2c8], RZ ;  /* 0x0000b2000b0c0a27 */ /* 0x000fca00078e00ff */
[----:B------:R-:W-:-:S04]  /*a270*/  @P0 SHF.R.U32.HI R11, RZ, c[0x0][0x2cc], R12 ;  /* 0x0000b300ff0b0a19 */ /* 0x000fc8000001160c */
[----:B------:R-:W-:Y:S01]  /*a280*/  SHF.R.S32.HI R12, RZ, 0x1f, R11 ;  /* 0x0000001fff0c7819 */ /* 0x000fe2000001140b */
[----:B------:R-:W-:-:S04]  /*a290*/  IMAD.WIDE.U32 R20, R11, c[0x0][0x280], R20 ;  /* 0x0000a0000b147a25 */ /* 0x000fc800078e0014 */
[----:B------:R-:W-:Y:S01]  /*a2a0*/  IMAD R13, R12, c[0x0][0x280], RZ ;  /* 0x0000a0000c0d7a24 */ /* 0x000fe200078e02ff */
[----:B------:R-:W-:Y:S01]  /*a2b0*/  LEA R14, P0, R20, c[0x0][0x270], 0x1 ;  /* 0x00009c00140e7a11 */ /* 0x000fe200078008ff */
[----:B------:R-:W-:Y:S02]  /*a2c0*/  IMAD R12, R12, c[0x0][0x290], RZ ;  /* 0x0000a4000c0c7a24 */ /* 0x000fe400078e02ff */
[C---:B------:R-:W-:Y:S02]  /*a2d0*/  IMAD R13, R11.reuse, c[0x0][0x284], R13 ;  /* 0x0000a1000b0d7a24 */ /* 0x040fe400078e020d */
[----:B------:R-:W-:-:S04]  /*a2e0*/  IMAD.WIDE.U32 R16, R11, c[0x0][0x290], R16 ;  /* 0x0000a4000b107a25 */ /* 0x000fc800078e0010 */
[----:B------:R-:W-:Y:S02]  /*a2f0*/  IMAD.IADD R13, R21, 0x1, R13 ;  /* 0x00000001150d7824 */ /* 0x000fe400078e020d */
[----:B------:R-:W-:-:S03]  /*a300*/  IMAD R11, R11, c[0x0][0x294], R12 ;  /* 0x0000a5000b0b7a24 */ /* 0x000fc600078e020c */
        /* <DEDUP_REMOVED lines=9> */
[----:B------:R-:W-:Y:S01]  /*a3a0*/  ISETP.GE.AND P0, PT, R83, c[0x0][0x27c], PT ;  /* 0x00009f0053007a0c */ /* 0x000fe20003f06270 */
[----:B------:R-:W-:Y:S01]  /*a3b0*/  CS2R R106, SRZ ;  /* 0x00000000006a7805 */ /* 0x000fe2000001ff00 */
[----:B------:R-:W-:Y:S01]  /*a3c0*/  CS2R R104, SRZ ;  /* 0x0000000000687805 */ /* 0x000fe2000001ff00 */
[----:B------:R-:W-:Y:S01]  /*a3d0*/  CS2R R102, SRZ ;  /* 0x0000000000667805 */ /* 0x000fe2000001ff00 */
[----:B------:R-:W-:-:S09]  /*a3e0*/  CS2R R100, SRZ ;  /* 0x0000000000647805 */ /* 0x000fd2000001ff00 */
[C---:B------:R-:W-:Y:S01]  /*a3f0*/  @!P0 IMAD.SHL.U32 R17, R83.reuse, 0x2, RZ ;  /* 0x0000000253118824 */ /* 0x040fe200078e00ff */
[----:B------:R-:W-:-:S04]  /*a400*/  @!P0 SHF.L.U64.HI R16, R83, 0x1, R111 ;  /* 0x0000000153108819 */ /* 0x000fc8000001026f */
[----:B--2---:R-:W-:-:S05]  /*a410*/  @!P0 IADD3 R22, P1, R20, R17, RZ ;  /* 0x0000001114168210 */ /* 0x004fca0007f3e0ff */
[----:B---3--:R-:W-:Y:S01]  /*a420*/  @!P0 IMAD.X R23, R21, 0x1, R16, P1 ;  /* 0x0000000115178824 */ /* 0x008fe200008e0610 */
[----:B----4-:R-:W-:-:S04]  /*a430*/  @!P0 IADD3 R24, P1, R18, R17, RZ ;  /* 0x0000001112188210 */ /* 0x010fc80007f3e0ff */
[----:B------:R2:W5:Y:S01]  /*a440*/  @!P0 LD.E.128 R104, [R22.64] ;  /* 0x0000000816688980 */ /* 0x000562000c101d00 */
[----:B-1----:R-:W-:-:S05]  /*a450*/  @!P0 IMAD.X R25, R19, 0x1, R16, P1 ;  /* 0x0000000113198824 */ /* 0x002fca00008e0610 */
        /* <DEDUP_REMOVED lines=13> */
.L_x_639:
[----:B------:R-:W-:Y:S05]  /*a530*/  BSYNC B0 ;  /* 0x0000000000007941 */ /* 0x000fea0003800000 */
.L_x_638:
[----:B------:R-:W-:Y:S01]  /*a540*/  ISETP.NE.AND P0, PT, R15, RZ, PT ;  /* 0x000000ff0f00720c */ /* 0x000fe20003f05270 */
[----:B--2--5:R-:W-:Y:S01]  /*a550*/  IMAD.MOV.U32 R16, RZ, RZ, R94 ;  /* 0x000000ffff107224 */ /* 0x024fe200078e005e */
[----:B------:R-:W-:Y:S01]  /*a560*/  MOV R17, R93 ;  /* 0x0000005d00117202 */ /* 0x000fe20000000f00 */
[----:B------:R-:W-:Y:S01]  /*a570*/  IMAD.MOV.U32 R15, RZ, RZ, R95 ;  /* 0x000000ffff0f7224 */ /* 0x000fe200078e005f */
[----:B------:R2:W4:Y:S02]  /*a580*/  SHFL.IDX PT, R23, R13, 0x1, 0x181f ;  /* 0x00381f000d177f89 */ /* 0x00052400000e0000 */
[----:B----4-:R-:W-:Y:S01]  /*a590*/  IMAD.MOV.U32 R18, RZ, RZ, R92 ;  /* 0x000000ffff127224 */ /* 0x010fe200078e005c */
        /* <DEDUP_REMOVED lines=39> */
[----:B----4-:R-:W-:-:S05]  /*a810*/  @!P0 IADD3 R18, P1, R22, R15, RZ ;  /* 0x0000000f16128210 */ /* 0x010fca0007f3e0ff */
[----:B-1----:R-:W-:Y:S01]  /*a820*/  @!P0 IMAD.X R19, R23, 0x1, R16, P1 ;  /* 0x0000000117138824 */ /* 0x002fe200008e0610 */
[----:B------:R-:W-:-:S04]  /*a830*/  @!P0 IADD3 R24, P1, R20, R15, RZ ;  /* 0x0000000f14188210 */ /* 0x000fc80007f3e0ff */
[----:B------:R1:W5:Y:S01]  /*a840*/  @!P0 LD.E.128 R76, [R18.64] ;  /* 0x00000008124c8980 */ /* 0x000362000c101d00 */
[----:B---3--:R-:W-:-:S05]  /*a850*/  @!P0 IMAD.X R25, R21, 0x1, R16, P1 ;  /* 0x0000000115198824 */ /* 0x008fca00008e0610 */
        /* <DEDUP_REMOVED lines=13> */
.L_x_641:
[----:B------:R-:W-:Y:S05]  /*a930*/  BSYNC B0 ;  /* 0x0000000000007941 */ /* 0x000fea0003800000 */
.L_x_640:
[----:B------:R-:W-:Y:S01]  /*a940*/  ISETP.NE.AND P0, PT, R10, RZ, PT ;  /* 0x000000ff0a00720c */ /* 0x000fe20003f05270 */
[----:B-----5:R-:W-:Y:S01]  /*a950*/  IMAD.MOV.U32 R17, RZ, RZ, R62 ;  /* 0x000000ffff117224 */ /* 0x020fe200078e003e */
[----:B------:R-:W-:Y:S01]  /*a960*/  MOV R10, R61 ;  /* 0x0000003d000a7202 */ /* 0x000fe20000000f00 */
[----:B------:R-:W-:Y:S01]  /*a970*/  IMAD.MOV.U32 R16, RZ, RZ, R63 ;  /* 0x000000ffff107224 */ /* 0x000fe200078e003f */
[----:B-1-3--:R1:W3:Y:S01]  /*a980*/  SHFL.IDX PT, R21, R13, 0x2, 0x181f ;  /* 0x00581f000d157f89 */ /* 0x00a2e200000e0000 */
        /* <DEDUP_REMOVED lines=35> */
[----:B--23--:R-:W-:Y:S01]  /*abc0*/  ISETP.GE.AND P0, PT, R83, c[0x0][0x27c], PT ;  /* 0x00009f0053007a0c */ /* 0x00cfe20003f06270 */
[----:B------:R-:W-:Y:S01]  /*abd0*/  CS2R R46, SRZ ;  /* 0x00000000002e7805 */ /* 0x000fe2000001ff00 */
[----:B------:R-:W-:Y:S01]  /*abe0*/  CS2R R44, SRZ ;  /* 0x00000000002c7805 */ /* 0x000fe2000001ff00 */
[----:B------:R-:W-:Y:S01]  /*abf0*/  CS2R R42, SRZ ;  /* 0x00000000002a7805 */ /* 0x000fe2000001ff00 */
[----:B------:R-:W-:-:S09]  /*ac00*/  CS2R R40, SRZ ;  /* 0x0000000000287805 */ /* 0x000fd2000001ff00 */
[C---:B------:R-:W-:Y:S01]  /*ac10*/  @!P0 IMAD.SHL.U32 R10, R83.reuse, 0x2, RZ ;  /* 0x00000002530a8824 */ /* 0x040fe200078e00ff */
[----:B------:R-:W-:-:S04]  /*ac20*/  @!P0 SHF.L.U64.HI R15, R83, 0x1, R111 ;  /* 0x00000001530f8819 */ /* 0x000fc8000001026f */
[----:B------:R-:W-:-:S05]  /*ac30*/  @!P0 IADD3 R16, P1, R20, R10, RZ ;  /* 0x0000000a14108210 */ /* 0x000fca0007f3e0ff */
[----:B------:R-:W-:Y:S01]  /*ac40*/  @!P0 IMAD.X R17, R21, 0x1, R15, P1 ;  /* 0x0000000115118824 */ /* 0x000fe200008e060f */
[----:B-1--4-:R-:W-:-:S04]  /*ac50*/  @!P0 IADD3 R22, P1, R18, R10, RZ ;  /* 0x0000000a12168210 */ /* 0x012fc80007f3e0ff */
[----:B------:R1:W5:Y:S01]  /*ac60*/  @!P0 LD.E.128 R44, [R16.64] ;  /* 0x00000008102c8980 */ /* 0x000362000c101d00 */
[----:B------:R-:W-:-:S05]  /*ac70*/  @!P0 IMAD.X R23, R19, 0x1, R15, P1 ;  /* 0x0000000113178824 */ /* 0x000fca00008e060f */
        /* <DEDUP_REMOVED lines=13> */
.L_x_643:
[----:B--23--:R-:W-:Y:S05]  /*ad50*/  BSYNC B0 ;  /* 0x0000000000007941 */ /* 0x00cfea0003800000 */
.L_x_642:
[----:B------:R-:W-:Y:S01]  /*ad60*/  ISETP.NE.AND P0, PT, R9, RZ, PT ;  /* 0x000000ff0900720c */ /* 0x000fe20003f05270 */
[----:B-----5:R-:W-:Y:S01]  /*ad70*/  IMAD.MOV.U32 R10, RZ, RZ, R38 ;  /* 0x000000ffff0a7224 */ /* 0x020fe200078e0026 */
[----:B------:R-:W-:Y:S01]  /*ad80*/  MOV R15, R37 ;  /* 0x00000025000f7202 */ /* 0x000fe20000000f00 */
[----:B------:R-:W-:Y:S01]  /*ad90*/  IMAD.MOV.U32 R9, RZ, RZ, R39 ;  /* 0x000000ffff097224 */ /* 0x000fe200078e0027 */
[----:B------:R2:W3:Y:S01]  /*ada0*/  SHFL.IDX PT, R67, R11, 0x3, 0x181f ;  /* 0x00781f000b437f89 */ /* 0x0004e200000e0000 */
        /* <DEDUP_REMOVED lines=14> */
[----:B------:R-:W3:Y:S01]  /*ae90*/  SHFL.IDX PT, R14, R14, 0x3, 0x181f ;  /* 0x00781f000e0e7f89 */ /* 0x000ee200000e0000 */
[----:B------:R-:W-:Y:S01]  /*aea0*/  PRMT R99, R15, 0x5410, R16 ;  /* 0x000054100f637816 */ /* 0x000fe20000000010 */
[----:B------:R-:W-:Y:S01]  /*aeb0*/  CS2R R24, SRZ ;  /* 0x0000000000187805 */ /* 0x000fe2000001ff00 */
[----:B------:R-:W-:Y:S01]  /*aec0*/  PRMT R86, R9, 0x5410, R10 ;  /* 0x0000541009567816 */ /* 0x000fe2000000000a */
[----:B------:R-:W-:Y:S01]  /*aed0*/  IMAD.MOV.U32 R10, RZ, RZ, R32 ;  /* 0x000000ffff0a7224 */ /* 0x000fe200078e0020 */
[----:B------:R3:W3:Y:S01]  /*aee0*/  SHFL.IDX PT, R15, R13, 0x3, 0x181f ;  /* 0x00781f000d0f7f89 */ /* 0x0006e200000e0000 */
[----:B------:R-:W-:Y:S01]  /*aef0*/  IMAD.MOV.U32 R9, RZ, RZ, R33 ;  /* 0x000000ffff097224 */ /* 0x000fe200078e0021 */
[----:B----4-:R-:W-:Y:S01]  /*af00*/  CS2R R22, SRZ ;  /* 0x0000000000167805 */ /* 0x010fe2000001ff00 */
[----:B--2---:R-:W-:Y:S01]  /*af10*/  IMAD.MOV.U32 R11, RZ, RZ, R43 ;  /* 0x000000ffff0b7224 */ /* 0x004fe200078e002b */
[----:B------:R-:W-:Y:S01]  /*af20*/  CS2R R20, SRZ ;  /* 0x0000000000147805 */ /* 0x000fe2000001ff00 */
[----:B------:R-:W-:Y:S01]  /*af30*/  CS2R R18, SRZ ;  /* 0x0000000000127805 */ /* 0x000fe2000001ff00 */
[----:B------:R-:W-:Y:S01]  /*af40*/  PRMT R85, R9, 0x5410, R10 ;  /* 0x0000541009557816 */ /* 0x000fe2000000000a */
[----:B------:R-:W-:Y:S01]  /*af50*/  IMAD.MOV.U32 R10, RZ, RZ, R40 ;  /* 0x000000ffff0a7224 */ /* 0x000fe200078e0028 */
[----:B------:R-:W-:Y:S01]  /*af60*/  MOV R9, R41 ;  /* 0x0000002900097202 */ /* 0x000fe20000000f00 */
[----:B------:R-:W-:-:S03]  /*af70*/  CS2R R16, SRZ ;  /* 0x0000000000107805 */ /* 0x000fc6000001ff00 */
[----:B------:R-:W-:Y:S02]  /*af80*/  PRMT R97, R9, 0x5410, R10 ;  /* 0x0000541009617816 */ /* 0x000fe4000000000a */
[----:B-1----:R-:W-:-:S04]  /*af90*/  MOV R12, R42 ;  /* 0x0000002a000c7202 */ /* 0x002fc80000000f00 */
[----:B------:R-:W-:Y:S01]  /*afa0*/  PRMT R98, R11, 0x5410, R12 ;  /* 0x000054100b627816 */ /* 0x000fe2000000000c */
[----:B------:R-:W-:Y:S05]  /*afb0*/  @P0 BRA `(.L_x_645) ;  /* 0x0000019000000947 */ /* 0x000fea0003800000 */
[----:B------:R-:W-:Y:S01]  /*afc0*/  ISETP.GE.AND P0, PT, R83, c[0x0][0x27c], PT ;  /* 0x00009f0053007a0c */ /* 0x000fe20003f06270 */
        /* <DEDUP_REMOVED lines=10> */
[----:B---3--:R-:W-:-:S05]  /*b070*/  @!P0 IADD3 R12, P1, R14, R9, RZ ;  /* 0x000000090e0c8210 */ /* 0x008fca0007f3e0ff */
[----:B------:R-:W-:Y:S01]  /*b080*/  @!P0 IMAD.X R13, R15, 0x1, R10, P1 ;  /* 0x000000010f0d8824 */ /* 0x000fe200008e060a */
[----:B------:R-:W-:-:S04]  /*b090*/  @!P0 IADD3 R80, P1, R66, R9, RZ ;  /* 0x0000000942508210 */ /* 0x000fc80007f3e0ff */
[----:B------:R1:W5:Y:S01]  /*b0a0*/  @!P0 LD.E.128 R24, [R12.64] ;  /* 0x000000080c188980 */ /* 0x000362000c101d00 */
[----:B------:R-:W-:Y:S01]  /*b0b0*/  @!P0 IMAD.X R81, R67, 0x1, R10, P1 ;  /* 0x0000000143518824 */ /* 0x000fe200008e060a */
        /* <DEDUP_REMOVED lines=9> */
.L_x_645:
[----:B------:R-:W-:Y:S05]  /*b150*/  BSYNC B0 ;  /* 0x0000000000007941 */ /* 0x000fea0003800000 */
.L_x_644:
[----:B-----5:R-:W-:Y:S01]  /*b160*/  IMAD.MOV.U32 R9, RZ, RZ, R30 ;  /* 0x000000ffff097224 */ /* 0x020fe200078e001e */
[----:B------:R-:W-:-:S04]  /*b170*/  DEPBAR.LE SB0, 0x1 ;  /* 0x000080400000791a */ /* 0x000fc80000000000 */
[----:B-1----:R-:W-:Y:S01]  /*b180*/  IMAD.MOV.U32 R12, RZ, RZ, R31 ;  /* 0x000000ffff0c7224 */ /* 0x002fe200078e001f */
[----:B------:R-:W-:Y:S01]  /*b190*/  BSSY B1, `(.L_x_646) ;  /* 0x00000eb000017945 */ /* 0x000fe20003800000 */
[----:B------:R-:W-:Y:S01]  /*b1a0*/  IMAD.IADD R84, R8, 0x1, -R149 ;  /* 0x0000000108547824 */ /* 0x000fe200078e0a95 */
[----:B------:R-:W-:Y:S01]  /*b1b0*/  MOV R8, R21 ;  /* 0x0000001500087202 */ /* 0x000fe20000000f00 */
[----:B------:R-:W-:Y:S01]  /*b1c0*/  IMAD.MOV.U32 R11, RZ, RZ, R28 ;  /* 0x000000ffff0b7224 */ /* 0x000fe200078e001c */
[----:B---3--:R-:W-:Y:S01]  /*b1d0*/  PRMT R67, R12, 0x5410, R9 ;  /* 0x000054100c437816 */ /* 0x008fe20000000009 */
[----:B------:R-:W-:Y:S01]  /*b1e0*/  IMAD.MOV.U32 R10, RZ, RZ, R29 ;  /* 0x000000ffff0a7224 */ /* 0x000fe200078e001d */
[----:B------:R-:W-:Y:S01]  /*b1f0*/  MOV R9, R26 ;  /* 0x0000001a00097202 */ /* 0x000fe20000000f00 */
[----:B------:R-:W-:Y:S01]  /*b200*/  IMAD.MOV.U32 R12, RZ, RZ, R27 ;  /* 0x000000ffff0c7224 */ /* 0x000fe200078e001b */
[----:B------:R-:W-:Y:S02]  /*b210*/  IMNMX R84, R84, 0x80, PT ;  /* 0x0000008054547817 */ /* 0x000fe40003800200 */
[----:B------:R-:W-:Y:S01]  /*b220*/  PRMT R66, R10, 0x5410, R11 ;  /* 0x000054100a427816 */ /* 0x000fe2000000000b */
[----:B------:R-:W-:Y:S01]  /*b230*/  IMAD.MOV.U32 R11, RZ, RZ, R24 ;  /* 0x000000ffff0b7224 */ /* 0x000fe200078e0018 */
[----:B------:R-:W-:Y:S01]  /*b240*/  PRMT R82, R82, 0x5410, R9 ;  /* 0x0000541052527816 */ /* 0x000fe20000000009 */
[----:B------:R-:W-:Y:S01]  /*b250*/  IMAD.MOV.U32 R10, RZ, RZ, R25 ;  /* 0x000000ffff0a7224 */ /* 0x000fe200078e0019 */
[----:B------:R-:W-:Y:S01]  /*b260*/  MOV R9, R22 ;  /* 0x0000001600097202 */ /* 0x000fe20000000f00 */
[----:B------:R-:W-:Y:S01]  /*b270*/  BAR.SYNC.DEFER_BLOCKING 0x0 ;  /* 0x0000000000007b1d */ /* 0x000fe20000010000 */
[----:B------:R-:W-:-:S02]  /*b280*/  ISETP.GE.AND P0, PT, R48, R84, PT ;  /* 0x000000543000720c */ /* 0x000fc40003f06270 */
[----:B------:R-:W-:Y:S01]  /*b290*/  PRMT R81, R10, 0x5410, R11 ;  /* 0x000054100a517816 */ /* 0x000fe2000000000b */
[----:B------:R-:W-:Y:S01]  /*b2a0*/  IMAD.MOV.U32 R10, RZ, RZ, R23 ;  /* 0x000000ffff0a7224 */ /* 0x000fe200078e0017 */
        /* <DEDUP_REMOVED lines=19> */
[----:B------:R-:W-:Y:S01]  /*b3e0*/  SHF.R.U64 R100, R100, 0x10, R101 ;  /* 0x0000001064647819 */ /* 0x000fe20000001265 */
[----:B------:R-:W-:Y:S01]  /*b3f0*/  HADD2.F32 R137, -RZ, R129.H0_H0 ;  /* 0x20000081ff897230 */ /* 0x000fe20000004100 */
[----:B------:R-:W-:Y:S01]  /*b400*/  SHF.R.S32.HI R9, RZ, 0x1f, R10 ;  /* 0x0000001fff097819 */ /* 0x000fe2000001140a */
[----:B------:R-:W-:Y:S01]  /*b410*/  HADD2.F32 R143, -RZ, R131.H0_H0 ;  /* 0x20000083ff8f7230 */ /* 0x000fe20000004100 */
[----:B------:R-:W-:Y:S01]  /*b420*/  SHF.L.U32 R8, R10, 0x3, RZ ;  /* 0x000000030a087819 */ /* 0x000fe200000006ff */
[----:B------:R-:W-:Y:S01]  /*b430*/  HADD2.F32 R129, -RZ, R129.H1_H1 ;  /* 0x30000081ff817230 */ /* 0x000fe20000004100 */
[----:B------:R-:W-:Y:S01]  /*b440*/  LEA.HI R9, R9, R10, RZ, 0x3 ;  /* 0x0000000a09097211 */ /* 0x000fe200078f18ff */
[----:B------:R-:W-:Y:S01]  /*b450*/  HADD2.F32 R144, -RZ, R131.H1_H1 ;  /* 0x30000083ff907230 */ /* 0x000fe20000004100 */
[----:B------:R-:W-:Y:S01]  /*b460*/  LOP3.LUT R8, R125, 0x38, R8, 0xf8, !PT ;  /* 0x000000387d087812 */ /* 0x000fe200078ef808 */
[----:B------:R-:W-:Y:S01]  /*b470*/  HADD2.F32 R100, -RZ, R100.H0_H0 ;  /* 0x20000064ff647230 */ /* 0x000fe20000004100 */
[----:B------:R-:W-:-:S02]  /*b480*/  SHF.L.U32 R9, R9, 0xa, RZ ;  /* 0x0000000a09097819 */ /* 0x000fc400000006ff */
[----:B------:R-:W-:Y:S02]  /*b490*/  LOP3.LUT R8, R8, R124, RZ, 0x3c, !PT ;  /* 0x0000007c08087212 */ /* 0x000fe400078e3cff */
[----:B------:R-:W-:Y:S02]  /*b4a0*/  LOP3.LUT R9, R9, 0x7fffe000, RZ, 0xc0, !PT ;  /* 0x7fffe00009097812 */ /* 0x000fe400078ec0ff */
[----:B------:R-:W-:Y:S02]  /*b4b0*/  SHF.R.U32.HI R133, RZ, 0x10, R101 ;  /* 0x00000010ff857819 */ /* 0x000fe40000011665 */
[----:B------:R-:W-:Y:S02]  /*b4c0*/  IADD3 R8, R8, R9, R123 ;  /* 0x0000000908087210 */ /* 0x000fe40007ffe07b */
[----:B------:R-:W-:Y:S01]  /*b4d0*/  SHF.R.U64 R101, R106, 0x10, R107 ;  /* 0x000000106a657819 */ /* 0x000fe2000000126b */
[----:B------:R-:W-:Y:S01]  /*b4e0*/  HADD2.F32 R133, -RZ, R133.H0_H0 ;  /* 0x20000085ff857230 */ /* 0x000fe20000004100 */
        /* <DEDUP_REMOVED lines=9> */
[----:B------:R-:W-:-:S03]  /*b580*/  SHF.R.U32.HI R103, RZ, 0x10, R103 ;  /* 0x00000010ff677819 */ /* 0x000fc60000011667 */
[----:B------:R-:W-:Y:S02]  /*b590*/  HADD2.F32 R102, -RZ, R102.H0_H0 ;  /* 0x20000066ff667230 */ /* 0x000fe40000004100 */
[----:B------:R-:W-:Y:S02]  /*b5a0*/  HADD2.F32 R147, -RZ, R103.H0_H0 ;  /* 0x20000067ff937230 */ /* 0x000fe40000004100 */
[--C-:B-1----:R-:W-:Y:S02]  /*b5b0*/  HADD2.F32 R107, -RZ, R13.reuse.H0_H0 ;  /* 0x2000000dff6b7230 */ /* 0x102fe40000004100 */
[----:B------:R-:W-:Y:S02]  /*b5c0*/  HADD2.F32 R13, -RZ, R13.H1_H1 ;  /* 0x3000000dff0d7230 */ /* 0x000fe40000004100 */
[--C-:B------:R-:W-:Y:S01]  /*b5d0*/  HADD2.F32 R134, -RZ, R12.reuse.H0_H0 ;  /* 0x2000000cff867230 */ /* 0x100fe20000004100 */
[----:B------:R-:W-:Y:S01]  /*b5e0*/  FMUL.FTZ R142, R107, R137 ;  /* 0x000000896b8e7220 */ /* 0x000fe20000410000 */
[----:B------:R-:W-:-:S02]  /*b5f0*/  HADD2.F32 R135, -RZ, R12.H1_H1 ;  /* 0x3000000cff877230 */ /* 0x000fc40000004100 */
[--C-:B------:R-:W-:Y:S01]  /*b600*/  HADD2.F32 R12, -RZ, R14.reuse.H0_H0 ;  /* 0x2000000eff0c7230 */ /* 0x100fe20000004100 */
[----:B------:R-:W-:Y:S01]  /*b610*/  FMUL.FTZ R131, R134, R129 ;  /* 0x0000008186837220 */ /* 0x000fe20000410000 */
[----:B------:R-:W-:Y:S02]  /*b620*/  HADD2.F32 R136, -RZ, R14.H1_H1 ;  /* 0x3000000eff887230 */ /* 0x000fe40000004100 */
[--C-:B------:R-:W-:Y:S02]  /*b630*/  HADD2.F32 R14, -RZ, R15.reuse.H0_H0 ;  /* 0x2000000fff0e7230 */ /* 0x100fe40000004100 */
[----:B------:R-:W-:Y:S02]  /*b640*/  HADD2.F32 R15, -RZ, R15.H1_H1 ;  /* 0x3000000fff0f7230 */ /* 0x000fe40000004100 */
[--C-:B--2---:R-:W-:Y:S02]  /*b650*/  HADD2.F32 R138, -RZ, R9.reuse.H0_H0 ;  /* 0x20000009ff8a7230 */ /* 0x104fe40000004100 */
[----:B------:R-:W-:-:S02]  /*b660*/  HADD2.F32 R9, -RZ, R9.H1_H1 ;  /* 0x30000009ff097230 */ /* 0x000fc40000004100 */
[--C-:B------:R-:W-:Y:S01]  /*b670*/  HADD2.F32 R139, -RZ, R8.reuse.H0_H0 ;  /* 0x20000008ff8b7230 */ /* 0x100fe20000004100 */
[C---:B------:R-:W-:Y:S01]  /*b680*/  FMUL.FTZ R137, R138.reuse, R137 ;  /* 0x000000898a897220 */ /* 0x040fe20000410000 */
[----:B------:R-:W-:Y:S01]  /*b690*/  HADD2.F32 R140, -RZ, R8.H1_H1 ;  /* 0x30000008ff8c7230 */ /* 0x000fe20000004100 */
[----:B------:R-:W-:Y:S01]  /*b6a0*/  FFMA.FTZ R142, R138, R143, R142 ;  /* 0x0000008f8a8e7223 */ /* 0x000fe2000001008e */
[----:B------:R-:W-:Y:S01]  /*b6b0*/  HADD2.F32 R138, -RZ, R105.H0_H0 ;  /* 0x20000069ff8a7230 */ /* 0x000fe20000004100 */
[-C--:B------:R-:W-:Y:S01]  /*b6c0*/  FMUL.FTZ R105, R13, R133.reuse ;  /* 0x000000850d697220 */ /* 0x080fe20000410000 */
[--C-:B------:R-:W-:Y:S01]  /*b6d0*/  HADD2.F32 R8, -RZ, R10.reuse.H0_H0 ;  /* 0x2000000aff087230 */ /* 0x100fe20000004100 */
[C---:B------:R-:W-:Y:S01]  /*b6e0*/  FMUL.FTZ R133, R9.reuse, R133 ;  /* 0x0000008509857220 */ /* 0x040fe20000410000 */
[----:B------:R-:W-:Y:S01]  /*b6f0*/  HADD2.F32 R141, -RZ, R10.H1_H1 ;  /* 0x3000000aff8d7230 */ /* 0x000fe20000004100 */
[----:B------:R-:W-:Y:S01]  /*b700*/  FFMA.FTZ R9, R9, R138, R105 ;  /* 0x0000008a09097223 */ /* 0x000fe20000010069 */
[--C-:B------:R-:W-:Y:S01]  /*b710*/  HADD2.F32 R105, -RZ, R130.reuse.H1_H1 ;  /* 0x30000082ff697230 */ /* 0x100fe20000004100 */
[C---:B------:R-:W-:Y:S01]  /*b720*/  FMUL.FTZ R129, R139.reuse, R129 ;  /* 0x000000818b817220 */ /* 0x040fe20000410000 */
[----:B------:R-:W-:Y:S01]  /*b730*/  HADD2.F32 R130, -RZ, R130.H0_H0 ;  /* 0x20000082ff827230 */ /* 0x000fe20000004100 */
[----:B------:R-:W-:Y:S01]  /*b740*/  FFMA.FTZ R131, R139, R144, R131 ;  /* 0x000000908b837223 */ /* 0x000fe20000010083 */
[--C-:B------:R-:W-:Y:S01]  /*b750*/  HADD2.F32 R139, -RZ, R132.reuse.H1_H1 ;  /* 0x30000084ff8b7230 */ /* 0x100fe20000004100 */
[-C--:B------:R-:W-:Y:S01]  /*b760*/  FMUL.FTZ R146, R12, R105.reuse ;  /* 0x000000690c927220 */ /* 0x080fe20000410000 */
[--C-:B------:R-:W-:Y:S01]  /*b770*/  HADD2.F32 R10, -RZ, R11.reuse.H0_H0 ;  /* 0x2000000bff0a7230 */ /* 0x100fe20000004100 */
[C---:B------:R-:W-:Y:S01]  /*b780*/  FMUL.FTZ R105, R8.reuse, R105 ;  /* 0x0000006908697220 */ /* 0x040fe20000410000 */
[----:B------:R-:W-:Y:S01]  /*b790*/  HADD2.F32 R11, -RZ, R11.H1_H1 ;  /* 0x3000000bff0b7230 */ /* 0x000fe20000004100 */
[----:B------:R-:W-:Y:S01]  /*b7a0*/  FFMA.FTZ R103, R8, R139, R146 ;  /* 0x0000008b08677223 */ /* 0x000fe20000010092 */
[----:B------:R-:W-:Y:S01]  /*b7b0*/  HADD2.F32 R132, -RZ, R132.H0_H0 ;  /* 0x20000084ff847230 */ /* 0x000fe20000004100 */
[----:B------:R-:W-:Y:S01]  /*b7c0*/  FMUL.FTZ R145, R14, R130 ;  /* 0x000000820e917220 */ /* 0x000fe20000410000 */
[----:B------:R-:W-:Y:S01]  /*b7d0*/  F2FP.PACK_AB R9, R9, R142 ;  /* 0x0000008e0909723e */ /* 0x000fe200000000ff */
[----:B------:R-:W-:-:S02]  /*b7e0*/  FMUL.FTZ R8, R15, R147 ;  /* 0x000000930f087220 */ /* 0x000fc40000410000 */
[C---:B------:R-:W-:Y:S02]  /*b7f0*/  FMUL.FTZ R147, R11.reuse, R147 ;  /* 0x000000930b937220 */ /* 0x040fe40000410000 */
[C---:B------:R-:W-:Y:S02]  /*b800*/  FMUL.FTZ R130, R10.reuse, R130 ;  /* 0x000000820a827220 */ /* 0x040fe40000410000 */
[----:B------:R-:W-:Y:S02]  /*b810*/  FFMA.FTZ R145, R10, R132, R145 ;  /* 0x000000840a917223 */ /* 0x000fe40000010091 */
[----:B------:R-:W-:Y:S02]  /*b820*/  FFMA.FTZ R11, R11, R106, R8 ;  /* 0x0000006a0b0b7223 */ /* 0x000fe40000010008 */
        /* <DEDUP_REMOVED lines=18> */
[----:B------:R-:W-:Y:S02]  /*b950*/  F2FP.PACK_AB R14, R14, R105 ;  /* 0x000000690e0e723e */ /* 0x000fe400000000ff */
[----:B------:R-:W-:-:S02]  /*b960*/  F2FP.PACK_AB R8, R8, R131 ;  /* 0x000000830808723e */ /* 0x000fc400000000ff */
[----:B------:R-:W-:Y:S01]  /*b970*/  F2FP.PACK_AB R10, R10, R103 ;  /* 0x000000670a0a723e */ /* 0x000fe200000000ff */
[----:B------:R1:W-:Y:S04]  /*b980*/  STS.128 [R126+0x10080], R12 ;  /* 0x0100800c7e007388 */ /* 0x0003e80000000c00 */
[----:B------:R1:W-:Y:S02]  /*b990*/  STS.128 [R127+0x10080], R8 ;  /* 0x010080087f007388 */ /* 0x0003e40000000c00 */
.L_x_649:
[----:B------:R-:W-:Y:S05]  /*b9a0*/  BSYNC B0 ;  /* 0x0000000000007941 */ /* 0x000fea0003800000 */
.L_x_648:
[----:B------:R-:W-:-:S13]  /*b9b0*/  ISETP.GE.AND P0, PT, R70, c[0x0][0x27c], PT ;  /* 0x00009f0046007a0c */ /* 0x000fda0003f06270 */
[----:B------:R-:W-:Y:S05]  /*b9c0*/  @P0 BRA `(.L_x_647) ;  /* 0x0000067000000947 */ /* 0x000fea0003800000 */
[----:B-1----:R-:W-:Y:S01]  /*b9d0*/  SHF.R.S32.HI R11, RZ, 0x1f, R70 ;  /* 0x0000001fff0b7819 */ /* 0x002fe20000011446 */
[----:B------:R-:W-:Y:S01]  /*b9e0*/  HADD2.F32 R106, -RZ, R119.H0_H0 ;  /* 0x20000077ff6a7230 */ /* 0x000fe20000004100 */
[----:B------:R-:W-:Y:S01]  /*b9f0*/  SHF.R.U64 R88, R88, 0x10, R89 ;  /* 0x0000001058587819 */ /* 0x000fe20000001259 */
[----:B------:R-:W-:Y:S01]  /*ba00*/  HADD2.F32 R127, -RZ, R121.H0_H0 ;  /* 0x20000079ff7f7230 */ /* 0x000fe20000004100 */
[CC--:B------:R-:W-:Y:S01]  /*ba10*/  LEA.HI R10, R11.reuse, R70.reuse, RZ, 0x3 ;  /* 0x000000460b0a7211 */ /* 0x0c0fe200078f18ff */
[--C-:B------:R-:W-:Y:S01]  /*ba20*/  HADD2.F32 R130, -RZ, R122.reuse.H0_H0 ;  /* 0x2000007aff827230 */ /* 0x100fe20000004100 */
[----:B------:R-:W-:Y:S01]  /*ba30*/  LEA.HI R11, R11, R70, RZ, 0x6 ;  /* 0x000000460b0b7211 */ /* 0x000fe200078f30ff */
[----:B------:R-:W-:Y:S01]  /*ba40*/  HADD2.F32 R119, -RZ, R119.H1_H1 ;  /* 0x30000077ff777230 */ /* 0x000fe20000004100 */
[----:B------:R-:W-:Y:S01]  /*ba50*/  LEA.HI.SX32 R128, R10, R128, 0x1d ;  /* 0x000000800a807211 */ /* 0x000fe200078feaff */
[----:B------:R-:W-:Y:S01]  /*ba60*/  HADD2.F32 R121, -RZ, R121.H1_H1 ;  /* 0x30000079ff797230 */ /* 0x000fe20000004100 */
[----:B------:R-:W-:Y:S01]  /*ba70*/  SHF.L.U32 R11, R11, 0x7, RZ ;  /* 0x000000070b0b7819 */ /* 0x000fe200000006ff */
[----:B------:R-:W-:Y:S01]  /*ba80*/  HADD2.F32 R122, -RZ, R122.H1_H1 ;  /* 0x3000007aff7a7230 */ /* 0x000fe20000004100 */
[----:B------:R-:W-:-:S02]  /*ba90*/  SHF.R.S32.HI R8, RZ, 0x1f, R128 ;  /* 0x0000001fff087819 */ /* 0x000fc40000011480 */
[----:B------:R-:W-:Y:S02]  /*baa0*/  LOP3.LUT R10, R125, 0x38, R10, 0xf8, !PT ;  /* 0x000000387d0a7812 */ /* 0x000fe400078ef80a */
[----:B------:R-:W-:Y:S02]  /*bab0*/  SHF.L.U32 R9, R128, 0x3, RZ ;  /* 0x0000000380097819 */ /* 0x000fe400000006ff */
[----:B------:R-:W-:Y:S01]  /*bac0*/  LEA.HI R8, R8, R128, RZ, 0x3 ;  /* 0x0000008008087211 */ /* 0x000fe200078f18ff */
[----:B------:R-:W-:Y:S01]  /*bad0*/  HADD2.F32 R128, -RZ, R120.H0_H0 ;  /* 0x20000078ff807230 */ /* 0x000fe20000004100 */
        /* <DEDUP_REMOVED lines=9> */
[----:B------:R-:W-:Y:S01]  /*bb70*/  SHF.R.U32.HI R102, RZ, 0x10, R89 ;  /* 0x00000010ff667819 */ /* 0x000fe20000011659 */
[----:B------:R-:W1:Y:S01]  /*bb80*/  LDS.128 R12, [R100+0x10080] ;  /* 0x01008000640c7984 */ /* 0x000e620000000c00 */
[----:B------:R-:W-:Y:S02]  /*bb90*/  SHF.L.U32 R101, R8, 0x1, RZ ;  /* 0x0000000108657819 */ /* 0x000fe400000006ff */
[--C-:B------:R-:W-:Y:S01]  /*bba0*/  SHF.R.U64 R89, R94, 0x10, R95.reuse ;  /* 0x000000105e597819 */ /* 0x100fe2000000125f */
[----:B------:R-:W-:Y:S01]  /*bbb0*/  HADD2.F32 R102, -RZ, R102.H0_H0 ;  /* 0x20000066ff667230 */ /* 0x000fe20000004100 */
[----:B------:R-:W-:Y:S01]  /*bbc0*/  SHF.R.U32.HI R94, RZ, 0x10, R95 ;  /* 0x00000010ff5e7819 */ /* 0x000fe2000001165f */
[----:B------:R-:W2:Y:S01]  /*bbd0*/  LDS.128 R8, [R101+0x10080] ;  /* 0x0100800065087984 */ /* 0x000ea20000000c00 */
[--C-:B------:R-:W-:Y:S01]  /*bbe0*/  SHF.R.U64 R92, R92, 0x10, R93.reuse ;  /* 0x000000105c5c7819 */ /* 0x100fe2000000125d */
[----:B------:R-:W-:Y:S01]  /*bbf0*/  HADD2.F32 R89, -RZ, R89.H0_H0 ;  /* 0x20000059ff597230 */ /* 0x000fe20000004100 */
        /* <DEDUP_REMOVED lines=9> */
[----:B------:R-:W-:Y:S01]  /*bc90*/  HADD2.F32 R13, -RZ, R15.H0_H0 ;  /* 0x2000000fff0d7230 */ /* 0x000fe20000004100 */
[----:B------:R-:W-:Y:S01]  /*bca0*/  FMUL.FTZ R126, R95, R106 ;  /* 0x0000006a5f7e7220 */ /* 0x000fe20000410000 */
[----:B--2---:R-:W-:-:S02]  /*bcb0*/  HADD2.F32 R107, -RZ, R9.H0_H0 ;  /* 0x20000009ff6b7230 */ /* 0x004fc40000004100 */
[----:B------:R-:W-:Y:S01]  /*bcc0*/  HADD2.F32 R123, -RZ, R9.H1_H1 ;  /* 0x30000009ff7b7230 */ /* 0x000fe20000004100 */
[----:B------:R-:W-:Y:S01]  /*bcd0*/  FMUL.FTZ R129, R13, R128 ;  /* 0x000000800d817220 */ /* 0x000fe20000410000 */
[----:B------:R-:W-:Y:S01]  /*bce0*/  HADD2.F32 R9, -RZ, R11.H0_H0 ;  /* 0x2000000bff097230 */ /* 0x000fe20000004100 */
        /* <DEDUP_REMOVED lines=25> */
[----:B------:R-:W-:Y:S01]  /*be80*/  HADD2.F32 R124, -RZ, R88.H0_H0 ;  /* 0x20000058ff7c7230 */ /* 0x000fe20000004100 */
[----:B------:R-:W-:Y:S01]  /*be90*/  FMUL.FTZ R9, R12, R123 ;  /* 0x0000007b0c097220 */ /* 0x000fe20000410000 */
[----:B------:R-:W-:Y:S01]  /*bea0*/  F2FP.PACK_AB R11, R11, R129 ;  /* 0x000000810b0b723e */ /* 0x000fe200000000ff */
[----:B------:R-:W-:-:S02]  /*beb0*/  FMUL.FTZ R123, R8, R123 ;  /* 0x0000007b087b7220 */ /* 0x000fc40000410000 */
[----:B------:R-:W-:Y:S02]  /*bec0*/  FFMA.FTZ R88, R8, R122, R9 ;  /* 0x0000007a08587223 */ /* 0x000fe40000010009 */
[----:B------:R-:W-:Y:S02]  /*bed0*/  FMUL.FTZ R8, R105, R124 ;  /* 0x0000007c69087220 */ /* 0x000fe40000410000 */
[----:B------:R-:W-:Y:S02]  /*bee0*/  FMUL.FTZ R9, R14, R90 ;  /* 0x0000005a0e097220 */ /* 0x000fe40000410000 */
[----:B------:R-:W-:Y:S02]  /*bef0*/  FMUL.FTZ R124, R125, R124 ;  /* 0x0000007c7d7c7220 */ /* 0x000fe40000410000 */
[----:B------:R-:W-:Y:S02]  /*bf00*/  FMUL.FTZ R90, R10, R90 ;  /* 0x0000005a0a5a7220 */ /* 0x000fe40000410000 */
[----:B------:R-:W-:-:S02]  /*bf10*/  FFMA.FTZ R123, R12, R122, -R123 ;  /* 0x0000007a0c7b7223 */ /* 0x000fc4000001087b */
        /* <DEDUP_REMOVED lines=9> */
[----:B------:R-:W-:Y:S01]  /*bfb0*/  FFMA.FTZ R8, R125, R92, R8 ;  /* 0x0000005c7d087223 */ /* 0x000fe20000010008 */
[----:B------:R-:W-:Y:S01]  /*bfc0*/  F2FP.PACK_AB R12, R12, R119 ;  /* 0x000000770c0c723e */ /* 0x000fe200000000ff */
[----:B------:R-:W-:Y:S01]  /*bfd0*/  FFMA.FTZ R10, R10, R89, R9 ;  /* 0x000000590a0a7223 */ /* 0x000fe20000010009 */
[----:B------:R-:W-:Y:S02]  /*bfe0*/  F2FP.PACK_AB R14, R14, R123 ;  /* 0x0000007b0e0e723e */ /* 0x000fe400000000ff */
[----:B------:R-:W-:Y:S02]  /*bff0*/  F2FP.PACK_AB R9, R93, R126 ;  /* 0x0000007e5d09723e */ /* 0x000fe400000000ff */
[----:B------:R-:W-:Y:S01]  /*c000*/  F2FP.PACK_AB R8, R8, R120 ;  /* 0x000000780808723e */ /* 0x000fe200000000ff */
[----:B------:R1:W-:Y:S01]  /*c010*/  STS.128 [R100+0x10080], R12 ;  /* 0x0100800c64007388 */ /* 0x0003e20000000c00 */
[----:B------:R-:W-:-:S05]  /*c020*/  F2FP.PACK_AB R10, R10, R88 ;  /* 0x000000580a0a723e */ /* 0x000fca00000000ff */
[----:B------:R1:W-:Y:S02]  /*c030*/  STS.128 [R101+0x10080], R8 ;  /* 0x0100800865007388 */ /* 0x0003e40000000c00 */
.L_x_647:
[----:B------:R-:W-:Y:S05]  /*c040*/  BSYNC B1 ;  /* 0x0000000000017941 */ /* 0x000fea0003800000 */
.L_x_646:
[----:B------:R-:W-:Y:S01]  /*c050*/  IADD3 R88, R48, 0x20, RZ ;  /* 0x0000002030587810 */ /* 0x000fe20007ffe0ff */
[----:B------:R-:W-:Y:S03]  /*c060*/  BSSY B1, `(.L_x_650) ;  /* 0x00000db000017945 */ /* 0x000fe60003800000 */
[----:B------:R-:W-:-:S13]  /*c070*/  ISETP.GE.AND P0, PT, R88, R84, PT ;  /* 0x000000545800720c */ /* 0x000fda0003f06270 */
        /* <DEDUP_REMOVED lines=21> */
[----:B------:R-:W-:Y:S02]  /*c1d0*/  LEA.HI R8, R8, R10, RZ, 0x3 ;  /* 0x0000000a08087211 */ /* 0x000fe400078f18ff */
[----:B------:R-:W-:-:S02]  /*c1e0*/  LOP3.LUT R91, R91, R92, RZ, 0x3c, !PT ;  /* 0x0000005c5b5b7212 */ /* 0x000fc400078e3cff */
[----:B------:R-:W-:Y:S02]  /*c1f0*/  LOP3.LUT R9, R93, 0x38, R9, 0xf8, !PT ;  /* 0x000000385d097812 */ /* 0x000fe400078ef809 */
[----:B------:R-:W-:Y:S02]  /*c200*/  SHF.L.U32 R8, R8, 0xa, RZ ;  /* 0x0000000a08087819 */ /* 0x000fe400000006ff */
[----:B------:R-:W-:Y:S02]  /*c210*/  IADD3 R91, R88, R91, RZ ;  /* 0x0000005b585b7210 */ /* 0x000fe40007ffe0ff */
[----:B------:R-:W-:Y:S02]  /*c220*/  LOP3.LUT R9, R9, R92, RZ, 0x3c, !PT ;  /* 0x0000005c09097212 */ /* 0x000fe400078e3cff */
[----:B------:R-:W-:Y:S02]  /*c230*/  LOP3.LUT R8, R8, 0x7fffe000, RZ, 0xc0, !PT ;  /* 0x7fffe00008087812 */ /* 0x000fe400078ec0ff */
[----:B------:R-:W-:-:S02]  /*c240*/  SHF.L.U32 R91, R91, 0x1, RZ ;  /* 0x000000015b5b7819 */ /* 0x000fc400000006ff */
[----:B------:R-:W-:Y:S02]  /*c250*/  IADD3 R8, R9, R8, R88 ;  /* 0x0000000809087210 */ /* 0x000fe40007ffe058 */
[--C-:B------:R-:W-:Y:S01]  /*c260*/  SHF.R.U64 R72, R72, 0x10, R73.reuse ;  /* 0x0000001048487819 */ /* 0x100fe20000001249 */
[----:B------:R-:W1:Y:S01]  /*c270*/  LDS.128 R12, [R91+0x10080] ;  /* 0x010080005b0c7984 */ /* 0x000e620000000c00 */
        /* <DEDUP_REMOVED lines=42> */
[----:B------:R-:W-:Y:S01]  /*c520*/  FFMA.FTZ R13, R13, R103, -R94 ;  /* 0x000000670d0d7223 */ /* 0x000fe2000001085e */
[----:B------:R-:W-:Y:S01]  /*c530*/  HADD2.F32 R15, -RZ, R15.H1_H1 ;  /* 0x3000000fff0f7230 */ /* 0x000fe20000004100 */
[C---:B------:R-:W-:Y:S01]  /*c540*/  FMUL.FTZ R77, R8.reuse, R77 ;  /* 0x0000004d084d7220 */ /* 0x040fe20000410000 */
[----:B------:R-:W-:Y:S01]  /*c550*/  HADD2.F32 R116, -RZ, R116.H0_H0 ;  /* 0x20000074ff747230 */ /* 0x000fe20000004100 */
[----:B------:R-:W-:Y:S01]  /*c560*/  FFMA.FTZ R75, R8, R104, R122 ;  /* 0x00000068084b7223 */ /* 0x000fe2000001007a */
[----:B------:R-:W-:Y:S01]  /*c570*/  HADD2.F32 R106, -RZ, R10.H1_H1 ;  /* 0x3000000aff6a7230 */ /* 0x000fe20000004100 */
[-C--:B------:R-:W-:Y:S01]  /*c580*/  FMUL.FTZ R8, R15, R123.reuse ;  /* 0x0000007b0f087220 */ /* 0x080fe20000410000 */
[--C-:B------:R-:W-:Y:S01]  /*c590*/  HADD2.F32 R10, -RZ, R11.reuse.H0_H0 ;  /* 0x2000000bff0a7230 */ /* 0x100fe20000004100 */
[----:B------:R-:W-:Y:S01]  /*c5a0*/  FMUL.FTZ R121, R14, R116 ;  /* 0x000000740e797220 */ /* 0x000fe20000410000 */
[----:B------:R-:W-:Y:S01]  /*c5b0*/  HADD2.F32 R11, -RZ, R11.H1_H1 ;  /* 0x3000000bff0b7230 */ /* 0x000fe20000004100 */
[----:B------:R-:W-:Y:S01]  /*c5c0*/  FFMA.FTZ R77, R12, R104, -R77 ;  /* 0x000000680c4d7223 */ /* 0x000fe2000001084d */
[----:B------:R-:W-:Y:S01]  /*c5d0*/  HADD2.F32 R118, -RZ, R118.H0_H0 ;  /* 0x20000076ff767230 */ /* 0x000fe20000004100 */
[C---:B------:R-:W-:Y:S01]  /*c5e0*/  FMUL.FTZ R116, R10.reuse, R116 ;  /* 0x000000740a747220 */ /* 0x040fe20000410000 */
[----:B------:R-:W-:Y:S01]  /*c5f0*/  F2FP.PACK_AB R13, R13, R102 ;  /* 0x000000660d0d723e */ /* 0x000fe200000000ff */
[----:B------:R-:W-:Y:S01]  /*c600*/  FMUL.FTZ R123, R11, R123 ;  /* 0x0000007b0b7b7220 */ /* 0x000fe20000410000 */
[----:B------:R-:W-:Y:S01]  /*c610*/  F2FP.PACK_AB R9, R9, R107 ;  /* 0x0000006b0909723e */ /* 0x000fe200000000ff */
[----:B------:R-:W-:-:S02]  /*c620*/  FFMA.FTZ R121, R10, R118, R121 ;  /* 0x000000760a797223 */ /* 0x000fc40000010079 */
[----:B------:R-:W-:Y:S02]  /*c630*/  FFMA.FTZ R11, R11, R78, R8 ;  /* 0x0000004e0b0b7223 */ /* 0x000fe40000010008 */
[----:B------:R-:W-:Y:S02]  /*c640*/  FMUL.FTZ R8, R100, R72 ;  /* 0x0000004864087220 */ /* 0x000fe40000410000 */
[----:B------:R-:W-:Y:S01]  /*c650*/  FMUL.FTZ R10, R101, R74 ;  /* 0x0000004a650a7220 */ /* 0x000fe20000410000 */
[----:B------:R-:W-:Y:S01]  /*c660*/  F2FP.PACK_AB R11, R11, R121 ;  /* 0x000000790b0b723e */ /* 0x000fe200000000ff */
        /* <DEDUP_REMOVED lines=16> */
.L_x_653:
[----:B------:R-:W-:Y:S05]  /*c770*/  BSYNC B0 ;  /* 0x0000000000007941 */ /* 0x000fea0003800000 */
.L_x_652:
        /* <DEDUP_REMOVED lines=9> */
[----:B------:R-:W-:Y:S01]  /*c810*/  HADD2.F32 R114, -RZ, R114.H1_H1 ;  /* 0x30000072ff727230 */ /* 0x000fe20000004100 */
        /* <DEDUP_REMOVED lines=8> */
[----:B------:R-:W-:Y:S01]  /*c8a0*/  LOP3.LUT R9, R93, 0x38, R9, 0xf8, !PT ;  /* 0x000000385d097812 */ /* 0x000fe200078ef809 */
[--C-:B------:R-:W-:Y:S01]  /*c8b0*/  HADD2.F32 R93, -RZ, R112.reuse.H0_H0 ;  /* 0x20000070ff5d7230 */ /* 0x100fe20000004100 */
[----:B------:R-:W-:Y:S01]  /*c8c0*/  SHF.L.U32 R8, R8, 0xa, RZ ;  /* 0x0000000a08087819 */ /* 0x000fe200000006ff */
[----:B------:R-:W-:Y:S01]  /*c8d0*/  HADD2.F32 R112, -RZ, R112.H1_H1 ;  /* 0x30000070ff707230 */ /* 0x000fe20000004100 */
[----:B------:R-:W-:Y:S02]  /*c8e0*/  IADD3 R10, R11, R10, R88 ;  /* 0x0000000a0b0a7210 */ /* 0x000fe40007ffe058 */
[----:B------:R-:W-:Y:S02]  /*c8f0*/  LOP3.LUT R92, R9, R92, RZ, 0x3c, !PT ;  /* 0x0000005c095c7212 */ /* 0x000fe400078e3cff */
[----:B------:R-:W-:Y:S02]  /*c900*/  LOP3.LUT R8, R8, 0x7fffe000, RZ, 0xc0, !PT ;  /* 0x7fffe00008087812 */ /* 0x000fe400078ec0ff */
[----:B------:R-:W-:-:S02]  /*c910*/  SHF.L.U32 R72, R10, 0x1, RZ ;  /* 0x000000010a487819 */ /* 0x000fc400000006ff */
[----:B------:R-:W-:Y:S01]  /*c920*/  IADD3 R8, R92, R8, R88 ;  /* 0x000000085c087210 */ /* 0x000fe20007ffe058 */
[--C-:B------:R-:W-:Y:S01]  /*c930*/  HADD2.F32 R92, -RZ, R113.reuse.H0_H0 ;  /* 0x20000071ff5c7230 */ /* 0x100fe20000004100 */
[----:B------:R-:W-:Y:S01]  /*c940*/  SHF.R.U32.HI R74, RZ, 0x10, R57 ;  /* 0x00000010ff4a7819 */ /* 0x000fe20000011639 */
[----:B------:R-:W1:Y:S01]  /*c950*/  LDS.128 R12, [R72+0x10080] ;  /* 0x01008000480c7984 */ /* 0x000e620000000c00 */
[----:B------:R-:W-:Y:S01]  /*c960*/  SHF.L.U32 R73, R8, 0x1, RZ ;  /* 0x0000000108497819 */ /* 0x000fe200000006ff */
[----:B------:R-:W-:Y:S01]  /*c970*/  HADD2.F32 R113, -RZ, R113.H1_H1 ;  /* 0x30000071ff717230 */ /* 0x000fe20000004100 */
        /* <DEDUP_REMOVED lines=34> */
[----:B------:R-:W-:Y:S01]  /*cba0*/  HADD2.F32 R12, -RZ, R14.H0_H0 ;  /* 0x2000000eff0c7230 */ /* 0x000fe20000004100 */
[----:B------:R-:W-:Y:S01]  /*cbb0*/  FMUL.FTZ R9, R15, R59 ;  /* 0x0000003b0f097220 */ /* 0x000fe20000410000 */
[----:B------:R-:W-:Y:S01]  /*cbc0*/  HADD2.F32 R90, -RZ, R8.H1_H1 ;  /* 0x30000008ff5a7230 */ /* 0x000fe20000004100 */
[----:B------:R-:W-:Y:S01]  /*cbd0*/  FMUL.FTZ R88, R76, R109 ;  /* 0x0000006d4c587220 */ /* 0x000fe20000410000 */
[----:B------:R-:W-:Y:S01]  /*cbe0*/  HADD2.F32 R8, -RZ, R10.H0_H0 ;  /* 0x2000000aff087230 */ /* 0x000fe20000004100 */
[C---:B------:R-:W-:Y:S01]  /*cbf0*/  FMUL.FTZ R59, R11.reuse, R59 ;  /* 0x0000003b0b3b7220 */ /* 0x040fe20000410000 */
[----:B------:R-:W-:Y:S01]  /*cc00*/  HADD2.F32 R14, -RZ, R14.H1_H1 ;  /* 0x3000000eff0e7230 */ /* 0x000fe20000004100 */
[----:B------:R-:W-:Y:S01]  /*cc10*/  FFMA.FTZ R11, R11, R62, R9 ;  /* 0x0000003e0b0b7223 */ /* 0x000fe20000010009 */
[----:B------:R-:W-:Y:S01]  /*cc20*/  HADD2.F32 R10, -RZ, R10.H1_H1 ;  /* 0x3000000aff0a7230 */ /* 0x000fe20000004100 */
[----:B------:R-:W-:-:S02]  /*cc30*/  FMUL.FTZ R109, R89, R109 ;  /* 0x0000006d596d7220 */ /* 0x000fc40000410000 */
[----:B------:R-:W-:Y:S01]  /*cc40*/  FFMA.FTZ R88, R89, R113, R88 ;  /* 0x0000007159587223 */ /* 0x000fe20000010058 */
[----:B------:R-:W-:Y:S01]  /*cc50*/  HADD2.F32 R89, -RZ, R56.H0_H0 ;  /* 0x20000038ff597230 */ /* 0x000fe20000004100 */
[----:B------:R-:W-:Y:S01]  /*cc60*/  FMUL.FTZ R9, R12, R112 ;  /* 0x000000700c097220 */ /* 0x000fe20000410000 */
[----:B------:R-:W-:Y:S01]  /*cc70*/  F2FP.PACK_AB R11, R11, R94 ;  /* 0x0000005e0b0b723e */ /* 0x000fe200000000ff */
[C---:B------:R-:W-:Y:S02]  /*cc80*/  FMUL.FTZ R112, R8.reuse, R112 ;  /* 0x0000007008707220 */ /* 0x040fe40000410000 */
[----:B------:R-:W-:Y:S02]  /*cc90*/  FFMA.FTZ R56, R8, R114, R9 ;  /* 0x0000007208387223 */ /* 0x000fe40000010009 */
[----:B------:R-:W-:Y:S02]  /*cca0*/  FMUL.FTZ R8, R77, R89 ;  /* 0x000000594d087220 */ /* 0x000fe40000410000 */
[----:B------:R-:W-:-:S02]  /*ccb0*/  FMUL.FTZ R9, R14, R58 ;  /* 0x0000003a0e097220 */ /* 0x000fc40000410000 */
[----:B------:R-:W-:Y:S02]  /*ccc0*/  FMUL.FTZ R89, R90, R89 ;  /* 0x000000595a597220 */ /* 0x000fe40000410000 */
        /* <DEDUP_REMOVED lines=8> */
[-C--:B------:R-:W-:Y:S01]  /*cd50*/  FFMA.FTZ R12, R77, R60.reuse, -R89 ;  /* 0x0000003c4d0c7223 */ /* 0x080fe20000010859 */
        /* <DEDUP_REMOVED lines=8> */
[----:B------:R1:W-:Y:S01]  /*cde0*/  STS.128 [R72+0x10080], R12 ;  /* 0x0100800c48007388 */ /* 0x0003e20000000c00 */
[----:B------:R-:W-:-:S05]  /*cdf0*/  F2FP.PACK_AB R10, R10, R56 ;  /* 0x000000380a0a723e */ /* 0x000fca00000000ff */
[----:B------:R1:W-:Y:S02]  /*ce00*/  STS.128 [R73+0x10080], R8 ;  /* 0x0100800849007388 */ /* 0x0003e40000000c00 */
.L_x_651:
[----:B------:R-:W-:Y:S05]  /*ce10*/  BSYNC B1 ;  /* 0x0000000000017941 */ /* 0x000fea0003800000 */
.L_x_650:
        /* <DEDUP_REMOVED lines=83> */
[----:B------:R-:W-:Y:S01]  /*d350*/  FMUL.FTZ R8, R15, R92 ;  /* 0x0000005c0f087220 */ /* 0x000fe20000410000 */
        /* <DEDUP_REMOVED lines=30> */
.L_x_657:
[----:B------:R-:W-:Y:S05]  /*d540*/  BSYNC B0 ;  /* 0x0000000000007941 */ /* 0x000fea0003800000 */
.L_x_656:
        /* <DEDUP_REMOVED lines=105> */
.L_x_655:
[----:B------:R-:W-:Y:S05]  /*dbe0*/  BSYNC B1 ;  /* 0x0000000000017941 */ /* 0x000fea0003800000 */
.L_x_654:
[----:B------:R-:W-:-:S04]  /*dbf0*/  IADD3 R32, R48, 0x60, RZ ;  /* 0x0000006030207810 */ /* 0x000fc80007ffe0ff */
        /* <DEDUP_REMOVED lines=112> */
.L_x_659:
[----:B------:R-:W-:Y:S05]  /*e300*/  BSYNC B0 ;  /* 0x0000000000007941 */ /* 0x000fea0003800000 */
.L_x_658:
[----:B------:R-:W-:-:S13]  /*e310*/  ISETP.GE.AND P0, PT, R70, c[0x0][0x27c], PT ;  /* 0x00009f0046007a0c */ /* 0x000fda0003f06270 */
[----:B------:R-:W-:Y:S05]  /*e320*/  @P0 BRA `(.L_x_631) ;  /* 0x0000067000000947 */ /* 0x000fea0003800000 */
[----:B-1----:R-:W-:Y:S01]  /*e330*/  SHF.R.S32.HI R10, RZ, 0x1f, R70 ;  /* 0x0000001fff0a7819 */ /* 0x002fe20000011446 */
[----:B------:R-:W-:Y:S01]  /*e340*/  HADD2.F32 R36, -RZ, R67.H0_H0 ;  /* 0x20000043ff247230 */ /* 0x000fe20000004100 */
[----:B------:R-:W-:Y:S01]  /*e350*/  SHF.R.U64 R19, R22, 0x10, R23 ;  /* 0x0000001016137819 */ /* 0x000fe20000001217 */
[--C-:B------:R-:W-:Y:S01]  /*e360*/  HADD2.F32 R37, -RZ, R55.reuse.H0_H0 ;  /* 0x20000037ff257230 */ /* 0x100fe20000004100 */
[CC--:B------:R-:W-:Y:S01]  /*e370*/  LEA.HI R8, R10.reuse, R70.reuse, RZ, 0x3 ;  /* 0x000000460a087211 */ /* 0x0c0fe200078f18ff */
[--C-:B------:R-:W-:Y:S01]  /*e380*/  HADD2.F32 R39, -RZ, R66.reuse.H0_H0 ;  /* 0x20000042ff277230 */ /* 0x100fe20000004100 */
[----:B------:R-:W-:Y:S01]  /*e390*/  LEA.HI R10, R10, R70, RZ, 0x6 ;  /* 0x000000460a0a7211 */ /* 0x000fe200078f30ff */
[----:B------:R-:W-:Y:S01]  /*e3a0*/  HADD2.F32 R55, -RZ, R55.H1_H1 ;  /* 0x30000037ff377230 */ /* 0x000fe20000004100 */
[----:B------:R-:W-:Y:S01]  /*e3b0*/  LEA.HI.SX32 R33, R8, R33, 0x1d ;  /* 0x0000002108217211 */ /* 0x000fe200078feaff */
[----:B------:R-:W-:Y:S01]  /*e3c0*/  HADD2.F32 R66, -RZ, R66.H1_H1 ;  /* 0x30000042ff427230 */ /* 0x000fe20000004100 */
[----:B------:R-:W-:Y:S01]  /*e3d0*/  LOP3.LUT R11, R35, 0x38, R8, 0xf8, !PT ;  /* 0x00000038230b7812 */ /* 0x000fe200078ef808 */
        /* <DEDUP_REMOVED lines=67> */
[C---:B------:R-:W-:Y:S01]  /*e810*/  FMUL.FTZ R65, R8.reuse, R65 ;  /* 0x0000004108417220 */ /* 0x040fe20000410000 */
[----:B------:R-:W-:Y:S01]  /*e820*/  F2FP.PACK_AB R9, R9, R38 ;  /* 0x000000260909723e */ /* 0x000fe200000000ff */
[----:B------:R-:W-:-:S02]  /*e830*/  FFMA.FTZ R19, R8, R67, R28 ;  /* 0x0000004308137223 */ /* 0x000fc4000001001c */
[-C--:B------:R-:W-:Y:S02]  /*e840*/  FMUL.FTZ R8, R27, R20.reuse ;  /* 0x000000141b087220 */ /* 0x080fe40000410000 */
[-C--:B------:R-:W-:Y:S02]  /*e850*/  FMUL.FTZ R28, R14, R33.reuse ;  /* 0x000000210e1c7220 */ /* 0x080fe40000410000 */
[----:B------:R-:W-:Y:S02]  /*e860*/  FMUL.FTZ R20, R34, R20 ;  /* 0x0000001422147220 */ /* 0x000fe40000410000 */
[----:B------:R-:W-:Y:S02]  /*e870*/  FMUL.FTZ R33, R10, R33 ;  /* 0x000000210a217220 */ /* 0x000fe40000410000 */
[----:B------:R-:W-:Y:S02]  /*e880*/  FFMA.FTZ R65, R12, R67, -R65 ;  /* 0x000000430c417223 */ /* 0x000fe40000010841 */
[----:B------:R-:W-:-:S02]  /*e890*/  FFMA.FTZ R29, R24, R36, -R29 ;  /* 0x00000024181d7223 */ /* 0x000fc4000001081d */
        /* <DEDUP_REMOVED lines=16> */
.L_x_631:
[----:B------:R-:W-:Y:S05]  /*e9a0*/  BSYNC B2 ;  /* 0x0000000000027941 */ /* 0x000fea0003800000 */
.L_x_597:
[----:B-1----:R-:W-:Y:S01]  /*e9b0*/  IMAD.SHL.U32 R9, R0, 0x40, RZ ;  /* 0x0000004000097824 */ /* 0x002fe200078e00ff */
[----:B------:R-:W-:-:S04]  /*e9c0*/  DEPBAR.LE SB0, 0x0 ;  /* 0x000080000000791a */ /* 0x000fc80000000000 */
[----:B------:R-:W-:Y:S01]  /*e9d0*/  IMAD.SHL.U32 R213, R48, 0x8, RZ ;  /* 0x0000000830d57824 */ /* 0x000fe200078e00ff */
[----:B------:R-:W-:Y:S01]  /*e9e0*/  LOP3.LUT R9, R9, 0x1c0, RZ, 0xc0, !PT ;  /* 0x000001c009097812 */ /* 0x000fe200078ec0ff */
[----:B------:R-:W-:Y:S01]  /*e9f0*/  IMAD R11, R64, c[0x0][0x208], RZ ;  /* 0x00008200400b7a24 */ /* 0x000fe200078e02ff */
[----:B------:R-:W-:Y:S01]  /*ea00*/  SEL R8, RZ, 0x2, P6 ;  /* 0x00000002ff087807 */ /* 0x000fe20003000000 */
[----:B------:R-:W-:Y:S01]  /*ea10*/  IMAD.WIDE.U32 R12, R53, c[0x0][0x208], RZ ;  /* 0x00008200350c7a25 */ /* 0x000fe200078e00ff */
[----:B------:R-:W-:Y:S02]  /*ea20*/  LOP3.LUT R213, R9, 0x8, R213, 0xf8, !PT ;  /* 0x0000000809d57812 */ /* 0x000fe400078ef8d5 */
[----:B------:R-:W-:Y:S01]  /*ea30*/  SHF.R.U32.HI R9, RZ, 0x3, R9 ;  /* 0x00000003ff097819 */ /* 0x000fe20000011609 */
[----:B------:R-:W-:Y:S01]  /*ea40*/  IMAD R11, R53, c[0x0][0x20c], R11 ;  /* 0x00008300350b7a24 */ /* 0x000fe200078e020b */
[----:B------:R-:W-:Y:S01]  /*ea50*/  SEL R10, RZ, 0x4, P5 ;  /* 0x00000004ff0a7807 */ /* 0x000fe20002800000 */
[----:B------:R-:W-:Y:S01]  /*ea60*/  IMAD R214, R68, 0x400, R4 ;  /* 0x0000040044d67824 */ /* 0x000fe200078e0204 */
[----:B------:R-:W-:Y:S01]  /*ea70*/  LOP3.LUT R213, R213, R9, RZ, 0x3c, !PT ;  /* 0x00000009d5d57212 */ /* 0x000fe200078e3cff */
[----:B------:R-:W-:Y:S01]  /*ea80*/  IMAD.IADD R11, R13, 0x1, R11 ;  /* 0x000000010d0b7824 */ /* 0x000fe200078e020b */
[----:B------:R-:W-:Y:S01]  /*ea90*/  LEA R9, P0, R12, R230, 0x5 ;  /* 0x000000e60c097211 */ /* 0x000fe200078028ff */
[----:B------:R-:W-:Y:S01]  /*eaa0*/  IMAD.SHL.U32 R214, R214, 0x2, RZ ;  /* 0x00000002d6d67824 */ /* 0x000fe200078e00ff */
[----:B------:R-:W-:Y:S01]  /*eab0*/  BAR.SYNC.DEFER_BLOCKING 0x0 ;  /* 0x0000000000007b1d */ /* 0x000fe20000010000 */
[----:B------:R-:W-:Y:S01]  /*eac0*/  IMAD R213, R50, 0x200, R213 ;  /* 0x0000020032d57824 */ /* 0x000fe200078e02d5 */
[----:B------:R-:W-:Y:S01]  /*ead0*/  LEA.HI.X R11, R12, R221, R11, 0x5, P0 ;  /* 0x000000dd0c0b7211 */ /* 0x000fe200000f2c0b */
[----:B-----5:R-:W-:Y:S01]  /*eae0*/  IMAD R55, R53, -0x20, R220 ;  /* 0xffffffe035377824 */ /* 0x020fe200078e02dc */
[----:B------:R-:W-:Y:S01]  /*eaf0*/  LOP3.LUT P0, RZ, R0, 0x2, RZ, 0xc0, !PT ;  /* 0x0000000200ff7812 */ /* 0x000fe2000780c0ff */
[----:B------:R-:W-:Y:S01]  /*eb00*/  IMAD.SHL.U32 R213, R213, 0x2, RZ ;  /* 0x00000002d5d57824 */ /* 0x000fe200078e00ff */
[----:B------:R-:W-:Y:S01]  /*eb10*/  IADD3 R10, R10, R8, R51 ;  /* 0x000000080a0a7210 */ /* 0x000fe20007ffe033 */
[--C-:B------:R-:W-:Y:S01]  /*eb20*/  IMAD R210, R3, 0x2, R214.reuse ;  /* 0x0000000203d27824 */ /* 0x100fe200078e02d6 */
[----:B------:R-:W-:Y:S01]  /*eb30*/  SEL R12, RZ, 0x8, P4 ;  /* 0x00000008ff0c7807 */ /* 0x000fe20002000000 */
[----:B------:R-:W-:Y:S01]  /*eb40*/  IMAD.SHL.U32 R217, R49, 0x2, RZ ;  /* 0x0000000231d97824 */ /* 0x000fe200078e00ff */
[C---:B------:R-:W-:Y:S01]  /*eb50*/  IADD3 R8, R213.reuse, 0xc080, RZ ;  /* 0x0000c080d5087810 */ /* 0x040fe20007ffe0ff */
[----:B------:R-:W-:Y:S01]  /*eb60*/  IMAD R209, R2, 0x2, R214 ;  /* 0x0000000202d17824 */ /* 0x000fe200078e02d6 */
[----:B------:R-:W-:Y:S01]  /*eb70*/  IADD3 R212, R213, 0xc0a0, RZ ;  /* 0x0000c0a0d5d47810 */ /* 0x000fe20007ffe0ff */
[----:B------:R-:W-:Y:S01]  /*eb80*/  IMAD.IADD R10, R12, 0x1, R10 ;  /* 0x000000010c0a7824 */ /* 0x000fe200078e020a */
[----:B------:R-:W-:Y:S01]  /*eb90*/  ISETP.LE.OR P2, PT, R55, R48, P3 ;  /* 0x000000303700720c */ /* 0x000fe20001f43670 */
[----:B------:R-:W-:Y:S01]  /*eba0*/  IMAD R207, R2, 0x2, R210 ;  /* 0x0000000202cf7824 */ /* 0x000fe200078e02d2 */
[----:B------:R-:W-:Y:S01]  /*ebb0*/  IADD3 R228, R6, -0x2, RZ ;  /* 0xfffffffe06e47810 */ /* 0x000fe20007ffe0ff */
[----:B------:R-:W-:Y:S01]  /*ebc0*/  IMAD.SHL.U32 R211, R4, 0x2, RZ ;  /* 0x0000000204d37824 */ /* 0x000fe200078e00ff */
[----:B------:R-:W-:-:S02]  /*ebd0*/  @P0 IADD3 R212, R8, -0x20, RZ ;  /* 0xffffffe008d40810 */ /* 0x000fc40007ffe0ff */
[----:B------:R-:W-:Y:S01]  /*ebe0*/  LEA R8, P0, R9, c[0x0][0x1f8], 0x1 ;  /* 0x00007e0009087a11 */ /* 0x000fe200078008ff */
[--C-:B------:R-:W-:Y:S01]  /*ebf0*/  IMAD R206, R3, 0x2, R211.reuse ;  /* 0x0000000203ce7824 */ /* 0x100fe200078e02d3 */
[----:B------:R-:W-:Y:S01]  /*ec00*/  IADD3 R203, R212, 0x800, RZ ;  /* 0x00000800d4cb7810 */ /* 0x000fe20007ffe0ff */
[C---:B------:R-:W-:Y:S01]  /*ec10*/  IMAD R205, R2.reuse, 0x2, R211 ;  /* 0x0000000202cd7824 */ /* 0x040fe200078e02d3 */
[----:B------:R-:W-:Y:S01]  /*ec20*/  LDSM.16.M88.4 R28, [R214+0x10080] ;  /* 0x01008000d61c783b */ /* 0x000fe20000000200 */
[----:B------:R-:W-:Y:S01]  /*ec30*/  LEA.HI.X R9, R9, c[0x0][0x1fc], R11, 0x1, P0 ;  /* 0x00007f0009097a11 */ /* 0x000fe200000f0c0b */
[----:B------:R-:W-:Y:S01]  /*ec40*/  IMAD R204, R2, 0x2, R206 ;  /* 0x0000000202cc7824 */ /* 0x000fe200078e02ce */
[----:B------:R-:W-:Y:S01]  /*ec50*/  LOP3.LUT P0, RZ, R10, 0x2, RZ, 0xc0, !PT ;  /* 0x000000020aff7812 */ /* 0x000fe2000780c0ff */
[----:B------:R-:W1:Y:S03]  /*ec60*/  LDSM.16.M88.4 R20, [R213+0xc080] ;  /* 0x00c08000d514783b */ /* 0x000e660000000200 */
[----:B------:R-:W-:Y:S01]  /*ec70*/  ISETP.LE.OR P1, PT, R55, R48, !P0 ;  /* 0x000000303700720c */ /* 0x000fe20004723670 */
[----:B------:R-:W-:Y:S01]  /*ec80*/  LDSM.16.M88.4 R16, [R210+0x10080] ;  /* 0x01008000d210783b */ /* 0x000fe20000000200 */
[----:B------:R-:W-:Y:S01]  /*ec90*/  LOP3.LUT P0, RZ, R0, 0x4, RZ, 0xc0, !PT ;  /* 0x0000000400ff7812 */ /* 0x000fe2000780c0ff */
[----:B------:R-:W-:-:S02]  /*eca0*/  IMAD.MOV.U32 R0, RZ, RZ, 0x40 ;  /* 0x00000040ff007424 */ /* 0x000fc400078e00ff */
[----:B------:R-:W2:Y:S03]  /*ecb0*/  LDSM.16.M88.4 R32, [R212] ;  /* 0x00000000d420783b */ /* 0x000ea60000000200 */
[----:B------:R-:W-:Y:S01]  /*ecc0*/  SEL R0, R0, 0xffffffc0, !P0 ;  /* 0xffffffc000007807 */ /* 0x000fe20004000000 */
[----:B------:R-:W3:Y:S01]  /*ecd0*/  LDSM.16.M88.4 R24, [R213+0xc880] ;  /* 0x00c88000d518783b */ /* 0x000ee20000000200 */
[----:B------:R-:W-:-:S03]  /*ece0*/  LOP3.LUT P0, RZ, R10, 0x8, RZ, 0xc0, !PT ;  /* 0x000000080aff7812 */ /* 0x000fc6000780c0ff */
[----:B------:R-:W-:Y:S01]  /*ecf0*/  LDSM.16.M88.4 R36, [R212+0x800] ;  /* 0x00080000d424783b */ /* 0x000fe20000000200 */
[----:B------:R-:W-:Y:S01]  /*ed00*/  ISETP.LE.OR P0, PT, R55, R48, !P0 ;  /* 0x000000303700720c */ /* 0x000fe20004703670 */
[----:B------:R-:W-:Y:S02]  /*ed10*/  IMAD.IADD R208, R213, 0x1, R0 ;  /* 0x00000001d5d07824 */ /* 0x000fe400078e0200 */
[----:B------:R-:W-:Y:S01]  /*ed20*/  @!PT LDS RZ, [RZ] ;  /* 0x00000000fffff984 */ /* 0x000fe20000000800 */
[----:B------:R-:W-:Y:S01]  /*ed30*/  @!PT LDS RZ, [RZ] ;  /* 0x00000000fffff984 */ /* 0x000fe20000000800 */
[----:B------:R-:W-:Y:S01]  /*ed40*/  @!PT LDS RZ, [RZ] ;  /* 0x00000000fffff984 */ /* 0x000fe20000000800 */
[----:B------:R4:W-:Y:S01]  /*ed50*/  LDGSTS.E.BYPASS.LTC128B.128 [R217+0x8080], [R8.64], !P2 ;  /* 0x0808000008d97fae */ /* 0x0009e2000d101d48 */
[----:B------:R-:W-:Y:S01]  /*ed60*/  IMAD.IADD R202, R0, 0x1, R212 ;  /* 0x0000000100ca7824 */ /* 0x000fe200078e02d4 */
[----:B------:R-:W-:Y:S02]  /*ed70*/  ISETP.NE.AND P2, PT, R226, 0x1, PT ;  /* 0x00000001e200780c */ /* 0x000fe40003f45270 */
[----:B------:R4:W-:Y:S01]  /*ed80*/  LDGSTS.E.BYPASS.LTC128B.128 [R217+0x9080], [R8.64+0x80], !P1 ;  /* 0x0908008008d97fae */ /* 0x0009e2000c901d48 */
[----:B------:R-:W-:-:S04]  /*ed90*/  LOP3.LUT P1, RZ, R10, 0x4, RZ, 0xc0, !PT ;  /* 0x000000040aff7812 */ /* 0x000fc8000782c0ff */
[----:B------:R-:W-:Y:S01]  /*eda0*/  ISETP.LE.OR P1, PT, R55, R48, !P1 ;  /* 0x000000303700720c */ /* 0x000fe20004f23670 */
[C---:B-1----:R-:W-:Y:S11]  /*edb0*/  HMMA.16816.F32 R12, R28.reuse, R20, RZ ;  /* 0x000000141c0c723c */ /* 0x042ff600000018ff */
[----:B------:R-:W-:Y:S01]  /*edc0*/  @!UPT UIADD3 URZ, URZ, URZ, URZ ;  /* 0x0000003f3f3ff290 */ /* 0x000fe2000fffe03f */
[----:B------:R4:W-:Y:S04]  /*edd0*/  LDGSTS.E.BYPASS.LTC128B.128 [R217+0xa080], [R8.64+0x100], !P1 ;  /* 0x0a08010008d97fae */ /* 0x0009e8000c901d48 */
[----:B------:R4:W-:Y:S01]  /*ede0*/  LDGSTS.E.BYPASS.LTC128B.128 [R217+0xb080], [R8.64+0x180], !P0 ;  /* 0x0b08018008d97fae */ /* 0x0009e2000c101d48 */
[----:B------:R-:W-:Y:S03]  /*edf0*/  HMMA.16816.F32 R20, R28, R22, RZ ;  /* 0x000000161c14723c */ /* 0x000fe600000018ff */
[----:B------:R-:W-:Y:S04]  /*ee00*/  LDSM.16.M88.4 R44, [R209+0x10080] ;  /* 0x01008000d12c783b */ /* 0x000fe80000000200 */
[----:B------:R-:W1:Y:S04]  /*ee10*/  LDSM.16.M88.4 R48, [R208+0xc080] ;  /* 0x00c08000d030783b */ /* 0x000e680000000200 */
[----:B------:R-:W-:Y:S04]  /*ee20*/  LDSM.16.M88.4 R60, [R202] ;  /* 0x00000000ca3c783b */ /* 0x000fe80000000200 */
[----:B------:R-:W-:Y:S01]  /*ee30*/  LDSM.16.M88.4 R40, [R213+0xd080] ;  /* 0x00d08000d528783b */ /* 0x000fe20000000200 */
[C---:B--2---:R-:W-:Y:S03]  /*ee40*/  HMMA.16816.F32 R12, R16.reuse, R32, R12 ;  /* 0x00000020100c723c */ /* 0x044fe6000000180c */
[----:B------:R-:W-:Y:S04]  /*ee50*/  LDSM.16.M88.4 R56, [R208+0xc880] ;  /* 0x00c88000d038783b */ /* 0x000fe80000000200 */
[----:B------:R-:W-:Y:S01]  /*ee60*/  LDSM.16.M88.4 R64, [R212+0x3000] ;  /* 0x00300000d440783b */ /* 0x000fe20000000200 */
[----:B------:R-:W-:Y:S03]  /*ee70*/  HMMA.16816.F32 R20, R16, R34, R20 ;  /* 0x000000221014723c */ /* 0x000fe60000001814 */
[----:B----4-:R-:W2:Y:S04]  /*ee80*/  LDSM.16.M88.4 R8, [R207+0x10080] ;  /* 0x01008000cf08783b */ /* 0x010ea80000000200 */
[----:B------:R-:W0:Y:S01]  /*ee90*/  LDGDEPBAR ;  /* 0x00000000000079af */ /* 0x000e220000000000 */
[C---:B---3--:R-:W-:Y:S08]  /*eea0*/  HMMA.16816.F32 R32, R28.reuse, R24, RZ ;  /* 0x000000181c20723c */ /* 0x048ff000000018ff */
[----:B------:R-:W-:Y:S01]  /*eeb0*/  HMMA.16816.F32 R28, R28, R26, RZ ;  /* 0x0000001a1c1c723c */ /* 0x000fe200000018ff */
[----:B------:R-:W3:Y:S07]  /*eec0*/  LDSM.16.M88.4 R24, [R214+0x14080] ;  /* 0x01408000d618783b */ /* 0x000eee0000000200 */
[C---:B-1----:R-:W-:Y:S08]  /*eed0*/  HMMA.16816.F32 R12, R44.reuse, R48, R12 ;  /* 0x000000302c0c723c */ /* 0x042ff0000000180c */
[----:B------:R-:W-:Y:S01]  /*eee0*/  HMMA.16816.F32 R20, R44, R50, R20 ;  /* 0x000000322c14723c */ /* 0x000fe20000001814 */
[----:B------:R-:W-:Y:S07]  /*eef0*/  LDSM.16.M88.4 R48, [R202+0x800] ;  /* 0x00080000ca30783b */ /* 0x000fee0000000200 */
[----:B------:R-:W-:Y:S08]  /*ef00*/  HMMA.16816.F32 R32, R16, R36, R32 ;  /* 0x000000241020723c */ /* 0x000ff00000001820 */
[----:B--2---:R-:W-:Y:S08]  /*ef10*/  HMMA.16816.F32 R12, R8, R60, R12 ;  /* 0x0000003c080c723c */ /* 0x004ff0000000180c */
[----:B------:R-:W-:Y:S01]  /*ef20*/  HMMA.16816.F32 R16, R16, R38, R28 ;  /* 0x000000261010723c */ /* 0x000fe2000000181c */
[----:B------:R-:W-:Y:S04]  /*ef30*/  LDSM.16.M88.4 R36, [R210+0x14080] ;  /* 0x01408000d224783b */ /* 0x000fe80000000200 */
[----:B------:R-:W1:Y:S03]  /*ef40*/  LDSM.16.M88.4 R28, [R212+0x1000] ;  /* 0x00100000d41c783b */ /* 0x000e660000000200 */
[----:B------:R-:W-:Y:S01]  /*ef50*/  HMMA.16816.F32 R20, R8, R62, R20 ;  /* 0x0000003e0814723c */ /* 0x000fe20000001814 */
[----:B------:R-:W-:Y:S07]  /*ef60*/  LDSM.16.M88.4 R60, [R213+0xd880] ;  /* 0x00d88000d53c783b */ /* 0x000fee0000000200 */
[----:B---3--:R-:W-:Y:S08]  /*ef70*/  HMMA.16816.F32 R12, R24, R40, R12 ;  /* 0x00000028180c723c */ /* 0x008ff0000000180c */
[C---:B------:R-:W-:Y:S08]  /*ef80*/  HMMA.16816.F32 R32, R44.reuse, R56, R32 ;  /* 0x000000382c20723c */ /* 0x040ff00000001820 */
[----:B------:R-:W-:Y:S01]  /*ef90*/  HMMA.16816.F32 R44, R44, R58, R16 ;  /* 0x0000003a2c2c723c */ /* 0x000fe20000001810 */
[----:B------:R-:W-:Y:S04]  /*efa0*/  LDSM.16.M88.4 R16, [R209+0x14080] ;  /* 0x01408000d110783b */ /* 0x000fe80000000200 */
[----:B------:R-:W2:Y:S03]  /*efb0*/  LDSM.16.M88.4 R56, [R208+0xd080] ;  /* 0x00d08000d038783b */ /* 0x000ea60000000200 */
[----:B------:R-:W-:Y:S01]  /*efc0*/  HMMA.16816.F32 R20, R24, R42, R20 ;  /* 0x0000002a1814723c */ /* 0x000fe20000001814 */
[----:B------:R-:W-:Y:S07]  /*efd0*/  LDSM.16.M88.4 R40, [R212+0x1800] ;  /* 0x00180000d428783b */ /* 0x000fee0000000200 */
[----:B-1----:R-:W-:Y:S08]  /*efe0*/  HMMA.16816.F32 R12, R36, R28, R12 ;  /* 0x0000001c240c723c */ /* 0x002ff0000000180c */
[C---:B------:R-:W-:Y:S08]  /*eff0*/  HMMA.16816.F32 R32, R8.reuse, R48, R32 ;  /* 0x000000300820723c */ /* 0x040ff00000001820 */
[----:B------:R-:W-:Y:S01]  /*f000*/  HMMA.16816.F32 R44, R8, R50, R44 ;  /* 0x00000032082c723c */ /* 0x000fe2000000182c */
[----:B------:R-:W-:Y:S04]  /*f010*/  LDSM.16.M88.4 R8, [R207+0x14080] ;  /* 0x01408000cf08783b */ /* 0x000fe80000000200 */
[----:B------:R-:W1:Y:S03]  /*f020*/  LDSM.16.M88.4 R48, [R202+0x1000] ;  /* 0x00100000ca30783b */ /* 0x000e660000000200 */
[----:B------:R-:W-:Y:S01]  /*f030*/  HMMA.16816.F32 R20, R36, R30, R20 ;  /* 0x0000001e2414723c */ /* 0x000fe20000001814 */
[----:B------:R-:W-:Y:S07]  /*f040*/  LDSM.16.M88.4 R28, [R208+0xd880] ;  /* 0x00d88000d01c783b */ /* 0x000fee0000000200 */
[----:B--2---:R-:W-:Y:S08]  /*f050*/  HMMA.16816.F32 R12, R16, R56, R12 ;  /* 0x00000038100c723c */ /* 0x004ff0000000180c */
        /* <DEDUP_REMOVED lines=37> */
[----:B------:R-:W1:Y:S04]  /*f2b0*/  LDSM.16.M88.4 R40, [R210+0x1c080] ;  /* 0x01c08000d228783b */ /* 0x000e680000000200 */
[----:B------:R-:W-:Y:S03]  /*f2c0*/  LDSM.16.M88.4 R60, [R213+0xf880] ;  /* 0x00f88000d53c783b */ /* 0x000fe60000000200 */
[----:B------:R-:W-:Y:S01]  /*f2d0*/  HMMA.16816.F32 R20, R8, R58, R20 ;  /* 0x0000003a0814723c */ /* 0x000fe20000001814 */
[----:B------:R-:W-:Y:S07]  /*f2e0*/  LDSM.16.M88.4 R56, [R208+0xf080] ;  /* 0x00f08000d038783b */ /* 0x000fee0000000200 */
[----:B--2---:R-:W-:Y:S08]  /*f2f0*/  HMMA.16816.F32 R12, R48, R24, R12 ;  /* 0x00000018300c723c */ /* 0x004ff0000000180c */
[C---:B------:R-:W-:Y:S08]  /*f300*/  HMMA.16816.F32 R32, R28.reuse, R36, R32 ;  /* 0x000000241c20723c */ /* 0x040ff00000001820 */
[----:B------:R-:W-:Y:S01]  /*f310*/  HMMA.16816.F32 R44, R28, R38, R44 ;  /* 0x000000261c2c723c */ /* 0x000fe2000000182c */
[----:B------:R-:W2:Y:S04]  /*f320*/  LDSM.16.M88.4 R28, [R209+0x1c080] ;  /* 0x01c08000d11c783b */ /* 0x000ea80000000200 */
[----:B------:R-:W-:Y:S03]  /*f330*/  LDSM.16.M88.4 R36, [R212+0x3800] ;  /* 0x00380000d424783b */ /* 0x000fe60000000200 */
[----:B------:R-:W-:Y:S01]  /*f340*/  HMMA.16816.F32 R20, R48, R26, R20 ;  /* 0x0000001a3014723c */ /* 0x000fe20000001814 */
[----:B------:R-:W-:Y:S07]  /*f350*/  LDSM.16.M88.4 R24, [R208+0xf880] ;  /* 0x00f88000d018783b */ /* 0x000fee0000000200 */
[----:B-1----:R-:W-:Y:S08]  /*f360*/  HMMA.16816.F32 R12, R40, R64, R12 ;  /* 0x00000040280c723c */ /* 0x002ff0000000180c */
[C---:B------:R-:W-:Y:S08]  /*f370*/  HMMA.16816.F32 R32, R8.reuse, R16, R32 ;  /* 0x000000100820723c */ /* 0x040ff00000001820 */
[----:B------:R-:W-:Y:S01]  /*f380*/  HMMA.16816.F32 R44, R8, R18, R44 ;  /* 0x00000012082c723c */ /* 0x000fe2000000182c */
[----:B------:R-:W-:Y:S04]  /*f390*/  LDSM.16.M88.4 R8, [R207+0x1c080] ;  /* 0x01c08000cf08783b */ /* 0x000fe80000000200 */
[----:B------:R-:W1:Y:S03]  /*f3a0*/  LDSM.16.M88.4 R16, [R202+0x3000] ;  /* 0x00300000ca10783b */ /* 0x000e660000000200 */
[----:B------:R-:W-:Y:S08]  /*f3b0*/  HMMA.16816.F32 R20, R40, R66, R20 ;  /* 0x000000422814723c */ /* 0x000ff00000001814 */
[----:B--2---:R-:W-:Y:S08]  /*f3c0*/  HMMA.16816.F32 R12, R28, R56, R12 ;  /* 0x000000381c0c723c */ /* 0x004ff0000000180c */
[C---:B------:R-:W-:Y:S08]  /*f3d0*/  HMMA.16816.F32 R32, R48.reuse, R60, R32 ;  /* 0x0000003c3020723c */ /* 0x040ff00000001820 */
[----:B------:R-:W-:Y:S08]  /*f3e0*/  HMMA.16816.F32 R44, R48, R62, R44 ;  /* 0x0000003e302c723c */ /* 0x000ff0000000182c */
[----:B------:R-:W-:Y:S08]  /*f3f0*/  HMMA.16816.F32 R20, R28, R58, R20 ;  /* 0x0000003a1c14723c */ /* 0x000ff00000001814 */
[----:B-1----:R-:W-:Y:S07]  /*f400*/  HMMA.16816.F32 R12, R8, R16, R12 ;  /* 0x00000010080c723c */ /* 0x002fee000000180c */
[----:B------:R-:W-:Y:S01]  /*f410*/  LOP3.LUT R16, R69, 0xffffffe0, RZ, 0xc0, !PT ;  /* 0xffffffe045107812 */ /* 0x000fe200078ec0ff */
[----:B------:R-:W-:Y:S04]  /*f420*/  HMMA.16816.F32 R32, R40, R36, R32 ;  /* 0x000000242820723c */ /* 0x000fe80000001820 */
[----:B------:R-:W-:-:S04]  /*f430*/  IMAD.IADD R16, R54, 0x1, -R16 ;  /* 0x0000000136107824 */ /* 0x000fc800078e0a10 */
[----:B------:R-:W-:Y:S01]  /*f440*/  HMMA.16816.F32 R44, R40, R38, R44 ;  /* 0x00000026282c723c */ /* 0x000fe2000000182c */
[----:B------:R-:W1:Y:S01]  /*f450*/  LDSM.16.M88.4 R36, [R202+0x3800] ;  /* 0x00380000ca24783b */ /* 0x000e620000000200 */
[----:B------:R-:W-:Y:S01]  /*f460*/  SHF.R.S32.HI R17, RZ, 0x1f, R16 ;  /* 0x0000001fff117819 */ /* 0x000fe20000011410 */
[----:B------:R-:W-:-:S04]  /*f470*/  DEPBAR.LE SB0, 0x0 ;  /* 0x000080000000791a */ /* 0x000fc80000000000 */
[----:B------:R-:W-:Y:S01]  /*f480*/  LEA.HI R17, R17, R16, RZ, 0x2 ;  /* 0x0000001011117211 */ /* 0x000fe200078f10ff */
[----:B------:R-:W-:Y:S01]  /*f490*/  FMUL.FTZ R0, R12, c[0x0][0x320] ;  /* 0x0000c8000c007a20 */ /* 0x000fe20000410000 */
[----:B------:R-:W-:Y:S01]  /*f4a0*/  HMMA.16816.F32 R20, R8, R18, R20 ;  /* 0x000000120814723c */ /* 0x000fe20000001814 */
[----:B------:R-:W-:Y:S01]  /*f4b0*/  SHF.R.S32.HI R12, RZ, 0x1f, R68 ;  /* 0x0000001fff0c7819 */ /* 0x000fe20000011444 */
[----:B------:R-:W-:Y:S02]  /*f4c0*/  FMUL.FTZ R15, R15, c[0x0][0x320] ;  /* 0x0000c8000f0f7a20 */ /* 0x000fe40000410000 */
[----:B------:R-:W-:Y:S01]  /*f4d0*/  FMUL.FTZ R13, R13, c[0x0][0x320] ;  /* 0x0000c8000d0d7a20 */ /* 0x000fe20000410000 */
[----:B------:R-:W-:Y:S01]  /*f4e0*/  LEA.HI R12, R12, R68, RZ, 0x3 ;  /* 0x000000440c0c7211 */ /* 0x000fe200078f18ff */
[----:B------:R-:W-:Y:S01]  /*f4f0*/  MUFU.TANH R0, R0 ;  /* 0x0000000000007308 */ /* 0x000fe20000002400 */
[----:B------:R-:W-:Y:S01]  /*f500*/  LEA.HI R18, R52, R54, RZ, 0x2 ;  /* 0x0000003634127211 */ /* 0x000fe200078f10ff */
[----:B------:R-:W-:Y:S01]  /*f510*/  HMMA.16816.F32 R32, R28, R24, R32 ;  /* 0x000000181c20723c */ /* 0x000fe20000001820 */
[----:B------:R-:W-:-:S02]  /*f520*/  LOP3.LUT R12, R12, 0xffffff8, RZ, 0xc0, !PT ;  /* 0x0ffffff80c0c7812 */ /* 0x000fc400078ec0ff */
[----:B------:R-:W-:-:S03]  /*f530*/  LOP3.LUT R18, R18, 0xfffffffc, RZ, 0xc0, !PT ;  /* 0xfffffffc12127812 */ /* 0x000fc600078ec0ff */
[----:B------:R-:W-:Y:S01]  /*f540*/  IMAD.IADD R229, R68, 0x1, -R12 ;  /* 0x0000000144e57824 */ /* 0x000fe200078e0a0c */
[----:B------:R-:W2:Y:S01]  /*f550*/  MUFU.TANH R13, R13 ;  /* 0x0000000d000d7308 */ /* 0x000ea20000002400 */
[----:B------:R-:W-:Y:S01]  /*f560*/  IMAD.IADD R54, R54, 0x1, -R18 ;  /* 0x0000000136367824 */ /* 0x000fe200078e0a12 */
[C---:B------:R-:W-:Y:S01]  /*f570*/  LEA.HI.SX32 R18, R17.reuse, R149, 0x1e ;  /* 0x0000009511127211 */ /* 0x040fe200078ff2ff */
[----:B------:R-:W-:Y:S01]  /*f580*/  FMUL.FTZ R12, R14, c[0x0][0x320] ;  /* 0x0000c8000e0c7a20 */ /* 0x000fe20000410000 */
[----:B------:R-:W-:Y:S01]  /*f590*/  HMMA.16816.F32 R44, R28, R26, R44 ;  /* 0x0000001a1c2c723c */ /* 0x000fe2000000182c */
[----:B------:R-:W-:Y:S02]  /*f5a0*/  LOP3.LUT R17, R17, 0x7ffffffc, RZ, 0xc0, !PT ;  /* 0x7ffffffc11117812 */ /* 0x000fe400078ec0ff */
[----:B------:R-:W-:Y:S01]  /*f5b0*/  LEA.HI R14, R54, R54, RZ, 0x1 ;  /* 0x00000036360e7211 */ /* 0x000fe200078f08ff */
[----:B------:R-:W-:Y:S01]  /*f5c0*/  IMAD R229, R229, 0x10, R18 ;  /* 0x00000010e5e57824 */ /* 0x000fe200078e0212 */
[----:B------:R-:W-:Y:S01]  /*f5d0*/  MUFU.TANH R12, R12 ;  /* 0x0000000c000c7308 */ /* 0x000fe20000002400 */
[----:B------:R-:W-:Y:S01]  /*f5e0*/  IMAD.IADD R17, R16, 0x1, -R17 ;  /* 0x0000000110117824 */ /* 0x000fe200078e0a11 */
[----:B------:R-:W-:Y:S01]  /*f5f0*/  LOP3.LUT R14, R14, 0x1ffffffe, RZ, 0xc0, !PT ;  /* 0x1ffffffe0e0e7812 */ /* 0x000fe200078ec0ff */
[----:B------:R-:W-:-:S02]  /*f600*/  FMUL.FTZ R21, R21, c[0x0][0x320] ;  /* 0x0000c80015157a20 */ /* 0x000fc40000410000 */
[----:B------:R-:W-:Y:S02]  /*f610*/  IMAD.SHL.U32 R232, R17, 0x2, RZ ;  /* 0x0000000211e87824 */ /* 0x000fe400078e00ff */
[----:B------:R-:W-:Y:S01]  /*f620*/  IMAD.IADD R54, R54, 0x1, -R14 ;  /* 0x0000000136367824 */ /* 0x000fe200078e0a0e */
[----:B-1----:R-:W-:Y:S01]  /*f630*/  HMMA.16816.F32 R32, R8, R36, R32 ;  /* 0x000000240820723c */ /* 0x002fe20000001820 */
[----:B------:R1:W-:Y:S01]  /*f640*/  MUFU.TANH R14, R15 ;  /* 0x0000000f000e7308 */ /* 0x0003e20000002400 */
[----:B------:R-:W-:Y:S02]  /*f650*/  IMAD.IADD R55, R55, 0x1, -R232 ;  /* 0x0000000137377824 */ /* 0x000fe400078e0ae8 */
[----:B------:R-:W-:Y:S02]  /*f660*/  IMAD R229, R54, 0x8, R229 ;  /* 0x0000000836e57824 */ /* 0x000fe400078e02e5 */
[----:B------:R-:W-:Y:S02]  /*f670*/  FMUL.FTZ R23, R23, c[0x0][0x320] ;  /* 0x0000c80017177a20 */ /* 0x000fe40000410000 */
[----:B------:R-:W-:-:S03]  /*f680*/  @P2 IMAD.HI.U32 R18, R229, c[0x0][0x2c8], RZ ;  /* 0x0000b200e5122a27 */ /* 0x000fc600078e00ff */
[----:B------:R-:W-:Y:S01]  /*f690*/  HMMA.16816.F32 R44, R8, R38, R44 ;  /* 0x00000026082c723c */ /* 0x000fe2000000182c */
[----:B------:R-:W-:Y:S01]  /*f6a0*/  IMAD.MOV.U32 R19, RZ, RZ, R229 ;  /* 0x000000ffff137224 */ /* 0x000fe200078e00e5 */
[----:B------:R-:W-:Y:S01]  /*f6b0*/  @P2 SHF.R.U32.HI R19, RZ, c[0x0][0x2cc], R18 ;  /* 0x0000b300ff132a19 */ /* 0x000fe20000011612 */
[----:B------:R-:W-:Y:S01]  /*f6c0*/  FMUL.FTZ R22, R22, c[0x0][0x320] ;  /* 0x0000c80016167a20 */ /* 0x000fe20000410000 */
[----:B------:R2:W3:Y:S01]  /*f6d0*/  MUFU.TANH R18, R21 ;  /* 0x0000001500127308 */ /* 0x0004e20000002400 */
[----:B-1----:R-:W-:Y:S02]  /*f6e0*/  FMUL.FTZ R15, R20, c[0x0][0x320] ;  /* 0x0000c800140f7a20 */ /* 0x002fe40000410000 */
[----:B------:R-:W-:Y:S01]  /*f6f0*/  SHFL.IDX PT, R9, R19, 0x1, 0x1c1f ;  /* 0x003c1f0013097f89 */ /* 0x000fe200000e0000 */
[----:B------:R-:W-:-:S03]  /*f700*/  IMAD.MOV.U32 R8, RZ, RZ, -0x20 ;  /* 0xffffffe0ff087424 */ /* 0x000fc600078e00ff */
[----:B------:R1:W4:Y:S01]  /*f710*/  SHFL.IDX PT, R20, R19, RZ, 0x1c1f ;  /* 0x001c1fff13147589 */ /* 0x00032200000e0000 */
[----:B------:R-:W-:Y:S01]  /*f720*/  IMAD R53, R53, R8, 0x1 ;  /* 0x0000000135357424 */ /* 0x000fe200078e0208 */
[----:B------:R-:W1:Y:S01]  /*f730*/  MUFU.TANH R15, R15 ;  /* 0x0000000f000f7308 */ /* 0x000e620000002400 */
[----:B------:R-:W-:Y:S02]  /*f740*/  FMUL.FTZ R17, R32, c[0x0][0x320] ;  /* 0x0000c80020117a20 */ /* 0x000fe40000410000 */
[----:B------:R-:W-:Y:S01]  /*f750*/  FMUL.FTZ R16, R33, c[0x0][0x320] ;  /* 0x0000c80021107a20 */ /* 0x000fe20000410000 */
[----:B------:R-:W-:-:S04]  /*f760*/  IADD3 R10, -R232, R53, R220 ;  /* 0x00000035e80a7210 */ /* 0x000fc80007ffe1dc */
[----:B------:R-:W2:Y:S01]  /*f770*/  MUFU.TANH R17, R17 ;  /* 0x0000001100117308 */ /* 0x000ea20000002400 */
[----:B------:R-:W-:Y:S02]  /*f780*/  IMAD.IADD R10, R10, 0x1, -R227 ;  /* 0x000000010a0a7824 */ /* 0x000fe400078e0ae3 */
[----:B------:R-:W-:Y:S02]  /*f790*/  FMUL.FTZ R45, R45, c[0x0][0x320] ;  /* 0x0000c8002d2d7a20 */ /* 0x000fe40000410000 */
[----:B------:R-:W-:Y:S02]  /*f7a0*/  FMUL.FTZ R26, R46, c[0x0][0x320] ;  /* 0x0000c8002e1a7a20 */ /* 0x000fe40000410000 */
[----:B------:R-:W-:Y:S01]  /*f7b0*/  FMUL.FTZ R47, R47, c[0x0][0x320] ;  /* 0x0000c8002f2f7a20 */ /* 0x000fe20000410000 */
[----:B------:R-:W2:Y:S01]  /*f7c0*/  MUFU.TANH R16, R16 ;  /* 0x0000001000107308 */ /* 0x000ea20000002400 */
[----:B-1----:R-:W-:Y:S02]  /*f7d0*/  FMUL.FTZ R19, R44, c[0x0][0x320] ;  /* 0x0000c8002c137a20 */ /* 0x002fe40000410000 */
[----:B----4-:R-:W-:-:S05]  /*f7e0*/  IMAD.IADD R11, R10, 0x1, R20 ;  /* 0x000000010a0b7824 */ /* 0x010fca00078e0214 */
[----:B------:R1:W-:Y:S01]  /*f7f0*/  MUFU.TANH R8, R23 ;  /* 0x0000001700087308 */ /* 0x0003e20000002400 */
[----:B------:R-:W-:Y:S01]  /*f800*/  IMAD.IADD R10, R10, 0x1, R9 ;  /* 0x000000010a0a7824 */ /* 0x000fe200078e0209 */
[----:B------:R-:W-:-:S04]  /*f810*/  IMNMX R11, R55, R11, PT ;  /* 0x0000000b370b7217 */ /* 0x000fc80003800200 */
[----:B------:R-:W-:Y:S01]  /*f820*/  IMNMX R10, R55, R10, PT ;  /* 0x0000000a370a7217 */ /* 0x000fe20003800200 */
[----:B------:R-:W-:Y:S01]  /*f830*/  BAR.SYNC.DEFER_BLOCKING 0x0 ;  /* 0x0000000000007b1d */ /* 0x000fe20000010000 */
[C---:B------:R-:W-:Y:S02]  /*f840*/  ISETP.GT.AND P1, PT, R11.reuse, 0x1, PT ;  /* 0x000000010b00780c */ /* 0x040fe40003f24270 */
[----:B------:R-:W-:Y:S02]  /*f850*/  ISETP.GT.AND P0, PT, R11, RZ, PT ;  /* 0x000000ff0b00720c */ /* 0x000fe40003f04270 */
[----:B--2---:R-:W-:Y:S01]  /*f860*/  FSEL R21, R13, -INF , P1 ;  /* 0xff8000000d157808 */ /* 0x004fe20000800000 */
[----:B------:R-:W2:Y:S01]  /*f870*/  MUFU.TANH R19, R19 ;  /* 0x0000001300137308 */ /* 0x000ea20000002400 */
[----:B------:R-:W-:Y:S02]  /*f880*/  ISETP.GT.AND P1, PT, R11, 0x9, PT ;  /* 0x000000090b00780c */ /* 0x000fe40003f24270 */
[----:B-1----:R-:W-:Y:S01]  /*f890*/  FSEL R23, R0, -INF , P0 ;  /* 0xff80000000177808 */ /* 0x002fe20000000000 */
[----:B------:R-:W-:Y:S01]  /*f8a0*/  FMUL.FTZ R0, R35, c[0x0][0x320] ;  /* 0x0000c80023007a20 */ /* 0x000fe20000410000 */
[----:B------:R-:W-:-:S02]  /*f8b0*/  ISETP.GT.AND P0, PT, R11, 0x8, PT ;  /* 0x000000080b00780c */ /* 0x000fc40003f04270 */
[----:B---3--:R-:W-:Y:S01]  /*f8c0*/  FSEL R9, R18, -INF , P1 ;  /* 0xff80000012097808 */ /* 0x008fe20000800000 */
[----:B------:R-:W1:Y:S01]  /*f8d0*/  MUFU.TANH R13, R45 ;  /* 0x0000002d000d7308 */ /* 0x000e620000002400 */
[----:B------:R-:W-:Y:S02]  /*f8e0*/  FSEL R20, R15, -INF , P0 ;  /* 0xff8000000f147808 */ /* 0x000fe40000000000 */
[----:B------:R-:W-:Y:S02]  /*f8f0*/  FMNMX.FTZ R18, R23, R21, !PT ;  /* 0x0000001517127209 */ /* 0x000fe40007810000 */
[C---:B------:R-:W-:Y:S02]  /*f900*/  ISETP.GT.AND P0, PT, R11.reuse, 0x10, PT ;  /* 0x000000100b00780c */ /* 0x040fe40003f04270 */
[----:B------:R-:W-:Y:S01]  /*f910*/  FMNMX.FTZ R18, R20, R18, !PT ;  /* 0x0000001214127209 */ /* 0x000fe20007810000 */
[----:B------:R-:W3:Y:S01]  /*f920*/  MUFU.TANH R22, R22 ;  /* 0x0000001600167308 */ /* 0x000ee20000002400 */
[----:B------:R-:W-:-:S02]  /*f930*/  ISETP.GT.AND P1, PT, R11, 0x11, PT ;  /* 0x000000110b00780c */ /* 0x000fc40003f24270 */
[----:B------:R-:W-:Y:S02]  /*f940*/  FSEL R17, R17, -INF , P0 ;  /* 0xff80000011117808 */ /* 0x000fe40000000000 */
[----:B------:R-:W-:Y:S02]  /*f950*/  FMNMX.FTZ R18, R9, R18, !PT ;  /* 0x0000001209127209 */ /* 0x000fe40007810000 */
[----:B------:R-:W-:Y:S01]  /*f960*/  FSEL R16, R16, -INF , P1 ;  /* 0xff80000010107808 */ /* 0x000fe20000800000 */
[----:B------:R-:W-:Y:S01]  /*f970*/  MUFU.TANH R0, R0 ;  /* 0x0000000000007308 */ /* 0x000fe20000002400 */
[C---:B------:R-:W-:Y:S02]  /*f980*/  ISETP.GT.AND P0, PT, R11.reuse, 0x18, PT ;  /* 0x000000180b00780c */ /* 0x040fe40003f04270 */
[----:B------:R-:W-:Y:S01]  /*f990*/  ISETP.GT.AND P1, PT, R11, 0x19, PT ;  /* 0x000000190b00780c */ /* 0x000fe20003f24270 */
[----:B------:R-:W-:Y:S01]  /*f9a0*/  FMUL.FTZ R11, R34, c[0x0][0x320] ;  /* 0x0000c800220b7a20 */ /* 0x000fe20000410000 */
[----:B------:R-:W-:-:S02]  /*f9b0*/  FMNMX.FTZ R18, R17, R18, !PT ;  /* 0x0000001211127209 */ /* 0x000fc40007810000 */
[----:B--2---:R-:W-:Y:S01]  /*f9c0*/  FSEL R15, R19, -INF , P0 ;  /* 0xff800000130f7808 */ /* 0x004fe20000000000 */
[----:B------:R-:W-:Y:S01]  /*f9d0*/  MUFU.TANH R26, R26 ;  /* 0x0000001a001a7308 */ /* 0x000fe20000002400 */
[----:B------:R-:W-:Y:S02]  /*f9e0*/  ISETP.GT.AND P0, PT, R10, RZ, PT ;  /* 0x000000ff0a00720c */ /* 0x000fe40003f04270 */
[----:B-1----:R-:W-:Y:S02]  /*f9f0*/  FSEL R13, R13, -INF , P1 ;  /* 0xff8000000d0d7808 */ /* 0x002fe40000800000 */
[----:B------:R-:W-:Y:S02]  /*fa00*/  FMNMX.FTZ R18, R16, R18, !PT ;  /* 0x0000001210127209 */ /* 0x000fe40007810000 */
[----:B------:R-:W-:Y:S01]  /*fa10*/  ISETP.GT.AND P1, PT, R10, 0x1, PT ;  /* 0x000000010a00780c */ /* 0x000fe20003f24270 */
[----:B------:R-:W1:Y:S01]  /*fa20*/  MUFU.TANH R11, R11 ;  /* 0x0000000b000b7308 */ /* 0x000e620000002400 */
[----:B------:R-:W-:-:S02]  /*fa30*/  FSEL R25, R12, -INF , P0 ;  /* 0xff8000000c197808 */ /* 0x000fc40000000000 */
[----:B------:R-:W-:Y:S02]  /*fa40*/  FMNMX.FTZ R12, R15, R18, !PT ;  /* 0x000000120f0c7209 */ /* 0x000fe40007810000 */
[----:B------:R-:W-:Y:S02]  /*fa50*/  ISETP.GT.AND P0, PT, R10, 0x8, PT ;  /* 0x000000080a00780c */ /* 0x000fe40003f04270 */
[----:B------:R-:W-:Y:S01]  /*fa60*/  FSEL R24, R14, -INF , P1 ;  /* 0xff8000000e187808 */ /* 0x000fe20000800000 */
[----:B------:R-:W2:Y:S01]  /*fa70*/  MUFU.TANH R47, R47 ;  /* 0x0000002f002f7308 */ /* 0x000ea20000002400 */
[----:B------:R-:W-:Y:S02]  /*fa80*/  ISETP.GT.AND P1, PT, R10, 0x9, PT ;  /* 0x000000090a00780c */ /* 0x000fe40003f24270 */
[----:B------:R-:W-:Y:S02]  /*fa90*/  FMNMX.FTZ R14, R13, R12, !PT ;  /* 0x0000000c0d0e7209 */ /* 0x000fe40007810000 */
[----:B---3--:R-:W-:-:S02]  /*faa0*/  FSEL R19, R22, -INF , P0 ;  /* 0xff80000016137808 */ /* 0x008fc40000000000 */
[----:B------:R-:W-:Y:S01]  /*fab0*/  FMNMX.FTZ R12, R25, R24, !PT ;  /* 0x00000018190c7209 */ /* 0x000fe20007810000 */
[----:B------:R-:W3:Y:S01]  /*fac0*/  SHFL.BFLY PT, R22, R14, 0x2, 0x1f ;  /* 0x0c401f000e167f89 */ /* 0x000ee200000e0000 */
[----:B------:R-:W-:Y:S02]  /*fad0*/  FSEL R18, R8, -INF , P1 ;  /* 0xff80000008127808 */ /* 0x000fe40000800000 */
[C---:B------:R-:W-:Y:S02]  /*fae0*/  ISETP.GT.AND P0, PT, R10.reuse, 0x10, PT ;  /* 0x000000100a00780c */ /* 0x040fe40003f04270 */
[----:B------:R-:W-:Y:S02]  /*faf0*/  FMNMX.FTZ R8, R19, R12, !PT ;  /* 0x0000000c13087209 */ /* 0x000fe40007810000 */
[----:B------:R-:W-:Y:S02]  /*fb00*/  ISETP.GT.AND P2, PT, R10, 0x11, PT ;  /* 0x000000110a00780c */ /* 0x000fe40003f44270 */
[----:B-1----:R-:W-:-:S02]  /*fb10*/  FSEL R12, R11, -INF , P0 ;  /* 0xff8000000b0c7808 */ /* 0x002fc40000000000 */
[----:B------:R-:W-:Y:S02]  /*fb20*/  FMNMX.FTZ R8, R18, R8, !PT ;  /* 0x0000000812087209 */ /* 0x000fe40007810000 */
[----:B------:R-:W-:Y:S02]  /*fb30*/  FSEL R11, R0, -INF , P2 ;  /* 0xff800000000b7808 */ /* 0x000fe40001000000 */
[----:B------:R-:W-:Y:S02]  /*fb40*/  ISETP.GT.AND P1, PT, R10, 0x18, PT ;  /* 0x000000180a00780c */ /* 0x000fe40003f24270 */
[----:B------:R-:W-:Y:S02]  /*fb50*/  FMNMX.FTZ R0, R12, R8, !PT ;  /* 0x000000080c007209 */ /* 0x000fe40007810000 */
[----:B------:R-:W-:Y:S02]  /*fb60*/  ISETP.GT.AND P0, PT, R10, 0x19, PT ;  /* 0x000000190a00780c */ /* 0x000fe40003f04270 */
[----:B------:R-:W-:-:S02]  /*fb70*/  FSEL R10, R26, -INF , P1 ;  /* 0xff8000001a0a7808 */ /* 0x000fc40000800000 */
[----:B------:R-:W-:Y:S02]  /*fb80*/  FMNMX.FTZ R0, R11, R0, !PT ;  /* 0x000000000b007209 */ /* 0x000fe40007810000 */
[----:B--2---:R-:W-:Y:S02]  /*fb90*/  FSEL R8, R47, -INF , P0 ;  /* 0xff8000002f087808 */ /* 0x004fe40000000000 */
[----:B------:R-:W-:Y:S02]  /*fba0*/  FMNMX.FTZ R0, R10, R0, !PT ;  /* 0x000000000a007209 */ /* 0x000fe40007810000 */
[----:B---3--:R-:W-:Y:S02]  /*fbb0*/  FMNMX.FTZ R26, R14, R22, !PT ;  /* 0x000000160e1a7209 */ /* 0x008fe40007810000 */
[----:B------:R-:W-:Y:S02]  /*fbc0*/  FMNMX.FTZ R0, R8, R0, !PT ;  /* 0x0000000008007209 */ /* 0x000fe40007810000 */
[----:B------:R-:W-:Y:S01]  /*fbd0*/  ISETP.GE.AND P0, PT, R6, 0x2, PT ;  /* 0x000000020600780c */ /* 0x000fe20003f06270 */
[----:B------:R-:W-:Y:S01]  /*fbe0*/  SHFL.BFLY PT, R14, R26, 0x1, 0x1f ;  /* 0x0c201f001a0e7f89 */ /* 0x000fe200000e0000 */
[----:B------:R-:W-:-:S03]  /*fbf0*/  ISETP.NE.AND P2, PT, R226, 0x1, PT ;  /* 0x00000001e200780c */ /* 0x000fc60003f45270 */
[----:B------:R-:W1:Y:S08]  /*fc00*/  SHFL.BFLY PT, R22, R0, 0x2, 0x1f ;  /* 0x0c401f0000167f89 */ /* 0x000e7000000e0000 */
[----:B------:R-:W-:Y:S01]  /*fc10*/  @P0 SHF.R.S32.HI R6, RZ, 0x1f, R228 ;  /* 0x0000001fff060819 */ /* 0x000fe200000114e4 */
[----:B------:R-:W-:Y:S02]  /*fc20*/  @P0 IMAD R7, R7, R228, RZ ;  /* 0x000000e407070224 */ /* 0x000fe400078e02ff */
[----:B------:R-:W-:-:S02]  /*fc30*/  @P0 IMAD.MOV.U32 R27, RZ, RZ, R223 ;  /* 0x000000ffff1b0224 */ /* 0x000fc400078e00df */
[-C--:B------:R-:W-:Y:S01]  /*fc40*/  @P0 IMAD R6, R6, R5.reuse, R7 ;  /* 0x0000000506060224 */ /* 0x080fe200078e0207 */
[----:B-1----:R-:W-:Y:S02]  /*fc50*/  FMNMX.FTZ R22, R0, R22, !PT ;  /* 0x0000001600167209 */ /* 0x002fe40007810000 */
[----:B------:R-:W-:Y:S01]  /*fc60*/  FMNMX.FTZ R0, R26, R14, !PT ;  /* 0x0000000e1a007209 */ /* 0x000fe20007810000 */
[----:B------:R-:W-:Y:S02]  /*fc70*/  @P0 IMAD.MOV.U32 R26, RZ, RZ, R218 ;  /* 0x000000ffff1a0224 */ /* 0x000fe400078e00da */
[----:B------:R-:W1:Y:S01]  /*fc80*/  SHFL.BFLY PT, R148, R22, 0x1, 0x1f ;  /* 0x0c201f0016947f89 */ /* 0x000e6200000e0000 */
[C---:B------:R-:W-:Y:S01]  /*fc90*/  FSETP.NEU.FTZ.AND P1, PT, R0.reuse, -INF , PT ;  /* 0xff8000000000780b */ /* 0x040fe20003f3d000 */
[----:B------:R-:W-:Y:S02]  /*fca0*/  FMUL.FTZ R14, R0, c[0x0][0x2d0] ;  /* 0x0000b400000e7a20 */ /* 0x000fe40000410000 */
[----:B------:R-:W-:-:S03]  /*fcb0*/  @P0 IMAD.WIDE.U32 R26, R228, R5, R26 ;  /* 0x00000005e41a0225 */ /* 0x000fc600078e001a */
[----:B------:R-:W-:Y:S01]  /*fcc0*/  FSEL R14, R14, RZ, P1 ;  /* 0x000000ff0e0e7208 */ /* 0x000fe20000800000 */
[----:B------:R-:W-:Y:S01]  /*fcd0*/  @P0 IMAD.IADD R5, R27, 0x1, R6 ;  /* 0x000000011b050824 */ /* 0x000fe200078e0206 */
[----:B------:R-:W-:-:S03]  /*fce0*/  @P0 LEA R6, P1, R26, c[0x0][0x1c8], 0x1 ;  /* 0x000072001a060a11 */ /* 0x000fc600078208ff */
[--C-:B------:R-:W-:Y:S01]  /*fcf0*/  FFMA.FTZ R150, R9, c[0x0][0x2d0], -R14.reuse ;  /* 0x0000b40009967a23 */ /* 0x100fe2000001080e */
[----:B------:R-:W-:Y:S01]  /*fd00*/  @P0 LEA.HI.X R7, R26, c[0x0][0x1cc], R5, 0x1, P1 ;  /* 0x000073001a070a11 */ /* 0x000fe200008f0c05 */
[--C-:B------:R-:W-:Y:S02]  /*fd10*/  FFMA.FTZ R193, R23, c[0x0][0x2d0], -R14.reuse ;  /* 0x0000b40017c17a23 */ /* 0x100fe4000001080e */
[--C-:B------:R-:W-:Y:S02]  /*fd20*/  FFMA.FTZ R192, R21, c[0x0][0x2d0], -R14.reuse ;  /* 0x0000b40015c07a23 */ /* 0x100fe4000001080e */
[----:B------:R2:W-:Y:S01]  /*fd30*/  @P0 LDGSTS.E.BYPASS.LTC128B.128 [R217+0xc080], [R6.64], !P3 ;  /* 0x0c08000006d90fae */ /* 0x0005e2000d901d48 */
[--C-:B------:R-:W-:Y:S01]  /*fd40*/  FFMA.FTZ R151, R20, c[0x0][0x2d0], -R14.reuse ;  /* 0x0000b40014977a23 */ /* 0x100fe2000001080e */
[----:B------:R-:W-:Y:S01]  /*fd50*/  MUFU.EX2 R193, R193 ;  /* 0x000000c100c17308 */ /* 0x000fe20000000800 */
[--C-:B------:R-:W-:Y:S01]  /*fd60*/  FFMA.FTZ R198, R17, c[0x0][0x2d0], -R14.reuse ;  /* 0x0000b40011c67a23 */ /* 0x100fe2000001080e */
[----:B------:R2:W-:Y:S01]  /*fd70*/  @P0 LDGSTS.E.BYPASS.LTC128B.128 [R217+0xd080], [R6.64+0x80], !P6 ;  /* 0x0d08008006d90fae */ /* 0x0005e2000f101d48 */
[--C-:B------:R-:W-:Y:S01]  /*fd80*/  FFMA.FTZ R196, R16, c[0x0][0x2d0], -R14.reuse ;  /* 0x0000b40010c47a23 */ /* 0x100fe2000001080e */
[----:B-1----:R-:W-:Y:S01]  /*fd90*/  FMNMX.FTZ R148, R22, R148, !PT ;  /* 0x0000009416947209 */ /* 0x002fe20007810000 */
[--C-:B------:R-:W-:Y:S01]  /*fda0*/  FFMA.FTZ R197, R15, c[0x0][0x2d0], -R14.reuse ;  /* 0x0000b4000fc57a23 */ /* 0x100fe2000001080e */
[----:B------:R2:W-:Y:S01]  /*fdb0*/  @P0 LDGSTS.E.BYPASS.LTC128B.128 [R217+0xe080], [R6.64+0x100], !P5 ;  /* 0x0e08010006d90fae */ /* 0x0005e2000e901d48 */
[----:B------:R-:W-:Y:S01]  /*fdc0*/  FFMA.FTZ R225, R13, c[0x0][0x2d0], -R14 ;  /* 0x0000b4000de17a23 */ /* 0x000fe2000001080e */
[C---:B------:R-:W-:Y:S01]  /*fdd0*/  FSETP.NEU.FTZ.AND P1, PT, R148.reuse, -INF , PT ;  /* 0xff8000009400780b */ /* 0x040fe20003f3d000 */
[----:B------:R-:W-:Y:S01]  /*fde0*/  FMUL.FTZ R5, R148, c[0x0][0x2d0] ;  /* 0x0000b40094057a20 */ /* 0x000fe20000410000 */
[----:B------:R2:W-:Y:S01]  /*fdf0*/  @P0 LDGSTS.E.BYPASS.LTC128B.128 [R217+0xf080], [R6.64+0x180], !P4 ;  /* 0x0f08018006d90fae */ /* 0x0005e2000e101d48 */
[----:B------:R-:W1:Y:S03]  /*fe00*/  MUFU.EX2 R192, R192 ;  /* 0x000000c000c07308 */ /* 0x000e660000000800 */
[----:B------:R-:W3:Y:S01]  /*fe10*/  LDSM.16.MT88.4 R132, [R206+0x8080] ;  /* 0x00808000ce84783b */ /* 0x000ee20000004200 */
[----:B------:R-:W-:-:S03]  /*fe20*/  FSEL R9, R5, RZ, P1 ;  /* 0x000000ff05097208 */ /* 0x000fc60000800000 */
[----:B------:R-:W4:Y:S01]  /*fe30*/  LDSM.16.MT88.4 R32, [R204+0x8080] ;  /* 0x00808000cc20783b */ /* 0x000f220000004200 */
[----:B------:R-:W-:Y:S01]  /*fe40*/  MUFU.EX2 R151, R151 ;  /* 0x0000009700977308 */ /* 0x000fe20000000800 */
[--C-:B------:R-:W-:Y:S02]  /*fe50*/  FFMA.FTZ R195, R25, c[0x0][0x2d0], -R9.reuse ;  /* 0x0000b40019c37a23 */ /* 0x100fe40000010809 */
[--C-:B------:R-:W-:Y:S01]  /*fe60*/  FFMA.FTZ R194, R24, c[0x0][0x2d0], -R9.reuse ;  /* 0x0000b40018c27a23 */ /* 0x100fe20000010809 */
[----:B------:R-:W2:Y:S01]  /*fe70*/  LDSM.16.MT88.4 R140, [R211+0x8080] ;  /* 0x00808000d38c783b */ /* 0x000ea20000004200 */
[--C-:B------:R-:W-:Y:S02]  /*fe80*/  FFMA.FTZ R3, R19, c[0x0][0x2d0], -R9.reuse ;  /* 0x0000b40013037a23 */ /* 0x100fe40000010809 */
[--C-:B------:R-:W-:Y:S01]  /*fe90*/  FFMA.FTZ R2, R18, c[0x0][0x2d0], -R9.reuse ;  /* 0x0000b40012027a23 */ /* 0x100fe20000010809 */
[----:B------:R-:W2:Y:S01]  /*fea0*/  LDSM.16.MT88.4 R24, [R205+0x8080] ;  /* 0x00808000cd18783b */ /* 0x000ea20000004200 */
[----:B------:R-:W3:Y:S01]  /*feb0*/  MUFU.EX2 R150, R150 ;  /* 0x0000009600967308 */ /* 0x000ee20000000800 */
[--C-:B------:R-:W-:Y:S01]  /*fec0*/  FFMA.FTZ R201, R12, c[0x0][0x2d0], -R9.reuse ;  /* 0x0000b4000cc97a23 */ /* 0x100fe20000010809 */
[----:B-1----:R-:W-:Y:S01]  /*fed0*/  F2FP.PACK_AB R128, R192, R193 ;  /* 0x000000c1c080723e */ /* 0x002fe200000000ff */
[----:B------:R-:W1:Y:S01]  /*fee0*/  LDSM.16.MT88.4 R40, [R211+0x9080] ;  /* 0x00908000d328783b */ /* 0x000e620000004200 */
[----:B------:R-:W-:-:S02]  /*fef0*/  FFMA.FTZ R199, R11, c[0x0][0x2d0], -R9 ;  /* 0x0000b4000bc77a23 */ /* 0x000fc40000010809 */
[--C-:B------:R-:W-:Y:S01]  /*ff00*/  FFMA.FTZ R200, R10, c[0x0][0x2d0], -R9.reuse ;  /* 0x0000b4000ac87a23 */ /* 0x100fe20000010809 */
[----:B------:R-:W1:Y:S01]  /*ff10*/  LDSM.16.MT88.4 R48, [R206+0x9080] ;  /* 0x00908000ce30783b */ /* 0x000e620000004200 */
[----:B------:R-:W-:Y:S01]  /*ff20*/  MUFU.EX2 R195, R195 ;  /* 0x000000c300c37308 */ /* 0x000fe20000000800 */
[----:B------:R-:W-:Y:S02]  /*ff30*/  FFMA.FTZ R224, R8, c[0x0][0x2d0], -R9 ;  /* 0x0000b40008e07a23 */ /* 0x000fe40000010809 */
[----:B------:R-:W1:Y:S01]  /*ff40*/  LDSM.16.MT88.4 R56, [R205+0x9080] ;  /* 0x00908000cd38783b */ /* 0x000e620000004200 */
[----:B------:R-:W-:-:S03]  /*ff50*/  FADD.FTZ R192, R193, R192 ;  /* 0x000000c0c1c07221 */ /* 0x000fc60000010000 */
[----:B------:R-:W1:Y:S01]  /*ff60*/  LDSM.16.MT88.4 R64, [R204+0x9080] ;  /* 0x00908000cc40783b */ /* 0x000e620000004200 */
[----:B------:R-:W4:Y:S01]  /*ff70*/  MUFU.EX2 R194, R194 ;  /* 0x000000c200c27308 */ /* 0x000f220000000800 */
[C---:B---3--:R-:W-:Y:S01]  /*ff80*/  F2FP.PACK_AB R130, R150.reuse, R151 ;  /* 0x000000979682723e */ /* 0x048fe200000000ff */
[----:B------:R-:W-:Y:S01]  /*ff90*/  FADD.FTZ R151, R151, R192 ;  /* 0x000000c097977221 */ /* 0x000fe20000010000 */
[----:B------:R-:W3:Y:S03]  /*ffa0*/  LDSM.16.MT88.4 R72, [R211+0xa080] ;  /* 0x00a08000d348783b */ /* 0x000ee60000004200 */
[----:B------:R-:W-:Y:S01]  /*ffb0*/  FADD.FTZ R151, R150, R151 ;  /* 0x0000009796977221 */ /* 0x000fe20000010000 */
[----:B------:R-:W1:Y:S01]  /*ffc0*/  LDSM.16.MT88.4 R80, [R206+0xa080] ;  /* 0x00a08000ce50783b */ /* 0x000e620000004200 */
[----:B------:R-:W-:Y:S03]  /*ffd0*/  MUFU.EX2 R3, R3 ;  /* 0x0000000300037308 */ /* 0x000fe60000000800 */
[----:B------:R-:W1:Y:S04]  /*ffe0*/  LDSM.16.MT88.4 R88, [R205+0xa080] ;  /* 0x00a08000cd58783b */ /* 0x000e680000004200 */
[----:B------:R-:W1:Y:S01]  /*fff0*/  LDSM.16.MT88.4 R96, [R204+0xa080] ;  /* 0x00a08000cc60783b */ /* 0x000e620000004200 */
[----:B------:R-:W2:Y:S01]  /*10000*/  MUFU.EX2 R2, R2 ;  /* 0x0000000200027308 */ /* 0x000ea20000000800 */
[----:B----4-:R-:W-:Y:S01]  /*10010*/  F2FP.PACK_AB R129, R194, R195 ;  /* 0x000000c3c281723e */ /* 0x010fe200000000ff */
[----:B------:R-:W-:Y:S01]  /*10020*/  FADD.FTZ R194, R195, R194 ;  /* 0x000000c2c3c27221 */ /* 0x000fe20000010000 */
[----:B------:R-:W4:Y:S04]  /*10030*/  LDSM.16.MT88.4 R104, [R211+0xb080] ;  /* 0x00b08000d368783b */ /* 0x000f280000004200 */
[----:B------:R-:W1:Y:S01]  /*10040*/  LDSM.16.MT88.4 R112, [R206+0xb080] ;  /* 0x00b08000ce70783b */ /* 0x000e620000004200 */
[----:B------:R-:W-:Y:S03]  /*10050*/  MUFU.EX2 R198, R198 ;  /* 0x000000c600c67308 */ /* 0x000fe60000000800 */
[----:B------:R-:W1:Y:S04]  /*10060*/  LDSM.16.MT88.4 R120, [R205+0xb080] ;  /* 0x00b08000cd78783b */ /* 0x000e680000004200 */
[----:B--2---:R-:W2:Y:S01]  /*10070*/  LDSM.16.MT88.4 R4, [R204+0xb080] ;  /* 0x00b08000cc04783b */ /* 0x004ea20000004200 */
[C---:B------:R-:W-:Y:S01]  /*10080*/  F2FP.PACK_AB R131, R2.reuse, R3 ;  /* 0x000000030283723e */ /* 0x040fe200000000ff */
[----:B------:R-:W-:Y:S01]  /*10090*/  MUFU.EX2 R196, R196 ;  /* 0x000000c400c47308 */ /* 0x000fe20000000800 */
[----:B------:R-:W-:Y:S01]  /*100a0*/  FADD.FTZ R3, R3, R194 ;  /* 0x000000c203037221 */ /* 0x000fe20000010000 */
[----:B------:R-:W1:Y:S03]  /*100b0*/  LDSM.16.MT88.4 R12, [R206+0x8880] ;  /* 0x00888000ce0c783b */ /* 0x000e660000004200 */
[----:B------:R-:W-:Y:S01]  /*100c0*/  FADD.FTZ R3, R2, R3 ;  /* 0x0000000302037221 */ /* 0x000fe20000010000 */
[----:B------:R-:W1:Y:S01]  /*100d0*/  LDSM.16.MT88.4 R8, [R204+0x8880] ;  /* 0x00888000cc08783b */ /* 0x000e620000004200 */
[C---:B------:R-:W-:Y:S01]  /*100e0*/  HMMA.16816.F32 R136, R128.reuse, R132, RZ ;  /* 0x000000848088723c */ /* 0x040fe200000018ff */
[----:B------:R-:W-:Y:S02]  /*100f0*/  MUFU.EX2 R197, R197 ;  /* 0x000000c500c57308 */ /* 0x000fe40000000800 */
[----:B------:R-:W1:Y:S04]  /*10100*/  LDSM.16.MT88.4 R16, [R211+0x8880] ;  /* 0x00888000d310783b */ /* 0x000e680000004200 */
[----:B------:R-:W1:Y:S01]  /*10110*/  LDSM.16.MT88.4 R188, [R205+0x8880] ;  /* 0x00888000cdbc783b */ /* 0x000e620000004200 */
[C---:B------:R-:W-:Y:S01]  /*10120*/  HMMA.16816.F32 R132, R128.reuse, R134, RZ ;  /* 0x000000868084723c */ /* 0x040fe200000018ff */
[----:B------:R-:W-:Y:S02]  /*10130*/  MUFU.EX2 R225, R225 ;  /* 0x000000e100e17308 */ /* 0x000fe40000000800 */
[----:B------:R-:W-:Y:S04]  /*10140*/  LDSM.16.MT88.4 R184, [R211+0x9880] ;  /* 0x00988000d3b8783b */ /* 0x000fe80000004200 */
[----:B------:R-:W-:Y:S01]  /*10150*/  LDSM.16.MT88.4 R180, [R206+0x9880] ;  /* 0x00988000ceb4783b */ /* 0x000fe20000004200 */
[C---:B------:R-:W-:Y:S01]  /*10160*/  HMMA.16816.F32 R28, R128.reuse, R32, RZ ;  /* 0x00000020801c723c */ /* 0x040fe200000018ff */
[----:B------:R-:W2:Y:S02]  /*10170*/  MUFU.EX2 R201, R201 ;  /* 0x000000c900c97308 */ /* 0x000ea40000000800 */
[----:B------:R-:W-:Y:S04]  /*10180*/  LDSM.16.MT88.4 R176, [R205+0x9880] ;  /* 0x00988000cdb0783b */ /* 0x000fe80000004200 */
[----:B------:R-:W-:Y:S01]  /*10190*/  LDSM.16.MT88.4 R172, [R204+0x9880] ;  /* 0x00988000ccac783b */ /* 0x000fe20000004200 */
[C---:B------:R-:W-:Y:S01]  /*101a0*/  HMMA.16816.F32 R32, R128.reuse, R34, RZ ;  /* 0x000000228020723c */ /* 0x040fe200000018ff */
[----:B------:R-:W3:Y:S02]  /*101b0*/  MUFU.EX2 R199, R199 ;  /* 0x000000c700c77308 */ /* 0x000ee40000000800 */
[----:B------:R-:W-:Y:S04]  /*101c0*/  LDSM.16.MT88.4 R168, [R211+0xa880] ;  /* 0x00a88000d3a8783b */ /* 0x000fe80000004200 */
[----:B------:R-:W-:Y:S01]  /*101d0*/  LDSM.16.MT88.4 R164, [R206+0xa880] ;  /* 0x00a88000cea4783b */ /* 0x000fe20000004200 */
[C---:B------:R-:W-:Y:S01]  /*101e0*/  HMMA.16816.F32 R144, R128.reuse, R140, RZ ;  /* 0x0000008c8090723c */ /* 0x040fe200000018ff */
[----:B------:R-:W4:Y:S01]  /*101f0*/  MUFU.EX2 R200, R200 ;  /* 0x000000c800c87308 */ /* 0x000f220000000800 */
[----:B--2---:R-:W-:Y:S01]  /*10200*/  FADD.FTZ R3, R201, R3 ;  /* 0x00000003c9037221 */ /* 0x004fe20000010000 */
[----:B------:R-:W-:Y:S04]  /*10210*/  LDSM.16.MT88.4 R160, [R205+0xa880] ;  /* 0x00a88000cda0783b */ /* 0x000fe80000004200 */
[----:B------:R-:W-:Y:S01]  /*10220*/  LDSM.16.MT88.4 R156, [R204+0xa880] ;  /* 0x00a88000cc9c783b */ /* 0x000fe20000004200 */
[C---:B------:R-:W-:Y:S01]  /*10230*/  HMMA.16816.F32 R20, R128.reuse, R24, RZ ;  /* 0x000000188014723c */ /* 0x040fe200000018ff */
[----:B------:R-:W2:Y:S01]  /*10240*/  MUFU.EX2 R224, R224 ;  /* 0x000000e000e07308 */ /* 0x000ea20000000800 */
[----:B---3--:R-:W-:Y:S01]  /*10250*/  FADD.FTZ R3, R199, R3 ;  /* 0x00000003c7037221 */ /* 0x008fe20000010000 */
[----:B------:R-:W-:Y:S04]  /*10260*/  LDSM.16.MT88.4 R152, [R211+0xb880] ;  /* 0x00b88000d398783b */ /* 0x000fe80000004200 */
[----:B------:R-:W0:Y:S01]  /*10270*/  LDGDEPBAR ;  /* 0x00000000000079af */ /* 0x000e220000000000 */
[----:B-1----:R-:W-:Y:S01]  /*10280*/  HMMA.16816.F32 R36, R128, R40, RZ ;  /* 0x000000288024723c */ /* 0x002fe200000018ff */
[----:B----4-:R-:W-:-:S07]  /*10290*/  FADD.FTZ R3, R200, R3 ;  /* 0x00000003c8037221 */ /* 0x010fce0000010000 */
        /* <DEDUP_REMOVED lines=24> */
[----:B------:R-:W-:Y:S01]  /*10420*/  F2FP.PACK_AB R4, R196, R198 ;  /* 0x000000c6c404723e */ /* 0x000fe200000000ff */
[----:B------:R-:W-:Y:S01]  /*10430*/  HMMA.16816.F32 R128, R128, R6, RZ ;  /* 0x000000068080723c */ /* 0x000fe200000018ff */
[----:B------:R-:W-:Y:S01]  /*10440*/  F2FP.PACK_AB R5, R199, R201 ;  /* 0x000000c9c705723e */ /* 0x000fe200000000ff */
[----:B------:R-:W-:Y:S01]  /*10450*/  FADD.FTZ R198, R198, R151 ;  /* 0x00000097c6c67221 */ /* 0x000fe20000010000 */
[----:B------:R-:W-:-:S02]  /*10460*/  IADD3 R201, R212, 0x1000, RZ ;  /* 0x00001000d4c97810 */ /* 0x000fc40007ffe0ff */
[----:B------:R-:W-:Y:S01]  /*10470*/  IADD3 R199, R212, 0x2000, RZ ;  /* 0x00002000d4c77810 */ /* 0x000fe20007ffe0ff */
[----:B------:R-:W-:Y:S01]  /*10480*/  FADD.FTZ R198, R196, R198 ;  /* 0x000000c6c4c67221 */ /* 0x000fe20000010000 */
[----:B------:R-:W-:Y:S02]  /*10490*/  F2FP.PACK_AB R6, R225, R197 ;  /* 0x000000c5e106723e */ /* 0x000fe400000000ff */
[----:B--2---:R-:W-:Y:S01]  /*104a0*/  F2FP.PACK_AB R7, R224, R200 ;  /* 0x000000c8e007723e */ /* 0x004fe200000000ff */
[----:B------:R-:W-:Y:S01]  /*104b0*/  FADD.FTZ R198, R197, R198 ;  /* 0x000000c6c5c67221 */ /* 0x000fe20000010000 */
[----:B------:R-:W-:Y:S01]  /*104c0*/  IADD3 R200, R212, 0x1800, RZ ;  /* 0x00001800d4c87810 */ /* 0x000fe20007ffe0ff */
[----:B------:R-:W-:Y:S01]  /*104d0*/  FADD.FTZ R224, R224, R3 ;  /* 0x00000003e0e07221 */ /* 0x000fe20000010000 */
[C---:B------:R-:W-:Y:S01]  /*104e0*/  IADD3 R197, R212.reuse, 0x3000, RZ ;  /* 0x00003000d4c57810 */ /* 0x040fe20007ffe0ff */
[----:B------:R-:W-:Y:S01]  /*104f0*/  FADD.FTZ R225, R225, R198 ;  /* 0x000000c6e1e17221 */ /* 0x000fe20000010000 */
[C---:B------:R-:W-:Y:S01]  /*10500*/  IADD3 R198, R212.reuse, 0x2800, RZ ;  /* 0x00002800d4c67810 */ /* 0x040fe20007ffe0ff */
[----:B------:R-:W-:Y:S01]  /*10510*/  HMMA.16816.F32 R136, R4, R12, R136 ;  /* 0x0000000c0488723c */ /* 0x000fe20000001888 */
[----:B------:R-:W-:-:S07]  /*10520*/  IADD3 R196, R212, 0x3800, RZ ;  /* 0x00003800d4c47810 */ /* 0x000fce0007ffe0ff */
[C---:B------:R-:W-:Y:S01]  /*10530*/  HMMA.16816.F32 R132, R4.reuse, R14, R132 ;  /* 0x0000000e0484723c */ /* 0x040fe20000001884 */
[----:B------:R-:W1:Y:S07]  /*10540*/  LDSM.16.MT88.4 R12, [R205+0xb880] ;  /* 0x00b88000cd0c783b */ /* 0x000e6e0000004200 */
[C---:B------:R-:W-:Y:S08]  /*10550*/  HMMA.16816.F32 R28, R4.reuse, R8, R28 ;  /* 0x00000008041c723c */ /* 0x040ff0000000181c */
[C---:B------:R-:W-:Y:S01]  /*10560*/  HMMA.16816.F32 R32, R4.reuse, R10, R32 ;  /* 0x0000000a0420723c */ /* 0x040fe20000001820 */
[----:B------:R-:W2:Y:S07]  /*10570*/  LDSM.16.MT88.4 R8, [R204+0xb880] ;  /* 0x00b88000cc08783b */ /* 0x000eae0000004200 */
[C---:B------:R-:W-:Y:S08]  /*10580*/  HMMA.16816.F32 R144, R4.reuse, R16, R144 ;  /* 0x000000100490723c */ /* 0x040ff00000001890 */
[C---:B------:R-:W-:Y:S01]  /*10590*/  HMMA.16816.F32 R140, R4.reuse, R18, R140 ;  /* 0x00000012048c723c */ /* 0x040fe2000000188c */
[----:B------:R-:W3:Y:S07]  /*105a0*/  LDSM.16.MT88.4 R16, [R206+0xb880] ;  /* 0x00b88000ce10783b */ /* 0x000eee0000004200 */
[C---:B------:R-:W-:Y:S08]  /*105b0*/  HMMA.16816.F32 R20, R4.reuse, R188, R20 ;  /* 0x000000bc0414723c */ /* 0x040ff00000001814 */
[C---:B-1----:R-:W-:Y:S07]  /*105c0*/  HMMA.16816.F32 R116, R4.reuse, R12, R116 ;  /* 0x0000000c0474723c */ /* 0x042fee0000001874 */
[----:B------:R-:W-:Y:S01]  /*105d0*/  @P2 IMAD.HI.U32 R12, R149, c[0x0][0x2c8], RZ ;  /* 0x0000b200950c2a27 */ /* 0x000fe200078e00ff */
[----:B------:R-:W-:Y:S04]  /*105e0*/  HMMA.16816.F32 R24, R4, R190, R24 ;  /* 0x000000be0418723c */ /* 0x000fe80000001818 */
[----:B------:R-:W-:-:S04]  /*105f0*/  @P2 SHF.R.U32.HI R149, RZ, c[0x0][0x2cc], R12 ;  /* 0x0000b300ff952a19 */ /* 0x000fc8000001160c */
[----:B------:R-:W-:Y:S01]  /*10600*/  IADD3 R149, R149, R220, -R227 ;  /* 0x000000dc95957210 */ /* 0x000fe20007ffe8e3 */
[C---:B--2---:R-:W-:Y:S07]  /*10610*/  HMMA.16816.F32 R124, R4.reuse, R8, R124 ;  /* 0x00000008047c723c */ /* 0x044fee000000187c */
[----:B------:R-:W-:Y:S01]  /*10620*/  SHF.R.S32.HI R8, RZ, 0x1f, R149 ;  /* 0x0000001fff087819 */ /* 0x000fe20000011495 */
[----:B------:R-:W-:Y:S03]  /*10630*/  HMMA.16816.F32 R36, R4, R184, R36 ;  /* 0x000000b80424723c */ /* 0x000fe60000001824 */
[----:B------:R-:W-:-:S04]  /*10640*/  LEA.HI R149, R8, R149, RZ, 0x5 ;  /* 0x0000009508957211 */ /* 0x000fc800078f28ff */
[----:B------:R-:W-:Y:S01]  /*10650*/  SHF.R.S32.HI R149, RZ, 0x5, R149 ;  /* 0x00000005ff957819 */ /* 0x000fe20000011495 */
[----:B------:R-:W-:Y:S03]  /*10660*/  HMMA.16816.F32 R40, R4, R186, R40 ;  /* 0x000000ba0428723c */ /* 0x000fe60000001828 */
[----:B------:R-:W-:-:S04]  /*10670*/  IMNMX R235, RZ, R149, !PT ;  /* 0x00000095ffeb7217 */ /* 0x000fc80007800200 */
[----:B------:R-:W-:Y:S01]  /*10680*/  ISETP.GE.AND P0, PT, R228, R235, PT ;  /* 0x000000ebe400720c */ /* 0x000fe20003f06270 */
        /* <DEDUP_REMOVED lines=19> */
[----:B------:R-:W-:Y:S01]  /*107c0*/  HMMA.16816.F32 R128, R4, R10, R128 ;  /* 0x0000000a0480723c */ /* 0x000fe20000001880 */
[----:B------:R-:W-:Y:S10]  /*107d0*/  @!P0 BRA `(.L_x_660) ;  /* 0x000022b000008947 */ /* 0x000ff40003800000 */
[----:B------:R-:W-:Y:S01]  /*107e0*/  @P2 IMAD.HI.U32 R234, R229, c[0x0][0x2c8], RZ ;  /* 0x0000b200e5ea2a27 */ /* 0x000fe200078e00ff */
[----:B------:R-:W-:-:S02]  /*107f0*/  MOV R236, R228 ;  /* 0x000000e400ec7202 */ /* 0x000fc40000000f00 */
[----:B------:R-:W-:Y:S01]  /*10800*/  MOV R233, 0xffffffe0 ;  /* 0xffffffe000e97802 */ /* 0x000fe20000000f00 */
[----:B------:R-:W-:Y:S01]  /*10810*/  IMAD.MOV.U32 R2, RZ, RZ, R148 ;  /* 0x000000ffff027224 */ /* 0x000fe200078e0094 */
[----:B------:R-:W-:Y:S01]  /*10820*/  @P2 SHF.R.U32.HI R234, RZ, c[0x0][0x2cc], R234 ;  /* 0x0000b300ffea2a19 */ /* 0x000fe200000116ea */
[----:B------:R-:W-:-:S07]  /*10830*/  IMAD.MOV.U32 R3, RZ, RZ, R0 ;  /* 0x000000ffff037224 */ /* 0x000fce00078e0000 */
.L_x_661:
[----:B------:R-:W-:Y:S01]  /*10840*/  ISETP.GE.AND P0, PT, R236, RZ, PT ;  /* 0x000000ffec00720c */ /* 0x000fe20003f06270 */
[----:B------:R-:W-:Y:S04]  /*10850*/  DEPBAR.LE SB0, 0x0 ;  /* 0x000080000000791a */ /* 0x000fe80000000000 */
[----:B------:R-:W-:Y:S01]  /*10860*/  BAR.SYNC.DEFER_BLOCKING 0x0 ;  /* 0x0000000000007b1d */ /* 0x000fe20000010000 */
[----:B------:R-:W-:Y:S07]  /*10870*/  ISETP.NE.AND P2, PT, R226, 0x1, PT ;  /* 0x00000001e200780c */ /* 0x000fee0003f45270 */
[----:B------:R-:W-:Y:S01]  /*10880*/  @P0 SHF.R.S32.HI R0, RZ, 0x1f, R236 ;  /* 0x0000001fff000819 */ /* 0x000fe200000114ec */
[----:B------:R-:W-:Y:S04]  /*10890*/  @P0 IMAD.WIDE.U32 R6, R236, c[0x0][0x208], RZ ;  /* 0x00008200ec060a25 */ /* 0x000fe800078e00ff */
[----:B------:R-:W-:Y:S01]  /*108a0*/  @P0 IMAD R0, R0, c[0x0][0x208], RZ ;  /* 0x0000820000000a24 */ /* 0x000fe200078e02ff */
[----:B------:R-:W-:Y:S03]  /*108b0*/  @P0 LEA R4, P1, R6, R230, 0x5 ;  /* 0x000000e606040211 */ /* 0x000fe600078228ff */
[----:B------:R-:W-:Y:S05]  /*108c0*/  @P0 IMAD R0, R236, c[0x0][0x20c], R0 ;  /* 0x00008300ec000a24 */ /* 0x000fea00078e0200 */
[----:B------:R-:W-:Y:S01]  /*108d0*/  @P0 IADD3 R0, R7, R0, RZ ;  /* 0x0000000007000210 */ /* 0x000fe20007ffe0ff */
[----:B------:R-:W-:Y:S03]  /*108e0*/  LDSM.16.M88.4 R16, [R214+0x10080] ;  /* 0x01008000d610783b */ /* 0x000fe60000000200 */
[----:B------:R-:W-:Y:S02]  /*108f0*/  @P0 LEA.HI.X R0, R6, R221, R0, 0x5, P1 ;  /* 0x000000dd06000211 */ /* 0x000fe400008f2c00 */
[C---:B------:R-:W-:Y:S03]  /*10900*/  @P0 LEA R12, P1, R4.reuse, c[0x0][0x1f8], 0x1 ;  /* 0x00007e00040c0a11 */ /* 0x040fe600078208ff */
[----:B------:R-:W1:Y:S01]  /*10910*/  LDSM.16.M88.4 R8, [R213+0xc080] ;  /* 0x00c08000d508783b */ /* 0x000e620000000200 */
[----:B------:R-:W-:Y:S07]  /*10920*/  @P0 LEA.HI.X R13, R4, c[0x0][0x1fc], R0, 0x1, P1 ;  /* 0x00007f00040d0a11 */ /* 0x000fee00008f0c00 */
        /* <DEDUP_REMOVED lines=8> */
[----:B------:R2:W-:Y:S01]  /*109b0*/  @P0 LDGSTS.E.BYPASS.LTC128B.128 [R217+0x8080], [R12.64], !P3 ;  /* 0x080800000cd90fae */ /* 0x0005e2000d901d48 */
[C---:B------:R-:W-:Y:S07]  /*109c0*/  HMMA.16816.F32 R8, R16.reuse, R10, RZ ;  /* 0x0000000a1008723c */ /* 0x040fee00000018ff */
[----:B------:R2:W-:Y:S08]  /*109d0*/  @P0 LDGSTS.E.BYPASS.LTC128B.128 [R217+0x9080], [R12.64+0x80], !P6 ;  /* 0x090800800cd90fae */ /* 0x0005f0000f101d48 */
[----:B------:R2:W-:Y:S08]  /*109e0*/  @P0 LDGSTS.E.BYPASS.LTC128B.128 [R217+0xa080], [R12.64+0x100], !P5 ;  /* 0x0a0801000cd90fae */ /* 0x0005f0000e901d48 */
[----:B------:R2:W-:Y:S08]  /*109f0*/  @P0 LDGSTS.E.BYPASS.LTC128B.128 [R217+0xb080], [R12.64+0x180], !P4 ;  /* 0x0b0801800cd90fae */ /* 0x0005f0000e101d48 */
[----:B------:R-:W-:Y:S08]  /*10a00*/  LDSM.16.M88.4 R164, [R209+0x10080] ;  /* 0x01008000d1a4783b */ /* 0x000ff00000000200 */
[----:B------:R-:W0:Y:S08]  /*10a10*/  LDGDEPBAR ;  /* 0x00000000000079af */ /* 0x000e300000000000 */
[----:B------:R-:W1:Y:S01]  /*10a20*/  LDSM.16.M88.4 R168, [R208+0xc080] ;  /* 0x00c08000d0a8783b */ /* 0x000e620000000200 */
[C---:B--2---:R-:W-:Y:S07]  /*10a30*/  HMMA.16816.F32 R12, R16.reuse, R148, RZ ;  /* 0x00000094100c723c */ /* 0x044fee00000018ff */
[----:B------:R-:W-:Y:S01]  /*10a40*/  LDSM.16.M88.4 R172, [R207+0x10080] ;  /* 0x01008000cfac783b */ /* 0x000fe20000000200 */
[----:B------:R-:W-:Y:S07]  /*10a50*/  HMMA.16816.F32 R16, R16, R150, RZ ;  /* 0x000000961010723c */ /* 0x000fee00000018ff */
[----:B------:R-:W2:Y:S01]  /*10a60*/  LDSM.16.M88.4 R148, [R208+0xc880] ;  /* 0x00c88000d094783b */ /* 0x000ea20000000200 */
[C---:B---3--:R-:W-:Y:S07]  /*10a70*/  HMMA.16816.F32 R4, R152.reuse, R156, R4 ;  /* 0x0000009c9804723c */ /* 0x048fee0000001804 */
[----:B------:R-:W3:Y:S01]  /*10a80*/  LDSM.16.M88.4 R176, [R202] ;  /* 0x00000000cab0783b */ /* 0x000ee20000000200 */
[C---:B------:R-:W-:Y:S07]  /*10a90*/  HMMA.16816.F32 R8, R152.reuse, R158, R8 ;  /* 0x0000009e9808723c */ /* 0x040fee0000001808 */
[----:B------:R-:W-:Y:S01]  /*10aa0*/  LDSM.16.M88.4 R156, [R214+0x14080] ;  /* 0x01408000d69c783b */ /* 0x000fe20000000200 */
[C---:B----4-:R-:W-:Y:S08]  /*10ab0*/  HMMA.16816.F32 R12, R152.reuse, R160, R12 ;  /* 0x000000a0980c723c */ /* 0x050ff0000000180c */
[----:B------:R-:W-:Y:S01]  /*10ac0*/  HMMA.16816.F32 R16, R152, R162, R16 ;  /* 0x000000a29810723c */ /* 0x000fe20000001810 */
[----:B------:R-:W4:Y:S07]  /*10ad0*/  LDSM.16.M88.4 R152, [R202+0x800] ;  /* 0x00080000ca98783b */ /* 0x000f2e0000000200 */
[C---:B-1----:R-:W-:Y:S01]  /*10ae0*/  HMMA.16816.F32 R4, R164.reuse, R168, R4 ;  /* 0x000000a8a404723c */ /* 0x042fe20000001804 */
[----:B------:R-:W1:Y:S07]  /*10af0*/  LDSM.16.M88.4 R160, [R213+0xd080] ;  /* 0x00d08000d5a0783b */ /* 0x000e6e0000000200 */
[C---:B------:R-:W-:Y:S01]  /*10b00*/  HMMA.16816.F32 R8, R164.reuse, R170, R8 ;  /* 0x000000aaa408723c */ /* 0x040fe20000001808 */
[----:B------:R-:W-:Y:S07]  /*10b10*/  LDSM.16.M88.4 R168, [R201] ;  /* 0x00000000c9a8783b */ /* 0x000fee0000000200 */
[C---:B--2---:R-:W-:Y:S08]  /*10b20*/  HMMA.16816.F32 R12, R164.reuse, R148, R12 ;  /* 0x00000094a40c723c */ /* 0x044ff0000000180c */
[----:B------:R-:W-:Y:S01]  /*10b30*/  HMMA.16816.F32 R16, R164, R150, R16 ;  /* 0x00000096a410723c */ /* 0x000fe20000001810 */
[----:B------:R-:W2:Y:S07]  /*10b40*/  LDSM.16.M88.4 R148, [R213+0xd880] ;  /* 0x00d88000d594783b */ /* 0x000eae0000000200 */
[C---:B---3--:R-:W-:Y:S01]  /*10b50*/  HMMA.16816.F32 R4, R172.reuse, R176, R4 ;  /* 0x000000b0ac04723c */ /* 0x048fe20000001804 */
[----:B------:R-:W3:Y:S07]  /*10b60*/  LDSM.16.M88.4 R164, [R210+0x14080] ;  /* 0x01408000d2a4783b */ /* 0x000eee0000000200 */
[C---:B------:R-:W-:Y:S01]  /*10b70*/  HMMA.16816.F32 R8, R172.reuse, R178, R8 ;  /* 0x000000b2ac08723c */ /* 0x040fe20000001808 */
[----:B------:R-:W-:Y:S07]  /*10b80*/  LDSM.16.M88.4 R176, [R208+0xd080] ;  /* 0x00d08000d0b0783b */ /* 0x000fee0000000200 */
[C---:B----4-:R-:W-:Y:S08]  /*10b90*/  HMMA.16816.F32 R12, R172.reuse, R152, R12 ;  /* 0x00000098ac0c723c */ /* 0x050ff0000000180c */
[----:B------:R-:W-:Y:S01]  /*10ba0*/  HMMA.16816.F32 R16, R172, R154, R16 ;  /* 0x0000009aac10723c */ /* 0x000fe20000001810 */
[----:B------:R-:W4:Y:S07]  /*10bb0*/  LDSM.16.M88.4 R152, [R200] ;  /* 0x00000000c898783b */ /* 0x000f2e0000000200 */
[C---:B-1----:R-:W-:Y:S01]  /*10bc0*/  HMMA.16816.F32 R4, R156.reuse, R160, R4 ;  /* 0x000000a09c04723c */ /* 0x042fe20000001804 */
[----:B------:R-:W1:Y:S07]  /*10bd0*/  LDSM.16.M88.4 R172, [R209+0x14080] ;  /* 0x01408000d1ac783b */ /* 0x000e6e0000000200 */
        /* <DEDUP_REMOVED lines=63> */
[C---:B------:R-:W-:Y:S08]  /*10fd0*/  HMMA.16816.F32 R8, R156.reuse, R162, R8 ;  /* 0x000000a29c08723c */ /* 0x040ff00000001808 */
[C---:B----4-:R-:W-:Y:S08]  /*10fe0*/  HMMA.16816.F32 R12, R156.reuse, R152, R12 ;  /* 0x000000989c0c723c */ /* 0x050ff0000000180c */
[----:B------:R-:W-:Y:S08]  /*10ff0*/  HMMA.16816.F32 R16, R156, R154, R16 ;  /* 0x0000009a9c10723c */ /* 0x000ff00000001810 */
[C---:B-1----:R-:W-:Y:S08]  /*11000*/  HMMA.16816.F32 R4, R164.reuse, R168, R4 ;  /* 0x000000a8a404723c */ /* 0x042ff00000001804 */
[C---:B------:R-:W-:Y:S08]  /*11010*/  HMMA.16816.F32 R8, R164.reuse, R170, R8 ;  /* 0x000000aaa408723c */ /* 0x040ff00000001808 */
[C---:B--2---:R-:W-:Y:S08]  /*11020*/  HMMA.16816.F32 R12, R164.reuse, R148, R12 ;  /* 0x00000094a40c723c */ /* 0x044ff0000000180c */
[----:B------:R-:W-:Y:S01]  /*11030*/  HMMA.16816.F32 R16, R164, R150, R16 ;  /* 0x00000096a410723c */ /* 0x000fe20000001810 */
[----:B------:R-:W1:Y:S01]  /*11040*/  LDSM.16.M88.4 R148, [R202+0x3800] ;  /* 0x00380000ca94783b */ /* 0x000e620000000200 */
[----:B------:R-:W-:Y:S06]  /*11050*/  DEPBAR.LE SB0, 0x0 ;  /* 0x000080000000791a */ /* 0x000fec0000000000 */
[C---:B---3--:R-:W-:Y:S01]  /*11060*/  HMMA.16816.F32 R4, R172.reuse, R176, R4 ;  /* 0x000000b0ac04723c */ /* 0x048fe20000001804 */
[----:B------:R-:W-:Y:S07]  /*11070*/  BAR.SYNC.DEFER_BLOCKING 0x0 ;  /* 0x0000000000007b1d */ /* 0x000fee0000010000 */
[C---:B------:R-:W-:Y:S11]  /*11080*/  HMMA.16816.F32 R8, R172.reuse, R178, R8 ;  /* 0x000000b2ac08723c */ /* 0x040ff60000001808 */
[----:B------:R-:W-:Y:S05]  /*11090*/  @!UPT UIADD3 URZ, URZ, URZ, URZ ;  /* 0x0000003f3f3ff290 */ /* 0x000fea000fffe03f */
[----:B------:R-:W-:Y:S02]  /*110a0*/  FMUL.FTZ R5, R5, c[0x0][0x320] ;  /* 0x0000c80005057a20 */ /* 0x000fe40000410000 */
[----:B------:R-:W-:Y:S02]  /*110b0*/  FMUL.FTZ R0, R7, c[0x0][0x320] ;  /* 0x0000c80007007a20 */ /* 0x000fe40000410000 */
[----:B------:R-:W-:Y:S02]  /*110c0*/  FMUL.FTZ R4, R4, c[0x0][0x320] ;  /* 0x0000c80004047a20 */ /* 0x000fe40000410000 */
[----:B------:R-:W-:Y:S01]  /*110d0*/  MUFU.TANH R5, R5 ;  /* 0x0000000500057308 */ /* 0x000fe20000002400 */
[----:B------:R-:W-:Y:S01]  /*110e0*/  FMUL.FTZ R6, R6, c[0x0][0x320] ;  /* 0x0000c80006067a20 */ /* 0x000fe20000410000 */
[C---:B-1----:R-:W-:Y:S03]  /*110f0*/  HMMA.16816.F32 R12, R172.reuse, R148, R12 ;  /* 0x00000094ac0c723c */ /* 0x042fe6000000180c */
[----:B------:R-:W-:Y:S02]  /*11100*/  FMUL.FTZ R9, R9, c[0x0][0x320] ;  /* 0x0000c80009097a20 */ /* 0x000fe40000410000 */
[----:B------:R-:W-:Y:S03]  /*11110*/  FMUL.FTZ R7, R8, c[0x0][0x320] ;  /* 0x0000c80008077a20 */ /* 0x000fe60000410000 */
[----:B------:R1:W-:Y:S01]  /*11120*/  MUFU.TANH R148, R9 ;  /* 0x0000000900947308 */ /* 0x0003e20000002400 */
[----:B------:R-:W-:Y:S03]  /*11130*/  HMMA.16816.F32 R16, R172, R150, R16 ;  /* 0x00000096ac10723c */ /* 0x000fe60000001810 */
[----:B------:R-:W-:Y:S01]  /*11140*/  FMUL.FTZ R8, R10, c[0x0][0x320] ;  /* 0x0000c8000a087a20 */ /* 0x000fe20000410000 */
[----:B------:R-:W-:Y:S02]  /*11150*/  MOV R10, R229 ;  /* 0x000000e5000a7202 */ /* 0x000fe40000000f00 */
[----:B------:R-:W-:Y:S03]  /*11160*/  @P2 MOV R10, R234 ;  /* 0x000000ea000a2202 */ /* 0x000fe60000000f00 */
[----:B------:R-:W2:Y:S06]  /*11170*/  MUFU.TANH R4, R4 ;  /* 0x0000000400047308 */ /* 0x000eac0000002400 */
[----:B------:R-:W-:Y:S02]  /*11180*/  FMUL.FTZ R13, R13, c[0x0][0x320] ;  /* 0x0000c8000d0d7a20 */ /* 0x000fe40000410000 */
[----:B------:R-:W-:Y:S02]  /*11190*/  FMUL.FTZ R14, R14, c[0x0][0x320] ;  /* 0x0000c8000e0e7a20 */ /* 0x000fe40000410000 */
[----:B------:R-:W3:Y:S01]  /*111a0*/  MUFU.TANH R6, R6 ;  /* 0x0000000600067308 */ /* 0x000ee20000002400 */
[----:B------:R-:W-:Y:S02]  /*111b0*/  FMUL.FTZ R12, R12, c[0x0][0x320] ;  /* 0x0000c8000c0c7a20 */ /* 0x000fe40000410000 */
[----:B------:R-:W-:Y:S02]  /*111c0*/  FMUL.FTZ R15, R15, c[0x0][0x320] ;  /* 0x0000c8000f0f7a20 */ /* 0x000fe40000410000 */
[----:B-1----:R-:W-:Y:S02]  /*111d0*/  FMUL.FTZ R9, R11, c[0x0][0x320] ;  /* 0x0000c8000b097a20 */ /* 0x002fe40000410000 */
[----:B------:R-:W1:Y:S01]  /*111e0*/  SHFL.IDX PT, R11, R10, RZ, 0x1c1f ;  /* 0x001c1fff0a0b7589 */ /* 0x000e6200000e0000 */
[----:B------:R-:W-:Y:S02]  /*111f0*/  FMUL.FTZ R16, R16, c[0x0][0x320] ;  /* 0x0000c80010107a20 */ /* 0x000fe40000410000 */
[----:B------:R4:W-:Y:S01]  /*11200*/  MUFU.TANH R167, R13 ;  /* 0x0000000d00a77308 */ /* 0x0009e20000002400 */
[----:B------:R-:W-:Y:S02]  /*11210*/  FMUL.FTZ R17, R17, c[0x0][0x320] ;  /* 0x0000c80011117a20 */ /* 0x000fe40000410000 */
[----:B------:R-:W-:Y:S02]  /*11220*/  FMUL.FTZ R18, R18, c[0x0][0x320] ;  /* 0x0000c80012127a20 */ /* 0x000fe40000410000 */
[----:B------:R-:W5:Y:S01]  /*11230*/  SHFL.IDX PT, R10, R10, 0x1, 0x1c1f ;  /* 0x003c1f000a0a7f89 */ /* 0x000f6200000e0000 */
[----:B------:R-:W-:Y:S04]  /*11240*/  FMUL.FTZ R19, R19, c[0x0][0x320] ;  /* 0x0000c80013137a20 */ /* 0x000fe80000410000 */
[----:B------:R1:W-:Y:S10]  /*11250*/  MUFU.TANH R166, R14 ;  /* 0x0000000e00a67308 */ /* 0x0003f40000002400 */
[----:B------:R2:W-:Y:S01]  /*11260*/  MUFU.TANH R168, R12 ;  /* 0x0000000c00a87308 */ /* 0x0005e20000002400 */
[----:B----4-:R-:W-:Y:S05]  /*11270*/  IMAD R13, R236, R233, 0x1 ;  /* 0x00000001ec0d7424 */ /* 0x010fea00078e02e9 */
[----:B------:R-:W-:Y:S04]  /*11280*/  IADD3 R13, R220, R13, -R232 ;  /* 0x0000000ddc0d7210 */ /* 0x000fe80007ffe8e8 */
[----:B------:R-:W4:Y:S01]  /*11290*/  MUFU.TANH R7, R7 ;  /* 0x0000000700077308 */ /* 0x000f220000002400 */
[----:B------:R-:W-:Y:S04]  /*112a0*/  IADD3 R13, R13, -R227, RZ ;  /* 0x800000e30d0d7210 */ /* 0x000fe80007ffe0ff */
[C---:B-1----:R-:W-:Y:S02]  /*112b0*/  IADD3 R14, R13.reuse, R11, RZ ;  /* 0x0000000b0d0e7210 */ /* 0x042fe40007ffe0ff */
[----:B-----5:R-:W-:Y:S03]  /*112c0*/  IADD3 R13, R13, R10, RZ ;  /* 0x0000000a0d0d7210 */ /* 0x020fe60007ffe0ff */
[----:B------:R-:W1:Y:S01]  /*112d0*/  MUFU.TANH R164, R16 ;  /* 0x0000001000a47308 */ /* 0x000e620000002400 */
[C---:B------:R-:W-:Y:S02]  /*112e0*/  ISETP.GT.AND P0, PT, R14.reuse, RZ, PT ;  /* 0x000000ff0e00720c */ /* 0x040fe40003f04270 */
[----:B------:R-:W-:Y:S02]  /*112f0*/  ISETP.GT.AND P1, PT, R14, 0x1, PT ;  /* 0x000000010e00780c */ /* 0x000fe40003f24270 */
[----:B--2---:R-:W-:Y:S02]  /*11300*/  FSEL R10, R4, -INF , P0 ;  /* 0xff800000040a7808 */ /* 0x004fe40000000000 */
[----:B------:R-:W-:Y:S02]  /*11310*/  FSEL R12, R5, -INF , P1 ;  /* 0xff800000050c7808 */ /* 0x000fe40000800000 */
[----:B------:R-:W-:Y:S01]  /*11320*/  FMNMX.FTZ R4, R10, R3, !PT ;  /* 0x000000030a047209 */ /* 0x000fe20007810000 */
[----:B------:R-:W2:Y:S01]  /*11330*/  MUFU.TANH R162, R17 ;  /* 0x0000001100a27308 */ /* 0x000ea20000002400 */
[----:B------:R-:W-:Y:S02]  /*11340*/  ISETP.GT.AND P0, PT, R13, RZ, PT ;  /* 0x000000ff0d00720c */ /* 0x000fe40003f04270 */
[----:B------:R-:W-:Y:S02]  /*11350*/  ISETP.GT.AND P1, PT, R14, 0x8, PT ;  /* 0x000000080e00780c */ /* 0x000fe40003f24270 */
[----:B------:R-:W-:Y:S02]  /*11360*/  FMNMX.FTZ R4, R12, R4, !PT ;  /* 0x000000040c047209 */ /* 0x000fe40007810000 */
[----:B---3--:R-:W-:Y:S02]  /*11370*/  FSEL R6, R6, -INF , P0 ;  /* 0xff80000006067808 */ /* 0x008fe40000000000 */
[----:B----4-:R-:W-:Y:S01]  /*11380*/  FSEL R11, R7, -INF , P1 ;  /* 0xff800000070b7808 */ /* 0x010fe20000800000 */
[----:B------:R-:W3:Y:S01]  /*11390*/  MUFU.TANH R0, R0 ;  /* 0x0000000000007308 */ /* 0x000ee20000002400 */
[C---:B------:R-:W-:Y:S02]  /*113a0*/  ISETP.GT.AND P0, PT, R14.reuse, 0x9, PT ;  /* 0x000000090e00780c */ /* 0x040fe40003f04270 */
[----:B------:R-:W-:Y:S02]  /*113b0*/  ISETP.GT.AND P1, PT, R14, 0x10, PT ;  /* 0x000000100e00780c */ /* 0x000fe40003f24270 */
[----:B------:R-:W-:Y:S02]  /*113c0*/  FSEL R7, R148, -INF , P0 ;  /* 0xff80000094077808 */ /* 0x000fe40000000000 */
[----:B------:R-:W-:Y:S02]  /*113d0*/  FMNMX.FTZ R4, R11, R4, !PT ;  /* 0x000000040b047209 */ /* 0x000fe40007810000 */
[----:B------:R-:W-:Y:S01]  /*113e0*/  FSEL R168, R168, -INF , P1 ;  /* 0xff800000a8a87808 */ /* 0x000fe20000800000 */
[----:B------:R-:W4:Y:S01]  /*113f0*/  MUFU.TANH R8, R8 ;  /* 0x0000000800087308 */ /* 0x000f220000002400 */
[----:B------:R-:W-:Y:S02]  /*11400*/  ISETP.GT.AND P0, PT, R14, 0x11, PT ;  /* 0x000000110e00780c */ /* 0x000fe40003f04270 */
[----:B------:R-:W-:Y:S02]  /*11410*/  FMNMX.FTZ R4, R7, R4, !PT ;  /* 0x0000000407047209 */ /* 0x000fe40007810000 */
[----:B------:R-:W-:Y:S02]  /*11420*/  FSEL R167, R167, -INF , P0 ;  /* 0xff800000a7a77808 */ /* 0x000fe40000000000 */
[----:B------:R-:W-:Y:S02]  /*11430*/  FMNMX.FTZ R4, R168, R4, !PT ;  /* 0x00000004a8047209 */ /* 0x000fe40007810000 */
[----:B------:R-:W-:Y:S01]  /*11440*/  ISETP.GT.AND P1, PT, R14, 0x18, PT ;  /* 0x000000180e00780c */ /* 0x000fe20003f24270 */
[----:B------:R-:W5:Y:S01]  /*11450*/  MUFU.TANH R9, R9 ;  /* 0x0000000900097308 */ /* 0x000f620000002400 */
[----:B------:R-:W-:Y:S02]  /*11460*/  FMNMX.FTZ R4, R167, R4, !PT ;  /* 0x00000004a7047209 */ /* 0x000fe40007810000 */
[----:B-1----:R-:W-:Y:S02]  /*11470*/  FSEL R164, R164, -INF , P1 ;  /* 0xff800000a4a47808 */ /* 0x002fe40000800000 */
[----:B------:R-:W-:Y:S02]  /*11480*/  ISETP.GT.AND P1, PT, R14, 0x19, PT ;  /* 0x000000190e00780c */ /* 0x000fe40003f24270 */
[C---:B------:R-:W-:Y:S02]  /*11490*/  ISETP.GT.AND P0, PT, R13.reuse, 0x1, PT ;  /* 0x000000010d00780c */ /* 0x040fe40003f04270 */
[----:B--2---:R-:W-:Y:S01]  /*114a0*/  FSEL R162, R162, -INF , P1 ;  /* 0xff800000a2a27808 */ /* 0x004fe20000800000 */
[----:B------:R-:W1:Y:S01]  /*114b0*/  MUFU.TANH R165, R15 ;  /* 0x0000000f00a57308 */ /* 0x000e620000002400 */
[----:B------:R-:W-:Y:S02]  /*114c0*/  FMNMX.FTZ R4, R164, R4, !PT ;  /* 0x00000004a4047209 */ /* 0x000fe40007810000 */
[----:B---3--:R-:W-:Y:S02]  /*114d0*/  FSEL R5, R0, -INF , P0 ;  /* 0xff80000000057808 */ /* 0x008fe40000000000 */
[----:B------:R-:W-:Y:S02]  /*114e0*/  FMNMX.FTZ R0, R6, R2, !PT ;  /* 0x0000000206007209 */ /* 0x000fe40007810000 */
[----:B------:R-:W-:Y:S02]  /*114f0*/  ISETP.GT.AND P0, PT, R13, 0x8, PT ;  /* 0x000000080d00780c */ /* 0x000fe40003f04270 */
[----:B------:R-:W-:Y:S01]  /*11500*/  FMNMX.FTZ R4, R162, R4, !PT ;  /* 0x00000004a2047209 */ /* 0x000fe20007810000 */
[----:B------:R-:W2:Y:S01]  /*11510*/  MUFU.TANH R161, R18 ;  /* 0x0000001200a17308 */ /* 0x000ea20000002400 */
[----:B----4-:R-:W-:Y:S02]  /*11520*/  FSEL R8, R8, -INF , P0 ;  /* 0xff80000008087808 */ /* 0x010fe40000000000 */
[----:B------:R-:W-:Y:S01]  /*11530*/  FMNMX.FTZ R0, R5, R0, !PT ;  /* 0x0000000005007209 */ /* 0x000fe20007810000 */
[----:B------:R-:W3:Y:S01]  /*11540*/  SHFL.BFLY PT, R14, R4, 0x2, 0x1f ;  /* 0x0c401f00040e7f89 */ /* 0x000ee200000e0000 */
[C---:B------:R-:W-:Y:S02]  /*11550*/  ISETP.GT.AND P1, PT, R13.reuse, 0x9, PT ;  /* 0x000000090d00780c */ /* 0x040fe40003f24270 */
[----:B------:R-:W-:Y:S02]  /*11560*/  ISETP.GT.AND P0, PT, R13, 0x10, PT ;  /* 0x000000100d00780c */ /* 0x000fe40003f04270 */
[----:B-----5:R-:W-:Y:S01]  /*11570*/  FSEL R9, R9, -INF , P1 ;  /* 0xff80000009097808 */ /* 0x020fe20000800000 */
[----:B------:R-:W4:Y:S01]  /*11580*/  MUFU.TANH R149, R19 ;  /* 0x0000001300957308 */ /* 0x000f220000002400 */
[----:B------:R-:W-:Y:S02]  /*11590*/  FMNMX.FTZ R0, R8, R0, !PT ;  /* 0x0000000008007209 */ /* 0x000fe40007810000 */
[----:B------:R-:W-:Y:S02]  /*115a0*/  FSEL R166, R166, -INF , P0 ;  /* 0xff800000a6a67808 */ /* 0x000fe40000000000 */
[----:B------:R-:W-:Y:S02]  /*115b0*/  ISETP.GT.AND P2, PT, R13, 0x11, PT ;  /* 0x000000110d00780c */ /* 0x000fe40003f44270 */
[----:B------:R-:W-:Y:S02]  /*115c0*/  FMNMX.FTZ R0, R9, R0, !PT ;  /* 0x0000000009007209 */ /* 0x000fe40007810000 */
[----:B-1----:R-:W-:Y:S02]  /*115d0*/  FSEL R165, R165, -INF , P2 ;  /* 0xff800000a5a57808 */ /* 0x002fe40001000000 */
[----:B------:R-:W-:Y:S02]  /*115e0*/  FMNMX.FTZ R0, R166, R0, !PT ;  /* 0x00000000a6007209 */ /* 0x000fe40007810000 */
[----:B------:R-:W-:Y:S02]  /*115f0*/  ISETP.GT.AND P1, PT, R13, 0x18, PT ;  /* 0x000000180d00780c */ /* 0x000fe40003f24270 */
[----:B------:R-:W-:Y:S02]  /*11600*/  FMNMX.FTZ R0, R165, R0, !PT ;  /* 0x00000000a5007209 */ /* 0x000fe40007810000 */
[----:B--2---:R-:W-:Y:S02]  /*11610*/  FSEL R161, R161, -INF , P1 ;  /* 0xff800000a1a17808 */ /* 0x004fe40000800000 */
[----:B------:R-:W-:Y:S02]  /*11620*/  ISETP.GT.AND P0, PT, R13, 0x19, PT ;  /* 0x000000190d00780c */ /* 0x000fe40003f04270 */
[----:B------:R-:W-:Y:S02]  /*11630*/  FMNMX.FTZ R0, R161, R0, !PT ;  /* 0x00000000a1007209 */ /* 0x000fe40007810000 */
[----:B------:R-:W-:Y:S02]  /*11640*/  ISETP.GE.AND P1, PT, R236, 0x1, PT ;  /* 0x00000001ec00780c */ /* 0x000fe40003f26270 */
[----:B----4-:R-:W-:Y:S02]  /*11650*/  FSEL R149, R149, -INF , P0 ;  /* 0xff80000095957808 */ /* 0x010fe40000000000 */
[----:B---3--:R-:W-:Y:S02]  /*11660*/  FMNMX.FTZ R16, R4, R14, !PT ;  /* 0x0000000e04107209 */ /* 0x008fe40007810000 */
[----:B------:R-:W-:Y:S02]  /*11670*/  FMNMX.FTZ R0, R149, R0, !PT ;  /* 0x0000000095007209 */ /* 0x000fe40007810000 */
[----:B------:R-:W-:Y:S01]  /*11680*/  IADD3 R13, R236, -0x1, RZ ;  /* 0xffffffffec0d7810 */ /* 0x000fe20007ffe0ff */
[----:B------:R-:W-:Y:S04]  /*11690*/  SHFL.BFLY PT, R15, R16, 0x1, 0x1f ;  /* 0x0c201f00100f7f89 */ /* 0x000fe800000e0000 */
[----:B------:R-:W-:Y:S01]  /*116a0*/  @P1 SHF.R.S32.HI R14, RZ, 0x1f, R13 ;  /* 0x0000001fff0e1819 */ /* 0x000fe2000001140d */
[C---:B------:R-:W-:Y:S03]  /*116b0*/  @P1 IMAD.WIDE.U32 R18, R13.reuse, c[0x0][0x1e0], RZ ;  /* 0x000078000d121a25 */ /* 0x040fe600078e00ff */
[----:B------:R-:W1:Y:S01]  /*116c0*/  SHFL.BFLY PT, R4, R0, 0x2, 0x1f ;  /* 0x0c401f0000047f89 */ /* 0x000e6200000e0000 */
[----:B------:R-:W-:Y:S04]  /*116d0*/  @P1 IMAD R14, R14, c[0x0][0x1e0], RZ ;  /* 0x000078000e0e1a24 */ /* 0x000fe800078e02ff */
[----:B------:R-:W-:Y:S01]  /*116e0*/  @P1 IMAD R14, R13, c[0x0][0x1e4], R14 ;  /* 0x000079000d0e1a24 */ /* 0x000fe200078e020e */
[C---:B------:R-:W-:Y:S04]  /*116f0*/  @P1 LEA R13, P0, R18.reuse, R218, 0x5 ;  /* 0x000000da120d1211 */ /* 0x040fe800078028ff */
[----:B------:R-:W-:Y:S04]  /*11700*/  @P1 IADD3 R14, R19, R14, RZ ;  /* 0x0000000e130e1210 */ /* 0x000fe80007ffe0ff */
[----:B------:R-:W-:Y:S02]  /*11710*/  @P1 LEA.HI.X R14, R18, R223, R14, 0x5, P0 ;  /* 0x000000df120e1211 */ /* 0x000fe400000f2c0e */
[----:B-1----:R-:W-:Y:S02]  /*11720*/  FMNMX.FTZ R4, R0, R4, !PT ;  /* 0x0000000400047209 */ /* 0x002fe40007810000 */
[----:B------:R-:W-:Y:S02]  /*11730*/  FMNMX.FTZ R0, R16, R15, !PT ;  /* 0x0000000f10007209 */ /* 0x000fe40007810000 */
[C---:B------:R-:W-:Y:S01]  /*11740*/  @P1 LEA R16, P0, R13.reuse, c[0x0][0x1c8], 0x1 ;  /* 0x000072000d101a11 */ /* 0x040fe200078008ff */
[----:B------:R-:W1:Y:S02]  /*11750*/  SHFL.BFLY PT, R148, R4, 0x1, 0x1f ;  /* 0x0c201f0004947f89 */ /* 0x000e6400000e0000 */
[C---:B------:R-:W-:Y:S01]  /*11760*/  FMUL.FTZ R163, R0.reuse, c[0x0][0x2d0] ;  /* 0x0000b40000a37a20 */ /* 0x040fe20000410000 */
[----:B------:R-:W-:Y:S02]  /*11770*/  @P1 LEA.HI.X R17, R13, c[0x0][0x1cc], R14, 0x1, P0 ;  /* 0x000073000d111a11 */ /* 0x000fe400000f0c0e */
[----:B------:R-:W-:Y:S03]  /*11780*/  FSETP.NEU.FTZ.AND P0, PT, R0, -INF , PT ;  /* 0xff8000000000780b */ /* 0x000fe60003f1d000 */
[----:B------:R2:W-:Y:S01]  /*11790*/  @P1 LDGSTS.E.BYPASS.LTC128B.128 [R217+0xc080], [R16.64], !P3 ;  /* 0x0c08000010d91fae */ /* 0x0005e2000d901d48 */
[----:B------:R-:W-:Y:S05]  /*117a0*/  FSEL R163, R163, RZ, P0 ;  /* 0x000000ffa3a37208 */ /* 0x000fea0000000000 */
[--C-:B------:R-:W-:Y:S02]  /*117b0*/  FFMA.FTZ R150, R12, c[0x0][0x2d0], -R163.reuse ;  /* 0x0000b4000c967a23 */ /* 0x100fe400000108a3 */
[----:B------:R2:W-:Y:S01]  /*117c0*/  @P1 LDGSTS.E.BYPASS.LTC128B.128 [R217+0xd080], [R16.64+0x80], !P6 ;  /* 0x0d08008010d91fae */ /* 0x0005e2000f101d48 */
[--C-:B------:R-:W-:Y:S02]  /*117d0*/  FFMA.FTZ R151, R10, c[0x0][0x2d0], -R163.reuse ;  /* 0x0000b4000a977a23 */ /* 0x100fe400000108a3 */
[--C-:B------:R-:W-:Y:S01]  /*117e0*/  FFMA.FTZ R240, R11, c[0x0][0x2d0], -R163.reuse ;  /* 0x0000b4000bf07a23 */ /* 0x100fe200000108a3 */
[----:B------:R-:W-:Y:S01]  /*117f0*/  MUFU.EX2 R150, R150 ;  /* 0x0000009600967308 */ /* 0x000fe20000000800 */
[--C-:B------:R-:W-:Y:S02]  /*11800*/  FFMA.FTZ R239, R7, c[0x0][0x2d0], -R163.reuse ;  /* 0x0000b40007ef7a23 */ /* 0x100fe400000108a3 */
[--C-:B------:R-:W-:Y:S01]  /*11810*/  FFMA.FTZ R242, R168, c[0x0][0x2d0], -R163.reuse ;  /* 0x0000b400a8f27a23 */ /* 0x100fe200000108a3 */
[----:B------:R2:W-:Y:S01]  /*11820*/  @P1 LDGSTS.E.BYPASS.LTC128B.128 [R217+0xe080], [R16.64+0x100], !P5 ;  /* 0x0e08010010d91fae */ /* 0x0005e2000e901d48 */
[----:B-1----:R-:W-:Y:S01]  /*11830*/  FMNMX.FTZ R148, R4, R148, !PT ;  /* 0x0000009404947209 */ /* 0x002fe20007810000 */
[--C-:B------:R-:W-:Y:S01]  /*11840*/  FFMA.FTZ R243, R167, c[0x0][0x2d0], -R163.reuse ;  /* 0x0000b400a7f37a23 */ /* 0x100fe200000108a3 */
[----:B------:R-:W-:Y:S01]  /*11850*/  FSEL R4, R0, RZ, P0 ;  /* 0x000000ff00047208 */ /* 0x000fe20000000000 */
[----:B------:R-:W-:Y:S01]  /*11860*/  FFMA.FTZ R246, R164, c[0x0][0x2d0], -R163 ;  /* 0x0000b400a4f67a23 */ /* 0x000fe200000108a3 */
[C---:B------:R-:W-:Y:S01]  /*11870*/  FSETP.NEU.FTZ.AND P0, PT, R148.reuse, -INF , PT ;  /* 0xff8000009400780b */ /* 0x040fe20003f1d000 */
[----:B------:R-:W-:Y:S01]  /*11880*/  FMUL.FTZ R160, R148, c[0x0][0x2d0] ;  /* 0x0000b40094a07a20 */ /* 0x000fe20000410000 */
[----:B------:R-:W1:Y:S01]  /*11890*/  MUFU.EX2 R151, R151 ;  /* 0x0000009700977308 */ /* 0x000e620000000800 */
[----:B------:R2:W-:Y:S01]  /*118a0*/  @P1 LDGSTS.E.BYPASS.LTC128B.128 [R217+0xf080], [R16.64+0x180], !P4 ;  /* 0x0f08018010d91fae */ /* 0x0005e2000e101d48 */
[----:B------:R-:W-:Y:S01]  /*118b0*/  FADD.FTZ R3, -R4, R3 ;  /* 0x0000000304037221 */ /* 0x000fe20000010100 */
[----:B------:R-:W-:Y:S01]  /*118c0*/  FSEL R4, R148, RZ, P0 ;  /* 0x000000ff94047208 */ /* 0x000fe20000000000 */
[----:B------:R-:W-:Y:S01]  /*118d0*/  FFMA.FTZ R163, R162, c[0x0][0x2d0], -R163 ;  /* 0x0000b400a2a37a23 */ /* 0x000fe200000108a3 */
[----:B------:R-:W-:Y:S01]  /*118e0*/  FSEL R160, R160, RZ, P0 ;  /* 0x000000ffa0a07208 */ /* 0x000fe20000000000 */
[----:B------:R-:W-:Y:S01]  /*118f0*/  FMUL.FTZ R3, R3, c[0x0][0x2d0] ;  /* 0x0000b40003037a20 */ /* 0x000fe20000410000 */
[----:B------:R-:W-:Y:S01]  /*11900*/  ISETP.GT.AND P0, PT, R236, R235, PT ;  /* 0x000000ebec00720c */ /* 0x000fe20003f04270 */
[----:B------:R-:W-:Y:S01]  /*11910*/  FADD.FTZ R2, -R4, R2 ;  /* 0x0000000204027221 */ /* 0x000fe20000010100 */
[----:B------:R-:W3:Y:S01]  /*11920*/  LDSM.16.MT88.4 R12, [R211+0x8080] ;  /* 0x00808000d30c783b */ /* 0x000ee20000004200 */
[--C-:B------:R-:W-:Y:S01]  /*11930*/  FFMA.FTZ R238, R6, c[0x0][0x2d0], -R160.reuse ;  /* 0x0000b40006ee7a23 */ /* 0x100fe200000108a0 */
[----:B------:R-:W-:Y:S01]  /*11940*/  MUFU.EX2 R240, R240 ;  /* 0x000000f000f07308 */ /* 0x000fe20000000800 */
[--C-:B------:R-:W-:Y:S02]  /*11950*/  FFMA.FTZ R237, R5, c[0x0][0x2d0], -R160.reuse ;  /* 0x0000b40005ed7a23 */ /* 0x100fe400000108a0 */
[--C-:B------:R-:W-:Y:S02]  /*11960*/  FFMA.FTZ R228, R8, c[0x0][0x2d0], -R160.reuse ;  /* 0x0000b40008e47a23 */ /* 0x100fe400000108a0 */
[--C-:B------:R-:W-:Y:S01]  /*11970*/  FFMA.FTZ R241, R9, c[0x0][0x2d0], -R160.reuse ;  /* 0x0000b40009f17a23 */ /* 0x100fe200000108a0 */
[----:B------:R-:W4:Y:S01]  /*11980*/  LDSM.16.MT88.4 R156, [R206+0x8080] ;  /* 0x00808000ce9c783b */ /* 0x000f220000004200 */
[----:B------:R-:W-:Y:S02]  /*11990*/  FMUL.FTZ R2, R2, c[0x0][0x2d0] ;  /* 0x0000b40002027a20 */ /* 0x000fe40000410000 */
[--C-:B------:R-:W-:Y:S01]  /*119a0*/  FFMA.FTZ R244, R166, c[0x0][0x2d0], -R160.reuse ;  /* 0x0000b400a6f47a23 */ /* 0x100fe200000108a0 */
[----:B------:R-:W5:Y:S01]  /*119b0*/  MUFU.EX2 R3, R3 ;  /* 0x0000000300037308 */ /* 0x000f620000000800 */
[--C-:B------:R-:W-:Y:S01]  /*119c0*/  FFMA.FTZ R245, R165, c[0x0][0x2d0], -R160.reuse ;  /* 0x0000b400a5f57a23 */ /* 0x100fe200000108a0 */
[----:B-1----:R-:W-:Y:S02]  /*119d0*/  F2FP.PACK_AB R152, R150, R151 ;  /* 0x000000979698723e */ /* 0x002fe400000000ff */
[----:B------:R-:W-:Y:S01]  /*119e0*/  LDSM.16.MT88.4 R164, [R204+0x8880] ;  /* 0x00888000cca4783b */ /* 0x000fe20000004200 */
[--C-:B------:R-:W-:Y:S02]  /*119f0*/  FFMA.FTZ R248, R161, c[0x0][0x2d0], -R160.reuse ;  /* 0x0000b400a1f87a23 */ /* 0x100fe400000108a0 */
[----:B------:R-:W-:Y:S03]  /*11a00*/  FFMA.FTZ R160, R149, c[0x0][0x2d0], -R160 ;  /* 0x0000b40095a07a23 */ /* 0x000fe600000108a0 */
[----:B------:R-:W1:Y:S02]  /*11a10*/  MUFU.EX2 R2, R2 ;  /* 0x0000000200027308 */ /* 0x000e640000000800 */
[----:B------:R-:W-:Y:S08]  /*11a20*/  LDSM.16.MT88.4 R168, [R206+0x9880] ;  /* 0x00988000cea8783b */ /* 0x000ff00000004200 */
[----:B------:R-:W3:Y:S01]  /*11a30*/  MUFU.EX2 R239, R239 ;  /* 0x000000ef00ef7308 */ /* 0x000ee20000000800 */
[----:B------:R-:W-:Y:S01]  /*11a40*/  LDSM.16.MT88.4 R172, [R204+0x9880] ;  /* 0x00988000ccac783b */ /* 0x000fe20000004200 */
[C---:B-----5:R-:W-:Y:S02]  /*11a50*/  FMUL.FTZ R4, R3.reuse, R144 ;  /* 0x0000009003047220 */ /* 0x060fe40000410000 */
[C---:B------:R-:W-:Y:S02]  /*11a60*/  FMUL.FTZ R5, R3.reuse, R145 ;  /* 0x0000009103057220 */ /* 0x040fe40000410000 */
[C---:B------:R-:W-:Y:S03]  /*11a70*/  FMUL.FTZ R8, R3.reuse, R140 ;  /* 0x0000008c03087220 */ /* 0x040fe60000410000 */
[----:B------:R-:W-:Y:S01]  /*11a80*/  LDSM.16.MT88.4 R176, [R211+0xa880] ;  /* 0x00a88000d3b0783b */ /* 0x000fe20000004200 */
[----:B------:R-:W-:Y:S01]  /*11a90*/  MUFU.EX2 R238, R238 ;  /* 0x000000ee00ee7308 */ /* 0x000fe20000000800 */
[C---:B------:R-:W-:Y:S02]  /*11aa0*/  FMUL.FTZ R9, R3.reuse, R141 ;  /* 0x0000008d03097220 */ /* 0x040fe40000410000 */
[C---:B--2---:R-:W-:Y:S02]  /*11ab0*/  FMUL.FTZ R16, R3.reuse, R132 ;  /* 0x0000008403107220 */ /* 0x044fe40000410000 */
[C---:B-1----:R-:W-:Y:S02]  /*11ac0*/  FMUL.FTZ R6, R2.reuse, R146 ;  /* 0x0000009202067220 */ /* 0x042fe40000410000 */
[C---:B------:R-:W-:Y:S01]  /*11ad0*/  FMUL.FTZ R7, R2.reuse, R147 ;  /* 0x0000009302077220 */ /* 0x040fe20000410000 */
[----:B------:R-:W-:Y:S01]  /*11ae0*/  LDSM.16.MT88.4 R180, [R206+0xa880] ;  /* 0x00a88000ceb4783b */ /* 0x000fe20000004200 */
[C---:B------:R-:W-:Y:S01]  /*11af0*/  FMUL.FTZ R10, R2.reuse, R142 ;  /* 0x0000008e020a7220 */ /* 0x040fe20000410000 */
[----:B------:R-:W1:Y:S01]  /*11b00*/  MUFU.EX2 R237, R237 ;  /* 0x000000ed00ed7308 */ /* 0x000e620000000800 */
[C---:B------:R-:W-:Y:S02]  /*11b10*/  FMUL.FTZ R11, R2.reuse, R143 ;  /* 0x0000008f020b7220 */ /* 0x040fe40000410000 */
[----:B------:R-:W-:Y:S01]  /*11b20*/  FMUL.FTZ R17, R3, R133 ;  /* 0x0000008503117220 */ /* 0x000fe20000410000 */
[----:B---3--:R-:W-:Y:S01]  /*11b30*/  F2FP.PACK_AB R154, R239, R240 ;  /* 0x000000f0ef9a723e */ /* 0x008fe200000000ff */
[C---:B------:R-:W-:Y:S01]  /*11b40*/  FMUL.FTZ R18, R2.reuse, R134 ;  /* 0x0000008602127220 */ /* 0x040fe20000410000 */
[----:B------:R-:W2:Y:S01]  /*11b50*/  LDSM.16.MT88.4 R144, [R205+0x8080] ;  /* 0x00808000cd90783b */ /* 0x000ea20000004200 */
[C---:B------:R-:W-:Y:S02]  /*11b60*/  FMUL.FTZ R19, R2.reuse, R135 ;  /* 0x0000008702137220 */ /* 0x040fe40000410000 */
[C---:B------:R-:W-:Y:S01]  /*11b70*/  FMUL.FTZ R28, R3.reuse, R28 ;  /* 0x0000001c031c7220 */ /* 0x040fe20000410000 */
[----:B------:R-:W-:Y:S01]  /*11b80*/  MUFU.EX2 R228, R228 ;  /* 0x000000e400e47308 */ /* 0x000fe20000000800 */
[C---:B------:R-:W-:Y:S02]  /*11b90*/  FMUL.FTZ R29, R3.reuse, R29 ;  /* 0x0000001d031d7220 */ /* 0x040fe40000410000 */
[C---:B------:R-:W-:Y:S01]  /*11ba0*/  FMUL.FTZ R30, R2.reuse, R30 ;  /* 0x0000001e021e7220 */ /* 0x040fe20000410000 */
[----:B------:R-:W-:Y:S01]  /*11bb0*/  LDSM.16.MT88.4 R132, [R211+0x9080] ;  /* 0x00908000d384783b */ /* 0x000fe20000004200 */
[C---:B------:R-:W-:Y:S02]  /*11bc0*/  FMUL.FTZ R31, R2.reuse, R31 ;  /* 0x0000001f021f7220 */ /* 0x040fe40000410000 */
[C---:B------:R-:W-:Y:S02]  /*11bd0*/  FMUL.FTZ R32, R3.reuse, R32 ;  /* 0x0000002003207220 */ /* 0x040fe40000410000 */
[----:B------:R-:W-:Y:S01]  /*11be0*/  FMUL.FTZ R33, R3, R33 ;  /* 0x0000002103217220 */ /* 0x000fe20000410000 */
[----:B------:R-:W3:Y:S01]  /*11bf0*/  MUFU.EX2 R241, R241 ;  /* 0x000000f100f17308 */ /* 0x000ee20000000800 */
[C---:B------:R-:W-:Y:S01]  /*11c00*/  FMUL.FTZ R34, R2.reuse, R34 ;  /* 0x0000002202227220 */ /* 0x040fe20000410000 */
[----:B------:R-:W-:Y:S01]  /*11c10*/  LDSM.16.MT88.4 R140, [R206+0x9080] ;  /* 0x00908000ce8c783b */ /* 0x000fe20000004200 */
[C---:B------:R-:W-:Y:S01]  /*11c20*/  FMUL.FTZ R35, R2.reuse, R35 ;  /* 0x0000002302237220 */ /* 0x040fe20000410000 */
[----:B-1----:R-:W-:Y:S01]  /*11c30*/  F2FP.PACK_AB R153, R237, R238 ;  /* 0x000000eeed99723e */ /* 0x002fe200000000ff */
[C---:B------:R-:W-:Y:S02]  /*11c40*/  FMUL.FTZ R36, R3.reuse, R36 ;  /* 0x0000002403247220 */ /* 0x040fe40000410000 */
[C---:B------:R-:W-:Y:S02]  /*11c50*/  FMUL.FTZ R37, R3.reuse, R37 ;  /* 0x0000002503257220 */ /* 0x040fe40000410000 */
[C---:B------:R-:W-:Y:S01]  /*11c60*/  FMUL.FTZ R38, R2.reuse, R38 ;  /* 0x0000002602267220 */ /* 0x040fe20000410000 */
[----:B------:R-:W-:Y:S01]  /*11c70*/  LDSM.16.MT88.4 R184, [R204+0xa880] ;  /* 0x00a88000ccb8783b */ /* 0x000fe20000004200 */
[----:B------:R-:W-:Y:S01]  /*11c80*/  MUFU.EX2 R247, R163 ;  /* 0x000000a300f77308 */ /* 0x000fe20000000800 */
[C---:B------:R-:W-:Y:S02]  /*11c90*/  FMUL.FTZ R39, R2.reuse, R39 ;  /* 0x0000002702277220 */ /* 0x040fe40000410000 */
[C---:B------:R-:W-:Y:S02]  /*11ca0*/  FMUL.FTZ R40, R3.reuse, R40 ;  /* 0x0000002803287220 */ /* 0x040fe40000410000 */
[----:B------:R-:W-:Y:S02]  /*11cb0*/  FMUL.FTZ R41, R3, R41 ;  /* 0x0000002903297220 */ /* 0x000fe40000410000 */
[----:B------:R-:W-:Y:S01]  /*11cc0*/  LDSM.16.MT88.4 R188, [R211+0xb880] ;  /* 0x00b88000d3bc783b */ /* 0x000fe20000004200 */
[C---:B------:R-:W-:Y:S02]  /*11cd0*/  FMUL.FTZ R42, R2.reuse, R42 ;  /* 0x0000002a022a7220 */ /* 0x040fe40000410000 */
[----:B------:R1:W-:Y:S01]  /*11ce0*/  MUFU.EX2 R149, R160 ;  /* 0x000000a000957308 */ /* 0x0003e20000000800 */
[C---:B------:R-:W-:Y:S01]  /*11cf0*/  FMUL.FTZ R43, R2.reuse, R43 ;  /* 0x0000002b022b7220 */ /* 0x040fe20000410000 */
[----:B---3--:R-:W-:Y:S01]  /*11d00*/  F2FP.PACK_AB R155, R241, R228 ;  /* 0x000000e4f19b723e */ /* 0x008fe200000000ff */
[C---:B------:R-:W-:Y:S02]  /*11d10*/  FMUL.FTZ R44, R3.reuse, R44 ;  /* 0x0000002c032c7220 */ /* 0x040fe40000410000 */
[----:B------:R-:W-:Y:S01]  /*11d20*/  LDSM.16.MT88.4 R192, [R206+0xb880] ;  /* 0x00b88000cec0783b */ /* 0x000fe20000004200 */
[C---:B------:R-:W-:Y:S02]  /*11d30*/  FMUL.FTZ R45, R3.reuse, R45 ;  /* 0x0000002d032d7220 */ /* 0x040fe40000410000 */
[C---:B------:R-:W-:Y:S01]  /*11d40*/  FMUL.FTZ R46, R2.reuse, R46 ;  /* 0x0000002e022e7220 */ /* 0x040fe20000410000 */
[C---:B------:R-:W-:Y:S01]  /*11d50*/  HMMA.16816.F32 R4, R152.reuse, R12, R4 ;  /* 0x0000000c9804723c */ /* 0x040fe20000001804 */
[----:B------:R-:W-:Y:S03]  /*11d60*/  MUFU.EX2 R242, R242 ;  /* 0x000000f200f27308 */ /* 0x000fe60000000800 */
[----:B------:R-:W0:Y:S01]  /*11d70*/  LDGDEPBAR ;  /* 0x00000000000079af */ /* 0x000e220000000000 */
[C---:B------:R-:W-:Y:S02]  /*11d80*/  FMUL.FTZ R47, R2.reuse, R47 ;  /* 0x0000002f022f7220 */ /* 0x040fe40000410000 */
[C---:B------:R-:W-:Y:S01]  /*11d90*/  FMUL.FTZ R12, R3.reuse, R136 ;  /* 0x00000088030c7220 */ /* 0x040fe20000410000 */
[C---:B------:R-:W-:Y:S03]  /*11da0*/  HMMA.16816.F32 R8, R152.reuse, R14, R8 ;  /* 0x0000000e9808723c */ /* 0x040fe60000001808 */
[----:B------:R-:W3:Y:S01]  /*11db0*/  MUFU.EX2 R243, R243 ;  /* 0x000000f300f37308 */ /* 0x000ee20000000800 */
[C---:B------:R-:W-:Y:S02]  /*11dc0*/  FMUL.FTZ R13, R3.reuse, R137 ;  /* 0x00000089030d7220 */ /* 0x040fe40000410000 */
[C---:B------:R-:W-:Y:S01]  /*11dd0*/  FMUL.FTZ R20, R3.reuse, R20 ;  /* 0x0000001403147220 */ /* 0x040fe20000410000 */
[----:B-1----:R-:W-:Y:S01]  /*11de0*/  LDSM.16.MT88.4 R160, [R205+0x8880] ;  /* 0x00888000cda0783b */ /* 0x002fe20000004200 */
[C---:B------:R-:W-:Y:S04]  /*11df0*/  FMUL.FTZ R14, R2.reuse, R138 ;  /* 0x0000008a020e7220 */ /* 0x040fe80000410000 */
[C---:B------:R-:W-:Y:S01]  /*11e00*/  FMUL.FTZ R15, R2.reuse, R139 ;  /* 0x0000008b020f7220 */ /* 0x040fe20000410000 */
[----:B------:R-:W-:Y:S01]  /*11e10*/  MUFU.EX2 R244, R244 ;  /* 0x000000f400f47308 */ /* 0x000fe20000000800 */
[C---:B------:R-:W-:Y:S01]  /*11e20*/  FMUL.FTZ R48, R3.reuse, R48 ;  /* 0x0000003003307220 */ /* 0x040fe20000410000 */
[----:B------:R-:W1:Y:S01]  /*11e30*/  LDSM.16.MT88.4 R136, [R204+0x8080] ;  /* 0x00808000cc88783b */ /* 0x000e620000004200 */
[C---:B------:R-:W-:Y:S02]  /*11e40*/  FMUL.FTZ R49, R3.reuse, R49 ;  /* 0x0000003103317220 */ /* 0x040fe40000410000 */
[C---:B------:R-:W-:Y:S01]  /*11e50*/  FMUL.FTZ R50, R2.reuse, R50 ;  /* 0x0000003202327220 */ /* 0x040fe20000410000 */
[C---:B----4-:R-:W-:Y:S03]  /*11e60*/  HMMA.16816.F32 R12, R152.reuse, R156, R12 ;  /* 0x0000009c980c723c */ /* 0x050fe6000000180c */
[C---:B------:R-:W-:Y:S01]  /*11e70*/  FMUL.FTZ R51, R2.reuse, R51 ;  /* 0x0000003302337220 */ /* 0x040fe20000410000 */
[----:B------:R-:W4:Y:S01]  /*11e80*/  MUFU.EX2 R245, R245 ;  /* 0x000000f500f57308 */ /* 0x000f220000000800 */
[C---:B------:R-:W-:Y:S02]  /*11e90*/  FMUL.FTZ R52, R3.reuse, R52 ;  /* 0x0000003403347220 */ /* 0x040fe40000410000 */
[C---:B------:R-:W-:Y:S01]  /*11ea0*/  FMUL.FTZ R53, R3.reuse, R53 ;  /* 0x0000003503357220 */ /* 0x040fe20000410000 */
[C---:B------:R-:W-:Y:S01]  /*11eb0*/  HMMA.16816.F32 R16, R152.reuse, R158, R16 ;  /* 0x0000009e9810723c */ /* 0x040fe20000001810 */
[----:B------:R-:W-:Y:S03]  /*11ec0*/  LDSM.16.MT88.4 R156, [R206+0x8880] ;  /* 0x00888000ce9c783b */ /* 0x000fe60000004200 */
[C---:B------:R-:W-:Y:S02]  /*11ed0*/  FMUL.FTZ R21, R3.reuse, R21 ;  /* 0x0000001503157220 */ /* 0x040fe40000410000 */
[C---:B------:R-:W-:Y:S01]  /*11ee0*/  FMUL.FTZ R22, R2.reuse, R22 ;  /* 0x0000001602167220 */ /* 0x040fe20000410000 */
[----:B------:R-:W5:Y:S01]  /*11ef0*/  MUFU.EX2 R246, R246 ;  /* 0x000000f600f67308 */ /* 0x000f620000000800 */
[C---:B------:R-:W-:Y:S04]  /*11f00*/  FMUL.FTZ R23, R2.reuse, R23 ;  /* 0x0000001702177220 */ /* 0x040fe80000410000 */
[C---:B------:R-:W-:Y:S02]  /*11f10*/  FMUL.FTZ R54, R2.reuse, R54 ;  /* 0x0000003602367220 */ /* 0x040fe40000410000 */
[C---:B------:R-:W-:Y:S01]  /*11f20*/  FMUL.FTZ R55, R2.reuse, R55 ;  /* 0x0000003702377220 */ /* 0x040fe20000410000 */
[C---:B--2---:R-:W-:Y:S02]  /*11f30*/  HMMA.16816.F32 R20, R152.reuse, R144, R20 ;  /* 0x000000909814723c */ /* 0x044fe40000001814 */
[----:B------:R-:W2:Y:S01]  /*11f40*/  MUFU.EX2 R248, R248 ;  /* 0x000000f800f87308 */ /* 0x000ea20000000800 */
        /* <DEDUP_REMOVED lines=10> */
[C---:B-1----:R-:W-:Y:S04]  /*11ff0*/  HMMA.16816.F32 R28, R152.reuse, R136, R28 ;  /* 0x00000088981c723c */ /* 0x042fe8000000181c */
        /* <DEDUP_REMOVED lines=59> */
[C---:B------:R-:W-:Y:S03]  /*123b0*/  FMUL.FTZ R97, R3.reuse, R97 ;  /* 0x0000006103617220 */ /* 0x040fe60000410000 */
[C---:B---3--:R-:W-:Y:S03]  /*123c0*/  HMMA.16816.F32 R92, R152.reuse, R140, R92 ;  /* 0x0000008c985c723c */ /* 0x048fe6000000185c */
[C---:B------:R-:W-:Y:S02]  /*123d0*/  FMUL.FTZ R98, R2.reuse, R98 ;  /* 0x0000006202627220 */ /* 0x040fe40000410000 */
[C---:B------:R-:W-:Y:S02]  /*123e0*/  FMUL.FTZ R99, R2.reuse, R99 ;  /* 0x0000006302637220 */ /* 0x040fe40000410000 */
[C---:B------:R-:W-:Y:S02]  /*123f0*/  FMUL.FTZ R100, R3.reuse, R100 ;  /* 0x0000006403647220 */ /* 0x040fe40000410000 */
[C---:B------:R-:W-:Y:S03]  /*12400*/  FMUL.FTZ R101, R3.reuse, R101 ;  /* 0x0000006503657220 */ /* 0x040fe60000410000 */
[C---:B------:R-:W-:Y:S01]  /*12410*/  HMMA.16816.F32 R96, R152.reuse, R142, R96 ;  /* 0x0000008e9860723c */ /* 0x040fe20000001860 */
[----:B------:R-:W3:Y:S02]  /*12420*/  LDSM.16.MT88.4 R140, [R205+0xb080] ;  /* 0x00b08000cd8c783b */ /* 0x000ee40000004200 */
        /* <DEDUP_REMOVED lines=20> */
[C---:B------:R-:W-:Y:S01]  /*12570*/  HMMA.16816.F32 R112, R152.reuse, R134, R112 ;  /* 0x000000869870723c */ /* 0x040fe20000001870 */
[----:B------:R-:W2:Y:S02]  /*12580*/  LDSM.16.MT88.4 R132, [R211+0x8880] ;  /* 0x00888000d384783b */ /* 0x000ea40000004200 */
[C---:B------:R-:W-:Y:S02]  /*12590*/  FMUL.FTZ R118, R2.reuse, R118 ;  /* 0x0000007602767220 */ /* 0x040fe40000410000 */
        /* <DEDUP_REMOVED lines=25> */
[----:B----4-:R-:W-:Y:S03]  /*12730*/  F2FP.PACK_AB R153, R245, R244 ;  /* 0x000000f4f599723e */ /* 0x010fe600000000ff */
[----:B-----5:R-:W-:Y:S01]  /*12740*/  F2FP.PACK_AB R154, R247, R246 ;  /* 0x000000f6f79a723e */ /* 0x020fe200000000ff */
[----:B------:R-:W-:Y:S01]  /*12750*/  FADD.FTZ R238, R228, R238 ;  /* 0x000000eee4ee7221 */ /* 0x000fe20000010000 */
[----:B------:R-:W-:Y:S01]  /*12760*/  F2FP.PACK_AB R155, R149, R248 ;  /* 0x000000f8959b723e */ /* 0x000fe200000000ff */
[----:B------:R-:W-:Y:S01]  /*12770*/  FADD.FTZ R240, R239, R240 ;  /* 0x000000f0eff07221 */ /* 0x000fe20000010000 */
[----:B------:R-:W-:Y:S01]  /*12780*/  IADD3 R228, R236, -0x1, RZ ;  /* 0xffffffffece47810 */ /* 0x000fe20007ffe0ff */
[----:B------:R-:W-:Y:S02]  /*12790*/  FADD.FTZ R241, R241, R238 ;  /* 0x000000eef1f17221 */ /* 0x000fe40000010000 */
[----:B------:R-:W-:Y:S01]  /*127a0*/  FADD.FTZ R242, R242, R240 ;  /* 0x000000f0f2f27221 */ /* 0x000fe20000010000 */
[----:B------:R-:W-:Y:S01]  /*127b0*/  MOV R236, R228 ;  /* 0x000000e400ec7202 */ /* 0x000fe20000000f00 */
[C---:B--2---:R-:W-:Y:S01]  /*127c0*/  HMMA.16816.F32 R144, R152.reuse, R132, R4 ;  /* 0x000000849890723c */ /* 0x044fe20000001804 */
[----:B------:R-:W1:Y:S02]  /*127d0*/  LDSM.16.MT88.4 R4, [R211+0x9880] ;  /* 0x00988000d304783b */ /* 0x000e640000004200 */
[----:B------:R-:W-:Y:S02]  /*127e0*/  FADD.FTZ R241, R244, R241 ;  /* 0x000000f1f4f17221 */ /* 0x000fe40000010000 */
        /* <DEDUP_REMOVED lines=42> */
.L_x_660:
[----:B------:R-:W-:-:S13]  /*12a90*/  ISETP.GE.AND P0, PT, R228, RZ, PT ;  /* 0x000000ffe400720c */ /* 0x000fda0003f06270 */
[----:B------:R-:W-:Y:S05]  /*12aa0*/  @!P0 BRA `(.L_x_662) ;  /* 0x00001f6000008947 */ /* 0x000fea0003800000 */
[----:B------:R-:W-:Y:S01]  /*12ab0*/  UMOV UR6, 0x5 ;  /* 0x0000000500067882 */ /* 0x000fe20000000000 */
[----:B------:R-:W-:Y:S01]  /*12ac0*/  MOV R2, R148 ;  /* 0x0000009400027202 */ /* 0x000fe20000000f00 */
[----:B------:R-:W-:Y:S01]  /*12ad0*/  ULDC.64 UR4, c[0x0][0x208] ;  /* 0x0000820000047ab9 */ /* 0x000fe20000000a00 */
[----:B------:R-:W-:Y:S01]  /*12ae0*/  MOV R3, R0 ;  /* 0x0000000000037202 */ /* 0x000fe20000000f00 */
[----:B------:R-:W-:Y:S01]  /*12af0*/  USHF.L.U64.HI UR5, UR4, UR6, UR5 ;  /* 0x0000000604057299 */ /* 0x000fe20008010205 */
[----:B------:R-:W-:Y:S01]  /*12b00*/  MOV R220, R230 ;  /* 0x000000e600dc7202 */ /* 0x000fe20000000f00 */
[----:B------:R-:W-:Y:S02]  /*12b10*/  USHF.L.U32 UR4, UR4, 0x5, URZ ;  /* 0x0000000504047899 */ /* 0x000fe4000800063f */
.L_x_663:
[----:B------:R-:W-:Y:S04]  /*12b20*/  DEPBAR.LE SB0, 0x0 ;  /* 0x000080000000791a */ /* 0x000fe80000000000 */
[----:B------:R-:W-:Y:S01]  /*12b30*/  BAR.SYNC.DEFER_BLOCKING 0x0 ;  /* 0x0000000000007b1d */ /* 0x000fe20000010000 */
[----:B------:R-:W-:Y:S01]  /*12b40*/  SHF.R.S32.HI R4, RZ, 0x1f, R228 ;  /* 0x0000001fff047819 */ /* 0x000fe200000114e4 */
[C---:B------:R-:W-:Y:S02]  /*12b50*/  IMAD R0, R228.reuse, UR5, RZ ;  /* 0x00000005e4007c24 */ /* 0x040fe4000f8e02ff */
[----:B------:R-:W-:Y:S04]  /*12b60*/  IMAD.WIDE.U32 R6, R228, UR4, R220 ;  /* 0x00000004e4067c25 */ /* 0x000fe8000f8e00dc */
[----:B------:R-:W-:Y:S01]  /*12b70*/  IMAD R0, R4, UR4, R0 ;  /* 0x0000000404007c24 */ /* 0x000fe2000f8e0200 */
[C---:B------:R-:W-:Y:S04]  /*12b80*/  LEA R12, P0, R6.reuse, c[0x0][0x1f8], 0x1 ;  /* 0x00007e00060c7a11 */ /* 0x040fe800078008ff */
[----:B------:R-:W-:Y:S04]  /*12b90*/  IADD3 R0, R7, R0, RZ ;  /* 0x0000000007007210 */ /* 0x000fe80007ffe0ff */
[----:B------:R-:W-:Y:S02]  /*12ba0*/  LEA.HI.X R13, R6, c[0x0][0x1fc], R0, 0x1, P0 ;  /* 0x00007f00060d7a11 */ /* 0x000fe400000f0c00 */
[C---:B------:R-:W-:Y:S02]  /*12bb0*/  ISETP.GT.AND P0, PT, R228.reuse, RZ, PT ;  /* 0x000000ffe400720c */ /* 0x040fe40003f04270 */
[----:B------:R-:W-:Y:S01]  /*12bc0*/  IADD3 R228, R228, -0x1, RZ ;  /* 0xffffffffe4e47810 */ /* 0x000fe20007ffe0ff */
[----:B------:R-:W-:Y:S08]  /*12bd0*/  LDSM.16.M88.4 R16, [R214+0x10080] ;  /* 0x01008000d610783b */ /* 0x000ff00000000200 */
        /* <DEDUP_REMOVED lines=11> */
[----:B------:R2:W-:Y:S08]  /*12c90*/  LDGSTS.E.BYPASS.LTC128B.128 [R217+0x9080], [R12.64+0x80], !P6 ;  /* 0x090800800cd97fae */ /* 0x0005f0000f101d48 */
[----:B------:R2:W-:Y:S08]  /*12ca0*/  LDGSTS.E.BYPASS.LTC128B.128 [R217+0xa080], [R12.64+0x100], !P5 ;  /* 0x0a0801000cd97fae */ /* 0x0005f0000e901d48 */
[----:B------:R2:W-:Y:S08]  /*12cb0*/  LDGSTS.E.BYPASS.LTC128B.128 [R217+0xb080], [R12.64+0x180], !P4 ;  /* 0x0b0801800cd97fae */ /* 0x0005f0000e101d48 */
        /* <DEDUP_REMOVED lines=108> */
[----:B------:R2:W-:Y:S01]  /*13380*/  MUFU.TANH R152, R5 ;  /* 0x0000000500987308 */ /* 0x0005e20000002400 */
[----:B------:R-:W-:Y:S03]  /*13390*/  FMUL.FTZ R6, R6, c[0x0][0x320] ;  /* 0x0000c80006067a20 */ /* 0x000fe60000410000 */
[----:B------:R-:W-:Y:S01]  /*133a0*/  FMUL.FTZ R9, R9, c[0x0][0x320] ;  /* 0x0000c80009097a20 */ /* 0x000fe20000410000 */
[C---:B-1----:R-:W-:Y:S03]  /*133b0*/  HMMA.16816.F32 R12, R172.reuse, R148, R12 ;  /* 0x00000094ac0c723c */ /* 0x042fe6000000180c */
[----:B------:R-:W-:Y:S02]  /*133c0*/  FMUL.FTZ R8, R8, c[0x0][0x320] ;  /* 0x0000c80008087a20 */ /* 0x000fe40000410000 */
[----:B------:R1:W-:Y:S03]  /*133d0*/  MUFU.TANH R154, R9 ;  /* 0x00000009009a7308 */ /* 0x0003e60000002400 */
[----:B------:R-:W-:Y:S07]  /*133e0*/  HMMA.16816.F32 R16, R172, R150, R16 ;  /* 0x00000096ac10723c */ /* 0x000fee0000001810 */
[----:B------:R-:W3:Y:S01]  /*133f0*/  MUFU.TANH R6, R6 ;  /* 0x0000000600067308 */ /* 0x000ee20000002400 */
[----:B--2---:R-:W-:Y:S04]  /*13400*/  FMUL.FTZ R5, R7, c[0x0][0x320] ;  /* 0x0000c80007057a20 */ /* 0x004fe80000410000 */
[----:B------:R-:W-:Y:S04]  /*13410*/  FMUL.FTZ R7, R11, c[0x0][0x320] ;  /* 0x0000c8000b077a20 */ /* 0x000fe80000410000 */
[----:B------:R-:W-:Y:S01]  /*13420*/  FMUL.FTZ R14, R14, c[0x0][0x320] ;  /* 0x0000c8000e0e7a20 */ /* 0x000fe20000410000 */
        /* <DEDUP_REMOVED lines=8> */
[----:B------:R-:W-:Y:S01]  /*134b0*/  FMUL.FTZ R16, R16, c[0x0][0x320] ;  /* 0x0000c80010107a20 */ /* 0x000fe20000410000 */
[----:B---3--:R-:W-:Y:S01]  /*134c0*/  FMNMX.FTZ R0, R6, R2, !PT ;  /* 0x0000000206007209 */ /* 0x008fe20007810000 */
[----:B------:R-:W-:Y:S05]  /*134d0*/  FMUL.FTZ R17, R17, c[0x0][0x320] ;  /* 0x0000c80011117a20 */ /* 0x000fea0000410000 */
[----:B------:R-:W3:Y:S01]  /*134e0*/  MUFU.TANH R9, R9 ;  /* 0x0000000900097308 */ /* 0x000ee20000002400 */
[----:B--2---:R-:W-:Y:S04]  /*134f0*/  FMNMX.FTZ R11, R153, R3, !PT ;  /* 0x00000003990b7209 */ /* 0x004fe80007810000 */
[----:B------:R-:W-:Y:S05]  /*13500*/  FMNMX.FTZ R11, R152, R11, !PT ;  /* 0x0000000b980b7209 */ /* 0x000fea0007810000 */
[----:B------:R-:W2:Y:S01]  /*13510*/  MUFU.TANH R7, R7 ;  /* 0x0000000700077308 */ /* 0x000ea20000002400 */
[----:B-1----:R-:W-:Y:S09]  /*13520*/  FMNMX.FTZ R0, R5, R0, !PT ;  /* 0x0000000005007209 */ /* 0x002ff20007810000 */
[----:B------:R-:W1:Y:S01]  /*13530*/  MUFU.TANH R8, R8 ;  /* 0x0000000800087308 */ /* 0x000e620000002400 */
[----:B---3--:R-:W-:Y:S09]  /*13540*/  FMNMX.FTZ R0, R9, R0, !PT ;  /* 0x0000000009007209 */ /* 0x008ff20007810000 */
[----:B------:R-:W3:Y:S01]  /*13550*/  MUFU.TANH R165, R14 ;  /* 0x0000000e00a57308 */ /* 0x000ee20000002400 */
[----:B--2---:R-:W-:Y:S09]  /*13560*/  FMNMX.FTZ R0, R7, R0, !PT ;  /* 0x0000000007007209 */ /* 0x004ff20007810000 */
[----:B------:R-:W2:Y:S01]  /*13570*/  MUFU.TANH R164, R15 ;  /* 0x0000000f00a47308 */ /* 0x000ea20000002400 */
[----:B-1----:R-:W-:Y:S04]  /*13580*/  FMNMX.FTZ R11, R8, R11, !PT ;  /* 0x0000000b080b7209 */ /* 0x002fe80007810000 */
[----:B------:R-:W-:Y:S05]  /*13590*/  FMNMX.FTZ R11, R154, R11, !PT ;  /* 0x0000000b9a0b7209 */ /* 0x000fea0007810000 */
        /* <DEDUP_REMOVED lines=11> */
[----:B-1----:R-:W-:Y:S05]  /*13650*/  FMNMX.FTZ R0, R149, R0, !PT ;  /* 0x0000000095007209 */ /* 0x002fea0007810000 */
[----:B------:R-:W1:Y:S01]  /*13660*/  SHFL.BFLY PT, R4, R0, 0x2, 0x1f ;  /* 0x0c401f0000047f89 */ /* 0x000e6200000e0000 */
[----:B---3--:R-:W-:Y:S04]  /*13670*/  FMNMX.FTZ R11, R162, R11, !PT ;  /* 0x0000000ba20b7209 */ /* 0x008fe80007810000 */
[----:B--2---:R-:W-:Y:S05]  /*13680*/  FMNMX.FTZ R11, R161, R11, !PT ;  /* 0x0000000ba10b7209 */ /* 0x004fea0007810000 */
[----:B------:R-:W2:Y:S01]  /*13690*/  SHFL.BFLY PT, R10, R11, 0x2, 0x1f ;  /* 0x0c401f000b0a7f89 */ /* 0x000ea200000e0000 */
[----:B-1----:R-:W-:Y:S07]  /*136a0*/  FMNMX.FTZ R4, R0, R4, !PT ;  /* 0x0000000400047209 */ /* 0x002fee0007810000 */
[----:B------:R-:W1:Y:S01]  /*136b0*/  SHFL.BFLY PT, R148, R4, 0x1, 0x1f ;  /* 0x0c201f0004947f89 */ /* 0x000e6200000e0000 */
[----:B--2---:R-:W-:Y:S07]  /*136c0*/  FMNMX.FTZ R11, R11, R10, !PT ;  /* 0x0000000a0b0b7209 */ /* 0x004fee0007810000 */
[----:B------:R-:W2:Y:S01]  /*136d0*/  SHFL.BFLY PT, R10, R11, 0x1, 0x1f ;  /* 0x0c201f000b0a7f89 */ /* 0x000ea200000e0000 */
[----:B-1----:R-:W-:Y:S02]  /*136e0*/  FMNMX.FTZ R148, R4, R148, !PT ;  /* 0x0000009404947209 */ /* 0x002fe40007810000 */
[----:B------:R-:W-:Y:S03]  /*136f0*/  @P0 SHF.R.S32.HI R4, RZ, 0x1f, R228 ;  /* 0x0000001fff040819 */ /* 0x000fe600000114e4 */
[----:B------:R-:W-:Y:S02]  /*13700*/  FMUL.FTZ R160, R148, c[0x0][0x2d0] ;  /* 0x0000b40094a07a20 */ /* 0x000fe40000410000 */
[----:B------:R-:W-:Y:S02]  /*13710*/  @P0 IMAD R4, R4, c[0x0][0x1e0], RZ ;  /* 0x0000780004040a24 */ /* 0x000fe400078e02ff */
[----:B------:R-:W-:Y:S02]  /*13720*/  FADD.FTZ R2, -R148, R2 ;  /* 0x0000000294027221 */ /* 0x000fe40000010100 */
[----:B------:R-:W-:Y:S02]  /*13730*/  @P0 IMAD R4, R228, c[0x0][0x1e4], R4 ;  /* 0x00007900e4040a24 */ /* 0x000fe400078e0204 */
[--C-:B------:R-:W-:Y:S02]  /*13740*/  FFMA.FTZ R229, R6, c[0x0][0x2d0], -R160.reuse ;  /* 0x0000b40006e57a23 */ /* 0x100fe400000108a0 */
[--C-:B------:R-:W-:Y:S02]  /*13750*/  FFMA.FTZ R227, R5, c[0x0][0x2d0], -R160.reuse ;  /* 0x0000b40005e37a23 */ /* 0x100fe400000108a0 */
[--C-:B------:R-:W-:Y:S02]  /*13760*/  FFMA.FTZ R226, R9, c[0x0][0x2d0], -R160.reuse ;  /* 0x0000b40009e27a23 */ /* 0x100fe400000108a0 */
[----:B------:R-:W-:Y:S01]  /*13770*/  FFMA.FTZ R151, R7, c[0x0][0x2d0], -R160 ;  /* 0x0000b40007977a23 */ /* 0x000fe200000108a0 */
[----:B--2---:R-:W-:Y:S01]  /*13780*/  FMNMX.FTZ R0, R11, R10, !PT ;  /* 0x0000000a0b007209 */ /* 0x004fe20007810000 */
[----:B------:R-:W-:Y:S01]  /*13790*/  @P0 IMAD.WIDE.U32 R10, R228, c[0x0][0x1e0], RZ ;  /* 0x00007800e40a0a25 */ /* 0x000fe200078e00ff */
[----:B------:R-:W-:Y:S03]  /*137a0*/  MUFU.EX2 R229, R229 ;  /* 0x000000e500e57308 */ /* 0x000fe60000000800 */
[C---:B------:R-:W-:Y:S01]  /*137b0*/  FMUL.FTZ R163, R0.reuse, c[0x0][0x2d0] ;  /* 0x0000b40000a37a20 */ /* 0x040fe20000410000 */
[----:B------:R-:W-:Y:S01]  /*137c0*/  @P0 IADD3 R4, R11, R4, RZ ;  /* 0x000000040b040210 */ /* 0x000fe20007ffe0ff */
[----:B------:R-:W-:Y:S02]  /*137d0*/  FADD.FTZ R3, -R0, R3 ;  /* 0x0000000300037221 */ /* 0x000fe40000010100 */
[--C-:B------:R-:W-:Y:S01]  /*137e0*/  FFMA.FTZ R231, R8, c[0x0][0x2d0], -R163.reuse ;  /* 0x0000b40008e77a23 */ /* 0x100fe200000108a3 */
[----:B------:R-:W-:Y:S01]  /*137f0*/  @P0 LEA R8, P1, R10, R218, 0x5 ;  /* 0x000000da0a080211 */ /* 0x000fe200078228ff */
[--C-:B------:R-:W-:Y:S01]  /*13800*/  FFMA.FTZ R233, R153, c[0x0][0x2d0], -R163.reuse ;  /* 0x0000b40099e97a23 */ /* 0x100fe200000108a3 */
[----:B------:R-:W-:Y:S01]  /*13810*/  MUFU.EX2 R227, R227 ;  /* 0x000000e300e37308 */ /* 0x000fe20000000800 */
[--C-:B------:R-:W-:Y:S01]  /*13820*/  FFMA.FTZ R232, R152, c[0x0][0x2d0], -R163.reuse ;  /* 0x0000b40098e87a23 */ /* 0x100fe200000108a3 */
[----:B------:R-:W-:Y:S01]  /*13830*/  @P0 LEA.HI.X R4, R10, R223, R4, 0x5, P1 ;  /* 0x000000df0a040211 */ /* 0x000fe200008f2c04 */
[--C-:B------:R-:W-:Y:S01]  /*13840*/  FFMA.FTZ R230, R154, c[0x0][0x2d0], -R163.reuse ;  /* 0x0000b4009ae67a23 */ /* 0x100fe200000108a3 */
[----:B------:R-:W-:Y:S01]  /*13850*/  @P0 LEA R10, P1, R8, c[0x0][0x1c8], 0x1 ;  /* 0x00007200080a0a11 */ /* 0x000fe200078208ff */
[----:B------:R-:W-:Y:S02]  /*13860*/  FMUL.FTZ R3, R3, c[0x0][0x2d0] ;  /* 0x0000b40003037a20 */ /* 0x000fe40000410000 */
[----:B------:R-:W-:Y:S01]  /*13870*/  FMUL.FTZ R2, R2, c[0x0][0x2d0] ;  /* 0x0000b40002027a20 */ /* 0x000fe20000410000 */
[----:B------:R-:W-:Y:S01]  /*13880*/  @P0 LEA.HI.X R11, R8, c[0x0][0x1cc], R4, 0x1, P1 ;  /* 0x00007300080b0a11 */ /* 0x000fe200008f0c04 */
[--C-:B------:R-:W-:Y:S01]  /*13890*/  FFMA.FTZ R234, R167, c[0x0][0x2d0], -R163.reuse ;  /* 0x0000b400a7ea7a23 */ /* 0x100fe200000108a3 */
[----:B------:R-:W-:Y:S01]  /*138a0*/  MUFU.EX2 R233, R233 ;  /* 0x000000e900e97308 */ /* 0x000fe20000000800 */
[--C-:B------:R-:W-:Y:S02]  /*138b0*/  FFMA.FTZ R235, R166, c[0x0][0x2d0], -R163.reuse ;  /* 0x0000b400a6eb7a23 */ /* 0x100fe400000108a3 */
[----:B------:R1:W-:Y:S01]  /*138c0*/  @P0 LDGSTS.E.BYPASS.LTC128B.128 [R217+0xc080], [R10.64], !P3 ;  /* 0x0c0800000ad90fae */ /* 0x0003e2000d901d48 */
[--C-:B------:R-:W-:Y:S02]  /*138d0*/  FFMA.FTZ R236, R165, c[0x0][0x2d0], -R160.reuse ;  /* 0x0000b400a5ec7a23 */ /* 0x100fe400000108a0 */
[--C-:B------:R-:W-:Y:S02]  /*138e0*/  FFMA.FTZ R237, R164, c[0x0][0x2d0], -R160.reuse ;  /* 0x0000b400a4ed7a23 */ /* 0x100fe400000108a0 */
[--C-:B------:R-:W-:Y:S02]  /*138f0*/  FFMA.FTZ R238, R162, c[0x0][0x2d0], -R163.reuse ;  /* 0x0000b400a2ee7a23 */ /* 0x100fe400000108a3 */
[----:B------:R-:W2:Y:S01]  /*13900*/  MUFU.EX2 R3, R3 ;  /* 0x0000000300037308 */ /* 0x000ea20000000800 */
[----:B------:R1:W-:Y:S01]  /*13910*/  @P0 LDGSTS.E.BYPASS.LTC128B.128 [R217+0xd080], [R10.64+0x80], !P6 ;  /* 0x0d0800800ad90fae */ /* 0x0003e2000f101d48 */
[----:B------:R-:W-:Y:S02]  /*13920*/  FFMA.FTZ R163, R161, c[0x0][0x2d0], -R163 ;  /* 0x0000b400a1a37a23 */ /* 0x000fe400000108a3 */
[--C-:B------:R-:W-:Y:S02]  /*13930*/  FFMA.FTZ R150, R150, c[0x0][0x2d0], -R160.reuse ;  /* 0x0000b40096967a23 */ /* 0x100fe400000108a0 */
[----:B------:R-:W-:Y:S03]  /*13940*/  FFMA.FTZ R160, R149, c[0x0][0x2d0], -R160 ;  /* 0x0000b40095a07a23 */ /* 0x000fe600000108a0 */
[----:B------:R1:W-:Y:S01]  /*13950*/  @P0 LDGSTS.E.BYPASS.LTC128B.128 [R217+0xe080], [R10.64+0x100], !P5 ;  /* 0x0e0801000ad90fae */ /* 0x0003e2000e901d48 */
[----:B------:R-:W3:Y:S07]  /*13960*/  MUFU.EX2 R2, R2 ;  /* 0x0000000200027308 */ /* 0x000eee0000000800 */
[----:B------:R1:W-:Y:S03]  /*13970*/  @P0 LDGSTS.E.BYPASS.LTC128B.128 [R217+0xf080], [R10.64+0x180], !P4 ;  /* 0x0f0801800ad90fae */ /* 0x0003e6000e101d48 */
[----:B------:R-:W4:Y:S01]  /*13980*/  MUFU.EX2 R232, R232 ;  /* 0x000000e800e87308 */ /* 0x000f220000000800 */
[C---:B--2---:R-:W-:Y:S04]  /*13990*/  FMUL.FTZ R4, R3.reuse, R144 ;  /* 0x0000009003047220 */ /* 0x044fe80000410000 */
[----:B------:R-:W2:Y:S01]  /*139a0*/  LDSM.16.MT88.4 R12, [R211+0x8080] ;  /* 0x00808000d30c783b */ /* 0x000ea20000004200 */
[----:B------:R-:W-:Y:S01]  /*139b0*/  FMUL.FTZ R5, R3, R145 ;  /* 0x0000009103057220 */ /* 0x000fe20000410000 */
[----:B------:R-:W-:Y:S01]  /*139c0*/  F2FP.PACK_AB R145, R227, R229 ;  /* 0x000000e5e391723e */ /* 0x000fe200000000ff */
[C---:B------:R-:W-:Y:S02]  /*139d0*/  FMUL.FTZ R8, R3.reuse, R140 ;  /* 0x0000008c03087220 */ /* 0x040fe40000410000 */
[----:B------:R-:W-:Y:S01]  /*139e0*/  MUFU.EX2 R231, R231 ;  /* 0x000000e700e77308 */ /* 0x000fe20000000800 */
[C---:B------:R-:W-:Y:S02]  /*139f0*/  FMUL.FTZ R9, R3.reuse, R141 ;  /* 0x0000008d03097220 */ /* 0x040fe40000410000 */
[----:B------:R-:W5:Y:S01]  /*13a00*/  LDSM.16.MT88.4 R152, [R206+0x8080] ;  /* 0x00808000ce98783b */ /* 0x000f620000004200 */
[C---:B---3--:R-:W-:Y:S02]  /*13a10*/  FMUL.FTZ R6, R2.reuse, R146 ;  /* 0x0000009202067220 */ /* 0x048fe40000410000 */
[----:B------:R-:W-:Y:S02]  /*13a20*/  FMUL.FTZ R7, R2, R147 ;  /* 0x0000009302077220 */ /* 0x000fe40000410000 */
[C---:B------:R-:W-:Y:S02]  /*13a30*/  FMUL.FTZ R16, R3.reuse, R132 ;  /* 0x0000008403107220 */ /* 0x040fe40000410000 */
[----:B------:R-:W3:Y:S01]  /*13a40*/  MUFU.EX2 R230, R230 ;  /* 0x000000e600e67308 */ /* 0x000ee20000000800 */
[----:B------:R-:W2:Y:S01]  /*13a50*/  LDSM.16.MT88.4 R156, [R205+0x8080] ;  /* 0x00808000cd9c783b */ /* 0x000ea20000004200 */
[C---:B------:R-:W-:Y:S01]  /*13a60*/  FMUL.FTZ R17, R3.reuse, R133 ;  /* 0x0000008503117220 */ /* 0x040fe20000410000 */
[----:B----4-:R-:W-:Y:S01]  /*13a70*/  F2FP.PACK_AB R144, R232, R233 ;  /* 0x000000e9e890723e */ /* 0x010fe200000000ff */
[C---:B-1----:R-:W-:Y:S02]  /*13a80*/  FMUL.FTZ R10, R2.reuse, R142 ;  /* 0x0000008e020a7220 */ /* 0x042fe40000410000 */
[C---:B------:R-:W-:Y:S03]  /*13a90*/  FMUL.FTZ R11, R2.reuse, R143 ;  /* 0x0000008f020b7220 */ /* 0x040fe60000410000 */
[----:B------:R-:W-:Y:S01]  /*13aa0*/  LDSM.16.MT88.4 R140, [R206+0x9080] ;  /* 0x00908000ce8c783b */ /* 0x000fe20000004200 */
[----:B------:R-:W-:Y:S01]  /*13ab0*/  MUFU.EX2 R226, R226 ;  /* 0x000000e200e27308 */ /* 0x000fe20000000800 */
[C---:B------:R-:W-:Y:S02]  /*13ac0*/  FMUL.FTZ R18, R2.reuse, R134 ;  /* 0x0000008602127220 */ /* 0x040fe40000410000 */
[C---:B------:R-:W-:Y:S02]  /*13ad0*/  FMUL.FTZ R19, R2.reuse, R135 ;  /* 0x0000008702137220 */ /* 0x040fe40000410000 */
[C---:B------:R-:W-:Y:S02]  /*13ae0*/  FMUL.FTZ R20, R3.reuse, R20 ;  /* 0x0000001403147220 */ /* 0x040fe40000410000 */
[----:B------:R-:W-:Y:S01]  /*13af0*/  LDSM.16.MT88.4 R132, [R211+0x9080] ;  /* 0x00908000d384783b */ /* 0x000fe20000004200 */
[C---:B------:R-:W-:Y:S02]  /*13b00*/  FMUL.FTZ R21, R3.reuse, R21 ;  /* 0x0000001503157220 */ /* 0x040fe40000410000 */
[----:B------:R-:W1:Y:S01]  /*13b10*/  MUFU.EX2 R151, R151 ;  /* 0x0000009700977308 */ /* 0x000e620000000800 */
[C---:B------:R-:W-:Y:S02]  /*13b20*/  FMUL.FTZ R22, R2.reuse, R22 ;  /* 0x0000001602167220 */ /* 0x040fe40000410000 */
[----:B------:R-:W-:Y:S01]  /*13b30*/  FMUL.FTZ R23, R2, R23 ;  /* 0x0000001702177220 */ /* 0x000fe20000410000 */
[----:B---3--:R-:W-:Y:S01]  /*13b40*/  F2FP.PACK_AB R146, R230, R231 ;  /* 0x000000e7e692723e */ /* 0x008fe200000000ff */
[----:B------:R-:W-:Y:S01]  /*13b50*/  LDSM.16.MT88.4 R164, [R211+0x9880] ;  /* 0x00988000d3a4783b */ /* 0x000fe20000004200 */
[C---:B------:R-:W-:Y:S02]  /*13b60*/  FMUL.FTZ R24, R3.reuse, R24 ;  /* 0x0000001803187220 */ /* 0x040fe40000410000 */
[C---:B------:R-:W-:Y:S02]  /*13b70*/  FMUL.FTZ R25, R3.reuse, R25 ;  /* 0x0000001903197220 */ /* 0x040fe40000410000 */
[----:B------:R-:W-:Y:S01]  /*13b80*/  MUFU.EX2 R239, R163 ;  /* 0x000000a300ef7308 */ /* 0x000fe20000000800 */
[C---:B------:R-:W-:Y:S02]  /*13b90*/  FMUL.FTZ R26, R2.reuse, R26 ;  /* 0x0000001a021a7220 */ /* 0x040fe40000410000 */
[----:B------:R-:W-:Y:S01]  /*13ba0*/  LDSM.16.MT88.4 R168, [R206+0x9880] ;  /* 0x00988000cea8783b */ /* 0x000fe20000004200 */
[C---:B------:R-:W-:Y:S02]  /*13bb0*/  FMUL.FTZ R27, R2.reuse, R27 ;  /* 0x0000001b021b7220 */ /* 0x040fe40000410000 */
[C---:B------:R-:W-:Y:S02]  /*13bc0*/  FMUL.FTZ R28, R3.reuse, R28 ;  /* 0x0000001c031c7220 */ /* 0x040fe40000410000 */
[----:B------:R-:W-:Y:S02]  /*13bd0*/  FMUL.FTZ R29, R3, R29 ;  /* 0x0000001d031d7220 */ /* 0x000fe40000410000 */
[----:B------:R3:W-:Y:S01]  /*13be0*/  MUFU.EX2 R149, R160 ;  /* 0x000000a000957308 */ /* 0x0007e20000000800 */
[----:B------:R-:W-:Y:S01]  /*13bf0*/  LDSM.16.MT88.4 R172, [R204+0x9880] ;  /* 0x00988000ccac783b */ /* 0x000fe20000004200 */
[C---:B------:R-:W-:Y:S01]  /*13c00*/  FMUL.FTZ R30, R2.reuse, R30 ;  /* 0x0000001e021e7220 */ /* 0x040fe20000410000 */
[----:B-1----:R-:W-:Y:S01]  /*13c10*/  F2FP.PACK_AB R147, R151, R226 ;  /* 0x000000e29793723e */ /* 0x002fe200000000ff */
[C---:B------:R-:W-:Y:S02]  /*13c20*/  FMUL.FTZ R31, R2.reuse, R31 ;  /* 0x0000001f021f7220 */ /* 0x040fe40000410000 */
[C---:B------:R-:W-:Y:S03]  /*13c30*/  FMUL.FTZ R32, R3.reuse, R32 ;  /* 0x0000002003207220 */ /* 0x040fe60000410000 */
[----:B------:R-:W-:Y:S01]  /*13c40*/  LDSM.16.MT88.4 R176, [R211+0xa880] ;  /* 0x00a88000d3b0783b */ /* 0x000fe20000004200 */
[C---:B------:R-:W-:Y:S01]  /*13c50*/  FMUL.FTZ R33, R3.reuse, R33 ;  /* 0x0000002103217220 */ /* 0x040fe20000410000 */
[C---:B--2---:R-:W-:Y:S01]  /*13c60*/  HMMA.16816.F32 R4, R144.reuse, R12, R4 ;  /* 0x0000000c9004723c */ /* 0x044fe20000001804 */
[----:B------:R-:W-:Y:S04]  /*13c70*/  MUFU.EX2 R234, R234 ;  /* 0x000000ea00ea7308 */ /* 0x000fe80000000800 */
[C---:B------:R-:W-:Y:S01]  /*13c80*/  FMUL.FTZ R34, R2.reuse, R34 ;  /* 0x0000002202227220 */ /* 0x040fe20000410000 */
[----:B------:R-:W-:Y:S01]  /*13c90*/  LDSM.16.MT88.4 R180, [R206+0xa880] ;  /* 0x00a88000ceb4783b */ /* 0x000fe20000004200 */
[C---:B------:R-:W-:Y:S01]  /*13ca0*/  FMUL.FTZ R12, R3.reuse, R136 ;  /* 0x00000088030c7220 */ /* 0x040fe20000410000 */
[C---:B------:R-:W-:Y:S03]  /*13cb0*/  HMMA.16816.F32 R8, R144.reuse, R14, R8 ;  /* 0x0000000e9008723c */ /* 0x040fe60000001808 */
[----:B------:R-:W1:Y:S01]  /*13cc0*/  MUFU.EX2 R235, R235 ;  /* 0x000000eb00eb7308 */ /* 0x000e620000000800 */
[C---:B------:R-:W-:Y:S02]  /*13cd0*/  FMUL.FTZ R13, R3.reuse, R137 ;  /* 0x00000089030d7220 */ /* 0x040fe40000410000 */
[----:B---3--:R-:W-:Y:S01]  /*13ce0*/  LDSM.16.MT88.4 R160, [R205+0x8880] ;  /* 0x00888000cda0783b */ /* 0x008fe20000004200 */
[C---:B------:R-:W-:Y:S02]  /*13cf0*/  FMUL.FTZ R14, R2.reuse, R138 ;  /* 0x0000008a020e7220 */ /* 0x040fe40000410000 */
[C---:B------:R-:W-:Y:S03]  /*13d00*/  FMUL.FTZ R15, R2.reuse, R139 ;  /* 0x0000008b020f7220 */ /* 0x040fe60000410000 */
[C---:B------:R-:W-:Y:S01]  /*13d10*/  FMUL.FTZ R35, R2.reuse, R35 ;  /* 0x0000002302237220 */ /* 0x040fe20000410000 */
[----:B------:R-:W-:Y:S01]  /*13d20*/  MUFU.EX2 R236, R236 ;  /* 0x000000ec00ec7308 */ /* 0x000fe20000000800 */
[----:B------:R-:W2:Y:S01]  /*13d30*/  LDSM.16.MT88.4 R136, [R204+0x8080] ;  /* 0x00808000cc88783b */ /* 0x000ea20000004200 */
[C---:B------:R-:W-:Y:S01]  /*13d40*/  FMUL.FTZ R36, R3.reuse, R36 ;  /* 0x0000002403247220 */ /* 0x040fe20000410000 */
[C---:B-----5:R-:W-:Y:S03]  /*13d50*/  HMMA.16816.F32 R12, R144.reuse, R152, R12 ;  /* 0x00000098900c723c */ /* 0x060fe6000000180c */
[C---:B------:R-:W-:Y:S02]  /*13d60*/  FMUL.FTZ R37, R3.reuse, R37 ;  /* 0x0000002503257220 */ /* 0x040fe40000410000 */
[C---:B------:R-:W-:Y:S01]  /*13d70*/  FMUL.FTZ R38, R2.reuse, R38 ;  /* 0x0000002602267220 */ /* 0x040fe20000410000 */
[----:B------:R-:W-:Y:S01]  /*13d80*/  LDSM.16.MT88.4 R184, [R204+0xa880] ;  /* 0x00a88000ccb8783b */ /* 0x000fe20000004200 */
[C---:B------:R-:W-:Y:S01]  /*13d90*/  FMUL.FTZ R39, R2.reuse, R39 ;  /* 0x0000002702277220 */ /* 0x040fe20000410000 */
[C---:B------:R-:W-:Y:S01]  /*13da0*/  HMMA.16816.F32 R16, R144.reuse, R154, R16 ;  /* 0x0000009a9010723c */ /* 0x040fe20000001810 */
[----:B------:R-:W3:Y:S03]  /*13db0*/  MUFU.EX2 R237, R237 ;  /* 0x000000ed00ed7308 */ /* 0x000ee60000000800 */
[----:B------:R-:W-:Y:S01]  /*13dc0*/  FMUL.FTZ R40, R3, R40 ;  /* 0x0000002803287220 */ /* 0x000fe20000410000 */
[----:B-1----:R-:W-:Y:S01]  /*13dd0*/  F2FP.PACK_AB R152, R235, R234 ;  /* 0x000000eaeb98723e */ /* 0x002fe200000000ff */
[----:B------:R-:W-:Y:S01]  /*13de0*/  LDSM.16.MT88.4 R188, [R211+0xb880] ;  /* 0x00b88000d3bc783b */ /* 0x000fe20000004200 */
[C---:B------:R-:W-:Y:S01]  /*13df0*/  FMUL.FTZ R41, R3.reuse, R41 ;  /* 0x0000002903297220 */ /* 0x040fe20000410000 */
[C---:B------:R-:W-:Y:S03]  /*13e00*/  HMMA.16816.F32 R20, R144.reuse, R156, R20 ;  /* 0x0000009c9014723c */ /* 0x040fe60000001814 */
[----:B------:R-:W1:Y:S01]  /*13e10*/  MUFU.EX2 R238, R238 ;  /* 0x000000ee00ee7308 */ /* 0x000e620000000800 */
[C---:B------:R-:W-:Y:S02]  /*13e20*/  FMUL.FTZ R42, R2.reuse, R42 ;  /* 0x0000002a022a7220 */ /* 0x040fe40000410000 */
[----:B------:R-:W-:Y:S01]  /*13e30*/  LDSM.16.MT88.4 R192, [R206+0xb880] ;  /* 0x00b88000cec0783b */ /* 0x000fe20000004200 */
[C---:B------:R-:W-:Y:S01]  /*13e40*/  FMUL.FTZ R43, R2.reuse, R43 ;  /* 0x0000002b022b7220 */ /* 0x040fe20000410000 */
[C---:B------:R-:W-:Y:S04]  /*13e50*/  HMMA.16816.F32 R24, R144.reuse, R158, R24 ;  /* 0x0000009e9018723c */ /* 0x040fe80000001818 */
[C---:B------:R-:W-:Y:S01]  /*13e60*/  FMUL.FTZ R44, R3.reuse, R44 ;  /* 0x0000002c032c7220 */ /* 0x040fe20000410000 */
[----:B------:R-:W4:Y:S01]  /*13e70*/  MUFU.EX2 R150, R150 ;  /* 0x0000009600967308 */ /* 0x000f220000000800 */
[----:B------:R-:W-:Y:S01]  /*13e80*/  LDSM.16.MT88.4 R156, [R206+0x8880] ;  /* 0x00888000ce9c783b */ /* 0x000fe20000004200 */
[----:B------:R-:W-:Y:S02]  /*13e90*/  FMUL.FTZ R45, R3, R45 ;  /* 0x0000002d032d7220 */ /* 0x000fe40000410000 */
[C---:B------:R-:W-:Y:S03]  /*13ea0*/  FMUL.FTZ R46, R2.reuse, R46 ;  /* 0x0000002e022e7220 */ /* 0x040fe60000410000 */
[C---:B------:R-:W-:Y:S01]  /*13eb0*/  FMUL.FTZ R47, R2.reuse, R47 ;  /* 0x0000002f022f7220 */ /* 0x040fe20000410000 */
[----:B---3--:R-:W-:Y:S01]  /*13ec0*/  F2FP.PACK_AB R153, R237, R236 ;  /* 0x000000eced99723e */ /* 0x008fe200000000ff */
[C---:B--2---:R-:W-:Y:S01]  /*13ed0*/  HMMA.16816.F32 R28, R144.reuse, R136, R28 ;  /* 0x00000088901c723c */ /* 0x044fe2000000181c */
[----:B------:R-:W0:Y:S02]  /*13ee0*/  LDGDEPBAR ;  /* 0x00000000000079af */ /* 0x000e240000000000 */
[C---:B------:R-:W-:Y:S02]  /*13ef0*/  FMUL.FTZ R48, R3.reuse, R48 ;  /* 0x0000003003307220 */ /* 0x040fe40000410000 */
[----:B------:R-:W-:Y:S01]  /*13f00*/  FMUL.FTZ R49, R3, R49 ;  /* 0x0000003103317220 */ /* 0x000fe20000410000 */
[----:B-1----:R-:W-:Y:S01]  /*13f10*/  F2FP.PACK_AB R154, R239, R238 ;  /* 0x000000eeef9a723e */ /* 0x002fe200000000ff */
[C---:B------:R-:W-:Y:S01]  /*13f20*/  FMUL.FTZ R50, R2.reuse, R50 ;  /* 0x0000003202327220 */ /* 0x040fe20000410000 */
[C---:B------:R-:W-:Y:S01]  /*13f30*/  HMMA.16816.F32 R32, R144.reuse, R138, R32 ;  /* 0x0000008a9020723c */ /* 0x040fe20000001820 */
[----:B------:R-:W1:Y:S03]  /*13f40*/  LDSM.16.MT88.4 R136, [R205+0x9080] ;  /* 0x00908000cd88783b */ /* 0x000e660000004200 */
[C---:B------:R-:W-:Y:S02]  /*13f50*/  FMUL.FTZ R51, R2.reuse, R51 ;  /* 0x0000003302337220 */ /* 0x040fe40000410000 */
[----:B------:R-:W-:Y:S01]  /*13f60*/  FMUL.FTZ R52, R3, R52 ;  /* 0x0000003403347220 */ /* 0x000fe20000410000 */
[----:B----4-:R-:W-:Y:S01]  /*13f70*/  F2FP.PACK_AB R155, R149, R150 ;  /* 0x00000096959b723e */ /* 0x010fe200000000ff */
        /* <DEDUP_REMOVED lines=140> */
[C---:B------:R-:W-:Y:S04]  /*14840*/  HMMA.16816.F32 R24, R152.reuse, R162, R24 ;  /* 0x000000a29818723c */ /* 0x040fe80000001818 */
[----:B------:R-:W-:Y:S04]  /*14850*/  FADD.FTZ R224, R149, R151 ;  /* 0x0000009795e07221 */ /* 0x000fe80000010000 */
[C---:B-1----:R-:W-:Y:S08]  /*14860*/  HMMA.16816.F32 R28, R152.reuse, R4, R28 ;  /* 0x00000004981c723c */ /* 0x042ff0000000181c */
[C---:B------:R-:W-:Y:S08]  /*14870*/  HMMA.16816.F32 R32, R152.reuse, R6, R32 ;  /* 0x000000069820723c */ /* 0x040ff00000001820 */
        /* <DEDUP_REMOVED lines=25> */
.L_x_662:
[----:B------:R-:W1:Y:S01]  /*14a10*/  SHFL.BFLY PT, R2, R224, 0x2, 0x1f ;  /* 0x0c401f00e0027f89 */ /* 0x000e6200000e0000 */
[----:B------:R-:W-:-:S02]  /*14a20*/  MOV R4, RZ ;  /* 0x000000ff00047202 */ /* 0x000fc40000000f00 */
[----:B------:R-:W-:Y:S01]  /*14a30*/  MOV R10, 0xff800000 ;  /* 0xff800000000a7802 */ /* 0x000fe20000000f00 */
[----:B------:R-:W2:Y:S01]  /*14a40*/  SHFL.BFLY PT, R5, R225, 0x2, 0x1f ;  /* 0x0c401f00e1057f89 */ /* 0x000ea200000e0000 */
        /* <DEDUP_REMOVED lines=9> */
[----:B------:R-:W-:Y:S02]  /*14ae0*/  MOV R3, RZ ;  /* 0x000000ff00037202 */ /* 0x000fe40000000f00 */
[----:B------:R-:W-:-:S09]  /*14af0*/  FSETP.NE.FTZ.AND P1, PT, R5, RZ, PT ;  /* 0x000000ff0500720b */ /* 0x000fd20003f35000 */
[----:B------:R-:W1:Y:S01]  /*14b00*/  @P0 MUFU.RCP R3, R2 ;  /* 0x0000000200030308 */ /* 0x000e620000001000 */
[----:B------:R-:W-:-:S03]  /*14b10*/  @P0 MOV R14, 0x3f317218 ;  /* 0x3f317218000e0802 */ /* 0x000fc60000000f00 */
[----:B------:R-:W-:-:S04]  /*14b20*/  @P1 MOV R12, 0x3f317218 ;  /* 0x3f317218000c1802 */ /* 0x000fc80000000f00 */
[----:B------:R-:W2:Y:S01]  /*14b30*/  @P0 MUFU.LG2 R2, R2 ;  /* 0x0000000200020308 */ /* 0x000ea20000000c00 */
[----:B------:R-:W-:-:S07]  /*14b40*/  @P1 FMUL.FTZ R12, R12, c[0x0][0x2d0] ;  /* 0x0000b4000c0c1a20 */ /* 0x000fce0000410000 */
[----:B------:R-:W3:Y:S01]  /*14b50*/  @P1 MUFU.LG2 R6, R5 ;  /* 0x0000000500061308 */ /* 0x000ee20000000c00 */
[C---:B-1----:R-:W-:Y:S02]  /*14b60*/  FMUL.FTZ R146, R3.reuse, R146 ;  /* 0x0000009203927220 */ /* 0x042fe40000410000 */
[C---:B------:R-:W-:Y:S02]  /*14b70*/  FMUL.FTZ R147, R3.reuse, R147 ;  /* 0x0000009303937220 */ /* 0x040fe40000410000 */
[C---:B------:R-:W-:Y:S02]  /*14b80*/  FMUL.FTZ R142, R3.reuse, R142 ;  /* 0x0000008e038e7220 */ /* 0x040fe40000410000 */
[----:B------:R-:W-:Y:S01]  /*14b90*/  FMUL.FTZ R143, R3, R143 ;  /* 0x0000008f038f7220 */ /* 0x000fe20000410000 */
[----:B------:R-:W1:Y:S01]  /*14ba0*/  @P1 MUFU.RCP R4, R5 ;  /* 0x0000000500041308 */ /* 0x000e620000001000 */
[----:B--2---:R-:W-:Y:S02]  /*14bb0*/  @P0 FMUL.FTZ R13, R2, 0.69314718246459960938 ;  /* 0x3f317218020d0820 */ /* 0x004fe40000410000 */
[----:B------:R-:W-:-:S02]  /*14bc0*/  @P0 FMUL.FTZ R2, R14, c[0x0][0x2d0] ;  /* 0x0000b4000e020a20 */ /* 0x000fc40000410000 */
[C---:B------:R-:W-:Y:S02]  /*14bd0*/  FMUL.FTZ R138, R3.reuse, R138 ;  /* 0x0000008a038a7220 */ /* 0x040fe40000410000 */
[C---:B------:R-:W-:Y:S02]  /*14be0*/  FMUL.FTZ R139, R3.reuse, R139 ;  /* 0x0000008b038b7220 */ /* 0x040fe40000410000 */
[----:B---3--:R-:W-:Y:S02]  /*14bf0*/  @P1 FMUL.FTZ R6, R6, 0.69314718246459960938 ;  /* 0x3f31721806061820 */ /* 0x008fe40000410000 */
[C---:B------:R-:W-:Y:S02]  /*14c00*/  FMUL.FTZ R134, R3.reuse, R134 ;  /* 0x0000008603867220 */ /* 0x040fe40000410000 */
[C---:B------:R-:W-:Y:S02]  /*14c10*/  FMUL.FTZ R135, R3.reuse, R135 ;  /* 0x0000008703877220 */ /* 0x040fe40000410000 */
[----:B------:R-:W-:-:S02]  /*14c20*/  FMUL.FTZ R22, R3, R22 ;  /* 0x0000001603167220 */ /* 0x000fc40000410000 */
[C---:B-1----:R-:W-:Y:S02]  /*14c30*/  FMUL.FTZ R144, R4.reuse, R144 ;  /* 0x0000009004907220 */ /* 0x042fe40000410000 */
        /* <DEDUP_REMOVED lines=117> */
[----:B------:R-:W-:Y:S02]  /*15390*/  FMUL.FTZ R3, R3, R131 ;  /* 0x0000008303037220 */ /* 0x000fe40000410000 */
[----:B------:R-:W-:-:S02]  /*153a0*/  @P1 FFMA.FTZ R10, R12, R0, R6 ;  /* 0x000000000c0a1223 */ /* 0x000fc40000010006 */
[----:B------:R-:W-:Y:S02]  /*153b0*/  @P0 FFMA.FTZ R11, R2, R148, R13 ;  /* 0x00000094020b0223 */ /* 0x000fe4000001000d */
.L_x_589:
        /* <DEDUP_REMOVED lines=61> */
[----:B------:R-:W-:Y:S01]  /*15790*/  IMAD.IADD R18, R15, 0x1, R16 ;  /* 0x000000010f127824 */ /* 0x000fe200078e0210 */
[----:B------:R-:W-:Y:S01]  /*157a0*/  STS [R4+0x400], R142 ;  /* 0x0004008e04007388 */ /* 0x000fe20000000800 */
[----:B------:R-:W-:Y:S01]  /*157b0*/  IMAD.IADD R19, R16, 0x1, R4 ;  /* 0x0000000110137824 */ /* 0x000fe200078e0204 */
[----:B------:R-:W-:Y:S02]  /*157c0*/  F2FP.PACK_AB R50, R51, R50 ;  /* 0x000000323332723e */ /* 0x000fe400000000ff */
        /* <DEDUP_REMOVED lines=23> */
[----:B------:R-:W-:Y:S02]  /*15940*/  F2FP.PACK_AB R84, R85, R84 ;  /* 0x000000545554723e */ /* 0x000fe400000000ff */
        /* <DEDUP_REMOVED lines=33> */
[----:B------:R-:W-:Y:S02]  /*15b60*/  ISETP.NE.U32.AND P0, PT, RZ, c[0x0][0x500], PT ;  /* 0x00014000ff007a0c */ /* 0x000fe40003f05070 */
[----:B------:R-:W-:Y:S01]  /*15b70*/  ISETP.NE.U32.AND P1, PT, RZ, c[0x0][0x508], PT ;  /* 0x00014200ff007a0c */ /* 0x000fe20003f25070 */
[----:B------:R-:W-:Y:S01]  /*15b80*/  STS [R17+0x4480], R46 ;  /* 0x0044802e11007388 */ /* 0x000fe20000000800 */
[----:B------:R-:W-:-:S02]  /*15b90*/  ISETP.NE.AND.EX P0, PT, RZ, c[0x0][0x504], PT, P0 ;  /* 0x00014100ff007a0c */ /* 0x000fc40003f05300 */
[----:B------:R-:W-:Y:S01]  /*15ba0*/  ISETP.NE.AND.EX P1, PT, RZ, c[0x0][0x50c], PT, P1 ;  /* 0x00014300ff007a0c */ /* 0x000fe20003f25310 */
        /* <DEDUP_REMOVED lines=38> */
[----:B------:R1:W-:Y:S04]  /*15e10*/  STS [R19+0xc400], R122 ;  /* 0x00c4007a13007388 */ /* 0x0003e80000000800 */
[----:B------:R-:W-:Y:S04]  /*15e20*/  STS [R20+0xc080], R124 ;  /* 0x00c0807c14007388 */ /* 0x000fe80000000800 */
[----:B------:R-:W-:Y:S04]  /*15e30*/  STS [R20+0xc480], R126 ;  /* 0x00c4807e14007388 */ /* 0x000fe80000000800 */
[----:B------:R-:W-:Y:S04]  /*15e40*/  STS [R16+0xc000], R128 ;  /* 0x00c0008010007388 */ /* 0x000fe80000000800 */
[----:B------:R2:W-:Y:S01]  /*15e50*/  STS [R16+0xc400], R3 ;  /* 0x00c4000310007388 */ /* 0x0005e20000000800 */
[----:B-1----:R-:W-:-:S03]  /*15e60*/  IMAD.WIDE R18, R216, R5, c[0x0][0x500] ;  /* 0x00014000d8127625 */ /* 0x002fc600078e0205 */
[----:B------:R-:W-:Y:S06]  /*15e70*/  BAR.SYNC.DEFER_BLOCKING 0x1, 0x100 ;  /* 0x0044000000007b1d */ /* 0x000fec0000010000 */
[----:B--2---:R-:W2:Y:S01]  /*15e80*/  @P0 LDG.E R3, [R18.64] ;  /* 0x0000000812030981 */ /* 0x004ea2000c1e1900 */
[----:B------:R-:W-:Y:S02]  /*15e90*/  IMAD.MOV.U32 R4, RZ, RZ, c[0x0][0x388] ;  /* 0x0000e200ff047624 */ /* 0x000fe400078e00ff */
[----:B------:R-:W-:-:S05]  /*15ea0*/  @P1 IMAD.WIDE R16, R216, R5, c[0x0][0x508] ;  /* 0x00014200d8101625 */ /* 0x000fca00078e0205 */
[----:B------:R1:W5:Y:S02]  /*15eb0*/  @P1 LDG.E R4, [R16.64] ;  /* 0x0000000810041981 */ /* 0x000364000c1e1900 */
[----:B-1----:R-:W-:Y:S02]  /*15ec0*/  CS2R R16, SRZ ;  /* 0x0000000000107805 */ /* 0x002fe4000001ff00 */
[--C-:B--2---:R-:W-:Y:S01]  /*15ed0*/  @P0 SHF.R.S32.HI R17, RZ, 0x1f, R3.reuse ;  /* 0x0000001fff110819 */ /* 0x104fe20000011403 */
[----:B------:R-:W-:Y:S01]  /*15ee0*/  @P0 IMAD.MOV.U32 R16, RZ, RZ, R3 ;  /* 0x000000ffff100224 */ /* 0x000fe200078e0003 */
[----:B------:R-:W-:Y:S05]  /*15ef0*/  @P1 BRA `(.L_x_665) ;  /* 0x0000004000001947 */ /* 0x000fea0003800000 */
[----:B------:R-:W-:Y:S05]  /*15f00*/  @!P0 BRA `(.L_x_665) ;  /* 0x0000003000008947 */ /* 0x000fea0003800000 */
[----:B-----5:R1:W2:Y:S04]  /*15f10*/  LDG.E R4, [R18.64] ;  /* 0x0000000812047981 */ /* 0x0202a8000c1e1900 */
[----:B-1----:R-:W2:Y:S02]  /*15f20*/  LDG.E R18, [R18.64+0x4] ;  /* 0x0000040812127981 */ /* 0x002ea4000c1e1900 */
[----:B--2---:R-:W-:-:S02]  /*15f30*/  IADD3 R4, -R4, R18, RZ ;  /* 0x0000001204047210 */ /* 0x004fc40007ffe1ff */
.L_x_665:
[----:B------:R-:W-:Y:S01]  /*15f40*/  LOP3.LUT R9, R12, 0xffffffe0, RZ, 0xc0, !PT ;  /* 0xffffffe00c097812 */ /* 0x000fe200078ec0ff */
[----:B------:R-:W1:Y:S01]  /*15f50*/  S2R R75, SR_CTAID.X ;  /* 0x00000000004b7919 */ /* 0x000e620000002500 */
[----:B------:R-:W-:Y:S01]  /*15f60*/  SHF.R.S32.HI R5, RZ, 0x1f, R14 ;  /* 0x0000001fff057819 */ /* 0x000fe2000001140e */
[----:B------:R-:W-:Y:S01]  /*15f70*/  IMAD.MOV.U32 R12, RZ, RZ, c[0x0][0x4e8] ;  /* 0x00013a00ff0c7624 */ /* 0x000fe200078e00ff */
[----:B------:R-:W-:Y:S01]  /*15f80*/  LEA.HI R3, R8, R8, RZ, 0x1 ;  /* 0x0000000808037211 */ /* 0x000fe200078f08ff */
[----:B------:R-:W-:Y:S01]  /*15f90*/  IMAD.IADD R9, R2, 0x1, -R9 ;  /* 0x0000000102097824 */ /* 0x000fe200078e0a09 */
[----:B------:R-:W-:Y:S01]  /*15fa0*/  LEA.HI R5, R5, R14, RZ, 0x3 ;  /* 0x0000000e05057211 */ /* 0x000fe200078f18ff */
[----:B------:R-:W-:Y:S01]  /*15fb0*/  IMAD.MOV.U32 R19, RZ, RZ, R17 ;  /* 0x000000ffff137224 */ /* 0x000fe200078e0011 */
[----:B------:R-:W-:Y:S01]  /*15fc0*/  LOP3.LUT R3, R3, 0x1ffffffe, RZ, 0xc0, !PT ;  /* 0x1ffffffe03037812 */ /* 0x000fe200078ec0ff */
[----:B------:R-:W-:Y:S01]  /*15fd0*/  BSSY B0, `(.L_x_666) ;  /* 0x000008b000007945 */ /* 0x000fe20003800000 */
[----:B------:R-:W-:-:S02]  /*15fe0*/  SHF.R.S32.HI R7, RZ, 0x1f, R9 ;  /* 0x0000001fff077819 */ /* 0x000fc40000011409 */
[----:B------:R-:W-:Y:S02]  /*15ff0*/  LOP3.LUT R5, R5, 0xffffff8, RZ, 0xc0, !PT ;  /* 0x0ffffff805057812 */ /* 0x000fe400078ec0ff */
[----:B------:R-:W-:Y:S02]  /*16000*/  LEA.HI R7, R7, R9, RZ, 0x2 ;  /* 0x0000000907077211 */ /* 0x000fe400078f10ff */
[----:B------:R-:W-:Y:S01]  /*16010*/  IADD3 R5, -R5, R14, RZ ;  /* 0x0000000e05057210 */ /* 0x000fe20007ffe1ff */
[----:B------:R-:W-:Y:S01]  /*16020*/  IMAD.WIDE.U32 R14, R16, c[0x0][0x3a0], RZ ;  /* 0x0000e800100e7a25 */ /* 0x000fe200078e00ff */
[----:B------:R-:W-:Y:S02]  /*16030*/  SHF.R.S32.HI R7, RZ, 0x2, R7 ;  /* 0x00000002ff077819 */ /* 0x000fe40000011407 */
[----:B------:R-:W-:Y:S01]  /*16040*/  LOP3.LUT P2, RZ, R9, 0x3, RZ, 0xc0, !PT ;  /* 0x0000000309ff7812 */ /* 0x000fe2000784c0ff */
[----:B------:R-:W-:Y:S01]  /*16050*/  IMAD.IADD R9, R8, 0x1, -R3 ;  /* 0x0000000108097824 */ /* 0x000fe200078e0a03 */
[----:B------:R-:W-:Y:S01]  /*16060*/  ISETP.NE.AND P1, PT, R12, 0x1, PT ;  /* 0x000000010c00780c */ /* 0x000fe20003f25270 */
[----:B------:R-:W-:Y:S01]  /*16070*/  IMAD R5, R5, 0x10, R7 ;  /* 0x0000001005057824 */ /* 0x000fe200078e0207 */
[----:B------:R-:W-:Y:S01]  /*16080*/  MOV R18, R16 ;  /* 0x0000001000127202 */ /* 0x000fe20000000f00 */
[----:B------:R-:W-:Y:S01]  /*16090*/  IMAD R12, R0, c[0x0][0x490], RZ ;  /* 0x00012400000c7a24 */ /* 0x000fe200078e02ff */
[CC--:B------:R-:W-:Y:S01]  /*160a0*/  LEA.HI R3, R6.reuse, R2.reuse, RZ, 0x3 ;  /* 0x0000000206037211 */ /* 0x0c0fe200078f18ff */
[----:B------:R-:W-:Y:S01]  /*160b0*/  IMAD R9, R9, 0x8, R5 ;  /* 0x0000000809097824 */ /* 0x000fe200078e0205 */
[----:B------:R-:W-:Y:S01]  /*160c0*/  LEA.HI R6, R6, R2, RZ, 0x6 ;  /* 0x0000000206067211 */ /* 0x000fe200078f30ff */
[----:B------:R-:W-:Y:S01]  /*160d0*/  IMAD R7, R17, c[0x0][0x3a0], RZ ;  /* 0x0000e80011077a24 */ /* 0x000fe200078e02ff */
[----:B------:R-:W-:Y:S01]  /*160e0*/  LOP3.LUT R8, R3, 0xfffffff8, RZ, 0xc0, !PT ;  /* 0xfffffff803087812 */ /* 0x000fe200078ec0ff */
[----:B------:R-:W-:Y:S01]  /*160f0*/  IMAD.WIDE.U32 R18, R215, c[0x0][0x490], R18 ;  /* 0x00012400d7127a25 */ /* 0x000fe200078e0012 */
[----:B-1----:R-:W-:-:S02]  /*16100*/  LEA R9, R75, R9, 0x7 ;  /* 0x000000094b097211 */ /* 0x002fc400078e38ff */
[----:B------:R-:W-:Y:S01]  /*16110*/  SHF.R.S32.HI R3, RZ, 0x3, R3 ;  /* 0x00000003ff037819 */ /* 0x000fe20000011403 */
[----:B------:R-:W-:Y:S01]  /*16120*/  IMAD R12, R215, c[0x0][0x494], R12 ;  /* 0x00012500d70c7a24 */ /* 0x000fe200078e020c */
[----:B------:R-:W-:Y:S01]  /*16130*/  SHF.L.U32 R6, R6, 0x3, RZ ;  /* 0x0000000306067819 */ /* 0x000fe200000006ff */
[----:B------:R-:W-:Y:S02]  /*16140*/  IMAD R7, R16, c[0x0][0x3a4], R7 ;  /* 0x0000e90010077a24 */ /* 0x000fe400078e0207 */
[----:B------:R-:W-:Y:S02]  /*16150*/  IMAD.IADD R19, R19, 0x1, R12 ;  /* 0x0000000113137824 */ /* 0x000fe400078e020c */
[----:B------:R-:W-:Y:S01]  /*16160*/  @P1 IMAD.HI.U32 R12, R9, c[0x0][0x4ec], RZ ;  /* 0x00013b00090c1a27 */ /* 0x000fe200078e00ff */
[----:B------:R-:W-:Y:S02]  /*16170*/  IADD3 R15, R15, R7, RZ ;  /* 0x000000070f0f7210 */ /* 0x000fe40007ffe0ff */
[----:B------:R-:W-:Y:S01]  /*16180*/  SHF.R.S32.HI R7, RZ, 0x1f, R216 ;  /* 0x0000001fff077819 */ /* 0x000fe200000114d8 */
[----:B------:R-:W-:Y:S01]  /*16190*/  IMAD.IADD R2, R2, 0x1, -R8 ;  /* 0x0000000102027824 */ /* 0x000fe200078e0a08 */
[----:B------:R-:W-:Y:S01]  /*161a0*/  SEL R216, R216, RZ, !P0 ;  /* 0x000000ffd8d87207 */ /* 0x000fe20004000000 */
[----:B------:R-:W-:Y:S01]  /*161b0*/  IMAD.MOV.U32 R8, RZ, RZ, R9 ;  /* 0x000000ffff087224 */ /* 0x000fe200078e0009 */
[----:B------:R-:W-:Y:S01]  /*161c0*/  @P1 SHF.R.U32.HI R8, RZ, c[0x0][0x4f0], R12 ;  /* 0x00013c00ff081a19 */ /* 0x000fe2000001160c */
[----:B------:R-:W-:Y:S01]  /*161d0*/  IMAD R16, R0, c[0x0][0x3e8], RZ ;  /* 0x0000fa0000107a24 */ /* 0x000fe200078e02ff */
[----:B------:R-:W-:Y:S01]  /*161e0*/  SEL R7, R7, RZ, !P0 ;  /* 0x000000ff07077207 */ /* 0x000fe20004000000 */
[----:B------:R-:W-:Y:S01]  /*161f0*/  IMAD.WIDE.U32 R14, R215, c[0x0][0x3e8], R14 ;  /* 0x0000fa00d70e7a25 */ /* 0x000fe200078e000e */
[----:B------:R-:W-:-:S03]  /*16200*/  LEA R0, R2, R3, 0x5 ;  /* 0x0000000302007211 */ /* 0x000fc600078e28ff */
[----:B------:R-:W-:Y:S02]  /*16210*/  IMAD.MOV R12, RZ, RZ, -R8 ;  /* 0x000000ffff0c7224 */ /* 0x000fe400078e0a08 */
[----:B------:R-:W-:Y:S02]  /*16220*/  IMAD R16, R215, c[0x0][0x3ec], R16 ;  /* 0x0000fb00d7107a24 */ /* 0x000fe400078e0210 */
[----:B------:R-:W-:-:S03]  /*16230*/  IMAD.WIDE.U32 R18, R216, c[0x0][0x498], R18 ;  /* 0x00012600d8127a25 */ /* 0x000fc600078e0012 */
[----:B------:R-:W-:Y:S01]  /*16240*/  IADD3 R15, R15, R16, RZ ;  /* 0x000000100f0f7210 */ /* 0x000fe20007ffe0ff */
[----:B------:R-:W-:Y:S01]  /*16250*/  IMAD R12, R12, c[0x0][0x4e8], R9 ;  /* 0x00013a000c0c7a24 */ /* 0x000fe200078e0209 */
[----:B------:R-:W-:Y:S01]  /*16260*/  IADD3 R20, P0, R8, R18, RZ ;  /* 0x0000001208147210 */ /* 0x000fe20007f1e0ff */
[----:B------:R-:W-:Y:S01]  /*16270*/  IMAD R13, R7, c[0x0][0x498], RZ ;  /* 0x00012600070d7a24 */ /* 0x000fe200078e02ff */
[----:B------:R-:W-:Y:S01]  /*16280*/  SHF.R.S32.HI R16, RZ, 0x1f, R8 ;  /* 0x0000001fff107819 */ /* 0x000fe20000011408 */
[----:B------:R-:W-:Y:S01]  /*16290*/  IMAD R9, R75, 0x80, R0 ;  /* 0x000000804b097824 */ /* 0x000fe200078e0200 */
[----:B------:R-:W-:Y:S01]  /*162a0*/  SHF.R.S32.HI R18, RZ, 0x1f, R12 ;  /* 0x0000001fff127819 */ /* 0x000fe2000001140c */
[----:B------:R-:W-:Y:S02]  /*162b0*/  IMAD R13, R216, c[0x0][0x49c], R13 ;  /* 0x00012700d80d7a24 */ /* 0x000fe400078e020d */
[----:B------:R-:W-:Y:S02]  /*162c0*/  IMAD.SHL.U32 R0, R3, 0x40, RZ ;  /* 0x0000004003007824 */ /* 0x000fe400078e00ff */
[----:B------:R-:W-:Y:S01]  /*162d0*/  IMAD R18, R18, c[0x0][0x488], RZ ;  /* 0x0001220012127a24 */ /* 0x000fe200078e02ff */
[----:B------:R-:W-:Y:S01]  /*162e0*/  IADD3.X R21, R16, R19, R13, P0, !PT ;  /* 0x0000001310157210 */ /* 0x000fe200007fe40d */
[----:B------:R-:W-:Y:S01]  /*162f0*/  @P1 IMAD.HI.U32 R17, R9, c[0x0][0x4ec], RZ ;  /* 0x00013b0009111a27 */ /* 0x000fe200078e00ff */
[----:B------:R-:W-:-:S03]  /*16300*/  LOP3.LUT R13, R0, 0x1c0, RZ, 0xc0, !PT ;  /* 0x000001c0000d7812 */ /* 0x000fc600078ec0ff */
[----:B------:R-:W-:-:S04]  /*16310*/  IMAD.WIDE.U32 R20, R12, c[0x0][0x488], R20 ;  /* 0x000122000c147a25 */ /* 0x000fc800078e0014 */
[----:B------:R-:W-:Y:S01]  /*16320*/  IMAD R18, R12, c[0x0][0x48c], R18 ;  /* 0x000123000c127a24 */ /* 0x000fe200078e0212 */
[----:B------:R-:W-:Y:S01]  /*16330*/  LEA R12, P0, R20, c[0x0][0x450], 0x2 ;  /* 0x00011400140c7a11 */ /* 0x000fe200078010ff */
[----:B------:R-:W-:Y:S01]  /*16340*/  IMAD.SHL.U32 R0, R2, 0x8, RZ ;  /* 0x0000000802007824 */ /* 0x000fe200078e00ff */
[----:B------:R-:W-:Y:S01]  /*16350*/  SHF.R.U32.HI R2, RZ, 0x3, R13 ;  /* 0x00000003ff027819 */ /* 0x000fe2000001160d */
[----:B------:R-:W-:Y:S01]  /*16360*/  IMAD.MOV.U32 R8, RZ, RZ, R9 ;  /* 0x000000ffff087224 */ /* 0x000fe200078e0009 */
[----:B------:R-:W-:Y:S01]  /*16370*/  IADD3 R18, R21, R18, RZ ;  /* 0x0000001215127210 */ /* 0x000fe20007ffe0ff */
[----:B------:R-:W-:Y:S01]  /*16380*/  SHFL.IDX PT, R22, R12, 0x1, 0x1c1f ;  /* 0x003c1f000c167f89 */ /* 0x000fe200000e0000 */
[----:B------:R-:W-:Y:S01]  /*16390*/  @P1 SHF.R.U32.HI R8, RZ, c[0x0][0x4f0], R17 ;  /* 0x00013c00ff081a19 */ /* 0x000fe20000011611 */
[----:B------:R-:W-:Y:S01]  /*163a0*/  IMAD R7, R7, c[0x0][0x3f0], RZ ;  /* 0x0000fc0007077a24 */ /* 0x000fe200078e02ff */
[----:B------:R-:W-:Y:S01]  /*163b0*/  LEA.HI.X R18, R20, c[0x0][0x454], R18, 0x2, P0 ;  /* 0x0001150014127a11 */ /* 0x000fe200000f1412 */
[----:B------:R-:W-:Y:S01]  /*163c0*/  IMAD R5, R75, 0x80, R5 ;  /* 0x000000804b057824 */ /* 0x000fe200078e0205 */
[----:B------:R-:W-:Y:S01]  /*163d0*/  LOP3.LUT R13, R13, 0x38, R0, 0xf8, !PT ;  /* 0x000000380d0d7812 */ /* 0x000fe200078ef800 */
[----:B------:R-:W-:Y:S01]  /*163e0*/  SHFL.IDX PT, R20, R12, RZ, 0x1c1f ;  /* 0x001c1fff0c147589 */ /* 0x000fe200000e0000 */
[C---:B------:R-:W-:Y:S01]  /*163f0*/  IMAD R7, R216.reuse, c[0x0][0x3f4], R7 ;  /* 0x0000fd00d8077a24 */ /* 0x040fe200078e0207 */
[----:B------:R-:W-:Y:S01]  /*16400*/  SHF.R.S32.HI R16, RZ, 0x1f, R8 ;  /* 0x0000001fff107819 */ /* 0x000fe20000011408 */
[----:B------:R-:W-:Y:S01]  /*16410*/  IMAD.WIDE.U32 R14, R216, c[0x0][0x3f0], R14 ;  /* 0x0000fc00d80e7a25 */ /* 0x000fe200078e000e */
[----:B------:R-:W-:Y:S01]  /*16420*/  LOP3.LUT R13, R13, R2, RZ, 0x3c, !PT ;  /* 0x000000020d0d7212 */ /* 0x000fe200078e3cff */
[----:B------:R-:W1:Y:S01]  /*16430*/  SHFL.IDX PT, R21, R18, RZ, 0x1c1f ;  /* 0x001c1fff12157589 */ /* 0x000e6200000e0000 */
[----:B------:R-:W-:Y:S01]  /*16440*/  LEA R75, R75, R3, 0x7 ;  /* 0x000000034b4b7211 */ /* 0x000fe200078e38ff */
[----:B------:R-:W-:Y:S01]  /*16450*/  IMAD.MOV R2, RZ, RZ, -R8 ;  /* 0x000000ffff027224 */ /* 0x000fe200078e0a08 */
[----:B------:R-:W-:Y:S01]  /*16460*/  IADD3 R15, R15, R7, RZ ;  /* 0x000000070f0f7210 */ /* 0x000fe20007ffe0ff */
[----:B------:R2:W3:Y:S01]  /*16470*/  SHFL.IDX PT, R23, R18, 0x1, 0x1c1f ;  /* 0x003c1f0012177f89 */ /* 0x0004e200000e0000 */
[----:B------:R-:W-:Y:S01]  /*16480*/  IMAD R16, R16, c[0x0][0x3e0], RZ ;  /* 0x0000f80010107a24 */ /* 0x000fe200078e02ff */
[----:B------:R-:W-:-:S03]  /*16490*/  LOP3.LUT R6, R13, 0x7ffffe00, R6, 0xf8, !PT ;  /* 0x7ffffe000d067812 */ /* 0x000fc600078ef806 */
[----:B------:R-:W-:Y:S02]  /*164a0*/  IMAD R16, R8, c[0x0][0x3e4], R16 ;  /* 0x0000f90008107a24 */ /* 0x000fe400078e0210 */
[----:B--2---:R-:W-:Y:S02]  /*164b0*/  IMAD R18, R2, c[0x0][0x4e8], R9 ;  /* 0x00013a0002127a24 */ /* 0x004fe400078e0209 */
[----:B-----5:R-:W-:Y:S01]  /*164c0*/  IMAD R2, R4, c[0x0][0x4e8], RZ ;  /* 0x00013a0004027a24 */ /* 0x020fe200078e02ff */
[----:B------:R-:W-:Y:S01]  /*164d0*/  IADD3 R4, R5, 0x8, RZ ;  /* 0x0000000805047810 */ /* 0x000fe20007ffe0ff */
[----:B------:R-:W-:-:S03]  /*164e0*/  IMAD.WIDE.U32 R8, R8, c[0x0][0x3e0], R14 ;  /* 0x0000f80008087a25 */ /* 0x000fc600078e000e */
[-C--:B------:R-:W-:Y:S01]  /*164f0*/  ISETP.GE.OR P1, PT, R5, R2.reuse, P2 ;  /* 0x000000020500720c */ /* 0x080fe20001726670 */
[----:B------:R-:W-:Y:S01]  /*16500*/  IMAD.IADD R9, R9, 0x1, R16 ;  /* 0x0000000109097824 */ /* 0x000fe200078e0210 */
[----:B------:R-:W-:Y:S02]  /*16510*/  ISETP.GE.OR P0, PT, R4, R2, P2 ;  /* 0x000000020400720c */ /* 0x000fe40001706670 */
[----:B------:R-:W-:Y:S02]  /*16520*/  SHF.R.S32.HI R5, RZ, 0x1f, R18 ;  /* 0x0000001fff057819 */ /* 0x000fe40000011412 */
[----:B------:R-:W-:-:S03]  /*16530*/  SHF.L.U32 R16, R6, 0x1, RZ ;  /* 0x0000000106107819 */ /* 0x000fc600000006ff */
[----:B------:R-:W-:-:S04]  /*16540*/  IMAD R5, R5, c[0x0][0x3d8], RZ ;  /* 0x0000f60005057a24 */ /* 0x000fc800078e02ff */
[C---:B------:R-:W-:Y:S01]  /*16550*/  IMAD R17, R18.reuse, c[0x0][0x3dc], R5 ;  /* 0x0000f70012117a24 */ /* 0x040fe200078e0205 */
[----:B-1----:R1:W-:Y:S01]  /*16560*/  @!P1 ST.E [R20.64], R10 ;  /* 0x0000000a14009985 */ /* 0x0023e2000c101908 */
[----:B------:R-:W-:-:S03]  /*16570*/  IMAD.WIDE.U32 R18, R18, c[0x0][0x3d8], R8 ;  /* 0x0000f60012127a25 */ /* 0x000fc600078e0008 */
[----:B---3--:R1:W-:Y:S01]  /*16580*/  @!P0 ST.E [R22.64], R11 ;  /* 0x0000000b16008985 */ /* 0x0083e2000c101908 */
[----:B------:R-:W-:Y:S01]  /*16590*/  IMAD.IADD R17, R19, 0x1, R17 ;  /* 0x0000000113117824 */ /* 0x000fe200078e0211 */
[C---:B------:R-:W-:Y:S02]  /*165a0*/  LEA R74, P0, R18.reuse, c[0x0][0x380], 0x1 ;  /* 0x0000e000124a7a11 */ /* 0x040fe400078008ff */
        /* <DEDUP_REMOVED lines=26> */
[----:B-1----:R-:W1:Y:S01]  /*16750*/  LDS.128 R16, [R16+0xc080] ;  /* 0x00c0800010107984 */ /* 0x002e620000000c00 */
[----:B------:R-:W-:-:S07]  /*16760*/  ISETP.GE.AND P3, PT, R0, c[0x0][0x3c8], PT ;  /* 0x0000f20000007a0c */ /* 0x000fce0003f66270 */
[----:B------:R-:W-:Y:S02]  /*16770*/  @!P2 SHF.R.S32.HI R71, RZ, 0x1f, R72 ;  /* 0x0000001fff47a819 */ /* 0x000fe40000011448 */
[----:B------:R-:W-:Y:S02]  /*16780*/  @!P1 SHF.R.S32.HI R69, RZ, 0x1f, R70 ;  /* 0x0000001fff459819 */ /* 0x000fe40000011446 */
[----:B------:R-:W-:Y:S02]  /*16790*/  @!P0 SHF.R.S32.HI R3, RZ, 0x1f, R68 ;  /* 0x0000001fff038819 */ /* 0x000fe40000011444 */
[----:B------:R-:W-:Y:S01]  /*167a0*/  @!P2 LEA.HI R71, R71, R72, RZ, 0x3 ;  /* 0x000000484747a211 */ /* 0x000fe200078f18ff */
[----:B------:R-:W-:Y:S01]  /*167b0*/  @!P3 IMAD.WIDE R78, R0, 0x2, R76 ;  /* 0x00000002004eb825 */ /* 0x000fe200078e024c */
[----:B------:R-:W-:Y:S02]  /*167c0*/  @!P1 LEA.HI R69, R69, R70, RZ, 0x3 ;  /* 0x0000004645459211 */ /* 0x000fe400078f18ff */
[----:B------:R-:W-:-:S02]  /*167d0*/  @!P0 LEA.HI R3, R3, R68, RZ, 0x3 ;  /* 0x0000004403038211 */ /* 0x000fc400078f18ff */
[----:B------:R-:W-:Y:S02]  /*167e0*/  @!P2 LOP3.LUT R71, R71, 0xfffffff8, RZ, 0xc0, !PT ;  /* 0xfffffff84747a812 */ /* 0x000fe400078ec0ff */
[----:B------:R-:W-:Y:S02]  /*167f0*/  @!P1 LOP3.LUT R69, R69, 0xfffffff8, RZ, 0xc0, !PT ;  /* 0xfffffff845459812 */ /* 0x000fe400078ec0ff */
[----:B------:R-:W-:Y:S01]  /*16800*/  @!P0 LOP3.LUT R3, R3, 0xfffffff8, RZ, 0xc0, !PT ;  /* 0xfffffff803038812 */ /* 0x000fe200078ec0ff */
[--C-:B------:R-:W-:Y:S01]  /*16810*/  @!P2 IMAD.WIDE R70, R71, 0x2, R76.reuse ;  /* 0x000000024746a825 */ /* 0x100fe200078e024c */
[----:B--2---:R2:W-:Y:S03]  /*16820*/  @!P3 ST.E.128 [R78.64], R64 ;  /* 0x000000404e00b985 */ /* 0x0045e6000c101d08 */
[--C-:B------:R-:W-:Y:S01]  /*16830*/  @!P1 IMAD.WIDE R68, R69, 0x2, R76.reuse ;  /* 0x0000000245449825 */ /* 0x100fe200078e024c */
[----:B---3--:R2:W-:Y:S03]  /*16840*/  @!P2 ST.E.128 [R70.64], R48 ;  /* 0x000000304600a985 */ /* 0x0085e6000c101d08 */
[----:B------:R-:W-:Y:S01]  /*16850*/  @!P0 IMAD.WIDE R76, R3, 0x2, R76 ;  /* 0x00000002034c8825 */ /* 0x000fe200078e024c */
[----:B----4-:R2:W-:Y:S04]  /*16860*/  @!P1 ST.E.128 [R68.64], R32 ;  /* 0x0000002044009985 */ /* 0x0105e8000c101d08 */
[----:B-1----:R2:W-:Y:S02]  /*16870*/  @!P0 ST.E.128 [R76.64], R16 ;  /* 0x000000104c008985 */ /* 0x0025e4000c101d08 */
.L_x_667:
[----:B--234-:R-:W-:Y:S05]  /*16880*/  BSYNC B0 ;  /* 0x0000000000007941 */ /* 0x01cfea0003800000 */
.L_x_666:
[----:B------:R-:W-:Y:S01]  /*16890*/  IADD3 R3, R75, 0x20, RZ ;  /* 0x000000204b037810 */ /* 0x000fe20007ffe0ff */
[----:B------:R2:W3:Y:S01]  /*168a0*/  SHFL.IDX PT, R35, R73, 0x1, 0x181f ;  /* 0x00381f0049237f89 */ /* 0x0004e200000e0000 */
[----:B------:R-:W-:Y:S02]  /*168b0*/  BSSY B0, `(.L_x_668) ;  /* 0x000001c000007945 */ /* 0x000fe40003800000 */
[----:B------:R-:W-:Y:S01]  /*168c0*/  ISETP.GE.AND P0, PT, R3, R2, PT ;  /* 0x000000020300720c */ /* 0x000fe20003f06270 */
[----:B------:R2:W4:-:S12]  /*168d0*/  SHFL.IDX PT, R34, R74, 0x1, 0x181f ;  /* 0x00381f004a227f89 */ /* 0x00051800000e0000 */
[----:B------:R-:W-:Y:S05]  /*168e0*/  @P0 BRA `(.L_x_669) ;  /* 0x0000018000000947 */ /* 0x000fea0003800000 */
[C---:B------:R-:W-:Y:S02]  /*168f0*/  IADD3 R32, R0.reuse, 0x40, RZ ;  /* 0x0000004000207810 */ /* 0x040fe40007ffe0ff */
[C---:B------:R-:W-:Y:S02]  /*16900*/  IADD3 R18, R0.reuse, 0x80, RZ ;  /* 0x0000008000127810 */ /* 0x040fe40007ffe0ff */
[----:B-1----:R-:W-:Y:S02]  /*16910*/  IADD3 R16, R0, 0xc0, RZ ;  /* 0x000000c000107810 */ /* 0x002fe40007ffe0ff */
        /* <DEDUP_REMOVED lines=21> */
.L_x_669:
[----:B------:R-:W-:Y:S05]  /*16a70*/  BSYNC B0 ;  /* 0x0000000000007941 */ /* 0x000fea0003800000 */
.L_x_668:
        /* <DEDUP_REMOVED lines=30> */
.L_x_671:
[----:B------:R-:W-:Y:S05]  /*16c60*/  BSYNC B0 ;  /* 0x0000000000007941 */ /* 0x000fea0003800000 */
.L_x_670:
        /* <DEDUP_REMOVED lines=17> */
[----:B------:R-:W-:Y:S02]  /*16d80*/  @!P2 ST.E.128 [R12.64], R52 ;  /* 0x000000340c00a985 */ /* 0x000fe4000c101d08 */
[----:B------:R-:W-:-:S04]  /*16d90*/  @!P1 IMAD.WIDE R8, R8, 0x2, R10 ;  /* 0x0000000208089825 */ /* 0x000fc800078e020a */
[----:B------:R-:W-:Y:S01]  /*16da0*/  @!P0 IMAD.WIDE R2, R2, 0x2, R10 ;  /* 0x0000000202028825 */ /* 0x000fe200078e020a */
[----:B------:R-:W-:Y:S04]  /*16db0*/  @!P1 ST.E.128 [R8.64], R36 ;  /* 0x0000002408009985 */ /* 0x000fe8000c101d08 */
[----:B------:R1:W-:Y:S02]  /*16dc0*/  @!P0 ST.E.128 [R2.64], R20 ;  /* 0x0000001402008985 */ /* 0x0003e4000c101d08 */
[----:B-1----:R-:W-:-:S04]  /*16dd0*/  IADD3 R2, R0, 0xc0, RZ ;  /* 0x000000c000027810 */ /* 0x002fc80007ffe0ff */
        /* <DEDUP_REMOVED lines=8> */
.L_x_664:
        /* <DEDUP_REMOVED lines=15> */
[----:B-----5:R1:W2:Y:S04]  /*16f50*/  LDG.E R3, [R4.64] ;  /* 0x0000000804037981 */ /* 0x0202a8000c1e1900 */
[----:B-1----:R-:W2:Y:S02]  /*16f60*/  LDG.E R4, [R4.64+0x4] ;  /* 0x0000040804047981 */ /* 0x002ea4000c1e1900 */
[----:B--2---:R-:W-:-:S02]  /*16f70*/  IADD3 R3, -R3, R4, RZ ;  /* 0x0000000403037210 */ /* 0x004fc40007ffe1ff */
.L_x_672:
        /* <DEDUP_REMOVED lines=19> */
[----:B------:R-:W-:-:S05]  /*170b0*/  IMAD R4, R215, c[0x0][0x494], R4 ;  /* 0x00012500d7047a24 */ /* 0x000fca00078e0204 */
[----:B------:R-:W-:Y:S01]  /*170c0*/  IADD3 R13, R4, R13, RZ ;  /* 0x0000000d040d7210 */ /* 0x000fe20007ffe0ff */
[----:B------:R-:W-:-:S04]  /*170d0*/  @P0 IMAD.HI.U32 R6, R8, c[0x0][0x4ec], RZ ;  /* 0x00013b0008060a27 */ /* 0x000fc800078e00ff */
[----:B------:R-:W-:Y:S01]  /*170e0*/  IMAD.WIDE.U32 R12, R216, c[0x0][0x498], R12 ;  /* 0x00012600d80c7a25 */ /* 0x000fe200078e000c */
[----:B------:R-:W-:-:S03]  /*170f0*/  @P0 SHF.R.U32.HI R7, RZ, c[0x0][0x4f0], R6 ;  /* 0x00013c00ff070a19 */ /* 0x000fc60000011606 */
[----:B------:R-:W-:Y:S01]  /*17100*/  IMAD R6, R5, c[0x0][0x498], RZ ;  /* 0x0001260005067a24 */ /* 0x000fe200078e02ff */
[----:B------:R-:W-:Y:S01]  /*17110*/  IADD3 R12, P0, R7, R12, RZ ;  /* 0x0000000c070c7210 */ /* 0x000fe20007f1e0ff */
[--C-:B------:R-:W-:Y:S02]  /*17120*/  IMAD.MOV R4, RZ, RZ, -R7.reuse ;  /* 0x000000ffff047224 */ /* 0x100fe400078e0a07 */
[----:B------:R-:W-:Y:S02]  /*17130*/  IMAD R6, R216, c[0x0][0x49c], R6 ;  /* 0x00012700d8067a24 */ /* 0x000fe400078e0206 */
[----:B------:R-:W-:Y:S01]  /*17140*/  IMAD R4, R4, c[0x0][0x4e8], R8 ;  /* 0x00013a0004047a24 */ /* 0x000fe200078e0208 */
[----:B------:R-:W-:-:S04]  /*17150*/  SHF.R.S32.HI R8, RZ, 0x1f, R7 ;  /* 0x0000001fff087819 */ /* 0x000fc80000011407 */
[----:B------:R-:W-:Y:S02]  /*17160*/  SHF.R.S32.HI R7, RZ, 0x1f, R4 ;  /* 0x0000001fff077819 */ /* 0x000fe40000011404 */
[----:B------:R-:W-:-:S03]  /*17170*/  IADD3.X R13, R8, R13, R6, P0, !PT ;  /* 0x0000000d080d7210 */ /* 0x000fc600007fe406 */
[----:B------:R-:W-:Y:S02]  /*17180*/  IMAD R7, R7, c[0x0][0x488], RZ ;  /* 0x0001220007077a24 */ /* 0x000fe400078e02ff */
[----:B------:R-:W-:-:S04]  /*17190*/  IMAD.WIDE.U32 R12, R4, c[0x0][0x488], R12 ;  /* 0x00012200040c7a25 */ /* 0x000fc800078e000c */
[----:B------:R-:W-:Y:S01]  /*171a0*/  IMAD R4, R4, c[0x0][0x48c], R7 ;  /* 0x0001230004047a24 */ /* 0x000fe200078e0207 */
[----:B------:R-:W-:-:S04]  /*171b0*/  LEA R6, P0, R12, c[0x0][0x450], 0x2 ;  /* 0x000114000c067a11 */ /* 0x000fc800078010ff */
[----:B------:R-:W-:-:S04]  /*171c0*/  IADD3 R4, R13, R4, RZ ;  /* 0x000000040d047210 */ /* 0x000fc80007ffe0ff */
[----:B------:R-:W-:Y:S02]  /*171d0*/  LEA.HI.X R7, R12, c[0x0][0x454], R4, 0x2, P0 ;  /* 0x000115000c077a11 */ /* 0x000fe400000f1404 */
[----:B------:R-:W-:-:S05]  /*171e0*/  MOV R4, 0xff800000 ;  /* 0xff80000000047802 */ /* 0x000fca0000000f00 */
[----:B------:R1:W-:Y:S02]  /*171f0*/  STG.E [R6.64], R4 ;  /* 0x0000000406007986 */ /* 0x0003e4000c101908 */
.L_x_674:
[----:B------:R-:W-:Y:S05]  /*17200*/  BSYNC B0 ;  /* 0x0000000000007941 */ /* 0x000fea0003800000 */
.L_x_673:
[----:B-1----:R-:W1:Y:S01]  /*17210*/  S2R R7, SR_CTAID.X ;  /* 0x0000000000077919 */ /* 0x002e620000002500 */
[----:B------:R-:W-:Y:S01]  /*17220*/  SHF.R.S32.HI R8, RZ, 0x1f, R2 ;  /* 0x0000001fff087819 */ /* 0x000fe20000011402 */
[----:B------:R-:W-:Y:S01]  /*17230*/  IMAD R4, R11, c[0x0][0x3a0], RZ ;  /* 0x0000e8000b047a24 */ /* 0x000fe200078e02ff */
[----:B------:R-:W-:Y:S01]  /*17240*/  MOV R6, c[0x0][0x4e8] ;  /* 0x00013a0000067a02 */ /* 0x000fe20000000f00 */
[----:B------:R-:W-:Y:S01]  /*17250*/  IMAD R0, R0, c[0x0][0x3e8], RZ ;  /* 0x0000fa0000007a24 */ /* 0x000fe200078e02ff */
[-C--:B------:R-:W-:Y:S01]  /*17260*/  LEA.HI R8, R8, R2.reuse, RZ, 0x3 ;  /* 0x0000000208087211 */ /* 0x080fe200078f18ff */
[----:B------:R-:W-:Y:S01]  /*17270*/  IMAD R4, R10, c[0x0][0x3a4], R4 ;  /* 0x0000e9000a047a24 */ /* 0x000fe200078e0204 */
[----:B------:R-:W-:Y:S01]  /*17280*/  ISETP.NE.AND P0, PT, R6, 0x1, PT ;  /* 0x000000010600780c */ /* 0x000fe20003f05270 */
[----:B------:R-:W-:Y:S01]  /*17290*/  IMAD.WIDE.U32 R10, R10, c[0x0][0x3a0], RZ ;  /* 0x0000e8000a0a7a25 */ /* 0x000fe200078e00ff */
[----:B------:R-:W-:Y:S01]  /*172a0*/  LOP3.LUT R9, R8, 0xfffffff8, RZ, 0xc0, !PT ;  /* 0xfffffff808097812 */ /* 0x000fe200078ec0ff */
[----:B------:R-:W-:Y:S01]  /*172b0*/  BSSY B0, `(.L_x_675) ;  /* 0x000003e000007945 */ /* 0x000fe20003800000 */
[----:B------:R-:W-:Y:S01]  /*172c0*/  SHF.R.S32.HI R8, RZ, 0x3, R8 ;  /* 0x00000003ff087819 */ /* 0x000fe20000011408 */
[----:B------:R-:W-:Y:S01]  /*172d0*/  IMAD.IADD R13, R11, 0x1, R4 ;  /* 0x000000010b0d7824 */ /* 0x000fe200078e0204 */
[----:B------:R-:W-:Y:S01]  /*172e0*/  IADD3 R11, -R9, R2, RZ ;  /* 0x00000002090b7210 */ /* 0x000fe20007ffe1ff */
[----:B------:R-:W-:-:S02]  /*172f0*/  IMAD.MOV.U32 R12, RZ, RZ, R10 ;  /* 0x000000ffff0c7224 */ /* 0x000fc400078e000a */
[----:B------:R-:W-:Y:S01]  /*17300*/  IMAD R0, R215, c[0x0][0x3ec], R0 ;  /* 0x0000fb00d7007a24 */ /* 0x000fe200078e0200 */
[----:B------:R-:W-:Y:S01]  /*17310*/  LEA R2, R11, R8, 0x5 ;  /* 0x000000080b027211 */ /* 0x000fe200078e28ff */
[----:B------:R-:W-:Y:S01]  /*17320*/  IMAD.WIDE.U32 R12, R215, c[0x0][0x3e8], R12 ;  /* 0x0000fa00d70c7a25 */ /* 0x000fe200078e000c */
[----:B------:R-:W-:-:S03]  /*17330*/  SHF.L.U32 R11, R11, 0x3, RZ ;  /* 0x000000030b0b7819 */ /* 0x000fc600000006ff */
[----:B------:R-:W-:Y:S01]  /*17340*/  IMAD R5, R5, c[0x0][0x3f0], RZ ;  /* 0x0000fc0005057a24 */ /* 0x000fe200078e02ff */
[----:B------:R-:W-:Y:S01]  /*17350*/  IADD3 R13, R0, R13, RZ ;  /* 0x0000000d000d7210 */ /* 0x000fe20007ffe0ff */
[C---:B-1----:R-:W-:Y:S01]  /*17360*/  IMAD R2, R7.reuse, 0x80, R2 ;  /* 0x0000008007027824 */ /* 0x042fe200078e0202 */
[----:B------:R-:W-:Y:S01]  /*17370*/  LEA R7, R7, R8, 0x7 ;  /* 0x0000000807077211 */ /* 0x000fe200078e38ff */
[----:B------:R-:W-:Y:S01]  /*17380*/  IMAD R5, R216, c[0x0][0x3f4], R5 ;  /* 0x0000fd00d8057a24 */ /* 0x000fe200078e0205 */
[C---:B------:R-:W-:Y:S01]  /*17390*/  IADD3 R10, R11.reuse, 0x40, RZ ;  /* 0x000000400b0a7810 */ /* 0x040fe20007ffe0ff */
[----:B------:R-:W-:Y:S01]  /*173a0*/  @P0 IMAD.HI.U32 R0, R2, c[0x0][0x4ec], RZ ;  /* 0x00013b0002000a27 */ /* 0x000fe200078e00ff */
[----:B------:R-:W-:Y:S02]  /*173b0*/  MOV R4, R2 ;  /* 0x0000000200047202 */ /* 0x000fe40000000f00 */
[----:B------:R-:W-:Y:S01]  /*173c0*/  IADD3 R9, R11, 0x80, RZ ;  /* 0x000000800b097810 */ /* 0x000fe20007ffe0ff */
[----:B------:R-:W-:Y:S01]  /*173d0*/  IMAD.WIDE.U32 R12, R216, c[0x0][0x3f0], R12 ;  /* 0x0000fc00d80c7a25 */ /* 0x000fe200078e000c */
[----:B------:R-:W-:-:S02]  /*173e0*/  @P0 SHF.R.U32.HI R4, RZ, c[0x0][0x4f0], R0 ;  /* 0x00013c00ff040a19 */ /* 0x000fc40000011600 */
[----:B------:R-:W-:Y:S02]  /*173f0*/  IADD3 R8, R11, 0xc0, RZ ;  /* 0x000000c00b087810 */ /* 0x000fe40007ffe0ff */
[--C-:B------:R-:W-:Y:S01]  /*17400*/  SHF.R.S32.HI R6, RZ, 0x1f, R4.reuse ;  /* 0x0000001fff067819 */ /* 0x100fe20000011404 */
[----:B------:R-:W-:Y:S01]  /*17410*/  IMAD.MOV R0, RZ, RZ, -R4 ;  /* 0x000000ffff007224 */ /* 0x000fe200078e0a04 */
[----:B------:R-:W-:-:S03]  /*17420*/  IADD3 R13, R13, R5, RZ ;  /* 0x000000050d0d7210 */ /* 0x000fc60007ffe0ff */
[----:B------:R-:W-:Y:S02]  /*17430*/  IMAD R6, R6, c[0x0][0x3e0], RZ ;  /* 0x0000f80006067a24 */ /* 0x000fe400078e02ff */
[----:B------:R-:W-:Y:S02]  /*17440*/  IMAD R0, R0, c[0x0][0x4e8], R2 ;  /* 0x00013a0000007a24 */ /* 0x000fe400078e0202 */
[----:B------:R-:W-:-:S03]  /*17450*/  IMAD.WIDE.U32 R12, R4, c[0x0][0x3e0], R12 ;  /* 0x0000f800040c7a25 */ /* 0x000fc600078e000c */
[----:B------:R-:W-:Y:S01]  /*17460*/  SHF.R.S32.HI R2, RZ, 0x1f, R0 ;  /* 0x0000001fff027819 */ /* 0x000fe20000011400 */
[----:B------:R-:W-:-:S04]  /*17470*/  IMAD R6, R4, c[0x0][0x3e4], R6 ;  /* 0x0000f90004067a24 */ /* 0x000fc800078e0206 */
[----:B------:R-:W-:Y:S01]  /*17480*/  IMAD R2, R2, c[0x0][0x3d8], RZ ;  /* 0x0000f60002027a24 */ /* 0x000fe200078e02ff */
[----:B------:R-:W-:Y:S01]  /*17490*/  IADD3 R13, R13, R6, RZ ;  /* 0x000000060d0d7210 */ /* 0x000fe20007ffe0ff */
[----:B-----5:R-:W-:Y:S02]  /*174a0*/  IMAD R6, R3, c[0x0][0x4e8], RZ ;  /* 0x00013a0003067a24 */ /* 0x020fe400078e02ff */
        /* <DEDUP_REMOVED lines=30> */
.L_x_676:
[----:B------:R-:W-:Y:S05]  /*17690*/  BSYNC B0 ;  /* 0x0000000000007941 */ /* 0x000fea0003800000 */
.L_x_675:
[----:B------:R-:W-:Y:S01]  /*176a0*/  IADD3 R3, R7, 0x20, RZ ;  /* 0x0000002007037810 */ /* 0x000fe20007ffe0ff */
[----:B--2---:R2:W4:Y:S01]  /*176b0*/  SHFL.IDX PT, R13, R0, 0x1, 0x181f ;  /* 0x00381f00000d7f89 */ /* 0x00452200000e0000 */
        /* <DEDUP_REMOVED lines=25> */
.L_x_678:
[----:B------:R-:W-:Y:S05]  /*17850*/  BSYNC B0 ;  /* 0x0000000000007941 */ /* 0x000fea0003800000 */
.L_x_677:
[----:B------:R-:W-:Y:S01]  /*17860*/  IADD3 R3, R7, 0x40, RZ ;  /* 0x0000004007037810 */ /* 0x000fe20007ffe0ff */
[----:B-1--4-:R1:W4:Y:S01]  /*17870*/  SHFL.IDX PT, R13, R0, 0x2, 0x181f ;  /* 0x00581f00000d7f89 */ /* 0x01232200000e0000 */
        /* <DEDUP_REMOVED lines=25> */
.L_x_680:
[----:B------:R-:W-:Y:S05]  /*17a10*/  BSYNC B0 ;  /* 0x0000000000007941 */ /* 0x000fea0003800000 */
.L_x_679:
        /* <DEDUP_REMOVED lines=15> */
[----:B------:R1:W-:Y:S02]  /*17b10*/  @!P2 ST.E.128 [R6.64], RZ ;  /* 0x000000ff0600a985 */ /* 0x0003e4000c101d08 */
[----:B---3--:R-:W-:-:S04]  /*17b20*/  @!P1 IMAD.WIDE R4, R4, 0x2, R2 ;  /* 0x0000000204049825 */ /* 0x008fc800078e0202 */
        /* <DEDUP_REMOVED lines=11> */
.L_x_681:
        /* <DEDUP_REMOVED lines=10> */
.L_x_1538:


//--------------------- .text._ZN7cutlass13device_kernelIN5flash19enable_sm80_to_sm89INS1_16FlashAttnFwdSm80INS1_25CollectiveMainloopFwdSm80ILi8ELi1ELb0EN4cute5tupleIJNS5_1CILi128EEENS7_ILi96EEENS7_ILi256EEEEEELi256ENS_6half_tEfNS_4arch4Sm80ELb0ELb0ELb1ELb0ELb0ELb0ELb1ELb0EEENS1_21CollectiveEpilogueFwdINS6_IJS8_SA_S9_EEENS6_IJNS7_ILi1EEESI_SI_EEESC_SE_Li256ELb0ELb1ELb0ELb0EEENS1_19SingleTileSchedulerILb0ELb0ELb1ELi128EEEEEEEEEvNT_6ParamsE --------------------------
	.section	.text._ZN7cutlass13device_kernelIN5flash19enable_sm80_to_sm89INS1_16FlashAttnFwdSm80INS1_25CollectiveMainloopFwdSm80ILi8ELi1ELb0EN4cute5tupleIJNS5_1CILi128EEENS7_ILi96EEENS7_ILi256EEEEEELi256ENS_6half_tEfNS_4arch4Sm80ELb0ELb0ELb1ELb0ELb0ELb0ELb1ELb0EEENS1_21CollectiveEpilogueFwdINS6_IJS8_SA_S9_EEENS6_IJNS7_ILi1EEESI_SI_EEESC_SE_Li256ELb0ELb1ELb0ELb0EEENS1_19SingleTileSchedulerILb0ELb0ELb1ELi128EEEEEEEEEvNT_6ParamsE,"ax",@progbits
	.sectioninfo	@"SHI_REGISTERS=255"
	.align	128
.text._ZN7cutlass13device_kernelIN5flash19enable_sm80_to_sm89INS1_16FlashAttnFwdSm80INS1_25CollectiveMainloopFwdSm80ILi8ELi1ELb0EN4cute5tupleIJNS5_1CILi128EEENS7_ILi96EEENS7_ILi256EEEEEELi256ENS_6half_tEfNS_4arch4Sm80ELb0ELb0ELb1ELb0ELb0ELb0ELb1ELb0EEENS1_21CollectiveEpilogueFwdINS6_IJS8_SA_S9_EEENS6_IJNS7_ILi1EEESI_SI_EEESC_SE_Li256ELb0ELb1ELb0ELb0EEENS1_19SingleTileSchedulerILb0ELb0ELb1ELi128EEEEEEEEEvNT_6ParamsE:
        .type           _ZN7cutlass13device_kernelIN5flash19enable_sm80_to_sm89INS1_16FlashAttnFwdSm80INS1_25CollectiveMainloopFwdSm80ILi8ELi1ELb0EN4cute5tupleIJNS5_1CILi128EEENS7_ILi96EEENS7_ILi256EEEEEELi256ENS_6half_tEfNS_4arch4Sm80ELb0ELb0ELb1ELb0ELb0ELb0ELb1ELb0EEENS1_21CollectiveEpilogueFwdINS6_IJS8_SA_S9_EEENS6_IJNS7_ILi1EEESI_SI_EEESC_SE_Li256ELb0ELb1ELb0ELb0EEENS1_19SingleTileSchedulerILb0ELb0ELb1ELi128EEEEEEEEEvNT_6ParamsE,@function
        .size           _ZN7cutlass13device_kernelIN5flash19enable_sm80_to_sm89INS1_16FlashAttnFwdSm80INS1_25CollectiveMainloopFwdSm80ILi8ELi1ELb0EN4cute5tupleIJNS5_1CILi128EEENS7_ILi96EEENS7_ILi256EEEEEELi256ENS_6half_tEfNS_4arch4Sm80ELb0ELb0ELb1ELb0ELb0ELb0ELb1ELb0EEENS1_21CollectiveEpilogueFwdINS6_IJS8_SA_S9_EEENS6_IJNS7_ILi1EEESI_SI_EEESC_SE_Li256ELb0ELb1ELb0ELb0EEENS1_19SingleTileSchedulerILb0ELb0ELb1ELi128EEEEEEEEEvNT_6ParamsE,(.L_x_1539 - _ZN7cutlass13device_kernelIN5flash19enable_sm80_to_sm89INS1_16FlashAttnFwdSm80INS1_25CollectiveMainloopFwdSm80ILi8ELi1ELb0EN4cute5tupleIJNS5_1CILi128EEENS7_ILi96EEENS7_ILi256EEEEEELi256ENS_6half_tEfNS_4arch4Sm80ELb0ELb0ELb1ELb0ELb0ELb0ELb1ELb0EEENS1_21CollectiveEpilogueFwdINS6_IJS8_SA_S9_EEENS6_IJNS7_ILi1EEESI_SI_EEESC_SE_Li256ELb0ELb1ELb0ELb0EEENS1_19SingleTileSchedulerILb0ELb0ELb1ELi128EEEEEEEEEvNT_6ParamsE)
        .other          _ZN7cutlass13device_kernelIN5flash19enable_sm80_to_sm89INS1_16FlashAttnFwdSm80INS1_25CollectiveMainloopFwdSm80ILi8ELi1ELb0EN4cute5tupleIJNS5_1CILi128EEENS7_ILi96EEENS7_ILi256EEEEEELi256ENS_6half_tEfNS_4arch4Sm80ELb0ELb0ELb1ELb0ELb0ELb0ELb1ELb0EEENS1_21CollectiveEpilogueFwdINS6_IJS8_SA_S9_EEENS6_IJNS7_ILi1EEESI_SI_EEESC_SE_Li256ELb0ELb1ELb0ELb0EEENS1_19SingleTileSchedulerILb0ELb0ELb1ELi128EEEEEEEEEvNT_6ParamsE,@"STO_CUDA_ENTRY STV_DEFAULT"
_ZN7cutlass13device_kernelIN5flash19enable_sm80_to_sm89INS1_16FlashAttnFwdSm80INS1_25CollectiveMainloopFwdSm80ILi8ELi1ELb0EN4cute5tupleIJNS5_1CILi128EEENS7_ILi96EEENS7_ILi256EEEEEELi256ENS_6half_tEfNS_4arch4Sm80ELb0ELb0ELb1ELb0ELb0ELb0ELb1ELb0EEENS1_21CollectiveEpilogueFwdINS6_IJS8_SA_S9_EEENS6_IJNS7_ILi1EEESI_SI_EEESC_SE_Li256ELb0ELb1ELb0ELb0EEENS1_19SingleTileSchedulerILb0ELb0ELb1ELi128EEEEEEEEEvNT_6ParamsE:
        /* <DEDUP_REMOVED lines=15> */
[----:B------:R-:W-:Y:S01]  /*00f0*/  IMAD.MOV.U32 R126, RZ, RZ, c[0x0][0x1e0] ;  /* 0x00007800ff7e7624 */ /* 0x000fe200078e00ff */
[----:B------:R-:W-:Y:S01]  /*0100*/  ISETP.NE.AND P0, PT, R16, 0x1, PT ;  /* 0x000000011000780c */ /* 0x000fe20003f05270 */
[----:B------:R-:W-:Y:S01]  /*0110*/  IMAD R5, R24, c[0x0][0x1c0], RZ ;  /* 0x0000700018057a24 */ /* 0x000fe200078e02ff */
[----:B------:R-:W4:Y:S01]  /*0120*/  S2R R27, SR_CTAID.Y ;  /* 0x00000000001b7919 */ /* 0x000f220000002600 */
[----:B------:R-:W-:Y:S01]  /*0130*/  IMAD R16, R16, c[0x0][0x168], RZ ;  /* 0x00005a0010107a24 */ /* 0x000fe200078e02ff */
[----:B------:R-:W-:Y:S01]  /*0140*/  IADD3 R15, R132, 0x5f, RZ ;  /* 0x0000005f840f7810 */ /* 0x000fe20007ffe0ff */
[----:B------:R-:W-:Y:S01]  /*0150*/  IMAD.MOV.U32 R127, RZ, RZ, c[0x0][0x1e4] ;  /* 0x00007900ff7f7624 */ /* 0x000fe200078e00ff */
[----:B------:R-:W5:Y:S01]  /*0160*/  S2R R8, SR_CTAID.X ;  /* 0x0000000000087919 */ /* 0x000f620000002500 */
[----:B------:R-:W-:Y:S01]  /*0170*/  IMAD.MOV.U32 R37, RZ, RZ, 0x40 ;  /* 0x00000040ff257424 */ /* 0x000fe200078e00ff */
[----:B---3--:R-:W-:-:S04]  /*0180*/  SHF.R.S32.HI R23, RZ, 0x1f, R26 ;  /* 0x0000001fff177819 */ /* 0x008fc8000001141a */
[----:B-1----:R-:W-:Y:S01]  /*0190*/  LEA.HI R2, R23, R26, RZ, 0x3 ;  /* 0x0000001a17027211 */ /* 0x002fe200078f18ff */
[C---:B----4-:R-:W-:Y:S01]  /*01a0*/  IMAD.WIDE.U32 R6, R27.reuse, c[0x0][0x1b8], RZ ;  /* 0x00006e001b067a25 */ /* 0x050fe200078e00ff */
[----:B------:R-:W-:Y:S02]  /*01b0*/  SHF.R.S32.HI R28, RZ, 0x1f, R27 ;  /* 0x0000001fff1c7819 */ /* 0x000fe4000001141b */
[----:B------:R-:W-:Y:S02]  /*01c0*/  LOP3.LUT R0, R2, 0xfffffff8, RZ, 0xc0, !PT ;  /* 0xfffffff802007812 */ /* 0x000fe400078ec0ff */
[----:B------:R-:W-:Y:S01]  /*01d0*/  SHF.R.S32.HI R20, RZ, 0x3, R2 ;  /* 0x00000003ff147819 */ /* 0x000fe20000011402 */
[----:B------:R-:W-:Y:S02]  /*01e0*/  IMAD R2, R28, c[0x0][0x1b8], RZ ;  /* 0x00006e001c027a24 */ /* 0x000fe400078e02ff */
[----:B------:R-:W-:Y:S01]  /*01f0*/  IMAD.IADD R36, R26, 0x1, -R0 ;  /* 0x000000011a247824 */ /* 0x000fe200078e0a00 */
[----:B------:R-:W-:Y:S01]  /*0200*/  SHF.R.S32.HI R25, RZ, 0x1f, R20 ;  /* 0x0000001fff197819 */ /* 0x000fe20000011414 */
[----:B------:R-:W-:-:S02]  /*0210*/  IMAD R2, R27, c[0x0][0x1bc], R2 ;  /* 0x00006f001b027a24 */ /* 0x000fc400078e0202 */
[----:B------:R-:W-:Y:S02]  /*0220*/  IMAD R0, R36, 0x20, R20 ;  /* 0x0000002024007824 */ /* 0x000fe400078e0214 */
[----:B------:R-:W-:Y:S02]  /*0230*/  IMAD.IADD R3, R7, 0x1, R2 ;  /* 0x0000000107037824 */ /* 0x000fe400078e0202 */
[----:B-----5:R-:W-:Y:S02]  /*0240*/  IMAD R9, R8, 0x80, R0 ;  /* 0x0000008008097824 */ /* 0x020fe400078e0200 */
[----:B------:R-:W-:Y:S02]  /*0250*/  IMAD.MOV.U32 R2, RZ, RZ, R6 ;  /* 0x000000ffff027224 */ /* 0x000fe400078e0006 */
[----:B------:R-:W-:Y:S01]  /*0260*/  @P0 IMAD.HI.U32 R4, R9, c[0x0][0x2c8], RZ ;  /* 0x0000b20009040a27 */ /* 0x000fe200078e00ff */
[----:B------:R-:W-:Y:S03]  /*0270*/  STL [R1+0x48], R9 ;  /* 0x0000480901007387 */ /* 0x000fe60000100800 */
[----:B------:R-:W-:Y:S01]  /*0280*/  IMAD.MOV.U32 R0, RZ, RZ, R9 ;  /* 0x000000ffff007224 */ /* 0x000fe200078e0009 */
[----:B------:R-:W-:Y:S01]  /*0290*/  @P0 SHF.R.U32.HI R0, RZ, c[0x0][0x2cc], R4 ;  /* 0x0000b300ff000a19 */ /* 0x000fe20000011604 */
[----:B------:R-:W-:-:S02]  /*02a0*/  IMAD R4, R22, c[0x0][0x1c4], R5 ;  /* 0x0000710016047a24 */ /* 0x000fc400078e0205 */
[----:B------:R-:W-:Y:S01]  /*02b0*/  IMAD.WIDE.U32 R2, R22, c[0x0][0x1c0], R2 ;  /* 0x0000700016027a25 */ /* 0x000fe200078e0002 */
[----:B------:R-:W-:-:S03]  /*02c0*/  SHF.R.S32.HI R5, RZ, 0x1f, R0 ;  /* 0x0000001fff057819 */ /* 0x000fc60000011400 */
[----:B------:R-:W-:Y:S02]  /*02d0*/  IMAD.IADD R3, R3, 0x1, R4 ;  /* 0x0000000103037824 */ /* 0x000fe400078e0204 */
[----:B------:R-:W-:Y:S02]  /*02e0*/  IMAD.MOV R4, RZ, RZ, -R0 ;  /* 0x000000ffff047224 */ /* 0x000fe400078e0a00 */
[----:B------:R-:W-:Y:S02]  /*02f0*/  IMAD R5, R5, c[0x0][0x1b0], RZ ;  /* 0x00006c0005057a24 */ /* 0x000fe400078e02ff */
[----:B------:R-:W-:Y:S02]  /*0300*/  IMAD R4, R4, c[0x0][0x2c4], R9 ;  /* 0x0000b10004047a24 */ /* 0x000fe400078e0209 */
[----:B------:R-:W-:-:S04]  /*0310*/  IMAD.WIDE.U32 R2, R0, c[0x0][0x1b0], R2 ;  /* 0x00006c0000027a25 */ /* 0x000fc800078e0002 */
[----:B------:R-:W-:Y:S01]  /*0320*/  IMAD R0, R0, c[0x0][0x1b4], R5 ;  /* 0x00006d0000007a24 */ /* 0x000fe200078e0205 */
[----:B------:R-:W-:Y:S01]  /*0330*/  SHF.R.S32.HI R5, RZ, 0x1f, R4 ;  /* 0x0000001fff057819 */ /* 0x000fe20000011404 */
[----:B------:R-:W-:Y:S02]  /*0340*/  IMAD.SHL.U32 R6, R20, 0x40, RZ ;  /* 0x0000004014067824 */ /* 0x000fe400078e00ff */
[----:B------:R-:W-:Y:S02]  /*0350*/  IMAD.IADD R3, R3, 0x1, R0 ;  /* 0x0000000103037824 */ /* 0x000fe400078e0200 */
[----:B------:R-:W-:Y:S02]  /*0360*/  IMAD R0, R5, c[0x0][0x1a8], RZ ;  /* 0x00006a0005007a24 */ /* 0x000fe400078e02ff */
[----:B------:R-:W-:-:S04]  /*0370*/  IMAD.WIDE.U32 R2, R4, c[0x0][0x1a8], R2 ;  /* 0x00006a0004027a25 */ /* 0x000fc800078e0002 */
[----:B------:R-:W-:Y:S01]  /*0380*/  IMAD R5, R4, c[0x0][0x1ac], R0 ;  /* 0x00006b0004057a24 */ /* 0x000fe200078e0200 */
[----:B------:R-:W-:Y:S01]  /*0390*/  LEA R17, P0, R2, c[0x0][0x160], 0x1 ;  /* 0x0000580002117a11 */ /* 0x000fe200078008ff */
[----:B------:R-:W-:Y:S01]  /*03a0*/  IMAD.SHL.U32 R30, R36, 0x8, RZ ;  /* 0x00000008241e7824 */ /* 0x000fe200078e00ff */
[----:B------:R-:W-:Y:S01]  /*03b0*/  LOP3.LUT R0, R6, 0x1c0, RZ, 0xc0, !PT ;  /* 0x000001c006007812 */ /* 0x000fe200078ec0ff */
[----:B------:R-:W-:Y:S02]  /*03c0*/  IMAD.IADD R3, R3, 0x1, R5 ;  /* 0x0000000103037824 */ /* 0x000fe400078e0205 */
[----:B------:R-:W-:Y:S01]  /*03d0*/  IMAD R19, R8, 0x80, R20 ;  /* 0x0000008008137824 */ /* 0x000fe200078e0214 */
[----:B------:R-:W-:Y:S01]  /*03e0*/  LOP3.LUT R4, R0, 0x38, R30, 0xf8, !PT ;  /* 0x0000003800047812 */ /* 0x000fe200078ef81e */
[----:B------:R-:W-:Y:S01]  /*03f0*/  SHFL.IDX PT, R6, R17, 0x1, 0x181f ;  /* 0x00381f0011067f89 */ /* 0x000fe200000e0000 */
[----:B------:R-:W-:Y:S02]  /*0400*/  LEA.HI.X R18, R2, c[0x0][0x164], R3, 0x1, P0 ;  /* 0x0000590002127a11 */ /* 0x000fe400000f0c03 */
[----:B------:R-:W-:Y:S01]  /*0410*/  SHF.R.U32.HI R0, RZ, 0x3, R0 ;  /* 0x00000003ff007819 */ /* 0x000fe20000011600 */
[----:B------:R-:W1:Y:S01]  /*0420*/  SHFL.IDX PT, R2, R17, RZ, 0x181f ;  /* 0x00181fff11027589 */ /* 0x000e6200000e0000 */
[----:B------:R-:W-:-:S02]  /*0430*/  ISETP.GE.AND P0, PT, R19, R16, PT ;  /* 0x000000101300720c */ /* 0x000fc40003f06270 */
[----:B------:R-:W-:Y:S01]  /*0440*/  LOP3.LUT R0, R4, R0, RZ, 0x3c, !PT ;  /* 0x0000000004007212 */ /* 0x000fe200078e3cff */
[----:B------:R-:W3:Y:S01]  /*0450*/  SHFL.IDX PT, R3, R18, RZ, 0x181f ;  /* 0x00181fff12037589 */ /* 0x000ee200000e0000 */
[----:B------:R-:W-:Y:S02]  /*0460*/  LEA.HI R4, R23, R26, RZ, 0x6 ;  /* 0x0000001a17047211 */ /* 0x000fe400078f30ff */
[----:B------:R-:W-:Y:S01]  /*0470*/  IADD3 R5, R19, 0x20, RZ ;  /* 0x0000002013057810 */ /* 0x000fe20007ffe0ff */
[----:B------:R-:W4:Y:S01]  /*0480*/  SHFL.IDX PT, R7, R18, 0x1, 0x181f ;  /* 0x00381f0012077f89 */ /* 0x000f2200000e0000 */
[----:B------:R-:W-:Y:S01]  /*0490*/  IADD3 R33, R30, 0x40, RZ ;  /* 0x000000401e217810 */ /* 0x000fe20007ffe0ff */
[----:B------:R-:W-:Y:S01]  /*04a0*/  IMAD.SHL.U32 R4, R4, 0x8, RZ ;  /* 0x0000000804047824 */ /* 0x000fe200078e00ff */
[C---:B------:R-:W-:Y:S01]  /*04b0*/  IADD3 R32, R30.reuse, 0x80, RZ ;  /* 0x000000801e207810 */ /* 0x040fe20007ffe0ff */
[----:B------:R-:W-:Y:S01]  /*04c0*/  STL [R1+0x3c], R19 ;  /* 0x00003c1301007387 */ /* 0x000fe20000100800 */
[----:B------:R-:W-:-:S02]  /*04d0*/  IADD3 R29, R30, 0xc0, RZ ;  /* 0x000000c01e1d7810 */ /* 0x000fc40007ffe0ff */
[----:B------:R-:W-:Y:S02]  /*04e0*/  LOP3.LUT R128, R0, 0xfffffe00, R4, 0xf8, !PT ;  /* 0xfffffe0000807812 */ /* 0x000fe400078ef804 */
[----:B------:R-:W-:Y:S02]  /*04f0*/  ISETP.GE.AND P2, PT, R5, R16, PT ;  /* 0x000000100500720c */ /* 0x000fe40003f46270 */
[----:B------:R-:W-:Y:S01]  /*0500*/  @!P0 SHF.R.S32.HI R0, RZ, 0x1f, R33 ;  /* 0x0000001fff008819 */ /* 0x000fe20000011421 */
[----:B------:R-:W-:Y:S01]  /*0510*/  STL [R1+0x38], R128 ;  /* 0x0000388001007387 */ /* 0x000fe20000100800 */
[----:B------:R-:W-:Y:S02]  /*0520*/  @!P0 SHF.R.S32.HI R8, RZ, 0x1f, R32 ;  /* 0x0000001fff088819 */ /* 0x000fe40000011420 */
[----:B------:R-:W-:Y:S02]  /*0530*/  @!P0 SHF.R.S32.HI R5, RZ, 0x1f, R29 ;  /* 0x0000001fff058819 */ /* 0x000fe4000001141d */
[----:B------:R-:W-:-:S02]  /*0540*/  SHF.R.S32.HI R31, RZ, 0x1f, R30 ;  /* 0x0000001fff1f7819 */ /* 0x000fc4000001141e */
[----:B-1----:R-:W-:Y:S02]  /*0550*/  @!P0 LEA R4, P1, R30, R2, 0x1 ;  /* 0x000000021e048211 */ /* 0x002fe400078208ff */
[----:B------:R-:W-:Y:S01]  /*0560*/  @!P0 LEA.HI R10, R0, R33, RZ, 0x3 ;  /* 0x00000021000a8211 */ /* 0x000fe200078f18ff */
[----:B------:R-:W-:Y:S01]  /*0570*/  STL.64 [R1+0x18], R30 ;  /* 0x0000181e01007387 */ /* 0x000fe20000100a00 */
[----:B------:R-:W-:Y:S02]  /*0580*/  @!P0 LEA.HI R8, R8, R32, RZ, 0x3 ;  /* 0x0000002008088211 */ /* 0x000fe400078f18ff */
[C---:B------:R-:W-:Y:S01]  /*0590*/  ISETP.GE.AND P3, PT, R30.reuse, c[0x0][0x198], PT ;  /* 0x000066001e007a0c */ /* 0x040fe20003f66270 */
[----:B------:R-:W-:Y:S01]  /*05a0*/  STL [R1+0xc], R33 ;  /* 0x00000c2101007387 */ /* 0x000fe20000100800 */
[----:B------:R-:W-:Y:S02]  /*05b0*/  @!P0 LEA.HI R0, R5, R29, RZ, 0x3 ;  /* 0x0000001d05008211 */ /* 0x000fe400078f18ff */
[----:B---3--:R-:W-:Y:S01]  /*05c0*/  @!P0 LEA.HI.X R5, R30, R3, R31, 0x1, P1 ;  /* 0x000000031e058211 */ /* 0x008fe200008f0c1f */
[----:B------:R-:W-:Y:S01]  /*05d0*/  STL [R1+0x2c], R32 ;  /* 0x00002c2001007387 */ /* 0x000fe20000100800 */
[----:B------:R-:W-:-:S02]  /*05e0*/  @!P0 LOP3.LUT R8, R8, 0xfffffff8, RZ, 0xc0, !PT ;  /* 0xfffffff808088812 */ /* 0x000fc400078ec0ff */
[----:B------:R-:W-:Y:S01]  /*05f0*/  ISETP.GE.AND P1, PT, R33, c[0x0][0x198], PT ;  /* 0x0000660021007a0c */ /* 0x000fe20003f26270 */
[----:B------:R-:W-:Y:S01]  /*0600*/  STL [R1+0x28], R29 ;  /* 0x0000281d01007387 */ /* 0x000fe20000100800 */
[----:B------:R-:W-:Y:S01]  /*0610*/  ISETP.GE.AND P5, PT, R32, c[0x0][0x198], PT ;  /* 0x0000660020007a0c */ /* 0x000fe20003fa6270 */
[--C-:B------:R-:W-:Y:S01]  /*0620*/  @!P0 IMAD.WIDE R12, R8, 0x2, R2.reuse ;  /* 0x00000002080c8825 */ /* 0x100fe200078e0202 */
[----:B------:R-:W-:Y:S02]  /*0630*/  @!P0 LOP3.LUT R10, R10, 0xfffffff8, RZ, 0xc0, !PT ;  /* 0xfffffff80a0a8812 */ /* 0x000fe400078ec0ff */
[----:B------:R-:W-:Y:S01]  /*0640*/  @!P0 LOP3.LUT R9, R0, 0xfffffff8, RZ, 0xc0, !PT ;  /* 0xfffffff800098812 */ /* 0x000fe200078ec0ff */
[----:B------:R-:W-:Y:S01]  /*0650*/  @!P0 IMAD.SHL.U32 R0, R128, 0x2, RZ ;  /* 0x0000000280008824 */ /* 0x000fe200078e00ff */
[----:B------:R-:W-:Y:S01]  /*0660*/  ISETP.GE.AND P4, PT, R29, c[0x0][0x198], PT ;  /* 0x000066001d007a0c */ /* 0x000fe20003f86270 */
[----:B------:R-:W-:-:S03]  /*0670*/  @!P0 IMAD.WIDE R10, R10, 0x2, R2 ;  /* 0x000000020a0a8825 */ /* 0x000fc600078e0202 */
[----:B------:R1:W-:Y:S01]  /*0680*/  @!P0 LDGSTS.E.BYPASS.LTC128B.128 [R0+0x18100], [R4.64], !P3 ;  /* 0x1810000004008fae */ /* 0x0003e2000d901d48 */
[----:B------:R-:W-:-:S03]  /*0690*/  @!P0 IMAD.WIDE R8, R9, 0x2, R2 ;  /* 0x0000000209088825 */ /* 0x000fc600078e0202 */
[----:B------:R3:W-:Y:S01]  /*06a0*/  @!P0 LDGSTS.E.BYPASS.LTC128B.128 [R0+0x1c100], [R10.64], !P1 ;  /* 0x1c1000000a008fae */ /* 0x0007e2000c901d48 */
[----:B------:R-:W-:-:S03]  /*06b0*/  IMAD R2, R25, c[0x0][0x1e0], RZ ;  /* 0x0000780019027a24 */ /* 0x000fc600078e02ff */
[----:B------:R5:W-:Y:S04]  /*06c0*/  @!P0 LDGSTS.E.BYPASS.LTC128B.128 [R0+0x20100], [R12.64], !P5 ;  /* 0x201000000c008fae */ /* 0x000be8000e901d48 */
[----:B------:R4:W-:Y:S01]  /*06d0*/  @!P0 LDGSTS.E.BYPASS.LTC128B.128 [R0+0x24100], [R8.64], !P4 ;  /* 0x2410000008008fae */ /* 0x0009e2000e101d48 */
[C---:B-1----:R-:W-:Y:S01]  /*06e0*/  IMAD R4, R20.reuse, c[0x0][0x1e4], R2 ;  /* 0x0000790014047a24 */ /* 0x042fe200078e0202 */
[----:B------:R-:W-:Y:S01]  /*06f0*/  @!P2 SHF.R.S32.HI R5, RZ, 0x1f, R33 ;  /* 0x0000001fff05a819 */ /* 0x000fe20000011421 */
[----:B------:R-:W-:Y:S01]  /*0700*/  IMAD.WIDE.U32 R2, R20, c[0x0][0x1e0], R30 ;  /* 0x0000780014027a25 */ /* 0x000fe200078e001e */
[----:B---3--:R-:W-:-:S03]  /*0710*/  @!P2 SHF.R.S32.HI R11, RZ, 0x1f, R29 ;  /* 0x0000001fff0ba819 */ /* 0x008fc6000001141d */
[----:B------:R-:W-:Y:S02]  /*0720*/  IMAD.IADD R3, R3, 0x1, R4 ;  /* 0x0000000103037824 */ /* 0x000fe400078e0204 */
[----:B------:R-:W1:Y:S01]  /*0730*/  SHFL.IDX PT, R4, R17, 0x2, 0x181f ;  /* 0x00581f0011047f89 */ /* 0x000e6200000e0000 */
[----:B-----5:R-:W-:Y:S01]  /*0740*/  @!P2 LEA.HI R12, R5, R33, RZ, 0x3 ;  /* 0x00000021050ca211 */ /* 0x020fe200078f18ff */
[----:B------:R-:W-:Y:S01]  /*0750*/  IMAD.WIDE.U32 R2, R27, c[0x0][0x1e8], R2 ;  /* 0x00007a001b027a25 */ /* 0x000fe200078e0002 */
[----:B----4-:R-:W-:Y:S01]  /*0760*/  IADD3 R0, R19, 0x40, RZ ;  /* 0x0000004013007810 */ /* 0x010fe20007ffe0ff */
[----:B------:R-:W3:Y:S01]  /*0770*/  SHFL.IDX PT, R5, R18, 0x2, 0x181f ;  /* 0x00581f0012057f89 */ /* 0x000ee200000e0000 */
[----:B------:R-:W-:Y:S02]  /*0780*/  @!P2 LEA R8, P0, R30, R6, 0x1 ;  /* 0x000000061e08a211 */ /* 0x000fe400078008ff */
[----:B------:R-:W-:Y:S02]  /*0790*/  ISETP.GE.AND P1, PT, R0, R16, PT ;  /* 0x000000100000720c */ /* 0x000fe40003f26270 */
[----:B------:R-:W-:-:S02]  /*07a0*/  @!P2 SHF.R.S32.HI R0, RZ, 0x1f, R32 ;  /* 0x0000001fff00a819 */ /* 0x000fc40000011420 */
[----:B------:R-:W-:Y:S02]  /*07b0*/  @!P2 LEA.HI.X R9, R30, R7, R31, 0x1, P0 ;  /* 0x000000071e09a211 */ /* 0x000fe400000f0c1f */
[----:B------:R-:W-:Y:S02]  /*07c0*/  @!P2 LEA.HI R10, R0, R32, RZ, 0x3 ;  /* 0x00000020000aa211 */ /* 0x000fe400078f18ff */
[----:B------:R-:W-:Y:S02]  /*07d0*/  @!P2 LEA.HI R0, R11, R29, RZ, 0x3 ;  /* 0x0000001d0b00a211 */ /* 0x000fe400078f18ff */
[----:B------:R-:W-:Y:S02]  /*07e0*/  ISETP.GE.AND P0, PT, R33, c[0x0][0x198], PT ;  /* 0x0000660021007a0c */ /* 0x000fe40003f06270 */
[----:B------:R-:W-:Y:S02]  /*07f0*/  @!P2 LOP3.LUT R12, R12, 0xfffffff8, RZ, 0xc0, !PT ;  /* 0xfffffff80c0ca812 */ /* 0x000fe400078ec0ff */
[----:B------:R-:W-:-:S02]  /*0800*/  @!P2 LOP3.LUT R10, R10, 0xfffffff8, RZ, 0xc0, !PT ;  /* 0xfffffff80a0aa812 */ /* 0x000fc400078ec0ff */
[----:B------:R-:W-:Y:S01]  /*0810*/  @!P2 LOP3.LUT R14, R0, 0xfffffff8, RZ, 0xc0, !PT ;  /* 0xfffffff8000ea812 */ /* 0x000fe200078ec0ff */
[----:B------:R-:W-:Y:S02]  /*0820*/  @!P2 IMAD.SHL.U32 R0, R128, 0x2, RZ ;  /* 0x000000028000a824 */ /* 0x000fe400078e00ff */
[----:B------:R-:W-:-:S03]  /*0830*/  @!P2 IMAD.WIDE R12, R12, 0x2, R6 ;  /* 0x000000020c0ca825 */ /* 0x000fc600078e0206 */
[----:B------:R4:W-:Y:S01]  /*0840*/  @!P2 LDGSTS.E.BYPASS.LTC128B.128 [R0+0x19100], [R8.64], !P3 ;  /* 0x191000000800afae */ /* 0x0009e2000d901d48 */
[----:B------:R-:W-:-:S03]  /*0850*/  @!P2 IMAD.WIDE R10, R10, 0x2, R6 ;  /* 0x000000020a0aa825 */ /* 0x000fc600078e0206 */
[----:B------:R5:W-:Y:S01]  /*0860*/  @!P2 LDGSTS.E.BYPASS.LTC128B.128 [R0+0x1d100], [R12.64], !P0 ;  /* 0x1d1000000c00afae */ /* 0x000be2000c101d48 */
[----:B------:R-:W-:-:S03]  /*0870*/  @!P2 IMAD.WIDE R6, R14, 0x2, R6 ;  /* 0x000000020e06a825 */ /* 0x000fc600078e0206 */
[----:B------:R1:W-:Y:S01]  /*0880*/  @!P2 LDGSTS.E.BYPASS.LTC128B.128 [R0+0x21100], [R10.64], !P5 ;  /* 0x211000000a00afae */ /* 0x0003e2000e901d48 */
[----:B------:R-:W-:-:S03]  /*0890*/  IMAD.HI R14, R15, 0x2aaaaaab, RZ ;  /* 0x2aaaaaab0f0e7827 */ /* 0x000fc600078e02ff */
[----:B------:R5:W-:Y:S01]  /*08a0*/  @!P2 LDGSTS.E.BYPASS.LTC128B.128 [R0+0x25100], [R6.64], !P4 ;  /* 0x251000000600afae */ /* 0x000be2000e101d48 */
[----:B------:R-:W-:Y:S01]  /*08b0*/  IMAD R15, R28, c[0x0][0x1e8], RZ ;  /* 0x00007a001c0f7a24 */ /* 0x000fe200078e02ff */
[----:B------:R-:W-:-:S03]  /*08c0*/  ISETP.GE.AND P2, PT, R33, c[0x0][0x198], PT ;  /* 0x0000660021007a0c */ /* 0x000fc60003f46270 */
[----:B----4-:R-:W-:Y:S01]  /*08d0*/  IMAD R8, R27, c[0x0][0x1ec], R15 ;  /* 0x00007b001b087a24 */ /* 0x010fe200078e020f */
[----:B------:R-:W-:-:S03]  /*08e0*/  SHF.R.U32.HI R9, RZ, 0x1f, R14 ;  /* 0x0000001fff097819 */ /* 0x000fc6000001160e */
[----:B------:R-:W-:Y:S01]  /*08f0*/  IMAD.IADD R15, R3, 0x1, R8 ;  /* 0x00000001030f7824 */ /* 0x000fe200078e0208 */
[----:B------:R-:W-:Y:S02]  /*0900*/  @!P1 SHF.R.S32.HI R3, RZ, 0x1f, R33 ;  /* 0x0000001fff039819 */ /* 0x000fe40000011421 */
[----:B------:R-:W-:Y:S01]  /*0910*/  LEA.HI.SX32 R129, R14, R9, 0x1c ;  /* 0x000000090e817211 */ /* 0x000fe200078fe2ff */
[----:B------:R-:W-:Y:S01]  /*0920*/  IMAD.MOV.U32 R14, RZ, RZ, R2 ;  /* 0x000000ffff0e7224 */ /* 0x000fe200078e0002 */
[C---:B-1----:R-:W-:Y:S01]  /*0930*/  @!P1 LEA R10, P0, R30.reuse, R4, 0x1 ;  /* 0x000000041e0a9211 */ /* 0x042fe200078008ff */
[----:B------:R-:W1:Y:S01]  /*0940*/  SHFL.IDX PT, R2, R17, 0x3, 0x181f ;  /* 0x00781f0011027f89 */ /* 0x000e6200000e0000 */
[----:B------:R-:W-:Y:S02]  /*0950*/  @!P1 LEA.HI R8, R3, R33, RZ, 0x3 ;  /* 0x0000002103089211 */ /* 0x000fe400078f18ff */
[----:B-----5:R-:W-:Y:S01]  /*0960*/  IADD3 R0, R19, 0x60, RZ ;  /* 0x0000006013007810 */ /* 0x020fe20007ffe0ff */
[----:B------:R-:W-:Y:S01]  /*0970*/  STL [R1], R129 ;  /* 0x0000008101007387 */ /* 0x000fe20000100800 */
[----:B---3--:R-:W-:-:S02]  /*0980*/  @!P1 LEA.HI.X R11, R30, R5, R31, 0x1, P0 ;  /* 0x000000051e0b9211 */ /* 0x008fc400000f0c1f */
[----:B------:R-:W-:Y:S02]  /*0990*/  ISETP.GE.AND P0, PT, R0, R16, PT ;  /* 0x000000100000720c */ /* 0x000fe40003f06270 */
[----:B------:R-:W-:Y:S02]  /*09a0*/  @!P1 SHF.R.S32.HI R0, RZ, 0x1f, R32 ;  /* 0x0000001fff009819 */ /* 0x000fe40000011420 */
[----:B------:R-:W-:Y:S02]  /*09b0*/  @!P1 SHF.R.S32.HI R6, RZ, 0x1f, R29 ;  /* 0x0000001fff069819 */ /* 0x000fe4000001141d */
[----:B------:R-:W-:Y:S02]  /*09c0*/  @!P1 LEA.HI R3, R0, R32, RZ, 0x3 ;  /* 0x0000002000039211 */ /* 0x000fe400078f18ff */
[----:B------:R-:W-:Y:S02]  /*09d0*/  @!P1 LEA.HI R0, R6, R29, RZ, 0x3 ;  /* 0x0000001d06009211 */ /* 0x000fe400078f18ff */
[----:B------:R-:W-:-:S02]  /*09e0*/  @!P1 LOP3.LUT R8, R8, 0xfffffff8, RZ, 0xc0, !PT ;  /* 0xfffffff808089812 */ /* 0x000fc400078ec0ff */
[----:B------:R-:W-:Y:S02]  /*09f0*/  @!P1 LOP3.LUT R6, R3, 0xfffffff8, RZ, 0xc0, !PT ;  /* 0xfffffff803069812 */ /* 0x000fe400078ec0ff */
[----:B------:R-:W-:Y:S01]  /*0a00*/  @!P1 LOP3.LUT R12, R0, 0xfffffff8, RZ, 0xc0, !PT ;  /* 0xfffffff8000c9812 */ /* 0x000fe200078ec0ff */
[----:B------:R3:W4:Y:S01]  /*0a10*/  SHFL.IDX PT, R3, R18, 0x3, 0x181f ;  /* 0x00781f0012037f89 */ /* 0x00072200000e0000 */
[----:B------:R-:W-:Y:S02]  /*0a20*/  @!P1 IMAD.SHL.U32 R0, R128, 0x2, RZ ;  /* 0x0000000280009824 */ /* 0x000fe400078e00ff */
[----:B------:R-:W-:-:S03]  /*0a30*/  @!P1 IMAD.WIDE R8, R8, 0x2, R4 ;  /* 0x0000000208089825 */ /* 0x000fc600078e0204 */
[----:B------:R5:W-:Y:S01]  /*0a40*/  @!P1 LDGSTS.E.BYPASS.LTC128B.128 [R0+0x1a100], [R10.64], !P3 ;  /* 0x1a1000000a009fae */ /* 0x000be2000d901d48 */
[----:B------:R-:W-:-:S03]  /*0a50*/  @!P1 IMAD.WIDE R6, R6, 0x2, R4 ;  /* 0x0000000206069825 */ /* 0x000fc600078e0204 */
[----:B------:R1:W-:Y:S01]  /*0a60*/  @!P1 LDGSTS.E.BYPASS.LTC128B.128 [R0+0x1e100], [R8.64], !P2 ;  /* 0x1e10000008009fae */ /* 0x0003e2000d101d48 */
[----:B------:R-:W-:-:S03]  /*0a70*/  @!P1 IMAD.WIDE R4, R12, 0x2, R4 ;  /* 0x000000020c049825 */ /* 0x000fc600078e0204 */
[----:B------:R5:W-:Y:S01]  /*0a80*/  @!P1 LDGSTS.E.BYPASS.LTC128B.128 [R0+0x22100], [R6.64], !P5 ;  /* 0x2210000006009fae */ /* 0x000be2000e901d48 */
[----:B------:R-:W-:-:S03]  /*0a90*/  IMAD.MOV.U32 R12, RZ, RZ, 0x60 ;  /* 0x00000060ff0c7424 */ /* 0x000fc600078e00ff */
[----:B------:R5:W-:Y:S01]  /*0aa0*/  @!P1 LDGSTS.E.BYPASS.LTC128B.128 [R0+0x26100], [R4.64], !P4 ;  /* 0x2610000004009fae */ /* 0x000be2000e101d48 */
[C---:B------:R-:W-:Y:S02]  /*0ab0*/  IMAD R122, R129.reuse, -0x60, R12 ;  /* 0xffffffa0817a7824 */ /* 0x040fe400078e020c */
[----:B------:R-:W-:Y:S01]  /*0ac0*/  IMAD.WIDE.U32 R124, R12, c[0x0][0x1e0], RZ ;  /* 0x000078000c7c7a25 */ /* 0x000fe200078e00ff */
[--C-:B--2---:R-:W-:Y:S02]  /*0ad0*/  @P6 SHF.R.S32.HI R19, RZ, 0x1f, R21.reuse ;  /* 0x0000001fff136819 */ /* 0x104fe40000011415 */
[----:B------:R-:W-:Y:S01]  /*0ae0*/  IADD3 R16, R122, c[0x0][0x1d0], -R20 ;  /* 0x000074007a107a10 */ /* 0x000fe20007ffe814 */
[----:B------:R-:W-:Y:S02]  /*0af0*/  @!P6 IMAD.MOV.U32 R19, RZ, RZ, R24 ;  /* 0x000000ffff13e224 */ /* 0x000fe400078e0018 */
[----:B---3--:R-:W-:Y:S02]  /*0b00*/  @P6 IMAD.MOV.U32 R18, RZ, RZ, R21 ;  /* 0x000000ffff126224 */ /* 0x008fe400078e0015 */
[----:B------:R-:W-:Y:S01]  /*0b10*/  @!P6 IMAD.MOV.U32 R18, RZ, RZ, R22 ;  /* 0x000000ffff12e224 */ /* 0x000fe200078e0016 */
[----:B------:R-:W-:-:S02]  /*0b20*/  IADD3 R22, R129, -0x1, RZ ;  /* 0xffffffff81167810 */ /* 0x000fc40007ffe0ff */
[----:B------:R-:W-:Y:S01]  /*0b30*/  ISETP.GE.AND P6, PT, R16, 0x1, PT ;  /* 0x000000011000780c */ /* 0x000fe20003fc6270 */
[----:B------:R-:W-:Y:S01]  /*0b40*/  IMAD.WIDE.U32 R34, R18, c[0x0][0x1f0], R14 ;  /* 0x00007c0012227a25 */ /* 0x000fe200078e000e */
[----:B------:R-:W-:Y:S02]  /*0b50*/  SHF.R.S32.HI R24, RZ, 0x1f, R22 ;  /* 0x0000001fff187819 */ /* 0x000fe40000011416 */
[C---:B-1----:R-:W-:Y:S01]  /*0b60*/  @!P0 LEA R8, P1, R30.reuse, R2, 0x1 ;  /* 0x000000021e088211 */ /* 0x042fe200078208ff */
[----:B------:R-:W-:Y:S01]  /*0b70*/  IMAD.MOV.U32 R130, RZ, RZ, R34 ;  /* 0x000000ffff827224 */ /* 0x000fe200078e0022 */
[----:B------:R1:W-:Y:S02]  /*0b80*/  STL.64 [R1+0x30], R34 ;  /* 0x0000302201007387 */ /* 0x0003e40000100a00 */
[C---:B----4-:R-:W-:Y:S02]  /*0b90*/  @!P0 LEA.HI.X R9, R30.reuse, R3, R31, 0x1, P1 ;  /* 0x000000031e098211 */ /* 0x050fe400008f0c1f */
[----:B------:R-:W-:-:S02]  /*0ba0*/  ISETP.GE.AND P1, PT, R30, c[0x0][0x1d4], PT ;  /* 0x000075001e007a0c */ /* 0x000fc40003f26270 */
[----:B-----5:R-:W-:Y:S02]  /*0bb0*/  @!P0 SHF.R.S32.HI R4, RZ, 0x1f, R33 ;  /* 0x0000001fff048819 */ /* 0x020fe40000011421 */
        /* <DEDUP_REMOVED lines=8> */
[----:B------:R-:W-:-:S04]  /*0c40*/  @!P0 IMAD.WIDE R10, R5, 0x2, R2 ;  /* 0x00000002050a8825 */ /* 0x000fc800078e0202 */
[----:B------:R-:W-:-:S04]  /*0c50*/  @!P0 IMAD.WIDE R6, R0, 0x2, R2 ;  /* 0x0000000200068825 */ /* 0x000fc800078e0202 */
[----:B------:R-:W-:Y:S02]  /*0c60*/  IMAD R0, R19, c[0x0][0x1f0], RZ ;  /* 0x00007c0013007a24 */ /* 0x000fe400078e02ff */
[----:B------:R-:W-:-:S04]  /*0c70*/  @!P0 IMAD.WIDE R4, R4, 0x2, R2 ;  /* 0x0000000204048825 */ /* 0x000fc800078e0202 */
[----:B------:R-:W-:Y:S02]  /*0c80*/  IMAD R3, R18, c[0x0][0x1f4], R0 ;  /* 0x00007d0012037a24 */ /* 0x000fe400078e0200 */
[----:B------:R-:W-:Y:S02]  /*0c90*/  @!P0 IMAD.SHL.U32 R0, R128, 0x2, RZ ;  /* 0x0000000280008824 */ /* 0x000fe400078e00ff */
[----:B------:R-:W-:Y:S02]  /*0ca0*/  IMAD R2, R12, c[0x0][0x1e4], RZ ;  /* 0x000079000c027a24 */ /* 0x000fe400078e02ff */
[----:B------:R-:W-:Y:S01]  /*0cb0*/  IMAD.IADD R131, R35, 0x1, R3 ;  /* 0x0000000123837824 */ /* 0x000fe200078e0203 */
[----:B------:R2:W-:Y:S01]  /*0cc0*/  @!P0 LDGSTS.E.BYPASS.LTC128B.128 [R0+0x1b100], [R8.64], !P3 ;  /* 0x1b10000008008fae */ /* 0x0005e2000d901d48 */
[----:B------:R-:W-:Y:S01]  /*0cd0*/  IMAD.IADD R123, R125, 0x1, R2 ;  /* 0x000000017d7b7824 */ /* 0x000fe200078e0202 */
[----:B------:R-:W-:Y:S01]  /*0ce0*/  ISETP.GE.AND P3, PT, R32, c[0x0][0x1d4], PT ;  /* 0x0000750020007a0c */ /* 0x000fe20003f66270 */
[----:B------:R-:W-:Y:S01]  /*0cf0*/  IMAD.WIDE.U32 R12, R126, 0x40, RZ ;  /* 0x000000407e0c7825 */ /* 0x000fe200078e00ff */
[----:B------:R2:W-:Y:S01]  /*0d00*/  @!P0 LDGSTS.E.BYPASS.LTC128B.128 [R0+0x1f100], [R10.64], !P2 ;  /* 0x1f1000000a008fae */ /* 0x0005e2000d101d48 */
[----:B------:R-:W-:-:S02]  /*0d10*/  ISETP.GE.AND P2, PT, R29, c[0x0][0x1d4], PT ;  /* 0x000075001d007a0c */ /* 0x000fc40003f46270 */
[----:B------:R-:W-:Y:S01]  /*0d20*/  IMAD R2, R123, R22, RZ ;  /* 0x000000167b027224 */ /* 0x000fe200078e02ff */
[----:B------:R3:W-:Y:S01]  /*0d30*/  @!P0 LDGSTS.E.BYPASS.LTC128B.128 [R0+0x23100], [R4.64], !P5 ;  /* 0x2310000004008fae */ /* 0x0007e2000e901d48 */
[----:B------:R-:W-:-:S03]  /*0d40*/  ISETP.GE.AND P5, PT, R16, 0x21, PT ;  /* 0x000000211000780c */ /* 0x000fc60003fa6270 */
[----:B------:R4:W-:Y:S01]  /*0d50*/  @!P0 LDGSTS.E.BYPASS.LTC128B.128 [R0+0x27100], [R6.64], !P4 ;  /* 0x2710000006008fae */ /* 0x0009e2000e101d48 */
[----:B------:R-:W-:-:S03]  /*0d60*/  ISETP.GE.AND P4, PT, R33, c[0x0][0x1d4], PT ;  /* 0x0000750021007a0c */ /* 0x000fc60003f86270 */
[----:B------:R-:W0:Y:S04]  /*0d70*/  LDGDEPBAR ;  /* 0x00000000000079af */ /* 0x000e280000000000 */
[----:B------:R1:W-:Y:S01]  /*0d80*/  STL.64 [R1+0x20], R130 ;  /* 0x0000208201007387 */ /* 0x0003e20000100a00 */
[-C--:B---3--:R-:W-:Y:S02]  /*0d90*/  IMAD R4, R24, R124.reuse, R2 ;  /* 0x0000007c18047224 */ /* 0x088fe400078e0202 */
[----:B------:R-:W-:Y:S01]  /*0da0*/  IMAD.WIDE.U32 R2, R22, R124, R130 ;  /* 0x0000007c16027225 */ /* 0x000fe200078e0082 */
[----:B----4-:R-:W-:-:S03]  /*0db0*/  LEA.HI R7, R23, R26, RZ, 0x4 ;  /* 0x0000001a17077211 */ /* 0x010fc600078f20ff */
[----:B------:R-:W-:Y:S01]  /*0dc0*/  IMAD.IADD R6, R3, 0x1, R4 ;  /* 0x0000000103067824 */ /* 0x000fe200078e0204 */
[----:B------:R-:W-:Y:S01]  /*0dd0*/  BAR.SYNC.DEFER_BLOCKING 0x0 ;  /* 0x0000000000007b1d */ /* 0x000fe20000010000 */
[----:B------:R-:W-:Y:S01]  /*0de0*/  @P6 LEA R4, P0, R2, c[0x0][0x1c8], 0x1 ;  /* 0x0000720002046a11 */ /* 0x000fe200078008ff */
[----:B--2---:R-:W-:Y:S01]  /*0df0*/  @P6 IMAD.SHL.U32 R0, R128, 0x2, RZ ;  /* 0x0000000280006824 */ /* 0x004fe200078e00ff */
[----:B------:R-:W-:Y:S02]  /*0e00*/  LOP3.LUT R3, R7, 0xfffffff0, RZ, 0xc0, !PT ;  /* 0xfffffff007037812 */ /* 0x000fe400078ec0ff */
[----:B------:R-:W-:Y:S02]  /*0e10*/  @P6 LEA.HI.X R5, R2, c[0x0][0x1cc], R6, 0x1, P0 ;  /* 0x0000730002056a11 */ /* 0x000fe400000f0c06 */
[----:B------:R-:W-:Y:S02]  /*0e20*/  ISETP.GE.AND P0, PT, R16, 0x41, PT ;  /* 0x000000411000780c */ /* 0x000fe40003f06270 */
[----:B------:R-:W-:Y:S01]  /*0e30*/  LEA.HI R23, R23, R26, RZ, 0x5 ;  /* 0x0000001a17177211 */ /* 0x000fe200078f28ff */
[----:B------:R-:W-:Y:S01]  /*0e40*/  @!PT LDS RZ, [RZ] ;  /* 0x00000000fffff984 */ /* 0x000fe20000000800 */
[----:B------:R-:W-:Y:S01]  /*0e50*/  @!PT LDS RZ, [RZ] ;  /* 0x00000000fffff984 */ /* 0x000fe20000000800 */
[----:B------:R-:W-:Y:S01]  /*0e60*/  @!PT LDS RZ, [RZ] ;  /* 0x00000000fffff984 */ /* 0x000fe20000000800 */
[----:B------:R2:W-:Y:S04]  /*0e70*/  @P6 LDGSTS.E.BYPASS.LTC128B.128 [R0+0xc100], [R4.64], !P1 ;  /* 0x0c10000004006fae */ /* 0x0005e8000c901d48 */
[----:B------:R2:W-:Y:S04]  /*0e80*/  @P6 LDGSTS.E.BYPASS.LTC128B.128 [R0+0xf100], [R4.64+0x80], !P4 ;  /* 0x0f10008004006fae */ /* 0x0005e8000e101d48 */
[----:B------:R2:W-:Y:S04]  /*0e90*/  @P6 LDGSTS.E.BYPASS.LTC128B.128 [R0+0x12100], [R4.64+0x100], !P3 ;  /* 0x1210010004006fae */ /* 0x0005e8000d901d48 */
[----:B------:R2:W-:Y:S02]  /*0ea0*/  @P6 LDGSTS.E.BYPASS.LTC128B.128 [R0+0x15100], [R4.64+0x180], !P2 ;  /* 0x1510018004006fae */ /* 0x0005e4000d101d48 */
[----:B--2---:R-:W-:Y:S01]  /*0eb0*/  IMAD.IADD R0, R26, 0x1, -R3 ;  /* 0x000000011a007824 */ /* 0x004fe200078e0a03 */
[----:B------:R-:W-:-:S02]  /*0ec0*/  SHF.R.S32.HI R3, RZ, 0x4, R7 ;  /* 0x00000004ff037819 */ /* 0x000fc40000011407 */
[C---:B------:R-:W-:Y:S02]  /*0ed0*/  @P5 LEA R5, P6, R126.reuse, R2, 0x5 ;  /* 0x000000027e055211 */ /* 0x040fe400078c28ff */
[----:B------:R-:W-:Y:S02]  /*0ee0*/  SHF.R.S32.HI R11, RZ, 0x1f, R0 ;  /* 0x0000001fff0b7819 */ /* 0x000fe40000011400 */
[----:B------:R-:W-:Y:S02]  /*0ef0*/  LEA.HI R4, R7, R3, RZ, 0x1 ;  /* 0x0000000307047211 */ /* 0x000fe400078f08ff */
[----:B------:R-:W-:Y:S02]  /*0f00*/  LEA.HI R11, R11, R0, RZ, 0x3 ;  /* 0x000000000b0b7211 */ /* 0x000fe400078f18ff */
[----:B------:R-:W-:Y:S02]  /*0f10*/  @P5 LEA.HI.X R7, R126, R6, R127, 0x5, P6 ;  /* 0x000000067e075211 */ /* 0x000fe400030f2c7f */
[----:B------:R-:W-:Y:S01]  /*0f20*/  @P0 IADD3 R10, P6, R2, R12, RZ ;  /* 0x0000000c020a0210 */ /* 0x000fe20007fde0ff */
[----:B------:R-:W-:Y:S01]  /*0f30*/  IMAD.SHL.U32 R12, R127, 0x40, RZ ;  /* 0x000000407f0c7824 */ /* 0x000fe200078e00ff */
[----:B------:R-:W-:-:S02]  /*0f40*/  LOP3.LUT R2, R4, 0xfffffffe, RZ, 0xc0, !PT ;  /* 0xfffffffe04027812 */ /* 0x000fc400078ec0ff */
[----:B------:R-:W-:Y:S02]  /*0f50*/  LOP3.LUT R4, R11, 0xfffffff8, RZ, 0xc0, !PT ;  /* 0xfffffff80b047812 */ /* 0x000fe400078ec0ff */
[----:B------:R-:W-:Y:S01]  /*0f60*/  @P0 IADD3.X R12, R6, R13, R12, P6, !PT ;  /* 0x0000000d060c0210 */ /* 0x000fe200037fe40c */
[----:B------:R-:W-:Y:S02]  /*0f70*/  IMAD.IADD R9, R3, 0x1, -R2 ;  /* 0x0000000103097824 */ /* 0x000fe400078e0a02 */
[----:B------:R-:W-:Y:S01]  /*0f80*/  IMAD.IADD R21, R0, 0x1, -R4 ;  /* 0x0000000100157824 */ /* 0x000fe200078e0a04 */
[C---:B------:R-:W-:Y:S01]  /*0f90*/  @P5 LEA R4, P6, R5.reuse, c[0x0][0x1c8], 0x1 ;  /* 0x0000720005045a11 */ /* 0x040fe200078c08ff */
[----:B------:R-:W-:Y:S02]  /*0fa0*/  IMAD.SHL.U32 R0, R36, 0x40, RZ ;  /* 0x0000004024007824 */ /* 0x000fe400078e00ff */
[----:B------:R-:W-:Y:S01]  /*0fb0*/  IMAD.SHL.U32 R6, R20, 0x8, RZ ;  /* 0x0000000814067824 */ /* 0x000fe200078e00ff */
[----:B------:R-:W-:Y:S01]  /*0fc0*/  @P5 LEA.HI.X R5, R5, c[0x0][0x1cc], R7, 0x1, P6 ;  /* 0x0000730005055a11 */ /* 0x000fe200030f0c07 */
[----:B------:R-:W-:Y:S01]  /*0fd0*/  IMAD.SHL.U32 R2, R21, 0x40, RZ ;  /* 0x0000004015027824 */ /* 0x000fe200078e00ff */
[----:B------:R-:W-:Y:S01]  /*0fe0*/  LOP3.LUT R0, R0, 0x1c0, RZ, 0xc0, !PT ;  /* 0x000001c000007812 */ /* 0x000fe200078ec0ff */
[----:B------:R-:W-:-:S03]  /*0ff0*/  IMAD.SHL.U32 R3, R9, 0x8, RZ ;  /* 0x0000000809037824 */ /* 0x000fc600078e00ff */
[----:B------:R-:W-:Y:S02]  /*1000*/  LOP3.LUT R7, R0, 0x8, R6, 0xf8, !PT ;  /* 0x0000000800077812 */ /* 0x000fe400078ef806 */
[----:B------:R-:W-:Y:S02]  /*1010*/  LOP3.LUT R2, R2, 0x1c0, RZ, 0xc0, !PT ;  /* 0x000001c002027812 */ /* 0x000fe400078ec0ff */
[----:B------:R-:W-:Y:S02]  /*1020*/  SHF.R.U32.HI R6, RZ, 0x3, R0 ;  /* 0x00000003ff067819 */ /* 0x000fe40000011600 */
[----:B------:R-:W-:Y:S02]  /*1030*/  LOP3.LUT R3, R2, 0x8, R3, 0xf8, !PT ;  /* 0x0000000802037812 */ /* 0x000fe400078ef803 */
[----:B------:R-:W-:Y:S02]  /*1040*/  SHF.R.U32.HI R0, RZ, 0x3, R2 ;  /* 0x00000003ff007819 */ /* 0x000fe40000011602 */
[----:B------:R-:W-:Y:S01]  /*1050*/  LOP3.LUT R7, R7, R6, RZ, 0x3c, !PT ;  /* 0x0000000607077212 */ /* 0x000fe200078e3cff */
[----:B------:R-:W-:Y:S01]  /*1060*/  @P5 IMAD.SHL.U32 R6, R128, 0x2, RZ ;  /* 0x0000000280065824 */ /* 0x000fe200078e00ff */
[----:B------:R-:W-:-:S02]  /*1070*/  @P0 LEA R2, P6, R10, c[0x0][0x1c8], 0x1 ;  /* 0x000072000a020a11 */ /* 0x000fc400078c08ff */
[----:B------:R-:W-:Y:S01]  /*1080*/  LOP3.LUT R8, R3, R0, RZ, 0x3c, !PT ;  /* 0x0000000003087212 */ /* 0x000fe200078e3cff */
[----:B------:R-:W-:Y:S01]  /*1090*/  @P0 IMAD.SHL.U32 R0, R128, 0x2, RZ ;  /* 0x0000000280000824 */ /* 0x000fe200078e00ff */
[----:B------:R-:W-:Y:S01]  /*10a0*/  @P0 LEA.HI.X R3, R10, c[0x0][0x1cc], R12, 0x1, P6 ;  /* 0x000073000a030a11 */ /* 0x000fe200030f0c0c */
[----:B------:R2:W-:Y:S04]  /*10b0*/  @P5 LDGSTS.E.BYPASS.LTC128B.128 [R6+0xd100], [R4.64], !P1 ;  /* 0x0d10000004065fae */ /* 0x0005e8000c901d48 */
[----:B------:R2:W-:Y:S04]  /*10c0*/  @P5 LDGSTS.E.BYPASS.LTC128B.128 [R6+0x10100], [R4.64+0x80], !P4 ;  /* 0x1010008004065fae */ /* 0x0005e8000e101d48 */
[----:B------:R2:W-:Y:S04]  /*10d0*/  @P5 LDGSTS.E.BYPASS.LTC128B.128 [R6+0x13100], [R4.64+0x100], !P3 ;  /* 0x1310010004065fae */ /* 0x0005e8000d901d48 */
[----:B------:R2:W-:Y:S01]  /*10e0*/  @P5 LDGSTS.E.BYPASS.LTC128B.128 [R6+0x16100], [R4.64+0x180], !P2 ;  /* 0x1610018004065fae */ /* 0x0005e2000d101d48 */
[----:B------:R-:W-:-:S03]  /*10f0*/  LOP3.LUT P5, RZ, R21, 0x2, RZ, 0xc0, !PT ;  /* 0x0000000215ff7812 */ /* 0x000fc600078ac0ff */
[----:B------:R3:W-:Y:S04]  /*1100*/  @P0 LDGSTS.E.BYPASS.LTC128B.128 [R0+0xe100], [R2.64], !P1 ;  /* 0x0e10000002000fae */ /* 0x0007e8000c901d48 */
[----:B------:R3:W-:Y:S04]  /*1110*/  @P0 LDGSTS.E.BYPASS.LTC128B.128 [R0+0x11100], [R2.64+0x80], !P4 ;  /* 0x1110008002000fae */ /* 0x0007e8000e101d48 */
[----:B------:R3:W-:Y:S04]  /*1120*/  @P0 LDGSTS.E.BYPASS.LTC128B.128 [R0+0x14100], [R2.64+0x100], !P3 ;  /* 0x1410010002000fae */ /* 0x0007e8000d901d48 */
[----:B------:R3:W-:Y:S01]  /*1130*/  @P0 LDGSTS.E.BYPASS.LTC128B.128 [R0+0x17100], [R2.64+0x180], !P2 ;  /* 0x1710018002000fae */ /* 0x0007e2000d101d48 */
[----:B------:R-:W-:-:S03]  /*1140*/  LOP3.LUT P0, RZ, R36, 0x2, RZ, 0xc0, !PT ;  /* 0x0000000224ff7812 */ /* 0x000fc6000780c0ff */
[----:B------:R-:W0:Y:S01]  /*1150*/  LDGDEPBAR ;  /* 0x00000000000079af */ /* 0x000e220000000000 */
[----:B--2---:R-:W-:Y:S02]  /*1160*/  IMAD.SHL.U32 R5, R11, 0x40, RZ ;  /* 0x000000400b057824 */ /* 0x004fe400078e00ff */
[----:B------:R-:W-:-:S03]  /*1170*/  IMAD.MOV.U32 R4, RZ, RZ, 0x10 ;  /* 0x00000010ff047424 */ /* 0x000fc600078e00ff */
[----:B------:R-:W-:Y:S02]  /*1180*/  LOP3.LUT R5, R8, 0xfffffe00, R5, 0xf8, !PT ;  /* 0xfffffe0008057812 */ /* 0x000fe400078ef805 */
[----:B------:R-:W-:Y:S02]  /*1190*/  SEL R4, R4, 0xfffffff0, !P5 ;  /* 0xfffffff004047807 */ /* 0x000fe40006800000 */
[----:B------:R-:W-:Y:S01]  /*11a0*/  ISETP.GE.AND P5, PT, R132, 0x1, PT ;  /* 0x000000018400780c */ /* 0x000fe20003fa6270 */
[----:B---3--:R-:W-:Y:S01]  /*11b0*/  IMAD R0, R9, 0x200, R7 ;  /* 0x0000020009007824 */ /* 0x008fe200078e0207 */
[----:B------:R-:W-:Y:S01]  /*11c0*/  SHF.R.S32.HI R3, RZ, 0x5, R23 ;  /* 0x00000005ff037819 */ /* 0x000fe20000011417 */
[----:B------:R-:W-:Y:S01]  /*11d0*/  IMAD R2, R25, c[0x0][0x208], RZ ;  /* 0x0000820019027a24 */ /* 0x000fe200078e02ff */
[----:B------:R-:W-:-:S04]  /*11e0*/  DEPBAR.LE SB0, 0x1 ;  /* 0x000080400000791a */ /* 0x000fc80000000000 */
[----:B------:R-:W-:Y:S01]  /*11f0*/  IMAD.SHL.U32 R216, R0, 0x2, RZ ;  /* 0x0000000200d87824 */ /* 0x000fe200078e00ff */
[----:B------:R-:W-:-:S04]  /*1200*/  DEPBAR.LE SB0, 0x0 ;  /* 0x000080000000791a */ /* 0x000fc80000000000 */
[----:B------:R-:W-:Y:S01]  /*1210*/  IMAD R17, R20, c[0x0][0x20c], R2 ;  /* 0x0000830014117a24 */ /* 0x000fe200078e0202 */
[C---:B------:R-:W-:Y:S01]  /*1220*/  IADD3 R2, R216.reuse, 0xc100, RZ ;  /* 0x0000c100d8027810 */ /* 0x040fe20007ffe0ff */
[----:B------:R-:W-:Y:S01]  /*1230*/  IMAD R0, R3, 0x400, R5 ;  /* 0x0000040003007824 */ /* 0x000fe200078e0205 */
[----:B------:R-:W-:Y:S01]  /*1240*/  IADD3 R227, R216, 0xc120, RZ ;  /* 0x0000c120d8e37810 */ /* 0x000fe20007ffe0ff */
[----:B------:R-:W-:Y:S01]  /*1250*/  IMAD.WIDE.U32 R6, R20, c[0x0][0x208], R30 ;  /* 0x0000820014067a25 */ /* 0x000fe200078e001e */
[----:B------:R-:W-:Y:S01]  /*1260*/  @P0 IADD3 R227, R2, -0x20, RZ ;  /* 0xffffffe002e30810 */ /* 0x000fe20007ffe0ff */
[----:B------:R-:W-:Y:S01]  /*1270*/  BAR.SYNC.DEFER_BLOCKING 0x0 ;  /* 0x0000000000007b1d */ /* 0x000fe20000010000 */
[C---:B------:R-:W-:Y:S01]  /*1280*/  LEA R224, R0.reuse, 0x18100, 0x1 ;  /* 0x0001810000e07811 */ /* 0x040fe200078e08ff */
[----:B------:R-:W-:Y:S01]  /*1290*/  IMAD.SHL.U32 R8, R0, 0x2, RZ ;  /* 0x0000000200087824 */ /* 0x000fe200078e00ff */
[----:B------:R-:W-:Y:S01]  /*12a0*/  LOP3.LUT P0, RZ, R21, 0x4, RZ, 0xc0, !PT ;  /* 0x0000000415ff7812 */ /* 0x000fe2000780c0ff */
[----:B------:R-:W-:Y:S01]  /*12b0*/  IMAD.IADD R3, R7, 0x1, R17 ;  /* 0x0000000107037824 */ /* 0x000fe200078e0211 */
[C---:B------:R-:W-:Y:S01]  /*12c0*/  IADD3 R250, R227.reuse, 0x800, RZ ;  /* 0x00000800e3fa7810 */ /* 0x040fe20007ffe0ff */
[----:B------:R-:W-:Y:S01]  /*12d0*/  IMAD R0, R28, c[0x0][0x210], RZ ;  /* 0x000084001c007a24 */ /* 0x000fe200078e02ff */
[----:B------:R-:W-:Y:S01]  /*12e0*/  IADD3 R249, R227, 0x1000, RZ ;  /* 0x00001000e3f97810 */ /* 0x000fe20007ffe0ff */
[----:B------:R-:W-:Y:S01]  /*12f0*/  IMAD.MOV.U32 R2, RZ, RZ, R6 ;  /* 0x000000ffff027224 */ /* 0x000fe200078e0006 */
[----:B------:R-:W-:Y:S01]  /*1300*/  LOP3.LUT R6, R23, 0xffffffe0, RZ, 0xc0, !PT ;  /* 0xffffffe017067812 */ /* 0x000fe200078ec0ff */
[----:B------:R-:W-:Y:S01]  /*1310*/  IMAD R0, R27, c[0x0][0x214], R0 ;  /* 0x000085001b007a24 */ /* 0x000fe200078e0200 */
[----:B------:R-:W-:Y:S01]  /*1320*/  IADD3 R248, R227, 0x1800, RZ ;  /* 0x00001800e3f87810 */ /* 0x000fe20007ffe0ff */
[----:B------:R-:W-:Y:S01]  /*1330*/  IMAD.WIDE.U32 R2, R27, c[0x0][0x210], R2 ;  /* 0x000084001b027a25 */ /* 0x000fe200078e0002 */
[----:B------:R-:W-:-:S02]  /*1340*/  IADD3 R247, R227, 0x2000, RZ ;  /* 0x00002000e3f77810 */ /* 0x000fc40007ffe0ff */
[----:B------:R-:W-:Y:S01]  /*1350*/  IADD3 R246, R227, 0x2800, RZ ;  /* 0x00002800e3f67810 */ /* 0x000fe20007ffe0ff */
[----:B------:R-:W-:Y:S02]  /*1360*/  IMAD.IADD R3, R3, 0x1, R0 ;  /* 0x0000000103037824 */ /* 0x000fe400078e0200 */
[----:B------:R-:W-:Y:S02]  /*1370*/  IMAD R0, R19, c[0x0][0x218], RZ ;  /* 0x0000860013007a24 */ /* 0x000fe400078e02ff */
[----:B------:R-:W-:Y:S02]  /*1380*/  IMAD.IADD R121, R26, 0x1, -R6 ;  /* 0x000000011a797824 */ /* 0x000fe400078e0a06 */
[C---:B------:R-:W-:Y:S02]  /*1390*/  IMAD R6, R18.reuse, c[0x0][0x21c], R0 ;  /* 0x0000870012067a24 */ /* 0x040fe400078e0200 */
[----:B------:R-:W-:Y:S01]  /*13a0*/  IMAD.WIDE.U32 R30, R18, c[0x0][0x218], R2 ;  /* 0x00008600121e7a25 */ /* 0x000fe200078e0002 */
[----:B------:R-:W2:Y:S03]  /*13b0*/  LDSM.16.M88.4 R8, [R8+0x18100] ;  /* 0x018100000808783b */ /* 0x000ea60000000200 */
[----:B------:R-:W-:Y:S01]  /*13c0*/  IMAD.IADD R39, R31, 0x1, R6 ;  /* 0x000000011f277824 */ /* 0x000fe200078e0206 */
[----:B------:R1:W-:Y:S01]  /*13d0*/  STL.64 [R1+0x40], R30 ;  /* 0x0000401e01007387 */ /* 0x0003e20000100a00 */
[----:B------:R-:W-:-:S02]  /*13e0*/  IMAD R223, R4, 0x2, R224 ;  /* 0x0000000204df7824 */ /* 0x000fc400078e02e0 */
[----:B------:R-:W-:Y:S01]  /*13f0*/  IMAD.MOV.U32 R7, RZ, RZ, 0x20 ;  /* 0x00000020ff077424 */ /* 0x000fe200078e00ff */
[----:B------:R1:W-:Y:S04]  /*1400*/  STL [R1+0x14], R39 ;  /* 0x0000142701007387 */ /* 0x0003e80000100800 */
[----:B------:R1:W3:Y:S01]  /*1410*/  LDSM.16.M88.4 R32, [R216+0xc100] ;  /* 0x00c10000d820783b */ /* 0x0002e20000000200 */
[----:B------:R-:W-:-:S03]  /*1420*/  SEL R0, R7, 0xffffffe0, !P0 ;  /* 0xffffffe007007807 */ /* 0x000fc60004000000 */
[----:B------:R1:W4:Y:S04]  /*1430*/  LDSM.16.M88.4 R40, [R216+0xc900] ;  /* 0x00c90000d828783b */ /* 0x0003280000000200 */
[----:B------:R1:W1:Y:S04]  /*1440*/  LDSM.16.M88.4 R44, [R216+0xd100] ;  /* 0x00d10000d82c783b */ /* 0x0002680000000200 */
[----:B------:R1:W1:Y:S04]  /*1450*/  LDSM.16.M88.4 R52, [R216+0xd900] ;  /* 0x00d90000d834783b */ /* 0x0002680000000200 */
[----:B------:R1:W1:Y:S04]  /*1460*/  LDSM.16.M88.4 R60, [R216+0xe100] ;  /* 0x00e10000d83c783b */ /* 0x0002680000000200 */
[----:B------:R1:W1:Y:S04]  /*1470*/  LDSM.16.M88.4 R76, [R216+0xe900] ;  /* 0x00e90000d84c783b */ /* 0x0002680000000200 */
[----:B------:R1:W1:Y:S04]  /*1480*/  LDSM.16.M88.4 R12, [R223] ;  /* 0x00000000df0c783b */ /* 0x0002680000000200 */
[----:B------:R1:W1:Y:S04]  /*1490*/  LDSM.16.M88.4 R80, [R227] ;  /* 0x00000000e350783b */ /* 0x0002680000000200 */
[----:B------:R1:W1:Y:S04]  /*14a0*/  LDSM.16.M88.4 R84, [R227+0x800] ;  /* 0x00080000e354783b */ /* 0x0002680000000200 */
[----:B------:R1:W1:Y:S04]  /*14b0*/  LDSM.16.M88.4 R88, [R227+0x1000] ;  /* 0x00100000e358783b */ /* 0x0002680000000200 */
[----:B------:R1:W1:Y:S04]  /*14c0*/  LDSM.16.M88.4 R96, [R227+0x1800] ;  /* 0x00180000e360783b */ /* 0x0002680000000200 */
[----:B------:R1:W1:Y:S04]  /*14d0*/  LDSM.16.M88.4 R100, [R227+0x2000] ;  /* 0x00200000e364783b */ /* 0x0002680000000200 */
[----:B------:R1:W1:Y:S01]  /*14e0*/  LDSM.16.M88.4 R104, [R227+0x2800] ;  /* 0x00280000e368783b */ /* 0x0002620000000200 */
[----:B------:R-:W-:Y:S05]  /*14f0*/  @!P5 BRA `(.L_x_682) ;  /* 0x000004100000d947 */ /* 0x000fea0003800000 */
[----:B--234-:R-:W-:Y:S01]  /*1500*/  IMAD R2, R24, c[0x0][0x208], RZ ;  /* 0x0000820018027a24 */ /* 0x01cfe200078e02ff */
[----:B------:R-:W-:Y:S01]  /*1510*/  SEL R17, RZ, 0x1, P1 ;  /* 0x00000001ff117807 */ /* 0x000fe20000800000 */
[----:B------:R-:W-:Y:S01]  /*1520*/  IMAD.WIDE.U32 R6, R22, c[0x0][0x208], RZ ;  /* 0x0000820016067a25 */ /* 0x000fe200078e00ff */
[----:B------:R-:W-:-:S02]  /*1530*/  P2R R25, PR, RZ, 0x10 ;  /* 0x00000010ff197803 */ /* 0x000fc40000000000 */
[----:B------:R-:W-:Y:S01]  /*1540*/  ISETP.LT.OR P6, PT, R16, 0x1, P1 ;  /* 0x000000011000780c */ /* 0x000fe20000fc1670 */
[----:B------:R-:W-:Y:S02]  /*1550*/  IMAD R2, R22, c[0x0][0x20c], R2 ;  /* 0x0000830016027a24 */ /* 0x000fe400078e0202 */
[----:B------:R-:W-:Y:S02]  /*1560*/  IMAD.MOV.U32 R18, RZ, RZ, R38 ;  /* 0x000000ffff127224 */ /* 0x000fe400078e0026 */
[----:B------:R-:W-:Y:S02]  /*1570*/  IMAD.MOV.U32 R19, RZ, RZ, R39 ;  /* 0x000000ffff137224 */ /* 0x000fe400078e0027 */
[----:B------:R-:W-:Y:S02]  /*1580*/  IMAD.IADD R2, R7, 0x1, R2 ;  /* 0x0000000107027824 */ /* 0x000fe400078e0202 */
[----:B------:R-:W-:Y:S02]  /*1590*/  IMAD.MOV.U32 R18, RZ, RZ, R30 ;  /* 0x000000ffff127224 */ /* 0x000fe400078e001e */
[----:B------:R-:W-:-:S02]  /*15a0*/  IMAD R3, R2, 0x60, RZ ;  /* 0x0000006002037824 */ /* 0x000fc400078e02ff */
[----:B------:R-:W-:Y:S01]  /*15b0*/  IMAD.WIDE.U32 R6, R6, 0x60, R18 ;  /* 0x0000006006067825 */ /* 0x000fe200078e0012 */
[----:B------:R2:W-:Y:S03]  /*15c0*/  STL.64 [R1+0x10], R18 ;  /* 0x0000101201007387 */ /* 0x0005e60000100a00 */
[----:B------:R-:W-:Y:S01]  /*15d0*/  IMAD.IADD R3, R7, 0x1, R3 ;  /* 0x0000000107037824 */ /* 0x000fe200078e0203 */
[C---:B------:R-:W-:Y:S01]  /*15e0*/  LEA R2, P0, R6.reuse, c[0x0][0x1f8], 0x1 ;  /* 0x00007e0006027a11 */ /* 0x040fe200078008ff */
[C---:B------:R-:W-:Y:S01]  /*15f0*/  IMAD R24, R37.reuse, c[0x0][0x20c], RZ ;  /* 0x0000830025187a24 */ /* 0x040fe200078e02ff */
[----:B------:R-:W-:Y:S01]  /*1600*/  SEL R7, RZ, 0x2, P4 ;  /* 0x00000002ff077807 */ /* 0x000fe20002000000 */
[----:B------:R-:W-:Y:S01]  /*1610*/  IMAD.WIDE.U32 R26, R37, c[0x0][0x208], RZ ;  /* 0x00008200251a7a25 */ /* 0x000fe200078e00ff */
[----:B------:R-:W-:Y:S02]  /*1620*/  LEA.HI.X R3, R6, c[0x0][0x1fc], R3, 0x1, P0 ;  /* 0x00007f0006037a11 */ /* 0x000fe400000f0c03 */
[----:B------:R-:W-:Y:S01]  /*1630*/  SEL R6, RZ, 0x4, P3 ;  /* 0x00000004ff067807 */ /* 0x000fe20001800000 */
[----:B------:R-:W-:Y:S01]  /*1640*/  IMAD.IADD R24, R27, 0x1, R24 ;  /* 0x000000011b187824 */ /* 0x000fe200078e0218 */
[----:B------:R-:W-:-:S02]  /*1650*/  IADD3 R22, P5, P0, R26, 0x80, R2 ;  /* 0x000000801a167810 */ /* 0x000fc400078be002 */
[----:B------:R-:W-:Y:S01]  /*1660*/  IADD3 R7, R6, R7, R17 ;  /* 0x0000000706077210 */ /* 0x000fe20007ffe011 */
[----:B------:R-:W-:Y:S01]  /*1670*/  IMAD.SHL.U32 R17, R128, 0x2, RZ ;  /* 0x0000000280117824 */ /* 0x000fe200078e00ff */
[----:B------:R-:W-:Y:S02]  /*1680*/  SEL R6, RZ, 0x8, P2 ;  /* 0x00000008ff067807 */ /* 0x000fe40001000000 */
[--C-:B------:R-:W-:Y:S02]  /*1690*/  IADD3.X R23, R24, RZ, R3.reuse, P5, P0 ;  /* 0x000000ff18177210 */ /* 0x100fe40002fe0403 */
[----:B------:R-:W-:Y:S01]  /*16a0*/  IADD3 R20, P5, P0, R26, 0x100, R2 ;  /* 0x000001001a147810 */ /* 0x000fe200078be002 */
[----:B------:R-:W-:Y:S01]  /*16b0*/  IMAD.IADD R6, R7, 0x1, R6 ;  /* 0x0000000107067824 */ /* 0x000fe200078e0206 */
[----:B------:R-:W-:Y:S01]  /*16c0*/  @!PT LDS RZ, [RZ] ;  /* 0x00000000fffff984 */ /* 0x000fe20000000800 */
[----:B------:R-:W-:Y:S01]  /*16d0*/  @!PT LDS RZ, [RZ] ;  /* 0x00000000fffff984 */ /* 0x000fe20000000800 */
[----:B------:R-:W-:Y:S01]  /*16e0*/  @!PT LDS RZ, [RZ] ;  /* 0x00000000fffff984 */ /* 0x000fe20000000800 */
[----:B------:R3:W-:Y:S02]  /*16f0*/  LDGSTS.E.BYPASS.LTC128B.128 [R17+0x100], [R2.64], !P6 ;  /* 0x0010000002117fae */ /* 0x0007e4000f101d48 */
[----:B------:R-:W-:-:S02]  /*1700*/  IADD3.X R21, R24, RZ, R3, P5, P0 ;  /* 0x000000ff18157210 */ /* 0x000fc40002fe0403 */
[----:B------:R-:W-:Y:S02]  /*1710*/  LOP3.LUT P4, RZ, R6, 0x2, RZ, 0xc0, !PT ;  /* 0x0000000206ff7812 */ /* 0x000fe4000788c0ff */
[----:B--2---:R-:W-:Y:S02]  /*1720*/  IADD3 R18, P5, P0, R26, 0x180, R2 ;  /* 0x000001801a127810 */ /* 0x004fe400078be002 */
[----:B------:R-:W-:Y:S02]  /*1730*/  LOP3.LUT P6, RZ, R6, 0x8, RZ, 0xc0, !PT ;  /* 0x0000000806ff7812 */ /* 0x000fe400078cc0ff */
[----:B------:R-:W-:Y:S02]  /*1740*/  IADD3.X R19, R24, RZ, R3, P5, P0 ;  /* 0x000000ff18137210 */ /* 0x000fe40002fe0403 */
[----:B------:R-:W-:Y:S02]  /*1750*/  ISETP.LT.OR P0, PT, R16, 0x1, !P4 ;  /* 0x000000011000780c */ /* 0x000fe40006701670 */
[----:B------:R-:W-:-:S11]  /*1760*/  LOP3.LUT P5, RZ, R6, 0x4, RZ, 0xc0, !PT ;  /* 0x0000000406ff7812 */ /* 0x000fd600078ac0ff */
[----:B------:R3:W-:Y:S01]  /*1770*/  LDGSTS.E.BYPASS.LTC128B.128 [R17+0x3100], [R2.64+0x80], !P0 ;  /* 0x0310008002117fae */ /* 0x0007e2000c101d48 */
[----:B------:R-:W-:-:S13]  /*1780*/  ISETP.LT.OR P0, PT, R16, 0x1, !P5 ;  /* 0x000000011000780c */ /* 0x000fda0006f01670 */
[----:B------:R3:W-:Y:S01]  /*1790*/  LDGSTS.E.BYPASS.LTC128B.128 [R17+0x6100], [R2.64+0x100], !P0 ;  /* 0x0610010002117fae */ /* 0x0007e2000c101d48 */
[----:B------:R-:W-:-:S13]  /*17a0*/  ISETP.LT.OR P0, PT, R16, 0x1, !P6 ;  /* 0x000000011000780c */ /* 0x000fda0007701670 */
[----:B------:R3:W-:Y:S01]  /*17b0*/  LDGSTS.E.BYPASS.LTC128B.128 [R17+0x9100], [R2.64+0x180], !P0 ;  /* 0x0910018002117fae */ /* 0x0007e2000c101d48 */
[----:B------:R-:W-:-:S05]  /*17c0*/  IADD3 R6, P0, R2, R26, RZ ;  /* 0x0000001a02067210 */ /* 0x000fca0007f1e0ff */
[----:B------:R-:W-:Y:S01]  /*17d0*/  IMAD.X R7, R24, 0x1, R3, P0 ;  /* 0x0000000118077824 */ /* 0x000fe200000e0603 */
[----:B---3--:R-:W-:-:S05]  /*17e0*/  IADD3 R2, P0, R6, R26, RZ ;  /* 0x0000001a06027210 */ /* 0x008fca0007f1e0ff */
[----:B------:R-:W-:Y:S01]  /*17f0*/  IMAD.X R3, R7, 0x1, R24, P0 ;  /* 0x0000000107037824 */ /* 0x000fe200000e0618 */
[----:B------:R-:W-:-:S13]  /*1800*/  ISETP.LT.OR P0, PT, R16, 0x21, P1 ;  /* 0x000000211000780c */ /* 0x000fda0000f01670 */
[----:B------:R2:W-:Y:S01]  /*1810*/  LDGSTS.E.BYPASS.LTC128B.128 [R17+0x1100], [R6.64], !P0 ;  /* 0x0110000006117fae */ /* 0x0005e2000c101d48 */
[C---:B------:R-:W-:Y:S02]  /*1820*/  ISETP.LT.OR P0, PT, R16.reuse, 0x21, !P4 ;  /* 0x000000211000780c */ /* 0x040fe40006701670 */
[----:B------:R-:W-:-:S11]  /*1830*/  ISETP.LT.OR P4, PT, R16, 0x41, !P4 ;  /* 0x000000411000780c */ /* 0x000fd60006781670 */
[----:B------:R2:W-:Y:S01]  /*1840*/  LDGSTS.E.BYPASS.LTC128B.128 [R17+0x4100], [R22.64], !P0 ;  /* 0x0410000016117fae */ /* 0x0005e2000c101d48 */
[C---:B------:R-:W-:Y:S02]  /*1850*/  ISETP.LT.OR P0, PT, R16.reuse, 0x21, !P5 ;  /* 0x000000211000780c */ /* 0x040fe40006f01670 */
[----:B------:R-:W-:-:S11]  /*1860*/  ISETP.LT.OR P5, PT, R16, 0x41, !P5 ;  /* 0x000000411000780c */ /* 0x000fd60006fa1670 */
[----:B------:R2:W-:Y:S01]  /*1870*/  LDGSTS.E.BYPASS.LTC128B.128 [R17+0x7100], [R20.64], !P0 ;  /* 0x0710000014117fae */ /* 0x0005e2000c101d48 */
[----:B------:R-:W-:-:S13]  /*1880*/  ISETP.LT.OR P0, PT, R16, 0x21, !P6 ;  /* 0x000000211000780c */ /* 0x000fda0007701670 */
[----:B------:R2:W-:Y:S01]  /*1890*/  LDGSTS.E.BYPASS.LTC128B.128 [R17+0xa100], [R18.64], !P0 ;  /* 0x0a10000012117fae */ /* 0x0005e2000c101d48 */
[----:B------:R-:W-:-:S13]  /*18a0*/  ISETP.LT.OR P0, PT, R16, 0x41, P1 ;  /* 0x000000411000780c */ /* 0x000fda0000f01670 */
[----:B------:R2:W-:Y:S01]  /*18b0*/  LDGSTS.E.BYPASS.LTC128B.128 [R17+0x2100], [R2.64], !P0 ;  /* 0x0210000002117fae */ /* 0x0005e2000c101d48 */
[----:B------:R-:W-:-:S03]  /*18c0*/  ISETP.LT.OR P0, PT, R16, 0x41, !P6 ;  /* 0x000000411000780c */ /* 0x000fc60007701670 */
[----:B------:R2:W-:Y:S01]  /*18d0*/  LDGSTS.E.BYPASS.LTC128B.128 [R17+0x5100], [R2.64+0x80], !P4 ;  /* 0x0510008002117fae */ /* 0x0005e2000e101d48 */
[----:B------:R-:W-:-:S03]  /*18e0*/  ISETP.NE.AND P4, PT, R25, RZ, PT ;  /* 0x000000ff1900720c */ /* 0x000fc60003f85270 */
[----:B------:R2:W-:Y:S06]  /*18f0*/  LDGSTS.E.BYPASS.LTC128B.128 [R17+0x8100], [R2.64+0x100], !P5 ;  /* 0x0810010002117fae */ /* 0x0005ec000e901d48 */
[----:B------:R2:W-:Y:S04]  /*1900*/  LDGSTS.E.BYPASS.LTC128B.128 [R17+0xb100], [R2.64+0x180], !P0 ;  /* 0x0b10018002117fae */ /* 0x0005e8000c101d48 */
.L_x_682:
[C---:B-1234-:R-:W-:Y:S01]  /*1910*/  HMMA.16816.F32 R28, R8.reuse, R32, RZ ;  /* 0x00000020081c723c */ /* 0x05efe200000018ff */
[----:B------:R-:W-:Y:S01]  /*1920*/  LOP3.LUT P0, RZ, R36, 0x4, RZ, 0xc0, !PT ;  /* 0x0000000424ff7812 */ /* 0x000fe2000780c0ff */
[----:B------:R-:W-:Y:S01]  /*1930*/  LDSM.16.M88.4 R112, [R216+0x10900] ;  /* 0x01090000d870783b */ /* 0x000fe20000000200 */
[C---:B------:R-:W-:Y:S02]  /*1940*/  LEA R226, R0.reuse, R224, 0x1 ;  /* 0x000000e000e27211 */ /* 0x040fe400078e08ff */
[----:B------:R-:W-:Y:S01]  /*1950*/  SEL R2, R37, 0xffffffc0, !P0 ;  /* 0xffffffc025027807 */ /* 0x000fe20004000000 */
[----:B------:R-:W-:Y:S01]  /*1960*/  LDSM.16.M88.4 R116, [R227+0x3000] ;  /* 0x00300000e374783b */ /* 0x000fe20000000200 */
[----:B------:R-:W-:Y:S01]  /*1970*/  LEA R225, R0, R223, 0x1 ;  /* 0x000000df00e17211 */ /* 0x000fe200078e08ff */
[----:B------:R-:W-:Y:S01]  /*1980*/  HMMA.16816.F32 R24, R8, R34, RZ ;  /* 0x000000220818723c */ /* 0x000fe200000018ff */
[-C--:B------:R-:W-:Y:S01]  /*1990*/  IADD3 R222, R216, R2.reuse, RZ ;  /* 0x00000002d8de7210 */ /* 0x080fe20007ffe0ff */
[----:B------:R-:W0:Y:S01]  /*19a0*/  LDGDEPBAR ;  /* 0x00000000000079af */ /* 0x000e220000000000 */
[----:B------:R-:W-:-:S02]  /*19b0*/  IADD3 R221, R227, R2, RZ ;  /* 0x00000002e3dd7210 */ /* 0x000fc40007ffe0ff */
[----:B------:R-:W-:Y:S01]  /*19c0*/  ISETP.GE.AND P5, PT, R132, 0x61, PT ;  /* 0x000000618400780c */ /* 0x000fe20003fa6270 */
[----:B------:R-:W-:Y:S01]  /*19d0*/  LDSM.16.M88.4 R36, [R222+0xc100] ;  /* 0x00c10000de24783b */ /* 0x000fe20000000200 */
[C---:B------:R-:W-:Y:S01]  /*19e0*/  IADD3 R245, R227.reuse, 0x3000, RZ ;  /* 0x00003000e3f57810 */ /* 0x040fe20007ffe0ff */
[C---:B------:R-:W-:Y:S01]  /*19f0*/  HMMA.16816.F32 R32, R8.reuse, R44, RZ ;  /* 0x0000002c0820723c */ /* 0x040fe200000018ff */
[C---:B------:R-:W-:Y:S01]  /*1a00*/  IADD3 R244, R227.reuse, 0x3800, RZ ;  /* 0x00003800e3f47810 */ /* 0x040fe20007ffe0ff */
[----:B------:R-:W-:Y:S01]  /*1a10*/  LDSM.16.M88.4 R92, [R222+0xe100] ;  /* 0x00e10000de5c783b */ /* 0x000fe20000000200 */
[C---:B------:R-:W-:Y:S02]  /*1a20*/  IADD3 R243, R227.reuse, 0x4000, RZ ;  /* 0x00004000e3f37810 */ /* 0x040fe40007ffe0ff */
[C---:B------:R-:W-:Y:S01]  /*1a30*/  IADD3 R242, R227.reuse, 0x4800, RZ ;  /* 0x00004800e3f27810 */ /* 0x040fe20007ffe0ff */
[----:B------:R-:W-:Y:S01]  /*1a40*/  LDSM.16.M88.4 R108, [R221+0x800] ;  /* 0x00080000dd6c783b */ /* 0x000fe20000000200 */
[C---:B------:R-:W-:Y:S01]  /*1a50*/  IADD3 R241, R227.reuse, 0x5000, RZ ;  /* 0x00005000e3f17810 */ /* 0x040fe20007ffe0ff */
[----:B------:R-:W-:Y:S01]  /*1a60*/  HMMA.16816.F32 R20, R8, R40, RZ ;  /* 0x000000280814723c */ /* 0x000fe200000018ff */
[----:B------:R-:W-:-:S02]  /*1a70*/  IADD3 R240, R227, 0x5800, RZ ;  /* 0x00005800e3f07810 */ /* 0x000fc40007ffe0ff */
[C---:B------:R-:W-:Y:S02]  /*1a80*/  IADD3 R239, R227.reuse, 0x6000, RZ ;  /* 0x00006000e3ef7810 */ /* 0x040fe40007ffe0ff */
[C---:B------:R-:W-:Y:S02]  /*1a90*/  IADD3 R238, R227.reuse, 0x6800, RZ ;  /* 0x00006800e3ee7810 */ /* 0x040fe40007ffe0ff */
[C---:B------:R-:W-:Y:S01]  /*1aa0*/  IADD3 R237, R227.reuse, 0x7000, RZ ;  /* 0x00007000e3ed7810 */ /* 0x040fe20007ffe0ff */
[----:B------:R-:W-:Y:S01]  /*1ab0*/  HMMA.16816.F32 R16, R8, R42, RZ ;  /* 0x0000002a0810723c */ /* 0x000fe200000018ff */
[C---:B------:R-:W-:Y:S02]  /*1ac0*/  IADD3 R236, R227.reuse, 0x7800, RZ ;  /* 0x00007800e3ec7810 */ /* 0x040fe40007ffe0ff */
[C---:B------:R-:W-:Y:S02]  /*1ad0*/  IADD3 R235, R227.reuse, 0x8000, RZ ;  /* 0x00008000e3eb7810 */ /* 0x040fe40007ffe0ff */
[----:B------:R-:W-:-:S02]  /*1ae0*/  IADD3 R234, R227, 0x8800, RZ ;  /* 0x00008800e3ea7810 */ /* 0x000fc40007ffe0ff */
[C---:B------:R-:W-:Y:S01]  /*1af0*/  IADD3 R233, R227.reuse, 0x9000, RZ ;  /* 0x00009000e3e97810 */ /* 0x040fe20007ffe0ff */
[C---:B------:R-:W-:Y:S01]  /*1b00*/  HMMA.16816.F32 R40, R8.reuse, R46, RZ ;  /* 0x0000002e0828723c */ /* 0x040fe200000018ff */
[C---:B------:R-:W-:Y:S02]  /*1b10*/  IADD3 R232, R227.reuse, 0x9800, RZ ;  /* 0x00009800e3e87810 */ /* 0x040fe40007ffe0ff */
[C---:B------:R-:W-:Y:S02]  /*1b20*/  IADD3 R231, R227.reuse, 0xa000, RZ ;  /* 0x0000a000e3e77810 */ /* 0x040fe40007ffe0ff */
[C---:B------:R-:W-:Y:S02]  /*1b30*/  IADD3 R230, R227.reuse, 0xa800, RZ ;  /* 0x0000a800e3e67810 */ /* 0x040fe40007ffe0ff */
[C---:B------:R-:W-:Y:S01]  /*1b40*/  IADD3 R229, R227.reuse, 0xb000, RZ ;  /* 0x0000b000e3e57810 */ /* 0x040fe20007ffe0ff */
[----:B------:R-:W-:Y:S01]  /*1b50*/  HMMA.16816.F32 R48, R8, R52, RZ ;  /* 0x000000340830723c */ /* 0x000fe200000018ff */
[----:B------:R-:W-:-:S07]  /*1b60*/  IADD3 R228, R227, 0xb800, RZ ;  /* 0x0000b800e3e47810 */ /* 0x000fce0007ffe0ff */
[----:B------:R-:W-:Y:S01]  /*1b70*/  HMMA.16816.F32 R68, R12, R80, R28 ;  /* 0x000000500c44723c */ /* 0x000fe2000000181c */
[----:B------:R-:W-:Y:S07]  /*1b80*/  LDSM.16.M88.4 R28, [R222+0xd100] ;  /* 0x00d10000de1c783b */ /* 0x000fee0000000200 */
[C---:B------:R-:W-:Y:S08]  /*1b90*/  HMMA.16816.F32 R52, R8.reuse, R54, RZ ;  /* 0x000000360834723c */ /* 0x040ff000000018ff */
[C---:B------:R-:W-:Y:S08]  /*1ba0*/  HMMA.16816.F32 R56, R8.reuse, R60, RZ ;  /* 0x0000003c0838723c */ /* 0x040ff000000018ff */
[----:B------:R-:W-:Y:S08]  /*1bb0*/  HMMA.16816.F32 R64, R8, R76, RZ ;  /* 0x0000004c0840723c */ /* 0x000ff000000018ff */
[----:B------:R-:W-:Y:S08]  /*1bc0*/  HMMA.16816.F32 R80, R12, R82, R24 ;  /* 0x000000520c50723c */ /* 0x000ff00000001818 */
[C---:B------:R-:W-:Y:S08]  /*1bd0*/  HMMA.16816.F32 R60, R8.reuse, R62, RZ ;  /* 0x0000003e083c723c */ /* 0x040ff000000018ff */
[----:B------:R-:W-:Y:S01]  /*1be0*/  HMMA.16816.F32 R76, R8, R78, RZ ;  /* 0x0000004e084c723c */ /* 0x000fe200000018ff */
[----:B------:R-:W1:Y:S07]  /*1bf0*/  LDSM.16.M88.4 R8, [R226] ;  /* 0x00000000e208783b */ /* 0x000e6e0000000200 */
[C---:B------:R-:W-:Y:S01]  /*1c00*/  HMMA.16816.F32 R24, R12.reuse, R88, R32 ;  /* 0x000000580c18723c */ /* 0x040fe20000001820 */
[----:B------:R-:W2:Y:S07]  /*1c10*/  LDSM.16.M88.4 R32, [R222+0xc900] ;  /* 0x00c90000de20783b */ /* 0x000eae0000000200 */
[C---:B------:R-:W-:Y:S08]  /*1c20*/  HMMA.16816.F32 R72, R12.reuse, R84, R20 ;  /* 0x000000540c48723c */ /* 0x040ff00000001814 */
[C---:B------:R-:W-:Y:S01]  /*1c30*/  HMMA.16816.F32 R44, R12.reuse, R86, R16 ;  /* 0x000000560c2c723c */ /* 0x040fe20000001810 */
[----:B------:R-:W3:Y:S04]  /*1c40*/  LDSM.16.M88.4 R84, [R222+0xd900] ;  /* 0x00d90000de54783b */ /* 0x000ee80000000200 */
[----:B------:R-:W-:Y:S03]  /*1c50*/  LDSM.16.M88.4 R16, [R225] ;  /* 0x00000000e110783b */ /* 0x000fe60000000200 */
[C---:B------:R-:W-:Y:S01]  /*1c60*/  HMMA.16816.F32 R20, R12.reuse, R90, R40 ;  /* 0x0000005a0c14723c */ /* 0x040fe20000001828 */
[----:B------:R-:W4:Y:S07]  /*1c70*/  LDSM.16.M88.4 R88, [R222+0xe900] ;  /* 0x00e90000de58783b */ /* 0x000f2e0000000200 */
[C---:B------:R-:W-:Y:S08]  /*1c80*/  HMMA.16816.F32 R40, R12.reuse, R96, R48 ;  /* 0x000000600c28723c */ /* 0x040ff00000001830 */
[C---:B------:R-:W-:Y:S08]  /*1c90*/  HMMA.16816.F32 R48, R12.reuse, R98, R52 ;  /* 0x000000620c30723c */ /* 0x040ff00000001834 */
[C---:B------:R-:W-:Y:S08]  /*1ca0*/  HMMA.16816.F32 R52, R12.reuse, R100, R56 ;  /* 0x000000640c34723c */ /* 0x040ff00000001838 */
[C---:B------:R-:W-:Y:S01]  /*1cb0*/  HMMA.16816.F32 R56, R12.reuse, R102, R60 ;  /* 0x000000660c38723c */ /* 0x040fe2000000183c */
[----:B------:R-:W5:Y:S07]  /*1cc0*/  LDSM.16.M88.4 R100, [R221] ;  /* 0x00000000dd64783b */ /* 0x000f6e0000000200 */
[C---:B------:R-:W-:Y:S08]  /*1cd0*/  HMMA.16816.F32 R64, R12.reuse, R104, R64 ;  /* 0x000000680c40723c */ /* 0x040ff00000001840 */
[----:B------:R-:W-:Y:S01]  /*1ce0*/  HMMA.16816.F32 R60, R12, R106, R76 ;  /* 0x0000006a0c3c723c */ /* 0x000fe2000000184c */
[----:B------:R-:W-:Y:S07]  /*1cf0*/  LDSM.16.M88.4 R104, [R216+0x10100] ;  /* 0x01010000d868783b */ /* 0x000fee0000000200 */
[C---:B-1----:R-:W-:Y:S08]  /*1d00*/  HMMA.16816.F32 R68, R8.reuse, R36, R68 ;  /* 0x000000240844723c */ /* 0x042ff00000001844 */
[C---:B------:R-:W-:Y:S01]  /*1d10*/  HMMA.16816.F32 R80, R8.reuse, R38, R80 ;  /* 0x000000260850723c */ /* 0x040fe20000001850 */
[----:B------:R-:W1:Y:S07]  /*1d20*/  LDSM.16.M88.4 R36, [R221+0x1000] ;  /* 0x00100000dd24783b */ /* 0x000e6e0000000200 */
[C---:B--2---:R-:W-:Y:S08]  /*1d30*/  HMMA.16816.F32 R12, R8.reuse, R32, R72 ;  /* 0x00000020080c723c */ /* 0x044ff00000001848 */
[C---:B------:R-:W-:Y:S01]  /*1d40*/  HMMA.16816.F32 R72, R8.reuse, R34, R44 ;  /* 0x000000220848723c */ /* 0x040fe2000000182c */
[----:B------:R-:W2:Y:S04]  /*1d50*/  LDSM.16.M88.4 R32, [R221+0x1800] ;  /* 0x00180000dd20783b */ /* 0x000ea80000000200 */
[----:B------:R-:W1:Y:S03]  /*1d60*/  LDSM.16.M88.4 R44, [R221+0x2000] ;  /* 0x00200000dd2c783b */ /* 0x000e660000000200 */
[C---:B------:R-:W-:Y:S08]  /*1d70*/  HMMA.16816.F32 R96, R8.reuse, R28, R24 ;  /* 0x0000001c0860723c */ /* 0x040ff00000001818 */
[C---:B------:R-:W-:Y:S08]  /*1d80*/  HMMA.16816.F32 R28, R8.reuse, R30, R20 ;  /* 0x0000001e081c723c */ /* 0x040ff00000001814 */
[C---:B---3--:R-:W-:Y:S08]  /*1d90*/  HMMA.16816.F32 R20, R8.reuse, R86, R48 ;  /* 0x000000560814723c */ /* 0x048ff00000001830 */
[C---:B------:R-:W-:Y:S01]  /*1da0*/  HMMA.16816.F32 R48, R8.reuse, R94, R56 ;  /* 0x0000005e0830723c */ /* 0x040fe20000001838 */
[----:B------:R-:W3:Y:S07]  /*1db0*/  LDSM.16.M88.4 R56, [R221+0x2800] ;  /* 0x00280000dd38783b */ /* 0x000eee0000000200 */
[C---:B------:R-:W-:Y:S08]  /*1dc0*/  HMMA.16816.F32 R24, R8.reuse, R84, R40 ;  /* 0x000000540818723c */ /* 0x040ff00000001828 */
[C---:B------:R-:W-:Y:S08]  /*1dd0*/  HMMA.16816.F32 R40, R8.reuse, R92, R52 ;  /* 0x0000005c0828723c */ /* 0x040ff00000001834 */
[----:B----4-:R-:W-:Y:S08]  /*1de0*/  HMMA.16816.F32 R92, R8, R88, R64 ;  /* 0x00000058085c723c */ /* 0x010ff00000001840 */
[C---:B-----5:R-:W-:Y:S01]  /*1df0*/  HMMA.16816.F32 R64, R16.reuse, R100, R68 ;  /* 0x000000641040723c */ /* 0x060fe20000001844 */
[----:B------:R-:W-:Y:S07]  /*1e00*/  LDSM.16.M88.4 R68, [R216+0xf100] ;  /* 0x00f10000d844783b */ /* 0x000fee0000000200 */
[----:B------:R-:W-:Y:S01]  /*1e10*/  HMMA.16816.F32 R76, R16, R108, R12 ;  /* 0x0000006c104c723c */ /* 0x000fe2000000180c */
[----:B------:R-:W4:Y:S07]  /*1e20*/  LDSM.16.M88.4 R12, [R224+0x4000] ;  /* 0x00400000e00c783b */ /* 0x000f2e0000000200 */
[----:B------:R-:W-:Y:S01]  /*1e30*/  HMMA.16816.F32 R60, R8, R90, R60 ;  /* 0x0000005a083c723c */ /* 0x000fe2000000183c */
[----:B------:R-:W5:Y:S04]  /*1e40*/  LDSM.16.M88.4 R88, [R216+0xf900] ;  /* 0x00f90000d858783b */ /* 0x000f680000000200 */
[----:B------:R-:W-:Y:S03]  /*1e50*/  LDSM.16.M88.4 R8, [R223+0x4000] ;  /* 0x00400000df08783b */ /* 0x000fe60000000200 */
[C---:B------:R-:W-:Y:S01]  /*1e60*/  HMMA.16816.F32 R84, R16.reuse, R110, R72 ;  /* 0x0000006e1054723c */ /* 0x040fe20000001848 */
[----:B------:R-:W-:Y:S07]  /*1e70*/  LDSM.16.M88.4 R108, [R216+0x11100] ;  /* 0x01110000d86c783b */ /* 0x000fee0000000200 */
[C---:B-1----:R-:W-:Y:S08]  /*1e80*/  HMMA.16816.F32 R96, R16.reuse, R36, R96 ;  /* 0x000000241060723c */ /* 0x042ff00000001860 */
[C---:B------:R-:W-:Y:S08]  /*1e90*/  HMMA.16816.F32 R72, R16.reuse, R38, R28 ;  /* 0x000000261048723c */ /* 0x040ff0000000181c */
[C---:B--2---:R-:W-:Y:S08]  /*1ea0*/  HMMA.16816.F32 R52, R16.reuse, R32, R24 ;  /* 0x000000201034723c */ /* 0x044ff00000001818 */
[C---:B------:R-:W-:Y:S08]  /*1eb0*/  HMMA.16816.F32 R36, R16.reuse, R34, R20 ;  /* 0x000000221024723c */ /* 0x040ff00000001814 */
[C---:B------:R-:W-:Y:S08]  /*1ec0*/  HMMA.16816.F32 R80, R16.reuse, R102, R80 ;  /* 0x000000661050723c */ /* 0x040ff00000001850 */
[C---:B------:R-:W-:Y:S01]  /*1ed0*/  HMMA.16816.F32 R32, R16.reuse, R44, R40 ;  /* 0x0000002c1020723c */ /* 0x040fe20000001828 */
[----:B------:R-:W1:Y:S07]  /*1ee0*/  LDSM.16.M88.4 R40, [R216+0x11900] ;  /* 0x01190000d828783b */ /* 0x000e6e0000000200 */
[C---:B---3--:R-:W-:Y:S01]  /*1ef0*/  HMMA.16816.F32 R20, R16.reuse, R58, R60 ;  /* 0x0000003a1014723c */ /* 0x048fe2000000183c */
[----:B------:R-:W2:Y:S07]  /*1f00*/  LDSM.16.M88.4 R60, [R227+0x3800] ;  /* 0x00380000e33c783b */ /* 0x000eae0000000200 */
[C---:B------:R-:W-:Y:S08]  /*1f10*/  HMMA.16816.F32 R24, R16.reuse, R56, R92 ;  /* 0x000000381018723c */ /* 0x040ff0000000185c */
[----:B------:R-:W-:Y:S01]  /*1f20*/  HMMA.16816.F32 R28, R16, R46, R48 ;  /* 0x0000002e101c723c */ /* 0x000fe20000001830 */
[----:B------:R-:W-:Y:S07]  /*1f30*/  LDSM.16.M88.4 R44, [R227+0x5800] ;  /* 0x00580000e32c783b */ /* 0x000fee0000000200 */
[C---:B----4-:R-:W-:Y:S08]  /*1f40*/  HMMA.16816.F32 R16, R12.reuse, R68, R64 ;  /* 0x000000440c10723c */ /* 0x050ff00000001840 */
[C---:B------:R-:W-:Y:S01]  /*1f50*/  HMMA.16816.F32 R56, R12.reuse, R70, R80 ;  /* 0x000000460c38723c */ /* 0x040fe20000001850 */
[----:B------:R-:W3:Y:S04]  /*1f60*/  LDSM.16.M88.4 R68, [R227+0x4000] ;  /* 0x00400000e344783b */ /* 0x000ee80000000200 */
[----:B------:R-:W4:Y:S03]  /*1f70*/  LDSM.16.M88.4 R80, [R227+0x4800] ;  /* 0x00480000e350783b */ /* 0x000f260000000200 */
[C---:B-----5:R-:W-:Y:S08]  /*1f80*/  HMMA.16816.F32 R64, R12.reuse, R88, R76 ;  /* 0x000000580c40723c */ /* 0x060ff0000000184c */
[C---:B------:R-:W-:Y:S08]  /*1f90*/  HMMA.16816.F32 R88, R12.reuse, R90, R84 ;  /* 0x0000005a0c58723c */ /* 0x040ff00000001854 */
[C---:B------:R-:W-:Y:S08]  /*1fa0*/  HMMA.16816.F32 R100, R12.reuse, R104, R96 ;  /* 0x000000680c64723c */ /* 0x040ff00000001860 */
[C---:B------:R-:W-:Y:S08]  /*1fb0*/  HMMA.16816.F32 R96, R12.reuse, R106, R72 ;  /* 0x0000006a0c60723c */ /* 0x040ff00000001848 */
[C---:B------:R-:W-:Y:S01]  /*1fc0*/  HMMA.16816.F32 R72, R12.reuse, R112, R52 ;  /* 0x000000700c48723c */ /* 0x040fe20000001834 */
[----:B------:R-:W5:Y:S07]  /*1fd0*/  LDSM.16.M88.4 R52, [R227+0x5000] ;  /* 0x00500000e334783b */ /* 0x000f6e0000000200 */
[C---:B-1----:R-:W-:Y:S08]  /*1fe0*/  HMMA.16816.F32 R76, R12.reuse, R40, R24 ;  /* 0x000000280c4c723c */ /* 0x042ff00000001818 */
[C---:B------:R-:W-:Y:S01]  /*1ff0*/  HMMA.16816.F32 R104, R12.reuse, R114, R36 ;  /* 0x000000720c68723c */ /* 0x040fe20000001824 */
[----:B------:R-:W-:Y:S07]  /*2000*/  LDSM.16.M88.4 R36, [R222+0xf900] ;  /* 0x00f90000de24783b */ /* 0x000fee0000000200 */
[C---:B------:R-:W-:Y:S08]  /*2010*/  HMMA.16816.F32 R92, R12.reuse, R108, R32 ;  /* 0x0000006c0c5c723c */ /* 0x040ff00000001820 */
[C---:B------:R-:W-:Y:S08]  /*2020*/  HMMA.16816.F32 R84, R12.reuse, R110, R28 ;  /* 0x0000006e0c54723c */ /* 0x040ff0000000181c */
[----:B------:R-:W-:Y:S01]  /*2030*/  HMMA.16816.F32 R48, R12, R42, R20 ;  /* 0x0000002a0c30723c */ /* 0x000fe20000001814 */
[----:B------:R-:W-:Y:S04]  /*2040*/  LDSM.16.M88.4 R12, [R226+0x4000] ;  /* 0x00400000e20c783b */ /* 0x000fe80000000200 */
[----:B------:R-:W1:Y:S03]  /*2050*/  LDSM.16.M88.4 R40, [R222+0xf100] ;  /* 0x00f10000de28783b */ /* 0x000e660000000200 */
[C---:B------:R-:W-:Y:S01]  /*2060*/  HMMA.16816.F32 R28, R8.reuse, R118, R56 ;  /* 0x00000076081c723c */ /* 0x040fe20000001838 */
[----:B------:R-:W1:Y:S07]  /*2070*/  LDSM.16.M88.4 R56, [R222+0x10100] ;  /* 0x01010000de38783b */ /* 0x000e6e0000000200 */
[C---:B--2---:R-:W-:Y:S01]  /*2080*/  HMMA.16816.F32 R20, R8.reuse, R62, R88 ;  /* 0x0000003e0814723c */ /* 0x044fe20000001858 */
[----:B------:R-:W2:Y:S07]  /*2090*/  LDSM.16.M88.4 R88, [R222+0x10900] ;  /* 0x01090000de58783b */ /* 0x000eae0000000200 */
[C---:B------:R-:W-:Y:S08]  /*20a0*/  HMMA.16816.F32 R32, R8.reuse, R116, R16 ;  /* 0x000000740820723c */ /* 0x040ff00000001810 */
[C---:B------:R-:W-:Y:S01]  /*20b0*/  HMMA.16816.F32 R24, R8.reuse, R60, R64 ;  /* 0x0000003c0818723c */ /* 0x040fe20000001840 */
[----:B------:R-:W-:Y:S07]  /*20c0*/  LDSM.16.M88.4 R60, [R221+0x3000] ;  /* 0x00300000dd3c783b */ /* 0x000fee0000000200 */
[C---:B---3--:R-:W-:Y:S08]  /*20d0*/  HMMA.16816.F32 R16, R8.reuse, R68, R100 ;  /* 0x000000440810723c */ /* 0x048ff00000001864 */
[C---:B------:R-:W-:Y:S01]  /*20e0*/  HMMA.16816.F32 R64, R8.reuse, R70, R96 ;  /* 0x000000460840723c */ /* 0x040fe20000001860 */
[----:B------:R-:W3:Y:S07]  /*20f0*/  LDSM.16.M88.4 R68, [R222+0x11100] ;  /* 0x01110000de44783b */ /* 0x000eee0000000200 */
[C---:B------:R-:W-:Y:S01]  /*2100*/  HMMA.16816.F32 R112, R8.reuse, R44, R76 ;  /* 0x0000002c0870723c */ /* 0x040fe2000000184c */
[----:B------:R-:W1:Y:S07]  /*2110*/  LDSM.16.M88.4 R76, [R222+0x11900] ;  /* 0x01190000de4c783b */ /* 0x000e6e0000000200 */
[C---:B----4-:R-:W-:Y:S08]  /*2120*/  HMMA.16816.F32 R72, R8.reuse, R80, R72 ;  /* 0x000000500848723c */ /* 0x050ff00000001848 */
[C---:B------:R-:W-:Y:S08]  /*2130*/  HMMA.16816.F32 R108, R8.reuse, R82, R104 ;  /* 0x00000052086c723c */ /* 0x040ff00000001868 */
[C---:B-----5:R-:W-:Y:S08]  /*2140*/  HMMA.16816.F32 R116, R8.reuse, R52, R92 ;  /* 0x000000340874723c */ /* 0x060ff0000000185c */
[C---:B------:R-:W-:Y:S01]  /*2150*/  HMMA.16816.F32 R104, R8.reuse, R54, R84 ;  /* 0x000000360868723c */ /* 0x040fe20000001854 */
[----:B------:R-:W-:Y:S07]  /*2160*/  LDSM.16.M88.4 R52, [R221+0x4000] ;  /* 0x00400000dd34783b */ /* 0x000fee0000000200 */
[----:B------:R-:W-:Y:S01]  /*2170*/  HMMA.16816.F32 R100, R8, R46, R48 ;  /* 0x0000002e0864723c */ /* 0x000fe20000001830 */
[----:B------:R-:W4:Y:S04]  /*2180*/  LDSM.16.M88.4 R8, [R225+0x4000] ;  /* 0x00400000e108783b */ /* 0x000f280000000200 */
[----:B------:R-:W-:Y:S03]  /*2190*/  LDSM.16.M88.4 R48, [R221+0x4800] ;  /* 0x00480000dd30783b */ /* 0x000fe60000000200 */
[C---:B-1----:R-:W-:Y:S01]  /*21a0*/  HMMA.16816.F32 R96, R12.reuse, R40, R32 ;  /* 0x000000280c60723c */ /* 0x042fe20000001820 */
[----:B------:R-:W-:Y:S07]  /*21b0*/  LDSM.16.M88.4 R44, [R221+0x5000] ;  /* 0x00500000dd2c783b */ /* 0x000fee0000000200 */
[C---:B------:R-:W-:Y:S08]  /*21c0*/  HMMA.16816.F32 R92, R12.reuse, R42, R28 ;  /* 0x0000002a0c5c723c */ /* 0x040ff0000000181c */
[C---:B------:R-:W-:Y:S08]  /*21d0*/  HMMA.16816.F32 R84, R12.reuse, R36, R24 ;  /* 0x000000240c54723c */ /* 0x040ff00000001818 */
[C---:B------:R-:W-:Y:S08]  /*21e0*/  HMMA.16816.F32 R80, R12.reuse, R38, R20 ;  /* 0x000000260c50723c */ /* 0x040ff00000001814 */
[C---:B------:R-:W-:Y:S01]  /*21f0*/  HMMA.16816.F32 R40, R12.reuse, R56, R16 ;  /* 0x000000380c28723c */ /* 0x040fe20000001810 */
[----:B------:R-:W-:Y:S07]  /*2200*/  LDSM.16.M88.4 R16, [R224+0x8000] ;  /* 0x00800000e010783b */ /* 0x000fee0000000200 */
[C---:B------:R-:W-:Y:S01]  /*2210*/  HMMA.16816.F32 R36, R12.reuse, R58, R64 ;  /* 0x0000003a0c24723c */ /* 0x040fe20000001840 */
[----:B------:R-:W1:Y:S07]  /*2220*/  LDSM.16.M88.4 R56, [R221+0x3800] ;  /* 0x00380000dd38783b */ /* 0x000e6e0000000200 */
[C---:B--2---:R-:W-:Y:S08]  /*2230*/  HMMA.16816.F32 R32, R12.reuse, R88, R72 ;  /* 0x000000580c20723c */ /* 0x044ff00000001848 */
[C---:B------:R-:W-:Y:S01]  /*2240*/  HMMA.16816.F32 R28, R12.reuse, R90, R108 ;  /* 0x0000005a0c1c723c */ /* 0x040fe2000000186c */
[----:B------:R-:W2:Y:S04]  /*2250*/  LDSM.16.M88.4 R88, [R221+0x5800] ;  /* 0x00580000dd58783b */ /* 0x000ea80000000200 */
[----:B------:R-:W-:Y:S03]  /*2260*/  LDSM.16.M88.4 R108, [R216+0x12900] ;  /* 0x01290000d86c783b */ /* 0x000fe60000000200 */
[C---:B---3--:R-:W-:Y:S08]  /*2270*/  HMMA.16816.F32 R24, R12.reuse, R68, R116 ;  /* 0x000000440c18723c */ /* 0x048ff00000001874 */
[C---:B------:R-:W-:Y:S01]  /*2280*/  HMMA.16816.F32 R20, R12.reuse, R70, R104 ;  /* 0x000000460c14723c */ /* 0x040fe20000001868 */
[----:B------:R-:W3:Y:S07]  /*2290*/  LDSM.16.M88.4 R104, [R216+0x12100] ;  /* 0x01210000d868783b */ /* 0x000eee0000000200 */
[C---:B------:R-:W-:Y:S08]  /*22a0*/  HMMA.16816.F32 R64, R12.reuse, R76, R112 ;  /* 0x0000004c0c40723c */ /* 0x040ff00000001870 */
[----:B------:R-:W-:Y:S08]  /*22b0*/  HMMA.16816.F32 R12, R12, R78, R100 ;  /* 0x0000004e0c0c723c */ /* 0x000ff00000001864 */
[C---:B----4-:R-:W-:Y:S08]  /*22c0*/  HMMA.16816.F32 R92, R8.reuse, R62, R92 ;  /* 0x0000003e085c723c */ /* 0x050ff0000000185c */
[C---:B------:R-:W-:Y:S01]  /*22d0*/  HMMA.16816.F32 R76, R8.reuse, R52, R40 ;  /* 0x00000034084c723c */ /* 0x040fe20000001828 */
[----:B------:R-:W-:Y:S07]  /*22e0*/  LDSM.16.M88.4 R40, [R216+0x13900] ;  /* 0x01390000d828783b */ /* 0x000fee0000000200 */
[C---:B------:R-:W-:Y:S01]  /*22f0*/  HMMA.16816.F32 R72, R8.reuse, R54, R36 ;  /* 0x000000360848723c */ /* 0x040fe20000001824 */
[----:B------:R-:W4:Y:S04]  /*2300*/  LDSM.16.M88.4 R52, [R216+0x13100] ;  /* 0x01310000d834783b */ /* 0x000f280000000200 */
[----:B------:R-:W5:Y:S03]  /*2310*/  LDSM.16.M88.4 R36, [R216+0x14100] ;  /* 0x01410000d824783b */ /* 0x000f660000000200 */
[C---:B------:R-:W-:Y:S08]  /*2320*/  HMMA.16816.F32 R96, R8.reuse, R60, R96 ;  /* 0x0000003c0860723c */ /* 0x040ff00000001860 */
[C---:B-1----:R-:W-:Y:S08]  /*2330*/  HMMA.16816.F32 R84, R8.reuse, R56, R84 ;  /* 0x000000380854723c */ /* 0x042ff00000001854 */
[C---:B------:R-:W-:Y:S08]  /*2340*/  HMMA.16816.F32 R80, R8.reuse, R58, R80 ;  /* 0x0000003a0850723c */ /* 0x040ff00000001850 */
[C---:B------:R-:W-:Y:S01]  /*2350*/  HMMA.16816.F32 R68, R8.reuse, R48, R32 ;  /* 0x000000300844723c */ /* 0x040fe20000001820 */
[----:B------:R-:W1:Y:S07]  /*2360*/  LDSM.16.M88.4 R32, [R216+0x14900] ;  /* 0x01490000d820783b */ /* 0x000e6e0000000200 */
[C---:B------:R-:W-:Y:S08]  /*2370*/  HMMA.16816.F32 R60, R8.reuse, R50, R28 ;  /* 0x00000032083c723c */ /* 0x040ff0000000181c */
[C---:B------:R-:W-:Y:S01]  /*2380*/  HMMA.16816.F32 R56, R8.reuse, R44, R24 ;  /* 0x0000002c0838723c */ /* 0x040fe20000001818 */
[----:B------:R-:W-:Y:S07]  /*2390*/  LDSM.16.M88.4 R24, [R227+0x6000] ;  /* 0x00600000e318783b */ /* 0x000fee0000000200 */
[C---:B--2---:R-:W-:Y:S01]  /*23a0*/  HMMA.16816.F32 R28, R8.reuse, R90, R12 ;  /* 0x0000005a081c723c */ /* 0x044fe2000000180c */
[----:B------:R-:W2:Y:S07]  /*23b0*/  LDSM.16.M88.4 R12, [R223+0x8000] ;  /* 0x00800000df0c783b */ /* 0x000eae0000000200 */
[C---:B------:R-:W-:Y:S08]  /*23c0*/  HMMA.16816.F32 R48, R8.reuse, R46, R20 ;  /* 0x0000002e0830723c */ /* 0x040ff00000001814 */
[----:B------:R-:W-:Y:S08]  /*23d0*/  HMMA.16816.F32 R44, R8, R88, R64 ;  /* 0x00000058082c723c */ /* 0x000ff00000001840 */
[C---:B---3--:R-:W-:Y:S01]  /*23e0*/  HMMA.16816.F32 R8, R16.reuse, R106, R92 ;  /* 0x0000006a1008723c */ /* 0x048fe2000000185c */
[----:B------:R-:W3:Y:S07]  /*23f0*/  LDSM.16.M88.4 R92, [R227+0x7000] ;  /* 0x00700000e35c783b */ /* 0x000eee0000000200 */
[C---:B------:R-:W-:Y:S01]  /*2400*/  HMMA.16816.F32 R20, R16.reuse, R104, R96 ;  /* 0x000000681014723c */ /* 0x040fe20000001860 */
[----:B------:R-:W1:Y:S07]  /*2410*/  LDSM.16.M88.4 R96, [R227+0x6800] ;  /* 0x00680000e360783b */ /* 0x000e6e0000000200 */
[C---:B------:R-:W-:Y:S08]  /*2420*/  HMMA.16816.F32 R64, R16.reuse, R108, R84 ;  /* 0x0000006c1040723c */ /* 0x040ff00000001854 */
[C---:B----4-:R-:W-:Y:S08]  /*2430*/  HMMA.16816.F32 R100, R16.reuse, R52, R76 ;  /* 0x000000341064723c */ /* 0x050ff0000000184c */
[C---:B------:R-:W-:Y:S08]  /*2440*/  HMMA.16816.F32 R108, R16.reuse, R110, R80 ;  /* 0x0000006e106c723c */ /* 0x040ff00000001850 */
[C---:B------:R-:W-:Y:S08]  /*2450*/  HMMA.16816.F32 R104, R16.reuse, R54, R72 ;  /* 0x000000361068723c */ /* 0x040ff00000001848 */
[C---:B------:R-:W-:Y:S01]  /*2460*/  HMMA.16816.F32 R88, R16.reuse, R40, R68 ;  /* 0x000000281058723c */ /* 0x040fe20000001844 */
[----:B------:R-:W4:Y:S07]  /*2470*/  LDSM.16.M88.4 R68, [R227+0x7800] ;  /* 0x00780000e344783b */ /* 0x000f2e0000000200 */
[C---:B------:R-:W-:Y:S01]  /*2480*/  HMMA.16816.F32 R84, R16.reuse, R42, R60 ;  /* 0x0000002a1054723c */ /* 0x040fe2000000183c */
[----:B------:R-:W3:Y:S04]  /*2490*/  LDSM.16.M88.4 R60, [R227+0x8000] ;  /* 0x00800000e33c783b */ /* 0x000ee80000000200 */
[----:B------:R-:W-:Y:S03]  /*24a0*/  LDSM.16.M88.4 R40, [R222+0x12900] ;  /* 0x01290000de28783b */ /* 0x000fe60000000200 */
[C---:B-----5:R-:W-:Y:S08]  /*24b0*/  HMMA.16816.F32 R80, R16.reuse, R36, R56 ;  /* 0x000000241050723c */ /* 0x060ff00000001838 */
[C---:B------:R-:W-:Y:S01]  /*24c0*/  HMMA.16816.F32 R76, R16.reuse, R38, R48 ;  /* 0x00000026104c723c */ /* 0x040fe20000001830 */
[----:B------:R-:W5:Y:S04]  /*24d0*/  LDSM.16.M88.4 R48, [R227+0x8800] ;  /* 0x00880000e330783b */ /* 0x000f680000000200 */
[----:B------:R-:W-:Y:S03]  /*24e0*/  LDSM.16.M88.4 R36, [R222+0x13100] ;  /* 0x01310000de24783b */ /* 0x000fe60000000200 */
[C---:B-1----:R-:W-:Y:S01]  /*24f0*/  HMMA.16816.F32 R72, R16.reuse, R32, R44 ;  /* 0x000000201048723c */ /* 0x042fe2000000182c */
[----:B------:R-:W-:Y:S07]  /*2500*/  LDSM.16.M88.4 R44, [R222+0x12100] ;  /* 0x01210000de2c783b */ /* 0x000fee0000000200 */
[----:B------:R-:W-:Y:S08]  /*2510*/  HMMA.16816.F32 R56, R16, R34, R28 ;  /* 0x000000221038723c */ /* 0x000ff0000000181c */
[C---:B--2---:R-:W-:Y:S01]  /*2520*/  HMMA.16816.F32 R32, R12.reuse, R26, R8 ;  /* 0x0000001a0c20723c */ /* 0x044fe20000001808 */
[----:B------:R-:W1:Y:S07]  /*2530*/  LDSM.16.M88.4 R8, [R226+0x8000] ;  /* 0x00800000e208783b */ /* 0x000e6e0000000200 */
[C---:B------:R-:W-:Y:S08]  /*2540*/  HMMA.16816.F32 R52, R12.reuse, R24, R20 ;  /* 0x000000180c34723c */ /* 0x040ff00000001814 */
[C---:B---3--:R-:W-:Y:S01]  /*2550*/  HMMA.16816.F32 R20, R12.reuse, R92, R100 ;  /* 0x0000005c0c14723c */ /* 0x048fe20000001864 */
[----:B------:R-:W-:Y:S07]  /*2560*/  LDSM.16.M88.4 R100, [R222+0x13900] ;  /* 0x01390000de64783b */ /* 0x000fee0000000200 */
[C---:B------:R-:W-:Y:S08]  /*2570*/  HMMA.16816.F32 R24, R12.reuse, R98, R108 ;  /* 0x000000620c18723c */ /* 0x040ff0000000186c */
[C---:B------:R-:W-:Y:S08]  /*2580*/  HMMA.16816.F32 R16, R12.reuse, R94, R104 ;  /* 0x0000005e0c10723c */ /* 0x040ff00000001868 */
[C---:B------:R-:W-:Y:S01]  /*2590*/  HMMA.16816.F32 R28, R12.reuse, R96, R64 ;  /* 0x000000600c1c723c */ /* 0x040fe20000001840 */
[----:B------:R-:W2:Y:S07]  /*25a0*/  LDSM.16.M88.4 R96, [R222+0x14100] ;  /* 0x01410000de60783b */ /* 0x000eae0000000200 */
[C---:B----4-:R-:W-:Y:S08]  /*25b0*/  HMMA.16816.F32 R64, R12.reuse, R68, R88 ;  /* 0x000000440c40723c */ /* 0x050ff00000001858 */
[C---:B------:R-:W-:Y:S08]  /*25c0*/  HMMA.16816.F32 R92, R12.reuse, R60, R80 ;  /* 0x0000003c0c5c723c */ /* 0x040ff00000001850 */
[C---:B------:R-:W-:Y:S08]  /*25d0*/  HMMA.16816.F32 R60, R12.reuse, R62, R76 ;  /* 0x0000003e0c3c723c */ /* 0x040ff0000000184c */
[C---:B-----5:R-:W-:Y:S08]  /*25e0*/  HMMA.16816.F32 R88, R12.reuse, R48, R72 ;  /* 0x000000300c58723c */ /* 0x060ff00000001848 */
[----:B------:R-:W-:Y:S08]  /*25f0*/  HMMA.16816.F32 R68, R12, R70, R84 ;  /* 0x000000460c44723c */ /* 0x000ff00000001854 */
[C---:B-1----:R-:W-:Y:S08]  /*2600*/  HMMA.16816.F32 R76, R8.reuse, R44, R52 ;  /* 0x0000002c084c723c */ /* 0x042ff00000001834 */
[----:B------:R-:W-:Y:S01]  /*2610*/  HMMA.16816.F32 R72, R8, R46, R32 ;  /* 0x0000002e0848723c */ /* 0x000fe20000001820 */
[----:B------:R-:W-:Y:S07]  /*2620*/  LDSM.16.M88.4 R32, [R221+0x6800] ;  /* 0x00680000dd20783b */ /* 0x000fee0000000200 */
[----:B------:R-:W-:Y:S01]  /*2630*/  HMMA.16816.F32 R84, R12, R50, R56 ;  /* 0x000000320c54723c */ /* 0x000fe20000001838 */
[----:B------:R-:W1:Y:S07]  /*2640*/  LDSM.16.M88.4 R12, [R222+0x14900] ;  /* 0x01490000de0c783b */ /* 0x000e6e0000000200 */
[C---:B------:R-:W-:Y:S01]  /*2650*/  HMMA.16816.F32 R44, R8.reuse, R36, R20 ;  /* 0x00000024082c723c */ /* 0x040fe20000001814 */
[----:B------:R-:W-:Y:S07]  /*2660*/  LDSM.16.M88.4 R20, [R224+0xc000] ;  /* 0x00c00000e014783b */ /* 0x000fee0000000200 */
[C---:B------:R-:W-:Y:S01]  /*2670*/  HMMA.16816.F32 R48, R8.reuse, R42, R24 ;  /* 0x0000002a0830723c */ /* 0x040fe20000001818 */
[----:B------:R-:W-:Y:S07]  /*2680*/  LDSM.16.M88.4 R24, [R225+0x8000] ;  /* 0x00800000e118783b */ /* 0x000fee0000000200 */
[C---:B------:R-:W-:Y:S01]  /*2690*/  HMMA.16816.F32 R36, R8.reuse, R38, R16 ;  /* 0x000000260824723c */ /* 0x040fe20000001810 */
[----:B------:R-:W3:Y:S07]  /*26a0*/  LDSM.16.M88.4 R16, [R221+0x6000] ;  /* 0x00600000dd10783b */ /* 0x000eee0000000200 */
[C---:B------:R-:W-:Y:S01]  /*26b0*/  HMMA.16816.F32 R56, R8.reuse, R40, R28 ;  /* 0x000000280838723c */ /* 0x040fe2000000181c */
[----:B------:R-:W4:Y:S07]  /*26c0*/  LDSM.16.M88.4 R40, [R221+0x7000] ;  /* 0x00700000dd28783b */ /* 0x000f2e0000000200 */
[C---:B--2---:R-:W-:Y:S01]  /*26d0*/  HMMA.16816.F32 R104, R8.reuse, R98, R60 ;  /* 0x000000620868723c */ /* 0x044fe2000000183c */
[----:B------:R-:W2:Y:S07]  /*26e0*/  LDSM.16.M88.4 R60, [R216+0x15100] ;  /* 0x01510000d83c783b */ /* 0x000eae0000000200 */
[C---:B------:R-:W-:Y:S01]  /*26f0*/  HMMA.16816.F32 R52, R8.reuse, R100, R64 ;  /* 0x000000640834723c */ /* 0x040fe20000001840 */
[----:B------:R-:W-:Y:S07]  /*2700*/  LDSM.16.M88.4 R64, [R227+0x9000] ;  /* 0x00900000e340783b */ /* 0x000fee0000000200 */
[C---:B------:R-:W-:Y:S01]  /*2710*/  HMMA.16816.F32 R80, R8.reuse, R102, R68 ;  /* 0x000000660850723c */ /* 0x040fe20000001844 */
[----:B------:R-:W5:Y:S07]  /*2720*/  LDSM.16.M88.4 R68, [R221+0x7800] ;  /* 0x00780000dd44783b */ /* 0x000f6e0000000200 */
[C---:B------:R-:W-:Y:S08]  /*2730*/  HMMA.16816.F32 R100, R8.reuse, R96, R92 ;  /* 0x000000600864723c */ /* 0x040ff0000000185c */
[C---:B-1----:R-:W-:Y:S08]  /*2740*/  HMMA.16816.F32 R116, R8.reuse, R12, R88 ;  /* 0x0000000c0874723c */ /* 0x042ff00000001858 */
[----:B------:R-:W-:Y:S01]  /*2750*/  HMMA.16816.F32 R108, R8, R14, R84 ;  /* 0x0000000e086c723c */ /* 0x000fe20000001854 */
[----:B------:R-:W-:Y:S07]  /*2760*/  LDSM.16.M88.4 R12, [R226+0xc000] ;  /* 0x00c00000e20c783b */ /* 0x000fee0000000200 */
[C---:B---3--:R-:W-:Y:S01]  /*2770*/  HMMA.16816.F32 R8, R24.reuse, R16, R76 ;  /* 0x000000101808723c */ /* 0x048fe2000000184c */
[----:B------:R-:W-:Y:S07]  /*2780*/  LDSM.16.M88.4 R76, [R221+0x9000] ;  /* 0x00900000dd4c783b */ /* 0x000fee0000000200 */
[C---:B------:R-:W-:Y:S01]  /*2790*/  HMMA.16816.F32 R28, R24.reuse, R18, R72 ;  /* 0x00000012181c723c */ /* 0x040fe20000001848 */
[----:B------:R-:W1:Y:S07]  /*27a0*/  LDSM.16.M88.4 R16, [R223+0xc000] ;  /* 0x00c00000df10783b */ /* 0x000e6e0000000200 */
[C---:B----4-:R-:W-:Y:S01]  /*27b0*/  HMMA.16816.F32 R84, R24.reuse, R40, R44 ;  /* 0x000000281854723c */ /* 0x050fe2000000182c */
[----:B------:R-:W3:Y:S07]  /*27c0*/  LDSM.16.M88.4 R44, [R221+0x8000] ;  /* 0x00800000dd2c783b */ /* 0x000eee0000000200 */
[----:B------:R-:W-:Y:S01]  /*27d0*/  HMMA.16816.F32 R88, R24, R34, R48 ;  /* 0x000000221858723c */ /* 0x000fe20000001830 */
[----:B------:R-:W4:Y:S07]  /*27e0*/  LDSM.16.M88.4 R48, [R216+0x15900] ;  /* 0x01590000d830783b */ /* 0x000f2e0000000200 */
[----:B--2---:R-:W-:Y:S08]  /*27f0*/  HMMA.16816.F32 R8, R20, R60, R8 ;  /* 0x0000003c1408723c */ /* 0x004ff00000001808 */
[----:B------:R-:W-:Y:S01]  /*2800*/  HMMA.16816.F32 R72, R24, R32, R56 ;  /* 0x000000201848723c */ /* 0x000fe20000001838 */
[----:B------:R-:W2:Y:S07]  /*2810*/  LDSM.16.M88.4 R56, [R222+0x15100] ;  /* 0x01510000de38783b */ /* 0x000eae0000000200 */
[----:B------:R-:W-:Y:S01]  /*2820*/  HMMA.16816.F32 R32, R20, R62, R28 ;  /* 0x0000003e1420723c */ /* 0x000fe2000000181c */
[----:B------:R-:W-:Y:S07]  /*2830*/  LDSM.16.M88.4 R60, [R216+0x16100] ;  /* 0x01610000d83c783b */ /* 0x000fee0000000200 */
[C---:B-----5:R-:W-:Y:S01]  /*2840*/  HMMA.16816.F32 R92, R24.reuse, R68, R52 ;  /* 0x00000044185c723c */ /* 0x060fe20000001834 */
[----:B------:R-:W-:Y:S07]  /*2850*/  LDSM.16.M88.4 R52, [R221+0x8800] ;  /* 0x00880000dd34783b */ /* 0x000fee0000000200 */
[----:B------:R-:W-:Y:S01]  /*2860*/  HMMA.16816.F32 R112, R24, R70, R80 ;  /* 0x000000461870723c */ /* 0x000fe20000001850 */
[----:B------:R-:W5:Y:S04]  /*2870*/  LDSM.16.M88.4 R68, [R227+0x9800] ;  /* 0x00980000e344783b */ /* 0x000f680000000200 */
[----:B------:R-:W-:Y:S03]  /*2880*/  LDSM.16.M88.4 R80, [R216+0x16900] ;  /* 0x01690000d850783b */ /* 0x000fe60000000200 */
[----:B-1----:R-:W-:Y:S01]  /*2890*/  HMMA.16816.F32 R28, R16, R64, R8 ;  /* 0x00000040101c723c */ /* 0x002fe20000001808 */
[----:B------:R-:W1:Y:S07]  /*28a0*/  LDSM.16.M88.4 R8, [R225+0xc000] ;  /* 0x00c00000e108783b */ /* 0x000e6e0000000200 */
[C---:B---3--:R-:W-:Y:S08]  /*28b0*/  HMMA.16816.F32 R100, R24.reuse, R44, R100 ;  /* 0x0000002c1864723c */ /* 0x048ff00000001864 */
[----:B------:R-:W-:Y:S08]  /*28c0*/  HMMA.16816.F32 R104, R24, R46, R104 ;  /* 0x0000002e1868723c */ /* 0x000ff00000001868 */
[----:B----4-:R-:W-:Y:S01]  /*28d0*/  HMMA.16816.F32 R44, R20, R48, R72 ;  /* 0x00000030142c723c */ /* 0x010fe20000001848 */
[----:B------:R-:W3:Y:S07]  /*28e0*/  LDSM.16.M88.4 R72, [R222+0x15900] ;  /* 0x01590000de48783b */ /* 0x000eee0000000200 */
[----:B------:R-:W-:Y:S08]  /*28f0*/  HMMA.16816.F32 R96, R24, R42, R36 ;  /* 0x0000002a1860723c */ /* 0x000ff00000001824 */
[----:B------:R-:W-:Y:S08]  /*2900*/  HMMA.16816.F32 R40, R16, R66, R32 ;  /* 0x000000421028723c */ /* 0x000ff00000001820 */
[----:B--2---:R-:W-:Y:S08]  /*2910*/  HMMA.16816.F32 R36, R12, R56, R28 ;  /* 0x000000380c24723c */ /* 0x004ff0000000181c */
[----:B------:R-:W-:Y:S01]  /*2920*/  HMMA.16816.F32 R32, R20, R50, R88 ;  /* 0x000000321420723c */ /* 0x000fe20000001858 */
[----:B------:R-:W2:Y:S07]  /*2930*/  LDSM.16.M88.4 R48, [R227+0xa000] ;  /* 0x00a00000e330783b */ /* 0x000eae0000000200 */
[----:B-----5:R-:W-:Y:S08]  /*2940*/  HMMA.16816.F32 R28, R16, R68, R44 ;  /* 0x00000044101c723c */ /* 0x020ff0000000182c */
[C---:B------:R-:W-:Y:S08]  /*2950*/  HMMA.16816.F32 R116, R24.reuse, R52, R116 ;  /* 0x000000341874723c */ /* 0x040ff00000001874 */
[----:B------:R-:W-:Y:S01]  /*2960*/  HMMA.16816.F32 R108, R24, R54, R108 ;  /* 0x00000036186c723c */ /* 0x000fe2000000186c */
[----:B------:R-:W-:Y:S07]  /*2970*/  LDSM.16.M88.4 R52, [R222+0x16100] ;  /* 0x01610000de34783b */ /* 0x000fee0000000200 */
[----:B------:R-:W-:Y:S08]  /*2980*/  HMMA.16816.F32 R24, R12, R58, R40 ;  /* 0x0000003a0c18723c */ /* 0x000ff00000001828 */
[C---:B------:R-:W-:Y:S01]  /*2990*/  HMMA.16816.F32 R64, R20.reuse, R60, R84 ;  /* 0x0000003c1440723c */ /* 0x040fe20000001854 */
[----:B------:R-:W4:Y:S07]  /*29a0*/  LDSM.16.M88.4 R84, [R216+0x17100] ;  /* 0x01710000d854783b */ /* 0x000f2e0000000200 */
[----:B------:R-:W-:Y:S01]  /*29b0*/  HMMA.16816.F32 R56, R20, R62, R96 ;  /* 0x0000003e1438723c */ /* 0x000fe20000001860 */
[----:B------:R-:W5:Y:S07]  /*29c0*/  LDSM.16.M88.4 R60, [R221+0x9800] ;  /* 0x00980000dd3c783b */ /* 0x000f6e0000000200 */
[----:B-1----:R-:W-:Y:S08]  /*29d0*/  HMMA.16816.F32 R44, R8, R76, R36 ;  /* 0x0000004c082c723c */ /* 0x002ff00000001824 */
[----:B------:R-:W-:Y:S01]  /*29e0*/  HMMA.16816.F32 R40, R16, R70, R32 ;  /* 0x000000461028723c */ /* 0x000fe20000001820 */
[----:B------:R-:W-:Y:S07]  /*29f0*/  LDSM.16.M88.4 R68, [R221+0xa000] ;  /* 0x00a00000dd44783b */ /* 0x000fee0000000200 */
[----:B---3--:R-:W-:Y:S08]  /*2a00*/  HMMA.16816.F32 R36, R12, R72, R28 ;  /* 0x000000480c24723c */ /* 0x008ff0000000181c */
[----:B------:R-:W-:Y:S01]  /*2a10*/  HMMA.16816.F32 R24, R8, R78, R24 ;  /* 0x0000004e0818723c */ /* 0x000fe20000001818 */
[----:B------:R-:W-:Y:S01]  /*2a20*/  FMUL.FTZ R2, R44, c[0x0][0x320] ;  /* 0x0000c8002c027a20 */ /* 0x000fe20000410000 */
[----:B------:R-:W1:Y:S03]  /*2a30*/  LDSM.16.M88.4 R76, [R227+0xa800] ;  /* 0x00a80000e34c783b */ /* 0x000e660000000200 */
[----:B------:R3:W1:Y:S03]  /*2a40*/  MUFU.TANH R120, R2 ;  /* 0x0000000200787308 */ /* 0x0006660000002400 */
[C---:B------:R-:W-:Y:S08]  /*2a50*/  HMMA.16816.F32 R88, R20.reuse, R80, R92 ;  /* 0x000000501458723c */ /* 0x040ff0000000185c */
[----:B------:R-:W-:Y:S01]  /*2a60*/  HMMA.16816.F32 R92, R20, R82, R112 ;  /* 0x00000052145c723c */ /* 0x000fe20000001870 */
[----:B---3--:R-:W-:-:S07]  /*2a70*/  FMUL.FTZ R2, R45, c[0x0][0x320] ;  /* 0x0000c8002d027a20 */ /* 0x008fce0000410000 */
[----:B--2---:R-:W-:Y:S01]  /*2a80*/  HMMA.16816.F32 R32, R16, R48, R64 ;  /* 0x000000301020723c */ /* 0x004fe20000001840 */
[----:B------:R2:W3:Y:S07]  /*2a90*/  MUFU.TANH R115, R2 ;  /* 0x0000000200737308 */ /* 0x0004ee0000002400 */
[----:B------:R-:W-:Y:S01]  /*2aa0*/  HMMA.16816.F32 R28, R12, R74, R40 ;  /* 0x0000004a0c1c723c */ /* 0x000fe20000001828 */
[----:B------:R-:W-:Y:S07]  /*2ab0*/  LDSM.16.M88.4 R72, [R216+0x17900] ;  /* 0x01790000d848783b */ /* 0x000fee0000000200 */
[----:B------:R-:W-:Y:S01]  /*2ac0*/  HMMA.16816.F32 R40, R16, R50, R56 ;  /* 0x000000321028723c */ /* 0x000fe20000001838 */
[----:B--2---:R-:W-:Y:S01]  /*2ad0*/  FMUL.FTZ R2, R46, c[0x0][0x320] ;  /* 0x0000c8002e027a20 */ /* 0x004fe20000410000 */
[----:B------:R-:W2:Y:S03]  /*2ae0*/  LDSM.16.M88.4 R48, [R222+0x16900] ;  /* 0x01690000de30783b */ /* 0x000ea60000000200 */
[----:B------:R1:W1:Y:S01]  /*2af0*/  MUFU.TANH R114, R2 ;  /* 0x0000000200727308 */ /* 0x0002620000002400 */
[----:B------:R-:W2:Y:S02]  /*2b00*/  LDSM.16.M88.4 R56, [R227+0xb000] ;  /* 0x00b00000e338783b */ /* 0x000ea40000000200 */
[C---:B----4-:R-:W-:Y:S08]  /*2b10*/  HMMA.16816.F32 R64, R20.reuse, R86, R104 ;  /* 0x000000561440723c */ /* 0x050ff00000001868 */
[----:B------:R-:W-:Y:S01]  /*2b20*/  HMMA.16816.F32 R80, R20, R84, R100 ;  /* 0x000000541450723c */ /* 0x000fe20000001864 */
[----:B-1----:R-:W-:-:S07]  /*2b30*/  FMUL.FTZ R2, R47, c[0x0][0x320] ;  /* 0x0000c8002f027a20 */ /* 0x002fce0000410000 */
[----:B-----5:R-:W-:Y:S01]  /*2b40*/  HMMA.16816.F32 R44, R8, R60, R36 ;  /* 0x0000003c082c723c */ /* 0x020fe20000001824 */
[----:B------:R1:W4:Y:S07]  /*2b50*/  MUFU.TANH R113, R2 ;  /* 0x0000000200717308 */ /* 0x00032e0000002400 */
[----:B------:R-:W-:Y:S08]  /*2b60*/  HMMA.16816.F32 R36, R12, R52, R32 ;  /* 0x000000340c24723c */ /* 0x000ff00000001820 */
[----:B------:R-:W-:Y:S01]  /*2b70*/  HMMA.16816.F32 R32, R16, R76, R88 ;  /* 0x0000004c1020723c */ /* 0x000fe20000001858 */
[----:B-1----:R-:W-:-:S04]  /*2b80*/  FMUL.FTZ R2, R24, c[0x0][0x320] ;  /* 0x0000c80018027a20 */ /* 0x002fc80000410000 */
[----:B------:R1:W1:Y:S02]  /*2b90*/  MUFU.TANH R112, R2 ;  /* 0x0000000200707308 */ /* 0x0002640000002400 */
[----:B-1----:R-:W-:-:S06]  /*2ba0*/  FMUL.FTZ R2, R25, c[0x0][0x320] ;  /* 0x0000c80019027a20 */ /* 0x002fcc0000410000 */
[----:B------:R1:W1:Y:S02]  /*2bb0*/  MUFU.TANH R99, R2 ;  /* 0x0000000200637308 */ /* 0x0002640000002400 */
[----:B-1----:R-:W-:-:S06]  /*2bc0*/  FMUL.FTZ R2, R26, c[0x0][0x320] ;  /* 0x0000c8001a027a20 */ /* 0x002fcc0000410000 */
[----:B------:R1:W1:Y:S02]  /*2bd0*/  MUFU.TANH R98, R2 ;  /* 0x0000000200627308 */ /* 0x0002640000002400 */
[----:B-1----:R-:W-:Y:S02]  /*2be0*/  FMUL.FTZ R2, R27, c[0x0][0x320] ;  /* 0x0000c8001b027a20 */ /* 0x002fe40000410000 */
[----:B------:R-:W-:Y:S01]  /*2bf0*/  HMMA.16816.F32 R24, R8, R62, R28 ;  /* 0x0000003e0818723c */ /* 0x000fe2000000181c */
[----:B------:R-:W1:Y:S03]  /*2c00*/  LDSM.16.M88.4 R60, [R221+0xa800] ;  /* 0x00a80000dd3c783b */ /* 0x000e660000000200 */
[----:B------:R5:W1:Y:S04]  /*2c10*/  MUFU.TANH R97, R2 ;  /* 0x0000000200617308 */ /* 0x000a680000002400 */
[----:B------:R-:W-:Y:S01]  /*2c20*/  HMMA.16816.F32 R28, R12, R54, R40 ;  /* 0x000000360c1c723c */ /* 0x000fe20000001828 */
[----:B------:R-:W-:Y:S07]  /*2c30*/  LDSM.16.M88.4 R52, [R227+0xb800] ;  /* 0x00b80000e334783b */ /* 0x000fee0000000200 */
[----:B------:R-:W-:Y:S01]  /*2c40*/  HMMA.16816.F32 R40, R16, R78, R92 ;  /* 0x0000004e1028723c */ /* 0x000fe2000000185c */
[----:B-----5:R-:W-:-:S04]  /*2c50*/  FMUL.FTZ R2, R44, c[0x0][0x320] ;  /* 0x0000c8002c027a20 */ /* 0x020fc80000410000 */
[----:B------:R5:W1:Y:S02]  /*2c60*/  MUFU.TANH R96, R2 ;  /* 0x0000000200607308 */ /* 0x000a640000002400 */
[----:B-----5:R-:W-:-:S06]  /*2c70*/  FMUL.FTZ R2, R45, c[0x0][0x320] ;  /* 0x0000c8002d027a20 */ /* 0x020fcc0000410000 */
[----:B------:R5:W1:Y:S02]  /*2c80*/  MUFU.TANH R91, R2 ;  /* 0x00000002005b7308 */ /* 0x000a640000002400 */
[----:B-----5:R-:W-:-:S06]  /*2c90*/  FMUL.FTZ R2, R46, c[0x0][0x320] ;  /* 0x0000c8002e027a20 */ /* 0x020fcc0000410000 */
[----:B------:R5:W1:Y:S02]  /*2ca0*/  MUFU.TANH R90, R2 ;  /* 0x00000002005a7308 */ /* 0x000a640000002400 */
[----:B-----5:R-:W-:Y:S02]  /*2cb0*/  FMUL.FTZ R2, R47, c[0x0][0x320] ;  /* 0x0000c8002f027a20 */ /* 0x020fe40000410000 */
[----:B------:R-:W-:Y:S04]  /*2cc0*/  HMMA.16816.F32 R44, R8, R68, R36 ;  /* 0x00000044082c723c */ /* 0x000fe80000001824 */
[----:B------:R5:W1:Y:S04]  /*2cd0*/  MUFU.TANH R89, R2 ;  /* 0x0000000200597308 */ /* 0x000a680000002400 */
[----:B--2---:R-:W-:Y:S08]  /*2ce0*/  HMMA.16816.F32 R36, R12, R48, R32 ;  /* 0x000000300c24723c */ /* 0x004ff00000001820 */
[----:B------:R-:W-:Y:S01]  /*2cf0*/  HMMA.16816.F32 R32, R16, R56, R80 ;  /* 0x000000381020723c */ /* 0x000fe20000001850 */
[----:B-----5:R-:W-:-:S04]  /*2d00*/  FMUL.FTZ R2, R24, c[0x0][0x320] ;  /* 0x0000c80018027a20 */ /* 0x020fc80000410000 */
[----:B------:R2:W1:Y:S02]  /*2d10*/  MUFU.TANH R88, R2 ;  /* 0x0000000200587308 */ /* 0x0004640000002400 */
[----:B--2---:R-:W-:-:S06]  /*2d20*/  FMUL.FTZ R2, R25, c[0x0][0x320] ;  /* 0x0000c80019027a20 */ /* 0x004fcc0000410000 */
[----:B------:R2:W1:Y:S02]  /*2d30*/  MUFU.TANH R87, R2 ;  /* 0x0000000200577308 */ /* 0x0004640000002400 */
[----:B--2---:R-:W-:-:S06]  /*2d40*/  FMUL.FTZ R2, R26, c[0x0][0x320] ;  /* 0x0000c8001a027a20 */ /* 0x004fcc0000410000 */
[----:B------:R2:W1:Y:S02]  /*2d50*/  MUFU.TANH R86, R2 ;  /* 0x0000000200567308 */ /* 0x0004640000002400 */
[----:B--2---:R-:W-:Y:S02]  /*2d60*/  FMUL.FTZ R2, R27, c[0x0][0x320] ;  /* 0x0000c8001b027a20 */ /* 0x004fe40000410000 */
[----:B------:R-:W-:Y:S01]  /*2d70*/  HMMA.16816.F32 R24, R8, R70, R28 ;  /* 0x000000460818723c */ /* 0x000fe2000000181c */
[----:B------:R-:W2:Y:S03]  /*2d80*/  LDSM.16.M88.4 R68, [R222+0x17100] ;  /* 0x01710000de44783b */ /* 0x000ea60000000200 */
[----:B------:R5:W1:Y:S04]  /*2d90*/  MUFU.TANH R85, R2 ;  /* 0x0000000200557308 */ /* 0x000a680000002400 */
[----:B------:R-:W-:Y:S08]  /*2da0*/  HMMA.16816.F32 R28, R12, R50, R40 ;  /* 0x000000320c1c723c */ /* 0x000ff00000001828 */
[----:B------:R-:W-:Y:S01]  /*2db0*/  HMMA.16816.F32 R48, R16, R58, R64 ;  /* 0x0000003a1030723c */ /* 0x000fe20000001840 */
[----:B------:R-:W-:Y:S01]  /*2dc0*/  LDSM.16.M88.4 R56, [R222+0x17900] ;  /* 0x01790000de38783b */ /* 0x000fe20000000200 */
[----:B-----5:R-:W-:-:S03]  /*2dd0*/  FMUL.FTZ R2, R44, c[0x0][0x320] ;  /* 0x0000c8002c027a20 */ /* 0x020fc60000410000 */
[----:B------:R-:W5:Y:S01]  /*2de0*/  LDSM.16.M88.4 R64, [R221+0xb000] ;  /* 0x00b00000dd40783b */ /* 0x000f620000000200 */
[----:B------:R3:W2:Y:S10]  /*2df0*/  MUFU.TANH R84, R2 ;  /* 0x0000000200547308 */ /* 0x0006b40000002400 */
[----:B-1----:R-:W-:Y:S01]  /*2e00*/  HMMA.16816.F32 R40, R8, R62, R28 ;  /* 0x0000003e0828723c */ /* 0x002fe2000000181c */
[----:B---3--:R-:W-:-:S07]  /*2e10*/  FMUL.FTZ R2, R45, c[0x0][0x320] ;  /* 0x0000c8002d027a20 */ /* 0x008fce0000410000 */
[C---:B--2---:R-:W-:Y:S01]  /*2e20*/  HMMA.16816.F32 R32, R12.reuse, R68, R32 ;  /* 0x000000440c20723c */ /* 0x044fe20000001820 */
[----:B------:R1:W2:Y:S07]  /*2e30*/  MUFU.TANH R79, R2 ;  /* 0x00000002004f7308 */ /* 0x0002ae0000002400 */
[----:B------:R-:W-:Y:S08]  /*2e40*/  HMMA.16816.F32 R28, R12, R70, R48 ;  /* 0x000000460c1c723c */ /* 0x000ff00000001830 */
[----:B------:R-:W-:-:S02]  /*2e50*/  FMUL.FTZ R40, R40, c[0x0][0x320] ;  /* 0x0000c80028287a20 */ /* 0x000fc40000410000 */
[----:B-1----:R-:W-:Y:S02]  /*2e60*/  FMUL.FTZ R2, R46, c[0x0][0x320] ;  /* 0x0000c8002e027a20 */ /* 0x002fe40000410000 */
[----:B------:R-:W-:Y:S02]  /*2e70*/  FMUL.FTZ R41, R41, c[0x0][0x320] ;  /* 0x0000c80029297a20 */ /* 0x000fe40000410000 */
[----:B------:R1:W3:Y:S01]  /*2e80*/  MUFU.TANH R78, R2 ;  /* 0x00000002004e7308 */ /* 0x0002e20000002400 */
[----:B------:R-:W-:Y:S01]  /*2e90*/  FMUL.FTZ R43, R43, c[0x0][0x320] ;  /* 0x0000c8002b2b7a20 */ /* 0x000fe20000410000 */
[----:B-----5:R-:W-:Y:S06]  /*2ea0*/  HMMA.16816.F32 R32, R8, R64, R32 ;  /* 0x000000400820723c */ /* 0x020fec0000001820 */
[----:B------:R-:W2:Y:S01]  /*2eb0*/  MUFU.TANH R43, R43 ;  /* 0x0000002b002b7308 */ /* 0x000ea20000002400 */
[----:B-1----:R-:W-:-:S02]  /*2ec0*/  FMUL.FTZ R2, R47, c[0x0][0x320] ;  /* 0x0000c8002f027a20 */ /* 0x002fc40000410000 */
[----:B------:R-:W-:Y:S05]  /*2ed0*/  HMMA.16816.F32 R44, R8, R60, R36 ;  /* 0x0000003c082c723c */ /* 0x000fea0000001824 */
[----:B------:R1:W1:Y:S03]  /*2ee0*/  MUFU.TANH R77, R2 ;  /* 0x00000002004d7308 */ /* 0x0002660000002400 */
[----:B------:R-:W-:Y:S07]  /*2ef0*/  HMMA.16816.F32 R36, R20, R72, R116 ;  /* 0x000000481424723c */ /* 0x000fee0000001874 */
[----:B------:R-:W-:-:S02]  /*2f00*/  FMUL.FTZ R32, R32, c[0x0][0x320] ;  /* 0x0000c80020207a20 */ /* 0x000fc40000410000 */
[----:B------:R-:W-:Y:S01]  /*2f10*/  FMUL.FTZ R33, R33, c[0x0][0x320] ;  /* 0x0000c80021217a20 */ /* 0x000fe20000410000 */
[----:B------:R-:W-:Y:S01]  /*2f20*/  HMMA.16816.F32 R20, R20, R74, R108 ;  /* 0x0000004a1414723c */ /* 0x000fe2000000186c */
[----:B-1----:R-:W-:-:S04]  /*2f30*/  FMUL.FTZ R2, R24, c[0x0][0x320] ;  /* 0x0000c80018027a20 */ /* 0x002fc80000410000 */
[----:B------:R1:W1:Y:S01]  /*2f40*/  MUFU.TANH R76, R2 ;  /* 0x00000002004c7308 */ /* 0x0002620000002400 */
[----:B------:R-:W-:Y:S02]  /*2f50*/  FMUL.FTZ R46, R46, c[0x0][0x320] ;  /* 0x0000c8002e2e7a20 */ /* 0x000fe40000410000 */
[----:B------:R-:W-:Y:S02]  /*2f60*/  FMUL.FTZ R45, R45, c[0x0][0x320] ;  /* 0x0000c8002d2d7a20 */ /* 0x000fe40000410000 */
[----:B------:R-:W-:-:S03]  /*2f70*/  FMUL.FTZ R47, R47, c[0x0][0x320] ;  /* 0x0000c8002f2f7a20 */ /* 0x000fc60000410000 */
[----:B------:R-:W2:Y:S01]  /*2f80*/  MUFU.TANH R60, R45 ;  /* 0x0000002d003c7308 */ /* 0x000ea20000002400 */
[----:B-1----:R-:W-:-:S07]  /*2f90*/  FMUL.FTZ R2, R25, c[0x0][0x320] ;  /* 0x0000c80019027a20 */ /* 0x002fce0000410000 */
[----:B------:R-:W1:Y:S08]  /*2fa0*/  MUFU.TANH R45, R41 ;  /* 0x00000029002d7308 */ /* 0x000e700000002400 */
[----:B------:R5:W1:Y:S08]  /*2fb0*/  MUFU.TANH R73, R2 ;  /* 0x0000000200497308 */ /* 0x000a700000002400 */
[----:B------:R-:W1:Y:S01]  /*2fc0*/  MUFU.TANH R41, R32 ;  /* 0x0000002000297308 */ /* 0x000e620000002400 */
[----:B-----5:R-:W-:-:S07]  /*2fd0*/  FMUL.FTZ R2, R26, c[0x0][0x320] ;  /* 0x0000c8001a027a20 */ /* 0x020fce0000410000 */
[----:B------:R-:W1:Y:S08]  /*2fe0*/  MUFU.TANH R47, R47 ;  /* 0x0000002f002f7308 */ /* 0x000e700000002400 */
[----:B------:R5:W1:Y:S02]  /*2ff0*/  MUFU.TANH R72, R2 ;  /* 0x0000000200487308 */ /* 0x000a640000002400 */
[----:B-----5:R-:W-:-:S02]  /*3000*/  FMUL.FTZ R2, R27, c[0x0][0x320] ;  /* 0x0000c8001b027a20 */ /* 0x020fc40000410000 */
[----:B------:R-:W-:Y:S01]  /*3010*/  HMMA.16816.F32 R24, R16, R52, R36 ;  /* 0x000000341018723c */ /* 0x000fe20000001824 */
[----:B------:R-:W5:Y:S03]  /*3020*/  LDSM.16.M88.4 R36, [R221+0xb800] ;  /* 0x00b80000dd24783b */ /* 0x000f660000000200 */
[----:B------:R1:W1:Y:S01]  /*3030*/  MUFU.TANH R68, R2 ;  /* 0x0000000200447308 */ /* 0x0002620000002400 */
[----:B------:R-:W-:-:S04]  /*3040*/  DEPBAR.LE SB0, 0x0 ;  /* 0x000080000000791a */ /* 0x000fc80000000000 */
[----:B------:R-:W-:Y:S03]  /*3050*/  HMMA.16816.F32 R16, R16, R54, R20 ;  /* 0x000000361010723c */ /* 0x000fe60000001814 */
[----:B------:R-:W2:Y:S01]  /*3060*/  MUFU.TANH R52, R46 ;  /* 0x0000002e00347308 */ /* 0x000ea20000002400 */
[----:B-1----:R-:W-:-:S07]  /*3070*/  FMUL.FTZ R2, R44, c[0x0][0x320] ;  /* 0x0000c8002c027a20 */ /* 0x002fce0000410000 */
[----:B------:R-:W1:Y:S04]  /*3080*/  MUFU.TANH R46, R40 ;  /* 0x00000028002e7308 */ /* 0x000e680000002400 */
[C---:B------:R-:W-:Y:S04]  /*3090*/  HMMA.16816.F32 R20, R12.reuse, R56, R24 ;  /* 0x000000380c14723c */ /* 0x040fe80000001818 */
[----:B------:R1:W1:Y:S05]  /*30a0*/  MUFU.TANH R61, R2 ;  /* 0x00000002003d7308 */ /* 0x00026a0000002400 */
[----:B------:R-:W-:Y:S08]  /*30b0*/  HMMA.16816.F32 R12, R12, R58, R16 ;  /* 0x0000003a0c0c723c */ /* 0x000ff00000001810 */
[----:B------:R-:W-:Y:S01]  /*30c0*/  HMMA.16816.F32 R24, R8, R66, R28 ;  /* 0x000000420818723c */ /* 0x000fe2000000181c */
[----:B-1----:R-:W-:-:S02]  /*30d0*/  FMUL.FTZ R2, R42, c[0x0][0x320] ;  /* 0x0000c8002a027a20 */ /* 0x002fc40000410000 */
[----:B------:R-:W1:Y:S05]  /*30e0*/  MUFU.TANH R42, R33 ;  /* 0x00000021002a7308 */ /* 0x000e6a0000002400 */
[C---:B-----5:R-:W-:Y:S03]  /*30f0*/  HMMA.16816.F32 R16, R8.reuse, R36, R20 ;  /* 0x000000240810723c */ /* 0x060fe60000001814 */
[----:B------:R5:W1:Y:S05]  /*3100*/  MUFU.TANH R44, R2 ;  /* 0x00000002002c7308 */ /* 0x000a6a0000002400 */
[----:B------:R-:W-:Y:S08]  /*3110*/  HMMA.16816.F32 R8, R8, R38, R12 ;  /* 0x000000260808723c */ /* 0x000ff0000000180c */
[----:B------:R-:W-:-:S02]  /*3120*/  FMUL.FTZ R24, R24, c[0x0][0x320] ;  /* 0x0000c80018187a20 */ /* 0x000fc40000410000 */
[----:B------:R-:W-:Y:S02]  /*3130*/  FMUL.FTZ R25, R25, c[0x0][0x320] ;  /* 0x0000c80019197a20 */ /* 0x000fe40000410000 */
[----:B------:R-:W-:Y:S02]  /*3140*/  FMUL.FTZ R26, R26, c[0x0][0x320] ;  /* 0x0000c8001a1a7a20 */ /* 0x000fe40000410000 */
[----:B-----5:R-:W-:Y:S01]  /*3150*/  FMUL.FTZ R2, R34, c[0x0][0x320] ;  /* 0x0000c80022027a20 */ /* 0x020fe20000410000 */
[----:B------:R-:W1:Y:S01]  /*3160*/  MUFU.TANH R36, R25 ;  /* 0x0000001900247308 */ /* 0x000e620000002400 */
[----:B------:R-:W-:Y:S02]  /*3170*/  FMUL.FTZ R17, R17, c[0x0][0x320] ;  /* 0x0000c80011117a20 */ /* 0x000fe40000410000 */
[----:B------:R-:W-:Y:S02]  /*3180*/  FMUL.FTZ R18, R18, c[0x0][0x320] ;  /* 0x0000c80012127a20 */ /* 0x000fe40000410000 */
[----:B------:R-:W-:-:S02]  /*3190*/  FMUL.FTZ R19, R19, c[0x0][0x320] ;  /* 0x0000c80013137a20 */ /* 0x000fc40000410000 */
[----:B------:R-:W-:Y:S01]  /*31a0*/  FMUL.FTZ R27, R27, c[0x0][0x320] ;  /* 0x0000c8001b1b7a20 */ /* 0x000fe20000410000 */
[----:B------:R5:W1:Y:S01]  /*31b0*/  MUFU.TANH R40, R2 ;  /* 0x0000000200287308 */ /* 0x000a620000002400 */
[----:B------:R-:W-:Y:S02]  /*31c0*/  FMUL.FTZ R16, R16, c[0x0][0x320] ;  /* 0x0000c80010107a20 */ /* 0x000fe40000410000 */
[----:B------:R-:W-:Y:S02]  /*31d0*/  FMUL.FTZ R8, R8, c[0x0][0x320] ;  /* 0x0000c80008087a20 */ /* 0x000fe40000410000 */
[----:B------:R-:W-:Y:S02]  /*31e0*/  FMUL.FTZ R9, R9, c[0x0][0x320] ;  /* 0x0000c80009097a20 */ /* 0x000fe40000410000 */
[----:B------:R-:W-:Y:S01]  /*31f0*/  FMUL.FTZ R10, R10, c[0x0][0x320] ;  /* 0x0000c8000a0a7a20 */ /* 0x000fe20000410000 */
[----:B------:R1:W1:Y:S01]  /*3200*/  MUFU.TANH R30, R17 ;  /* 0x00000011001e7308 */ /* 0x0002620000002400 */
[----:B------:R-:W-:-:S02]  /*3210*/  FMUL.FTZ R11, R11, c[0x0][0x320] ;  /* 0x0000c8000b0b7a20 */ /* 0x000fc40000410000 */
[----:B-----5:R-:W-:-:S05]  /*3220*/  FMUL.FTZ R2, R35, c[0x0][0x320] ;  /* 0x0000c80023027a20 */ /* 0x020fca0000410000 */
[----:B------:R1:W1:Y:S08]  /*3230*/  MUFU.TANH R31, R26 ;  /* 0x0000001a001f7308 */ /* 0x0002700000002400 */
[----:B------:R1:W1:Y:S08]  /*3240*/  MUFU.TANH R34, R2 ;  /* 0x0000000200227308 */ /* 0x0002700000002400 */
[----:B------:R1:W1:Y:S08]  /*3250*/  MUFU.TANH R35, R24 ;  /* 0x0000001800237308 */ /* 0x0002700000002400 */
[----:B------:R1:W1:Y:S08]  /*3260*/  MUFU.TANH R23, R27 ;  /* 0x0000001b00177308 */ /* 0x0002700000002400 */
[----:B------:R1:W1:Y:S08]  /*3270*/  MUFU.TANH R29, R16 ;  /* 0x00000010001d7308 */ /* 0x0002700000002400 */
[----:B------:R-:W1:Y:S08]  /*3280*/  MUFU.TANH R18, R18 ;  /* 0x0000001200127308 */ /* 0x000e700000002400 */
[----:B------:R-:W1:Y:S08]  /*3290*/  MUFU.TANH R19, R19 ;  /* 0x0000001300137308 */ /* 0x000e700000002400 */
[----:B------:R1:W1:Y:S08]  /*32a0*/  MUFU.TANH R22, R8 ;  /* 0x0000000800167308 */ /* 0x0002700000002400 */
[----:B------:R1:W1:Y:S08]  /*32b0*/  MUFU.TANH R17, R9 ;  /* 0x0000000900117308 */ /* 0x0002700000002400 */
[----:B------:R1:W1:Y:S08]  /*32c0*/  MUFU.TANH R33, R10 ;  /* 0x0000000a00217308 */ /* 0x0002700000002400 */
[----:B------:R1:W1:Y:S01]  /*32d0*/  MUFU.TANH R32, R11 ;  /* 0x0000000b00207308 */ /* 0x0002620000002400 */
[----:B------:R-:W-:Y:S06]  /*32e0*/  BAR.SYNC.DEFER_BLOCKING 0x0 ;  /* 0x0000000000007b1d */ /* 0x000fec0000010000 */
[----:B------:R-:W-:Y:S05]  /*32f0*/  @!P5 BRA `(.L_x_683) ;  /* 0x000002400000d947 */ /* 0x000fea0003800000 */
[----:B--234-:R-:W-:Y:S01]  /*3300*/  IADD3 R6, R129, -0x2, RZ ;  /* 0xfffffffe81067810 */ /* 0x01cfe20007ffe0ff */
[----:B-1----:R-:W-:-:S02]  /*3310*/  IMAD.SHL.U32 R9, R126, 0x40, RZ ;  /* 0x000000407e097824 */ /* 0x002fc400078e00ff */
[----:B------:R-:W-:Y:S01]  /*3320*/  IMAD.SHL.U32 R16, R128, 0x2, RZ ;  /* 0x0000000280107824 */ /* 0x000fe200078e00ff */
[----:B------:R-:W-:Y:S01]  /*3330*/  SHF.R.S32.HI R3, RZ, 0x1f, R6 ;  /* 0x0000001fff037819 */ /* 0x000fe20000011406 */
[----:B------:R-:W-:Y:S02]  /*3340*/  IMAD R2, R123, R6, RZ ;  /* 0x000000067b027224 */ /* 0x000fe400078e02ff */
[----:B------:R-:W-:-:S04]  /*3350*/  IMAD.WIDE.U32 R6, R6, R124, R130 ;  /* 0x0000007c06067225 */ /* 0x000fc800078e0082 */
[----:B------:R-:W-:Y:S01]  /*3360*/  IMAD R3, R3, R124, R2 ;  /* 0x0000007c03037224 */ /* 0x000fe200078e0202 */
[----:B------:R-:W-:-:S03]  /*3370*/  LEA R2, P0, R6, c[0x0][0x1c8], 0x1 ;  /* 0x0000720006027a11 */ /* 0x000fc600078008ff */
[----:B------:R-:W-:Y:S01]  /*3380*/  IMAD.IADD R3, R7, 0x1, R3 ;  /* 0x0000000107037824 */ /* 0x000fe200078e0203 */
[----:B------:R-:W-:-:S04]  /*3390*/  SHF.L.U64.HI R7, R126, 0x6, R127 ;  /* 0x000000067e077819 */ /* 0x000fc8000001027f */
[----:B------:R-:W-:Y:S02]  /*33a0*/  LEA.HI.X R3, R6, c[0x0][0x1cc], R3, 0x1, P0 ;  /* 0x0000730006037a11 */ /* 0x000fe400000f0c03 */
[----:B------:R-:W-:-:S03]  /*33b0*/  IADD3 R14, P5, P0, R9, 0x80, R2 ;  /* 0x00000080090e7810 */ /* 0x000fc600078be002 */
[----:B------:R-:W-:Y:S01]  /*33c0*/  @!PT LDS RZ, [RZ] ;  /* 0x00000000fffff984 */ /* 0x000fe20000000800 */
[----:B------:R-:W-:Y:S01]  /*33d0*/  @!PT LDS RZ, [RZ] ;  /* 0x00000000fffff984 */ /* 0x000fe20000000800 */
[----:B------:R-:W-:Y:S01]  /*33e0*/  @!PT LDS RZ, [RZ] ;  /* 0x00000000fffff984 */ /* 0x000fe20000000800 */
[----:B------:R1:W-:Y:S01]  /*33f0*/  LDGSTS.E.BYPASS.LTC128B.128 [R16+0xc100], [R2.64], !P1 ;  /* 0x0c10000002107fae */ /* 0x0003e2000c901d48 */
[--C-:B------:R-:W-:Y:S02]  /*3400*/  IADD3.X R15, R7, RZ, R3.reuse, P5, P0 ;  /* 0x000000ff070f7210 */ /* 0x100fe40002fe0403 */
[--C-:B------:R-:W-:Y:S01]  /*3410*/  IADD3 R12, P5, P0, R9, 0x100, R2.reuse ;  /* 0x00000100090c7810 */ /* 0x100fe200078be002 */
[----:B------:R1:W-:Y:S03]  /*3420*/  LDGSTS.E.BYPASS.LTC128B.128 [R16+0xf100], [R2.64+0x80], !P4 ;  /* 0x0f10008002107fae */ /* 0x0003e6000e101d48 */
[----:B------:R-:W-:Y:S01]  /*3430*/  IADD3.X R13, R7, RZ, R3, P5, P0 ;  /* 0x000000ff070d7210 */ /* 0x000fe20002fe0403 */
[----:B------:R1:W-:Y:S01]  /*3440*/  LDGSTS.E.BYPASS.LTC128B.128 [R16+0x12100], [R2.64+0x100], !P3 ;  /* 0x1210010002107fae */ /* 0x0003e2000d901d48 */
[----:B------:R-:W-:-:S03]  /*3450*/  IADD3 R10, P5, P0, R9, 0x180, R2 ;  /* 0x00000180090a7810 */ /* 0x000fc600078be002 */
[----:B------:R1:W-:Y:S01]  /*3460*/  LDGSTS.E.BYPASS.LTC128B.128 [R16+0x15100], [R2.64+0x180], !P2 ;  /* 0x1510018002107fae */ /* 0x0003e2000d101d48 */
[----:B------:R-:W-:Y:S02]  /*3470*/  IADD3.X R11, R7, RZ, R3, P5, P0 ;  /* 0x000000ff070b7210 */ /* 0x000fe40002fe0403 */
[----:B------:R-:W-:-:S04]  /*3480*/  IADD3 R8, P5, R9, R2, RZ ;  /* 0x0000000209087210 */ /* 0x000fc80007fbe0ff */
[----:B------:R-:W-:Y:S01]  /*3490*/  IADD3 R6, P0, R8, R9, RZ ;  /* 0x0000000908067210 */ /* 0x000fe20007f1e0ff */
[----:B------:R-:W-:-:S04]  /*34a0*/  IMAD.X R9, R7, 0x1, R3, P5 ;  /* 0x0000000107097824 */ /* 0x000fc800028e0603 */
[----:B------:R-:W-:Y:S01]  /*34b0*/  IMAD.X R7, R9, 0x1, R7, P0 ;  /* 0x0000000109077824 */ /* 0x000fe200000e0607 */
[----:B------:R1:W-:Y:S04]  /*34c0*/  LDGSTS.E.BYPASS.LTC128B.128 [R16+0xd100], [R8.64], !P1 ;  /* 0x0d10000008107fae */ /* 0x0003e8000c901d48 */
[----:B------:R1:W-:Y:S04]  /*34d0*/  LDGSTS.E.BYPASS.LTC128B.128 [R16+0x10100], [R14.64], !P4 ;  /* 0x101000000e107fae */ /* 0x0003e8000e101d48 */
[----:B------:R1:W-:Y:S04]  /*34e0*/  LDGSTS.E.BYPASS.LTC128B.128 [R16+0x13100], [R12.64], !P3 ;  /* 0x131000000c107fae */ /* 0x0003e8000d901d48 */
[----:B------:R1:W-:Y:S04]  /*34f0*/  LDGSTS.E.BYPASS.LTC128B.128 [R16+0x16100], [R10.64], !P2 ;  /* 0x161000000a107fae */ /* 0x0003e8000d101d48 */
[----:B------:R1:W-:Y:S04]  /*3500*/  LDGSTS.E.BYPASS.LTC128B.128 [R16+0xe100], [R6.64], !P1 ;  /* 0x0e10000006107fae */ /* 0x0003e8000c901d48 */
[----:B------:R1:W-:Y:S04]  /*3510*/  LDGSTS.E.BYPASS.LTC128B.128 [R16+0x11100], [R6.64+0x80], !P4 ;  /* 0x1110008006107fae */ /* 0x0003e8000e101d48 */
[----:B------:R1:W-:Y:S04]  /*3520*/  LDGSTS.E.BYPASS.LTC128B.128 [R16+0x14100], [R6.64+0x100], !P3 ;  /* 0x1410010006107fae */ /* 0x0003e8000d901d48 */
[----:B------:R1:W-:Y:S02]  /*3530*/  LDGSTS.E.BYPASS.LTC128B.128 [R16+0x17100], [R6.64+0x180], !P2 ;  /* 0x1710018006107fae */ /* 0x0003e4000d101d48 */
.L_x_683:
[----:B-1234-:R-:W-:Y:S01]  /*3540*/  SHF.R.S32.HI R2, RZ, 0x1f, R121 ;  /* 0x0000001fff027819 */ /* 0x01efe20000011479 */
[----:B------:R-:W-:Y:S01]  /*3550*/  STL [R1+0x64], R225 ;  /* 0x000064e101007387 */ /* 0x000fe20000100800 */
[----:B------:R-:W-:-:S02]  /*3560*/  IMAD.SHL.U32 R217, R5, 0x2, RZ ;  /* 0x0000000205d97824 */ /* 0x000fc400078e00ff */
[----:B------:R-:W-:Y:S01]  /*3570*/  LEA.HI R3, R2, R121, RZ, 0x2 ;  /* 0x0000007902037211 */ /* 0x000fe200078f10ff */
[----:B------:R-:W-:Y:S01]  /*3580*/  STL [R1+0x60], R224 ;  /* 0x000060e001007387 */ /* 0x000fe20000100800 */
[----:B------:R-:W-:Y:S01]  /*3590*/  IMAD R220, R0, 0x2, R217 ;  /* 0x0000000200dc7824 */ /* 0x000fe200078e02d9 */
[----:B------:R-:W-:Y:S02]  /*35a0*/  LEA R218, R4, R217, 0x1 ;  /* 0x000000d904da7211 */ /* 0x000fe400078e08ff */
[----:B------:R-:W-:Y:S01]  /*35b0*/  STL [R1+0x5c], R223 ;  /* 0x00005cdf01007387 */ /* 0x000fe20000100800 */
[----:B------:R-:W-:Y:S02]  /*35c0*/  LOP3.LUT R2, R3, 0x7ffffffc, RZ, 0xc0, !PT ;  /* 0x7ffffffc03027812 */ /* 0x000fe400078ec0ff */
[----:B------:R-:W-:Y:S01]  /*35d0*/  IMAD R219, R0, 0x2, R218 ;  /* 0x0000000200db7824 */ /* 0x000fe200078e02da */
[----:B------:R-:W-:Y:S02]  /*35e0*/  STL [R1+0x58], R222 ;  /* 0x000058de01007387 */ /* 0x000fe40000100800 */
[----:B------:R-:W-:-:S02]  /*35f0*/  IMAD.IADD R2, R121, 0x1, -R2 ;  /* 0x0000000179027824 */ /* 0x000fc400078e0a02 */
[----:B------:R-:W-:Y:S04]  /*3600*/  STL [R1+0x54], R221 ;  /* 0x000054dd01007387 */ /* 0x000fe80000100800 */
[----:B------:R-:W-:Y:S04]  /*3610*/  STL [R1+0x50], R216 ;  /* 0x000050d801007387 */ /* 0x000fe80000100800 */
[----:B------:R1:W-:Y:S04]  /*3620*/  STL [R1+0x4c], R3 ;  /* 0x00004c0301007387 */ /* 0x0003e80000100800 */
[----:B------:R-:W-:Y:S04]  /*3630*/  LDSM.16.MT88.4 R80, [R218+0x3100] ;  /* 0x00310000da50783b */ /* 0x000fe80000004200 */
[----:B------:R-:W-:Y:S04]  /*3640*/  LDSM.16.MT88.4 R64, [R219+0x900] ;  /* 0x00090000db40783b */ /* 0x000fe80000004200 */
[----:B------:R-:W-:Y:S04]  /*3650*/  LDSM.16.MT88.4 R56, [R218+0x3900] ;  /* 0x00390000da38783b */ /* 0x000fe80000004200 */
[----:B------:R-:W-:Y:S04]  /*3660*/  LDSM.16.MT88.4 R92, [R219+0x3900] ;  /* 0x00390000db5c783b */ /* 0x000fe80000004200 */
[----:B------:R-:W0:Y:S01]  /*3670*/  LDGDEPBAR ;  /* 0x00000000000079af */ /* 0x000e220000000000 */
[----:B-1----:R-:W-:-:S05]  /*3680*/  IADD3 R3, R122, c[0x0][0x1d0], RZ ;  /* 0x000074007a037a10 */ /* 0x002fca0007ffe0ff */
[----:B------:R-:W-:-:S05]  /*3690*/  IMAD R2, R2, -0x2, R3 ;  /* 0xfffffffe02027824 */ /* 0x000fca00078e0203 */
[C---:B------:R-:W-:Y:S02]  /*36a0*/  ISETP.GT.AND P0, PT, R2.reuse, RZ, PT ;  /* 0x000000ff0200720c */ /* 0x040fe40003f04270 */
[----:B------:R-:W-:Y:S02]  /*36b0*/  ISETP.GT.AND P5, PT, R2, 0x1, PT ;  /* 0x000000010200780c */ /* 0x000fe40003fa4270 */
[----:B------:R-:W-:Y:S02]  /*36c0*/  FSEL R16, R114, -INF , P0 ;  /* 0xff80000072107808 */ /* 0x000fe40000000000 */
[----:B------:R-:W-:Y:S02]  /*36d0*/  FSEL R7, R120, -INF , P0 ;  /* 0xff80000078077808 */ /* 0x000fe40000000000 */
[----:B------:R-:W-:Y:S02]  /*36e0*/  ISETP.GT.AND P0, PT, R2, 0x8, PT ;  /* 0x000000080200780c */ /* 0x000fe40003f04270 */
[----:B------:R-:W-:-:S02]  /*36f0*/  FSEL R8, R115, -INF , P5 ;  /* 0xff80000073087808 */ /* 0x000fc40002800000 */
[----:B------:R-:W-:Y:S02]  /*3700*/  FSEL R20, R113, -INF , P5 ;  /* 0xff80000071147808 */ /* 0x000fe40002800000 */
[----:B------:R-:W-:Y:S02]  /*3710*/  ISETP.GT.AND P5, PT, R2, 0x9, PT ;  /* 0x000000090200780c */ /* 0x000fe40003fa4270 */
[----:B------:R-:W-:Y:S02]  /*3720*/  FSEL R9, R112, -INF , P0 ;  /* 0xff80000070097808 */ /* 0x000fe40000000000 */
[----:B------:R-:W-:Y:S02]  /*3730*/  FMNMX.FTZ R132, R7, R8, !PT ;  /* 0x0000000807847209 */ /* 0x000fe40007810000 */
[----:B------:R-:W-:Y:S02]  /*3740*/  FSEL R21, R98, -INF , P0 ;  /* 0xff80000062157808 */ /* 0x000fe40000000000 */
[----:B------:R-:W-:-:S02]  /*3750*/  ISETP.GT.AND P0, PT, R2, 0x10, PT ;  /* 0x000000100200780c */ /* 0x000fc40003f04270 */
[----:B------:R-:W-:Y:S02]  /*3760*/  FSEL R10, R99, -INF , P5 ;  /* 0xff800000630a7808 */ /* 0x000fe40002800000 */
[----:B------:R-:W-:Y:S02]  /*3770*/  FMNMX.FTZ R132, R9, R132, !PT ;  /* 0x0000008409847209 */ /* 0x000fe40007810000 */
[----:B------:R-:W-:Y:S02]  /*3780*/  FSEL R24, R97, -INF , P5 ;  /* 0xff80000061187808 */ /* 0x000fe40002800000 */
[----:B------:R-:W-:Y:S02]  /*3790*/  ISETP.GT.AND P5, PT, R2, 0x11, PT ;  /* 0x000000110200780c */ /* 0x000fe40003fa4270 */
[----:B------:R-:W-:Y:S02]  /*37a0*/  FSEL R11, R96, -INF , P0 ;  /* 0xff800000600b7808 */ /* 0x000fe40000000000 */
[----:B------:R-:W-:Y:S01]  /*37b0*/  FMNMX.FTZ R132, R10, R132, !PT ;  /* 0x000000840a847209 */ /* 0x000fe20007810000 */
[----:B------:R-:W-:Y:S01]  /*37c0*/  LDSM.16.MT88.4 R96, [R218+0x6100] ;  /* 0x00610000da60783b */ /* 0x000fe20000004200 */
[----:B------:R-:W-:-:S02]  /*37d0*/  FSEL R25, R90, -INF , P0 ;  /* 0xff8000005a197808 */ /* 0x000fc40000000000 */
[C---:B------:R-:W-:Y:S02]  /*37e0*/  ISETP.GT.AND P0, PT, R2.reuse, 0x18, PT ;  /* 0x000000180200780c */ /* 0x040fe40003f04270 */
[----:B------:R-:W-:Y:S02]  /*37f0*/  FSEL R13, R91, -INF , P5 ;  /* 0xff8000005b0d7808 */ /* 0x000fe40002800000 */
[----:B------:R-:W-:Y:S02]  /*3800*/  FMNMX.FTZ R132, R11, R132, !PT ;  /* 0x000000840b847209 */ /* 0x000fe40007810000 */
[----:B------:R-:W-:Y:S02]  /*3810*/  FSEL R26, R89, -INF , P5 ;  /* 0xff800000591a7808 */ /* 0x000fe40002800000 */
[----:B------:R-:W-:Y:S02]  /*3820*/  ISETP.GT.AND P5, PT, R2, 0x19, PT ;  /* 0x000000190200780c */ /* 0x000fe40003fa4270 */
[----:B------:R-:W-:-:S02]  /*3830*/  FSEL R14, R88, -INF , P0 ;  /* 0xff800000580e7808 */ /* 0x000fc40000000000 */
[----:B------:R-:W-:Y:S01]  /*3840*/  FMNMX.FTZ R132, R13, R132, !PT ;  /* 0x000000840d847209 */ /* 0x000fe20007810000 */
[----:B------:R-:W-:Y:S01]  /*3850*/  LDSM.16.MT88.4 R88, [R220+0x900] ;  /* 0x00090000dc58783b */ /* 0x000fe20000004200 */
[----:B------:R-:W-:Y:S02]  /*3860*/  FSEL R27, R86, -INF , P0 ;  /* 0xff800000561b7808 */ /* 0x000fe40000000000 */
[----:B------:R-:W-:Y:S02]  /*3870*/  ISETP.GT.AND P0, PT, R2, 0x20, PT ;  /* 0x000000200200780c */ /* 0x000fe40003f04270 */
[----:B------:R-:W-:Y:S02]  /*3880*/  FSEL R15, R87, -INF , P5 ;  /* 0xff800000570f7808 */ /* 0x000fe40002800000 */
[----:B------:R-:W-:Y:S02]  /*3890*/  FMNMX.FTZ R132, R14, R132, !PT ;  /* 0x000000840e847209 */ /* 0x000fe40007810000 */
[----:B------:R-:W-:-:S02]  /*38a0*/  FSEL R28, R85, -INF , P5 ;  /* 0xff800000551c7808 */ /* 0x000fc40002800000 */
[----:B------:R-:W-:Y:S02]  /*38b0*/  ISETP.GT.AND P5, PT, R2, 0x21, PT ;  /* 0x000000210200780c */ /* 0x000fe40003fa4270 */
[----:B------:R-:W-:Y:S02]  /*38c0*/  FSEL R120, R84, -INF , P0 ;  /* 0xff80000054787808 */ /* 0x000fe40000000000 */
[----:B------:R-:W-:Y:S01]  /*38d0*/  FMNMX.FTZ R132, R15, R132, !PT ;  /* 0x000000840f847209 */ /* 0x000fe20007810000 */
[----:B------:R-:W-:Y:S01]  /*38e0*/  LDSM.16.MT88.4 R84, [R220+0x3100] ;  /* 0x00310000dc54783b */ /* 0x000fe20000004200 */
[----:B------:R-:W-:Y:S02]  /*38f0*/  FSEL R123, R78, -INF , P0 ;  /* 0xff8000004e7b7808 */ /* 0x000fe40000000000 */
[----:B------:R-:W-:Y:S02]  /*3900*/  ISETP.GT.AND P0, PT, R2, 0x28, PT ;  /* 0x000000280200780c */ /* 0x000fe40003f04270 */
[----:B------:R-:W-:-:S02]  /*3910*/  FSEL R118, R79, -INF , P5 ;  /* 0xff8000004f767808 */ /* 0x000fc40002800000 */
[----:B------:R-:W-:Y:S02]  /*3920*/  FMNMX.FTZ R132, R120, R132, !PT ;  /* 0x0000008478847209 */ /* 0x000fe40007810000 */
[----:B------:R-:W-:Y:S02]  /*3930*/  FSEL R122, R77, -INF , P5 ;  /* 0xff8000004d7a7808 */ /* 0x000fe40002800000 */
[----:B------:R-:W-:Y:S02]  /*3940*/  ISETP.GT.AND P5, PT, R2, 0x29, PT ;  /* 0x000000290200780c */ /* 0x000fe40003fa4270 */
[----:B------:R-:W-:Y:S02]  /*3950*/  FSEL R117, R76, -INF , P0 ;  /* 0xff8000004c757808 */ /* 0x000fe40000000000 */
[----:B------:R-:W-:Y:S01]  /*3960*/  FMNMX.FTZ R132, R118, R132, !PT ;  /* 0x0000008476847209 */ /* 0x000fe20007810000 */
[----:B------:R-:W-:Y:S01]  /*3970*/  LDSM.16.MT88.4 R76, [R219+0x3100] ;  /* 0x00310000db4c783b */ /* 0x000fe20000004200 */
[----:B------:R-:W-:-:S02]  /*3980*/  FSEL R121, R72, -INF , P0 ;  /* 0xff80000048797808 */ /* 0x000fc40000000000 */
[----:B------:R-:W-:Y:S02]  /*3990*/  ISETP.GT.AND P0, PT, R2, 0x30, PT ;  /* 0x000000300200780c */ /* 0x000fe40003f04270 */
[----:B------:R-:W-:Y:S02]  /*39a0*/  FSEL R116, R73, -INF , P5 ;  /* 0xff80000049747808 */ /* 0x000fe40002800000 */
[----:B------:R-:W-:Y:S01]  /*39b0*/  FMNMX.FTZ R132, R117, R132, !PT ;  /* 0x0000008475847209 */ /* 0x000fe20007810000 */
[----:B------:R-:W-:Y:S01]  /*39c0*/  LDSM.16.MT88.4 R72, [R217+0x3100] ;  /* 0x00310000d948783b */ /* 0x000fe20000004200 */
        /* <DEDUP_REMOVED lines=19> */
[----:B------:R-:W-:Y:S01]  /*3b00*/  FMNMX.FTZ R132, R134, R132, !PT ;  /* 0x0000008486847209 */ /* 0x000fe20007810000 */
[----:B------:R-:W-:Y:S01]  /*3b10*/  LDSM.16.MT88.4 R44, [R217+0x900] ;  /* 0x00090000d92c783b */ /* 0x000fe20000004200 */
[----:B------:R-:W-:Y:S02]  /*3b20*/  FMNMX.FTZ R3, R24, R3, !PT ;  /* 0x0000000318037209 */ /* 0x000fe40007810000 */
[----:B------:R-:W-:Y:S02]  /*3b30*/  FSEL R200, R43, -INF , P5 ;  /* 0xff8000002bc87808 */ /* 0x000fe40002800000 */
[----:B------:R-:W-:-:S02]  /*3b40*/  ISETP.GT.AND P5, PT, R2, 0x41, PT ;  /* 0x000000410200780c */ /* 0x000fc40003fa4270 */
[----:B------:R-:W-:Y:S02]  /*3b50*/  FSEL R213, R41, -INF , P0 ;  /* 0xff80000029d57808 */ /* 0x000fe40000000000 */
[----:B------:R-:W-:Y:S02]  /*3b60*/  FMNMX.FTZ R132, R133, R132, !PT ;  /* 0x0000008485847209 */ /* 0x000fe40007810000 */
[----:B------:R-:W-:Y:S02]  /*3b70*/  FMNMX.FTZ R3, R25, R3, !PT ;  /* 0x0000000319037209 */ /* 0x000fe40007810000 */
[----:B------:R-:W-:Y:S02]  /*3b80*/  FSEL R108, R40, -INF , P0 ;  /* 0xff800000286c7808 */ /* 0x000fe40000000000 */
[----:B------:R-:W-:Y:S02]  /*3b90*/  ISETP.GT.AND P0, PT, R2, 0x48, PT ;  /* 0x000000480200780c */ /* 0x000fe40003f04270 */
[----:B------:R-:W-:-:S02]  /*3ba0*/  FSEL R210, R42, -INF , P5 ;  /* 0xff8000002ad27808 */ /* 0x000fc40002800000 */
[----:B------:R-:W-:Y:S02]  /*3bb0*/  FMNMX.FTZ R132, R213, R132, !PT ;  /* 0x00000084d5847209 */ /* 0x000fe40007810000 */
[----:B------:R-:W-:Y:S02]  /*3bc0*/  FMNMX.FTZ R3, R26, R3, !PT ;  /* 0x000000031a037209 */ /* 0x000fe40007810000 */
[----:B------:R-:W-:Y:S02]  /*3bd0*/  FSEL R34, R34, -INF , P5 ;  /* 0xff80000022227808 */ /* 0x000fe40002800000 */
[----:B------:R-:W-:Y:S02]  /*3be0*/  ISETP.GT.AND P5, PT, R2, 0x49, PT ;  /* 0x000000490200780c */ /* 0x000fe40003fa4270 */
[----:B------:R-:W-:Y:S02]  /*3bf0*/  FSEL R208, R35, -INF , P0 ;  /* 0xff80000023d07808 */ /* 0x000fe40000000000 */
[----:B------:R-:W-:-:S02]  /*3c00*/  FMNMX.FTZ R132, R210, R132, !PT ;  /* 0x00000084d2847209 */ /* 0x000fc40007810000 */
[----:B------:R-:W-:Y:S02]  /*3c10*/  FMNMX.FTZ R3, R27, R3, !PT ;  /* 0x000000031b037209 */ /* 0x000fe40007810000 */
[----:B------:R-:W-:Y:S02]  /*3c20*/  FSEL R48, R31, -INF , P0 ;  /* 0xff8000001f307808 */ /* 0x000fe40000000000 */
[----:B------:R-:W-:Y:S02]  /*3c30*/  ISETP.GT.AND P0, PT, R2, 0x50, PT ;  /* 0x000000500200780c */ /* 0x000fe40003f04270 */
[----:B------:R-:W-:Y:S02]  /*3c40*/  FSEL R209, R36, -INF , P5 ;  /* 0xff80000024d17808 */ /* 0x000fe40002800000 */
[----:B------:R-:W-:Y:S02]  /*3c50*/  FMNMX.FTZ R132, R208, R132, !PT ;  /* 0x00000084d0847209 */ /* 0x000fe40007810000 */
[----:B------:R-:W-:-:S02]  /*3c60*/  FMNMX.FTZ R3, R28, R3, !PT ;  /* 0x000000031c037209 */ /* 0x000fc40007810000 */
[----:B------:R-:W-:Y:S02]  /*3c70*/  ISETP.GT.AND P6, PT, R2, 0x51, PT ;  /* 0x000000510200780c */ /* 0x000fe40003fc4270 */
[----:B------:R-:W-:Y:S02]  /*3c80*/  FSEL R211, R29, -INF , P0 ;  /* 0xff8000001dd37808 */ /* 0x000fe40000000000 */
[----:B------:R-:W-:Y:S02]  /*3c90*/  FMNMX.FTZ R132, R209, R132, !PT ;  /* 0x00000084d1847209 */ /* 0x000fe40007810000 */
[----:B------:R-:W-:Y:S02]  /*3ca0*/  FMNMX.FTZ R3, R123, R3, !PT ;  /* 0x000000037b037209 */ /* 0x000fe40007810000 */
[----:B------:R-:W-:Y:S02]  /*3cb0*/  FSEL R223, R23, -INF , P5 ;  /* 0xff80000017df7808 */ /* 0x000fe40002800000 */
[----:B------:R-:W-:-:S02]  /*3cc0*/  FSEL R18, R18, -INF , P0 ;  /* 0xff80000012127808 */ /* 0x000fc40000000000 */
[----:B------:R-:W-:Y:S02]  /*3cd0*/  ISETP.GT.AND P5, PT, R2, 0x58, PT ;  /* 0x000000580200780c */ /* 0x000fe40003fa4270 */
[----:B------:R-:W-:Y:S02]  /*3ce0*/  FSEL R102, R30, -INF , P6 ;  /* 0xff8000001e667808 */ /* 0x000fe40003000000 */
[----:B------:R-:W-:Y:S02]  /*3cf0*/  FMNMX.FTZ R132, R211, R132, !PT ;  /* 0x00000084d3847209 */ /* 0x000fe40007810000 */
[----:B------:R-:W-:Y:S02]  /*3d00*/  ISETP.GT.AND P0, PT, R2, 0x59, PT ;  /* 0x000000590200780c */ /* 0x000fe40003f04270 */
[----:B------:R-:W-:Y:S02]  /*3d10*/  FMNMX.FTZ R2, R122, R3, !PT ;  /* 0x000000037a027209 */ /* 0x000fe40007810000 */
[----:B------:R-:W-:-:S02]  /*3d20*/  FSEL R215, R22, -INF , P5 ;  /* 0xff80000016d77808 */ /* 0x000fc40002800000 */
[----:B------:R-:W-:Y:S02]  /*3d30*/  FMNMX.FTZ R132, R102, R132, !PT ;  /* 0x0000008466847209 */ /* 0x000fe40007810000 */
[----:B------:R-:W-:Y:S02]  /*3d40*/  FMNMX.FTZ R2, R121, R2, !PT ;  /* 0x0000000279027209 */ /* 0x000fe40007810000 */
[----:B------:R-:W-:Y:S02]  /*3d50*/  FSEL R212, R17, -INF , P0 ;  /* 0xff80000011d47808 */ /* 0x000fe40000000000 */
[----:B------:R-:W-:Y:S02]  /*3d60*/  FMNMX.FTZ R132, R215, R132, !PT ;  /* 0x00000084d7847209 */ /* 0x000fe40007810000 */
[----:B------:R-:W-:Y:S02]  /*3d70*/  FMNMX.FTZ R2, R119, R2, !PT ;  /* 0x0000000277027209 */ /* 0x000fe40007810000 */
[----:B------:R-:W-:-:S02]  /*3d80*/  FMNMX.FTZ R132, R212, R132, !PT ;  /* 0x00000084d4847209 */ /* 0x000fc40007810000 */
[----:B------:R-:W-:Y:S02]  /*3d90*/  FMNMX.FTZ R2, R204, R2, !PT ;  /* 0x00000002cc027209 */ /* 0x000fe40007810000 */
[----:B------:R-:W-:Y:S01]  /*3da0*/  FSEL R206, R19, -INF , P6 ;  /* 0xff80000013ce7808 */ /* 0x000fe20003000000 */
[----:B------:R-:W1:Y:S01]  /*3db0*/  SHFL.BFLY PT, R3, R132, 0x2, 0x1f ;  /* 0x0c401f0084037f89 */ /* 0x000e6200000e0000 */
[----:B------:R-:W-:Y:S02]  /*3dc0*/  FMNMX.FTZ R2, R203, R2, !PT ;  /* 0x00000002cb027209 */ /* 0x000fe40007810000 */
[----:B------:R-:W-:Y:S02]  /*3dd0*/  FSEL R216, R33, -INF , P5 ;  /* 0xff80000021d87808 */ /* 0x000fe40002800000 */
[----:B------:R-:W-:Y:S02]  /*3de0*/  FMNMX.FTZ R2, R202, R2, !PT ;  /* 0x00000002ca027209 */ /* 0x000fe40007810000 */
[----:B------:R-:W-:-:S02]  /*3df0*/  FSEL R225, R32, -INF , P0 ;  /* 0xff80000020e17808 */ /* 0x000fc40000000000 */
[----:B------:R-:W-:Y:S02]  /*3e00*/  FMNMX.FTZ R2, R200, R2, !PT ;  /* 0x00000002c8027209 */ /* 0x000fe40007810000 */
[----:B------:R-:W-:Y:S02]  /*3e10*/  MOV R0, R48 ;  /* 0x0000003000007202 */ /* 0x000fe40000000f00 */
[----:B------:R-:W-:-:S04]  /*3e20*/  FMNMX.FTZ R2, R108, R2, !PT ;  /* 0x000000026c027209 */ /* 0x000fc80007810000 */
[----:B------:R-:W-:-:S04]  /*3e30*/  FMNMX.FTZ R2, R34, R2, !PT ;  /* 0x0000000222027209 */ /* 0x000fc80007810000 */
[----:B------:R-:W-:Y:S02]  /*3e40*/  FMNMX.FTZ R2, R48, R2, !PT ;  /* 0x0000000230027209 */ /* 0x000fe40007810000 */
[----:B-1----:R-:W-:Y:S02]  /*3e50*/  FMNMX.FTZ R132, R132, R3, !PT ;  /* 0x0000000384847209 */ /* 0x002fe40007810000 */
[----:B------:R-:W-:-:S03]  /*3e60*/  FMNMX.FTZ R3, R223, R2, !PT ;  /* 0x00000002df037209 */ /* 0x000fc60007810000 */
[----:B------:R-:W1:Y:S01]  /*3e70*/  SHFL.BFLY PT, R2, R132, 0x1, 0x1f ;  /* 0x0c201f0084027f89 */ /* 0x000e6200000e0000 */
[----:B------:R-:W-:-:S04]  /*3e80*/  FMNMX.FTZ R3, R18, R3, !PT ;  /* 0x0000000312037209 */ /* 0x000fc80007810000 */
[----:B------:R-:W-:-:S04]  /*3e90*/  FMNMX.FTZ R3, R206, R3, !PT ;  /* 0x00000003ce037209 */ /* 0x000fc80007810000 */
[----:B------:R-:W-:-:S04]  /*3ea0*/  FMNMX.FTZ R3, R216, R3, !PT ;  /* 0x00000003d8037209 */ /* 0x000fc80007810000 */
[----:B------:R-:W-:-:S05]  /*3eb0*/  FMNMX.FTZ R3, R225, R3, !PT ;  /* 0x00000003e1037209 */ /* 0x000fca0007810000 */
[----:B------:R-:W2:Y:S01]  /*3ec0*/  SHFL.BFLY PT, R6, R3, 0x2, 0x1f ;  /* 0x0c401f0003067f89 */ /* 0x000ea200000e0000 */
[----:B-1----:R-:W-:-:S04]  /*3ed0*/  FMNMX.FTZ R132, R132, R2, !PT ;  /* 0x0000000284847209 */ /* 0x002fc80007810000 */
[C---:B------:R-:W-:Y:S01]  /*3ee0*/  FSETP.NEU.FTZ.AND P0, PT, R132.reuse, -INF , PT ;  /* 0xff8000008400780b */ /* 0x040fe20003f1d000 */
[----:B------:R-:W-:-:S05]  /*3ef0*/  FMUL.FTZ R12, R132, c[0x0][0x2d0] ;  /* 0x0000b400840c7a20 */ /* 0x000fca0000410000 */
[----:B------:R-:W-:-:S05]  /*3f00*/  FSEL R12, R12, RZ, P0 ;  /* 0x000000ff0c0c7208 */ /* 0x000fca0000000000 */
[----:B------:R-:W-:Y:S01]  /*3f10*/  FFMA.FTZ R2, R7, c[0x0][0x2d0], -R12 ;  /* 0x0000b40007027a23 */ /* 0x000fe2000001080c */
[----:B--2---:R-:W-:-:S03]  /*3f20*/  FMNMX.FTZ R3, R3, R6, !PT ;  /* 0x0000000603037209 */ /* 0x004fc60007810000 */
[----:B------:R1:W2:Y:S02]  /*3f30*/  MUFU.EX2 R37, R2 ;  /* 0x0000000200257308 */ /* 0x0002a40000000800 */
[----:B------:R-:W3:Y:S01]  /*3f40*/  SHFL.BFLY PT, R6, R3, 0x1, 0x1f ;  /* 0x0c201f0003067f89 */ /* 0x000ee200000e0000 */
[----:B-1----:R-:W-:-:S05]  /*3f50*/  FFMA.FTZ R2, R8, c[0x0][0x2d0], -R12 ;  /* 0x0000b40008027a23 */ /* 0x002fca000001080c */
[----:B------:R1:W4:Y:S01]  /*3f60*/  MUFU.EX2 R222, R2 ;  /* 0x0000000200de7308 */ /* 0x0003220000000800 */
[----:B---3--:R-:W-:Y:S01]  /*3f70*/  FMNMX.FTZ R3, R3, R6, !PT ;  /* 0x0000000603037209 */ /* 0x008fe20007810000 */
[----:B------:R-:W-:Y:S02]  /*3f80*/  FFMA.FTZ R6, R14, c[0x0][0x2d0], -R12 ;  /* 0x0000b4000e067a23 */ /* 0x000fe4000001080c */
[----:B------:R-:W-:Y:S01]  /*3f90*/  IMAD.MOV.U32 R14, RZ, RZ, R34 ;  /* 0x000000ffff0e7224 */ /* 0x000fe200078e0022 */
[----:B------:R-:W-:-:S03]  /*3fa0*/  FSETP.NEU.FTZ.AND P0, PT, R3, -INF , PT ;  /* 0xff8000000300780b */ /* 0x000fc60003f1d000 */
[----:B------:R3:W-:Y:S01]  /*3fb0*/  MUFU.EX2 R221, R6 ;  /* 0x0000000600dd7308 */ /* 0x0007e20000000800 */
[----:B-1----:R-:W-:-:S07]  /*3fc0*/  FFMA.FTZ R2, R9, c[0x0][0x2d0], -R12 ;  /* 0x0000b40009027a23 */ /* 0x002fce000001080c */
[----:B------:R1:W-:Y:S01]  /*3fd0*/  MUFU.EX2 R104, R2 ;  /* 0x0000000200687308 */ /* 0x0003e20000000800 */
[--C-:B---3--:R-:W-:Y:S01]  /*3fe0*/  FFMA.FTZ R6, R15, c[0x0][0x2d0], -R12.reuse ;  /* 0x0000b4000f067a23 */ /* 0x108fe2000001080c */
[----:B--2---:R-:W-:Y:S02]  /*3ff0*/  MOV R15, R37 ;  /* 0x00000025000f7202 */ /* 0x004fe40000000f00 */
[----:B------:R-:W-:Y:S04]  /*4000*/  LDSM.16.MT88.4 R36, [R218+0x900] ;  /* 0x00090000da24783b */ /* 0x000fe80000004200 */
[----:B------:R-:W2:Y:S01]  /*4010*/  MUFU.EX2 R252, R6 ;  /* 0x0000000600fc7308 */ /* 0x000ea20000000800 */
[----:B----4-:R-:W-:Y:S01]  /*4020*/  F2FP.PACK_AB R8, R222, R15 ;  /* 0x0000000fde08723e */ /* 0x010fe200000000ff */
[----:B-1----:R-:W-:-:S06]  /*4030*/  FFMA.FTZ R2, R10, c[0x0][0x2d0], -R12 ;  /* 0x0000b4000a027a23 */ /* 0x002fcc000001080c */
[----:B------:R1:W3:Y:S01]  /*4040*/  MUFU.EX2 R251, R2 ;  /* 0x0000000200fb7308 */ /* 0x0002e20000000800 */
[----:B--2---:R-:W-:Y:S01]  /*4050*/  F2FP.PACK_AB R6, R252, R221 ;  /* 0x000000ddfc06723e */ /* 0x004fe200000000ff */
[----:B-1----:R-:W-:Y:S01]  /*4060*/  FFMA.FTZ R2, R11, c[0x0][0x2d0], -R12 ;  /* 0x0000b4000b027a23 */ /* 0x002fe2000001080c */
[----:B---3--:R-:W-:-:S05]  /*4070*/  F2FP.PACK_AB R10, R251, R104 ;  /* 0x00000068fb0a723e */ /* 0x008fca00000000ff */
[----:B------:R1:W-:Y:S02]  /*4080*/  MUFU.EX2 R107, R2 ;  /* 0x00000002006b7308 */ /* 0x0003e40000000800 */
[----:B-1----:R-:W-:Y:S02]  /*4090*/  FFMA.FTZ R2, R13, c[0x0][0x2d0], -R12 ;  /* 0x0000b4000d027a23 */ /* 0x002fe4000001080c */
[----:B------:R-:W-:-:S04]  /*40a0*/  IMAD.MOV.U32 R13, RZ, RZ, R18 ;  /* 0x000000ffff0d7224 */ /* 0x000fc800078e0012 */
[----:B------:R1:W-:Y:S02]  /*40b0*/  MUFU.EX2 R106, R2 ;  /* 0x00000002006a7308 */ /* 0x0003e40000000800 */
[----:B-1----:R-:W-:-:S05]  /*40c0*/  FMUL.FTZ R2, R3, c[0x0][0x2d0] ;  /* 0x0000b40003027a20 */ /* 0x002fca0000410000 */
[----:B------:R-:W-:-:S05]  /*40d0*/  FSEL R2, R2, RZ, P0 ;  /* 0x000000ff02027208 */ /* 0x000fca0000000000 */
[--C-:B------:R-:W-:Y:S02]  /*40e0*/  FFMA.FTZ R5, R16, c[0x0][0x2d0], -R2.reuse ;  /* 0x0000b40010057a23 */ /* 0x100fe40000010802 */
[----:B------:R-:W1:Y:S01]  /*40f0*/  LDSM.16.MT88.4 R16, [R217+0x100] ;  /* 0x00010000d910783b */ /* 0x000e620000004200 */
[--C-:B------:R-:W-:Y:S01]  /*4100*/  FFMA.FTZ R4, R21, c[0x0][0x2d0], -R2.reuse ;  /* 0x0000b40015047a23 */ /* 0x100fe20000010802 */
[----:B------:R2:W-:Y:S08]  /*4110*/  MUFU.EX2 R205, R5 ;  /* 0x0000000500cd7308 */ /* 0x0005f00000000800 */
[----:B------:R3:W-:Y:S01]  /*4120*/  MUFU.EX2 R101, R4 ;  /* 0x0000000400657308 */ /* 0x0007e20000000800 */
[----:B--2---:R-:W-:-:S02]  /*4130*/  FFMA.FTZ R5, R20, c[0x0][0x2d0], -R2 ;  /* 0x0000b40014057a23 */ /* 0x004fc40000010802 */
[----:B------:R-:W2:Y:S05]  /*4140*/  LDSM.16.MT88.4 R20, [R218+0x100] ;  /* 0x00010000da14783b */ /* 0x000eaa0000004200 */
[----:B------:R-:W4:Y:S01]  /*4150*/  MUFU.EX2 R105, R5 ;  /* 0x0000000500697308 */ /* 0x000f220000000800 */
[----:B---3--:R-:W-:-:S07]  /*4160*/  FFMA.FTZ R4, R24, c[0x0][0x2d0], -R2 ;  /* 0x0000b40018047a23 */ /* 0x008fce0000010802 */
[----:B------:R3:W1:Y:S01]  /*4170*/  MUFU.EX2 R224, R4 ;  /* 0x0000000400e07308 */ /* 0x0006620000000800 */
[----:B----4-:R-:W-:Y:S01]  /*4180*/  F2FP.PACK_AB R9, R105, R205 ;  /* 0x000000cd6909723e */ /* 0x010fe200000000ff */
[----:B---3--:R-:W-:Y:S01]  /*4190*/  FFMA.FTZ R4, R25, c[0x0][0x2d0], -R2 ;  /* 0x0000b40019047a23 */ /* 0x008fe20000010802 */
[----:B-1----:R-:W-:-:S05]  /*41a0*/  F2FP.PACK_AB R11, R224, R101 ;  /* 0x00000065e00b723e */ /* 0x002fca00000000ff */
[----:B------:R1:W-:Y:S02]  /*41b0*/  MUFU.EX2 R214, R4 ;  /* 0x0000000400d67308 */ /* 0x0003e40000000800 */
[C---:B------:R-:W-:Y:S08]  /*41c0*/  HMMA.16816.F32 R40, R8.reuse, R16, RZ ;  /* 0x000000100828723c */ /* 0x040ff000000018ff */
[----:B------:R-:W-:Y:S01]  /*41d0*/  HMMA.16816.F32 R32, R8, R18, RZ ;  /* 0x000000120820723c */ /* 0x000fe200000018ff */
[----:B-1----:R-:W-:-:S04]  /*41e0*/  FFMA.FTZ R4, R26, c[0x0][0x2d0], -R2 ;  /* 0x0000b4001a047a23 */ /* 0x002fc80000010802 */
[----:B------:R1:W3:Y:S03]  /*41f0*/  MUFU.EX2 R207, R4 ;  /* 0x0000000400cf7308 */ /* 0x0002e60000000800 */
[----:B--2---:R-:W-:Y:S01]  /*4200*/  HMMA.16816.F32 R16, R8, R22, RZ ;  /* 0x000000160810723c */ /* 0x004fe200000018ff */
[----:B-1----:R-:W-:Y:S01]  /*4210*/  FFMA.FTZ R4, R27, c[0x0][0x2d0], -R2 ;  /* 0x0000b4001b047a23 */ /* 0x002fe20000010802 */
[----:B---3--:R-:W-:-:S06]  /*4220*/  F2FP.PACK_AB R5, R207, R214 ;  /* 0x000000d6cf05723e */ /* 0x008fcc00000000ff */
[----:B------:R-:W-:Y:S01]  /*4230*/  HMMA.16816.F32 R24, R8, R20, RZ ;  /* 0x000000140818723c */ /* 0x000fe200000018ff */
[----:B------:R-:W1:Y:S01]  /*4240*/  LDSM.16.MT88.4 R20, [R219+0x100] ;  /* 0x00010000db14783b */ /* 0x000e620000004200 */
[----:B------:R2:W-:Y:S02]  /*4250*/  MUFU.EX2 R100, R4 ;  /* 0x0000000400647308 */ /* 0x0005e40000000800 */
[----:B--2---:R-:W-:Y:S02]  /*4260*/  FFMA.FTZ R4, R28, c[0x0][0x2d0], -R2 ;  /* 0x0000b4001c047a23 */ /* 0x004fe40000010802 */
[----:B------:R-:W2:Y:S04]  /*4270*/  LDSM.16.MT88.4 R28, [R220+0x100] ;  /* 0x00010000dc1c783b */ /* 0x000ea80000004200 */
[----:B------:R3:W4:Y:S02]  /*4280*/  MUFU.EX2 R103, R4 ;  /* 0x0000000400677308 */ /* 0x0007240000000800 */
[----:B---3--:R-:W-:-:S02]  /*4290*/  F2FP.PACK_AB R4, R106, R107 ;  /* 0x0000006b6a04723e */ /* 0x008fc400000000ff */
[----:B----4-:R-:W-:-:S07]  /*42a0*/  F2FP.PACK_AB R7, R103, R100 ;  /* 0x000000646707723e */ /* 0x010fce00000000ff */
[----:B------:R-:W-:Y:S08]  /*42b0*/  HMMA.16816.F32 R192, R4, R44, R40 ;  /* 0x0000002c04c0723c */ /* 0x000ff00000001828 */
[----:B-1----:R-:W-:Y:S08]  /*42c0*/  HMMA.16816.F32 R40, R8, R20, RZ ;  /* 0x000000140828723c */ /* 0x002ff000000018ff */
[C---:B------:R-:W-:Y:S08]  /*42d0*/  HMMA.16816.F32 R188, R4.reuse, R46, R32 ;  /* 0x0000002e04bc723c */ /* 0x040ff00000001820 */
[C---:B------:R-:W-:Y:S08]  /*42e0*/  HMMA.16816.F32 R180, R4.reuse, R38, R16 ;  /* 0x0000002604b4723c */ /* 0x040ff00000001810 */
[----:B------:R-:W-:Y:S08]  /*42f0*/  HMMA.16816.F32 R184, R4, R36, R24 ;  /* 0x0000002404b8723c */ /* 0x000ff00000001818 */
[C---:B--2---:R-:W-:Y:S08]  /*4300*/  HMMA.16816.F32 R52, R8.reuse, R28, RZ ;  /* 0x0000001c0834723c */ /* 0x044ff000000018ff */
[C---:B------:R-:W-:Y:S08]  /*4310*/  HMMA.16816.F32 R48, R8.reuse, R30, RZ ;  /* 0x0000001e0830723c */ /* 0x040ff000000018ff */
[C---:B------:R-:W-:Y:S08]  /*4320*/  HMMA.16816.F32 R16, R8.reuse, R84, RZ ;  /* 0x000000540810723c */ /* 0x040ff000000018ff */
[C---:B------:R-:W-:Y:S01]  /*4330*/  HMMA.16816.F32 R44, R8.reuse, R86, RZ ;  /* 0x00000056082c723c */ /* 0x040fe200000018ff */
[----:B------:R-:W-:Y:S07]  /*4340*/  LDSM.16.MT88.4 R84, [R220+0x6900] ;  /* 0x00690000dc54783b */ /* 0x000fee0000004200 */
[C---:B------:R-:W-:Y:S08]  /*4350*/  HMMA.16816.F32 R36, R8.reuse, R22, RZ ;  /* 0x000000160824723c */ /* 0x040ff000000018ff */
[C---:B------:R-:W-:Y:S08]  /*4360*/  HMMA.16816.F32 R32, R8.reuse, R72, RZ ;  /* 0x000000480820723c */ /* 0x040ff000000018ff */
[C---:B------:R-:W-:Y:S01]  /*4370*/  HMMA.16816.F32 R28, R8.reuse, R74, RZ ;  /* 0x0000004a081c723c */ /* 0x040fe200000018ff */
[----:B------:R-:W1:Y:S07]  /*4380*/  LDSM.16.MT88.4 R72, [R217+0x6100] ;  /* 0x00610000d948783b */ /* 0x000e6e0000004200 */
[----:B------:R-:W-:Y:S08]  /*4390*/  HMMA.16816.F32 R20, R8, R82, RZ ;  /* 0x000000520814723c */ /* 0x000ff000000018ff */
[C---:B------:R-:W-:Y:S01]  /*43a0*/  HMMA.16816.F32 R128, R4.reuse, R64, R40 ;  /* 0x000000400480723c */ /* 0x040fe20000001828 */
[----:B------:R-:W2:Y:S07]  /*43b0*/  LDSM.16.MT88.4 R40, [R220+0x6100] ;  /* 0x00610000dc28783b */ /* 0x000eae0000004200 */
[C---:B------:R-:W-:Y:S08]  /*43c0*/  HMMA.16816.F32 R156, R4.reuse, R68, R16 ;  /* 0x00000044049c723c */ /* 0x040ff00000001810 */
[----:B------:R-:W-:Y:S01]  /*43d0*/  HMMA.16816.F32 R196, R4, R70, R44 ;  /* 0x0000004604c4723c */ /* 0x000fe2000000182c */
[----:B------:R-:W3:Y:S04]  /*43e0*/  LDSM.16.MT88.4 R68, [R218+0x6900] ;  /* 0x00690000da44783b */ /* 0x000ee80000004200 */
[----:B------:R-:W-:Y:S03]  /*43f0*/  LDSM.16.MT88.4 R44, [R219+0x6100] ;  /* 0x00610000db2c783b */ /* 0x000fe60000004200 */
[----:B------:R-:W-:Y:S01]  /*4400*/  HMMA.16816.F32 R24, R8, R80, RZ ;  /* 0x000000500818723c */ /* 0x000fe200000018ff */
[----:B------:R-:W-:Y:S07]  /*4410*/  LDSM.16.MT88.4 R80, [R219+0x6900] ;  /* 0x00690000db50783b */ /* 0x000fee0000004200 */
[C---:B------:R-:W-:Y:S01]  /*4420*/  HMMA.16816.F32 R136, R4.reuse, R90, R48 ;  /* 0x0000005a0488723c */ /* 0x040fe20000001830 */
[----:B------:R-:W-:Y:S07]  /*4430*/  LDSM.16.MT88.4 R48, [R217+0x9100] ;  /* 0x00910000d930783b */ /* 0x000fee0000004200 */
[C---:B------:R-:W-:Y:S01]  /*4440*/  HMMA.16816.F32 R176, R4.reuse, R66, R36 ;  /* 0x0000004204b0723c */ /* 0x040fe20000001824 */
[----:B------:R-:W4:Y:S07]  /*4450*/  LDSM.16.MT88.4 R36, [R217+0x6900] ;  /* 0x00690000d924783b */ /* 0x000f2e0000004200 */
[----:B------:R-:W-:Y:S08]  /*4460*/  HMMA.16816.F32 R172, R4, R60, R32 ;  /* 0x0000003c04ac723c */ /* 0x000ff00000001820 */
[----:B------:R-:W-:Y:S08]  /*4470*/  HMMA.16816.F32 R32, R8, R76, RZ ;  /* 0x0000004c0820723c */ /* 0x000ff000000018ff */
[----:B------:R-:W-:Y:S08]  /*4480*/  HMMA.16816.F32 R168, R4, R62, R28 ;  /* 0x0000003e04a8723c */ /* 0x000ff0000000181c */
[----:B------:R-:W-:Y:S01]  /*4490*/  HMMA.16816.F32 R28, R8, R78, RZ ;  /* 0x0000004e081c723c */ /* 0x000fe200000018ff */
[----:B------:R-:W-:Y:S07]  /*44a0*/  LDSM.16.MT88.4 R76, [R219+0x9100] ;  /* 0x00910000db4c783b */ /* 0x000fee0000004200 */
[----:B------:R-:W-:Y:S08]  /*44b0*/  HMMA.16816.F32 R152, R4, R58, R20 ;  /* 0x0000003a0498723c */ /* 0x000ff00000001814 */
[C---:B------:R-:W-:Y:S07]  /*44c0*/  HMMA.16816.F32 R16, R8.reuse, R96, RZ ;  /* 0x000000600810723c */ /* 0x040fee00000018ff */
[----:B------:R-:W-:Y:S01]  /*44d0*/  IMAD.MOV.U32 R97, RZ, RZ, R108 ;  /* 0x000000ffff617224 */ /* 0x000fe200078e006c */
[----:B-1----:R-:W-:Y:S08]  /*44e0*/  HMMA.16816.F32 R20, R8, R74, RZ ;  /* 0x0000004a0814723c */ /* 0x002ff000000018ff */
[C---:B------:R-:W-:Y:S01]  /*44f0*/  HMMA.16816.F32 R140, R4.reuse, R88, R52 ;  /* 0x00000058048c723c */ /* 0x040fe20000001834 */
[----:B------:R-:W1:Y:S04]  /*4500*/  LDSM.16.MT88.4 R52, [R218+0x9100] ;  /* 0x00910000da34783b */ /* 0x000e680000004200 */
[----:B------:R-:W1:Y:S03]  /*4510*/  LDSM.16.MT88.4 R88, [R217+0x9900] ;  /* 0x00990000d958783b */ /* 0x000e660000004200 */
[----:B------:R-:W-:Y:S08]  /*4520*/  HMMA.16816.F32 R148, R4, R56, R24 ;  /* 0x000000380494723c */ /* 0x000ff00000001818 */
[C---:B------:R-:W-:Y:S01]  /*4530*/  HMMA.16816.F32 R24, R8.reuse, R72, RZ ;  /* 0x000000480818723c */ /* 0x040fe200000018ff */
[----:B------:R-:W1:Y:S07]  /*4540*/  LDSM.16.MT88.4 R72, [R220+0x9100] ;  /* 0x00910000dc48783b */ /* 0x000e6e0000004200 */
[----:B------:R-:W-:Y:S08]  /*4550*/  HMMA.16816.F32 R64, R8, R98, RZ ;  /* 0x000000620840723c */ /* 0x000ff000000018ff */
[----:B------:R-:W-:Y:S08]  /*4560*/  HMMA.16816.F32 R164, R4, R92, R32 ;  /* 0x0000005c04a4723c */ /* 0x000ff00000001820 */
[----:B--2---:R-:W-:Y:S08]  /*4570*/  HMMA.16816.F32 R32, R8, R40, RZ ;  /* 0x000000280820723c */ /* 0x004ff000000018ff */
[C---:B------:R-:W-:Y:S08]  /*4580*/  HMMA.16816.F32 R160, R4.reuse, R94, R28 ;  /* 0x0000005e04a0723c */ /* 0x040ff0000000181c */
[----:B---3--:R-:W-:Y:S07]  /*4590*/  HMMA.16816.F32 R112, R4, R68, R16 ;  /* 0x000000440470723c */ /* 0x008fee0000001810 */
[----:B------:R-:W-:Y:S01]  /*45a0*/  IMAD.MOV.U32 R68, RZ, RZ, R107 ;  /* 0x000000ffff447224 */ /* 0x000fe200078e006b */
[----:B------:R-:W-:Y:S01]  /*45b0*/  HMMA.16816.F32 R28, R8, R42, RZ ;  /* 0x0000002a081c723c */ /* 0x000fe200000018ff */
[----:B------:R-:W-:-:S07]  /*45c0*/  MOV R69, R106 ;  /* 0x0000006a00457202 */ /* 0x000fce0000000f00 */
[----:B----4-:R-:W-:Y:S08]  /*45d0*/  HMMA.16816.F32 R124, R4, R38, R20 ;  /* 0x00000026047c723c */ /* 0x010ff00000001814 */
[C---:B------:R-:W-:Y:S08]  /*45e0*/  HMMA.16816.F32 R16, R8.reuse, R48, RZ ;  /* 0x000000300810723c */ /* 0x040ff000000018ff */
[----:B------:R-:W-:Y:S08]  /*45f0*/  HMMA.16816.F32 R20, R8, R46, RZ ;  /* 0x0000002e0814723c */ /* 0x000ff000000018ff */
[C---:B------:R-:W-:Y:S07]  /*4600*/  HMMA.16816.F32 R108, R4.reuse, R70, R64 ;  /* 0x00000046046c723c */ /* 0x040fee0000001840 */
[----:B------:R-:W-:Y:S01]  /*4610*/  IMAD.MOV.U32 R71, RZ, RZ, R105 ;  /* 0x000000ffff477224 */ /* 0x000fe200078e0069 */
[----:B------:R-:W-:Y:S01]  /*4620*/  HMMA.16816.F32 R144, R4, R36, R24 ;  /* 0x000000240490723c */ /* 0x000fe20000001818 */
[----:B------:R-:W-:-:S07]  /*4630*/  IMAD.MOV.U32 R70, RZ, RZ, R104 ;  /* 0x000000ffff467224 */ /* 0x000fce00078e0068 */
[----:B------:R-:W-:Y:S07]  /*4640*/  HMMA.16816.F32 R104, R4, R84, R32 ;  /* 0x000000540468723c */ /* 0x000fee0000001820 */
[----:B------:R-:W-:Y:S01]  /*4650*/  MOV R32, R103 ;  /* 0x0000006700207202 */ /* 0x000fe20000000f00 */
[----:B------:R-:W-:Y:S01]  /*4660*/  IMAD.MOV.U32 R33, RZ, RZ, R102 ;  /* 0x000000ffff217224 */ /* 0x000fe200078e0066 */
[----:B------:R-:W-:Y:S01]  /*4670*/  MOV R35, R100 ;  /* 0x0000006400237202 */ /* 0x000fe20000000f00 */
[----:B------:R-:W-:Y:S01]  /*4680*/  IMAD.MOV.U32 R34, RZ, RZ, R101 ;  /* 0x000000ffff227224 */ /* 0x000fe200078e0065 */
[----:B------:R-:W-:Y:S08]  /*4690*/  HMMA.16816.F32 R24, R8, R44, RZ ;  /* 0x0000002c0818723c */ /* 0x000ff000000018ff */
[----:B------:R-:W-:Y:S07]  /*46a0*/  HMMA.16816.F32 R100, R4, R86, R28 ;  /* 0x000000560464723c */ /* 0x000fee000000181c */
[----:B------:R-:W-:Y:S01]  /*46b0*/  IMAD.MOV.U32 R31, RZ, RZ, R0 ;  /* 0x000000ffff1f7224 */ /* 0x000fe200078e0000 */
[----:B------:R-:W-:Y:S01]  /*46c0*/  HMMA.16816.F32 R60, R8, R50, RZ ;  /* 0x00000032083c723c */ /* 0x000fe200000018ff */
[----:B------:R-:W-:Y:S01]  /*46d0*/  FFMA.FTZ R0, R120, c[0x0][0x2d0], -R12 ;  /* 0x0000b40078007a23 */ /* 0x000fe2000001080c */
[----:B------:R-:W-:Y:S01]  /*46e0*/  MOV R29, R68 ;  /* 0x00000044001d7202 */ /* 0x000fe20000000f00 */
[----:B------:R-:W-:-:S05]  /*46f0*/  IMAD.MOV.U32 R30, RZ, RZ, R97 ;  /* 0x000000ffff1e7224 */ /* 0x000fca00078e0061 */
[----:B-1----:R-:W-:Y:S01]  /*4700*/  HMMA.16816.F32 R56, R8, R52, RZ ;  /* 0x000000340838723c */ /* 0x002fe200000018ff */
[----:B------:R-:W-:Y:S01]  /*4710*/  MOV R120, R30 ;  /* 0x0000001e00787202 */ /* 0x000fe20000000f00 */
[----:B------:R-:W-:-:S06]  /*4720*/  IMAD.MOV.U32 R30, RZ, RZ, R222 ;  /* 0x000000ffff1e7224 */ /* 0x000fcc00078e00de */
[----:B------:R-:W-:Y:S01]  /*4730*/  HMMA.16816.F32 R84, R4, R88, R16 ;  /* 0x000000580454723c */ /* 0x000fe20000001810 */
[----:B------:R-:W1:Y:S07]  /*4740*/  LDSM.16.MT88.4 R16, [R220+0x9900] ;  /* 0x00990000dc10783b */ /* 0x000e6e0000004200 */
[C---:B------:R-:W-:Y:S08]  /*4750*/  HMMA.16816.F32 R52, R8.reuse, R54, RZ ;  /* 0x000000360834723c */ /* 0x040ff000000018ff */
[C---:B------:R-:W-:Y:S08]  /*4760*/  HMMA.16816.F32 R48, R8.reuse, R72, RZ ;  /* 0x000000480830723c */ /* 0x040ff000000018ff */
[C---:B------:R-:W-:Y:S08]  /*4770*/  HMMA.16816.F32 R44, R8.reuse, R74, RZ ;  /* 0x0000004a082c723c */ /* 0x040ff000000018ff */
[C---:B------:R-:W-:Y:S08]  /*4780*/  HMMA.16816.F32 R40, R8.reuse, R76, RZ ;  /* 0x0000004c0828723c */ /* 0x040ff000000018ff */
[----:B------:R-:W-:Y:S01]  /*4790*/  HMMA.16816.F32 R36, R8, R78, RZ ;  /* 0x0000004e0824723c */ /* 0x000fe200000018ff */
[----:B------:R-:W2:Y:S07]  /*47a0*/  LDSM.16.MT88.4 R8, [R219+0x9900] ;  /* 0x00990000db08783b */ /* 0x000eae0000004200 */
[C---:B------:R-:W-:Y:S01]  /*47b0*/  HMMA.16816.F32 R92, R4.reuse, R82, R20 ;  /* 0x00000052045c723c */ /* 0x040fe20000001814 */
[----:B------:R-:W3:Y:S07]  /*47c0*/  LDSM.16.MT88.4 R20, [R218+0x9900] ;  /* 0x00990000da14783b */ /* 0x000eee0000004200 */
[C---:B------:R-:W-:Y:S01]  /*47d0*/  HMMA.16816.F32 R96, R4.reuse, R80, R24 ;  /* 0x000000500460723c */ /* 0x040fe20000001818 */
[----:B------:R-:W-:Y:S07]  /*47e0*/  LDSM.16.MT88.4 R24, [R219+0x1100] ;  /* 0x00110000db18783b */ /* 0x000fee0000004200 */
[C---:B-1----:R-:W-:Y:S08]  /*47f0*/  HMMA.16816.F32 R72, R4.reuse, R16, R48 ;  /* 0x000000100448723c */ /* 0x042ff00000001830 */
[C---:B------:R-:W-:Y:S08]  /*4800*/  HMMA.16816.F32 R88, R4.reuse, R90, R60 ;  /* 0x0000005a0458723c */ /* 0x040ff0000000183c */
[C---:B------:R-:W-:Y:S01]  /*4810*/  HMMA.16816.F32 R64, R4.reuse, R18, R44 ;  /* 0x000000120440723c */ /* 0x040fe2000000182c */
[----:B------:R-:W-:Y:S07]  /*4820*/  LDSM.16.MT88.4 R16, [R218+0x1100] ;  /* 0x00110000da10783b */ /* 0x000fee0000004200 */
[C---:B--2---:R-:W-:Y:S08]  /*4830*/  HMMA.16816.F32 R48, R4.reuse, R8, R40 ;  /* 0x000000080430723c */ /* 0x044ff00000001828 */
[C---:B---3--:R-:W-:Y:S08]  /*4840*/  HMMA.16816.F32 R80, R4.reuse, R20, R56 ;  /* 0x000000140450723c */ /* 0x048ff00000001838 */
[C---:B------:R-:W-:Y:S01]  /*4850*/  HMMA.16816.F32 R76, R4.reuse, R22, R52 ;  /* 0x00000016044c723c */ /* 0x040fe20000001834 */
[----:B------:R-:W1:Y:S07]  /*4860*/  LDSM.16.MT88.4 R20, [R217+0x1100] ;  /* 0x00110000d914783b */ /* 0x000e6e0000004200 */
[----:B------:R-:W-:Y:S01]  /*4870*/  HMMA.16816.F32 R36, R4, R10, R36 ;  /* 0x0000000a0424723c */ /* 0x000fe20000001824 */
[----:B------:R2:W-:Y:S01]  /*4880*/  MUFU.EX2 R5, R0 ;  /* 0x0000000000057308 */ /* 0x0005e20000000800 */
[----:B------:R-:W3:Y:S05]  /*4890*/  LDSM.16.MT88.4 R8, [R220+0x1100] ;  /* 0x00110000dc08783b */ /* 0x000eea0000004200 */
[----:B------:R-:W-:Y:S01]  /*48a0*/  FFMA.FTZ R4, R121, c[0x0][0x2d0], -R2 ;  /* 0x0000b40079047a23 */ /* 0x000fe20000010802 */
[----:B------:R-:W-:-:S03]  /*48b0*/  MOV R121, R70 ;  /* 0x0000004600797202 */ /* 0x000fc60000000f00 */
[----:B------:R-:W-:Y:S01]  /*48c0*/  MUFU.EX2 R222, R4 ;  /* 0x0000000400de7308 */ /* 0x000fe20000000800 */
[----:B--2---:R-:W-:-:S07]  /*48d0*/  FFMA.FTZ R0, R118, c[0x0][0x2d0], -R12 ;  /* 0x0000b40076007a23 */ /* 0x004fce000001080c */
[----:B------:R2:W-:Y:S02]  /*48e0*/  MUFU.EX2 R118, R0 ;  /* 0x0000000000767308 */ /* 0x0005e40000000800 */
[----:B--2---:R-:W-:Y:S02]  /*48f0*/  FFMA.FTZ R0, R117, c[0x0][0x2d0], -R12 ;  /* 0x0000b40075007a23 */ /* 0x004fe4000001080c */
[----:B------:R-:W-:-:S04]  /*4900*/  IMAD.MOV.U32 R117, RZ, RZ, R252 ;  /* 0x000000ffff757224 */ /* 0x000fc800078e00fc */
[----:B------:R2:W-:Y:S02]  /*4910*/  MUFU.EX2 R252, R0 ;  /* 0x0000000000fc7308 */ /* 0x0005e40000000800 */
[----:B--2---:R-:W-:Y:S02]  /*4920*/  FFMA.FTZ R0, R116, c[0x0][0x2d0], -R12 ;  /* 0x0000b40074007a23 */ /* 0x004fe4000001080c */
[----:B------:R-:W-:Y:S01]  /*4930*/  IMAD.MOV.U32 R116, RZ, RZ, R32 ;  /* 0x000000ffff747224 */ /* 0x000fe200078e0020 */
[----:B------:R-:W-:Y:S01]  /*4940*/  MOV R32, R33 ;  /* 0x0000002100207202 */ /* 0x000fe20000000f00 */
[----:B------:R-:W-:Y:S02]  /*4950*/  IMAD.MOV.U32 R33, RZ, RZ, R34 ;  /* 0x000000ffff217224 */ /* 0x000fe400078e0022 */
[----:B------:R-:W-:Y:S01]  /*4960*/  IMAD.MOV.U32 R34, RZ, RZ, R35 ;  /* 0x000000ffff227224 */ /* 0x000fe200078e0023 */
[----:B------:R-:W-:Y:S02]  /*4970*/  MOV R35, R213 ;  /* 0x000000d500237202 */ /* 0x000fe40000000f00 */
[----:B------:R2:W4:Y:S02]  /*4980*/  MUFU.EX2 R213, R0 ;  /* 0x0000000000d57308 */ /* 0x0005240000000800 */
[----:B--2---:R-:W-:Y:S01]  /*4990*/  FFMA.FTZ R0, R123, c[0x0][0x2d0], -R2 ;  /* 0x0000b4007b007a23 */ /* 0x004fe20000010802 */
[----:B----4-:R-:W-:Y:S01]  /*49a0*/  F2FP.PACK_AB R6, R213, R252 ;  /* 0x000000fcd506723e */ /* 0x010fe200000000ff */
[----:B------:R-:W-:-:S04]  /*49b0*/  IMAD.MOV.U32 R123, RZ, RZ, R14 ;  /* 0x000000ffff7b7224 */ /* 0x000fc800078e000e */
[----:B------:R2:W-:Y:S02]  /*49c0*/  MUFU.EX2 R14, R0 ;  /* 0x00000000000e7308 */ /* 0x0005e40000000800 */
[----:B--2---:R-:W-:Y:S02]  /*49d0*/  FFMA.FTZ R0, R122, c[0x0][0x2d0], -R2 ;  /* 0x0000b4007a007a23 */ /* 0x004fe40000010802 */
[----:B------:R-:W-:-:S04]  /*49e0*/  IMAD.MOV.U32 R122, RZ, RZ, R31 ;  /* 0x000000ffff7a7224 */ /* 0x000fc800078e001f */
[----:B------:R2:W4:Y:S01]  /*49f0*/  MUFU.EX2 R40, R0 ;  /* 0x0000000000287308 */ /* 0x0005220000000800 */
[----:B------:R-:W-:Y:S02]  /*4a00*/  IMAD.MOV.U32 R31, RZ, RZ, R71 ;  /* 0x000000ffff1f7224 */ /* 0x000fe400078e0047 */
[----:B--2---:R-:W-:Y:S02]  /*4a10*/  FFMA.FTZ R0, R119, c[0x0][0x2d0], -R2 ;  /* 0x0000b40077007a23 */ /* 0x004fe40000010802 */
[----:B------:R-:W-:Y:S01]  /*4a20*/  IMAD.MOV.U32 R119, RZ, RZ, R5 ;  /* 0x000000ffff777224 */ /* 0x000fe200078e0005 */
[----:B----4-:R-:W-:Y:S02]  /*4a30*/  F2FP.PACK_AB R5, R40, R14 ;  /* 0x0000000e2805723e */ /* 0x010fe400000000ff */
[----:B------:R-:W2:Y:S02]  /*4a40*/  MUFU.EX2 R28, R0 ;  /* 0x00000000001c7308 */ /* 0x000ea40000000800 */
[----:B------:R-:W-:-:S02]  /*4a50*/  F2FP.PACK_AB R4, R118, R119 ;  /* 0x000000777604723e */ /* 0x000fc400000000ff */
[----:B--2---:R-:W-:Y:S01]  /*4a60*/  F2FP.PACK_AB R7, R28, R222 ;  /* 0x000000de1c07723e */ /* 0x004fe200000000ff */
[----:B------:R-:W-:-:S06]  /*4a70*/  IMAD.MOV.U32 R0, RZ, RZ, R69 ;  /* 0x000000ffff007224 */ /* 0x000fcc00078e0045 */
[C---:B-1----:R-:W-:Y:S07]  /*4a80*/  HMMA.16816.F32 R68, R4.reuse, R20, R192 ;  /* 0x000000140444723c */ /* 0x042fee00000018c0 */
[----:B------:R-:W-:Y:S01]  /*4a90*/  MOV R194, R40 ;  /* 0x0000002800c27202 */ /* 0x000fe20000000f00 */
[----:B------:R-:W-:Y:S01]  /*4aa0*/  HMMA.16816.F32 R56, R4, R16, R184 ;  /* 0x000000100438723c */ /* 0x000fe200000018b8 */
[----:B------:R-:W-:Y:S01]  /*4ab0*/  IMAD.MOV.U32 R193, RZ, RZ, R32 ;  /* 0x000000ffffc17224 */ /* 0x000fe200078e0020 */
[----:B------:R-:W-:Y:S01]  /*4ac0*/  MOV R195, R34 ;  /* 0x0000002200c37202 */ /* 0x000fe20000000f00 */
[----:B------:R-:W-:-:S05]  /*4ad0*/  IMAD.MOV.U32 R192, RZ, RZ, R33 ;  /* 0x000000ffffc07224 */ /* 0x000fca00078e0021 */
[C---:B------:R-:W-:Y:S01]  /*4ae0*/  HMMA.16816.F32 R52, R4.reuse, R18, R180 ;  /* 0x000000120434723c */ /* 0x040fe200000018b4 */
[----:B------:R-:W1:Y:S07]  /*4af0*/  LDSM.16.MT88.4 R16, [R217+0x4100] ;  /* 0x00410000d910783b */ /* 0x000e6e0000004200 */
[C---:B---3--:R-:W-:Y:S08]  /*4b00*/  HMMA.16816.F32 R44, R4.reuse, R8, R140 ;  /* 0x00000008042c723c */ /* 0x048ff0000000188c */
[C---:B------:R-:W-:Y:S01]  /*4b10*/  HMMA.16816.F32 R40, R4.reuse, R10, R136 ;  /* 0x0000000a0428723c */ /* 0x040fe20000001888 */
[----:B------:R-:W2:Y:S07]  /*4b20*/  LDSM.16.MT88.4 R8, [R218+0x4100] ;  /* 0x00410000da08783b */ /* 0x000eae0000004200 */
[----:B------:R-:W-:Y:S01]  /*4b30*/  HMMA.16816.F32 R60, R4, R22, R188 ;  /* 0x00000016043c723c */ /* 0x000fe200000018bc */
[----:B------:R-:W3:Y:S06]  /*4b40*/  LDSM.16.MT88.4 R20, [R220+0x4100] ;  /* 0x00410000dc14783b */ /* 0x000eec0000004200 */
[----:B------:R-:W-:-:S02]  /*4b50*/  IMAD.MOV.U32 R191, RZ, RZ, R35 ;  /* 0x000000ffffbf7224 */ /* 0x000fc400078e0023 */
[C---:B------:R-:W-:Y:S08]  /*4b60*/  HMMA.16816.F32 R32, R4.reuse, R24, R128 ;  /* 0x000000180420723c */ /* 0x040ff00000001880 */
[C---:B-1----:R-:W-:Y:S07]  /*4b70*/  HMMA.16816.F32 R136, R4.reuse, R16, R172 ;  /* 0x000000100488723c */ /* 0x042fee00000018ac */
[----:B------:R-:W-:Y:S01]  /*4b80*/  IMAD.MOV.U32 R174, RZ, RZ, R28 ;  /* 0x000000ffffae7224 */ /* 0x000fe200078e001c */
[----:B------:R-:W-:Y:S01]  /*4b90*/  HMMA.16816.F32 R140, R4, R18, R168 ;  /* 0x00000012048c723c */ /* 0x000fe200000018a8 */
[----:B------:R-:W1:Y:S01]  /*4ba0*/  LDSM.16.MT88.4 R16, [R219+0x4100] ;  /* 0x00410000db10783b */ /* 0x000e620000004200 */
[----:B------:R-:W-:-:S06]  /*4bb0*/  MOV R175, R29 ;  /* 0x0000001d00af7202 */ /* 0x000fcc0000000f00 */
[C---:B--2---:R-:W-:Y:S08]  /*4bc0*/  HMMA.16816.F32 R148, R4.reuse, R8, R148 ;  /* 0x000000080494723c */ /* 0x044ff00000001894 */
[C---:B------:R-:W-:Y:S01]  /*4bd0*/  HMMA.16816.F32 R152, R4.reuse, R10, R152 ;  /* 0x0000000a0498723c */ /* 0x040fe20000001898 */
[----:B------:R-:W2:Y:S07]  /*4be0*/  LDSM.16.MT88.4 R8, [R217+0x7100] ;  /* 0x00710000d908783b */ /* 0x000eae0000004200 */
[C---:B---3--:R-:W-:Y:S07]  /*4bf0*/  HMMA.16816.F32 R156, R4.reuse, R20, R156 ;  /* 0x00000014049c723c */ /* 0x048fee000000189c */
[----:B------:R-:W-:Y:S01]  /*4c00*/  IMAD.MOV.U32 R20, RZ, RZ, R30 ;  /* 0x000000ffff147224 */ /* 0x000fe200078e001e */
[C---:B------:R-:W-:Y:S01]  /*4c10*/  HMMA.16816.F32 R128, R4.reuse, R26, R176 ;  /* 0x0000001a0480723c */ /* 0x040fe200000018b0 */
[----:B------:R-:W-:Y:S01]  /*4c20*/  IMAD.MOV.U32 R21, RZ, RZ, R31 ;  /* 0x000000ffff157224 */ /* 0x000fe200078e001f */
[----:B------:R-:W-:Y:S04]  /*4c30*/  LDSM.16.MT88.4 R24, [R217+0xa100] ;  /* 0x00a10000d918783b */ /* 0x000fe80000004200 */
[----:B------:R-:W3:Y:S02]  /*4c40*/  LDSM.16.MT88.4 R28, [R218+0x7100] ;  /* 0x00710000da1c783b */ /* 0x000ee40000004200 */
[C---:B------:R-:W-:Y:S07]  /*4c50*/  HMMA.16816.F32 R196, R4.reuse, R22, R196 ;  /* 0x0000001604c4723c */ /* 0x040fee00000018c4 */
[----:B------:R-:W-:Y:S01]  /*4c60*/  MOV R23, R191 ;  /* 0x000000bf00177202 */ /* 0x000fe20000000f00 */
[C---:B-1----:R-:W-:Y:S08]  /*4c70*/  HMMA.16816.F32 R184, R4.reuse, R16, R164 ;  /* 0x0000001004b8723c */ /* 0x042ff000000018a4 */
[C---:B------:R-:W-:Y:S01]  /*4c80*/  HMMA.16816.F32 R180, R4.reuse, R18, R160 ;  /* 0x0000001204b4723c */ /* 0x040fe200000018a0 */
[----:B------:R-:W1:Y:S07]  /*4c90*/  LDSM.16.MT88.4 R16, [R220+0x7100] ;  /* 0x00710000dc10783b */ /* 0x000e6e0000004200 */
[C---:B--2---:R-:W-:Y:S07]  /*4ca0*/  HMMA.16816.F32 R176, R4.reuse, R8, R144 ;  /* 0x0000000804b0723c */ /* 0x044fee0000001890 */
[----:B------:R-:W-:Y:S01]  /*4cb0*/  IMAD.MOV.U32 R144, RZ, RZ, R193 ;  /* 0x000000ffff907224 */ /* 0x000fe200078e00c1 */
[C---:B------:R-:W-:Y:S01]  /*4cc0*/  HMMA.16816.F32 R168, R4.reuse, R10, R124 ;  /* 0x0000000a04a8723c */ /* 0x040fe2000000187c */
[----:B------:R-:W2:Y:S01]  /*4cd0*/  LDSM.16.MT88.4 R8, [R219+0x7100] ;  /* 0x00710000db08783b */ /* 0x000ea20000004200 */
[----:B------:R-:W-:Y:S01]  /*4ce0*/  IMAD.MOV.U32 R147, RZ, RZ, R121 ;  /* 0x000000ffff937224 */ /* 0x000fe200078e0079 */
[----:B------:R-:W-:Y:S01]  /*4cf0*/  MOV R193, R122 ;  /* 0x0000007a00c17202 */ /* 0x000fe20000000f00 */
[----:B------:R-:W-:Y:S01]  /*4d00*/  IMAD.MOV.U32 R145, RZ, RZ, R194 ;  /* 0x000000ffff917224 */ /* 0x000fe200078e00c2 */
[----:B------:R-:W-:Y:S01]  /*4d10*/  MOV R146, R0 ;  /* 0x0000000000927202 */ /* 0x000fe20000000f00 */
[----:B------:R-:W-:Y:S01]  /*4d20*/  FFMA.FTZ R0, R201, c[0x0][0x2d0], -R12 ;  /* 0x0000b400c9007a23 */ /* 0x000fe2000001080c */
[----:B------:R-:W-:Y:S01]  /*4d30*/  MOV R201, R252 ;  /* 0x000000fc00c97202 */ /* 0x000fe20000000f00 */
[----:B---3--:R-:W-:Y:S01]  /*4d40*/  HMMA.16816.F32 R188, R4, R30, R108 ;  /* 0x0000001e04bc723c */ /* 0x008fe2000000186c */
[----:B------:R-:W-:-:S06]  /*4d50*/  IMAD.MOV.U32 R194, RZ, RZ, R119 ;  /* 0x000000ffffc27224 */ /* 0x000fcc00078e0077 */
[----:B------:R-:W-:Y:S01]  /*4d60*/  IMAD.MOV.U32 R31, RZ, RZ, R174 ;  /* 0x000000ffff1f7224 */ /* 0x000fe200078e00ae */
[----:B------:R-:W-:Y:S01]  /*4d70*/  HMMA.16816.F32 R164, R4, R28, R112 ;  /* 0x0000001c04a4723c */ /* 0x000fe20000001870 */
[----:B------:R-:W-:-:S06]  /*4d80*/  IMAD.MOV.U32 R30, RZ, RZ, R175 ;  /* 0x000000ffff1e7224 */ /* 0x000fcc00078e00af */
[----:B------:R-:W-:Y:S01]  /*4d90*/  MOV R29, R192 ;  /* 0x000000c0001d7202 */ /* 0x000fe20000000f00 */
[----:B------:R-:W-:Y:S01]  /*4da0*/  IMAD.MOV.U32 R28, RZ, RZ, R21 ;  /* 0x000000ffff1c7224 */ /* 0x000fe200078e0015 */
[----:B-1----:R-:W-:Y:S01]  /*4db0*/  HMMA.16816.F32 R172, R4, R16, R104 ;  /* 0x0000001004ac723c */ /* 0x002fe20000001868 */
[----:B------:R-:W-:-:S07]  /*4dc0*/  IMAD.MOV.U32 R192, RZ, RZ, R123 ;  /* 0x000000ffffc07224 */ /* 0x000fce00078e007b */
[C---:B------:R-:W-:Y:S01]  /*4dd0*/  HMMA.16816.F32 R160, R4.reuse, R18, R100 ;  /* 0x0000001204a0723c */ /* 0x040fe20000001864 */
[----:B------:R-:W1:Y:S06]  /*4de0*/  LDSM.16.MT88.4 R16, [R220+0xa100] ;  /* 0x00a10000dc10783b */ /* 0x000e6c0000004200 */
[----:B------:R-:W-:Y:S01]  /*4df0*/  MOV R103, R23 ;  /* 0x0000001700677202 */ /* 0x000fe20000000f00 */
[----:B--2---:R-:W-:Y:S01]  /*4e00*/  HMMA.16816.F32 R124, R4, R8, R96 ;  /* 0x00000008047c723c */ /* 0x004fe20000001860 */
[----:B------:R-:W-:Y:S01]  /*4e10*/  IMAD.MOV.U32 R102, RZ, RZ, R20 ;  /* 0x000000ffff667224 */ /* 0x000fe200078e0014 */
[----:B------:R-:W-:Y:S01]  /*4e20*/  MOV R101, R117 ;  /* 0x0000007500657202 */ /* 0x000fe20000000f00 */
[----:B------:R-:W2:Y:S01]  /*4e30*/  LDSM.16.MT88.4 R20, [R218+0xa100] ;  /* 0x00a10000da14783b */ /* 0x000ea20000004200 */
[----:B------:R-:W-:-:S03]  /*4e40*/  IMAD.MOV.U32 R100, RZ, RZ, R116 ;  /* 0x000000ffff647224 */ /* 0x000fc600078e0074 */
[----:B------:R-:W-:Y:S01]  /*4e50*/  IMAD.MOV.U32 R98, RZ, RZ, R120 ;  /* 0x000000ffff627224 */ /* 0x000fe200078e0078 */
[----:B------:R-:W-:Y:S01]  /*4e60*/  MOV R99, R214 ;  /* 0x000000d600637202 */ /* 0x000fe20000000f00 */
[----:B------:R-:W-:Y:S01]  /*4e70*/  HMMA.16816.F32 R120, R4, R10, R92 ;  /* 0x0000000a0478723c */ /* 0x000fe2000000185c */
[----:B------:R-:W3:Y:S01]  /*4e80*/  LDSM.16.MT88.4 R8, [R219+0xa100] ;  /* 0x00a10000db08783b */ /* 0x000ee20000004200 */
[----:B------:R4:W-:Y:S01]  /*4e90*/  MUFU.EX2 R214, R0 ;  /* 0x0000000000d67308 */ /* 0x0009e20000000800 */
[----:B------:R-:W-:Y:S02]  /*4ea0*/  IMAD.MOV.U32 R97, RZ, RZ, R118 ;  /* 0x000000ffff617224 */ /* 0x000fe400078e0076 */
[----:B------:R-:W-:-:S03]  /*4eb0*/  IMAD.MOV.U32 R96, RZ, RZ, R144 ;  /* 0x000000ffff607224 */ /* 0x000fc600078e0090 */
[C---:B------:R-:W-:Y:S08]  /*4ec0*/  HMMA.16816.F32 R116, R4.reuse, R26, R88 ;  /* 0x0000001a0474723c */ /* 0x040ff00000001858 */
[----:B------:R-:W-:Y:S01]  /*4ed0*/  HMMA.16816.F32 R112, R4, R24, R84 ;  /* 0x000000180470723c */ /* 0x000fe20000001854 */
[----:B------:R-:W-:Y:S01]  /*4ee0*/  LDSM.16.MT88.4 R24, [R219+0x1900] ;  /* 0x00190000db18783b */ /* 0x000fe20000004200 */
[----:B----4-:R-:W-:-:S02]  /*4ef0*/  FFMA.FTZ R0, R135, c[0x0][0x2d0], -R12 ;  /* 0x0000b40087007a23 */ /* 0x010fc4000001080c */
[----:B------:R-:W-:Y:S02]  /*4f00*/  IMAD.MOV.U32 R135, RZ, RZ, R97 ;  /* 0x000000ffff877224 */ /* 0x000fe400078e0061 */
[----:B------:R4:W-:Y:S01]  /*4f10*/  MUFU.EX2 R252, R0 ;  /* 0x0000000000fc7308 */ /* 0x0009e20000000800 */
[----:B------:R-:W-:Y:S01]  /*4f20*/  IMAD.MOV.U32 R97, RZ, RZ, R145 ;  /* 0x000000ffff617224 */ /* 0x000fe200078e0091 */
[C---:B-1----:R-:W-:Y:S07]  /*4f30*/  HMMA.16816.F32 R92, R4.reuse, R16, R72 ;  /* 0x00000010045c723c */ /* 0x042fee0000001848 */
[----:B------:R-:W-:Y:S01]  /*4f40*/  IMAD.MOV.U32 R73, RZ, RZ, R213 ;  /* 0x000000ffff497224 */ /* 0x000fe200078e00d5 */
[C---:B------:R-:W-:Y:S01]  /*4f50*/  HMMA.16816.F32 R88, R4.reuse, R18, R64 ;  /* 0x000000120458723c */ /* 0x040fe20000001840 */
[----:B------:R-:W1:Y:S01]  /*4f60*/  LDSM.16.MT88.4 R16, [R218+0x1900] ;  /* 0x00190000da10783b */ /* 0x000e620000004200 */
[----:B------:R-:W-:Y:S01]  /*4f70*/  IMAD.MOV.U32 R74, RZ, RZ, R30 ;  /* 0x000000ffff4a7224 */ /* 0x000fe200078e001e */
[----:B------:R-:W-:Y:S01]  /*4f80*/  MOV R30, R212 ;  /* 0x000000d4001e7202 */ /* 0x000fe20000000f00 */
[----:B------:R-:W-:Y:S01]  /*4f90*/  IMAD.MOV.U32 R75, RZ, RZ, R103 ;  /* 0x000000ffff4b7224 */ /* 0x000fe200078e0067 */
[----:B------:R-:W-:Y:S01]  /*4fa0*/  MOV R72, R31 ;  /* 0x0000001f00487202 */ /* 0x000fe20000000f00 */
[----:B----4-:R-:W-:Y:S01]  /*4fb0*/  FFMA.FTZ R0, R134, c[0x0][0x2d0], -R12 ;  /* 0x0000b40086007a23 */ /* 0x010fe2000001080c */
[----:B------:R-:W-:Y:S01]  /*4fc0*/  MOV R67, R29 ;  /* 0x0000001d00437202 */ /* 0x000fe20000000f00 */
[----:B------:R-:W-:Y:S01]  /*4fd0*/  IMAD.MOV.U32 R134, RZ, RZ, R251 ;  /* 0x000000ffff867224 */ /* 0x000fe200078e00fb */
[----:B--2---:R-:W-:Y:S01]  /*4fe0*/  HMMA.16816.F32 R108, R4, R20, R80 ;  /* 0x00000014046c723c */ /* 0x004fe20000001850 */
[----:B------:R2:W-:Y:S01]  /*4ff0*/  MUFU.EX2 R251, R0 ;  /* 0x0000000000fb7308 */ /* 0x0005e20000000800 */
[----:B------:R-:W-:Y:S01]  /*5000*/  IMAD.MOV.U32 R31, RZ, RZ, R207 ;  /* 0x000000ffff1f7224 */ /* 0x000fe200078e00cf */
[----:B------:R-:W-:-:S05]  /*5010*/  MOV R29, R205 ;  /* 0x000000cd001d7202 */ /* 0x000fca0000000f00 */
[C---:B---3--:R-:W-:Y:S08]  /*5020*/  HMMA.16816.F32 R84, R4.reuse, R8, R48 ;  /* 0x000000080454723c */ /* 0x048ff00000001830 */
[----:B------:R-:W-:Y:S01]  /*5030*/  HMMA.16816.F32 R80, R4, R10, R36 ;  /* 0x0000000a0450723c */ /* 0x000fe20000001824 */
[----:B--2---:R-:W-:Y:S01]  /*5040*/  FFMA.FTZ R0, R133, c[0x0][0x2d0], -R12 ;  /* 0x0000b40085007a23 */ /* 0x004fe2000001080c */
[----:B------:R-:W2:Y:S01]  /*5050*/  LDSM.16.MT88.4 R8, [R220+0x1900] ;  /* 0x00190000dc08783b */ /* 0x000ea20000004200 */
[----:B------:R-:W-:-:S02]  /*5060*/  IMAD.MOV.U32 R133, RZ, RZ, R211 ;  /* 0x000000ffff857224 */ /* 0x000fc400078e00d3 */
[----:B------:R-:W3:Y:S02]  /*5070*/  MUFU.EX2 R48, R0 ;  /* 0x0000000000307308 */ /* 0x000ee40000000800 */
[----:B------:R-:W-:Y:S01]  /*5080*/  MOV R38, R99 ;  /* 0x0000006300267202 */ /* 0x000fe20000000f00 */
[----:B------:R-:W-:Y:S01]  /*5090*/  HMMA.16816.F32 R104, R4, R22, R76 ;  /* 0x000000160468723c */ /* 0x000fe2000000184c */
[----:B------:R-:W-:Y:S01]  /*50a0*/  IMAD.MOV.U32 R99, RZ, RZ, R215 ;  /* 0x000000ffff637224 */ /* 0x000fe200078e00d7 */
[----:B------:R-:W4:Y:S01]  /*50b0*/  LDSM.16.MT88.4 R20, [R217+0x1900] ;  /* 0x00190000d914783b */ /* 0x000f220000004200 */
[----:B------:R-:W-:Y:S01]  /*50c0*/  IMAD.MOV.U32 R39, RZ, RZ, R98 ;  /* 0x000000ffff277224 */ /* 0x000fe200078e0062 */
[----:B------:R-:W-:Y:S01]  /*50d0*/  MOV R98, R146 ;  /* 0x0000009200627202 */ /* 0x000fe20000000f00 */
[----:B------:R-:W-:Y:S02]  /*50e0*/  IMAD.MOV.U32 R37, RZ, RZ, R100 ;  /* 0x000000ffff257224 */ /* 0x000fe400078e0064 */
[----:B------:R-:W-:-:S02]  /*50f0*/  FFMA.FTZ R4, R202, c[0x0][0x2d0], -R2 ;  /* 0x0000b400ca047a23 */ /* 0x000fc40000010802 */
[----:B------:R-:W-:Y:S02]  /*5100*/  IMAD.MOV.U32 R202, RZ, RZ, R28 ;  /* 0x000000ffffca7224 */ /* 0x000fe400078e001c */
[----:B------:R1:W-:Y:S01]  /*5110*/  MUFU.EX2 R212, R4 ;  /* 0x0000000400d47308 */ /* 0x0003e20000000800 */
[----:B------:R-:W-:Y:S01]  /*5120*/  IMAD.MOV.U32 R36, RZ, RZ, R101 ;  /* 0x000000ffff247224 */ /* 0x000fe200078e0065 */
[----:B---3--:R-:W-:Y:S01]  /*5130*/  F2FP.PACK_AB R6, R48, R251 ;  /* 0x000000fb3006723e */ /* 0x008fe200000000ff */
[----:B------:R-:W-:Y:S02]  /*5140*/  FFMA.FTZ R0, R204, c[0x0][0x2d0], -R2 ;  /* 0x0000b400cc007a23 */ /* 0x000fe40000010802 */
[----:B------:R-:W-:-:S03]  /*5150*/  IMAD.MOV.U32 R28, RZ, RZ, R206 ;  /* 0x000000ffff1c7224 */ /* 0x000fc600078e00ce */
[----:B------:R3:W-:Y:S01]  /*5160*/  MUFU.EX2 R211, R0 ;  /* 0x0000000000d37308 */ /* 0x0007e20000000800 */
[----:B-1----:R-:W-:Y:S01]  /*5170*/  F2FP.PACK_AB R4, R252, R214 ;  /* 0x000000d6fc04723e */ /* 0x002fe200000000ff */
[----:B---3--:R-:W-:Y:S01]  /*5180*/  FFMA.FTZ R0, R203, c[0x0][0x2d0], -R2 ;  /* 0x0000b400cb007a23 */ /* 0x008fe20000010802 */
[----:B------:R-:W-:-:S05]  /*5190*/  MOV R203, R102 ;  /* 0x0000006600cb7202 */ /* 0x000fca0000000f00 */
[----:B------:R1:W3:Y:S02]  /*51a0*/  MUFU.EX2 R213, R0 ;  /* 0x0000000000d57308 */ /* 0x0002e40000000800 */
[----:B-1----:R-:W-:Y:S01]  /*51b0*/  FFMA.FTZ R0, R200, c[0x0][0x2d0], -R2 ;  /* 0x0000b400c8007a23 */ /* 0x002fe20000010802 */
[----:B---3--:R-:W-:Y:S01]  /*51c0*/  F2FP.PACK_AB R5, R213, R211 ;  /* 0x000000d3d505723e */ /* 0x008fe200000000ff */
[----:B------:R-:W-:-:S04]  /*51d0*/  IMAD.MOV.U32 R200, RZ, RZ, R147 ;  /* 0x000000ffffc87224 */ /* 0x000fc800078e0093 */
[----:B------:R-:W1:Y:S02]  /*51e0*/  MUFU.EX2 R215, R0 ;  /* 0x0000000000d77308 */ /* 0x000e640000000800 */
[----:B-1----:R-:W-:Y:S01]  /*51f0*/  F2FP.PACK_AB R7, R215, R212 ;  /* 0x000000d4d707723e */ /* 0x002fe200000000ff */
[----:B------:R-:W-:-:S04]  /*5200*/  IMAD.MOV.U32 R0, RZ, RZ, R75 ;  /* 0x000000ffff007224 */ /* 0x000fc800078e004b */
[----:B------:R-:W-:Y:S02]  /*5210*/  FFMA.FTZ R0, R0, c[0x0][0x2d0], -R12 ;  /* 0x0000b40000007a23 */ /* 0x000fe4000001080c */
[C---:B------:R-:W-:Y:S07]  /*5220*/  HMMA.16816.F32 R76, R4.reuse, R18, R52 ;  /* 0x00000012044c723c */ /* 0x040fee0000001834 */
[----:B------:R-:W-:Y:S01]  /*5230*/  IMAD.MOV.U32 R54, RZ, RZ, R72 ;  /* 0x000000ffff367224 */ /* 0x000fe200078e0048 */
[----:B------:R-:W-:Y:S01]  /*5240*/  MOV R53, R73 ;  /* 0x0000004900357202 */ /* 0x000fe20000000f00 */
[----:B------:R-:W-:Y:S01]  /*5250*/  IMAD.MOV.U32 R52, RZ, RZ, R74 ;  /* 0x000000ffff347224 */ /* 0x000fe200078e004a */
[----:B------:R-:W-:Y:S01]  /*5260*/  HMMA.16816.F32 R144, R4, R16, R56 ;  /* 0x000000100490723c */ /* 0x000fe20000001838 */
[----:B------:R-:W1:Y:S01]  /*5270*/  LDSM.16.MT88.4 R16, [R217+0x4900] ;  /* 0x00490000d910783b */ /* 0x000e620000004200 */
[----:B------:R-:W-:-:S06]  /*5280*/  IMAD.MOV.U32 R55, RZ, RZ, R48 ;  /* 0x000000ffff377224 */ /* 0x000fcc00078e0030 */
[C---:B--2---:R-:W-:Y:S07]  /*5290*/  HMMA.16816.F32 R72, R4.reuse, R8, R44 ;  /* 0x000000080448723c */ /* 0x044fee000000182c */
[----:B------:R-:W-:Y:S01]  /*52a0*/  MOV R44, R67 ;  /* 0x00000043002c7202 */ /* 0x000fe20000000f00 */
[----:B----4-:R-:W-:Y:S01]  /*52b0*/  HMMA.16816.F32 R204, R4, R20, R68 ;  /* 0x0000001404cc723c */ /* 0x010fe20000001844 */
[----:B------:R-:W-:Y:S01]  /*52c0*/  IMAD.MOV.U32 R45, RZ, RZ, R96 ;  /* 0x000000ffff2d7224 */ /* 0x000fe200078e0060 */
[----:B------:R-:W-:Y:S01]  /*52d0*/  MOV R47, R98 ;  /* 0x00000062002f7202 */ /* 0x000fe20000000f00 */
[----:B------:R-:W-:-:S05]  /*52e0*/  IMAD.MOV.U32 R46, RZ, RZ, R97 ;  /* 0x000000ffff2e7224 */ /* 0x000fca00078e0061 */
[C---:B------:R-:W-:Y:S01]  /*52f0*/  HMMA.16816.F32 R64, R4.reuse, R10, R40 ;  /* 0x0000000a0440723c */ /* 0x040fe20000001828 */
[----:B------:R-:W2:Y:S07]  /*5300*/  LDSM.16.MT88.4 R8, [R218+0x4900] ;  /* 0x00490000da08783b */ /* 0x000eae0000004200 */
[C---:B------:R-:W-:Y:S01]  /*5310*/  HMMA.16816.F32 R100, R4.reuse, R22, R60 ;  /* 0x000000160464723c */ /* 0x040fe2000000183c */
[----:B------:R-:W3:Y:S07]  /*5320*/  LDSM.16.MT88.4 R20, [R220+0x4900] ;  /* 0x00490000dc14783b */ /* 0x000eee0000004200 */
[C---:B------:R-:W-:Y:S07]  /*5330*/  HMMA.16816.F32 R40, R4.reuse, R24, R32 ;  /* 0x000000180428723c */ /* 0x040fee0000001820 */
[----:B------:R-:W-:Y:S01]  /*5340*/  IMAD.MOV.U32 R25, RZ, RZ, R99 ;  /* 0x000000ffff197224 */ /* 0x000fe200078e0063 */
[----:B-1----:R-:W-:Y:S01]  /*5350*/  HMMA.16816.F32 R68, R4, R16, R136 ;  /* 0x000000100444723c */ /* 0x002fe20000001888 */
[----:B------:R-:W-:Y:S01]  /*5360*/  IMAD.MOV.U32 R32, RZ, RZ, R30 ;  /* 0x000000ffff207224 */ /* 0x000fe200078e001e */
[----:B------:R-:W-:Y:S01]  /*5370*/  MOV R33, R31 ;  /* 0x0000001f00217202 */ /* 0x000fe20000000f00 */
[----:B------:R-:W-:-:S02]  /*5380*/  IMAD.MOV.U32 R34, RZ, RZ, R28 ;  /* 0x000000ffff227224 */ /* 0x000fc400078e001c */
[----:B------:R-:W-:Y:S02]  /*5390*/  IMAD.MOV.U32 R35, RZ, RZ, R29 ;  /* 0x000000ffff237224 */ /* 0x000fe400078e001d */
[----:B------:R-:W-:Y:S01]  /*53a0*/  LDSM.16.MT88.4 R28, [R218+0x7900] ;  /* 0x00790000da1c783b */ /* 0x000fe20000004200 */
[C---:B------:R-:W-:Y:S01]  /*53b0*/  HMMA.16816.F32 R60, R4.reuse, R18, R140 ;  /* 0x00000012043c723c */ /* 0x040fe2000000188c */
[----:B------:R-:W-:Y:S02]  /*53c0*/  IMAD.MOV.U32 R139, RZ, RZ, R35 ;  /* 0x000000ffff8b7224 */ /* 0x000fe400078e0023 */
[----:B------:R-:W1:Y:S01]  /*53d0*/  LDSM.16.MT88.4 R16, [R219+0x4900] ;  /* 0x00490000db10783b */ /* 0x000e620000004200 */
[----:B------:R-:W-:Y:S01]  /*53e0*/  IMAD.MOV.U32 R35, RZ, RZ, R47 ;  /* 0x000000ffff237224 */ /* 0x000fe200078e002f */
[----:B------:R-:W-:Y:S01]  /*53f0*/  MOV R47, R55 ;  /* 0x00000037002f7202 */ /* 0x000fe20000000f00 */
[----:B------:R-:W-:Y:S02]  /*5400*/  IMAD.MOV.U32 R55, RZ, RZ, R133 ;  /* 0x000000ffff377224 */ /* 0x000fe400078e0085 */
[----:B------:R-:W-:Y:S01]  /*5410*/  HMMA.16816.F32 R96, R4, R26, R128 ;  /* 0x0000001a0460723c */ /* 0x000fe20000001880 */
[----:B------:R-:W-:Y:S01]  /*5420*/  IMAD.MOV.U32 R133, RZ, RZ, R134 ;  /* 0x000000ffff857224 */ /* 0x000fe200078e0086 */
[----:B------:R-:W-:Y:S01]  /*5430*/  MOV R134, R201 ;  /* 0x000000c900867202 */ /* 0x000fe20000000f00 */
[----:B------:R-:W-:-:S02]  /*5440*/  IMAD.MOV.U32 R201, RZ, RZ, R192 ;  /* 0x000000ffffc97224 */ /* 0x000fc400078e00c0 */
[----:B------:R-:W-:-:S03]  /*5450*/  IMAD.MOV.U32 R136, RZ, RZ, R47 ;  /* 0x000000ffff887224 */ /* 0x000fc600078e002f */
[C---:B--2---:R-:W-:Y:S08]  /*5460*/  HMMA.16816.F32 R56, R4.reuse, R8, R148 ;  /* 0x000000080438723c */ /* 0x044ff00000001894 */
        /* <DEDUP_REMOVED lines=9> */
[C---:B--2---:R-:W-:Y:S07]  /*5500*/  HMMA.16816.F32 R152, R4.reuse, R8, R176 ;  /* 0x000000080498723c */ /* 0x044fee00000018b0 */
[----:B------:R-:W-:Y:S01]  /*5510*/  IMAD.MOV.U32 R179, RZ, RZ, R33 ;  /* 0x000000ffffb37224 */ /* 0x000fe200078e0021 */
[----:B------:R-:W-:Y:S01]  /*5520*/  HMMA.16816.F32 R156, R4, R10, R168 ;  /* 0x0000000a049c723c */ /* 0x000fe200000018a8 */
[----:B------:R-:W2:Y:S01]  /*5530*/  LDSM.16.MT88.4 R8, [R219+0x7900] ;  /* 0x00790000db08783b */ /* 0x000ea20000004200 */
[----:B------:R-:W-:Y:S01]  /*5540*/  MOV R33, R45 ;  /* 0x0000002d00217202 */ /* 0x000fe20000000f00 */
[----:B------:R-:W-:-:S02]  /*5550*/  IMAD.MOV.U32 R45, RZ, RZ, R53 ;  /* 0x000000ffff2d7224 */ /* 0x000fc400078e0035 */
[----:B------:R-:W-:Y:S02]  /*5560*/  IMAD.MOV.U32 R53, RZ, RZ, R202 ;  /* 0x000000ffff357224 */ /* 0x000fe400078e00ca */
[----:B------:R-:W-:Y:S01]  /*5570*/  IMAD.MOV.U32 R169, RZ, RZ, R32 ;  /* 0x000000ffffa97224 */ /* 0x000fe200078e0020 */
[----:B------:R-:W-:Y:S01]  /*5580*/  MOV R168, R34 ;  /* 0x0000002200a87202 */ /* 0x000fe20000000f00 */
        /* <DEDUP_REMOVED lines=11> */
[C---:B-1----:R-:W-:Y:S01]  /*5640*/  HMMA.16816.F32 R180, R4.reuse, R16, R172 ;  /* 0x0000001004b4723c */ /* 0x042fe200000018ac */
[----:B------:R-:W-:Y:S01]  /*5650*/  IMAD.MOV.U32 R36, RZ, RZ, R193 ;  /* 0x000000ffff247224 */ /* 0x000fe200078e00c1 */
[----:B------:R-:W-:Y:S01]  /*5660*/  LDSM.16.MT88.4 R24, [R217+0xa900] ;  /* 0x00a90000d918783b */ /* 0x000fe20000004200 */
[----:B------:R-:W-:Y:S01]  /*5670*/  IMAD.MOV.U32 R38, RZ, RZ, R195 ;  /* 0x000000ffff267224 */ /* 0x000fe200078e00c3 */
[----:B------:R-:W-:Y:S01]  /*5680*/  MOV R177, R53 ;  /* 0x0000003500b17202 */ /* 0x000fe20000000f00 */
[----:B------:R-:W-:Y:S01]  /*5690*/  IMAD.MOV.U32 R176, RZ, RZ, R54 ;  /* 0x000000ffffb07224 */ /* 0x000fe200078e0036 */
[----:B------:R-:W-:Y:S01]  /*56a0*/  MOV R137, R46 ;  /* 0x0000002e00897202 */ /* 0x000fe20000000f00 */
[----:B------:R-:W-:Y:S01]  /*56b0*/  IMAD.MOV.U32 R171, RZ, RZ, R55 ;  /* 0x000000ffffab7224 */ /* 0x000fe200078e0037 */
[----:B------:R-:W-:Y:S01]  /*56c0*/  HMMA.16816.F32 R184, R4, R18, R160 ;  /* 0x0000001204b8723c */ /* 0x000fe200000018a0 */
[----:B------:R-:W1:Y:S01]  /*56d0*/  LDSM.16.MT88.4 R16, [R220+0xa900] ;  /* 0x00a90000dc10783b */ /* 0x000e620000004200 */
[----:B------:R-:W-:Y:S01]  /*56e0*/  IMAD.MOV.U32 R178, RZ, RZ, R52 ;  /* 0x000000ffffb27224 */ /* 0x000fe200078e0034 */
[----:B------:R-:W-:Y:S01]  /*56f0*/  MOV R29, R200 ;  /* 0x000000c8001d7202 */ /* 0x000fe20000000f00 */
[----:B------:R-:W-:-:S02]  /*5700*/  IMAD.MOV.U32 R138, RZ, RZ, R45 ;  /* 0x000000ffff8a7224 */ /* 0x000fc400078e002d */
[----:B------:R-:W-:Y:S01]  /*5710*/  IMAD.MOV.U32 R28, RZ, RZ, R202 ;  /* 0x000000ffff1c7224 */ /* 0x000fe200078e00ca */
[----:B------:R-:W-:Y:S01]  /*5720*/  MOV R162, R32 ;  /* 0x0000002000a27202 */ /* 0x000fe20000000f00 */
[C---:B------:R-:W-:Y:S01]  /*5730*/  HMMA.16816.F32 R192, R4.reuse, R30, R188 ;  /* 0x0000001e04c0723c */ /* 0x040fe200000018bc */
[----:B------:R-:W-:Y:S02]  /*5740*/  IMAD.MOV.U32 R161, RZ, RZ, R33 ;  /* 0x000000ffffa17224 */ /* 0x000fe400078e0021 */
[----:B------:R-:W-:Y:S02]  /*5750*/  IMAD.MOV.U32 R160, RZ, RZ, R34 ;  /* 0x000000ffffa07224 */ /* 0x000fe400078e0022 */
[----:B------:R-:W-:Y:S01]  /*5760*/  IMAD.MOV.U32 R163, RZ, RZ, R139 ;  /* 0x000000ffffa37224 */ /* 0x000fe200078e008b */
[----:B------:R-:W-:Y:S01]  /*5770*/  MOV R139, R35 ;  /* 0x00000023008b7202 */ /* 0x000fe20000000f00 */
[----:B------:R-:W-:Y:S01]  /*5780*/  IMAD.MOV.U32 R30, RZ, RZ, R44 ;  /* 0x000000ffff1e7224 */ /* 0x000fe200078e002c */
[----:B--2---:R-:W-:Y:S01]  /*5790*/  HMMA.16816.F32 R172, R4, R10, R120 ;  /* 0x0000000a04ac723c */ /* 0x004fe20000001878 */
[----:B------:R-:W-:-:S06]  /*57a0*/  IMAD.MOV.U32 R31, RZ, RZ, R203 ;  /* 0x000000ffff1f7224 */ /* 0x000fcc00078e00cb */
[----:B------:R-:W-:Y:S01]  /*57b0*/  IMAD.MOV.U32 R123, RZ, RZ, R39 ;  /* 0x000000ffff7b7224 */ /* 0x000fe200078e0027 */
[----:B------:R-:W-:Y:S01]  /*57c0*/  HMMA.16816.F32 R188, R4, R8, R124 ;  /* 0x0000000804bc723c */ /* 0x000fe2000000187c */
[----:B------:R-:W2:Y:S02]  /*57d0*/  LDSM.16.MT88.4 R8, [R219+0xa900] ;  /* 0x00a90000db08783b */ /* 0x000ea40000004200 */
[----:B------:R-:W-:-:S04]  /*57e0*/  IMAD.MOV.U32 R120, RZ, RZ, R123 ;  /* 0x000000ffff787224 */ /* 0x000fc800078e007b */
        /* <DEDUP_REMOVED lines=12> */
[----:B------:R3:W-:Y:S01]  /*58b0*/  MUFU.EX2 R15, R0 ;  /* 0x00000000000f7308 */ /* 0x0007e20000000800 */
[----:B------:R-:W-:Y:S01]  /*58c0*/  MOV R124, R127 ;  /* 0x0000007f007c7202 */ /* 0x000fe20000000f00 */
[----:B------:R-:W-:Y:S01]  /*58d0*/  IMAD.MOV.U32 R127, RZ, RZ, R161 ;  /* 0x000000ffff7f7224 */ /* 0x000fe200078e00a1 */
[----:B-1----:R-:W-:Y:S01]  /*58e0*/  HMMA.16816.F32 R52, R4, R16, R92 ;  /* 0x000000100434723c */ /* 0x002fe2000000185c */
[----:B------:R-:W-:-:S02]  /*58f0*/  IMAD.MOV.U32 R161, RZ, RZ, R168 ;  /* 0x000000ffffa17224 */ /* 0x000fc400078e00a8 */
[----:B------:R-:W-:Y:S02]  /*5900*/  IMAD.MOV.U32 R168, RZ, RZ, R135 ;  /* 0x000000ffffa87224 */ /* 0x000fe400078e0087 */
[----:B------:R-:W-:Y:S02]  /*5910*/  IMAD.MOV.U32 R163, RZ, RZ, R170 ;  /* 0x000000ffffa37224 */ /* 0x000fe400078e00aa */
[----:B------:R-:W-:Y:S01]  /*5920*/  IMAD.MOV.U32 R170, RZ, RZ, R225 ;  /* 0x000000ffffaa7224 */ /* 0x000fe200078e00e1 */
[----:B------:R-:W-:Y:S01]  /*5930*/  HMMA.16816.F32 R44, R4, R18, R88 ;  /* 0x00000012042c723c */ /* 0x000fe20000001858 */
[----:B------:R-:W1:Y:S01]  /*5940*/  LDSM.16.MT88.4 R16, [R218+0x2100] ;  /* 0x00210000da10783b */ /* 0x000e620000004200 */
[----:B---3--:R-:W-:-:S06]  /*5950*/  FFMA.FTZ R0, R210, c[0x0][0x2d0], -R12 ;  /* 0x0000b400d2007a23 */ /* 0x008fcc000001080c */
[C---:B------:R-:W-:Y:S01]  /*5960*/  HMMA.16816.F32 R112, R4.reuse, R24, R112 ;  /* 0x000000180470723c */ /* 0x040fe20000001870 */
[----:B------:R3:W-:Y:S07]  /*5970*/  MUFU.EX2 R135, R0 ;  /* 0x0000000000877308 */ /* 0x0007ee0000000800 */
[C---:B--2---:R-:W-:Y:S08]  /*5980*/  HMMA.16816.F32 R36, R4.reuse, R8, R84 ;  /* 0x000000080424723c */ /* 0x044ff00000001854 */
[C---:B------:R-:W-:Y:S01]  /*5990*/  HMMA.16816.F32 R32, R4.reuse, R10, R80 ;  /* 0x0000000a0420723c */ /* 0x040fe20000001850 */
[----:B---3--:R-:W-:Y:S01]  /*59a0*/  FFMA.FTZ R0, R208, c[0x0][0x2d0], -R12 ;  /* 0x0000b400d0007a23 */ /* 0x008fe2000001080c */
[----:B------:R-:W2:Y:S03]  /*59b0*/  LDSM.16.MT88.4 R8, [R220+0x2100] ;  /* 0x00210000dc08783b */ /* 0x000ea60000004200 */
[----:B------:R3:W-:Y:S03]  /*59c0*/  MUFU.EX2 R208, R0 ;  /* 0x0000000000d07308 */ /* 0x0007e60000000800 */
[----:B------:R-:W-:Y:S01]  /*59d0*/  HMMA.16816.F32 R200, R4, R26, R116 ;  /* 0x0000001a04c8723c */ /* 0x000fe20000001874 */
[----:B------:R-:W-:-:S07]  /*59e0*/  MOV R93, R134 ;  /* 0x00000086005d7202 */ /* 0x000fce0000000f00 */
[C---:B------:R-:W-:Y:S08]  /*59f0*/  HMMA.16816.F32 R108, R4.reuse, R20, R108 ;  /* 0x00000014046c723c */ /* 0x040ff0000000186c */
[----:B------:R-:W-:Y:S01]  /*5a00*/  HMMA.16816.F32 R104, R4, R22, R104 ;  /* 0x000000160468723c */ /* 0x000fe20000001868 */
[----:B---3--:R-:W-:Y:S01]  /*5a10*/  FFMA.FTZ R0, R209, c[0x0][0x2d0], -R12 ;  /* 0x0000b400d1007a23 */ /* 0x008fe2000001080c */
[----:B------:R-:W3:Y:S03]  /*5a20*/  LDSM.16.MT88.4 R20, [R217+0x2100] ;  /* 0x00210000d914783b */ /* 0x000ee60000004200 */
[----:B------:R4:W1:Y:S01]  /*5a30*/  MUFU.EX2 R210, R0 ;  /* 0x0000000000d27308 */ /* 0x0008620000000800 */
[----:B------:R-:W-:Y:S01]  /*5a40*/  IMAD.MOV.U32 R94, RZ, RZ, R222 ;  /* 0x000000ffff5e7224 */ /* 0x000fe200078e00de */
[----:B------:R1:W5:Y:S01]  /*5a50*/  LDL.LU R225, [R1+0x64] ;  /* 0x0000640001e17983 */ /* 0x0003620000300800 */
[----:B----4-:R-:W-:-:S02]  /*5a60*/  FFMA.FTZ R0, R120, c[0x0][0x2d0], -R2 ;  /* 0x0000b40078007a23 */ /* 0x010fc40000010802 */
[----:B------:R-:W-:Y:S01]  /*5a70*/  IMAD.MOV.U32 R120, RZ, RZ, R121 ;  /* 0x000000ffff787224 */ /* 0x000fe200078e0079 */
[----:B------:R-:W-:Y:S01]  /*5a80*/  MOV R121, R122 ;  /* 0x0000007a00797202 */ /* 0x000fe20000000f00 */
        /* <DEDUP_REMOVED lines=22> */
[----:B------:R-:W-:Y:S02]  /*5bf0*/  MOV R160, R162 ;  /* 0x000000a200a07202 */ /* 0x000fe40000000f00 */
[----:B------:R-:W-:Y:S02]  /*5c00*/  MOV R138, R14 ;  /* 0x0000000e008a7202 */ /* 0x000fe40000000f00 */
[----:B------:R-:W-:Y:S01]  /*5c10*/  MOV R162, R168 ;  /* 0x000000a800a27202 */ /* 0x000fe20000000f00 */
[----:B------:R4:W-:Y:S01]  /*5c20*/  MUFU.EX2 R14, R0 ;  /* 0x00000000000e7308 */ /* 0x0009e20000000800 */
[----:B------:R-:W-:-:S02]  /*5c30*/  MOV R168, R170 ;  /* 0x000000aa00a87202 */ /* 0x000fc40000000f00 */
[----:B------:R-:W-:Y:S02]  /*5c40*/  MOV R170, R176 ;  /* 0x000000b000aa7202 */ /* 0x000fe40000000f00 */
[----:B------:R-:W-:Y:S02]  /*5c50*/  MOV R176, R178 ;  /* 0x000000b200b07202 */ /* 0x000fe40000000f00 */
[----:B------:R-:W-:Y:S02]  /*5c60*/  MOV R178, R137 ;  /* 0x0000008900b27202 */ /* 0x000fe40000000f00 */
[----:B------:R-:W-:Y:S01]  /*5c70*/  MOV R137, R133 ;  /* 0x0000008500897202 */ /* 0x000fe20000000f00 */
[--C-:B------:R-:W-:Y:S02]  /*5c80*/  FFMA.FTZ R4, R25, c[0x0][0x2d0], -R2.reuse ;  /* 0x0000b40019047a23 */ /* 0x100fe40000010802 */
[----:B----4-:R-:W-:Y:S02]  /*5c90*/  FFMA.FTZ R0, R120, c[0x0][0x2d0], -R2 ;  /* 0x0000b40078007a23 */ /* 0x010fe40000010802 */
[----:B------:R4:W-:Y:S01]  /*5ca0*/  MUFU.EX2 R134, R4 ;  /* 0x0000000400867308 */ /* 0x0009e20000000800 */
[----:B-1----:R-:W-:Y:S01]  /*5cb0*/  F2FP.PACK_AB R6, R210, R208 ;  /* 0x000000d0d206723e */ /* 0x002fe200000000ff */
[----:B------:R-:W1:Y:S01]  /*5cc0*/  LDSM.16.MT88.4 R24, [R219+0x2100] ;  /* 0x00210000db18783b */ /* 0x000e620000004200 */
[----:B------:R-:W-:-:S02]  /*5cd0*/  MOV R120, R122 ;  /* 0x0000007a00787202 */ /* 0x000fc40000000f00 */
[----:B------:R-:W-:Y:S01]  /*5ce0*/  MOV R122, R124 ;  /* 0x0000007c007a7202 */ /* 0x000fe20000000f00 */
[----:B------:R-:W-:Y:S02]  /*5cf0*/  IMAD.MOV.U32 R124, RZ, RZ, R161 ;  /* 0x000000ffff7c7224 */ /* 0x000fe400078e00a1 */
[----:B------:R2:W2:Y:S01]  /*5d00*/  MUFU.EX2 R133, R0 ;  /* 0x0000000000857308 */ /* 0x0004a20000000800 */
[----:B------:R-:W-:Y:S02]  /*5d10*/  IMAD.MOV.U32 R161, RZ, RZ, R163 ;  /* 0x000000ffffa17224 */ /* 0x000fe400078e00a3 */
[----:B------:R-:W-:Y:S02]  /*5d20*/  IMAD.MOV.U32 R163, RZ, RZ, R169 ;  /* 0x000000ffffa37224 */ /* 0x000fe400078e00a9 */
[----:B------:R-:W-:Y:S02]  /*5d30*/  IMAD.MOV.U32 R169, RZ, RZ, R171 ;  /* 0x000000ffffa97224 */ /* 0x000fe400078e00ab */
[----:B------:R-:W-:Y:S01]  /*5d40*/  IMAD.MOV.U32 R171, RZ, RZ, R177 ;  /* 0x000000ffffab7224 */ /* 0x000fe200078e00b1 */
[----:B----4-:R-:W-:Y:S01]  /*5d50*/  F2FP.PACK_AB R4, R135, R15 ;  /* 0x0000000f8704723e */ /* 0x010fe200000000ff */
[----:B------:R-:W-:-:S02]  /*5d60*/  IMAD.MOV.U32 R177, RZ, RZ, R136 ;  /* 0x000000ffffb17224 */ /* 0x000fc400078e0088 */
[----:B------:R-:W-:Y:S02]  /*5d70*/  IMAD.MOV.U32 R136, RZ, RZ, R138 ;  /* 0x000000ffff887224 */ /* 0x000fe400078e008a */
[----:B------:R-:W-:Y:S02]  /*5d80*/  IMAD.MOV.U32 R138, RZ, RZ, R224 ;  /* 0x000000ffff8a7224 */ /* 0x000fe400078e00e0 */
[----:B--2---:R-:W-:Y:S01]  /*5d90*/  FFMA.FTZ R0, R223, c[0x0][0x2d0], -R2 ;  /* 0x0000b400df007a23 */ /* 0x004fe20000010802 */
[----:B------:R-:W-:Y:S01]  /*5da0*/  F2FP.PACK_AB R5, R133, R14 ;  /* 0x0000000e8505723e */ /* 0x000fe200000000ff */
[----:B------:R-:W-:Y:S01]  /*5db0*/  IMAD.MOV.U32 R86, RZ, RZ, R136 ;  /* 0x000000ffff567224 */ /* 0x000fe200078e0088 */
[----:B------:R-:W-:Y:S01]  /*5dc0*/  MOV R85, R120 ;  /* 0x0000007800557202 */ /* 0x000fe20000000f00 */
[----:B------:R-:W2:Y:S01]  /*5dd0*/  MUFU.EX2 R209, R0 ;  /* 0x0000000000d17308 */ /* 0x000ea20000000800 */
        /* <DEDUP_REMOVED lines=10> */
[----:B------:R4:W5:Y:S01]  /*5e80*/  LDL.LU R224, [R1+0x60] ;  /* 0x0000600001e07983 */ /* 0x0009620000300800 */
[----:B--2---:R-:W-:Y:S01]  /*5e90*/  F2FP.PACK_AB R7, R209, R134 ;  /* 0x00000086d107723e */ /* 0x004fe200000000ff */
[----:B------:R-:W-:Y:S01]  /*5ea0*/  IMAD.MOV.U32 R92, RZ, RZ, R138 ;  /* 0x000000ffff5c7224 */ /* 0x000fe200078e008a */
[----:B------:R-:W-:-:S02]  /*5eb0*/  MOV R0, R139 ;  /* 0x0000008b00007202 */ /* 0x000fc40000000f00 */
[----:B------:R-:W-:Y:S01]  /*5ec0*/  MOV R120, R168 ;  /* 0x000000a800787202 */ /* 0x000fe20000000f00 */
[----:B------:R-:W-:Y:S01]  /*5ed0*/  IMAD.MOV.U32 R89, RZ, RZ, R161 ;  /* 0x000000ffff597224 */ /* 0x000fe200078e00a1 */
[----:B------:R-:W-:Y:S01]  /*5ee0*/  MOV R123, R160 ;  /* 0x000000a0007b7202 */ /* 0x000fe20000000f00 */
[C---:B------:R-:W-:Y:S01]  /*5ef0*/  HMMA.16816.F32 R144, R4.reuse, R16, R144 ;  /* 0x000000100490723c */ /* 0x040fe20000001890 */
[----:B------:R-:W-:Y:S01]  /*5f00*/  MOV R122, R162 ;  /* 0x000000a2007a7202 */ /* 0x000fe20000000f00 */
[----:B------:R-:W-:Y:S01]  /*5f10*/  IMAD.MOV.U32 R121, RZ, RZ, R163 ;  /* 0x000000ffff797224 */ /* 0x000fe200078e00a3 */
[----:B------:R4:W5:Y:S04]  /*5f20*/  LDL.LU R223, [R1+0x5c] ;  /* 0x00005c0001df7983 */ /* 0x0009680000300800 */
[----:B------:R4:W5:Y:S01]  /*5f30*/  LDL.LU R222, [R1+0x58] ;  /* 0x0000580001de7983 */ /* 0x0009620000300800 */
[C---:B------:R-:W-:Y:S03]  /*5f40*/  HMMA.16816.F32 R76, R4.reuse, R18, R76 ;  /* 0x00000012044c723c */ /* 0x040fe6000000184c */
[----:B------:R-:W2:Y:S05]  /*5f50*/  LDSM.16.MT88.4 R16, [R217+0x5100] ;  /* 0x00510000d910783b */ /* 0x000eaa0000004200 */
[C---:B------:R-:W-:Y:S08]  /*5f60*/  HMMA.16816.F32 R72, R4.reuse, R8, R72 ;  /* 0x000000080448723c */ /* 0x040ff00000001848 */
[C---:B------:R-:W-:Y:S01]  /*5f70*/  HMMA.16816.F32 R64, R4.reuse, R10, R64 ;  /* 0x0000000a0440723c */ /* 0x040fe20000001840 */
[----:B------:R-:W4:Y:S07]  /*5f80*/  LDSM.16.MT88.4 R8, [R218+0x5100] ;  /* 0x00510000da08783b */ /* 0x000f2e0000004200 */
[C---:B---3--:R-:W-:Y:S07]  /*5f90*/  HMMA.16816.F32 R136, R4.reuse, R20, R204 ;  /* 0x000000140488723c */ /* 0x048fee00000018cc */
[----:B------:R-:W-:Y:S01]  /*5fa0*/  IMAD.MOV.U32 R207, RZ, RZ, R179 ;  /* 0x000000ffffcf7224 */ /* 0x000fe200078e00b3 */
[----:B------:R-:W-:Y:S01]  /*5fb0*/  HMMA.16816.F32 R80, R4, R22, R100 ;  /* 0x000000160450723c */ /* 0x000fe20000001864 */
[----:B------:R-:W3:Y:S01]  /*5fc0*/  LDSM.16.MT88.4 R20, [R220+0x5100] ;  /* 0x00510000dc14783b */ /* 0x000ee20000004200 */
[----:B------:R-:W-:Y:S01]  /*5fd0*/  IMAD.MOV.U32 R204, RZ, RZ, R94 ;  /* 0x000000ffffcc7224 */ /* 0x000fe200078e005e */
[----:B------:R-:W-:Y:S01]  /*5fe0*/  MOV R205, R95 ;  /* 0x0000005f00cd7202 */ /* 0x000fe20000000f00 */
[----:B------:R-:W-:-:S04]  /*5ff0*/  IMAD.MOV.U32 R206, RZ, RZ, R116 ;  /* 0x000000ffffce7224 */ /* 0x000fc800078e0074 */
[C---:B-1----:R-:W-:Y:S08]  /*6000*/  HMMA.16816.F32 R160, R4.reuse, R24, R40 ;  /* 0x0000001804a0723c */ /* 0x042ff00000001828 */
[C---:B--2---:R-:W-:Y:S08]  /*6010*/  HMMA.16816.F32 R168, R4.reuse, R16, R68 ;  /* 0x0000001004a8723c */ /* 0x044ff00000001844 */
[C---:B------:R-:W-:Y:S01]  /*6020*/  HMMA.16816.F32 R68, R4.reuse, R18, R60 ;  /* 0x000000120444723c */ /* 0x040fe2000000183c */
[----:B------:R-:W1:Y:S07]  /*6030*/  LDSM.16.MT88.4 R16, [R219+0x5100] ;  /* 0x00510000db10783b */ /* 0x000e6e0000004200 */
[C---:B----4-:R-:W-:Y:S07]  /*6040*/  HMMA.16816.F32 R176, R4.reuse, R8, R56 ;  /* 0x0000000804b0723c */ /* 0x050fee0000001838 */
[----:B------:R-:W-:Y:S01]  /*6050*/  IMAD.MOV.U32 R58, RZ, RZ, R0 ;  /* 0x000000ffff3a7224 */ /* 0x000fe200078e0000 */
[----:B------:R-:W-:Y:S01]  /*6060*/  HMMA.16816.F32 R48, R4, R10, R48 ;  /* 0x0000000a0430723c */ /* 0x000fe20000001830 */
[----:B------:R-:W2:Y:S01]  /*6070*/  LDSM.16.MT88.4 R8, [R217+0x8100] ;  /* 0x00810000d908783b */ /* 0x000ea20000004200 */
[----:B------:R-:W-:Y:S01]  /*6080*/  MOV R57, R84 ;  /* 0x0000005400397202 */ /* 0x000fe20000000f00 */
[----:B------:R-:W-:Y:S01]  /*6090*/  IMAD.MOV.U32 R56, RZ, RZ, R85 ;  /* 0x000000ffff387224 */ /* 0x000fe200078e0055 */
[----:B------:R-:W-:Y:S01]  /*60a0*/  MOV R59, R207 ;  /* 0x000000cf003b7202 */ /* 0x000fe20000000f00 */
[----:B------:R-:W-:Y:S01]  /*60b0*/  IMAD.MOV.U32 R0, RZ, RZ, R87 ;  /* 0x000000ffff007224 */ /* 0x000fe200078e0057 */
[----:B------:R-:W-:-:S02]  /*60c0*/  MOV R207, R88 ;  /* 0x0000005800cf7202 */ /* 0x000fc40000000f00 */
[----:B---3--:R-:W-:Y:S01]  /*60d0*/  HMMA.16816.F32 R40, R4, R20, R128 ;  /* 0x000000140428723c */ /* 0x008fe20000001880 */
[----:B------:R-:W-:-:S06]  /*60e0*/  MOV R88, R30 ;  /* 0x0000001e00587202 */ /* 0x000fcc0000000f00 */
[----:B------:R-:W-:Y:S01]  /*60f0*/  MOV R131, R86 ;  /* 0x0000005600837202 */ /* 0x000fe20000000f00 */
[----:B------:R-:W-:Y:S01]  /*6100*/  IMAD.MOV.U32 R130, RZ, RZ, R89 ;  /* 0x000000ffff827224 */ /* 0x000fe200078e0059 */
[----:B------:R-:W-:Y:S01]  /*6110*/  MOV R129, R90 ;  /* 0x0000005a00817202 */ /* 0x000fe20000000f00 */
[----:B------:R-:W-:Y:S01]  /*6120*/  IMAD.MOV.U32 R128, RZ, RZ, R91 ;  /* 0x000000ffff807224 */ /* 0x000fe200078e005b */
[----:B------:R-:W-:Y:S01]  /*6130*/  MOV R90, R28 ;  /* 0x0000001c005a7202 */ /* 0x000fe20000000f00 */
[----:B------:R-:W-:Y:S01]  /*6140*/  IMAD.MOV.U32 R89, RZ, RZ, R31 ;  /* 0x000000ffff597224 */ /* 0x000fe200078e001f */
[C---:B------:R-:W-:Y:S01]  /*6150*/  HMMA.16816.F32 R96, R4.reuse, R26, R96 ;  /* 0x0000001a0460723c */ /* 0x040fe20000001860 */
[----:B------:R-:W-:Y:S01]  /*6160*/  IMAD.MOV.U32 R91, RZ, RZ, R29 ;  /* 0x000000ffff5b7224 */ /* 0x000fe200078e001d */
[----:B------:R-:W-:Y:S04]  /*6170*/  LDSM.16.MT88.4 R24, [R217+0xb100] ;  /* 0x00b10000d918783b */ /* 0x000fe80000004200 */
[----:B------:R-:W3:Y:S02]  /*6180*/  LDSM.16.MT88.4 R28, [R218+0x8100] ;  /* 0x00810000da1c783b */ /* 0x000ee40000004200 */
[C---:B-1----:R-:W-:Y:S07]  /*6190*/  HMMA.16816.F32 R84, R4.reuse, R16, R140 ;  /* 0x000000100454723c */ /* 0x042fee000000188c */
[----:B------:R-:W-:Y:S01]  /*61a0*/  IMAD.MOV.U32 R141, RZ, RZ, R92 ;  /* 0x000000ffff8d7224 */ /* 0x000fe200078e005c */
[----:B------:R-:W-:Y:S01]  /*61b0*/  MOV R140, R93 ;  /* 0x0000005d008c7202 */ /* 0x000fe20000000f00 */
[----:B------:R-:W-:Y:S01]  /*61c0*/  HMMA.16816.F32 R60, R4, R22, R196 ;  /* 0x00000016043c723c */ /* 0x000fe200000018c4 */
[----:B------:R-:W-:Y:S01]  /*61d0*/  MOV R142, R0 ;  /* 0x00000000008e7202 */ /* 0x000fe20000000f00 */
[----:B------:R-:W-:Y:S01]  /*61e0*/  IMAD.MOV.U32 R0, RZ, RZ, R120 ;  /* 0x000000ffff007224 */ /* 0x000fe200078e0078 */
[----:B------:R-:W-:Y:S01]  /*61f0*/  MOV R143, R121 ;  /* 0x00000079008f7202 */ /* 0x000fe20000000f00 */
[----:B------:R-:W-:Y:S02]  /*6200*/  LDSM.16.MT88.4 R20, [R218+0xb100] ;  /* 0x00b10000da14783b */ /* 0x000fe40000004200 */
[----:B------:R-:W-:-:S02]  /*6210*/  FFMA.FTZ R0, R0, c[0x0][0x2d0], -R12 ;  /* 0x0000b40000007a23 */ /* 0x000fc4000001080c */
[C---:B------:R-:W-:Y:S01]  /*6220*/  HMMA.16816.F32 R92, R4.reuse, R18, R148 ;  /* 0x00000012045c723c */ /* 0x040fe20000001894 */
[----:B------:R-:W1:Y:S06]  /*6230*/  LDSM.16.MT88.4 R16, [R220+0x8100] ;  /* 0x00810000dc10783b */ /* 0x000e6c0000004200 */
[----:B------:R-:W-:Y:S01]  /*6240*/  MOV R151, R117 ;  /* 0x0000007500977202 */ /* 0x000fe20000000f00 */
[----:B------:R-:W-:Y:S01]  /*6250*/  IMAD.MOV.U32 R150, RZ, RZ, R118 ;  /* 0x000000ffff967224 */ /* 0x000fe200078e0076 */
[----:B------:R-:W-:Y:S01]  /*6260*/  MOV R149, R119 ;  /* 0x0000007700957202 */ /* 0x000fe20000000f00 */
[----:B--2---:R-:W-:Y:S01]  /*6270*/  HMMA.16816.F32 R100, R4, R8, R152 ;  /* 0x000000080464723c */ /* 0x004fe20000001898 */
[----:B------:R-:W-:-:S06]  /*6280*/  IMAD.MOV.U32 R148, RZ, RZ, R122 ;  /* 0x000000ffff947224 */ /* 0x000fcc00078e007a */
[----:B------:R-:W-:Y:S01]  /*6290*/  MOV R152, R123 ;  /* 0x0000007b00987202 */ /* 0x000fe20000000f00 */
[----:B------:R-:W-:Y:S01]  /*62a0*/  HMMA.16816.F32 R116, R4, R10, R156 ;  /* 0x0000000a0474723c */ /* 0x000fe2000000189c */
[----:B------:R-:W2:Y:S01]  /*62b0*/  LDSM.16.MT88.4 R8, [R219+0x8100] ;  /* 0x00810000db08783b */ /* 0x000ea20000004200 */
[----:B------:R-:W-:Y:S01]  /*62c0*/  IMAD.MOV.U32 R153, RZ, RZ, R124 ;  /* 0x000000ffff997224 */ /* 0x000fe200078e007c */
[----:B------:R-:W-:Y:S01]  /*62d0*/  MOV R154, R125 ;  /* 0x0000007d009a7202 */ /* 0x000fe20000000f00 */
[----:B------:R-:W-:-:S03]  /*62e0*/  IMAD.MOV.U32 R155, RZ, RZ, R126 ;  /* 0x000000ffff9b7224 */ /* 0x000fc600078e007e */
[----:B------:R-:W-:Y:S01]  /*62f0*/  MOV R159, R127 ;  /* 0x0000007f009f7202 */ /* 0x000fe20000000f00 */
[C---:B---3--:R-:W-:Y:S04]  /*6300*/  HMMA.16816.F32 R120, R4.reuse, R28, R164 ;  /* 0x0000001c0478723c */ /* 0x048fe800000018a4 */
[----:B------:R-:W-:Y:S01]  /*6310*/  IMAD.MOV.U32 R158, RZ, RZ, R159 ;  /* 0x000000ffff9e7224 */ /* 0x000fe200078e009f */
[----:B------:R-:W-:Y:S01]  /*6320*/  MOV R159, R152 ;  /* 0x00000098009f7202 */ /* 0x000fe20000000f00 */
[----:B------:R-:W-:Y:S01]  /*6330*/  IMAD.MOV.U32 R152, RZ, RZ, R153 ;  /* 0x000000ffff987224 */ /* 0x000fe200078e0099 */
[----:B------:R-:W-:Y:S01]  /*6340*/  MOV R153, R154 ;  /* 0x0000009a00997202 */ /* 0x000fe20000000f00 */
[C---:B------:R-:W-:Y:S01]  /*6350*/  HMMA.16816.F32 R28, R4.reuse, R30, R192 ;  /* 0x0000001e041c723c */ /* 0x040fe200000018c0 */
        /* <DEDUP_REMOVED lines=8> */
[----:B------:R-:W-:Y:S01]  /*63e0*/  MOV R141, R142 ;  /* 0x0000008e008d7202 */ /* 0x000fe20000000f00 */
[----:B------:R-:W-:Y:S01]  /*63f0*/  IMAD.MOV.U32 R142, RZ, RZ, R128 ;  /* 0x000000ffff8e7224 */ /* 0x000fe200078e0080 */
[----:B------:R-:W-:Y:S01]  /*6400*/  MOV R128, R129 ;  /* 0x0000008100807202 */ /* 0x000fe20000000f00 */
[----:B------:R-:W-:Y:S01]  /*6410*/  IMAD.MOV.U32 R129, RZ, RZ, R130 ;  /* 0x000000ffff817224 */ /* 0x000fe200078e0082 */
[----:B------:R-:W-:Y:S01]  /*6420*/  MOV R130, R131 ;  /* 0x0000008300827202 */ /* 0x000fe20000000f00 */
[----:B------:R-:W-:Y:S01]  /*6430*/  IMAD.MOV.U32 R131, RZ, RZ, R56 ;  /* 0x000000ffff837224 */ /* 0x000fe200078e0038 */
[----:B------:R-:W-:Y:S01]  /*6440*/  MOV R56, R57 ;  /* 0x0000003900387202 */ /* 0x000fe20000000f00 */
[----:B------:R-:W-:Y:S01]  /*6450*/  HMMA.16816.F32 R184, R4, R18, R184 ;  /* 0x0000001204b8723c */ /* 0x000fe200000018b8 */
[----:B------:R-:W1:Y:S01]  /*6460*/  LDSM.16.MT88.4 R16, [R220+0xb100] ;  /* 0x00b10000dc10783b */ /* 0x000e620000004200 */
[----:B------:R-:W-:Y:S01]  /*6470*/  IMAD.MOV.U32 R57, RZ, RZ, R58 ;  /* 0x000000ffff397224 */ /* 0x000fe200078e003a */
[----:B------:R-:W-:Y:S01]  /*6480*/  MOV R58, R59 ;  /* 0x0000003b003a7202 */ /* 0x000fe20000000f00 */
[----:B------:R-:W-:-:S02]  /*6490*/  IMAD.MOV.U32 R59, RZ, RZ, R221 ;  /* 0x000000ffff3b7224 */ /* 0x000fc400078e00dd */
[----:B------:R3:W5:Y:S02]  /*64a0*/  LDL.LU R221, [R1+0x54] ;  /* 0x0000540001dd7983 */ /* 0x0007640000300800 */
[C---:B------:R-:W-:Y:S08]  /*64b0*/  HMMA.16816.F32 R196, R4.reuse, R24, R112 ;  /* 0x0000001804c4723c */ /* 0x040ff00000001870 */
[C---:B--2---:R-:W-:Y:S08]  /*64c0*/  HMMA.16816.F32 R188, R4.reuse, R8, R188 ;  /* 0x0000000804bc723c */ /* 0x044ff000000018bc */
[C---:B------:R-:W-:Y:S01]  /*64d0*/  HMMA.16816.F32 R192, R4.reuse, R10, R172 ;  /* 0x0000000a04c0723c */ /* 0x040fe200000018ac */
[----:B------:R-:W2:Y:S07]  /*64e0*/  LDSM.16.MT88.4 R8, [R219+0xb100] ;  /* 0x00b10000db08783b */ /* 0x000eae0000004200 */
[C---:B------:R-:W-:Y:S08]  /*64f0*/  HMMA.16816.F32 R200, R4.reuse, R26, R200 ;  /* 0x0000001a04c8723c */ /* 0x040ff000000018c8 */
[C---:B------:R-:W-:Y:S08]  /*6500*/  HMMA.16816.F32 R108, R4.reuse, R20, R108 ;  /* 0x00000014046c723c */ /* 0x040ff0000000186c */
[C---:B-1----:R-:W-:Y:S01]  /*6510*/  HMMA.16816.F32 R44, R4.reuse, R18, R44 ;  /* 0x00000012042c723c */ /* 0x042fe2000000182c */
[----:B------:R-:W-:Y:S01]  /*6520*/  MOV R115, R128 ;  /* 0x0000008000737202 */ /* 0x000fe20000000f00 */
[----:B------:R-:W-:Y:S06]  /*6530*/  LDSM.16.MT88.4 R172, [R217+0x5900] ;  /* 0x00590000d9ac783b */ /* 0x000fec0000004200 */
[C---:B------:R-:W-:Y:S08]  /*6540*/  HMMA.16816.F32 R20, R4.reuse, R22, R104 ;  /* 0x000000160414723c */ /* 0x040ff00000001868 */
[C---:B------:R-:W-:Y:S08]  /*6550*/  HMMA.16816.F32 R24, R4.reuse, R16, R52 ;  /* 0x000000100418723c */ /* 0x040ff00000001834 */
[C---:B--2---:R-:W-:Y:S01]  /*6560*/  HMMA.16816.F32 R36, R4.reuse, R8, R36 ;  /* 0x000000080424723c */ /* 0x044fe20000001824 */
[----:B------:R1:W-:Y:S07]  /*6570*/  MUFU.EX2 R9, R0 ;  /* 0x0000000000097308 */ /* 0x0003ee0000000800 */
[----:B------:R-:W-:Y:S01]  /*6580*/  HMMA.16816.F32 R32, R4, R10, R32 ;  /* 0x0000000a0420723c */ /* 0x000fe20000001820 */
[----:B-1----:R-:W-:Y:S01]  /*6590*/  FFMA.FTZ R0, R158, c[0x0][0x2d0], -R12 ;  /* 0x0000b4009e007a23 */ /* 0x002fe2000001080c */
[----:B------:R-:W-:Y:S01]  /*65a0*/  MOV R158, R159 ;  /* 0x0000009f009e7202 */ /* 0x000fe20000000f00 */
[----:B------:R-:W-:-:S02]  /*65b0*/  IMAD.MOV.U32 R159, RZ, RZ, R152 ;  /* 0x000000ffff9f7224 */ /* 0x000fc400078e0098 */
[----:B------:R1:W2:Y:S01]  /*65c0*/  MUFU.EX2 R10, R0 ;  /* 0x00000000000a7308 */ /* 0x0002a20000000800 */
[----:B------:R-:W-:Y:S01]  /*65d0*/  MOV R152, R153 ;  /* 0x0000009900987202 */ /* 0x000fe20000000f00 */
[----:B------:R-:W-:Y:S01]  /*65e0*/  IMAD.MOV.U32 R153, RZ, RZ, R154 ;  /* 0x000000ffff997224 */ /* 0x000fe200078e009a */
[----:B------:R-:W-:Y:S01]  /*65f0*/  MOV R154, R155 ;  /* 0x0000009b009a7202 */ /* 0x000fe20000000f00 */
[----:B------:R-:W-:Y:S02]  /*6600*/  IMAD.MOV.U32 R155, RZ, RZ, R148 ;  /* 0x000000ffff9b7224 */ /* 0x000fe400078e0094 */
[----:B-1----:R-:W-:Y:S02]  /*6610*/  FFMA.FTZ R0, R158, c[0x0][0x2d0], -R12 ;  /* 0x0000b4009e007a23 */ /* 0x002fe4000001080c */
[----:B------:R-:W-:Y:S01]  /*6620*/  IMAD.MOV.U32 R158, RZ, RZ, R159 ;  /* 0x000000ffff9e7224 */ /* 0x000fe200078e009f */
[----:B------:R-:W-:Y:S02]  /*6630*/  MOV R159, R13 ;  /* 0x0000000d009f7202 */ /* 0x000fe40000000f00 */
[----:B------:R1:W-:Y:S01]  /*6640*/  MUFU.EX2 R13, R0 ;  /* 0x00000000000d7308 */ /* 0x0003e20000000800 */
[----:B------:R-:W-:Y:S01]  /*6650*/  MOV R148, R149 ;  /* 0x0000009500947202 */ /* 0x000fe20000000f00 */
[----:B------:R-:W-:Y:S01]  /*6660*/  IMAD.MOV.U32 R149, RZ, RZ, R150 ;  /* 0x000000ffff957224 */ /* 0x000fe200078e0096 */
[----:B------:R-:W-:Y:S01]  /*6670*/  MOV R150, R151 ;  /* 0x0000009700967202 */ /* 0x000fe20000000f00 */
[----:B------:R-:W-:Y:S01]  /*6680*/  IMAD.MOV.U32 R151, RZ, RZ, R140 ;  /* 0x000000ffff977224 */ /* 0x000fe200078e008c */
[----:B------:R-:W-:Y:S01]  /*6690*/  MOV R140, R141 ;  /* 0x0000008d008c7202 */ /* 0x000fe20000000f00 */
[----:B-1----:R-:W-:-:S04]  /*66a0*/  FFMA.FTZ R0, R158, c[0x0][0x2d0], -R12 ;  /* 0x0000b4009e007a23 */ /* 0x002fc8000001080c */
[----:B------:R1:W4:Y:S01]  /*66b0*/  MUFU.EX2 R11, R0 ;  /* 0x00000000000b7308 */ /* 0x0003220000000800 */
[----:B------:R-:W-:Y:S01]  /*66c0*/  IMAD.MOV.U32 R141, RZ, RZ, R142 ;  /* 0x000000ffff8d7224 */ /* 0x000fe200078e008e */
[----:B------:R-:W-:Y:S01]  /*66d0*/  MOV R142, R216 ;  /* 0x000000d8008e7202 */ /* 0x000fe20000000f00 */
[----:B------:R-:W-:Y:S01]  /*66e0*/  IMAD.MOV.U32 R54, RZ, RZ, R129 ;  /* 0x000000ffff367224 */ /* 0x000fe200078e0081 */
[----:B------:R-:W-:Y:S01]  /*66f0*/  MOV R55, R130 ;  /* 0x0000008200377202 */ /* 0x000fe20000000f00 */
[----:B------:R-:W-:Y:S01]  /*6700*/  IMAD.MOV.U32 R104, RZ, RZ, R131 ;  /* 0x000000ffff687224 */ /* 0x000fe200078e0083 */
[----:B--2---:R-:W-:Y:S01]  /*6710*/  F2FP.PACK_AB R128, R10, R9 ;  /* 0x000000090a80723e */ /* 0x004fe200000000ff */
[----:B------:R-:W-:Y:S01]  /*6720*/  IMAD.MOV.U32 R166, RZ, RZ, R153 ;  /* 0x000000ffffa67224 */ /* 0x000fe200078e0099 */
[----:B------:R-:W-:Y:S01]  /*6730*/  MOV R164, R154 ;  /* 0x0000009a00a47202 */ /* 0x000fe20000000f00 */
[----:B-1----:R-:W-:Y:S02]  /*6740*/  FFMA.FTZ R0, R159, c[0x0][0x2d0], -R2 ;  /* 0x0000b4009f007a23 */ /* 0x002fe40000010802 */
[----:B------:R-:W-:Y:S01]  /*6750*/  IMAD.MOV.U32 R183, RZ, RZ, R155 ;  /* 0x000000ffffb77224 */ /* 0x000fe200078e009b */
[----:B------:R-:W1:Y:S01]  /*6760*/  LDSM.16.MT88.4 R156, [R220+0x2900] ;  /* 0x00290000dc9c783b */ /* 0x000e620000004200 */
[----:B------:R2:W-:Y:S01]  /*6770*/  MUFU.EX2 R5, R0 ;  /* 0x0000000000057308 */ /* 0x0005e20000000800 */
[----:B------:R-:W-:Y:S01]  /*6780*/  MOV R105, R56 ;  /* 0x0000003800697202 */ /* 0x000fe20000000f00 */
[----:B------:R-:W-:Y:S01]  /*6790*/  IMAD.MOV.U32 R106, RZ, RZ, R57 ;  /* 0x000000ffff6a7224 */ /* 0x000fe200078e0039 */
[----:B------:R-:W-:Y:S01]  /*67a0*/  MOV R107, R58 ;  /* 0x0000003a006b7202 */ /* 0x000fe20000000f00 */
[----:B------:R-:W-:Y:S01]  /*67b0*/  IMAD.MOV.U32 R112, RZ, RZ, R59 ;  /* 0x000000ffff707224 */ /* 0x000fe200078e003b */
[----:B----4-:R-:W-:Y:S01]  /*67c0*/  F2FP.PACK_AB R130, R11, R13 ;  /* 0x0000000d0b82723e */ /* 0x010fe200000000ff */
[----:B------:R-:W-:Y:S01]  /*67d0*/  IMAD.MOV.U32 R153, RZ, RZ, R151 ;  /* 0x000000ffff997224 */ /* 0x000fe200078e0097 */
[----:B------:R-:W-:Y:S01]  /*67e0*/  MOV R154, R140 ;  /* 0x0000008c009a7202 */ /* 0x000fe20000000f00 */
[----:B------:R-:W-:Y:S01]  /*67f0*/  IMAD.MOV.U32 R155, RZ, RZ, R141 ;  /* 0x000000ffff9b7224 */ /* 0x000fe200078e008d */
[----:B------:R-:W-:Y:S01]  /*6800*/  LDSM.16.MT88.4 R56, [R220+0x5900] ;  /* 0x00590000dc38783b */ /* 0x000fe20000004200 */
[----:B------:R-:W-:Y:S01]  /*6810*/  MOV R165, R148 ;  /* 0x0000009400a57202 */ /* 0x000fe20000000f00 */
[----:B------:R-:W-:-:S02]  /*6820*/  IMAD.MOV.U32 R167, RZ, RZ, R149 ;  /* 0x000000ffffa77224 */ /* 0x000fc400078e0095 */
[----:B------:R3:W5:Y:S01]  /*6830*/  LDL.LU R216, [R1+0x50] ;  /* 0x0000500001d87983 */ /* 0x0007620000300800 */
[----:B--2---:R-:W-:-:S04]  /*6840*/  FFMA.FTZ R0, R152, c[0x0][0x2d0], -R2 ;  /* 0x0000b40098007a23 */ /* 0x004fc80000010802 */
[----:B------:R2:W4:Y:S02]  /*6850*/  MUFU.EX2 R7, R0 ;  /* 0x0000000000077308 */ /* 0x0005240000000800 */
[--C-:B--2---:R-:W-:Y:S02]  /*6860*/  FFMA.FTZ R0, R142, c[0x0][0x2d0], -R2.reuse ;  /* 0x0000b4008e007a23 */ /* 0x104fe40000010802 */
[----:B------:R-:W-:-:S04]  /*6870*/  FFMA.FTZ R2, R143, c[0x0][0x2d0], -R2 ;  /* 0x0000b4008f027a23 */ /* 0x000fc80000010802 */
[----:B------:R2:W-:Y:S01]  /*6880*/  MUFU.EX2 R6, R0 ;  /* 0x0000000000067308 */ /* 0x0005e20000000800 */
[----:B----4-:R-:W-:Y:S01]  /*6890*/  F2FP.PACK_AB R129, R7, R5 ;  /* 0x000000050781723e */ /* 0x010fe200000000ff */
[----:B------:R-:W-:Y:S01]  /*68a0*/  IMAD.MOV.U32 R114, RZ, RZ, R153 ;  /* 0x000000ffff727224 */ /* 0x000fe200078e0099 */
[----:B------:R-:W-:Y:S01]  /*68b0*/  MOV R152, R150 ;  /* 0x0000009600987202 */ /* 0x000fe20000000f00 */
[----:B------:R-:W-:Y:S01]  /*68c0*/  IMAD.MOV.U32 R53, RZ, RZ, R155 ;  /* 0x000000ffff357224 */ /* 0x000fe200078e009b */
[----:B------:R-:W-:Y:S01]  /*68d0*/  MOV R113, R154 ;  /* 0x0000009a00717202 */ /* 0x000fe20000000f00 */
[----:B------:R-:W-:Y:S02]  /*68e0*/  LDSM.16.MT88.4 R140, [R217+0x2900] ;  /* 0x00290000d98c783b */ /* 0x000fe40000004200 */
[----:B------:R-:W4:Y:S01]  /*68f0*/  MUFU.EX2 R8, R2 ;  /* 0x0000000200087308 */ /* 0x000f220000000800 */
[----:B------:R-:W-:Y:S01]  /*6900*/  MOV R12, R152 ;  /* 0x00000098000c7202 */ /* 0x000fe20000000f00 */
[----:B------:R-:W-:Y:S01]  /*6910*/  IMAD.MOV.U32 R18, RZ, RZ, R106 ;  /* 0x000000ffff127224 */ /* 0x000fe200078e006a */
[----:B------:R-:W-:Y:S01]  /*6920*/  MOV R19, R107 ;  /* 0x0000006b00137202 */ /* 0x000fe20000000f00 */
[----:B------:R-:W-:Y:S01]  /*6930*/  IMAD.MOV.U32 R16, RZ, RZ, R112 ;  /* 0x000000ffff107224 */ /* 0x000fe200078e0070 */
[----:B------:R-:W-:Y:S01]  /*6940*/  MOV R17, R105 ;  /* 0x0000006900117202 */ /* 0x000fe20000000f00 */
[----:B------:R-:W-:Y:S01]  /*6950*/  LDSM.16.MT88.4 R148, [R218+0x2900] ;  /* 0x00290000da94783b */ /* 0x000fe20000004200 */
[----:B--2---:R-:W-:-:S03]  /*6960*/  FADD.FTZ R0, R164, R183 ;  /* 0x000000b7a4007221 */ /* 0x004fc60000010000 */
[----:B------:R-:W2:Y:S01]  /*6970*/  LDSM.16.MT88.4 R180, [R218+0x5900] ;  /* 0x00590000dab4783b */ /* 0x000ea20000004200 */
[----:B----4-:R-:W-:-:S07]  /*6980*/  F2FP.PACK_AB R131, R8, R6 ;  /* 0x000000060883723e */ /* 0x010fce00000000ff */
[----:B-1----:R-:W-:Y:S01]  /*6990*/  HMMA.16816.F32 R152, R128, R156, R72 ;  /* 0x0000009c8098723c */ /* 0x002fe20000001848 */
[----:B------:R-:W1:Y:S01]  /*69a0*/  LDSM.16.MT88.4 R72, [R217+0x8900] ;  /* 0x00890000d948783b */ /* 0x000e620000004200 */
[----:B------:R-:W-:Y:S02]  /*69b0*/  FADD.FTZ R2, R166, R165 ;  /* 0x000000a5a6027221 */ /* 0x000fe40000010000 */
[----:B------:R-:W-:-:S04]  /*69c0*/  FADD.FTZ R4, R167, R0 ;  /* 0x00000000a7047221 */ /* 0x000fc80000010000 */
[C---:B------:R-:W-:Y:S01]  /*69d0*/  HMMA.16816.F32 R168, R128.reuse, R172, R168 ;  /* 0x000000ac80a8723c */ /* 0x040fe200000018a8 */
[----:B------:R-:W-:Y:S01]  /*69e0*/  FADD.FTZ R0, R115, R2 ;  /* 0x0000000273007221 */ /* 0x000fe20000010000 */
[----:B------:R-:W4:Y:S06]  /*69f0*/  LDSM.16.MT88.4 R164, [R219+0x2900] ;  /* 0x00290000dba4783b */ /* 0x000f2c0000004200 */
[C---:B------:R-:W-:Y:S08]  /*6a00*/  HMMA.16816.F32 R172, R128.reuse, R174, R68 ;  /* 0x000000ae80ac723c */ /* 0x040ff00000001844 */
[C---:B--2---:R-:W-:Y:S08]  /*6a10*/  HMMA.16816.F32 R176, R128.reuse, R180, R176 ;  /* 0x000000b480b0723c */ /* 0x044ff000000018b0 */
[C---:B------:R-:W-:Y:S08]  /*6a20*/  HMMA.16816.F32 R180, R128.reuse, R182, R48 ;  /* 0x000000b680b4723c */ /* 0x040ff00000001830 */
[----:B-1----:R-:W-:Y:S01]  /*6a30*/  HMMA.16816.F32 R68, R128, R72, R100 ;  /* 0x000000488044723c */ /* 0x002fe20000001864 */
[----:B------:R-:W-:Y:S01]  /*6a40*/  MOV R51, R53 ;  /* 0x0000003500337202 */ /* 0x000fe20000000f00 */
[----:B------:R-:W-:Y:S01]  /*6a50*/  IMAD.MOV.U32 R50, RZ, RZ, R54 ;  /* 0x000000ffff327224 */ /* 0x000fe200078e0036 */
[----:B------:R-:W-:-:S04]  /*6a60*/  MOV R49, R55 ;  /* 0x0000003700317202 */ /* 0x000fc80000000f00 */
[----:B------:R-:W-:Y:S01]  /*6a70*/  MOV R102, R113 ;  /* 0x0000007100667202 */ /* 0x000fe20000000f00 */
[----:B------:R-:W-:Y:S01]  /*6a80*/  IMAD.MOV.U32 R103, RZ, RZ, R114 ;  /* 0x000000ffff677224 */ /* 0x000fe200078e0072 */
[----:B------:R-:W-:Y:S01]  /*6a90*/  HMMA.16816.F32 R52, R128, R56, R40 ;  /* 0x000000388034723c */ /* 0x000fe20000001828 */
[----:B------:R-:W-:Y:S01]  /*6aa0*/  IMAD.MOV.U32 R48, RZ, RZ, R104 ;  /* 0x000000ffff307224 */ /* 0x000fe200078e0068 */
[----:B------:R-:W-:Y:S01]  /*6ab0*/  LDSM.16.MT88.4 R112, [R218+0xb900] ;  /* 0x00b90000da70783b */ /* 0x000fe20000004200 */
[----:B------:R-:W-:Y:S02]  /*6ac0*/  FADD.FTZ R2, R102, R4 ;  /* 0x0000000466027221 */ /* 0x000fe40000010000 */
[----:B------:R-:W-:Y:S01]  /*6ad0*/  FADD.FTZ R0, R103, R0 ;  /* 0x0000000067007221 */ /* 0x000fe20000010000 */
[----:B------:R-:W-:Y:S01]  /*6ae0*/  LDSM.16.MT88.4 R104, [R217+0xb900] ;  /* 0x00b90000d968783b */ /* 0x000fe20000004200 */
[----:B------:R-:W-:Y:S01]  /*6af0*/  MOV R40, R88 ;  /* 0x0000005800287202 */ /* 0x000fe20000000f00 */
[----:B------:R-:W-:-:S04]  /*6b00*/  IMAD.MOV.U32 R41, RZ, RZ, R89 ;  /* 0x000000ffff297224 */ /* 0x000fc800078e0059 */
[----:B------:R-:W-:Y:S02]  /*6b10*/  FADD.FTZ R2, R40, R2 ;  /* 0x0000000228027221 */ /* 0x000fe40000010000 */
[----:B------:R-:W-:Y:S02]  /*6b20*/  FADD.FTZ R0, R41, R0 ;  /* 0x0000000029007221 */ /* 0x000fe40000010000 */
[----:B------:R-:W-:Y:S02]  /*6b30*/  FADD.FTZ R2, R18, R2 ;  /* 0x0000000212027221 */ /* 0x000fe40000010000 */
[----:B------:R-:W-:Y:S01]  /*6b40*/  FADD.FTZ R0, R19, R0 ;  /* 0x0000000013007221 */ /* 0x000fe20000010000 */
[----:B------:R-:W-:Y:S01]  /*6b50*/  MOV R43, R90 ;  /* 0x0000005a002b7202 */ /* 0x000fe20000000f00 */
[----:B------:R-:W-:Y:S02]  /*6b60*/  IMAD.MOV.U32 R42, RZ, RZ, R91 ;  /* 0x000000ffff2a7224 */ /* 0x000fe400078e005b */
[----:B------:R-:W-:Y:S01]  /*6b70*/  FADD.FTZ R2, R16, R2 ;  /* 0x0000000210027221 */ /* 0x000fe20000010000 */
[----:B------:R-:W-:Y:S01]  /*6b80*/  HMMA.16816.F32 R136, R128, R140, R136 ;  /* 0x0000008c8088723c */ /* 0x000fe20000001888 */
[----:B------:R-:W-:Y:S01]  /*6b90*/  FADD.FTZ R0, R17, R0 ;  /* 0x0000000011007221 */ /* 0x000fe20000010000 */
[----:B------:R-:W-:Y:S01]  /*6ba0*/  LDSM.16.MT88.4 R88, [R220+0x8900] ;  /* 0x00890000dc58783b */ /* 0x000fe20000004200 */
[----:B------:R-:W-:-:S02]  /*6bb0*/  FADD.FTZ R2, R42, R2 ;  /* 0x000000022a027221 */ /* 0x000fc40000010000 */
[----:B------:R-:W-:Y:S01]  /*6bc0*/  FADD.FTZ R0, R43, R0 ;  /* 0x000000002b007221 */ /* 0x000fe20000010000 */
[----:B------:R-:W-:Y:S01]  /*6bd0*/  LDSM.16.MT88.4 R16, [R219+0xb900] ;  /* 0x00b90000db10783b */ /* 0x000fe20000004200 */
[----:B------:R-:W-:Y:S01]  /*6be0*/  FADD.FTZ R2, R48, R2 ;  /* 0x0000000230027221 */ /* 0x000fe20000010000 */
[----:B------:R-:W-:Y:S01]  /*6bf0*/  HMMA.16816.F32 R140, R128, R142, R80 ;  /* 0x0000008e808c723c */ /* 0x000fe20000001850 */
[----:B------:R-:W-:Y:S01]  /*6c00*/  FADD.FTZ R0, R49, R0 ;  /* 0x0000000031007221 */ /* 0x000fe20000010000 */
[----:B------:R-:W1:Y:S01]  /*6c10*/  LDSM.16.MT88.4 R80, [R218+0x8900] ;  /* 0x00890000da50783b */ /* 0x000e620000004200 */
[----:B------:R-:W-:Y:S02]  /*6c20*/  FADD.FTZ R2, R50, R2 ;  /* 0x0000000232027221 */ /* 0x000fe40000010000 */
[----:B------:R-:W-:Y:S02]  /*6c30*/  FADD.FTZ R0, R51, R0 ;  /* 0x0000000033007221 */ /* 0x000fe40000010000 */
[----:B------:R-:W-:-:S02]  /*6c40*/  FADD.FTZ R2, R12, R2 ;  /* 0x000000020c027221 */ /* 0x000fc40000010000 */
[----:B------:R-:W-:Y:S02]  /*6c50*/  FADD.FTZ R0, R204, R0 ;  /* 0x00000000cc007221 */ /* 0x000fe40000010000 */
[----:B------:R-:W-:Y:S02]  /*6c60*/  FADD.FTZ R2, R205, R2 ;  /* 0x00000002cd027221 */ /* 0x000fe40000010000 */
[----:B------:R-:W-:Y:S02]  /*6c70*/  FADD.FTZ R0, R206, R0 ;  /* 0x00000000ce007221 */ /* 0x000fe40000010000 */
        /* <DEDUP_REMOVED lines=11> */
[----:B------:R-:W-:Y:S01]  /*6d30*/  FADD.FTZ R0, R133, R0 ;  /* 0x0000000085007221 */ /* 0x000fe20000010000 */
[----:B------:R-:W-:Y:S01]  /*6d40*/  HMMA.16816.F32 R144, R128, R148, R144 ;  /* 0x000000948090723c */ /* 0x000fe20000001890 */
[----:B------:R-:W-:Y:S02]  /*6d50*/  FADD.FTZ R4, R208, R2 ;  /* 0x00000002d0047221 */ /* 0x000fe40000010000 */
[----:B------:R-:W-:-:S05]  /*6d60*/  FADD.FTZ R2, R134, R0 ;  /* 0x0000000086027221 */ /* 0x000fca0000010000 */
[----:B------:R-:W-:Y:S01]  /*6d70*/  HMMA.16816.F32 R156, R128, R158, R64 ;  /* 0x0000009e809c723c */ /* 0x000fe20000001840 */
[----:B------:R-:W2:Y:S01]  /*6d80*/  LDSM.16.MT88.4 R64, [R219+0x5900] ;  /* 0x00590000db40783b */ /* 0x000ea20000004200 */
[----:B------:R-:W-:-:S06]  /*6d90*/  FADD.FTZ R0, R210, R4 ;  /* 0x00000004d2007221 */ /* 0x000fcc0000010000 */
[----:B------:R-:W-:Y:S01]  /*6da0*/  HMMA.16816.F32 R148, R128, R150, R76 ;  /* 0x000000968094723c */ /* 0x000fe2000000184c */
[----:B------:R-:W-:-:S07]  /*6db0*/  FADD.FTZ R2, R209, R2 ;  /* 0x00000002d1027221 */ /* 0x000fce0000010000 */
[----:B----4-:R-:W-:Y:S01]  /*6dc0*/  HMMA.16816.F32 R160, R128, R164, R160 ;  /* 0x000000a480a0723c */ /* 0x010fe200000018a0 */
[----:B------:R-:W-:-:S07]  /*6dd0*/  FADD.FTZ R0, R9, R0 ;  /* 0x0000000009007221 */ /* 0x000fce0000010000 */
[C---:B------:R-:W-:Y:S01]  /*6de0*/  HMMA.16816.F32 R164, R128.reuse, R166, R96 ;  /* 0x000000a680a4723c */ /* 0x040fe20000001860 */
[----:B------:R-:W4:Y:S07]  /*6df0*/  LDSM.16.MT88.4 R96, [R219+0x8900] ;  /* 0x00890000db60783b */ /* 0x000f2e0000004200 */
[----:B-1----:R-:W-:Y:S01]  /*6e00*/  HMMA.16816.F32 R76, R128, R80, R120 ;  /* 0x00000050804c723c */ /* 0x002fe20000001878 */
        /* <DEDUP_REMOVED lines=8> */
[----:B------:R-:W-:-:S04]  /*6e90*/  MOV R207, c[0x0][0x1d0] ;  /* 0x0000740000cf7a02 */ /* 0x000fc80000000f00 */
[----:B------:R3:W-:Y:S04]  /*6ea0*/  STL [R1+0x8], R0 ;  /* 0x0000080001007387 */ /* 0x0007e80000100800 */
[----:B------:R3:W-:Y:S01]  /*6eb0*/  STL [R1+0x4], R4 ;  /* 0x0000040401007387 */ /* 0x0007e20000100800 */
[----:B------:R-:W-:Y:S01]  /*6ec0*/  ISETP.GE.AND P6, PT, R207, 0x61, PT ;  /* 0x00000061cf00780c */ /* 0x000fe20003fc6270 */
[C---:B------:R-:W-:Y:S08]  /*6ed0*/  HMMA.16816.F32 R56, R128.reuse, R58, R60 ;  /* 0x0000003a8038723c */ /* 0x040ff0000000183c */
[C---:B--2---:R-:W-:Y:S08]  /*6ee0*/  HMMA.16816.F32 R60, R128.reuse, R64, R84 ;  /* 0x00000040803c723c */ /* 0x044ff00000001854 */
[C---:B------:R-:W-:Y:S08]  /*6ef0*/  HMMA.16816.F32 R64, R128.reuse, R66, R92 ;  /* 0x000000428040723c */ /* 0x040ff0000000185c */
[C---:B------:R-:W-:Y:S08]  /*6f00*/  HMMA.16816.F32 R72, R128.reuse, R74, R116 ;  /* 0x0000004a8048723c */ /* 0x040ff00000001874 */
[C---:B------:R-:W-:Y:S08]  /*6f10*/  HMMA.16816.F32 R84, R128.reuse, R88, R124 ;  /* 0x000000588054723c */ /* 0x040ff0000000187c */
[C---:B----4-:R-:W-:Y:S08]  /*6f20*/  HMMA.16816.F32 R92, R128.reuse, R96, R188 ;  /* 0x00000060805c723c */ /* 0x050ff000000018bc */
[C---:B------:R-:W-:Y:S08]  /*6f30*/  HMMA.16816.F32 R100, R128.reuse, R104, R196 ;  /* 0x000000688064723c */ /* 0x040ff000000018c4 */
[C---:B------:R-:W-:Y:S08]  /*6f40*/  HMMA.16816.F32 R108, R128.reuse, R112, R108 ;  /* 0x00000070806c723c */ /* 0x040ff0000000186c */
[C---:B-1----:R-:W-:Y:S08]  /*6f50*/  HMMA.16816.F32 R116, R128.reuse, R120, R24 ;  /* 0x000000788074723c */ /* 0x042ff00000001818 */
[C---:B------:R-:W-:Y:S08]  /*6f60*/  HMMA.16816.F32 R80, R128.reuse, R82, R28 ;  /* 0x000000528050723c */ /* 0x040ff0000000181c */
        /* <DEDUP_REMOVED lines=8> */
[----:B---3--:R-:W2:Y:S01]  /*6ff0*/  LDL.LU R207, [R1] ;  /* 0x0000000001cf7983 */ /* 0x008ea20000300800 */
[----:B------:R-:W-:Y:S01]  /*7000*/  UMOV UR6, 0x6 ;  /* 0x0000000600067882 */ /* 0x000fe20000000000 */
[----:B------:R-:W-:Y:S01]  /*7010*/  IMAD.MOV.U32 R134, RZ, RZ, R3 ;  /* 0x000000ffff867224 */ /* 0x000fe200078e0003 */
[----:B------:R-:W-:Y:S01]  /*7020*/  ULDC.64 UR4, c[0x0][0x208] ;  /* 0x0000820000047ab9 */ /* 0x000fe20000000a00 */
[----:B------:R-:W-:Y:S01]  /*7030*/  MOV R133, R132 ;  /* 0x0000008400857202 */ /* 0x000fe20000000f00 */
[----:B------:R-:W-:-:S02]  /*7040*/  USHF.L.U64.HI UR5, UR4, UR6, UR5 ;  /* 0x0000000604057299 */ /* 0x000fc40008010205 */
[----:B------:R-:W-:Y:S01]  /*7050*/  USHF.L.U32 UR4, UR4, 0x6, URZ ;  /* 0x0000000604047899 */ /* 0x000fe2000800063f */
[----:B--2---:R-:W-:-:S08]  /*7060*/  IADD3 R252, R207, -0x2, RZ ;  /* 0xfffffffecffc7810 */ /* 0x004fd00007ffe0ff */
[----:B------:R-:W2:Y:S04]  /*7070*/  LDL.LU.64 R204, [R1+0x10] ;  /* 0x0000100001cc7983 */ /* 0x000ea80000300a00 */
[----:B------:R-:W3:Y:S04]  /*7080*/  LDL.LU.64 R206, [R1+0x40] ;  /* 0x0000400001ce7983 */ /* 0x000ee80000300a00 */
[----:B------:R-:W4:Y:S01]  /*7090*/  LDL R12, [R1+0x38] ;  /* 0x00003800010c7983 */ /* 0x000f220000100800 */
[----:B--2---:R-:W-:-:S02]  /*70a0*/  MOV R3, R205 ;  /* 0x000000cd00037202 */ /* 0x004fc40000000f00 */
[----:B---3--:R-:W-:Y:S02]  /*70b0*/  MOV R2, R206 ;  /* 0x000000ce00027202 */ /* 0x008fe40000000f00 */
[----:B----4-:R-:W-:-:S03]  /*70c0*/  SHF.L.U32 R251, R12, 0x1, RZ ;  /* 0x000000010cfb7819 */ /* 0x010fc600000006ff */
[----:B------:R1:W-:Y:S04]  /*70d0*/  STL.64 [R1+0x10], R2 ;  /* 0x0000100201007387 */ /* 0x0003e80000100a00 */
.L_x_685:
[----:B------:R-:W2:Y:S01]  /*70e0*/  LDL.64 R12, [R1+0x10] ;  /* 0x00001000010c7983 */ /* 0x000ea20000100a00 */
[----:B-1----:R-:W-:Y:S01]  /*70f0*/  SHF.R.S32.HI R0, RZ, 0x1f, R252 ;  /* 0x0000001fff007819 */ /* 0x002fe200000114fc */
[----:B------:R-:W-:Y:S04]  /*7100*/  DEPBAR.LE SB0, 0x0 ;  /* 0x000080000000791a */ /* 0x000fe80000000000 */
[----:B------:R-:W-:Y:S01]  /*7110*/  BAR.SYNC.DEFER_BLOCKING 0x0 ;  /* 0x0000000000007b1d */ /* 0x000fe20000010000 */
[----:B------:R-:W-:Y:S02]  /*7120*/  IMAD R0, R0, c[0x0][0x208], RZ ;  /* 0x0000820000007a24 */ /* 0x000fe400078e02ff */
[C---:B-1----:R-:W-:Y:S04]  /*7130*/  IMAD.WIDE.U32 R2, R252.reuse, c[0x0][0x208], RZ ;  /* 0x00008200fc027a25 */ /* 0x042fe800078e00ff */
[----:B------:R-:W-:Y:S05]  /*7140*/  IMAD R0, R252, c[0x0][0x20c], R0 ;  /* 0x00008300fc007a24 */ /* 0x000fea00078e0200 */
[----:B------:R-:W-:Y:S05]  /*7150*/  IADD3 R0, R3, R0, RZ ;  /* 0x0000000003007210 */ /* 0x000fea0007ffe0ff */
[----:B------:R-:W-:Y:S01]  /*7160*/  IMAD R0, R0, 0x60, RZ ;  /* 0x0000006000007824 */ /* 0x000fe200078e02ff */
[----:B-----5:R-:W-:Y:S08]  /*7170*/  LDSM.16.M88.4 R48, [R224] ;  /* 0x00000000e030783b */ /* 0x020ff00000000200 */
[----:B------:R-:W1:Y:S08]  /*7180*/  LDSM.16.M88.4 R8, [R216+0xc100] ;  /* 0x00c10000d808783b */ /* 0x000e700000000200 */
[----:B------:R-:W3:Y:S08]  /*7190*/  LDSM.16.M88.4 R16, [R216+0xc900] ;  /* 0x00c90000d810783b */ /* 0x000ef00000000200 */
[----:B------:R-:W4:Y:S08]  /*71a0*/  LDSM.16.M88.4 R24, [R216+0xd100] ;  /* 0x00d10000d818783b */ /* 0x000f300000000200 */
[----:B------:R-:W2:Y:S08]  /*71b0*/  LDSM.16.M88.4 R32, [R216+0xd900] ;  /* 0x00d90000d820783b */ /* 0x000eb00000000200 */
[----:B------:R-:W2:Y:S01]  /*71c0*/  LDSM.16.M88.4 R40, [R216+0xe100] ;  /* 0x00e10000d828783b */ /* 0x000ea20000000200 */
[C---:B-1----:R-:W-:Y:S07]  /*71d0*/  HMMA.16816.F32 R4, R48.reuse, R8, RZ ;  /* 0x000000083004723c */ /* 0x042fee00000018ff */
[----:B------:R-:W1:Y:S01]  /*71e0*/  LDSM.16.M88.4 R184, [R216+0xe900] ;  /* 0x00e90000d8b8783b */ /* 0x000e620000000200 */
[C---:B------:R-:W-:Y:S07]  /*71f0*/  HMMA.16816.F32 R8, R48.reuse, R10, RZ ;  /* 0x0000000a3008723c */ /* 0x040fee00000018ff */
[----:B------:R-:W-:Y:S08]  /*7200*/  LDSM.16.M88.4 R188, [R223] ;  /* 0x00000000dfbc783b */ /* 0x000ff00000000200 */
[----:B------:R-:W1:Y:S08]  /*7210*/  LDSM.16.M88.4 R192, [R227] ;  /* 0x00000000e3c0783b */ /* 0x000e700000000200 */
[----:B------:R-:W1:Y:S08]  /*7220*/  LDSM.16.M88.4 R196, [R250] ;  /* 0x00000000fac4783b */ /* 0x000e700000000200 */
[----:B------:R-:W1:Y:S08]  /*7230*/  LDSM.16.M88.4 R200, [R249] ;  /* 0x00000000f9c8783b */ /* 0x000e700000000200 */
[----:B------:R-:W1:Y:S08]  /*7240*/  LDSM.16.M88.4 R204, [R248] ;  /* 0x00000000f8cc783b */ /* 0x000e700000000200 */
[----:B------:R-:W1:Y:S08]  /*7250*/  LDSM.16.M88.4 R208, [R247] ;  /* 0x00000000f7d0783b */ /* 0x000e700000000200 */
[----:B------:R-:W1:Y:S01]  /*7260*/  LDSM.16.M88.4 R212, [R246] ;  /* 0x00000000f6d4783b */ /* 0x000e620000000200 */
[----:B--2---:R-:W-:Y:S02]  /*7270*/  IMAD.WIDE.U32 R2, R2, 0x60, R12 ;  /* 0x0000006002027825 */ /* 0x004fe400078e000c */
[C---:B---3--:R-:W-:Y:S03]  /*7280*/  HMMA.16816.F32 R12, R48.reuse, R16, RZ ;  /* 0x00000010300c723c */ /* 0x048fe600000018ff */
[----:B------:R-:W-:Y:S02]  /*7290*/  IADD3 R28, R3, R0, RZ ;  /* 0x00000000031c7210 */ /* 0x000fe40007ffe0ff */
[C---:B------:R-:W-:Y:S02]  /*72a0*/  SHF.L.U32 R0, R2.reuse, 0x1, RZ ;  /* 0x0000000102007819 */ /* 0x040fe400000006ff */
[----:B------:R-:W-:Y:S01]  /*72b0*/  SHF.L.U64.HI R28, R2, 0x1, R28 ;  /* 0x00000001021c7819 */ /* 0x000fe2000001021c */
[C---:B------:R-:W-:Y:S01]  /*72c0*/  HMMA.16816.F32 R16, R48.reuse, R18, RZ ;  /* 0x000000123010723c */ /* 0x040fe200000018ff */
[C---:B------:R-:W-:Y:S03]  /*72d0*/  IADD3 R2, P6, R0.reuse, c[0x0][0x1f8], RZ ;  /* 0x00007e0000027a10 */ /* 0x040fe60007fde0ff */
[----:B------:R-:W-:Y:S02]  /*72e0*/  IADD3 R30, P5, R0, 0x80, RZ ;  /* 0x00000080001e7810 */ /* 0x000fe40007fbe0ff */
[----:B------:R-:W-:Y:S02]  /*72f0*/  IADD3.X R3, R28, c[0x0][0x1fc], RZ, P6, !PT ;  /* 0x00007f001c037a10 */ /* 0x000fe400037fe4ff */
[----:B------:R-:W-:Y:S03]  /*7300*/  IADD3 R30, P0, R30, c[0x0][0x1f8], RZ ;  /* 0x00007e001e1e7a10 */ /* 0x000fe60007f1e0ff */
[----:B------:R-:W-:Y:S01]  /*7310*/  @!PT LDS RZ, [RZ] ;  /* 0x00000000fffff984 */ /* 0x000fe20000000800 */
[----:B------:R-:W-:Y:S01]  /*7320*/  @!PT LDS RZ, [RZ] ;  /* 0x00000000fffff984 */ /* 0x000fe20000000800 */
[----:B------:R-:W-:Y:S01]  /*7330*/  @!PT LDS RZ, [RZ] ;  /* 0x00000000fffff984 */ /* 0x000fe20000000800 */
[----:B------:R2:W-:Y:S01]  /*7340*/  LDGSTS.E.BYPASS.LTC128B.128 [R251+0x100], [R2.64], !P1 ;  /* 0x0010000002fb7fae */ /* 0x0005e2000c901d48 */
[----:B------:R-:W-:Y:S02]  /*7350*/  IADD3 R36, P6, R0, 0x100, RZ ;  /* 0x0000010000247810 */ /* 0x000fe40007fde0ff */
[--C-:B------:R-:W-:Y:S02]  /*7360*/  IADD3.X R31, RZ, c[0x0][0x1fc], R28.reuse, P0, P5 ;  /* 0x00007f00ff1f7a10 */ /* 0x100fe400007ea41c */
[----:B------:R-:W-:Y:S02]  /*7370*/  P2R R20, PR, RZ, 0x40 ;  /* 0x00000040ff147803 */ /* 0x000fe40000000000 */
[----:B------:R-:W-:Y:S01]  /*7380*/  IADD3 R36, P0, R36, c[0x0][0x1f8], RZ ;  /* 0x00007e0024247a10 */ /* 0x000fe20007f1e0ff */
[----:B------:R3:W-:Y:S01]  /*7390*/  LDGSTS.E.BYPASS.LTC128B.128 [R251+0x3100], [R30.64], !P4 ;  /* 0x031000001efb7fae */ /* 0x0007e2000e101d48 */
[----:B------:R-:W-:Y:S02]  /*73a0*/  ISETP.NE.AND P5, PT, R20, RZ, PT ;  /* 0x000000ff1400720c */ /* 0x000fe40003fa5270 */
[C---:B----4-:R-:W-:Y:S01]  /*73b0*/  HMMA.16816.F32 R20, R48.reuse, R24, RZ ;  /* 0x000000183014723c */ /* 0x050fe200000018ff */
[----:B------:R-:W-:Y:S02]  /*73c0*/  IADD3 R0, P6, R0, 0x180, RZ ;  /* 0x0000018000007810 */ /* 0x000fe40007fde0ff */
[--C-:B------:R-:W-:Y:S02]  /*73d0*/  IADD3.X R37, RZ, c[0x0][0x1fc], R28.reuse, P0, P5 ;  /* 0x00007f00ff257a10 */ /* 0x100fe400007ea41c */
[----:B------:R-:W-:Y:S03]  /*73e0*/  IADD3 R38, P5, R0, c[0x0][0x1f8], RZ ;  /* 0x00007e0000267a10 */ /* 0x000fe60007fbe0ff */
[C---:B------:R-:W-:Y:S01]  /*73f0*/  HMMA.16816.F32 R24, R48.reuse, R26, RZ ;  /* 0x0000001a3018723c */ /* 0x040fe200000018ff */
[----:B------:R4:W-:Y:S03]  /*7400*/  LDGSTS.E.BYPASS.LTC128B.128 [R251+0x6100], [R36.64], !P3 ;  /* 0x0610000024fb7fae */ /* 0x0009e6000d901d48 */
[----:B------:R-:W-:Y:S02]  /*7410*/  IADD3.X R39, RZ, c[0x0][0x1fc], R28, P5, P6 ;  /* 0x00007f00ff277a10 */ /* 0x000fe40002fec41c */
[----:B--2---:R-:W-:Y:S03]  /*7420*/  IADD3 R2, P0, R2, UR4, RZ ;  /* 0x0000000402027c10 */ /* 0x004fe6000ff1e0ff */
[----:B------:R2:W-:Y:S03]  /*7430*/  LDGSTS.E.BYPASS.LTC128B.128 [R251+0x9100], [R38.64], !P2 ;  /* 0x0910000026fb7fae */ /* 0x0005e6000d101d48 */
[----:B------:R-:W-:Y:S01]  /*7440*/  IADD3.X R3, R3, UR5, RZ, P0, !PT ;  /* 0x0000000503037c10 */ /* 0x000fe200087fe4ff */
[C---:B---3--:R-:W-:Y:S04]  /*7450*/  HMMA.16816.F32 R28, R48.reuse, R32, RZ ;  /* 0x00000020301c723c */ /* 0x048fe800000018ff */
[----:B------:R3:W-:Y:S04]  /*7460*/  LDGSTS.E.BYPASS.LTC128B.128 [R251+0x1100], [R2.64], !P1 ;  /* 0x0110000002fb7fae */ /* 0x0007e8000c901d48 */
[C---:B------:R-:W-:Y:S04]  /*7470*/  HMMA.16816.F32 R32, R48.reuse, R34, RZ ;  /* 0x000000223020723c */ /* 0x040fe800000018ff */
[----:B------:R3:W-:Y:S01]  /*7480*/  LDGSTS.E.BYPASS.LTC128B.128 [R251+0x4100], [R2.64+0x80], !P4 ;  /* 0x0410008002fb7fae */ /* 0x0007e2000e101d48 */
[----:B----4-:R-:W-:Y:S04]  /*7490*/  IADD3 R36, P0, R2, UR4, RZ ;  /* 0x0000000402247c10 */ /* 0x010fe8000ff1e0ff */
[----:B------:R-:W-:Y:S03]  /*74a0*/  IADD3.X R37, R3, UR5, RZ, P0, !PT ;  /* 0x0000000503257c10 */ /* 0x000fe600087fe4ff */
[----:B------:R3:W-:Y:S01]  /*74b0*/  LDGSTS.E.BYPASS.LTC128B.128 [R251+0x7100], [R2.64+0x100], !P3 ;  /* 0x0710010002fb7fae */ /* 0x0007e2000d901d48 */
[C---:B------:R-:W-:Y:S02]  /*74c0*/  ISETP.GT.AND P0, PT, R252.reuse, RZ, PT ;  /* 0x000000fffc00720c */ /* 0x040fe40003f04270 */
[----:B------:R-:W-:Y:S05]  /*74d0*/  IADD3 R252, R252, -0x1, RZ ;  /* 0xfffffffffcfc7810 */ /* 0x000fea0007ffe0ff */
[----:B------:R3:W-:Y:S08]  /*74e0*/  LDGSTS.E.BYPASS.LTC128B.128 [R251+0xa100], [R2.64+0x180], !P2 ;  /* 0x0a10018002fb7fae */ /* 0x0007f0000d101d48 */
[----:B------:R2:W-:Y:S08]  /*74f0*/  LDGSTS.E.BYPASS.LTC128B.128 [R251+0x2100], [R36.64], !P1 ;  /* 0x0210000024fb7fae */ /* 0x0005f0000c901d48 */
[----:B------:R2:W-:Y:S08]  /*7500*/  LDGSTS.E.BYPASS.LTC128B.128 [R251+0x5100], [R36.64+0x80], !P4 ;  /* 0x0510008024fb7fae */ /* 0x0005f0000e101d48 */
[----:B------:R2:W-:Y:S08]  /*7510*/  LDGSTS.E.BYPASS.LTC128B.128 [R251+0x8100], [R36.64+0x100], !P3 ;  /* 0x0810010024fb7fae */ /* 0x0005f0000d901d48 */
[----:B------:R2:W-:Y:S08]  /*7520*/  LDGSTS.E.BYPASS.LTC128B.128 [R251+0xb100], [R36.64+0x180], !P2 ;  /* 0x0b10018024fb7fae */ /* 0x0005f0000d101d48 */
[----:B------:R-:W0:Y:S01]  /*7530*/  LDGDEPBAR ;  /* 0x00000000000079af */ /* 0x000e220000000000 */
[C---:B--2---:R-:W-:Y:S08]  /*7540*/  HMMA.16816.F32 R36, R48.reuse, R40, RZ ;  /* 0x000000283024723c */ /* 0x044ff000000018ff */
[C---:B------:R-:W-:Y:S08]  /*7550*/  HMMA.16816.F32 R40, R48.reuse, R42, RZ ;  /* 0x0000002a3028723c */ /* 0x040ff000000018ff */
[C---:B-1----:R-:W-:Y:S08]  /*7560*/  HMMA.16816.F32 R44, R48.reuse, R184, RZ ;  /* 0x000000b8302c723c */ /* 0x042ff000000018ff */
[----:B------:R-:W-:Y:S01]  /*7570*/  HMMA.16816.F32 R48, R48, R186, RZ ;  /* 0x000000ba3030723c */ /* 0x000fe200000018ff */
[----:B------:R-:W-:Y:S07]  /*7580*/  LDSM.16.M88.4 R184, [R226] ;  /* 0x00000000e2b8783b */ /* 0x000fee0000000200 */
[C---:B------:R-:W-:Y:S08]  /*7590*/  HMMA.16816.F32 R4, R188.reuse, R192, R4 ;  /* 0x000000c0bc04723c */ /* 0x040ff00000001804 */
[C---:B------:R-:W-:Y:S01]  /*75a0*/  HMMA.16816.F32 R8, R188.reuse, R194, R8 ;  /* 0x000000c2bc08723c */ /* 0x040fe20000001808 */
[----:B------:R-:W1:Y:S07]  /*75b0*/  LDSM.16.M88.4 R192, [R222+0xc100] ;  /* 0x00c10000dec0783b */ /* 0x000e6e0000000200 */
[C---:B------:R-:W-:Y:S08]  /*75c0*/  HMMA.16816.F32 R12, R188.reuse, R196, R12 ;  /* 0x000000c4bc0c723c */ /* 0x040ff0000000180c */
[C---:B------:R-:W-:Y:S01]  /*75d0*/  HMMA.16816.F32 R16, R188.reuse, R198, R16 ;  /* 0x000000c6bc10723c */ /* 0x040fe20000001810 */
[----:B------:R-:W2:Y:S07]  /*75e0*/  LDSM.16.M88.4 R196, [R222+0xc900] ;  /* 0x00c90000dec4783b */ /* 0x000eae0000000200 */
[C---:B------:R-:W-:Y:S08]  /*75f0*/  HMMA.16816.F32 R20, R188.reuse, R200, R20 ;  /* 0x000000c8bc14723c */ /* 0x040ff00000001814 */
[C---:B------:R-:W-:Y:S01]  /*7600*/  HMMA.16816.F32 R24, R188.reuse, R202, R24 ;  /* 0x000000cabc18723c */ /* 0x040fe20000001818 */
[----:B------:R-:W4:Y:S07]  /*7610*/  LDSM.16.M88.4 R200, [R222+0xd100] ;  /* 0x00d10000dec8783b */ /* 0x000f2e0000000200 */
        /* <DEDUP_REMOVED lines=8> */
[----:B------:R-:W3:Y:S07]  /*76a0*/  LDSM.16.M88.4 R188, [R222+0xe100] ;  /* 0x00e10000debc783b */ /* 0x000eee0000000200 */
[C---:B-1----:R-:W-:Y:S08]  /*76b0*/  HMMA.16816.F32 R4, R184.reuse, R192, R4 ;  /* 0x000000c0b804723c */ /* 0x042ff00000001804 */
[C---:B------:R-:W-:Y:S01]  /*76c0*/  HMMA.16816.F32 R8, R184.reuse, R194, R8 ;  /* 0x000000c2b808723c */ /* 0x040fe20000001808 */
[----:B------:R-:W-:Y:S07]  /*76d0*/  LDSM.16.M88.4 R192, [R221] ;  /* 0x00000000ddc0783b */ /* 0x000fee0000000200 */
[C---:B--2---:R-:W-:Y:S08]  /*76e0*/  HMMA.16816.F32 R12, R184.reuse, R196, R12 ;  /* 0x000000c4b80c723c */ /* 0x044ff0000000180c */
[C---:B------:R-:W-:Y:S01]  /*76f0*/  HMMA.16816.F32 R16, R184.reuse, R198, R16 ;  /* 0x000000c6b810723c */ /* 0x040fe20000001810 */
[----:B------:R-:W-:Y:S07]  /*7700*/  LDSM.16.M88.4 R196, [R221+0x800] ;  /* 0x00080000ddc4783b */ /* 0x000fee0000000200 */
[C---:B----4-:R-:W-:Y:S08]  /*7710*/  HMMA.16816.F32 R20, R184.reuse, R200, R20 ;  /* 0x000000c8b814723c */ /* 0x050ff00000001814 */
[C---:B------:R-:W-:Y:S01]  /*7720*/  HMMA.16816.F32 R24, R184.reuse, R202, R24 ;  /* 0x000000cab818723c */ /* 0x040fe20000001818 */
[----:B------:R-:W-:Y:S07]  /*7730*/  LDSM.16.M88.4 R200, [R221+0x1000] ;  /* 0x00100000ddc8783b */ /* 0x000fee0000000200 */
[C---:B------:R-:W-:Y:S08]  /*7740*/  HMMA.16816.F32 R28, R184.reuse, R204, R28 ;  /* 0x000000ccb81c723c */ /* 0x040ff0000000181c */
[C---:B------:R-:W-:Y:S01]  /*7750*/  HMMA.16816.F32 R32, R184.reuse, R206, R32 ;  /* 0x000000ceb820723c */ /* 0x040fe20000001820 */
[----:B------:R-:W-:Y:S07]  /*7760*/  LDSM.16.M88.4 R204, [R221+0x1800] ;  /* 0x00180000ddcc783b */ /* 0x000fee0000000200 */
[C---:B---3--:R-:W-:Y:S08]  /*7770*/  HMMA.16816.F32 R36, R184.reuse, R188, R36 ;  /* 0x000000bcb824723c */ /* 0x048ff00000001824 */
[C---:B------:R-:W-:Y:S01]  /*7780*/  HMMA.16816.F32 R40, R184.reuse, R190, R40 ;  /* 0x000000beb828723c */ /* 0x040fe20000001828 */
[----:B------:R-:W1:Y:S07]  /*7790*/  LDSM.16.M88.4 R188, [R225] ;  /* 0x00000000e1bc783b */ /* 0x000e6e0000000200 */
[C---:B------:R-:W-:Y:S08]  /*77a0*/  HMMA.16816.F32 R44, R184.reuse, R208, R44 ;  /* 0x000000d0b82c723c */ /* 0x040ff0000000182c */
[----:B------:R-:W-:Y:S01]  /*77b0*/  HMMA.16816.F32 R48, R184, R210, R48 ;  /* 0x000000d2b830723c */ /* 0x000fe20000001830 */
[----:B------:R-:W2:Y:S08]  /*77c0*/  LDSM.16.M88.4 R184, [R221+0x2000] ;  /* 0x00200000ddb8783b */ /* 0x000eb00000000200 */
[----:B------:R-:W3:Y:S01]  /*77d0*/  LDSM.16.M88.4 R208, [R221+0x2800] ;  /* 0x00280000ddd0783b */ /* 0x000ee20000000200 */
[C---:B-1----:R-:W-:Y:S08]  /*77e0*/  HMMA.16816.F32 R4, R188.reuse, R192, R4 ;  /* 0x000000c0bc04723c */ /* 0x042ff00000001804 */
[C---:B------:R-:W-:Y:S01]  /*77f0*/  HMMA.16816.F32 R8, R188.reuse, R194, R8 ;  /* 0x000000c2bc08723c */ /* 0x040fe20000001808 */
[----:B------:R-:W-:Y:S07]  /*7800*/  LDSM.16.M88.4 R192, [R216+0xf100] ;  /* 0x00f10000d8c0783b */ /* 0x000fee0000000200 */
[C---:B------:R-:W-:Y:S08]  /*7810*/  HMMA.16816.F32 R12, R188.reuse, R196, R12 ;  /* 0x000000c4bc0c723c */ /* 0x040ff0000000180c */
        /* <DEDUP_REMOVED lines=8> */
[C---:B--2---:R-:W-:Y:S08]  /*78a0*/  HMMA.16816.F32 R36, R188.reuse, R184, R36 ;  /* 0x000000b8bc24723c */ /* 0x044ff00000001824 */
[C---:B------:R-:W-:Y:S01]  /*78b0*/  HMMA.16816.F32 R40, R188.reuse, R186, R40 ;  /* 0x000000babc28723c */ /* 0x040fe20000001828 */
[----:B------:R-:W1:Y:S07]  /*78c0*/  LDSM.16.M88.4 R184, [R224+0x4000] ;  /* 0x00400000e0b8783b */ /* 0x000e6e0000000200 */
[C---:B---3--:R-:W-:Y:S08]  /*78d0*/  HMMA.16816.F32 R44, R188.reuse, R208, R44 ;  /* 0x000000d0bc2c723c */ /* 0x048ff0000000182c */
[----:B------:R-:W-:Y:S01]  /*78e0*/  HMMA.16816.F32 R48, R188, R210, R48 ;  /* 0x000000d2bc30723c */ /* 0x000fe20000001830 */
[----:B------:R-:W2:Y:S08]  /*78f0*/  LDSM.16.M88.4 R188, [R216+0x11100] ;  /* 0x01110000d8bc783b */ /* 0x000eb00000000200 */
[----:B------:R-:W3:Y:S01]  /*7900*/  LDSM.16.M88.4 R208, [R216+0x11900] ;  /* 0x01190000d8d0783b */ /* 0x000ee20000000200 */
[C---:B-1----:R-:W-:Y:S08]  /*7910*/  HMMA.16816.F32 R4, R184.reuse, R192, R4 ;  /* 0x000000c0b804723c */ /* 0x042ff00000001804 */
[C---:B------:R-:W-:Y:S01]  /*7920*/  HMMA.16816.F32 R8, R184.reuse, R194, R8 ;  /* 0x000000c2b808723c */ /* 0x040fe20000001808 */
[----:B------:R-:W-:Y:S07]  /*7930*/  LDSM.16.M88.4 R192, [R245] ;  /* 0x00000000f5c0783b */ /* 0x000fee0000000200 */
[C---:B------:R-:W-:Y:S08]  /*7940*/  HMMA.16816.F32 R12, R184.reuse, R196, R12 ;  /* 0x000000c4b80c723c */ /* 0x040ff0000000180c */
        /* <DEDUP_REMOVED lines=8> */
[C---:B--2---:R-:W-:Y:S08]  /*79d0*/  HMMA.16816.F32 R36, R184.reuse, R188, R36 ;  /* 0x000000bcb824723c */ /* 0x044ff00000001824 */
[C---:B------:R-:W-:Y:S01]  /*79e0*/  HMMA.16816.F32 R40, R184.reuse, R190, R40 ;  /* 0x000000beb828723c */ /* 0x040fe20000001828 */
[----:B------:R-:W1:Y:S07]  /*79f0*/  LDSM.16.M88.4 R188, [R223+0x4000] ;  /* 0x00400000dfbc783b */ /* 0x000e6e0000000200 */
[C---:B---3--:R-:W-:Y:S08]  /*7a00*/  HMMA.16816.F32 R44, R184.reuse, R208, R44 ;  /* 0x000000d0b82c723c */ /* 0x048ff0000000182c */
[----:B------:R-:W-:Y:S01]  /*7a10*/  HMMA.16816.F32 R48, R184, R210, R48 ;  /* 0x000000d2b830723c */ /* 0x000fe20000001830 */
[----:B------:R-:W2:Y:S08]  /*7a20*/  LDSM.16.M88.4 R184, [R241] ;  /* 0x00000000f1b8783b */ /* 0x000eb00000000200 */
[----:B------:R-:W3:Y:S01]  /*7a30*/  LDSM.16.M88.4 R208, [R240] ;  /* 0x00000000f0d0783b */ /* 0x000ee20000000200 */
        /* <DEDUP_REMOVED lines=151> */
[----:B------:R-:W-:Y:S01]  /*83b0*/  LDSM.16.M88.4 R208, [R222+0x16100] ;  /* 0x01610000ded0783b */ /* 0x000fe20000000200 */
[C---:B-1----:R-:W-:Y:S08]  /*83c0*/  HMMA.16816.F32 R4, R188.reuse, R192, R4 ;  /* 0x000000c0bc04723c */ /* 0x042ff00000001804 */
[C---:B------:R-:W-:Y:S01]  /*83d0*/  HMMA.16816.F32 R8, R188.reuse, R194, R8 ;  /* 0x000000c2bc08723c */ /* 0x040fe20000001808 */
[----:B------:R-:W1:Y:S07]  /*83e0*/  LDSM.16.M88.4 R192, [R228] ;  /* 0x00000000e4c0783b */ /* 0x000e6e0000000200 */
[C---:B------:R-:W-:Y:S08]  /*83f0*/  HMMA.16816.F32 R12, R188.reuse, R196, R12 ;  /* 0x000000c4bc0c723c */ /* 0x040ff0000000180c */
[C---:B------:R-:W-:Y:S01]  /*8400*/  HMMA.16816.F32 R16, R188.reuse, R198, R16 ;  /* 0x000000c6bc10723c */ /* 0x040fe20000001810 */
[----:B------:R-:W-:Y:S07]  /*8410*/  LDSM.16.M88.4 R196, [R226+0xc000] ;  /* 0x00c00000e2c4783b */ /* 0x000fee0000000200 */
[C---:B------:R-:W-:Y:S08]  /*8420*/  HMMA.16816.F32 R20, R188.reuse, R200, R20 ;  /* 0x000000c8bc14723c */ /* 0x040ff00000001814 */
[C---:B------:R-:W-:Y:S01]  /*8430*/  HMMA.16816.F32 R24, R188.reuse, R202, R24 ;  /* 0x000000cabc18723c */ /* 0x040fe20000001818 */
[----:B------:R-:W3:Y:S07]  /*8440*/  LDSM.16.M88.4 R200, [R222+0x15100] ;  /* 0x01510000dec8783b */ /* 0x000eee0000000200 */
[C---:B------:R-:W-:Y:S08]  /*8450*/  HMMA.16816.F32 R28, R188.reuse, R204, R28 ;  /* 0x000000ccbc1c723c */ /* 0x040ff0000000181c */
[C---:B------:R-:W-:Y:S01]  /*8460*/  HMMA.16816.F32 R32, R188.reuse, R206, R32 ;  /* 0x000000cebc20723c */ /* 0x040fe20000001820 */
[----:B------:R-:W4:Y:S07]  /*8470*/  LDSM.16.M88.4 R204, [R222+0x15900] ;  /* 0x01590000decc783b */ /* 0x000f2e0000000200 */
[C---:B--2---:R-:W-:Y:S08]  /*8480*/  HMMA.16816.F32 R36, R188.reuse, R184, R36 ;  /* 0x000000b8bc24723c */ /* 0x044ff00000001824 */
[C---:B------:R-:W-:Y:S01]  /*8490*/  HMMA.16816.F32 R40, R188.reuse, R186, R40 ;  /* 0x000000babc28723c */ /* 0x040fe20000001828 */
[----:B------:R-:W2:Y:S07]  /*84a0*/  LDSM.16.M88.4 R184, [R222+0x16900] ;  /* 0x01690000deb8783b */ /* 0x000eae0000000200 */
[C---:B-1----:R-:W-:Y:S08]  /*84b0*/  HMMA.16816.F32 R44, R188.reuse, R192, R44 ;  /* 0x000000c0bc2c723c */ /* 0x042ff0000000182c */
[----:B------:R-:W-:Y:S01]  /*84c0*/  HMMA.16816.F32 R48, R188, R194, R48 ;  /* 0x000000c2bc30723c */ /* 0x000fe20000001830 */
[----:B------:R-:W1:Y:S07]  /*84d0*/  LDSM.16.M88.4 R188, [R222+0x17100] ;  /* 0x01710000debc783b */ /* 0x000e6e0000000200 */
[C---:B---3--:R-:W-:Y:S01]  /*84e0*/  HMMA.16816.F32 R4, R196.reuse, R200, R4 ;  /* 0x000000c8c404723c */ /* 0x048fe20000001804 */
[----:B------:R-:W3:Y:S07]  /*84f0*/  LDSM.16.M88.4 R192, [R222+0x17900] ;  /* 0x01790000dec0783b */ /* 0x000eee0000000200 */
[C---:B------:R-:W-:Y:S01]  /*8500*/  HMMA.16816.F32 R8, R196.reuse, R202, R8 ;  /* 0x000000cac408723c */ /* 0x040fe20000001808 */
[----:B------:R-:W-:Y:S07]  /*8510*/  LDSM.16.M88.4 R200, [R225+0xc000] ;  /* 0x00c00000e1c8783b */ /* 0x000fee0000000200 */
[C---:B----4-:R-:W-:Y:S08]  /*8520*/  HMMA.16816.F32 R12, R196.reuse, R204, R12 ;  /* 0x000000ccc40c723c */ /* 0x050ff0000000180c */
[C---:B------:R-:W-:Y:S01]  /*8530*/  HMMA.16816.F32 R16, R196.reuse, R206, R16 ;  /* 0x000000cec410723c */ /* 0x040fe20000001810 */
[----:B------:R-:W4:Y:S07]  /*8540*/  LDSM.16.M88.4 R204, [R221+0x9000] ;  /* 0x00900000ddcc783b */ /* 0x000f2e0000000200 */
[C---:B------:R-:W-:Y:S08]  /*8550*/  HMMA.16816.F32 R20, R196.reuse, R208, R20 ;  /* 0x000000d0c414723c */ /* 0x040ff00000001814 */
[C---:B------:R-:W-:Y:S08]  /*8560*/  HMMA.16816.F32 R24, R196.reuse, R210, R24 ;  /* 0x000000d2c418723c */ /* 0x040ff00000001818 */
[C---:B--2---:R-:W-:Y:S08]  /*8570*/  HMMA.16816.F32 R28, R196.reuse, R184, R28 ;  /* 0x000000b8c41c723c */ /* 0x044ff0000000181c */
[C---:B------:R-:W-:Y:S01]  /*8580*/  HMMA.16816.F32 R32, R196.reuse, R186, R32 ;  /* 0x000000bac420723c */ /* 0x040fe20000001820 */
[----:B------:R-:W2:Y:S07]  /*8590*/  LDSM.16.M88.4 R184, [R221+0x9800] ;  /* 0x00980000ddb8783b */ /* 0x000eae0000000200 */
[C---:B-1----:R-:W-:Y:S08]  /*85a0*/  HMMA.16816.F32 R36, R196.reuse, R188, R36 ;  /* 0x000000bcc424723c */ /* 0x042ff00000001824 */
[C---:B------:R-:W-:Y:S08]  /*85b0*/  HMMA.16816.F32 R40, R196.reuse, R190, R40 ;  /* 0x000000bec428723c */ /* 0x040ff00000001828 */
[C---:B---3--:R-:W-:Y:S08]  /*85c0*/  HMMA.16816.F32 R44, R196.reuse, R192, R44 ;  /* 0x000000c0c42c723c */ /* 0x048ff0000000182c */
[----:B------:R-:W-:Y:S08]  /*85d0*/  HMMA.16816.F32 R48, R196, R194, R48 ;  /* 0x000000c2c430723c */ /* 0x000ff00000001830 */
[C---:B----4-:R-:W-:Y:S08]  /*85e0*/  HMMA.16816.F32 R4, R200.reuse, R204, R4 ;  /* 0x000000ccc804723c */ /* 0x050ff00000001804 */
[C---:B------:R-:W-:Y:S08]  /*85f0*/  HMMA.16816.F32 R8, R200.reuse, R206, R8 ;  /* 0x000000cec808723c */ /* 0x040ff00000001808 */
[C---:B--2---:R-:W-:Y:S08]  /*8600*/  HMMA.16816.F32 R12, R200.reuse, R184, R12 ;  /* 0x000000b8c80c723c */ /* 0x044ff0000000180c */
        /* <DEDUP_REMOVED lines=23> */
[----:B------:R-:W2:Y:S01]  /*8780*/  MUFU.TANH R189, R8 ;  /* 0x0000000800bd7308 */ /* 0x000ea20000002400 */
[----:B---3--:R-:W-:Y:S09]  /*8790*/  FMNMX.FTZ R2, R193, R134, !PT ;  /* 0x00000086c1027209 */ /* 0x008ff20007810000 */
[----:B------:R-:W3:Y:S01]  /*87a0*/  MUFU.TANH R185, R9 ;  /* 0x0000000900b97308 */ /* 0x000ee20000002400 */
[----:B-1----:R-:W1:Y:S01]  /*87b0*/  LDSM.16.M88.4 R4, [R221+0xa000] ;  /* 0x00a00000dd04783b */ /* 0x002e620000000200 */
[----:B----4-:R-:W-:Y:S08]  /*87c0*/  FMNMX.FTZ R2, R194, R2, !PT ;  /* 0x00000002c2027209 */ /* 0x010ff00007810000 */
[----:B------:R-:W4:Y:S01]  /*87d0*/  MUFU.TANH R191, R10 ;  /* 0x0000000a00bf7308 */ /* 0x000f220000002400 */
[----:B--2---:R-:W-:Y:S09]  /*87e0*/  FMNMX.FTZ R0, R189, R0, !PT ;  /* 0x00000000bd007209 */ /* 0x004ff20007810000 */
[----:B------:R2:W1:Y:S01]  /*87f0*/  MUFU.TANH R192, R11 ;  /* 0x0000000b00c07308 */ /* 0x0004620000002400 */
[----:B---3--:R-:W-:Y:S09]  /*8800*/  FMNMX.FTZ R0, R185, R0, !PT ;  /* 0x00000000b9007209 */ /* 0x008ff20007810000 */
[----:B------:R-:W3:Y:S01]  /*8810*/  MUFU.TANH R187, R12 ;  /* 0x0000000c00bb7308 */ /* 0x000ee20000002400 */
[----:B----4-:R-:W-:Y:S09]  /*8820*/  FMNMX.FTZ R2, R191, R2, !PT ;  /* 0x00000002bf027209 */ /* 0x010ff20007810000 */
[----:B------:R-:W4:Y:S01]  /*8830*/  MUFU.TANH R195, R13 ;  /* 0x0000000d00c37308 */ /* 0x000f220000002400 */
[C---:B-1----:R-:W-:Y:S01]  /*8840*/  HMMA.16816.F32 R20, R200.reuse, R4, R20 ;  /* 0x00000004c814723c */ /* 0x042fe20000001814 */
[----:B--2---:R-:W1:Y:S02]  /*8850*/  LDSM.16.M88.4 R8, [R221+0xa800] ;  /* 0x00a80000dd08783b */ /* 0x004e640000000200 */
[----:B------:R-:W-:Y:S06]  /*8860*/  FMNMX.FTZ R2, R192, R2, !PT ;  /* 0x00000002c0027209 */ /* 0x000fec0007810000 */
[----:B------:R-:W2:Y:S01]  /*8870*/  MUFU.TANH R198, R16 ;  /* 0x0000001000c67308 */ /* 0x000ea20000002400 */
[C---:B------:R-:W-:Y:S01]  /*8880*/  HMMA.16816.F32 R24, R200.reuse, R6, R24 ;  /* 0x00000006c818723c */ /* 0x040fe20000001818 */
[----:B------:R-:W1:Y:S02]  /*8890*/  LDSM.16.M88.4 R4, [R221+0xb000] ;  /* 0x00b00000dd04783b */ /* 0x000e640000000200 */
[----:B---3--:R-:W-:Y:S06]  /*88a0*/  FMNMX.FTZ R0, R187, R0, !PT ;  /* 0x00000000bb007209 */ /* 0x008fec0007810000 */
[----:B------:R-:W-:Y:S03]  /*88b0*/  MUFU.TANH R197, R15 ;  /* 0x0000000f00c57308 */ /* 0x000fe60000002400 */
[----:B----4-:R-:W-:Y:S02]  /*88c0*/  FMNMX.FTZ R0, R195, R0, !PT ;  /* 0x00000000c3007209 */ /* 0x010fe40007810000 */
[----:B------:R-:W-:Y:S02]  /*88d0*/  FMUL.FTZ R20, R20, c[0x0][0x320] ;  /* 0x0000c80014147a20 */ /* 0x000fe40000410000 */
[----:B------:R-:W-:Y:S03]  /*88e0*/  FMUL.FTZ R21, R21, c[0x0][0x320] ;  /* 0x0000c80015157a20 */ /* 0x000fe60000410000 */
[----:B------:R-:W3:Y:S01]  /*88f0*/  MUFU.TANH R196, R14 ;  /* 0x0000000e00c47308 */ /* 0x000ee20000002400 */
[----:B------:R-:W-:Y:S02]  /*8900*/  FMUL.FTZ R22, R22, c[0x0][0x320] ;  /* 0x0000c80016167a20 */ /* 0x000fe40000410000 */
[----:B------:R-:W-:Y:S01]  /*8910*/  FMUL.FTZ R23, R23, c[0x0][0x320] ;  /* 0x0000c80017177a20 */ /* 0x000fe20000410000 */
[----:B--2---:R-:W-:Y:S01]  /*8920*/  FMNMX.FTZ R0, R198, R0, !PT ;  /* 0x00000000c6007209 */ /* 0x004fe20007810000 */
[----:B------:R-:W-:Y:S02]  /*8930*/  FMUL.FTZ R24, R24, c[0x0][0x320] ;  /* 0x0000c80018187a20 */ /* 0x000fe40000410000 */
[----:B------:R-:W-:Y:S02]  /*8940*/  FMUL.FTZ R25, R25, c[0x0][0x320] ;  /* 0x0000c80019197a20 */ /* 0x000fe40000410000 */
[----:B------:R-:W-:Y:S01]  /*8950*/  FMUL.FTZ R26, R26, c[0x0][0x320] ;  /* 0x0000c8001a1a7a20 */ /* 0x000fe20000410000 */
[----:B------:R-:W-:Y:S01]  /*8960*/  MUFU.TANH R206, R20 ;  /* 0x0000001400ce7308 */ /* 0x000fe20000002400 */
[----:B------:R-:W-:Y:S01]  /*8970*/  FMUL.FTZ R27, R27, c[0x0][0x320] ;  /* 0x0000c8001b1b7a20 */ /* 0x000fe20000410000 */
[C---:B-1----:R-:W-:Y:S08]  /*8980*/  HMMA.16816.F32 R28, R200.reuse, R8, R28 ;  /* 0x00000008c81c723c */ /* 0x042ff0000000181c */
[----:B------:R-:W-:Y:S01]  /*8990*/  MUFU.TANH R207, R21 ;  /* 0x0000001500cf7308 */ /* 0x000fe20000002400 */
[C---:B------:R-:W-:Y:S01]  /*89a0*/  HMMA.16816.F32 R32, R200.reuse, R10, R32 ;  /* 0x0000000ac820723c */ /* 0x040fe20000001820 */
[----:B------:R-:W1:Y:S01]  /*89b0*/  LDSM.16.M88.4 R8, [R221+0xb800] ;  /* 0x00b80000dd08783b */ /* 0x000e620000000200 */
[----:B------:R-:W-:Y:S04]  /*89c0*/  DEPBAR.LE SB0, 0x0 ;  /* 0x000080000000791a */ /* 0x000fe80000000000 */
[----:B---3--:R-:W-:Y:S02]  /*89d0*/  FMNMX.FTZ R2, R196, R2, !PT ;  /* 0x00000002c4027209 */ /* 0x008fe40007810000 */
[C---:B------:R-:W-:Y:S01]  /*89e0*/  HMMA.16816.F32 R36, R200.reuse, R4, R36 ;  /* 0x00000004c824723c */ /* 0x040fe20000001824 */
[----:B------:R-:W-:Y:S04]  /*89f0*/  BAR.SYNC.DEFER_BLOCKING 0x0 ;  /* 0x0000000000007b1d */ /* 0x000fe80000010000 */
[----:B------:R-:W-:Y:S03]  /*8a00*/  FMNMX.FTZ R2, R197, R2, !PT ;  /* 0x00000002c5027209 */ /* 0x000fe60007810000 */
[C---:B------:R-:W-:Y:S04]  /*8a10*/  HMMA.16816.F32 R40, R200.reuse, R6, R40 ;  /* 0x00000006c828723c */ /* 0x040fe80000001828 */
[----:B------:R-:W-:Y:S02]  /*8a20*/  FMUL.FTZ R28, R28, c[0x0][0x320] ;  /* 0x0000c8001c1c7a20 */ /* 0x000fe40000410000 */
[----:B------:R-:W-:Y:S02]  /*8a30*/  FMUL.FTZ R29, R29, c[0x0][0x320] ;  /* 0x0000c8001d1d7a20 */ /* 0x000fe40000410000 */
[----:B------:R-:W-:Y:S04]  /*8a40*/  FMUL.FTZ R30, R30, c[0x0][0x320] ;  /* 0x0000c8001e1e7a20 */ /* 0x000fe80000410000 */
[----:B------:R-:W-:Y:S02]  /*8a50*/  FMUL.FTZ R31, R31, c[0x0][0x320] ;  /* 0x0000c8001f1f7a20 */ /* 0x000fe40000410000 */
[----:B------:R-:W-:Y:S04]  /*8a60*/  @P0 IMAD.WIDE.U32 R6, R252, c[0x0][0x1e0], RZ ;  /* 0x00007800fc060a25 */ /* 0x000fe800078e00ff */
[----:B------:R-:W-:Y:S01]  /*8a70*/  FMUL.FTZ R36, R36, c[0x0][0x320] ;  /* 0x0000c80024247a20 */ /* 0x000fe20000410000 */
[----:B------:R-:W2:Y:S01]  /*8a80*/  MUFU.TANH R12, R28 ;  /* 0x0000001c000c7308 */ /* 0x000ea20000002400 */
[----:B------:R-:W-:Y:S02]  /*8a90*/  FMUL.FTZ R37, R37, c[0x0][0x320] ;  /* 0x0000c80025257a20 */ /* 0x000fe40000410000 */
[----:B------:R-:W-:Y:S02]  /*8aa0*/  FMUL.FTZ R38, R38, c[0x0][0x320] ;  /* 0x0000c80026267a20 */ /* 0x000fe40000410000 */
[----:B------:R-:W-:Y:S01]  /*8ab0*/  FMUL.FTZ R39, R39, c[0x0][0x320] ;  /* 0x0000c80027277a20 */ /* 0x000fe20000410000 */
[C---:B-1----:R-:W-:Y:S01]  /*8ac0*/  HMMA.16816.F32 R44, R200.reuse, R8, R44 ;  /* 0x00000008c82c723c */ /* 0x042fe2000000182c */
[----:B------:R-:W3:Y:S02]  /*8ad0*/  LDL.64 R8, [R1+0x30] ;  /* 0x0000300001087983 */ /* 0x000ee40000100a00 */
[----:B------:R-:W-:Y:S01]  /*8ae0*/  FMUL.FTZ R41, R41, c[0x0][0x320] ;  /* 0x0000c80029297a20 */ /* 0x000fe20000410000 */
[----:B------:R-:W-:Y:S01]  /*8af0*/  MUFU.TANH R13, R29 ;  /* 0x0000001d000d7308 */ /* 0x000fe20000002400 */
[----:B------:R-:W-:Y:S02]  /*8b00*/  FMUL.FTZ R35, R35, c[0x0][0x320] ;  /* 0x0000c80023237a20 */ /* 0x000fe40000410000 */
[----:B------:R-:W-:Y:S01]  /*8b10*/  FMUL.FTZ R32, R32, c[0x0][0x320] ;  /* 0x0000c80020207a20 */ /* 0x000fe20000410000 */
[----:B------:R-:W-:Y:S01]  /*8b20*/  HMMA.16816.F32 R48, R200, R10, R48 ;  /* 0x0000000ac830723c */ /* 0x000fe20000001830 */
[----:B------:R-:W4:Y:S03]  /*8b30*/  LDL.64 R10, [R1+0x20] ;  /* 0x00002000010a7983 */ /* 0x000f260000100a00 */
[----:B------:R-:W-:Y:S02]  /*8b40*/  FMUL.FTZ R34, R34, c[0x0][0x320] ;  /* 0x0000c80022227a20 */ /* 0x000fe40000410000 */
[----:B------:R-:W1:Y:S01]  /*8b50*/  MUFU.TANH R199, R17 ;  /* 0x0000001100c77308 */ /* 0x000e620000002400 */
[----:B------:R-:W-:Y:S02]  /*8b60*/  FMUL.FTZ R33, R33, c[0x0][0x320] ;  /* 0x0000c80021217a20 */ /* 0x000fe40000410000 */
[----:B------:R-:W-:Y:S03]  /*8b70*/  FMUL.FTZ R40, R40, c[0x0][0x320] ;  /* 0x0000c80028287a20 */ /* 0x000fe60000410000 */
[----:B--2---:R-:W-:Y:S01]  /*8b80*/  MOV R201, R12 ;  /* 0x0000000c00c97202 */ /* 0x004fe20000000f00 */
        /* <DEDUP_REMOVED lines=8> */
[----:B------:R-:W2:Y:S01]  /*8c10*/  MUFU.TANH R205, R19 ;  /* 0x0000001300cd7308 */ /* 0x000ea20000002400 */
[----:B------:R-:W-:Y:S02]  /*8c20*/  FMUL.FTZ R49, R49, c[0x0][0x320] ;  /* 0x0000c80031317a20 */ /* 0x000fe40000410000 */
[----:B------:R-:W-:Y:S01]  /*8c30*/  FMUL.FTZ R50, R50, c[0x0][0x320] ;  /* 0x0000c80032327a20 */ /* 0x000fe20000410000 */
[----:B-1----:R-:W-:Y:S04]  /*8c40*/  FMNMX.FTZ R0, R199, R0, !PT ;  /* 0x00000000c7007209 */ /* 0x002fe80007810000 */
[----:B------:R-:W-:Y:S02]  /*8c50*/  FMNMX.FTZ R0, R206, R0, !PT ;  /* 0x00000000ce007209 */ /* 0x000fe40007810000 */
[----:B------:R-:W1:Y:S02]  /*8c60*/  MUFU.TANH R208, R22 ;  /* 0x0000001600d07308 */ /* 0x000e640000002400 */
[----:B------:R-:W-:Y:S02]  /*8c70*/  FMNMX.FTZ R0, R207, R0, !PT ;  /* 0x00000000cf007209 */ /* 0x000fe40007810000 */
[----:B--2---:R-:W-:Y:S06]  /*8c80*/  FMNMX.FTZ R2, R204, R2, !PT ;  /* 0x00000002cc027209 */ /* 0x004fec0007810000 */
[----:B------:R-:W2:Y:S01]  /*8c90*/  MUFU.TANH R214, R24 ;  /* 0x0000001800d67308 */ /* 0x000ea20000002400 */
[----:B------:R-:W-:Y:S09]  /*8ca0*/  FMNMX.FTZ R2, R205, R2, !PT ;  /* 0x00000002cd027209 */ /* 0x000ff20007810000 */
[----:B------:R-:W-:Y:S01]  /*8cb0*/  MUFU.TANH R18, R35 ;  /* 0x0000002300127308 */ /* 0x000fe20000002400 */
[----:B-1----:R-:W-:Y:S09]  /*8cc0*/  FMNMX.FTZ R2, R208, R2, !PT ;  /* 0x00000002d0027209 */ /* 0x002ff20007810000 */
[----:B------:R-:W1:Y:S01]  /*8cd0*/  MUFU.TANH R3, R34 ;  /* 0x0000002200037308 */ /* 0x000e620000002400 */
[----:B--2---:R-:W-:Y:S02]  /*8ce0*/  FMNMX.FTZ R0, R214, R0, !PT ;  /* 0x00000000d6007209 */ /* 0x004fe40007810000 */
[----:B------:R-:W-:Y:S07]  /*8cf0*/  MOV R24, c[0x0][0x1e4] ;  /* 0x0000790000187a02 */ /* 0x000fee0000000f00 */
[----:B------:R-:W2:Y:S10]  /*8d00*/  MUFU.TANH R213, R23 ;  /* 0x0000001700d57308 */ /* 0x000eb40000002400 */
[----:B------:R-:W2:Y:S01]  /*8d10*/  MUFU.TANH R14, R26 ;  /* 0x0000001a000e7308 */ /* 0x000ea20000002400 */
[----:B-1----:R-:W-:Y:S09]  /*8d20*/  MOV R35, R3 ;  /* 0x0000000300237202 */ /* 0x002ff20000000f00 */
[----:B------:R-:W1:Y:S01]  /*8d30*/  MUFU.TANH R215, R25 ;  /* 0x0000001900d77308 */ /* 0x000e620000002400 */
[----:B--2---:R-:W-:Y:S02]  /*8d40*/  FMNMX.FTZ R2, R213, R2, !PT ;  /* 0x00000002d5027209 */ /* 0x004fe40007810000 */
[----:B------:R-:W-:Y:S07]  /*8d50*/  MOV R23, c[0x0][0x1e0] ;  /* 0x0000780000177a02 */ /* 0x000fee0000000f00 */
[----:B------:R-:W2:Y:S01]  /*8d60*/  MUFU.TANH R209, R27 ;  /* 0x0000001b00d17308 */ /* 0x000ea20000002400 */
[----:B------:R-:W-:Y:S04]  /*8d70*/  MOV R202, R14 ;  /* 0x0000000e00ca7202 */ /* 0x000fe80000000f00 */
[----:B------:R-:W-:Y:S05]  /*8d80*/  FMNMX.FTZ R2, R202, R2, !PT ;  /* 0x00000002ca027209 */ /* 0x000fea0007810000 */
[----:B------:R-:W2:Y:S01]  /*8d90*/  MUFU.TANH R212, R30 ;  /* 0x0000001e00d47308 */ /* 0x000ea20000002400 */
[----:B-1----:R-:W-:Y:S04]  /*8da0*/  FMNMX.FTZ R0, R215, R0, !PT ;  /* 0x00000000d7007209 */ /* 0x002fe80007810000 */
[----:B------:R-:W-:Y:S05]  /*8db0*/  FMNMX.FTZ R0, R201, R0, !PT ;  /* 0x00000000c9007209 */ /* 0x000fea0007810000 */
[----:B------:R-:W1:Y:S01]  /*8dc0*/  MUFU.TANH R135, R31 ;  /* 0x0000001f00877308 */ /* 0x000e620000002400 */
[----:B------:R-:W-:Y:S02]  /*8dd0*/  FMNMX.FTZ R0, R13, R0, !PT ;  /* 0x000000000d007209 */ /* 0x000fe40007810000 */
[----:B--2---:R-:W-:Y:S07]  /*8de0*/  FMNMX.FTZ R2, R209, R2, !PT ;  /* 0x00000002d1027209 */ /* 0x004fee0007810000 */
[----:B------:R-:W2:Y:S01]  /*8df0*/  MUFU.TANH R17, R32 ;  /* 0x0000002000117308 */ /* 0x000ea20000002400 */
[----:B------:R-:W-:Y:S09]  /*8e00*/  FMNMX.FTZ R2, R212, R2, !PT ;  /* 0x00000002d4027209 */ /* 0x000ff20007810000 */
[----:B------:R-:W2:Y:S01]  /*8e10*/  MUFU.TANH R184, R33 ;  /* 0x0000002100b87308 */ /* 0x000ea20000002400 */
[----:B-1----:R-:W-:Y:S04]  /*8e20*/  MOV R34, R135 ;  /* 0x0000008700227202 */ /* 0x002fe80000000f00 */
[----:B------:R-:W-:Y:S05]  /*8e30*/  FMNMX.FTZ R2, R34, R2, !PT ;  /* 0x0000000222027209 */ /* 0x000fea0007810000 */
[----:B------:R-:W1:Y:S01]  /*8e40*/  MUFU.TANH R16, R36 ;  /* 0x0000002400107308 */ /* 0x000e620000002400 */
[----:B------:R-:W-:Y:S02]  /*8e50*/  FMNMX.FTZ R2, R35, R2, !PT ;  /* 0x0000000223027209 */ /* 0x000fe40007810000 */
[----:B--2---:R-:W-:Y:S07]  /*8e60*/  FMNMX.FTZ R0, R17, R0, !PT ;  /* 0x0000000011007209 */ /* 0x004fee0007810000 */
[----:B------:R-:W-:Y:S01]  /*8e70*/  MUFU.TANH R211, R37 ;  /* 0x0000002500d37308 */ /* 0x000fe20000002400 */
[----:B------:R-:W-:Y:S04]  /*8e80*/  MOV R200, R184 ;  /* 0x000000b800c87202 */ /* 0x000fe80000000f00 */
[----:B------:R-:W-:Y:S05]  /*8e90*/  FMNMX.FTZ R0, R200, R0, !PT ;  /* 0x00000000c8007209 */ /* 0x000fea0007810000 */
[----:B------:R-:W2:Y:S01]  /*8ea0*/  MUFU.TANH R3, R48 ;  /* 0x0000003000037308 */ /* 0x000ea20000002400 */
[----:B-1----:R-:W-:Y:S09]  /*8eb0*/  FMNMX.FTZ R0, R16, R0, !PT ;  /* 0x0000000010007209 */ /* 0x002ff20007810000 */
[----:B------:R2:W-:Y:S10]  /*8ec0*/  MUFU.TANH R48, R49 ;  /* 0x0000003100307308 */ /* 0x0005f40000002400 */
[----:B------:R-:W1:Y:S10]  /*8ed0*/  MUFU.TANH R19, R40 ;  /* 0x0000002800137308 */ /* 0x000e740000002400 */
[----:B------:R-:W1:Y:S01]  /*8ee0*/  MUFU.TANH R186, R41 ;  /* 0x0000002900ba7308 */ /* 0x000e620000002400 */
[----:B--2---:R-:W-:Y:S02]  /*8ef0*/  MOV R49, R3 ;  /* 0x0000000300317202 */ /* 0x004fe40000000f00 */
[----:B------:R-:W-:Y:S02]  /*8f00*/  FMNMX.FTZ R3, R18, R2, !PT ;  /* 0x0000000212037209 */ /* 0x000fe40007810000 */
[----:B------:R-:W-:Y:S01]  /*8f10*/  FMNMX.FTZ R2, R211, R0, !PT ;  /* 0x00000000d3027209 */ /* 0x000fe20007810000 */
[----:B------:R-:W-:Y:S04]  /*8f20*/  FMUL.FTZ R0, R51, c[0x0][0x320] ;  /* 0x0000c80033007a20 */ /* 0x000fe80000410000 */
[----:B------:R-:W2:Y:S01]  /*8f30*/  MUFU.TANH R41, R44 ;  /* 0x0000002c00297308 */ /* 0x000ea20000002400 */
[----:B-1----:R-:W-:Y:S09]  /*8f40*/  FMNMX.FTZ R2, R19, R2, !PT ;  /* 0x0000000213027209 */ /* 0x002ff20007810000 */
[----:B------:R1:W-:Y:S01]  /*8f50*/  MUFU.TANH R184, R0 ;  /* 0x0000000000b87308 */ /* 0x0003e20000002400 */
[----:B------:R-:W-:Y:S09]  /*8f60*/  MOV R203, R186 ;  /* 0x000000ba00cb7202 */ /* 0x000ff20000000f00 */
[----:B------:R-:W2:Y:S10]  /*8f70*/  MUFU.TANH R132, R38 ;  /* 0x0000002600847308 */ /* 0x000eb40000002400 */
[----:B------:R2:W-:Y:S01]  /*8f80*/  MUFU.TANH R210, R42 ;  /* 0x0000002a00d27308 */ /* 0x0005e20000002400 */
[----:B-1----:R-:W-:Y:S04]  /*8f90*/  FMNMX.FTZ R0, R203, R2, !PT ;  /* 0x00000002cb007209 */ /* 0x002fe80007810000 */
[----:B--2---:R-:W-:Y:S05]  /*8fa0*/  FMNMX.FTZ R0, R41, R0, !PT ;  /* 0x0000000029007209 */ /* 0x004fea0007810000 */
[----:B------:R-:W1:Y:S10]  /*8fb0*/  MUFU.TANH R14, R45 ;  /* 0x0000002d000e7308 */ /* 0x000e740000002400 */
[----:B------:R-:W2:Y:S01]  /*8fc0*/  MUFU.TANH R20, R39 ;  /* 0x0000002700147308 */ /* 0x000ea20000002400 */
[----:B------:R-:W-:Y:S04]  /*8fd0*/  MOV R42, R132 ;  /* 0x00000084002a7202 */ /* 0x000fe80000000f00 */
[----:B------:R-:W-:Y:S05]  /*8fe0*/  FMNMX.FTZ R3, R42, R3, !PT ;  /* 0x000000032a037209 */ /* 0x000fea0007810000 */
[----:B------:R-:W3:Y:S01]  /*8ff0*/  MUFU.TANH R40, R43 ;  /* 0x0000002b00287308 */ /* 0x000ee20000002400 */
[----:B-1----:R-:W-:Y:S04]  /*9000*/  FMNMX.FTZ R0, R14, R0, !PT ;  /* 0x000000000e007209 */ /* 0x002fe80007810000 */
[----:B------:R-:W-:Y:S05]  /*9010*/  FMNMX.FTZ R132, R49, R0, !PT ;  /* 0x0000000031847209 */ /* 0x000fea0007810000 */
[----:B------:R-:W1:Y:S01]  /*9020*/  MUFU.TANH R15, R46 ;  /* 0x0000002e000f7308 */ /* 0x000e620000002400 */
[----:B------:R-:W-:Y:S02]  /*9030*/  FMNMX.FTZ R132, R48, R132, !PT ;  /* 0x0000008430847209 */ /* 0x000fe40007810000 */
[----:B--2---:R-:W-:Y:S04]  /*9040*/  FMNMX.FTZ R3, R20, R3, !PT ;  /* 0x0000000314037209 */ /* 0x004fe80007810000 */
[----:B------:R-:W-:Y:S02]  /*9050*/  FMNMX.FTZ R2, R210, R3, !PT ;  /* 0x00000003d2027209 */ /* 0x000fe40007810000 */
[----:B------:R-:W2:Y:S01]  /*9060*/  SHFL.BFLY PT, R3, R132, 0x2, 0x1f ;  /* 0x0c401f0084037f89 */ /* 0x000ea200000e0000 */
[----:B------:R-:W2:Y:S01]  /*9070*/  MUFU.TANH R21, R47 ;  /* 0x0000002f00157308 */ /* 0x000ea20000002400 */
[----:B---3--:R-:W-:Y:S02]  /*9080*/  FMNMX.FTZ R2, R40, R2, !PT ;  /* 0x0000000228027209 */ /* 0x008fe40007810000 */
[----:B----4-:R-:W-:Y:S07]  /*9090*/  @P0 MOV R5, R11 ;  /* 0x0000000b00050202 */ /* 0x010fee0000000f00 */
[----:B------:R-:W3:Y:S01]  /*90a0*/  MUFU.TANH R135, R50 ;  /* 0x0000003200877308 */ /* 0x000ee20000002400 */
[----:B-1----:R-:W-:Y:S02]  /*90b0*/  FMNMX.FTZ R2, R15, R2, !PT ;  /* 0x000000020f027209 */ /* 0x002fe40007810000 */
[----:B--2---:R-:W-:Y:S02]  /*90c0*/  FMNMX.FTZ R132, R132, R3, !PT ;  /* 0x0000000384847209 */ /* 0x004fe40007810000 */
[----:B------:R-:W-:Y:S03]  /*90d0*/  FMNMX.FTZ R0, R21, R2, !PT ;  /* 0x0000000215007209 */ /* 0x000fe60007810000 */
[----:B------:R-:W1:Y:S01]  /*90e0*/  SHFL.BFLY PT, R4, R132, 0x1, 0x1f ;  /* 0x0c201f0084047f89 */ /* 0x000e6200000e0000 */
[----:B---3--:R-:W-:Y:S04]  /*90f0*/  FMNMX.FTZ R0, R135, R0, !PT ;  /* 0x0000000087007209 */ /* 0x008fe80007810000 */
[----:B------:R-:W-:Y:S05]  /*9100*/  FMNMX.FTZ R0, R184, R0, !PT ;  /* 0x00000000b8007209 */ /* 0x000fea0007810000 */
[----:B------:R-:W2:Y:S01]  /*9110*/  SHFL.BFLY PT, R2, R0, 0x2, 0x1f ;  /* 0x0c401f0000027f89 */ /* 0x000ea200000e0000 */
[----:B-1----:R-:W-:Y:S02]  /*9120*/  FMNMX.FTZ R132, R132, R4, !PT ;  /* 0x0000000484847209 */ /* 0x002fe40007810000 */
[----:B------:R-:W-:Y:S03]  /*9130*/  @P0 SHF.R.S32.HI R4, RZ, 0x1f, R252 ;  /* 0x0000001fff040819 */ /* 0x000fe600000114fc */
[----:B------:R-:W-:Y:S02]  /*9140*/  FMUL.FTZ R186, R132, c[0x0][0x2d0] ;  /* 0x0000b40084ba7a20 */ /* 0x000fe40000410000 */
[----:B------:R-:W-:Y:S02]  /*9150*/  @P0 IMAD R4, R4, c[0x0][0x1e0], RZ ;  /* 0x0000780004040a24 */ /* 0x000fe400078e02ff */
[----:B------:R-:W-:Y:S01]  /*9160*/  FFMA.FTZ R11, R189, c[0x0][0x2d0], -R186 ;  /* 0x0000b400bd0b7a23 */ /* 0x000fe200000108ba */
[----:B------:R-:W-:Y:S01]  /*9170*/  MOV R189, R15 ;  /* 0x0000000f00bd7202 */ /* 0x000fe20000000f00 */
[----:B------:R-:W-:Y:S02]  /*9180*/  @P0 IMAD R4, R252, c[0x0][0x1e4], R4 ;  /* 0x00007900fc040a24 */ /* 0x000fe400078e0204 */
[----:B------:R-:W-:Y:S01]  /*9190*/  MUFU.EX2 R50, R11 ;  /* 0x0000000b00327308 */ /* 0x000fe20000000800 */
[----:B------:R-:W-:Y:S01]  /*91a0*/  FFMA.FTZ R12, R185, c[0x0][0x2d0], -R186 ;  /* 0x0000b400b90c7a23 */ /* 0x000fe200000108ba */
[----:B--2---:R-:W-:Y:S01]  /*91b0*/  FMNMX.FTZ R0, R0, R2, !PT ;  /* 0x0000000200007209 */ /* 0x004fe20007810000 */
[----:B------:R-:W-:Y:S01]  /*91c0*/  FADD.FTZ R2, -R132, R133 ;  /* 0x0000008584027221 */ /* 0x000fe20000010100 */
[----:B------:R-:W-:Y:S02]  /*91d0*/  @P0 IADD3 R7, R7, R4, RZ ;  /* 0x0000000407070210 */ /* 0x000fe40007ffe0ff */
[----:B------:R-:W-:Y:S01]  /*91e0*/  @P0 MOV R4, R8 ;  /* 0x0000000800040202 */ /* 0x000fe20000000f00 */
[----:B------:R-:W1:Y:S03]  /*91f0*/  SHFL.BFLY PT, R3, R0, 0x1, 0x1f ;  /* 0x0c201f0000037f89 */ /* 0x000e6600000e0000 */
[----:B------:R2:W-:Y:S01]  /*9200*/  MUFU.EX2 R43, R12 ;  /* 0x0000000c002b7308 */ /* 0x0005e20000000800 */
[----:B------:R-:W-:Y:S04]  /*9210*/  @P0 IMAD.WIDE.U32 R4, R6, 0x60, R4 ;  /* 0x0000006006040825 */ /* 0x000fe800078e0004 */
[----:B------:R-:W-:Y:S01]  /*9220*/  @P0 IMAD R6, R7, 0x60, RZ ;  /* 0x0000006007060824 */ /* 0x000fe200078e02ff */
[----:B------:R-:W-:Y:S04]  /*9230*/  @P0 SHF.L.U32 R7, R4, 0x1, RZ ;  /* 0x0000000104070819 */ /* 0x000fe800000006ff */
[----:B------:R-:W-:Y:S01]  /*9240*/  @P0 IADD3 R6, R5, R6, RZ ;  /* 0x0000000605060210 */ /* 0x000fe20007ffe0ff */
[----:B------:R-:W-:Y:S01]  /*9250*/  FFMA.FTZ R5, R188, c[0x0][0x2d0], -R186 ;  /* 0x0000b400bc057a23 */ /* 0x000fe200000108ba */
[C---:B------:R-:W-:Y:S02]  /*9260*/  @P0 IADD3 R8, P6, R7.reuse, 0x80, RZ ;  /* 0x0000008007080810 */ /* 0x040fe40007fde0ff */
[----:B------:R-:W-:Y:S01]  /*9270*/  @P0 SHF.L.U64.HI R6, R4, 0x1, R6 ;  /* 0x0000000104060819 */ /* 0x000fe20000010206 */
[----:B------:R3:W-:Y:S01]  /*9280*/  MUFU.EX2 R22, R5 ;  /* 0x0000000500167308 */ /* 0x0007e20000000800 */
[----:B------:R-:W-:Y:S04]  /*9290*/  @P0 IADD3 R8, P5, R8, c[0x0][0x1c8], RZ ;  /* 0x0000720008080a10 */ /* 0x000fe80007fbe0ff */
[----:B------:R-:W-:Y:S02]  /*92a0*/  @P0 IADD3.X R9, RZ, c[0x0][0x1cc], R6, P5, P6 ;  /* 0x00007300ff090a10 */ /* 0x000fe40002fec406 */
[C---:B------:R-:W-:Y:S02]  /*92b0*/  @P0 IADD3 R4, P5, R7.reuse, c[0x0][0x1c8], RZ ;  /* 0x0000720007040a10 */ /* 0x040fe40007fbe0ff */
[----:B------:R-:W-:Y:S02]  /*92c0*/  @P0 IADD3 R10, P6, R7, 0x100, RZ ;  /* 0x00000100070a0810 */ /* 0x000fe40007fde0ff */
[----:B--2---:R-:W-:Y:S02]  /*92d0*/  @P0 SHF.L.U64.HI R12, R23, 0x6, R24 ;  /* 0x00000006170c0819 */ /* 0x004fe40000010218 */
[----:B-1----:R-:W-:Y:S01]  /*92e0*/  FMNMX.FTZ R3, R0, R3, !PT ;  /* 0x0000000300037209 */ /* 0x002fe20007810000 */
[----:B------:R-:W-:Y:S04]  /*92f0*/  FMUL.FTZ R0, R2, c[0x0][0x2d0] ;  /* 0x0000b40002007a20 */ /* 0x000fe80000410000 */
[----:B------:R1:W2:Y:S01]  /*9300*/  MUFU.EX2 R2, R0 ;  /* 0x0000000000027308 */ /* 0x0002a20000000800 */
[----:B------:R-:W-:Y:S04]  /*9310*/  FMUL.FTZ R133, R3, c[0x0][0x2d0] ;  /* 0x0000b40003857a20 */ /* 0x000fe80000410000 */
[--C-:B------:R-:W-:Y:S02]  /*9320*/  FFMA.FTZ R135, R135, c[0x0][0x2d0], -R133.reuse ;  /* 0x0000b40087877a23 */ /* 0x100fe40000010885 */
[----:B---3--:R-:W-:Y:S04]  /*9330*/  FFMA.FTZ R5, R190, c[0x0][0x2d0], -R186 ;  /* 0x0000b400be057a23 */ /* 0x008fe800000108ba */
[----:B------:R3:W4:Y:S10]  /*9340*/  MUFU.EX2 R51, R5 ;  /* 0x0000000500337308 */ /* 0x0007340000000800 */
[----:B------:R-:W-:Y:S01]  /*9350*/  MUFU.EX2 R135, R135 ;  /* 0x0000008700877308 */ /* 0x000fe20000000800 */
[----:B-1----:R-:W-:Y:S01]  /*9360*/  FADD.FTZ R0, -R3, R134 ;  /* 0x0000008603007221 */ /* 0x002fe20000010100 */
[----:B------:R-:W-:Y:S01]  /*9370*/  MOV R134, R13 ;  /* 0x0000000d00867202 */ /* 0x000fe20000000f00 */
[--C-:B------:R-:W-:Y:S01]  /*9380*/  FFMA.FTZ R13, R193, c[0x0][0x2d0], -R133.reuse ;  /* 0x0000b400c10d7a23 */ /* 0x100fe20000010885 */
[----:B------:R-:W-:Y:S01]  /*9390*/  MOV R193, R14 ;  /* 0x0000000e00c17202 */ /* 0x000fe20000000f00 */
[----:B------:R-:W-:Y:S02]  /*93a0*/  FMUL.FTZ R0, R0, c[0x0][0x2d0] ;  /* 0x0000b40000007a20 */ /* 0x000fe40000410000 */
[C---:B--2---:R-:W-:Y:S03]  /*93b0*/  FMUL.FTZ R24, R2.reuse, R156 ;  /* 0x0000009c02187220 */ /* 0x044fe60000410000 */
[----:B------:R-:W-:Y:S01]  /*93c0*/  MUFU.EX2 R185, R13 ;  /* 0x0000000d00b97308 */ /* 0x000fe20000000800 */
[C---:B------:R-:W-:Y:S01]  /*93d0*/  FMUL.FTZ R25, R2.reuse, R157 ;  /* 0x0000009d02197220 */ /* 0x040fe20000410000 */
[----:B------:R-:W-:Y:S01]  /*93e0*/  MOV R156, R50 ;  /* 0x00000032009c7202 */ /* 0x000fe20000000f00 */
[----:B------:R-:W-:Y:S01]  /*93f0*/  FMUL.FTZ R32, R2, R164 ;  /* 0x000000a402207220 */ /* 0x000fe20000410000 */
[----:B---3--:R-:W-:Y:S01]  /*9400*/  @P0 IADD3.X R5, R6, c[0x0][0x1cc], RZ, P5, !PT ;  /* 0x0000730006050a10 */ /* 0x008fe20002ffe4ff */
[----:B------:R-:W-:Y:S01]  /*9410*/  FMUL.FTZ R52, R2, R52 ;  /* 0x0000003402347220 */ /* 0x000fe20000410000 */
[----:B------:R-:W-:Y:S01]  /*9420*/  @P0 IADD3 R10, P5, R10, c[0x0][0x1c8], RZ ;  /* 0x000072000a0a0a10 */ /* 0x000fe20007fbe0ff */
[C---:B------:R-:W-:Y:S01]  /*9430*/  FMUL.FTZ R53, R2.reuse, R53 ;  /* 0x0000003502357220 */ /* 0x040fe20000410000 */
[----:B----4-:R-:W-:Y:S01]  /*9440*/  MOV R157, R51 ;  /* 0x00000033009d7202 */ /* 0x010fe20000000f00 */
[----:B------:R1:W-:Y:S01]  /*9450*/  @P0 LDGSTS.E.BYPASS.LTC128B.128 [R251+0xc100], [R4.64], !P1 ;  /* 0x0c10000004fb0fae */ /* 0x0003e2000c901d48 */
[--C-:B------:R-:W-:Y:S01]  /*9460*/  @P0 IADD3.X R11, RZ, c[0x0][0x1cc], R6.reuse, P5, P6 ;  /* 0x00007300ff0b0a10 */ /* 0x100fe20002fec406 */
[----:B------:R-:W2:Y:S01]  /*9470*/  MUFU.EX2 R0, R0 ;  /* 0x0000000000007308 */ /* 0x000ea20000000800 */
[----:B------:R-:W-:Y:S01]  /*9480*/  @P0 IADD3 R7, P6, R7, 0x180, RZ ;  /* 0x0000018007070810 */ /* 0x000fe20007fde0ff */
[C---:B------:R-:W-:Y:S02]  /*9490*/  FMUL.FTZ R56, R2.reuse, R56 ;  /* 0x0000003802387220 */ /* 0x040fe40000410000 */
[C---:B------:R-:W-:Y:S02]  /*94a0*/  FMUL.FTZ R57, R2.reuse, R57 ;  /* 0x0000003902397220 */ /* 0x040fe40000410000 */
[----:B------:R3:W-:Y:S01]  /*94b0*/  @P0 LDGSTS.E.BYPASS.LTC128B.128 [R251+0xf100], [R8.64], !P4 ;  /* 0x0f10000008fb0fae */ /* 0x0007e2000e101d48 */
[C---:B------:R-:W-:Y:S02]  /*94c0*/  FMUL.FTZ R60, R2.reuse, R60 ;  /* 0x0000003c023c7220 */ /* 0x040fe40000410000 */
[C---:B------:R-:W-:Y:S02]  /*94d0*/  FMUL.FTZ R61, R2.reuse, R61 ;  /* 0x0000003d023d7220 */ /* 0x040fe40000410000 */
[C---:B------:R-:W-:Y:S02]  /*94e0*/  FMUL.FTZ R64, R2.reuse, R64 ;  /* 0x0000004002407220 */ /* 0x040fe40000410000 */
[C---:B------:R-:W-:Y:S01]  /*94f0*/  FMUL.FTZ R65, R2.reuse, R65 ;  /* 0x0000004102417220 */ /* 0x040fe20000410000 */
[----:B------:R4:W-:Y:S01]  /*9500*/  @P0 LDGSTS.E.BYPASS.LTC128B.128 [R251+0x12100], [R10.64], !P3 ;  /* 0x121000000afb0fae */ /* 0x0009e2000d901d48 */
[C---:B------:R-:W-:Y:S02]  /*9510*/  FMUL.FTZ R68, R2.reuse, R68 ;  /* 0x0000004402447220 */ /* 0x040fe40000410000 */
[C---:B------:R-:W-:Y:S02]  /*9520*/  FMUL.FTZ R69, R2.reuse, R69 ;  /* 0x0000004502457220 */ /* 0x040fe40000410000 */
[C---:B------:R-:W-:Y:S02]  /*9530*/  FMUL.FTZ R72, R2.reuse, R72 ;  /* 0x0000004802487220 */ /* 0x040fe40000410000 */
[C---:B------:R-:W-:Y:S02]  /*9540*/  FMUL.FTZ R73, R2.reuse, R73 ;  /* 0x0000004902497220 */ /* 0x040fe40000410000 */
[----:B------:R-:W-:Y:S02]  /*9550*/  FMUL.FTZ R76, R2, R76 ;  /* 0x0000004c024c7220 */ /* 0x000fe40000410000 */
[C---:B--2---:R-:W-:Y:S02]  /*9560*/  FMUL.FTZ R26, R0.reuse, R158 ;  /* 0x0000009e001a7220 */ /* 0x044fe40000410000 */
[C---:B------:R-:W-:Y:S02]  /*9570*/  FMUL.FTZ R27, R0.reuse, R159 ;  /* 0x0000009f001b7220 */ /* 0x040fe40000410000 */
[C---:B------:R-:W-:Y:S02]  /*9580*/  FMUL.FTZ R54, R0.reuse, R54 ;  /* 0x0000003600367220 */ /* 0x040fe40000410000 */
[C---:B------:R-:W-:Y:S01]  /*9590*/  FMUL.FTZ R55, R0.reuse, R55 ;  /* 0x0000003700377220 */ /* 0x040fe20000410000 */
[----:B---3--:R-:W-:Y:S01]  /*95a0*/  @P0 IADD3 R8, P5, R7, c[0x0][0x1c8], RZ ;  /* 0x0000720007080a10 */ /* 0x008fe20007fbe0ff */
[C---:B------:R-:W-:Y:S01]  /*95b0*/  FMUL.FTZ R58, R0.reuse, R58 ;  /* 0x0000003a003a7220 */ /* 0x040fe20000410000 */
[----:B------:R-:W-:Y:S01]  /*95c0*/  @P0 SHF.L.U32 R7, R23, 0x6, RZ ;  /* 0x0000000617070819 */ /* 0x000fe200000006ff */
[C---:B------:R-:W-:Y:S01]  /*95d0*/  FMUL.FTZ R59, R0.reuse, R59 ;  /* 0x0000003b003b7220 */ /* 0x040fe20000410000 */
[----:B------:R-:W-:Y:S01]  /*95e0*/  @P0 IADD3.X R9, RZ, c[0x0][0x1cc], R6, P5, P6 ;  /* 0x00007300ff090a10 */ /* 0x000fe20002fec406 */
[----:B------:R-:W-:Y:S01]  /*95f0*/  FMUL.FTZ R62, R0, R62 ;  /* 0x0000003e003e7220 */ /* 0x000fe20000410000 */
[----:B-1----:R-:W-:Y:S01]  /*9600*/  @P0 IADD3 R4, P6, R4, R7, RZ ;  /* 0x0000000704040210 */ /* 0x002fe20007fde0ff */
[C---:B------:R-:W-:Y:S02]  /*9610*/  FMUL.FTZ R63, R0.reuse, R63 ;  /* 0x0000003f003f7220 */ /* 0x040fe40000410000 */
[----:B------:R1:W-:Y:S01]  /*9620*/  @P0 LDGSTS.E.BYPASS.LTC128B.128 [R251+0x15100], [R8.64], !P2 ;  /* 0x1510000008fb0fae */ /* 0x0003e2000d101d48 */
[----:B------:R-:W-:Y:S01]  /*9630*/  @P0 IADD3.X R5, R5, R12, RZ, P6, !PT ;  /* 0x0000000c05050210 */ /* 0x000fe200037fe4ff */
[C---:B----4-:R-:W-:Y:S01]  /*9640*/  FMUL.FTZ R10, R0.reuse, R142 ;  /* 0x0000008e000a7220 */ /* 0x050fe20000410000 */
[----:B------:R-:W-:Y:S01]  /*9650*/  @P0 IADD3 R6, P5, R7, R4, RZ ;  /* 0x0000000407060210 */ /* 0x000fe20007fbe0ff */
[C---:B------:R-:W-:Y:S02]  /*9660*/  FMUL.FTZ R11, R0.reuse, R143 ;  /* 0x0000008f000b7220 */ /* 0x040fe40000410000 */
[----:B------:R-:W-:Y:S01]  /*9670*/  FMUL.FTZ R66, R0, R66 ;  /* 0x0000004200427220 */ /* 0x000fe20000410000 */
[----:B------:R-:W-:Y:S01]  /*9680*/  @P0 IADD3.X R7, R12, R5, RZ, P5, !PT ;  /* 0x000000050c070210 */ /* 0x000fe20002ffe4ff */
[----:B------:R2:W-:Y:S01]  /*9690*/  @P0 LDGSTS.E.BYPASS.LTC128B.128 [R251+0xd100], [R4.64], !P1 ;  /* 0x0d10000004fb0fae */ /* 0x0005e2000c901d48 */
[C---:B------:R-:W-:Y:S02]  /*96a0*/  FMUL.FTZ R67, R0.reuse, R67 ;  /* 0x0000004300437220 */ /* 0x040fe40000410000 */
[C---:B------:R-:W-:Y:S02]  /*96b0*/  FMUL.FTZ R70, R0.reuse, R70 ;  /* 0x0000004600467220 */ /* 0x040fe40000410000 */
[C---:B------:R-:W-:Y:S02]  /*96c0*/  FMUL.FTZ R71, R0.reuse, R71 ;  /* 0x0000004700477220 */ /* 0x040fe40000410000 */
[C---:B------:R-:W-:Y:S01]  /*96d0*/  FMUL.FTZ R74, R0.reuse, R74 ;  /* 0x0000004a004a7220 */ /* 0x040fe20000410000 */
[----:B------:R2:W-:Y:S01]  /*96e0*/  @P0 LDGSTS.E.BYPASS.LTC128B.128 [R251+0x10100], [R4.64+0x80], !P4 ;  /* 0x1010008004fb0fae */ /* 0x0005e2000e101d48 */
[----:B------:R-:W-:Y:S02]  /*96f0*/  FMUL.FTZ R75, R0, R75 ;  /* 0x0000004b004b7220 */ /* 0x000fe40000410000 */
[----:B------:R-:W-:Y:S02]  /*9700*/  FMUL.FTZ R77, R2, R77 ;  /* 0x0000004d024d7220 */ /* 0x000fe40000410000 */
[C---:B------:R-:W-:Y:S02]  /*9710*/  FMUL.FTZ R78, R0.reuse, R78 ;  /* 0x0000004e004e7220 */ /* 0x040fe40000410000 */
[----:B------:R-:W-:Y:S01]  /*9720*/  FMUL.FTZ R79, R0, R79 ;  /* 0x0000004f004f7220 */ /* 0x000fe20000410000 */
[----:B------:R2:W-:Y:S01]  /*9730*/  @P0 LDGSTS.E.BYPASS.LTC128B.128 [R251+0x13100], [R4.64+0x100], !P3 ;  /* 0x1310010004fb0fae */ /* 0x0005e2000d901d48 */
[----:B------:R-:W-:Y:S02]  /*9740*/  FMUL.FTZ R80, R2, R80 ;  /* 0x0000005002507220 */ /* 0x000fe40000410000 */
[--C-:B-1----:R-:W-:Y:S01]  /*9750*/  FFMA.FTZ R8, R194, c[0x0][0x2d0], -R133.reuse ;  /* 0x0000b400c2087a23 */ /* 0x102fe20000010885 */
[----:B------:R-:W-:Y:S01]  /*9760*/  MOV R194, R22 ;  /* 0x0000001600c27202 */ /* 0x000fe20000000f00 */
[C---:B------:R-:W-:Y:S02]  /*9770*/  FMUL.FTZ R9, R2.reuse, R141 ;  /* 0x0000008d02097220 */ /* 0x040fe40000410000 */
[----:B------:R1:W3:Y:S01]  /*9780*/  MUFU.EX2 R190, R8 ;  /* 0x0000000800be7308 */ /* 0x0002e20000000800 */
[----:B------:R2:W-:Y:S01]  /*9790*/  @P0 LDGSTS.E.BYPASS.LTC128B.128 [R251+0x16100], [R4.64+0x180], !P2 ;  /* 0x1610018004fb0fae */ /* 0x0005e2000d101d48 */
[----:B------:R-:W-:Y:S01]  /*97a0*/  MOV R159, R194 ;  /* 0x000000c2009f7202 */ /* 0x000fe20000000f00 */
[----:B------:R-:W-:Y:S02]  /*97b0*/  FMUL.FTZ R81, R2, R81 ;  /* 0x0000005102517220 */ /* 0x000fe40000410000 */
[C---:B------:R-:W-:Y:S02]  /*97c0*/  FMUL.FTZ R82, R0.reuse, R82 ;  /* 0x0000005200527220 */ /* 0x040fe40000410000 */
[----:B------:R-:W-:Y:S02]  /*97d0*/  FMUL.FTZ R83, R0, R83 ;  /* 0x0000005300537220 */ /* 0x000fe40000410000 */
[----:B------:R4:W-:Y:S01]  /*97e0*/  @P0 LDGSTS.E.BYPASS.LTC128B.128 [R251+0xe100], [R6.64], !P1 ;  /* 0x0e10000006fb0fae */ /* 0x0009e2000c901d48 */
[C---:B------:R-:W-:Y:S02]  /*97f0*/  FMUL.FTZ R84, R2.reuse, R84 ;  /* 0x0000005402547220 */ /* 0x040fe40000410000 */
[----:B------:R-:W-:Y:S02]  /*9800*/  FMUL.FTZ R85, R2, R85 ;  /* 0x0000005502557220 */ /* 0x000fe40000410000 */
[C---:B------:R-:W-:Y:S02]  /*9810*/  FMUL.FTZ R86, R0.reuse, R86 ;  /* 0x0000005600567220 */ /* 0x040fe40000410000 */
[----:B------:R-:W-:Y:S01]  /*9820*/  FMUL.FTZ R87, R0, R87 ;  /* 0x0000005700577220 */ /* 0x000fe20000410000 */
[----:B------:R4:W-:Y:S01]  /*9830*/  @P0 LDGSTS.E.BYPASS.LTC128B.128 [R251+0x11100], [R6.64+0x80], !P4 ;  /* 0x1110008006fb0fae */ /* 0x0009e2000e101d48 */
[C---:B------:R-:W-:Y:S02]  /*9840*/  FMUL.FTZ R88, R2.reuse, R88 ;  /* 0x0000005802587220 */ /* 0x040fe40000410000 */
[----:B------:R-:W-:Y:S02]  /*9850*/  FMUL.FTZ R89, R2, R89 ;  /* 0x0000005902597220 */ /* 0x000fe40000410000 */
[----:B------:R-:W-:Y:S02]  /*9860*/  FMUL.FTZ R90, R0, R90 ;  /* 0x0000005a005a7220 */ /* 0x000fe40000410000 */
[----:B-1----:R-:W-:Y:S01]  /*9870*/  FMUL.FTZ R8, R2, R140 ;  /* 0x0000008c02087220 */ /* 0x002fe20000410000 */
[----:B------:R4:W-:Y:S01]  /*9880*/  @P0 LDGSTS.E.BYPASS.LTC128B.128 [R251+0x14100], [R6.64+0x100], !P3 ;  /* 0x1410010006fb0fae */ /* 0x0009e2000d901d48 */
[----:B---3--:R-:W-:Y:S01]  /*9890*/  MOV R158, R190 ;  /* 0x000000be009e7202 */ /* 0x008fe20000000f00 */
[----:B------:R-:W-:Y:S02]  /*98a0*/  FMUL.FTZ R91, R0, R91 ;  /* 0x0000005b005b7220 */ /* 0x000fe40000410000 */
[--C-:B--2---:R-:W-:Y:S01]  /*98b0*/  FFMA.FTZ R4, R191, c[0x0][0x2d0], -R133.reuse ;  /* 0x0000b400bf047a23 */ /* 0x104fe20000010885 */
[----:B------:R-:W-:Y:S01]  /*98c0*/  MOV R191, R21 ;  /* 0x0000001500bf7202 */ /* 0x000fe20000000f00 */
[----:B------:R-:W-:Y:S01]  /*98d0*/  FMUL.FTZ R5, R2, R137 ;  /* 0x0000008902057220 */ /* 0x000fe20000410000 */
[----:B------:R-:W-:Y:S01]  /*98e0*/  F2FP.PACK_AB R137, R190, R185 ;  /* 0x000000b9be89723e */ /* 0x000fe200000000ff */
[----:B------:R1:W-:Y:S01]  /*98f0*/  MUFU.EX2 R33, R4 ;  /* 0x0000000400217308 */ /* 0x0003e20000000800 */
[----:B------:R4:W-:Y:S01]  /*9900*/  @P0 LDGSTS.E.BYPASS.LTC128B.128 [R251+0x17100], [R6.64+0x180], !P2 ;  /* 0x1710018006fb0fae */ /* 0x0009e2000d101d48 */
[----:B------:R-:W-:Y:S01]  /*9910*/  MOV R190, R41 ;  /* 0x0000002900be7202 */ /* 0x000fe20000000f00 */
[C---:B------:R-:W-:Y:S01]  /*9920*/  FMUL.FTZ R41, R2.reuse, R173 ;  /* 0x000000ad02297220 */ /* 0x040fe20000410000 */
[----:B------:R-:W-:Y:S01]  /*9930*/  MOV R173, R159 ;  /* 0x0000009f00ad7202 */ /* 0x000fe20000000f00 */
[C---:B------:R-:W-:Y:S02]  /*9940*/  FMUL.FTZ R92, R2.reuse, R92 ;  /* 0x0000005c025c7220 */ /* 0x040fe40000410000 */
[----:B------:R-:W-:Y:S02]  /*9950*/  FMUL.FTZ R93, R2, R93 ;  /* 0x0000005d025d7220 */ /* 0x000fe40000410000 */
[----:B------:R-:W2:Y:S01]  /*9960*/  LDSM.16.MT88.4 R12, [R217+0x100] ;  /* 0x00010000d90c783b */ /* 0x000ea20000004200 */
[C---:B------:R-:W-:Y:S02]  /*9970*/  FMUL.FTZ R94, R0.reuse, R94 ;  /* 0x0000005e005e7220 */ /* 0x040fe40000410000 */
[----:B------:R-:W-:Y:S02]  /*9980*/  FMUL.FTZ R95, R0, R95 ;  /* 0x0000005f005f7220 */ /* 0x000fe40000410000 */
[C---:B------:R-:W-:Y:S02]  /*9990*/  FMUL.FTZ R96, R2.reuse, R96 ;  /* 0x0000006002607220 */ /* 0x040fe40000410000 */
[----:B------:R-:W-:Y:S01]  /*99a0*/  FMUL.FTZ R97, R2, R97 ;  /* 0x0000006102617220 */ /* 0x000fe20000410000 */
[----:B------:R-:W-:Y:S01]  /*99b0*/  LDSM.16.MT88.4 R28, [R220+0x100] ;  /* 0x00010000dc1c783b */ /* 0x000fe20000004200 */
[C---:B------:R-:W-:Y:S02]  /*99c0*/  FMUL.FTZ R98, R0.reuse, R98 ;  /* 0x0000006200627220 */ /* 0x040fe40000410000 */
[----:B------:R-:W-:Y:S02]  /*99d0*/  FMUL.FTZ R99, R0, R99 ;  /* 0x0000006300637220 */ /* 0x000fe40000410000 */
[----:B------:R-:W-:Y:S02]  /*99e0*/  FMUL.FTZ R100, R2, R100 ;  /* 0x0000006402647220 */ /* 0x000fe40000410000 */
[--C-:B-1----:R-:W-:Y:S01]  /*99f0*/  FFMA.FTZ R4, R192, c[0x0][0x2d0], -R133.reuse ;  /* 0x0000b400c0047a23 */ /* 0x102fe20000010885 */
[----:B------:R-:W-:Y:S01]  /*9a00*/  MOV R192, R20 ;  /* 0x0000001400c07202 */ /* 0x000fe20000000f00 */
[----:B------:R-:W-:Y:S01]  /*9a10*/  LDSM.16.MT88.4 R36, [R219+0x100] ;  /* 0x00010000db24783b */ /* 0x000fe20000004200 */
[----:B------:R-:W-:Y:S01]  /*9a20*/  FMUL.FTZ R101, R2, R101 ;  /* 0x0000006502657220 */ /* 0x000fe20000410000 */
[----:B------:R-:W1:Y:S01]  /*9a30*/  MUFU.EX2 R188, R4 ;  /* 0x0000000400bc7308 */ /* 0x000e620000000800 */
[C---:B----4-:R-:W-:Y:S01]  /*9a40*/  FMUL.FTZ R6, R0.reuse, R138 ;  /* 0x0000008a00067220 */ /* 0x050fe20000410000 */
[----:B------:R-:W-:Y:S01]  /*9a50*/  F2FP.PACK_AB R138, R43, R50 ;  /* 0x000000322b8a723e */ /* 0x000fe200000000ff */
[C---:B------:R-:W-:Y:S02]  /*9a60*/  FMUL.FTZ R7, R0.reuse, R139 ;  /* 0x0000008b00077220 */ /* 0x040fe40000410000 */
[C---:B------:R-:W-:Y:S01]  /*9a70*/  FMUL.FTZ R50, R0.reuse, R182 ;  /* 0x000000b600327220 */ /* 0x040fe20000410000 */
[----:B------:R-:W3:Y:S01]  /*9a80*/  LDSM.16.MT88.4 R20, [R218+0x100] ;  /* 0x00010000da14783b */ /* 0x000ee20000004200 */
[C---:B------:R-:W-:Y:S02]  /*9a90*/  FMUL.FTZ R102, R0.reuse, R102 ;  /* 0x0000006600667220 */ /* 0x040fe40000410000 */
[----:B------:R-:W-:Y:S02]  /*9aa0*/  FMUL.FTZ R103, R0, R103 ;  /* 0x0000006700677220 */ /* 0x000fe40000410000 */
[C---:B------:R-:W-:Y:S02]  /*9ab0*/  FMUL.FTZ R104, R2.reuse, R104 ;  /* 0x0000006802687220 */ /* 0x040fe40000410000 */
[----:B------:R-:W-:Y:S01]  /*9ac0*/  FMUL.FTZ R105, R2, R105 ;  /* 0x0000006902697220 */ /* 0x000fe20000410000 */
[----:B------:R-:W4:Y:S01]  /*9ad0*/  LDSM.16.MT88.4 R44, [R217+0x3100] ;  /* 0x00310000d92c783b */ /* 0x000f220000004200 */
[C---:B------:R-:W-:Y:S02]  /*9ae0*/  FMUL.FTZ R106, R0.reuse, R106 ;  /* 0x0000006a006a7220 */ /* 0x040fe40000410000 */
[----:B------:R-:W-:Y:S02]  /*9af0*/  FMUL.FTZ R107, R0, R107 ;  /* 0x0000006b006b7220 */ /* 0x000fe40000410000 */
[C---:B------:R-:W-:Y:S02]  /*9b00*/  FMUL.FTZ R108, R2.reuse, R108 ;  /* 0x0000006c026c7220 */ /* 0x040fe40000410000 */
[----:B------:R-:W-:Y:S01]  /*9b10*/  FMUL.FTZ R109, R2, R109 ;  /* 0x0000006d026d7220 */ /* 0x000fe20000410000 */
[----:B------:R-:W4:Y:S01]  /*9b20*/  LDSM.16.MT88.4 R140, [R218+0x3100] ;  /* 0x00310000da8c783b */ /* 0x000f220000004200 */
[----:B------:R-:W-:Y:S01]  /*9b30*/  FMUL.FTZ R110, R0, R110 ;  /* 0x0000006e006e7220 */ /* 0x000fe20000410000 */
[----:B-1----:R-:W-:Y:S01]  /*9b40*/  F2FP.PACK_AB R139, R188, R33 ;  /* 0x00000021bc8b723e */ /* 0x002fe200000000ff */
[----:B------:R-:W-:Y:S01]  /*9b50*/  FMUL.FTZ R4, R2, R136 ;  /* 0x0000008802047220 */ /* 0x000fe20000410000 */
[----:B------:R-:W-:Y:S01]  /*9b60*/  F2FP.PACK_AB R136, R51, R194 ;  /* 0x000000c23388723e */ /* 0x000fe200000000ff */
[----:B------:R-:W-:Y:S01]  /*9b70*/  FMUL.FTZ R51, R0, R183 ;  /* 0x000000b700337220 */ /* 0x000fe20000410000 */
[----:B------:R-:W-:Y:S01]  /*9b80*/  MOV R194, R49 ;  /* 0x0000003100c27202 */ /* 0x000fe20000000f00 */
[----:B------:R-:W-:Y:S01]  /*9b90*/  FMUL.FTZ R49, R2, R181 ;  /* 0x000000b502317220 */ /* 0x000fe20000410000 */
[----:B------:R-:W0:Y:S01]  /*9ba0*/  LDGDEPBAR ;  /* 0x00000000000079af */ /* 0x000e220000000000 */
[----:B------:R-:W-:Y:S02]  /*9bb0*/  FMUL.FTZ R111, R0, R111 ;  /* 0x0000006f006f7220 */ /* 0x000fe40000410000 */
[C---:B--2---:R-:W-:Y:S05]  /*9bc0*/  HMMA.16816.F32 R4, R136.reuse, R12, R4 ;  /* 0x0000000c8804723c */ /* 0x044fea0000001804 */
[C---:B------:R-:W-:Y:S02]  /*9bd0*/  FMUL.FTZ R112, R2.reuse, R112 ;  /* 0x0000007002707220 */ /* 0x040fe40000410000 */
[C---:B------:R-:W-:Y:S01]  /*9be0*/  FMUL.FTZ R12, R2.reuse, R144 ;  /* 0x00000090020c7220 */ /* 0x040fe20000410000 */
[C---:B------:R-:W-:Y:S04]  /*9bf0*/  HMMA.16816.F32 R8, R136.reuse, R14, R8 ;  /* 0x0000000e8808723c */ /* 0x040fe80000001808 */
[----:B------:R-:W-:Y:S01]  /*9c00*/  FMUL.FTZ R13, R2, R145 ;  /* 0x00000091020d7220 */ /* 0x000fe20000410000 */
[----:B------:R-:W-:Y:S01]  /*9c10*/  MOV R144, R19 ;  /* 0x0000001300907202 */ /* 0x000fe20000000f00 */
[C---:B------:R-:W-:Y:S01]  /*9c20*/  FMUL.FTZ R19, R0.reuse, R151 ;  /* 0x0000009700137220 */ /* 0x040fe20000410000 */
[----:B------:R-:W-:Y:S01]  /*9c30*/  MOV R145, R18 ;  /* 0x0000001200917202 */ /* 0x000fe20000000f00 */
[C---:B------:R-:W-:Y:S01]  /*9c40*/  FMUL.FTZ R14, R0.reuse, R146 ;  /* 0x00000092000e7220 */ /* 0x040fe20000410000 */
[----:B------:R-:W-:Y:S03]  /*9c50*/  MOV R146, R17 ;  /* 0x0000001100927202 */ /* 0x000fe60000000f00 */
[----:B------:R-:W-:Y:S01]  /*9c60*/  FMUL.FTZ R15, R0, R147 ;  /* 0x00000093000f7220 */ /* 0x000fe20000410000 */
[----:B------:R-:W-:Y:S01]  /*9c70*/  MOV R147, R16 ;  /* 0x0000001000937202 */ /* 0x000fe20000000f00 */
[C---:B------:R-:W-:Y:S02]  /*9c80*/  FMUL.FTZ R16, R2.reuse, R148 ;  /* 0x0000009402107220 */ /* 0x040fe40000410000 */
[----:B------:R-:W-:Y:S01]  /*9c90*/  FMUL.FTZ R17, R2, R149 ;  /* 0x0000009502117220 */ /* 0x000fe20000410000 */
[----:B------:R-:W-:Y:S01]  /*9ca0*/  MOV R164, R147 ;  /* 0x0000009300a47202 */ /* 0x000fe20000000f00 */
[----:B------:R-:W-:Y:S01]  /*9cb0*/  FMUL.FTZ R18, R0, R150 ;  /* 0x0000009600127220 */ /* 0x000fe20000410000 */
[C---:B---3--:R-:W-:Y:S01]  /*9cc0*/  HMMA.16816.F32 R12, R136.reuse, R20, R12 ;  /* 0x00000014880c723c */ /* 0x048fe2000000180c */
[----:B------:R-:W-:Y:S02]  /*9cd0*/  LDSM.16.MT88.4 R148, [R219+0x3100] ;  /* 0x00310000db94783b */ /* 0x000fe40000004200 */
[----:B------:R-:W-:Y:S01]  /*9ce0*/  MOV R181, R164 ;  /* 0x000000a400b57202 */ /* 0x000fe20000000f00 */
[----:B------:R-:W-:Y:S02]  /*9cf0*/  FMUL.FTZ R113, R2, R113 ;  /* 0x0000007102717220 */ /* 0x000fe40000410000 */
[----:B------:R-:W-:Y:S02]  /*9d00*/  FMUL.FTZ R114, R0, R114 ;  /* 0x0000007200727220 */ /* 0x000fe40000410000 */
[C---:B------:R-:W-:Y:S04]  /*9d10*/  HMMA.16816.F32 R16, R136.reuse, R22, R16 ;  /* 0x000000168810723c */ /* 0x040fe80000001810 */
[C---:B------:R-:W-:Y:S01]  /*9d20*/  FMUL.FTZ R20, R2.reuse, R152 ;  /* 0x0000009802147220 */ /* 0x040fe20000410000 */
[----:B------:R-:W-:Y:S01]  /*9d30*/  MOV R152, R40 ;  /* 0x0000002800987202 */ /* 0x000fe20000000f00 */
[----:B------:R-:W-:Y:S01]  /*9d40*/  FMUL.FTZ R21, R2, R153 ;  /* 0x0000009902157220 */ /* 0x000fe20000410000 */
[----:B------:R-:W-:Y:S01]  /*9d50*/  MOV R153, R33 ;  /* 0x0000002100997202 */ /* 0x000fe20000000f00 */
[C---:B------:R-:W-:Y:S01]  /*9d60*/  FMUL.FTZ R22, R0.reuse, R154 ;  /* 0x0000009a00167220 */ /* 0x040fe20000410000 */
[----:B------:R-:W-:Y:S03]  /*9d70*/  MOV R154, R43 ;  /* 0x0000002b009a7202 */ /* 0x000fe60000000f00 */
[----:B------:R-:W-:Y:S01]  /*9d80*/  FMUL.FTZ R23, R0, R155 ;  /* 0x0000009b00177220 */ /* 0x000fe20000410000 */
[----:B------:R-:W-:Y:S01]  /*9d90*/  MOV R155, R48 ;  /* 0x00000030009b7202 */ /* 0x000fe20000000f00 */
[----:B------:R-:W-:Y:S01]  /*9da0*/  FMUL.FTZ R33, R2, R165 ;  /* 0x000000a502217220 */ /* 0x000fe20000410000 */
[----:B------:R-:W-:Y:S01]  /*9db0*/  MOV R165, R34 ;  /* 0x0000002200a57202 */ /* 0x000fe20000000f00 */
[C---:B------:R-:W-:Y:S01]  /*9dc0*/  FMUL.FTZ R34, R0.reuse, R166 ;  /* 0x000000a600227220 */ /* 0x040fe20000410000 */
[----:B------:R-:W-:Y:S01]  /*9dd0*/  MOV R166, R35 ;  /* 0x0000002300a67202 */ /* 0x000fe20000000f00 */
[----:B------:R-:W-:Y:S01]  /*9de0*/  FMUL.FTZ R35, R0, R167 ;  /* 0x000000a700237220 */ /* 0x000fe20000410000 */
[C---:B------:R-:W-:Y:S03]  /*9df0*/  HMMA.16816.F32 R20, R136.reuse, R28, R20 ;  /* 0x0000001c8814723c */ /* 0x040fe60000001814 */
[----:B------:R-:W-:Y:S01]  /*9e00*/  MOV R183, R166 ;  /* 0x000000a600b77202 */ /* 0x000fe20000000f00 */
[----:B------:R-:W-:Y:S01]  /*9e10*/  FMUL.FTZ R40, R2, R172 ;  /* 0x000000ac02287220 */ /* 0x000fe20000410000 */
[----:B------:R-:W-:Y:S01]  /*9e20*/  MOV R172, R157 ;  /* 0x0000009d00ac7202 */ /* 0x000fe20000000f00 */
[----:B------:R-:W-:Y:S01]  /*9e30*/  FMUL.FTZ R43, R0, R175 ;  /* 0x000000af002b7220 */ /* 0x000fe20000410000 */
[----:B------:R-:W-:Y:S01]  /*9e40*/  MOV R167, R156 ;  /* 0x0000009c00a77202 */ /* 0x000fe20000000f00 */
        /* <DEDUP_REMOVED lines=13> */
[----:B------:R-:W-:Y:S01]  /*9f20*/  FMUL.FTZ R115, R0, R115 ;  /* 0x0000007300737220 */ /* 0x000fe20000410000 */
[C---:B------:R-:W-:Y:S01]  /*9f30*/  HMMA.16816.F32 R28, R136.reuse, R36, R28 ;  /* 0x00000024881c723c */ /* 0x040fe2000000181c */
[----:B------:R-:W1:Y:S02]  /*9f40*/  LDSM.16.MT88.4 R144, [R220+0x3100] ;  /* 0x00310000dc90783b */ /* 0x000e640000004200 */
[----:B------:R-:W-:Y:S01]  /*9f50*/  MOV R175, R160 ;  /* 0x000000a000af7202 */ /* 0x000fe20000000f00 */
[C---:B------:R-:W-:Y:S01]  /*9f60*/  FMUL.FTZ R116, R2.reuse, R116 ;  /* 0x0000007402747220 */ /* 0x040fe20000410000 */
[----:B------:R-:W-:Y:S01]  /*9f70*/  MOV R160, R154 ;  /* 0x0000009a00a07202 */ /* 0x000fe20000000f00 */
[C---:B------:R-:W-:Y:S01]  /*9f80*/  FMUL.FTZ R117, R2.reuse, R117 ;  /* 0x0000007502757220 */ /* 0x040fe20000410000 */
[----:B------:R-:W-:Y:S01]  /*9f90*/  MOV R174, R158 ;  /* 0x0000009e00ae7202 */ /* 0x000fe20000000f00 */
[C---:B------:R-:W-:Y:S01]  /*9fa0*/  HMMA.16816.F32 R32, R136.reuse, R38, R32 ;  /* 0x000000268820723c */ /* 0x040fe20000001820 */
[----:B------:R-:W-:Y:S03]  /*9fb0*/  LDSM.16.MT88.4 R156, [R218+0x3900] ;  /* 0x00390000da9c783b */ /* 0x000fe60000004200 */
[C---:B------:R-:W-:Y:S01]  /*9fc0*/  FMUL.FTZ R36, R2.reuse, R168 ;  /* 0x000000a802247220 */ /* 0x040fe20000410000 */
[----:B------:R-:W-:Y:S01]  /*9fd0*/  MOV R180, R211 ;  /* 0x000000d300b47202 */ /* 0x000fe20000000f00 */
[----:B------:R-:W-:Y:S01]  /*9fe0*/  FMUL.FTZ R37, R2, R169 ;  /* 0x000000a902257220 */ /* 0x000fe20000410000 */
[----:B------:R-:W-:Y:S01]  /*9ff0*/  MOV R182, R162 ;  /* 0x000000a200b67202 */ /* 0x000fe20000000f00 */
[C---:B------:R-:W-:Y:S04]  /*a000*/  FMUL.FTZ R38, R0.reuse, R170 ;  /* 0x000000aa00267220 */ /* 0x040fe80000410000 */
[C---:B------:R-:W-:Y:S02]  /*a010*/  FMUL.FTZ R39, R0.reuse, R171 ;  /* 0x000000ab00277220 */ /* 0x040fe40000410000 */
[C---:B------:R-:W-:Y:S02]  /*a020*/  FMUL.FTZ R118, R0.reuse, R118 ;  /* 0x0000007600767220 */ /* 0x040fe40000410000 */
[----:B------:R-:W-:Y:S02]  /*a030*/  FMUL.FTZ R119, R0, R119 ;  /* 0x0000007700777220 */ /* 0x000fe40000410000 */
[C---:B------:R-:W-:Y:S01]  /*a040*/  FMUL.FTZ R120, R2.reuse, R120 ;  /* 0x0000007802787220 */ /* 0x040fe20000410000 */
[C---:B----4-:R-:W-:Y:S03]  /*a050*/  HMMA.16816.F32 R36, R136.reuse, R44, R36 ;  /* 0x0000002c8824723c */ /* 0x050fe60000001824 */
[----:B------:R-:W-:Y:S02]  /*a060*/  FMUL.FTZ R121, R2, R121 ;  /* 0x0000007902797220 */ /* 0x000fe40000410000 */
[----:B------:R-:W-:Y:S02]  /*a070*/  FMUL.FTZ R122, R0, R122 ;  /* 0x0000007a007a7220 */ /* 0x000fe40000410000 */
[C---:B------:R-:W-:Y:S01]  /*a080*/  FMUL.FTZ R44, R2.reuse, R176 ;  /* 0x000000b0022c7220 */ /* 0x040fe20000410000 */
[C---:B------:R-:W-:Y:S04]  /*a090*/  HMMA.16816.F32 R40, R136.reuse, R46, R40 ;  /* 0x0000002e8828723c */ /* 0x040fe80000001828 */
[--C-:B------:R-:W-:Y:S01]  /*a0a0*/  FFMA.FTZ R134, R187, c[0x0][0x2d0], -R186.reuse ;  /* 0x0000b400bb867a23 */ /* 0x100fe200000108ba */
[----:B------:R-:W-:Y:S01]  /*a0b0*/  MOV R187, R212 ;  /* 0x000000d400bb7202 */ /* 0x000fe20000000f00 */
[----:B------:R-:W-:Y:S01]  /*a0c0*/  FMUL.FTZ R45, R2, R177 ;  /* 0x000000b1022d7220 */ /* 0x000fe20000410000 */
[----:B------:R-:W-:Y:S01]  /*a0d0*/  MOV R176, R152 ;  /* 0x0000009800b07202 */ /* 0x000fe20000000f00 */
[C---:B------:R-:W-:Y:S01]  /*a0e0*/  FMUL.FTZ R46, R0.reuse, R178 ;  /* 0x000000b2002e7220 */ /* 0x040fe20000410000 */
[----:B------:R-:W-:Y:S01]  /*a0f0*/  MOV R177, R191 ;  /* 0x000000bf00b17202 */ /* 0x000fe20000000f00 */
[----:B------:R2:W-:Y:S02]  /*a100*/  MUFU.EX2 R178, R134 ;  /* 0x0000008600b27308 */ /* 0x0005e40000000800 */
[C---:B------:R-:W-:Y:S01]  /*a110*/  FMUL.FTZ R47, R0.reuse, R179 ;  /* 0x000000b3002f7220 */ /* 0x040fe20000410000 */
[----:B------:R-:W-:Y:S01]  /*a120*/  MOV R179, R161 ;  /* 0x000000a100b37202 */ /* 0x000fe20000000f00 */
[----:B------:R-:W-:Y:S01]  /*a130*/  FMUL.FTZ R123, R0, R123 ;  /* 0x0000007b007b7220 */ /* 0x000fe20000410000 */
[----:B------:R-:W-:Y:S01]  /*a140*/  MOV R161, R153 ;  /* 0x0000009900a17202 */ /* 0x000fe20000000f00 */
[C---:B------:R-:W-:Y:S01]  /*a150*/  FMUL.FTZ R124, R2.reuse, R124 ;  /* 0x0000007c027c7220 */ /* 0x040fe20000410000 */
[----:B------:R-:W-:Y:S01]  /*a160*/  MOV R191, R210 ;  /* 0x000000d200bf7202 */ /* 0x000fe20000000f00 */
[----:B------:R-:W-:Y:S01]  /*a170*/  FMUL.FTZ R125, R2, R125 ;  /* 0x0000007d027d7220 */ /* 0x000fe20000410000 */
[C---:B------:R-:W-:Y:S03]  /*a180*/  HMMA.16816.F32 R44, R136.reuse, R140, R44 ;  /* 0x0000008c882c723c */ /* 0x040fe6000000182c */
[C---:B------:R-:W-:Y:S02]  /*a190*/  FMUL.FTZ R126, R0.reuse, R126 ;  /* 0x0000007e007e7220 */ /* 0x040fe40000410000 */
[----:B------:R-:W-:Y:S02]  /*a1a0*/  FMUL.FTZ R127, R0, R127 ;  /* 0x0000007f007f7220 */ /* 0x000fe40000410000 */
[C---:B------:R-:W-:Y:S01]  /*a1b0*/  FMUL.FTZ R128, R2.reuse, R128 ;  /* 0x0000008002807220 */ /* 0x040fe20000410000 */
[C---:B------:R-:W-:Y:S01]  /*a1c0*/  HMMA.16816.F32 R48, R136.reuse, R142, R48 ;  /* 0x0000008e8830723c */ /* 0x040fe20000001830 */
[----:B------:R-:W3:Y:S03]  /*a1d0*/  LDSM.16.MT88.4 R140, [R217+0x6100] ;  /* 0x00610000d98c783b */ /* 0x000ee60000004200 */
[----:B------:R-:W-:Y:S02]  /*a1e0*/  FMUL.FTZ R129, R2, R129 ;  /* 0x0000008102817220 */ /* 0x000fe40000410000 */
[C---:B------:R-:W-:Y:S02]  /*a1f0*/  FMUL.FTZ R130, R0.reuse, R130 ;  /* 0x0000008200827220 */ /* 0x040fe40000410000 */
[C---:B-1----:R-:W-:Y:S04]  /*a200*/  HMMA.16816.F32 R52, R136.reuse, R144, R52 ;  /* 0x000000908834723c */ /* 0x042fe80000001834 */
[--C-:B--2---:R-:W-:Y:S01]  /*a210*/  FFMA.FTZ R134, R195, c[0x0][0x2d0], -R186.reuse ;  /* 0x0000b400c3867a23 */ /* 0x104fe200000108ba */
[----:B------:R-:W-:Y:S01]  /*a220*/  MOV R195, R163 ;  /* 0x000000a300c37202 */ /* 0x000fe20000000f00 */
[----:B------:R-:W-:Y:S02]  /*a230*/  FMUL.FTZ R131, R0, R131 ;  /* 0x0000008300837220 */ /* 0x000fe40000410000 */
[C---:B------:R-:W-:Y:S01]  /*a240*/  HMMA.16816.F32 R56, R136.reuse, R146, R56 ;  /* 0x000000928838723c */ /* 0x040fe20000001838 */
[----:B------:R1:W2:Y:S01]  /*a250*/  MUFU.EX2 R168, R134 ;  /* 0x0000008600a87308 */ /* 0x0002a20000000800 */
[----:B------:R-:W4:Y:S06]  /*a260*/  LDSM.16.MT88.4 R144, [R218+0x6100] ;  /* 0x00610000da90783b */ /* 0x000f2c0000004200 */
[C---:B------:R-:W-:Y:S08]  /*a270*/  HMMA.16816.F32 R60, R136.reuse, R148, R60 ;  /* 0x00000094883c723c */ /* 0x040ff0000000183c */
[C---:B------:R-:W-:Y:S01]  /*a280*/  HMMA.16816.F32 R64, R136.reuse, R150, R64 ;  /* 0x000000968840723c */ /* 0x040fe20000001840 */
[----:B------:R-:W2:Y:S07]  /*a290*/  LDSM.16.MT88.4 R148, [R220+0x6100] ;  /* 0x00610000dc94783b */ /* 0x000eae0000004200 */
[C---:B---3--:R-:W-:Y:S04]  /*a2a0*/  HMMA.16816.F32 R68, R136.reuse, R140, R68 ;  /* 0x0000008c8844723c */ /* 0x048fe80000001844 */
[--C-:B-1----:R-:W-:Y:S01]  /*a2b0*/  FFMA.FTZ R134, R196, c[0x0][0x2d0], -R133.reuse ;  /* 0x0000b400c4867a23 */ /* 0x102fe20000010885 */
[----:B------:R-:W-:Y:S02]  /*a2c0*/  MOV R196, R166 ;  /* 0x000000a600c47202 */ /* 0x000fe40000000f00 */
[----:B------:R-:W-:Y:S01]  /*a2d0*/  MOV R166, R155 ;  /* 0x0000009b00a67202 */ /* 0x000fe20000000f00 */
[----:B------:R1:W-:Y:S01]  /*a2e0*/  MUFU.EX2 R212, R134 ;  /* 0x0000008600d47308 */ /* 0x0003e20000000800 */
[C---:B------:R-:W-:Y:S01]  /*a2f0*/  HMMA.16816.F32 R72, R136.reuse, R142, R72 ;  /* 0x0000008e8848723c */ /* 0x040fe20000001848 */
[----:B------:R-:W3:Y:S07]  /*a300*/  LDSM.16.MT88.4 R140, [R219+0x6100] ;  /* 0x00610000db8c783b */ /* 0x000eee0000004200 */
[C---:B----4-:R-:W-:Y:S01]  /*a310*/  HMMA.16816.F32 R76, R136.reuse, R144, R76 ;  /* 0x00000090884c723c */ /* 0x050fe2000000184c */
[----:B------:R-:W-:Y:S07]  /*a320*/  LDSM.16.MT88.4 R152, [R220+0x900] ;  /* 0x00090000dc98783b */ /* 0x000fee0000004200 */
[C---:B------:R-:W-:Y:S01]  /*a330*/  HMMA.16816.F32 R80, R136.reuse, R146, R80 ;  /* 0x000000928850723c */ /* 0x040fe20000001850 */
[----:B------:R-:W4:Y:S03]  /*a340*/  LDSM.16.MT88.4 R144, [R217+0x9100] ;  /* 0x00910000d990783b */ /* 0x000f260000004200 */
[--C-:B-1----:R-:W-:Y:S01]  /*a350*/  FFMA.FTZ R134, R197, c[0x0][0x2d0], -R133.reuse ;  /* 0x0000b400c5867a23 */ /* 0x102fe20000010885 */
[----:B------:R-:W-:Y:S03]  /*a360*/  MOV R197, R209 ;  /* 0x000000d100c57202 */ /* 0x000fe60000000f00 */
[C---:B--2---:R-:W-:Y:S01]  /*a370*/  HMMA.16816.F32 R84, R136.reuse, R148, R84 ;  /* 0x000000948854723c */ /* 0x044fe20000001854 */
[----:B------:R1:W2:Y:S07]  /*a380*/  MUFU.EX2 R211, R134 ;  /* 0x0000008600d37308 */ /* 0x0002ae0000000800 */
[C---:B------:R-:W-:Y:S01]  /*a390*/  HMMA.16816.F32 R88, R136.reuse, R150, R88 ;  /* 0x000000968858723c */ /* 0x040fe20000001858 */
[----:B------:R-:W2:Y:S07]  /*a3a0*/  LDSM.16.MT88.4 R148, [R218+0x9100] ;  /* 0x00910000da94783b */ /* 0x000eae0000004200 */
[C---:B---3--:R-:W-:Y:S08]  /*a3b0*/  HMMA.16816.F32 R92, R136.reuse, R140, R92 ;  /* 0x0000008c885c723c */ /* 0x048ff0000000185c */
[C---:B------:R-:W-:Y:S01]  /*a3c0*/  HMMA.16816.F32 R96, R136.reuse, R142, R96 ;  /* 0x0000008e8860723c */ /* 0x040fe20000001860 */
[----:B------:R-:W3:Y:S03]  /*a3d0*/  LDSM.16.MT88.4 R140, [R220+0x9100] ;  /* 0x00910000dc8c783b */ /* 0x000ee60000004200 */
[--C-:B-1----:R-:W-:Y:S04]  /*a3e0*/  FFMA.FTZ R134, R198, c[0x0][0x2d0], -R186.reuse ;  /* 0x0000b400c6867a23 */ /* 0x102fe800000108ba */
[----:B------:R1:W-:Y:S01]  /*a3f0*/  MUFU.EX2 R169, R134 ;  /* 0x0000008600a97308 */ /* 0x0003e20000000800 */
[C---:B----4-:R-:W-:Y:S08]  /*a400*/  HMMA.16816.F32 R100, R136.reuse, R144, R100 ;  /* 0x000000908864723c */ /* 0x050ff00000001864 */
[C---:B------:R-:W-:Y:S01]  /*a410*/  HMMA.16816.F32 R104, R136.reuse, R146, R104 ;  /* 0x000000928868723c */ /* 0x040fe20000001868 */
[----:B------:R-:W4:Y:S07]  /*a420*/  LDSM.16.MT88.4 R144, [R219+0x9100] ;  /* 0x00910000db90783b */ /* 0x000f2e0000004200 */
[C---:B--2---:R-:W-:Y:S04]  /*a430*/  HMMA.16816.F32 R108, R136.reuse, R148, R108 ;  /* 0x00000094886c723c */ /* 0x044fe8000000186c */
[--C-:B-1----:R-:W-:Y:S04]  /*a440*/  FFMA.FTZ R134, R199, c[0x0][0x2d0], -R186.reuse ;  /* 0x0000b400c7867a23 */ /* 0x102fe800000108ba */
[C---:B------:R-:W-:Y:S01]  /*a450*/  HMMA.16816.F32 R112, R136.reuse, R150, R112 ;  /* 0x000000968870723c */ /* 0x040fe20000001870 */
[----:B------:R-:W1:Y:S01]  /*a460*/  LDSM.16.MT88.4 R148, [R217+0x900] ;  /* 0x00090000d994783b */ /* 0x000e620000004200 */
[----:B------:R2:W1:Y:S06]  /*a470*/  MUFU.EX2 R170, R134 ;  /* 0x0000008600aa7308 */ /* 0x00046c0000000800 */
[C---:B---3--:R-:W-:Y:S08]  /*a480*/  HMMA.16816.F32 R116, R136.reuse, R140, R116 ;  /* 0x0000008c8874723c */ /* 0x048ff00000001874 */
[C---:B------:R-:W-:Y:S01]  /*a490*/  HMMA.16816.F32 R120, R136.reuse, R142, R120 ;  /* 0x0000008e8878723c */ /* 0x040fe20000001878 */
[----:B------:R-:W3:Y:S07]  /*a4a0*/  LDSM.16.MT88.4 R140, [R218+0x900] ;  /* 0x00090000da8c783b */ /* 0x000eee0000004200 */
[C---:B----4-:R-:W-:Y:S04]  /*a4b0*/  HMMA.16816.F32 R124, R136.reuse, R144, R124 ;  /* 0x00000090887c723c */ /* 0x050fe8000000187c */
[--C-:B--2---:R-:W-:Y:S04]  /*a4c0*/  FFMA.FTZ R134, R204, c[0x0][0x2d0], -R133.reuse ;  /* 0x0000b400cc867a23 */ /* 0x104fe80000010885 */
[----:B------:R2:W-:Y:S01]  /*a4d0*/  MUFU.EX2 R210, R134 ;  /* 0x0000008600d27308 */ /* 0x0005e20000000800 */
[----:B------:R-:W-:Y:S01]  /*a4e0*/  HMMA.16816.F32 R128, R136, R146, R128 ;  /* 0x000000928880723c */ /* 0x000fe20000001880 */
[----:B------:R-:W4:Y:S06]  /*a4f0*/  LDSM.16.MT88.4 R144, [R219+0x900] ;  /* 0x00090000db90783b */ /* 0x000f2c0000004200 */
[----:B------:R-:W-:Y:S02]  /*a500*/  F2FP.PACK_AB R136, R168, R178 ;  /* 0x000000b2a888723e */ /* 0x000fe400000000ff */
[----:B------:R-:W-:Y:S03]  /*a510*/  F2FP.PACK_AB R137, R211, R212 ;  /* 0x000000d4d389723e */ /* 0x000fe600000000ff */
[----:B-1----:R-:W-:Y:S01]  /*a520*/  F2FP.PACK_AB R138, R170, R169 ;  /* 0x000000a9aa8a723e */ /* 0x002fe200000000ff */
[--C-:B--2---:R-:W-:Y:S04]  /*a530*/  FFMA.FTZ R134, R205, c[0x0][0x2d0], -R133.reuse ;  /* 0x0000b400cd867a23 */ /* 0x104fe80000010885 */
[----:B------:R-:W1:Y:S02]  /*a540*/  MUFU.EX2 R209, R134 ;  /* 0x0000008600d17308 */ /* 0x000e640000000800 */
[----:B-1----:R-:W-:Y:S01]  /*a550*/  F2FP.PACK_AB R139, R209, R210 ;  /* 0x000000d2d18b723e */ /* 0x002fe200000000ff */
[--C-:B------:R-:W-:Y:S07]  /*a560*/  FFMA.FTZ R134, R206, c[0x0][0x2d0], -R186.reuse ;  /* 0x0000b400ce867a23 */ /* 0x100fee00000108ba */
[----:B------:R1:W-:Y:S01]  /*a570*/  MUFU.EX2 R171, R134 ;  /* 0x0000008600ab7308 */ /* 0x0003e20000000800 */
[C---:B------:R-:W-:Y:S08]  /*a580*/  HMMA.16816.F32 R4, R136.reuse, R148, R4 ;  /* 0x000000948804723c */ /* 0x040ff00000001804 */
[C---:B------:R-:W-:Y:S01]  /*a590*/  HMMA.16816.F32 R8, R136.reuse, R150, R8 ;  /* 0x000000968808723c */ /* 0x040fe20000001808 */
[----:B------:R-:W2:Y:S07]  /*a5a0*/  LDSM.16.MT88.4 R148, [R217+0x3900] ;  /* 0x00390000d994783b */ /* 0x000eae0000004200 */
[C---:B---3--:R-:W-:Y:S04]  /*a5b0*/  HMMA.16816.F32 R12, R136.reuse, R140, R12 ;  /* 0x0000008c880c723c */ /* 0x048fe8000000180c */
[--C-:B-1----:R-:W-:Y:S04]  /*a5c0*/  FFMA.FTZ R134, R207, c[0x0][0x2d0], -R186.reuse ;  /* 0x0000b400cf867a23 */ /* 0x102fe800000108ba */
[C---:B------:R-:W-:Y:S01]  /*a5d0*/  HMMA.16816.F32 R16, R136.reuse, R142, R16 ;  /* 0x0000008e8810723c */ /* 0x040fe20000001810 */
[----:B------:R-:W1:Y:S01]  /*a5e0*/  LDSM.16.MT88.4 R140, [R220+0x3900] ;  /* 0x00390000dc8c783b */ /* 0x000e620000004200 */
[----:B------:R3:W-:Y:S06]  /*a5f0*/  MUFU.EX2 R162, R134 ;  /* 0x0000008600a27308 */ /* 0x0007ec0000000800 */
[C---:B------:R-:W-:Y:S08]  /*a600*/  HMMA.16816.F32 R20, R136.reuse, R152, R20 ;  /* 0x000000988814723c */ /* 0x040ff00000001814 */
[C---:B------:R-:W-:Y:S01]  /*a610*/  HMMA.16816.F32 R24, R136.reuse, R154, R24 ;  /* 0x0000009a8818723c */ /* 0x040fe20000001818 */
[----:B------:R-:W1:Y:S07]  /*a620*/  LDSM.16.MT88.4 R152, [R219+0x3900] ;  /* 0x00390000db98783b */ /* 0x000e6e0000004200 */
[C---:B----4-:R-:W-:Y:S04]  /*a630*/  HMMA.16816.F32 R28, R136.reuse, R144, R28 ;  /* 0x00000090881c723c */ /* 0x050fe8000000181c */
[--C-:B---3--:R-:W-:Y:S04]  /*a640*/  FFMA.FTZ R134, R208, c[0x0][0x2d0], -R133.reuse ;  /* 0x0000b400d0867a23 */ /* 0x108fe80000010885 */
[C---:B------:R-:W-:Y:S01]  /*a650*/  HMMA.16816.F32 R32, R136.reuse, R146, R32 ;  /* 0x000000928820723c */ /* 0x040fe20000001820 */
[----:B------:R-:W3:Y:S01]  /*a660*/  LDSM.16.MT88.4 R144, [R217+0x6900] ;  /* 0x00690000d990783b */ /* 0x000ee20000004200 */
[----:B------:R4:W-:Y:S06]  /*a670*/  MUFU.EX2 R206, R134 ;  /* 0x0000008600ce7308 */ /* 0x0009ec0000000800 */
[C---:B--2---:R-:W-:Y:S08]  /*a680*/  HMMA.16816.F32 R36, R136.reuse, R148, R36 ;  /* 0x000000948824723c */ /* 0x044ff00000001824 */
[C---:B------:R-:W-:Y:S01]  /*a690*/  HMMA.16816.F32 R40, R136.reuse, R150, R40 ;  /* 0x000000968828723c */ /* 0x040fe20000001828 */
[----:B------:R-:W2:Y:S07]  /*a6a0*/  LDSM.16.MT88.4 R148, [R218+0x6900] ;  /* 0x00690000da94783b */ /* 0x000eae0000004200 */
[C---:B------:R-:W-:Y:S04]  /*a6b0*/  HMMA.16816.F32 R44, R136.reuse, R156, R44 ;  /* 0x0000009c882c723c */ /* 0x040fe8000000182c */
[--C-:B----4-:R-:W-:Y:S04]  /*a6c0*/  FFMA.FTZ R134, R213, c[0x0][0x2d0], -R133.reuse ;  /* 0x0000b400d5867a23 */ /* 0x110fe80000010885 */
[C---:B------:R-:W-:Y:S01]  /*a6d0*/  HMMA.16816.F32 R48, R136.reuse, R158, R48 ;  /* 0x0000009e8830723c */ /* 0x040fe20000001830 */
[----:B------:R-:W4:Y:S01]  /*a6e0*/  LDSM.16.MT88.4 R156, [R220+0x6900] ;  /* 0x00690000dc9c783b */ /* 0x000f220000004200 */
[----:B------:R2:W-:Y:S06]  /*a6f0*/  MUFU.EX2 R205, R134 ;  /* 0x0000008600cd7308 */ /* 0x0005ec0000000800 */
[C---:B-1----:R-:W-:Y:S08]  /*a700*/  HMMA.16816.F32 R52, R136.reuse, R140, R52 ;  /* 0x0000008c8834723c */ /* 0x042ff00000001834 */
[C---:B------:R-:W-:Y:S01]  /*a710*/  HMMA.16816.F32 R56, R136.reuse, R142, R56 ;  /* 0x0000008e8838723c */ /* 0x040fe20000001838 */
[----:B------:R-:W1:Y:S07]  /*a720*/  LDSM.16.MT88.4 R140, [R219+0x6900] ;  /* 0x00690000db8c783b */ /* 0x000e6e0000004200 */
[C---:B------:R-:W-:Y:S04]  /*a730*/  HMMA.16816.F32 R60, R136.reuse, R152, R60 ;  /* 0x00000098883c723c */ /* 0x040fe8000000183c */
[--C-:B--2---:R-:W-:Y:S04]  /*a740*/  FFMA.FTZ R134, R214, c[0x0][0x2d0], -R186.reuse ;  /* 0x0000b400d6867a23 */ /* 0x104fe800000108ba */
[C---:B------:R-:W-:Y:S01]  /*a750*/  HMMA.16816.F32 R64, R136.reuse, R154, R64 ;  /* 0x0000009a8840723c */ /* 0x040fe20000001840 */
[----:B------:R-:W-:Y:S01]  /*a760*/  LDSM.16.MT88.4 R152, [R220+0x9900] ;  /* 0x00990000dc98783b */ /* 0x000fe20000004200 */
[----:B------:R2:W-:Y:S06]  /*a770*/  MUFU.EX2 R163, R134 ;  /* 0x0000008600a37308 */ /* 0x0005ec0000000800 */
[C---:B---3--:R-:W-:Y:S08]  /*a780*/  HMMA.16816.F32 R68, R136.reuse, R144, R68 ;  /* 0x000000908844723c */ /* 0x048ff00000001844 */
[C---:B------:R-:W-:Y:S01]  /*a790*/  HMMA.16816.F32 R72, R136.reuse, R146, R72 ;  /* 0x000000928848723c */ /* 0x040fe20000001848 */
[----:B------:R-:W3:Y:S07]  /*a7a0*/  LDSM.16.MT88.4 R144, [R217+0x9900] ;  /* 0x00990000d990783b */ /* 0x000eee0000004200 */
[C---:B------:R-:W-:Y:S04]  /*a7b0*/  HMMA.16816.F32 R76, R136.reuse, R148, R76 ;  /* 0x00000094884c723c */ /* 0x040fe8000000184c */
[--C-:B--2---:R-:W-:Y:S04]  /*a7c0*/  FFMA.FTZ R134, R215, c[0x0][0x2d0], -R186.reuse ;  /* 0x0000b400d7867a23 */ /* 0x104fe800000108ba */
[C---:B------:R-:W-:Y:S01]  /*a7d0*/  HMMA.16816.F32 R80, R136.reuse, R150, R80 ;  /* 0x000000968850723c */ /* 0x040fe20000001850 */
[----:B------:R-:W2:Y:S01]  /*a7e0*/  LDSM.16.MT88.4 R148, [R218+0x9900] ;  /* 0x00990000da94783b */ /* 0x000ea20000004200 */
[----:B------:R3:W2:Y:S06]  /*a7f0*/  MUFU.EX2 R164, R134 ;  /* 0x0000008600a47308 */ /* 0x0006ac0000000800 */
[C---:B----4-:R-:W-:Y:S08]  /*a800*/  HMMA.16816.F32 R84, R136.reuse, R156, R84 ;  /* 0x0000009c8854723c */ /* 0x050ff00000001854 */
[C---:B------:R-:W-:Y:S01]  /*a810*/  HMMA.16816.F32 R88, R136.reuse, R158, R88 ;  /* 0x0000009e8858723c */ /* 0x040fe20000001858 */
[----:B------:R-:W-:Y:S07]  /*a820*/  LDSM.16.MT88.4 R156, [R218+0x1100] ;  /* 0x00110000da9c783b */ /* 0x000fee0000004200 */
[C---:B-1----:R-:W-:Y:S04]  /*a830*/  HMMA.16816.F32 R92, R136.reuse, R140, R92 ;  /* 0x0000008c885c723c */ /* 0x042fe8000000185c */
[--C-:B---3--:R-:W-:Y:S04]  /*a840*/  FFMA.FTZ R134, R202, c[0x0][0x2d0], -R133.reuse ;  /* 0x0000b400ca867a23 */ /* 0x108fe80000010885 */
[C---:B------:R-:W-:Y:S01]  /*a850*/  HMMA.16816.F32 R96, R136.reuse, R142, R96 ;  /* 0x0000008e8860723c */ /* 0x040fe20000001860 */
[----:B------:R-:W1:Y:S01]  /*a860*/  LDSM.16.MT88.4 R140, [R219+0x9900] ;  /* 0x00990000db8c783b */ /* 0x000e620000004200 */
[----:B------:R3:W-:Y:S06]  /*a870*/  MUFU.EX2 R202, R134 ;  /* 0x0000008600ca7308 */ /* 0x0007ec0000000800 */
[C---:B------:R-:W-:Y:S08]  /*a880*/  HMMA.16816.F32 R100, R136.reuse, R144, R100 ;  /* 0x000000908864723c */ /* 0x040ff00000001864 */
[C---:B------:R-:W-:Y:S01]  /*a890*/  HMMA.16816.F32 R104, R136.reuse, R146, R104 ;  /* 0x000000928868723c */ /* 0x040fe20000001868 */
[----:B------:R-:W4:Y:S07]  /*a8a0*/  LDSM.16.MT88.4 R144, [R217+0x1100] ;  /* 0x00110000d990783b */ /* 0x000f2e0000004200 */
[C---:B--2---:R-:W-:Y:S04]  /*a8b0*/  HMMA.16816.F32 R108, R136.reuse, R148, R108 ;  /* 0x00000094886c723c */ /* 0x044fe8000000186c */
[--C-:B---3--:R-:W-:Y:S01]  /*a8c0*/  FFMA.FTZ R134, R197, c[0x0][0x2d0], -R133.reuse ;  /* 0x0000b400c5867a23 */ /* 0x108fe20000010885 */
[----:B------:R-:W-:Y:S02]  /*a8d0*/  MOV R197, R196 ;  /* 0x000000c400c57202 */ /* 0x000fe40000000f00 */
[----:B------:R-:W-:Y:S01]  /*a8e0*/  MOV R196, R201 ;  /* 0x000000c900c47202 */ /* 0x000fe20000000f00 */
[C---:B------:R-:W-:Y:S01]  /*a8f0*/  HMMA.16816.F32 R112, R136.reuse, R150, R112 ;  /* 0x000000968870723c */ /* 0x040fe20000001870 */
[----:B------:R-:W2:Y:S01]  /*a900*/  LDSM.16.MT88.4 R148, [R220+0x1100] ;  /* 0x00110000dc94783b */ /* 0x000ea20000004200 */
[----:B------:R3:W2:Y:S06]  /*a910*/  MUFU.EX2 R201, R134 ;  /* 0x0000008600c97308 */ /* 0x0006ac0000000800 */
[C---:B------:R-:W-:Y:S08]  /*a920*/  HMMA.16816.F32 R116, R136.reuse, R152, R116 ;  /* 0x000000988874723c */ /* 0x040ff00000001874 */
[C---:B------:R-:W-:Y:S01]  /*a930*/  HMMA.16816.F32 R120, R136.reuse, R154, R120 ;  /* 0x0000009a8878723c */ /* 0x040fe20000001878 */
[----:B------:R-:W-:Y:S07]  /*a940*/  LDSM.16.MT88.4 R152, [R218+0x4100] ;  /* 0x00410000da98783b */ /* 0x000fee0000004200 */
[C---:B-1----:R-:W-:Y:S04]  /*a950*/  HMMA.16816.F32 R124, R136.reuse, R140, R124 ;  /* 0x0000008c887c723c */ /* 0x042fe8000000187c */
[--C-:B---3--:R-:W-:Y:S01]  /*a960*/  FFMA.FTZ R134, R196, c[0x0][0x2d0], -R186.reuse ;  /* 0x0000b400c4867a23 */ /* 0x108fe200000108ba */
[----:B------:R-:W-:Y:S03]  /*a970*/  MOV R196, R165 ;  /* 0x000000a500c47202 */ /* 0x000fe60000000f00 */
[----:B------:R-:W-:Y:S01]  /*a980*/  HMMA.16816.F32 R128, R136, R142, R128 ;  /* 0x0000008e8880723c */ /* 0x000fe20000001880 */
[----:B------:R-:W1:Y:S01]  /*a990*/  LDSM.16.MT88.4 R140, [R219+0x1100] ;  /* 0x00110000db8c783b */ /* 0x000e620000004200 */
[----:B------:R3:W-:Y:S05]  /*a9a0*/  MUFU.EX2 R165, R134 ;  /* 0x0000008600a57308 */ /* 0x0007ea0000000800 */
[----:B------:R-:W-:Y:S02]  /*a9b0*/  F2FP.PACK_AB R138, R164, R163 ;  /* 0x000000a3a48a723e */ /* 0x000fe400000000ff */
[----:B------:R-:W-:Y:S03]  /*a9c0*/  F2FP.PACK_AB R136, R162, R171 ;  /* 0x000000aba288723e */ /* 0x000fe600000000ff */
[----:B------:R-:W-:Y:S02]  /*a9d0*/  F2FP.PACK_AB R137, R205, R206 ;  /* 0x000000cecd89723e */ /* 0x000fe400000000ff */
[----:B--2---:R-:W-:Y:S07]  /*a9e0*/  F2FP.PACK_AB R139, R201, R202 ;  /* 0x000000cac98b723e */ /* 0x004fee00000000ff */
[C---:B----4-:R-:W-:Y:S03]  /*a9f0*/  HMMA.16816.F32 R4, R136.reuse, R144, R4 ;  /* 0x000000908804723c */ /* 0x050fe60000001804 */
[--C-:B---3--:R-:W-:Y:S05]  /*aa00*/  FFMA.FTZ R134, R197, c[0x0][0x2d0], -R186.reuse ;  /* 0x0000b400c5867a23 */ /* 0x108fea00000108ba */
[C---:B------:R-:W-:Y:S01]  /*aa10*/  HMMA.16816.F32 R8, R136.reuse, R146, R8 ;  /* 0x000000928808723c */ /* 0x040fe20000001808 */
[----:B------:R-:W2:Y:S01]  /*aa20*/  LDSM.16.MT88.4 R144, [R217+0x4100] ;  /* 0x00410000d990783b */ /* 0x000ea20000004200 */
[----:B------:R3:W4:Y:S06]  /*aa30*/  MUFU.EX2 R215, R134 ;  /* 0x0000008600d77308 */ /* 0x00072c0000000800 */
[C---:B------:R-:W-:Y:S08]  /*aa40*/  HMMA.16816.F32 R12, R136.reuse, R156, R12 ;  /* 0x0000009c880c723c */ /* 0x040ff0000000180c */
[C---:B------:R-:W-:Y:S01]  /*aa50*/  HMMA.16816.F32 R16, R136.reuse, R158, R16 ;  /* 0x0000009e8810723c */ /* 0x040fe20000001810 */
[----:B------:R-:W4:Y:S07]  /*aa60*/  LDSM.16.MT88.4 R156, [R220+0x4100] ;  /* 0x00410000dc9c783b */ /* 0x000f2e0000004200 */
[C---:B------:R-:W-:Y:S04]  /*aa70*/  HMMA.16816.F32 R20, R136.reuse, R148, R20 ;  /* 0x000000948814723c */ /* 0x040fe80000001814 */
[--C-:B---3--:R-:W-:Y:S01]  /*aa80*/  FFMA.FTZ R134, R187, c[0x0][0x2d0], -R133.reuse ;  /* 0x0000b400bb867a23 */ /* 0x108fe20000010885 */
[----:B------:R-:W-:Y:S03]  /*aa90*/  MOV R187, R200 ;  /* 0x000000c800bb7202 */ /* 0x000fe60000000f00 */
[C---:B------:R-:W-:Y:S01]  /*aaa0*/  HMMA.16816.F32 R24, R136.reuse, R150, R24 ;  /* 0x000000968818723c */ /* 0x040fe20000001818 */
[----:B------:R-:W3:Y:S01]  /*aab0*/  LDSM.16.MT88.4 R148, [R219+0x4100] ;  /* 0x00410000db94783b */ /* 0x000ee20000004200 */
[----:B------:R4:W-:Y:S06]  /*aac0*/  MUFU.EX2 R200, R134 ;  /* 0x0000008600c87308 */ /* 0x0009ec0000000800 */
[C---:B-1----:R-:W-:Y:S08]  /*aad0*/  HMMA.16816.F32 R28, R136.reuse, R140, R28 ;  /* 0x0000008c881c723c */ /* 0x042ff0000000181c */
[C---:B------:R-:W-:Y:S01]  /*aae0*/  HMMA.16816.F32 R32, R136.reuse, R142, R32 ;  /* 0x0000008e8820723c */ /* 0x040fe20000001820 */
[----:B------:R-:W1:Y:S07]  /*aaf0*/  LDSM.16.MT88.4 R140, [R217+0x7100] ;  /* 0x00710000d98c783b */ /* 0x000e6e0000004200 */
[C---:B--2---:R-:W-:Y:S04]  /*ab00*/  HMMA.16816.F32 R36, R136.reuse, R144, R36 ;  /* 0x000000908824723c */ /* 0x044fe80000001824 */
[--C-:B----4-:R-:W-:Y:S04]  /*ab10*/  FFMA.FTZ R134, R196, c[0x0][0x2d0], -R133.reuse ;  /* 0x0000b400c4867a23 */ /* 0x110fe80000010885 */
[C---:B------:R-:W-:Y:S01]  /*ab20*/  HMMA.16816.F32 R40, R136.reuse, R146, R40 ;  /* 0x000000928828723c */ /* 0x040fe20000001828 */
[----:B------:R-:W2:Y:S01]  /*ab30*/  LDSM.16.MT88.4 R144, [R218+0x7100] ;  /* 0x00710000da90783b */ /* 0x000ea20000004200 */
[----:B------:R4:W1:Y:S06]  /*ab40*/  MUFU.EX2 R199, R134 ;  /* 0x0000008600c77308 */ /* 0x00086c0000000800 */
[C---:B------:R-:W-:Y:S08]  /*ab50*/  HMMA.16816.F32 R44, R136.reuse, R152, R44 ;  /* 0x00000098882c723c */ /* 0x040ff0000000182c */
[C---:B------:R-:W-:Y:S01]  /*ab60*/  HMMA.16816.F32 R48, R136.reuse, R154, R48 ;  /* 0x0000009a8830723c */ /* 0x040fe20000001830 */
[----:B------:R-:W2:Y:S07]  /*ab70*/  LDSM.16.MT88.4 R152, [R220+0x7100] ;  /* 0x00710000dc98783b */ /* 0x000eae0000004200 */
[C---:B------:R-:W-:Y:S04]  /*ab80*/  HMMA.16816.F32 R52, R136.reuse, R156, R52 ;  /* 0x0000009c8834723c */ /* 0x040fe80000001834 */
[--C-:B----4-:R-:W-:Y:S04]  /*ab90*/  FFMA.FTZ R134, R195, c[0x0][0x2d0], -R186.reuse ;  /* 0x0000b400c3867a23 */ /* 0x110fe800000108ba */
[C---:B------:R-:W-:Y:S01]  /*aba0*/  HMMA.16816.F32 R56, R136.reuse, R158, R56 ;  /* 0x0000009e8838723c */ /* 0x040fe20000001838 */
[----:B------:R-:W4:Y:S01]  /*abb0*/  LDSM.16.MT88.4 R156, [R219+0x7100] ;  /* 0x00710000db9c783b */ /* 0x000f220000004200 */
[----:B------:R2:W-:Y:S06]  /*abc0*/  MUFU.EX2 R214, R134 ;  /* 0x0000008600d67308 */ /* 0x0005ec0000000800 */
[C---:B---3--:R-:W-:Y:S08]  /*abd0*/  HMMA.16816.F32 R60, R136.reuse, R148, R60 ;  /* 0x00000094883c723c */ /* 0x048ff0000000183c */
[C---:B------:R-:W-:Y:S01]  /*abe0*/  HMMA.16816.F32 R64, R136.reuse, R150, R64 ;  /* 0x000000968840723c */ /* 0x040fe20000001840 */
[----:B------:R-:W-:Y:S07]  /*abf0*/  LDSM.16.MT88.4 R148, [R220+0xa100] ;  /* 0x00a10000dc94783b */ /* 0x000fee0000004200 */
[C---:B-1----:R-:W-:Y:S04]  /*ac00*/  HMMA.16816.F32 R68, R136.reuse, R140, R68 ;  /* 0x0000008c8844723c */ /* 0x042fe80000001844 */
[--C-:B--2---:R-:W-:Y:S04]  /*ac10*/  FFMA.FTZ R134, R187, c[0x0][0x2d0], -R186.reuse ;  /* 0x0000b400bb867a23 */ /* 0x104fe800000108ba */
[C---:B------:R-:W-:Y:S01]  /*ac20*/  HMMA.16816.F32 R72, R136.reuse, R142, R72 ;  /* 0x0000008e8848723c */ /* 0x040fe20000001848 */
[----:B------:R-:W1:Y:S01]  /*ac30*/  LDSM.16.MT88.4 R140, [R217+0xa100] ;  /* 0x00a10000d98c783b */ /* 0x000e620000004200 */
[----:B------:R2:W3:Y:S06]  /*ac40*/  MUFU.EX2 R213, R134 ;  /* 0x0000008600d57308 */ /* 0x0004ec0000000800 */
[C---:B------:R-:W-:Y:S08]  /*ac50*/  HMMA.16816.F32 R76, R136.reuse, R144, R76 ;  /* 0x00000090884c723c */ /* 0x040ff0000000184c */
[C---:B------:R-:W-:Y:S01]  /*ac60*/  HMMA.16816.F32 R80, R136.reuse, R146, R80 ;  /* 0x000000928850723c */ /* 0x040fe20000001850 */
[----:B------:R-:W3:Y:S07]  /*ac70*/  LDSM.16.MT88.4 R144, [R218+0xa100] ;  /* 0x00a10000da90783b */ /* 0x000eee0000004200 */
[C---:B------:R-:W-:Y:S04]  /*ac80*/  HMMA.16816.F32 R84, R136.reuse, R152, R84 ;  /* 0x000000988854723c */ /* 0x040fe80000001854 */
[--C-:B--2---:R-:W-:Y:S04]  /*ac90*/  FFMA.FTZ R134, R183, c[0x0][0x2d0], -R133.reuse ;  /* 0x0000b400b7867a23 */ /* 0x104fe80000010885 */
[C---:B------:R-:W-:Y:S01]  /*aca0*/  HMMA.16816.F32 R88, R136.reuse, R154, R88 ;  /* 0x0000009a8858723c */ /* 0x040fe20000001858 */
[----:B------:R-:W2:Y:S01]  /*acb0*/  LDSM.16.MT88.4 R152, [R219+0xa100] ;  /* 0x00a10000db98783b */ /* 0x000ea20000004200 */
[----:B------:R3:W-:Y:S06]  /*acc0*/  MUFU.EX2 R198, R134 ;  /* 0x0000008600c67308 */ /* 0x0007ec0000000800 */
[C---:B----4-:R-:W-:Y:S08]  /*acd0*/  HMMA.16816.F32 R92, R136.reuse, R156, R92 ;  /* 0x0000009c885c723c */ /* 0x050ff0000000185c */
[C---:B------:R-:W-:Y:S01]  /*ace0*/  HMMA.16816.F32 R96, R136.reuse, R158, R96 ;  /* 0x0000009e8860723c */ /* 0x040fe20000001860 */
[----:B------:R-:W-:Y:S07]  /*acf0*/  LDSM.16.MT88.4 R156, [R218+0x1900] ;  /* 0x00190000da9c783b */ /* 0x000fee0000004200 */
[C---:B-1----:R-:W-:Y:S04]  /*ad00*/  HMMA.16816.F32 R100, R136.reuse, R140, R100 ;  /* 0x0000008c8864723c */ /* 0x042fe80000001864 */
[--C-:B---3--:R-:W-:Y:S04]  /*ad10*/  FFMA.FTZ R134, R182, c[0x0][0x2d0], -R133.reuse ;  /* 0x0000b400b6867a23 */ /* 0x108fe80000010885 */
[C---:B------:R-:W-:Y:S01]  /*ad20*/  HMMA.16816.F32 R104, R136.reuse, R142, R104 ;  /* 0x0000008e8868723c */ /* 0x040fe20000001868 */
[----:B------:R-:W1:Y:S01]  /*ad30*/  LDSM.16.MT88.4 R140, [R217+0x1900] ;  /* 0x00190000d98c783b */ /* 0x000e620000004200 */
[----:B------:R3:W4:Y:S06]  /*ad40*/  MUFU.EX2 R197, R134 ;  /* 0x0000008600c57308 */ /* 0x00072c0000000800 */
[C---:B------:R-:W-:Y:S08]  /*ad50*/  HMMA.16816.F32 R108, R136.reuse, R144, R108 ;  /* 0x00000090886c723c */ /* 0x040ff0000000186c */
[C---:B------:R-:W-:Y:S01]  /*ad60*/  HMMA.16816.F32 R112, R136.reuse, R146, R112 ;  /* 0x000000928870723c */ /* 0x040fe20000001870 */
[----:B------:R-:W1:Y:S07]  /*ad70*/  LDSM.16.MT88.4 R144, [R220+0x1900] ;  /* 0x00190000dc90783b */ /* 0x000e6e0000004200 */
[C---:B------:R-:W-:Y:S04]  /*ad80*/  HMMA.16816.F32 R116, R136.reuse, R148, R116 ;  /* 0x000000948874723c */ /* 0x040fe80000001874 */
[--C-:B---3--:R-:W-:Y:S04]  /*ad90*/  FFMA.FTZ R134, R181, c[0x0][0x2d0], -R186.reuse ;  /* 0x0000b400b5867a23 */ /* 0x108fe800000108ba */
[C---:B------:R-:W-:Y:S01]  /*ada0*/  HMMA.16816.F32 R120, R136.reuse, R150, R120 ;  /* 0x000000968878723c */ /* 0x040fe20000001878 */
[----:B------:R-:W3:Y:S01]  /*adb0*/  LDSM.16.MT88.4 R148, [R219+0x1900] ;  /* 0x00190000db94783b */ /* 0x000ee20000004200 */
[----:B------:R1:W-:Y:S06]  /*adc0*/  MUFU.EX2 R208, R134 ;  /* 0x0000008600d07308 */ /* 0x0003ec0000000800 */
[C---:B--2---:R-:W-:Y:S08]  /*add0*/  HMMA.16816.F32 R124, R136.reuse, R152, R124 ;  /* 0x00000098887c723c */ /* 0x044ff0000000187c */
[----:B------:R-:W-:Y:S01]  /*ade0*/  HMMA.16816.F32 R128, R136, R154, R128 ;  /* 0x0000009a8880723c */ /* 0x000fe20000001880 */
[----:B------:R-:W2:Y:S06]  /*adf0*/  LDSM.16.MT88.4 R152, [R217+0x4900] ;  /* 0x00490000d998783b */ /* 0x000eac0000004200 */
[----:B------:R-:W-:Y:S02]  /*ae00*/  F2FP.PACK_AB R136, R215, R165 ;  /* 0x000000a5d788723e */ /* 0x000fe400000000ff */
[----:B------:R-:W-:Y:S03]  /*ae10*/  F2FP.PACK_AB R137, R199, R200 ;  /* 0x000000c8c789723e */ /* 0x000fe600000000ff */
[----:B------:R-:W-:Y:S01]  /*ae20*/  F2FP.PACK_AB R138, R213, R214 ;  /* 0x000000d6d58a723e */ /* 0x000fe200000000ff */
[--C-:B-1----:R-:W-:Y:S01]  /*ae30*/  FFMA.FTZ R134, R180, c[0x0][0x2d0], -R186.reuse ;  /* 0x0000b400b4867a23 */ /* 0x102fe200000108ba */
[----:B----4-:R-:W-:Y:S02]  /*ae40*/  F2FP.PACK_AB R139, R197, R198 ;  /* 0x000000c6c58b723e */ /* 0x010fe400000000ff */
[----:B------:R-:W-:Y:S01]  /*ae50*/  MOV R180, R172 ;  /* 0x000000ac00b47202 */ /* 0x000fe20000000f00 */
[----:B------:R1:W4:Y:S01]  /*ae60*/  MUFU.EX2 R207, R134 ;  /* 0x0000008600cf7308 */ /* 0x0003220000000800 */
[----:B------:R-:W4:Y:S03]  /*ae70*/  LDL.LU R172, [R1+0x4] ;  /* 0x0000040001ac7983 */ /* 0x000f260000300800 */
[C---:B------:R-:W-:Y:S01]  /*ae80*/  HMMA.16816.F32 R4, R136.reuse, R140, R4 ;  /* 0x0000008c8804723c */ /* 0x040fe20000001804 */
[----:B------:R-:W4:Y:S07]  /*ae90*/  LDL.LU R181, [R1+0x8] ;  /* 0x0000080001b57983 */ /* 0x000f2e0000300800 */
[C---:B------:R-:W-:Y:S01]  /*aea0*/  HMMA.16816.F32 R8, R136.reuse, R142, R8 ;  /* 0x0000008e8808723c */ /* 0x040fe20000001808 */
[----:B------:R-:W2:Y:S07]  /*aeb0*/  LDSM.16.MT88.4 R140, [R218+0x4900] ;  /* 0x00490000da8c783b */ /* 0x000eae0000004200 */
[C---:B------:R-:W-:Y:S04]  /*aec0*/  HMMA.16816.F32 R12, R136.reuse, R156, R12 ;  /* 0x0000009c880c723c */ /* 0x040fe8000000180c */
[--C-:B-1----:R-:W-:Y:S01]  /*aed0*/  FFMA.FTZ R134, R177, c[0x0][0x2d0], -R133.reuse ;  /* 0x0000b400b1867a23 */ /* 0x102fe20000010885 */
[----:B------:R-:W-:Y:S02]  /*aee0*/  MOV R177, R176 ;  /* 0x000000b000b17202 */ /* 0x000fe40000000f00 */
[----:B------:R-:W-:Y:S01]  /*aef0*/  MOV R176, R193 ;  /* 0x000000c100b07202 */ /* 0x000fe20000000f00 */
[C---:B------:R-:W-:Y:S01]  /*af00*/  HMMA.16816.F32 R16, R136.reuse, R158, R16 ;  /* 0x0000009e8810723c */ /* 0x040fe20000001810 */
[----:B------:R-:W1:Y:S01]  /*af10*/  LDSM.16.MT88.4 R156, [R220+0x4900] ;  /* 0x00490000dc9c783b */ /* 0x000e620000004200 */
[----:B------:R2:W-:Y:S06]  /*af20*/  MUFU.EX2 R193, R134 ;  /* 0x0000008600c17308 */ /* 0x0005ec0000000800 */
[C---:B------:R-:W-:Y:S08]  /*af30*/  HMMA.16816.F32 R20, R136.reuse, R144, R20 ;  /* 0x000000908814723c */ /* 0x040ff00000001814 */
[C---:B------:R-:W-:Y:S01]  /*af40*/  HMMA.16816.F32 R24, R136.reuse, R146, R24 ;  /* 0x000000928818723c */ /* 0x040fe20000001818 */
[----:B------:R-:W1:Y:S07]  /*af50*/  LDSM.16.MT88.4 R144, [R219+0x4900] ;  /* 0x00490000db90783b */ /* 0x000e6e0000004200 */
[C---:B---3--:R-:W-:Y:S04]  /*af60*/  HMMA.16816.F32 R28, R136.reuse, R148, R28 ;  /* 0x00000094881c723c */ /* 0x048fe8000000181c */
[--C-:B--2---:R-:W-:Y:S04]  /*af70*/  FFMA.FTZ R134, R192, c[0x0][0x2d0], -R133.reuse ;  /* 0x0000b400c0867a23 */ /* 0x104fe80000010885 */
[C---:B------:R-:W-:Y:S01]  /*af80*/  HMMA.16816.F32 R32, R136.reuse, R150, R32 ;  /* 0x000000968820723c */ /* 0x040fe20000001820 */
[----:B------:R-:W2:Y:S01]  /*af90*/  LDSM.16.MT88.4 R148, [R217+0x7900] ;  /* 0x00790000d994783b */ /* 0x000ea20000004200 */
[----:B------:R3:W1:Y:S06]  /*afa0*/  MUFU.EX2 R192, R134 ;  /* 0x0000008600c07308 */ /* 0x00066c0000000800 */
[C---:B------:R-:W-:Y:S08]  /*afb0*/  HMMA.16816.F32 R36, R136.reuse, R152, R36 ;  /* 0x000000988824723c */ /* 0x040ff00000001824 */
[C---:B------:R-:W-:Y:S01]  /*afc0*/  HMMA.16816.F32 R40, R136.reuse, R154, R40 ;  /* 0x0000009a8828723c */ /* 0x040fe20000001828 */
[----:B------:R-:W2:Y:S07]  /*afd0*/  LDSM.16.MT88.4 R152, [R218+0x7900] ;  /* 0x00790000da98783b */ /* 0x000eae0000004200 */
        /* <DEDUP_REMOVED lines=8> */
[----:B------:R-:W-:Y:S07]  /*b060*/  LDSM.16.MT88.4 R156, [R220+0x2100] ;  /* 0x00210000dc9c783b */ /* 0x000fee0000004200 */
[C---:B------:R-:W-:Y:S04]  /*b070*/  HMMA.16816.F32 R60, R136.reuse, R144, R60 ;  /* 0x00000090883c723c */ /* 0x040fe8000000183c */
[--C-:B--2---:R-:W-:Y:S04]  /*b080*/  FFMA.FTZ R134, R203, c[0x0][0x2d0], -R186.reuse ;  /* 0x0000b400cb867a23 */ /* 0x104fe800000108ba */
[C---:B------:R-:W-:Y:S01]  /*b090*/  HMMA.16816.F32 R64, R136.reuse, R146, R64 ;  /* 0x000000928840723c */ /* 0x040fe20000001840 */
[----:B------:R-:W1:Y:S01]  /*b0a0*/  LDSM.16.MT88.4 R144, [R219+0x7900] ;  /* 0x00790000db90783b */ /* 0x000e620000004200 */
[----:B------:R2:W1:Y:S06]  /*b0b0*/  MUFU.EX2 R203, R134 ;  /* 0x0000008600cb7308 */ /* 0x00046c0000000800 */
[C---:B------:R-:W-:Y:S08]  /*b0c0*/  HMMA.16816.F32 R68, R136.reuse, R148, R68 ;  /* 0x000000948844723c */ /* 0x040ff00000001844 */
[C---:B------:R-:W-:Y:S01]  /*b0d0*/  HMMA.16816.F32 R72, R136.reuse, R150, R72 ;  /* 0x000000968848723c */ /* 0x040fe20000001848 */
[----:B------:R-:W1:Y:S07]  /*b0e0*/  LDSM.16.MT88.4 R148, [R217+0xa900] ;  /* 0x00a90000d994783b */ /* 0x000e6e0000004200 */
[C---:B------:R-:W-:Y:S04]  /*b0f0*/  HMMA.16816.F32 R76, R136.reuse, R152, R76 ;  /* 0x00000098884c723c */ /* 0x040fe8000000184c */
[--C-:B--2---:R-:W-:Y:S04]  /*b100*/  FFMA.FTZ R134, R191, c[0x0][0x2d0], -R133.reuse ;  /* 0x0000b400bf867a23 */ /* 0x104fe80000010885 */
[C---:B------:R-:W-:Y:S01]  /*b110*/  HMMA.16816.F32 R80, R136.reuse, R154, R80 ;  /* 0x0000009a8850723c */ /* 0x040fe20000001850 */
[----:B------:R-:W2:Y:S01]  /*b120*/  LDSM.16.MT88.4 R152, [R218+0xa900] ;  /* 0x00a90000da98783b */ /* 0x000ea20000004200 */
[----:B------:R1:W-:Y:S06]  /*b130*/  MUFU.EX2 R191, R134 ;  /* 0x0000008600bf7308 */ /* 0x0003ec0000000800 */
[C---:B---3--:R-:W-:Y:S08]  /*b140*/  HMMA.16816.F32 R84, R136.reuse, R140, R84 ;  /* 0x0000008c8854723c */ /* 0x048ff00000001854 */
[C---:B------:R-:W-:Y:S01]  /*b150*/  HMMA.16816.F32 R88, R136.reuse, R142, R88 ;  /* 0x0000008e8858723c */ /* 0x040fe20000001858 */
[----:B------:R-:W3:Y:S07]  /*b160*/  LDSM.16.MT88.4 R140, [R220+0xa900] ;  /* 0x00a90000dc8c783b */ /* 0x000eee0000004200 */
[C---:B-1----:R-:W-:Y:S04]  /*b170*/  HMMA.16816.F32 R92, R136.reuse, R144, R92 ;  /* 0x00000090885c723c */ /* 0x042fe8000000185c */
[--C-:B------:R-:W-:Y:S01]  /*b180*/  FFMA.FTZ R134, R177, c[0x0][0x2d0], -R133.reuse ;  /* 0x0000b400b1867a23 */ /* 0x100fe20000010885 */
[----:B------:R-:W-:Y:S03]  /*b190*/  MOV R177, R190 ;  /* 0x000000be00b17202 */ /* 0x000fe60000000f00 */
[C---:B------:R-:W-:Y:S01]  /*b1a0*/  HMMA.16816.F32 R96, R136.reuse, R146, R96 ;  /* 0x000000928860723c */ /* 0x040fe20000001860 */
[----:B------:R-:W1:Y:S01]  /*b1b0*/  LDSM.16.MT88.4 R144, [R219+0xa900] ;  /* 0x00a90000db90783b */ /* 0x000e620000004200 */
[----:B------:R3:W1:Y:S06]  /*b1c0*/  MUFU.EX2 R190, R134 ;  /* 0x0000008600be7308 */ /* 0x00066c0000000800 */
[C---:B------:R-:W-:Y:S08]  /*b1d0*/  HMMA.16816.F32 R100, R136.reuse, R148, R100 ;  /* 0x000000948864723c */ /* 0x040ff00000001864 */
[C---:B------:R-:W-:Y:S01]  /*b1e0*/  HMMA.16816.F32 R104, R136.reuse, R150, R104 ;  /* 0x000000968868723c */ /* 0x040fe20000001868 */
[----:B------:R-:W4:Y:S07]  /*b1f0*/  LDSM.16.MT88.4 R148, [R217+0x2100] ;  /* 0x00210000d994783b */ /* 0x000f2e0000004200 */
[C---:B--2---:R-:W-:Y:S04]  /*b200*/  HMMA.16816.F32 R108, R136.reuse, R152, R108 ;  /* 0x00000098886c723c */ /* 0x044fe8000000186c */
[--C-:B---3--:R-:W-:Y:S01]  /*b210*/  FFMA.FTZ R134, R177, c[0x0][0x2d0], -R186.reuse ;  /* 0x0000b400b1867a23 */ /* 0x108fe200000108ba */
[----:B------:R-:W-:Y:S03]  /*b220*/  MOV R177, R174 ;  /* 0x000000ae00b17202 */ /* 0x000fe60000000f00 */
[C---:B------:R-:W-:Y:S01]  /*b230*/  HMMA.16816.F32 R112, R136.reuse, R154, R112 ;  /* 0x0000009a8870723c */ /* 0x040fe20000001870 */
[----:B------:R-:W2:Y:S01]  /*b240*/  LDSM.16.MT88.4 R152, [R218+0x2100] ;  /* 0x00210000da98783b */ /* 0x000ea20000004200 */
[----:B------:R3:W-:Y:S06]  /*b250*/  MUFU.EX2 R196, R134 ;  /* 0x0000008600c47308 */ /* 0x0007ec0000000800 */
[C---:B------:R-:W-:Y:S08]  /*b260*/  HMMA.16816.F32 R116, R136.reuse, R140, R116 ;  /* 0x0000008c8874723c */ /* 0x040ff00000001874 */
[C---:B------:R-:W-:Y:S01]  /*b270*/  HMMA.16816.F32 R120, R136.reuse, R142, R120 ;  /* 0x0000008e8878723c */ /* 0x040fe20000001878 */
[----:B------:R-:W2:Y:S07]  /*b280*/  LDSM.16.MT88.4 R140, [R219+0x2100] ;  /* 0x00210000db8c783b */ /* 0x000eae0000004200 */
[C---:B-1----:R-:W-:Y:S04]  /*b290*/  HMMA.16816.F32 R124, R136.reuse, R144, R124 ;  /* 0x00000090887c723c */ /* 0x042fe8000000187c */
[----:B---3--:R-:W-:Y:S01]  /*b2a0*/  FFMA.FTZ R134, R176, c[0x0][0x2d0], -R186 ;  /* 0x0000b400b0867a23 */ /* 0x008fe200000108ba */
[----:B------:R-:W-:Y:S03]  /*b2b0*/  MOV R176, R167 ;  /* 0x000000a700b07202 */ /* 0x000fe60000000f00 */
[----:B------:R-:W-:Y:S01]  /*b2c0*/  HMMA.16816.F32 R128, R136, R146, R128 ;  /* 0x000000928880723c */ /* 0x000fe20000001880 */
[----:B------:R-:W1:Y:S01]  /*b2d0*/  LDSM.16.MT88.4 R144, [R217+0x5100] ;  /* 0x00510000d990783b */ /* 0x000e620000004200 */
[----:B------:R3:W1:Y:S05]  /*b2e0*/  MUFU.EX2 R195, R134 ;  /* 0x0000008600c37308 */ /* 0x00066a0000000800 */
[----:B----4-:R-:W-:Y:S02]  /*b2f0*/  F2FP.PACK_AB R136, R207, R208 ;  /* 0x000000d0cf88723e */ /* 0x010fe400000000ff */
[----:B------:R-:W-:Y:S03]  /*b300*/  F2FP.PACK_AB R137, R192, R193 ;  /* 0x000000c1c089723e */ /* 0x000fe600000000ff */
[----:B------:R-:W-:Y:S02]  /*b310*/  F2FP.PACK_AB R138, R203, R204 ;  /* 0x000000cccb8a723e */ /* 0x000fe400000000ff */
[----:B------:R-:W-:Y:S07]  /*b320*/  F2FP.PACK_AB R139, R190, R191 ;  /* 0x000000bfbe8b723e */ /* 0x000fee00000000ff */
[C---:B------:R-:W-:Y:S03]  /*b330*/  HMMA.16816.F32 R4, R136.reuse, R148, R4 ;  /* 0x000000948804723c */ /* 0x040fe60000001804 */
[----:B---3--:R-:W-:Y:S05]  /*b340*/  FFMA.FTZ R134, R189, c[0x0][0x2d0], -R133 ;  /* 0x0000b400bd867a23 */ /* 0x008fea0000010885 */
[C---:B------:R-:W-:Y:S01]  /*b350*/  HMMA.16816.F32 R8, R136.reuse, R150, R8 ;  /* 0x000000968808723c */ /* 0x040fe20000001808 */
[----:B------:R-:W3:Y:S01]  /*b360*/  LDSM.16.MT88.4 R148, [R218+0x5100] ;  /* 0x00510000da94783b */ /* 0x000ee20000004200 */
[----:B------:R4:W-:Y:S06]  /*b370*/  MUFU.EX2 R189, R134 ;  /* 0x0000008600bd7308 */ /* 0x0009ec0000000800 */
[C---:B--2---:R-:W-:Y:S08]  /*b380*/  HMMA.16816.F32 R12, R136.reuse, R152, R12 ;  /* 0x00000098880c723c */ /* 0x044ff0000000180c */
[C---:B------:R-:W-:Y:S01]  /*b390*/  HMMA.16816.F32 R16, R136.reuse, R154, R16 ;  /* 0x0000009a8810723c */ /* 0x040fe20000001810 */
[----:B------:R-:W2:Y:S03]  /*b3a0*/  LDSM.16.MT88.4 R152, [R220+0x5100] ;  /* 0x00510000dc98783b */ /* 0x000ea60000004200 */
[----:B------:R-:W-:Y:S04]  /*b3b0*/  FFMA.FTZ R2, R2, R172, R173 ;  /* 0x000000ac02027223 */ /* 0x000fe800000100ad */
[C---:B------:R-:W-:Y:S04]  /*b3c0*/  HMMA.16816.F32 R20, R136.reuse, R156, R20 ;  /* 0x0000009c8814723c */ /* 0x040fe80000001814 */
[----:B----4-:R-:W-:Y:S02]  /*b3d0*/  FFMA.FTZ R134, R175, c[0x0][0x2d0], -R133 ;  /* 0x0000b400af867a23 */ /* 0x010fe40000010885 */
[----:B------:R-:W-:Y:S01]  /*b3e0*/  LDSM.16.MT88.4 R172, [R217+0x5900] ;  /* 0x00590000d9ac783b */ /* 0x000fe20000004200 */
[----:B------:R-:W-:Y:S01]  /*b3f0*/  FFMA.FTZ R0, R0, R181, R185 ;  /* 0x000000b500007223 */ /* 0x000fe200000100b9 */
[C---:B------:R-:W-:Y:S01]  /*b400*/  HMMA.16816.F32 R24, R136.reuse, R158, R24 ;  /* 0x0000009e8818723c */ /* 0x040fe20000001818 */
[----:B------:R4:W2:Y:S03]  /*b410*/  MUFU.EX2 R188, R134 ;  /* 0x0000008600bc7308 */ /* 0x0008a60000000800 */
[----:B------:R-:W-:Y:S02]  /*b420*/  FADD.FTZ R2, R180, R2 ;  /* 0x00000002b4027221 */ /* 0x000fe40000010000 */
[----:B------:R-:W3:Y:S01]  /*b430*/  LDSM.16.MT88.4 R156, [R219+0x5100] ;  /* 0x00510000db9c783b */ /* 0x000ee20000004200 */
[----:B------:R-:W-:Y:S01]  /*b440*/  FFMA.FTZ R133, R184, c[0x0][0x2d0], -R133 ;  /* 0x0000b400b8857a23 */ /* 0x000fe20000010885 */
[C---:B------:R-:W-:Y:S04]  /*b450*/  HMMA.16816.F32 R28, R136.reuse, R140, R28 ;  /* 0x0000008c881c723c */ /* 0x040fe8000000181c */
[----:B-1----:R-:W-:Y:S01]  /*b460*/  F2FP.PACK_AB R184, R195, R196 ;  /* 0x000000c4c3b8723e */ /* 0x002fe200000000ff */
[----:B------:R-:W1:Y:S01]  /*b470*/  MUFU.EX2 R133, R133 ;  /* 0x0000008500857308 */ /* 0x000e620000000800 */
[----:B------:R-:W-:Y:S02]  /*b480*/  LDSM.16.MT88.4 R180, [R218+0x5900] ;  /* 0x00590000dab4783b */ /* 0x000fe40000004200 */
[C---:B------:R-:W-:Y:S06]  /*b490*/  HMMA.16816.F32 R32, R136.reuse, R142, R32 ;  /* 0x0000008e8820723c */ /* 0x040fec0000001820 */
[----:B------:R-:W3:Y:S02]  /*b4a0*/  LDSM.16.MT88.4 R140, [R217+0x8100] ;  /* 0x00810000d98c783b */ /* 0x000ee40000004200 */
[C---:B------:R-:W-:Y:S04]  /*b4b0*/  HMMA.16816.F32 R36, R136.reuse, R144, R36 ;  /* 0x000000908824723c */ /* 0x040fe80000001824 */
[--C-:B----4-:R-:W-:Y:S01]  /*b4c0*/  FFMA.FTZ R134, R194, c[0x0][0x2d0], -R186.reuse ;  /* 0x0000b400c2867a23 */ /* 0x110fe200000108ba */
[----:B--2---:R-:W-:Y:S03]  /*b4d0*/  F2FP.PACK_AB R185, R188, R189 ;  /* 0x000000bdbcb9723e */ /* 0x004fe600000000ff */
[C---:B------:R-:W-:Y:S01]  /*b4e0*/  HMMA.16816.F32 R40, R136.reuse, R146, R40 ;  /* 0x000000928828723c */ /* 0x040fe20000001828 */
[----:B------:R-:W2:Y:S01]  /*b4f0*/  LDSM.16.MT88.4 R144, [R218+0x8100] ;  /* 0x00810000da90783b */ /* 0x000ea20000004200 */
[----:B------:R4:W-:Y:S02]  /*b500*/  MUFU.EX2 R194, R134 ;  /* 0x0000008600c27308 */ /* 0x0009e40000000800 */
[----:B-1----:R-:W-:Y:S04]  /*b510*/  F2FP.PACK_AB R187, R133, R135 ;  /* 0x0000008785bb723e */ /* 0x002fe800000000ff */
[C---:B---3--:R-:W-:Y:S08]  /*b520*/  HMMA.16816.F32 R44, R136.reuse, R148, R44 ;  /* 0x00000094882c723c */ /* 0x048ff0000000182c */
[C---:B------:R-:W-:Y:S01]  /*b530*/  HMMA.16816.F32 R48, R136.reuse, R150, R48 ;  /* 0x000000968830723c */ /* 0x040fe20000001830 */
[----:B------:R-:W1:Y:S07]  /*b540*/  LDSM.16.MT88.4 R148, [R220+0x8100] ;  /* 0x00810000dc94783b */ /* 0x000e6e0000004200 */
[C---:B------:R-:W-:Y:S04]  /*b550*/  HMMA.16816.F32 R52, R136.reuse, R152, R52 ;  /* 0x000000988834723c */ /* 0x040fe80000001834 */
[----:B----4-:R-:W-:Y:S04]  /*b560*/  FFMA.FTZ R134, R166, c[0x0][0x2d0], -R186 ;  /* 0x0000b400a6867a23 */ /* 0x010fe800000108ba */
[C---:B------:R-:W-:Y:S01]  /*b570*/  HMMA.16816.F32 R56, R136.reuse, R154, R56 ;  /* 0x0000009a8838723c */ /* 0x040fe20000001838 */
[----:B------:R-:W3:Y:S01]  /*b580*/  LDSM.16.MT88.4 R152, [R219+0x8100] ;  /* 0x00810000db98783b */ /* 0x000ee20000004200 */
[----:B------:R-:W4:Y:S06]  /*b590*/  MUFU.EX2 R134, R134 ;  /* 0x0000008600867308 */ /* 0x000f2c0000000800 */
[C---:B------:R-:W-:Y:S08]  /*b5a0*/  HMMA.16816.F32 R60, R136.reuse, R156, R60 ;  /* 0x0000009c883c723c */ /* 0x040ff0000000183c */
[C---:B------:R-:W-:Y:S01]  /*b5b0*/  HMMA.16816.F32 R64, R136.reuse, R158, R64 ;  /* 0x0000009e8840723c */ /* 0x040fe20000001840 */
[----:B------:R-:W3:Y:S07]  /*b5c0*/  LDSM.16.MT88.4 R156, [R217+0xb100] ;  /* 0x00b10000d99c783b */ /* 0x000eee0000004200 */
[C---:B------:R-:W-:Y:S04]  /*b5d0*/  HMMA.16816.F32 R68, R136.reuse, R140, R68 ;  /* 0x0000008c8844723c */ /* 0x040fe80000001844 */
[----:B----4-:R-:W-:Y:S04]  /*b5e0*/  F2FP.PACK_AB R186, R134, R194 ;  /* 0x000000c286ba723e */ /* 0x010fe800000000ff */
[C---:B------:R-:W-:Y:S01]  /*b5f0*/  HMMA.16816.F32 R72, R136.reuse, R142, R72 ;  /* 0x0000008e8848723c */ /* 0x040fe20000001848 */
[----:B------:R-:W4:Y:S07]  /*b600*/  LDSM.16.MT88.4 R140, [R218+0xb100] ;  /* 0x00b10000da8c783b */ /* 0x000f2e0000004200 */
[C---:B--2---:R-:W-:Y:S08]  /*b610*/  HMMA.16816.F32 R76, R136.reuse, R144, R76 ;  /* 0x00000090884c723c */ /* 0x044ff0000000184c */
[C---:B------:R-:W-:Y:S01]  /*b620*/  HMMA.16816.F32 R80, R136.reuse, R146, R80 ;  /* 0x000000928850723c */ /* 0x040fe20000001850 */
[----:B------:R-:W2:Y:S07]  /*b630*/  LDSM.16.MT88.4 R144, [R220+0xb100] ;  /* 0x00b10000dc90783b */ /* 0x000eae0000004200 */
[C---:B-1----:R-:W-:Y:S08]  /*b640*/  HMMA.16816.F32 R84, R136.reuse, R148, R84 ;  /* 0x000000948854723c */ /* 0x042ff00000001854 */
[C---:B------:R-:W-:Y:S01]  /*b650*/  HMMA.16816.F32 R88, R136.reuse, R150, R88 ;  /* 0x000000968858723c */ /* 0x040fe20000001858 */
[----:B------:R-:W1:Y:S07]  /*b660*/  LDSM.16.MT88.4 R148, [R219+0xb100] ;  /* 0x00b10000db94783b */ /* 0x000e6e0000004200 */
[C---:B---3--:R-:W-:Y:S08]  /*b670*/  HMMA.16816.F32 R92, R136.reuse, R152, R92 ;  /* 0x00000098885c723c */ /* 0x048ff0000000185c */
[C---:B------:R-:W-:Y:S01]  /*b680*/  HMMA.16816.F32 R96, R136.reuse, R154, R96 ;  /* 0x0000009a8860723c */ /* 0x040fe20000001860 */
[----:B------:R-:W-:Y:S07]  /*b690*/  LDSM.16.MT88.4 R152, [R218+0x2900] ;  /* 0x00290000da98783b */ /* 0x000fee0000004200 */
[C---:B------:R-:W-:Y:S08]  /*b6a0*/  HMMA.16816.F32 R100, R136.reuse, R156, R100 ;  /* 0x0000009c8864723c */ /* 0x040ff00000001864 */
[C---:B------:R-:W-:Y:S01]  /*b6b0*/  HMMA.16816.F32 R104, R136.reuse, R158, R104 ;  /* 0x0000009e8868723c */ /* 0x040fe20000001868 */
[----:B------:R-:W-:Y:S07]  /*b6c0*/  LDSM.16.MT88.4 R156, [R220+0x2900] ;  /* 0x00290000dc9c783b */ /* 0x000fee0000004200 */
[C---:B----4-:R-:W-:Y:S08]  /*b6d0*/  HMMA.16816.F32 R108, R136.reuse, R140, R108 ;  /* 0x0000008c886c723c */ /* 0x050ff0000000186c */
[C---:B------:R-:W-:Y:S01]  /*b6e0*/  HMMA.16816.F32 R112, R136.reuse, R142, R112 ;  /* 0x0000008e8870723c */ /* 0x040fe20000001870 */
[----:B------:R-:W3:Y:S07]  /*b6f0*/  LDSM.16.MT88.4 R140, [R217+0x2900] ;  /* 0x00290000d98c783b */ /* 0x000eee0000004200 */
[C---:B--2---:R-:W-:Y:S07]  /*b700*/  HMMA.16816.F32 R116, R136.reuse, R144, R116 ;  /* 0x000000908874723c */ /* 0x044fee0000001874 */
[----:B------:R-:W-:Y:S01]  /*b710*/  MOV R144, R165 ;  /* 0x000000a500907202 */ /* 0x000fe20000000f00 */
[C---:B------:R-:W-:Y:S04]  /*b720*/  HMMA.16816.F32 R120, R136.reuse, R146, R120 ;  /* 0x000000928878723c */ /* 0x040fe80000001878 */
[----:B------:R-:W-:Y:S02]  /*b730*/  MOV R145, R164 ;  /* 0x000000a400917202 */ /* 0x000fe40000000f00 */
[----:B------:R-:W2:Y:S02]  /*b740*/  LDSM.16.MT88.4 R164, [R219+0x2900] ;  /* 0x00290000dba4783b */ /* 0x000ea40000004200 */
[C---:B-1----:R-:W-:Y:S08]  /*b750*/  HMMA.16816.F32 R124, R136.reuse, R148, R124 ;  /* 0x00000094887c723c */ /* 0x042ff0000000187c */
[----:B------:R-:W-:Y:S08]  /*b760*/  HMMA.16816.F32 R128, R136, R150, R128 ;  /* 0x000000968880723c */ /* 0x000ff00000001880 */
[C---:B---3--:R-:W-:Y:S01]  /*b770*/  HMMA.16816.F32 R136, R184.reuse, R140, R4 ;  /* 0x0000008cb888723c */ /* 0x048fe20000001804 */
[----:B------:R-:W1:Y:S07]  /*b780*/  LDSM.16.MT88.4 R4, [R220+0x5900] ;  /* 0x00590000dc04783b */ /* 0x000e6e0000004200 */
[C---:B------:R-:W-:Y:S07]  /*b790*/  HMMA.16816.F32 R140, R184.reuse, R142, R8 ;  /* 0x0000008eb88c723c */ /* 0x040fee0000001808 */
[----:B------:R-:W-:Y:S02]  /*b7a0*/  MOV R8, R144 ;  /* 0x0000009000087202 */ /* 0x000fe40000000f00 */
[----:B------:R-:W-:Y:S02]  /*b7b0*/  MOV R9, R145 ;  /* 0x0000009100097202 */ /* 0x000fe40000000f00 */
[C---:B------:R-:W-:Y:S01]  /*b7c0*/  HMMA.16816.F32 R144, R184.reuse, R152, R12 ;  /* 0x00000098b890723c */ /* 0x040fe2000000180c */
[----:B------:R-:W-:Y:S02]  /*b7d0*/  LDSM.16.MT88.4 R12, [R217+0x8900] ;  /* 0x00890000d90c783b */ /* 0x000fe40000004200 */
[----:B------:R-:W-:Y:S02]  /*b7e0*/  MOV R10, R163 ;  /* 0x000000a3000a7202 */ /* 0x000fe40000000f00 */
[----:B------:R-:W-:Y:S03]  /*b7f0*/  MOV R11, R162 ;  /* 0x000000a2000b7202 */ /* 0x000fe60000000f00 */
[C---:B------:R-:W-:Y:S01]  /*b800*/  HMMA.16816.F32 R148, R184.reuse, R154, R16 ;  /* 0x0000009ab894723c */ /* 0x040fe20000001810 */
[----:B------:R-:W-:Y:S07]  /*b810*/  LDSM.16.MT88.4 R16, [R218+0x8900] ;  /* 0x00890000da10783b */ /* 0x000fee0000004200 */
[C---:B------:R-:W-:Y:S07]  /*b820*/  HMMA.16816.F32 R152, R184.reuse, R156, R20 ;  /* 0x0000009cb898723c */ /* 0x040fee0000001814 */
[----:B------:R-:W-:Y:S01]  /*b830*/  MOV R22, R161 ;  /* 0x000000a100167202 */ /* 0x000fe20000000f00 */
[C---:B------:R-:W-:Y:S01]  /*b840*/  HMMA.16816.F32 R156, R184.reuse, R158, R24 ;  /* 0x0000009eb89c723c */ /* 0x040fe20000001818 */
[----:B------:R-:W-:Y:S03]  /*b850*/  LDSM.16.MT88.4 R24, [R219+0x8900] ;  /* 0x00890000db18783b */ /* 0x000fe60000004200 */
[----:B------:R-:W-:Y:S04]  /*b860*/  MOV R23, R160 ;  /* 0x000000a000177202 */ /* 0x000fe80000000f00 */
[C---:B--2---:R-:W-:Y:S07]  /*b870*/  HMMA.16816.F32 R160, R184.reuse, R164, R28 ;  /* 0x000000a4b8a0723c */ /* 0x044fee000000181c */
        /* <DEDUP_REMOVED lines=9> */
[----:B------:R-:W-:Y:S02]  /*b910*/  MOV R28, R11 ;  /* 0x0000000b001c7202 */ /* 0x000fe40000000f00 */
[----:B------:R-:W2:Y:S02]  /*b920*/  LDSM.16.MT88.4 R8, [R219+0x5900] ;  /* 0x00590000db08783b */ /* 0x000ea40000004200 */
[----:B------:R-:W-:Y:S01]  /*b930*/  MOV R36, R22 ;  /* 0x0000001600247202 */ /* 0x000fe20000000f00 */
[C---:B------:R-:W-:Y:S04]  /*b940*/  HMMA.16816.F32 R172, R184.reuse, R174, R40 ;  /* 0x000000aeb8ac723c */ /* 0x040fe80000001828 */
[----:B------:R-:W-:Y:S02]  /*b950*/  MOV R38, R179 ;  /* 0x000000b300267202 */ /* 0x000fe40000000f00 */
[----:B------:R-:W-:Y:S02]  /*b960*/  MOV R39, R178 ;  /* 0x000000b200277202 */ /* 0x000fe40000000f00 */
[----:B------:R-:W-:Y:S04]  /*b970*/  MOV R42, R177 ;  /* 0x000000b1002a7202 */ /* 0x000fe80000000f00 */
[----:B------:R-:W-:Y:S01]  /*b980*/  MOV R43, R176 ;  /* 0x000000b0002b7202 */ /* 0x000fe20000000f00 */
[----:B------:R-:W-:Y:S01]  /*b990*/  FADD.FTZ R0, R42, R0 ;  /* 0x000000002a007221 */ /* 0x000fe20000010000 */
[C---:B------:R-:W-:Y:S03]  /*b9a0*/  HMMA.16816.F32 R176, R184.reuse, R180, R44 ;  /* 0x000000b4b8b0723c */ /* 0x040fe6000000182c */
[----:B------:R-:W-:Y:S01]  /*b9b0*/  MOV R37, R23 ;  /* 0x0000001700257202 */ /* 0x000fe20000000f00 */
[----:B------:R-:W-:Y:S01]  /*b9c0*/  FADD.FTZ R2, R43, R2 ;  /* 0x000000022b027221 */ /* 0x000fe20000010000 */
[----:B------:R-:W3:Y:S01]  /*b9d0*/  LDSM.16.MT88.4 R20, [R220+0x8900] ;  /* 0x00890000dc14783b */ /* 0x000ee20000004200 */
[----:B------:R-:W-:Y:S02]  /*b9e0*/  FADD.FTZ R0, R36, R0 ;  /* 0x0000000024007221 */ /* 0x000fe40000010000 */
[C---:B------:R-:W-:Y:S04]  /*b9f0*/  HMMA.16816.F32 R180, R184.reuse, R182, R48 ;  /* 0x000000b6b8b4723c */ /* 0x040fe80000001830 */
        /* <DEDUP_REMOVED lines=51> */
[C---:B------:R-:W-:Y:S04]  /*bd30*/  HMMA.16816.F32 R112, R184.reuse, R10, R112 ;  /* 0x0000000ab870723c */ /* 0x040fe80000001870 */
[----:B------:R-:W-:Y:S04]  /*bd40*/  FADD.FTZ R2, R203, R2 ;  /* 0x00000002cb027221 */ /* 0x000fe80000010000 */
[C---:B----4-:R-:W-:Y:S08]  /*bd50*/  HMMA.16816.F32 R116, R184.reuse, R12, R116 ;  /* 0x0000000cb874723c */ /* 0x050ff00000001874 */
[C---:B------:R-:W-:Y:S08]  /*bd60*/  HMMA.16816.F32 R120, R184.reuse, R14, R120 ;  /* 0x0000000eb878723c */ /* 0x040ff00000001878 */
[C---:B-1----:R-:W-:Y:S07]  /*bd70*/  HMMA.16816.F32 R124, R184.reuse, R4, R124 ;  /* 0x00000004b87c723c */ /* 0x042fee000000187c */
[----:B------:R-:W-:Y:S01]  /*bd80*/  FADD.FTZ R4, R190, R0 ;  /* 0x00000000be047221 */ /* 0x000fe20000010000 */
[----:B------:R-:W-:Y:S04]  /*bd90*/  HMMA.16816.F32 R128, R184, R6, R128 ;  /* 0x00000006b880723c */ /* 0x000fe80000001880 */
[----:B------:R-:W-:Y:S02]  /*bda0*/  FADD.FTZ R0, R196, R2 ;  /* 0x00000002c4007221 */ /* 0x000fe40000010000 */
[----:B------:R-:W-:Y:S02]  /*bdb0*/  FADD.FTZ R4, R189, R4 ;  /* 0x00000004bd047221 */ /* 0x000fe40000010000 */
[----:B------:R-:W-:Y:S04]  /*bdc0*/  FADD.FTZ R0, R195, R0 ;  /* 0x00000000c3007221 */ /* 0x000fe80000010000 */
[----:B------:R-:W-:Y:S02]  /*bdd0*/  FADD.FTZ R4, R188, R4 ;  /* 0x00000004bc047221 */ /* 0x000fe40000010000 */
[----:B------:R-:W-:Y:S02]  /*bde0*/  FADD.FTZ R2, R194, R0 ;  /* 0x00000000c2027221 */ /* 0x000fe40000010000 */
[----:B------:R-:W-:Y:S02]  /*bdf0*/  FADD.FTZ R0, R135, R4 ;  /* 0x0000000487007221 */ /* 0x000fe40000010000 */
[----:B------:R-:W-:Y:S01]  /*be00*/  FADD.FTZ R2, R134, R2 ;  /* 0x0000000286027221 */ /* 0x000fe20000010000 */
[----:B------:R-:W-:Y:S01]  /*be10*/  MOV R134, R3 ;  /* 0x0000000300867202 */ /* 0x000fe20000000f00 */
[----:B------:R-:W-:Y:S01]  /*be20*/  FADD.FTZ R0, R133, R0 ;  /* 0x0000000085007221 */ /* 0x000fe20000010000 */
[----:B------:R-:W-:Y:S02]  /*be30*/  MOV R133, R132 ;  /* 0x0000008400857202 */ /* 0x000fe40000000f00 */
[----:B------:R1:W-:Y:S04]  /*be40*/  STL [R1+0x4], R2 ;  /* 0x0000040201007387 */ /* 0x0003e80000100800 */
[----:B------:R1:W-:Y:S01]  /*be50*/  STL [R1+0x8], R0 ;  /* 0x0000080001007387 */ /* 0x0003e20000100800 */
[----:B------:R-:W-:-:S05]  /*be60*/  @P0 BRA `(.L_x_685) ;  /* 0xffffb27000000947 */ /* 0x000fca000383ffff */
.L_x_684:
[----:B-1-3--:R-:W2:Y:S04]  /*be70*/  LDL.LU R0, [R1+0x4] ;  /* 0x0000040001007983 */ /* 0x00aea80000300800 */
        /* <DEDUP_REMOVED lines=134> */
[C---:B------:R-:W-:Y:S01]  /*c6e0*/  FMUL.FTZ R16, R4.reuse, R75 ;  /* 0x0000004b04107220 */ /* 0x040fe20000410000 */
[----:B------:R-:W-:Y:S01]  /*c6f0*/  UIMAD UR5, UR7, UR5, UR6 ;  /* 0x00000005070572a4 */ /* 0x000fe2000f8e0206 */
        /* <DEDUP_REMOVED lines=116> */
[----:B------:R-:W-:Y:S01]  /*ce40*/  STS [R0+0x80], R13 ;  /* 0x0000800d00007388 */ /* 0x000fe20000000800 */
[----:B------:R-:W-:-:S03]  /*ce50*/  IADD3 R9, R0, 0x80, RZ ;  /* 0x0000008000097810 */ /* 0x000fc60007ffe0ff */
[----:B------:R1:W-:Y:S01]  /*ce60*/  STS [R0+0x480], R12 ;  /* 0x0004800c00007388 */ /* 0x0003e20000000800 */
[----:B------:R-:W-:Y:S01]  /*ce70*/  IMAD R6, R7, c[0x0][0x3d8], RZ ;  /* 0x0000f60007067a24 */ /* 0x000fe200078e02ff */
[----:B------:R-:W-:Y:S02]  /*ce80*/  IADD3 R2, R0, 0x70, RZ ;  /* 0x0000007000027810 */ /* 0x000fe40007ffe0ff */
[----:B------:R-:W-:Y:S01]  /*ce90*/  @P0 IADD3 R2, R9, 0x10, RZ ;  /* 0x0000001009020810 */ /* 0x000fe20007ffe0ff */
[----:B------:R-:W-:Y:S01]  /*cea0*/  IMAD R16, R134, c[0x0][0x3dc], R6 ;  /* 0x0000f70086107a24 */ /* 0x000fe200078e0206 */
[----:B------:R-:W-:Y:S02]  /*ceb0*/  MOV R7, 0x20 ;  /* 0x0000002000077802 */ /* 0x000fe40000000f00 */
[----:B------:R-:W-:Y:S02]  /*cec0*/  SHF.R.S32.HI R6, RZ, 0x1f, R3 ;  /* 0x0000001fff067819 */ /* 0x000fe40000011403 */
[----:B------:R-:W-:-:S04]  /*ced0*/  IADD3 R8, P0, R3, R14, RZ ;  /* 0x0000000e03087210 */ /* 0x000fc80007f1e0ff */
[----:B------:R-:W-:Y:S01]  /*cee0*/  IADD3.X R9, R6, R15, R78, P0, !PT ;  /* 0x0000000f06097210 */ /* 0x000fe200007fe44e */
[----:B-1----:R-:W-:Y:S01]  /*cef0*/  IMAD.WIDE.U32 R12, R134, c[0x0][0x3d8], R4 ;  /* 0x0000f600860c7a25 */ /* 0x002fe200078e0004 */
[----:B------:R-:W-:Y:S01]  /*cf00*/  IADD3 R4, -R3, RZ, RZ ;  /* 0x000000ff03047210 */ /* 0x000fe20007ffe1ff */
[----:B------:R1:W5:Y:S04]  /*cf10*/  LDL R78, [R1+0xc] ;  /* 0x00000c00014e7983 */ /* 0x0003680000100800 */
[----:B------:R-:W-:Y:S01]  /*cf20*/  IMAD R4, R4, c[0x0][0x4e8], R10 ;  /* 0x00013a0004047a24 */ /* 0x000fe200078e020a */
[----:B------:R-:W-:Y:S02]  /*cf30*/  SEL R5, R7, 0xffffffe0, !P1 ;  /* 0xffffffe007057807 */ /* 0x000fe40004800000 */
[----:B------:R-:W-:-:S02]  /*cf40*/  MOV R6, 0x40 ;  /* 0x0000004000067802 */ /* 0x000fc40000000f00 */
[----:B------:R-:W-:Y:S02]  /*cf50*/  SHF.R.S32.HI R7, RZ, 0x1f, R4 ;  /* 0x0000001fff077819 */ /* 0x000fe40000011404 */
[----:B------:R-:W-:Y:S02]  /*cf60*/  SEL R6, R6, 0xffffffc0, !P2 ;  /* 0xffffffc006067807 */ /* 0x000fe40005000000 */
[----:B------:R-:W-:Y:S01]  /*cf70*/  F2FP.PACK_AB R17, R185, R17 ;  /* 0x00000011b911723e */ /* 0x000fe200000000ff */
[----:B------:R-:W-:Y:S01]  /*cf80*/  IMAD R7, R7, c[0x0][0x488], RZ ;  /* 0x0001220007077a24 */ /* 0x000fe200078e02ff */
[----:B------:R-:W-:Y:S02]  /*cf90*/  F2FP.PACK_AB R18, R143, R18 ;  /* 0x000000128f12723e */ /* 0x000fe400000000ff */
[----:B------:R-:W-:Y:S02]  /*cfa0*/  F2FP.PACK_AB R19, R184, R19 ;  /* 0x00000013b813723e */ /* 0x000fe400000000ff */
[----:B------:R-:W-:-:S02]  /*cfb0*/  F2FP.PACK_AB R22, R147, R22 ;  /* 0x000000169316723e */ /* 0x000fc400000000ff */
[----:B------:R-:W-:Y:S01]  /*cfc0*/  IADD3 R3, R0, R5, RZ ;  /* 0x0000000500037210 */ /* 0x000fe20007ffe0ff */
[C---:B------:R-:W-:Y:S01]  /*cfd0*/  IMAD R10, R4.reuse, c[0x0][0x48c], R7 ;  /* 0x00012300040a7a24 */ /* 0x040fe200078e0207 */
[----:B------:R-:W-:Y:S02]  /*cfe0*/  F2FP.PACK_AB R21, R149, R21 ;  /* 0x000000159515723e */ /* 0x000fe400000000ff */
[----:B------:R-:W-:Y:S02]  /*cff0*/  F2FP.PACK_AB R20, R151, R20 ;  /* 0x000000149714723e */ /* 0x000fe400000000ff */
[----:B------:R-:W-:Y:S01]  /*d000*/  IADD3 R14, R5, R2, RZ ;  /* 0x00000002050e7210 */ /* 0x000fe20007ffe0ff */
[----:B------:R-:W-:Y:S01]  /*d010*/  IMAD.WIDE.U32 R8, R4, c[0x0][0x488], R8 ;  /* 0x0001220004087a25 */ /* 0x000fe200078e0008 */
[----:B------:R-:W-:Y:S02]  /*d020*/  F2FP.PACK_AB R23, R153, R23 ;  /* 0x000000179917723e */ /* 0x000fe400000000ff */
[----:B------:R-:W-:-:S02]  /*d030*/  F2FP.PACK_AB R24, R155, R24 ;  /* 0x000000189b18723e */ /* 0x000fc400000000ff */
        /* <DEDUP_REMOVED lines=175> */
.L_x_687:
[----:B-1----:R-:W-:Y:S05]  /*db30*/  BSYNC B0 ;  /* 0x0000000000007941 */ /* 0x002fea0003800000 */
.L_x_686:
        /* <DEDUP_REMOVED lines=27> */
.L_x_689:
[----:B------:R-:W-:Y:S05]  /*dcf0*/  BSYNC B0 ;  /* 0x0000000000007941 */ /* 0x000fea0003800000 */
.L_x_688:
        /* <DEDUP_REMOVED lines=27> */
.L_x_691:
[----:B------:R-:W-:Y:S05]  /*deb0*/  BSYNC B0 ;  /* 0x0000000000007941 */ /* 0x000fea0003800000 */
.L_x_690:
        /* <DEDUP_REMOVED lines=28> */
.L_x_692:
        /* <DEDUP_REMOVED lines=16> */
.L_x_1539:


//--------------------- .text._ZN7cutlass13device_kernelIN5flash19enable_sm80_to_sm89INS1_16FlashAttnFwdSm80INS1_25CollectiveMainloopFwdSm80ILi8ELi1ELb0EN4cute5tupleIJNS5_1CILi128EEENS7_ILi96EEENS7_ILi256EEEEEELi256ENS_6half_tEfNS_4arch4Sm80ELb0ELb0ELb1ELb1ELb0ELb0ELb1ELb0EEENS1_21CollectiveEpilogueFwdINS6_IJS8_SA_S9_EEENS6_IJNS7_ILi1EEESI_SI_EEESC_SE_Li256ELb1ELb1ELb0ELb0EEENS1_19SingleTileSchedulerILb1ELb0ELb1ELi128EEEEEEEEEvNT_6ParamsE --------------------------
	.section	.text._ZN7cutlass13device_kernelIN5flash19enable_sm80_to_sm89INS1_16FlashAttnFwdSm80INS1_25CollectiveMainloopFwdSm80ILi8ELi1ELb0EN4cute5tupleIJNS5_1CILi128EEENS7_ILi96EEENS7_ILi256EEEEEELi256ENS_6half_tEfNS_4arch4Sm80ELb0ELb0ELb1ELb1ELb0ELb0ELb1ELb0EEENS1_21CollectiveEpilogueFwdINS6_IJS8_SA_S9_EEENS6_IJNS7_ILi1EEESI_SI_EEESC_SE_Li256ELb1ELb1ELb0ELb0EEENS1_19SingleTileSchedulerILb1ELb0ELb1ELi128EEEEEEEEEvNT_6ParamsE,"ax",@progbits
	.sectioninfo	@"SHI_REGISTERS=255"
	.align	128
.text._ZN7cutlass13device_kernelIN5flash19enable_sm80_to_sm89INS1_16FlashAttnFwdSm80INS1_25CollectiveMainloopFwdSm80ILi8ELi1ELb0EN4cute5tupleIJNS5_1CILi128EEENS7_ILi96EEENS7_ILi256EEEEEELi256ENS_6half_tEfNS_4arch4Sm80ELb0ELb0ELb1ELb1ELb0ELb0ELb1ELb0EEENS1_21CollectiveEpilogueFwdINS6_IJS8_SA_S9_EEENS6_IJNS7_ILi1EEESI_SI_EEESC_SE_Li256ELb1ELb1ELb0ELb0EEENS1_19SingleTileSchedulerILb1ELb0ELb1ELi128EEEEEEEEEvNT_6ParamsE:
        .type           _ZN7cutlass13device_kernelIN5flash19enable_sm80_to_sm89INS1_16FlashAttnFwdSm80INS1_25CollectiveMainloopFwdSm80ILi8ELi1ELb0EN4cute5tupleIJNS5_1CILi128EEENS7_ILi96EEENS7_ILi256EEEEEELi256ENS_6half_tEfNS_4arch4Sm80ELb0ELb0ELb1ELb1ELb0ELb0ELb1ELb0EEENS1_21CollectiveEpilogueFwdINS6_IJS8_SA_S9_EEENS6_IJNS7_ILi1EEESI_SI_EEESC_SE_Li256ELb1ELb1ELb0ELb0EEENS1_19SingleTileSchedulerILb1ELb0ELb1ELi128EEEEEEEEEvNT_6ParamsE,@function
        .size           _ZN7cutlass13device_kernelIN5flash19enable_sm80_to_sm89INS1_16FlashAttnFwdSm80INS1_25CollectiveMainloopFwdSm80ILi8ELi1ELb0EN4cute5tupleIJNS5_1CILi128EEENS7_ILi96EEENS7_ILi256EEEEEELi256ENS_6half_tEfNS_4arch4Sm80ELb0ELb0ELb1ELb1ELb0ELb0ELb1ELb0EEENS1_21CollectiveEpilogueFwdINS6_IJS8_SA_S9_EEENS6_IJNS7_ILi1EEESI_SI_EEESC_SE_Li256ELb1ELb1ELb0ELb0EEENS1_19SingleTileSchedulerILb1ELb0ELb1ELi128EEEEEEEEEvNT_6ParamsE,(.L_x_1540 - _ZN7cutlass13device_kernelIN5flash19enable_sm80_to_sm89INS1_16FlashAttnFwdSm80INS1_25CollectiveMainloopFwdSm80ILi8ELi1ELb0EN4cute5tupleIJNS5_1CILi128EEENS7_ILi96EEENS7_ILi256EEEEEELi256ENS_6half_tEfNS_4arch4Sm80ELb0ELb0ELb1ELb1ELb0ELb0ELb1ELb0EEENS1_21CollectiveEpilogueFwdINS6_IJS8_SA_S9_EEENS6_IJNS7_ILi1EEESI_SI_EEESC_SE_Li256ELb1ELb1ELb0ELb0EEENS1_19SingleTileSchedulerILb1ELb0ELb1ELi128EEEEEEEEEvNT_6ParamsE)
        .other          _ZN7cutlass13device_kernelIN5flash19enable_sm80_to_sm89INS1_16FlashAttnFwdSm80INS1_25CollectiveMainloopFwdSm80ILi8ELi1ELb0EN4cute5tupleIJNS5_1CILi128EEENS7_ILi96EEENS7_ILi256EEEEEELi256ENS_6half_tEfNS_4arch4Sm80ELb0ELb0ELb1ELb1ELb0ELb0ELb1ELb0EEENS1_21CollectiveEpilogueFwdINS6_IJS8_SA_S9_EEENS6_IJNS7_ILi1EEESI_SI_EEESC_SE_Li256ELb1ELb1ELb0ELb0EEENS1_19SingleTileSchedulerILb1ELb0ELb1ELi128EEEEEEEEEvNT_6ParamsE,@"STO_CUDA_ENTRY STV_DEFAULT"
_ZN7cutlass13device_kernelIN5flash19enable_sm80_to_sm89INS1_16FlashAttnFwdSm80INS1_25CollectiveMainloopFwdSm80ILi8ELi1ELb0EN4cute5tupleIJNS5_1CILi128EEENS7_ILi96EEENS7_ILi256EEEEEELi256ENS_6half_tEfNS_4arch4Sm80ELb0ELb0ELb1ELb1ELb0ELb0ELb1ELb0EEENS1_21CollectiveEpilogueFwdINS6_IJS8_SA_S9_EEENS6_IJNS7_ILi1EEESI_SI_EEESC_SE_Li256ELb1ELb1ELb0ELb0EEENS1_19SingleTileSchedulerILb1ELb0ELb1ELi128EEEEEEEEEvNT_6ParamsE:
        /* <DEDUP_REMOVED lines=17> */
.L_x_694:
        /* <DEDUP_REMOVED lines=8> */
.L_x_696:
[----:B------:R-:W-:-:S05]  /*0190*/  MOV R0, c[0x0][0x54c] ;  /* 0x0001530000007a02 */ /* 0x000fca0000000f00 */
.L_x_695:
[----:B-----5:R-:W-:Y:S01]  /*01a0*/  IMAD R0, R0, c[0x0][0x548], RZ ;  /* 0x0001520000007a24 */ /* 0x020fe200078e02ff */
[----:B-1----:R-:W-:-:S04]  /*01b0*/  SHF.L.U32 R2, R48, 0x7, RZ ;  /* 0x0000000730027819 */ /* 0x002fc800000006ff */
[----:B------:R-:W-:-:S04]  /*01c0*/  ISETP.GE.AND P0, PT, R2, R0, PT ;  /* 0x000000000200720c */ /* 0x000fc80003f06270 */
[----:B------:R-:W-:-:S05]  /*01d0*/  SEL R0, R5, 0xffffffff, !P0 ;  /* 0xffffffff05007807 */ /* 0x000fca0004000000 */
[----:B------:R1:W-:Y:S01]  /*01e0*/  STL [R1+0x8], R0 ;  /* 0x0000080001007387 */ /* 0x0003e20000100800 */
[----:B------:R-:W-:Y:S05]  /*01f0*/  BRA `(.L_x_697) ;  /* 0x0000013000007947 */ /* 0x000fea0003800000 */
.L_x_693:
[----:B---3--:R-:W-:-:S04]  /*0200*/  ISETP.NE.U32.AND P0, PT, RZ, c[0x0][0x568], PT ;  /* 0x00015a00ff007a0c */ /* 0x008fc80003f05070 */
[----:B------:R-:W-:-:S13]  /*0210*/  ISETP.NE.AND.EX P0, PT, RZ, c[0x0][0x56c], PT, P0 ;  /* 0x00015b00ff007a0c */ /* 0x000fda0003f05300 */
[----:B------:R-:W-:Y:S05]  /*0220*/  @!P0 BRA `(.L_x_698) ;  /* 0x0000002000008947 */ /* 0x000fea0003800000 */
[----:B------:R1:W5:Y:S01]  /*0230*/  LDG.E R0, [R2.64] ;  /* 0x0000000402007981 */ /* 0x000362000c1e1900 */
[----:B------:R-:W-:Y:S05]  /*0240*/  BRA `(.L_x_699) ;  /* 0x0000009000007947 */ /* 0x000fea0003800000 */
.L_x_698:
        /* <DEDUP_REMOVED lines=8> */
.L_x_700:
[----:B------:R-:W-:-:S05]  /*02d0*/  MOV R0, c[0x0][0x54c] ;  /* 0x0001530000007a02 */ /* 0x000fca0000000f00 */
.L_x_699:
[----:B-----5:R-:W-:Y:S01]  /*02e0*/  IMAD R0, R0, c[0x0][0x548], RZ ;  /* 0x0001520000007a24 */ /* 0x020fe200078e02ff */
[----:B-1----:R-:W-:-:S04]  /*02f0*/  SHF.L.U32 R2, R48, 0x7, RZ ;  /* 0x0000000730027819 */ /* 0x002fc800000006ff */
[----:B------:R-:W-:-:S04]  /*0300*/  ISETP.GE.AND P0, PT, R2, R0, PT ;  /* 0x000000000200720c */ /* 0x000fc80003f06270 */
[----:B------:R-:W-:-:S05]  /*0310*/  SEL R0, R5, 0xffffffff, !P0 ;  /* 0xffffffff05007807 */ /* 0x000fca0004000000 */
[----:B------:R1:W-:Y:S04]  /*0320*/  STL [R1+0x8], R0 ;  /* 0x0000080001007387 */ /* 0x0003e80000100800 */
.L_x_697:
        /* <DEDUP_REMOVED lines=28> */
.L_x_701:
[----:B------:R-:W-:-:S04]  /*04f0*/  ISETP.NE.U32.AND P0, PT, RZ, c[0x0][0x368], PT ;  /* 0x0000da00ff007a0c */ /* 0x000fc80003f05070 */
[----:B------:R-:W-:-:S13]  /*0500*/  ISETP.NE.AND.EX P0, PT, RZ, c[0x0][0x36c], PT, P0 ;  /* 0x0000db00ff007a0c */ /* 0x000fda0003f05300 */
[----:B------:R-:W-:Y:S05]  /*0510*/  @!P0 BRA `(.L_x_702) ;  /* 0x0000003000008947 */ /* 0x000fea0003800000 */
[----:B--2---:R-:W-:-:S05]  /*0520*/  IMAD.WIDE R2, R49, R27, c[0x0][0x368] ;  /* 0x0000da0031027625 */ /* 0x004fca00078e021b */
[----:B------:R1:W5:Y:S01]  /*0530*/  LDG.E R0, [R2.64] ;  /* 0x0000000402007981 */ /* 0x000362000c1e1900 */
[----:B------:R-:W-:Y:S05]  /*0540*/  BRA `(.L_x_703) ;  /* 0x0000004000007947 */ /* 0x000fea0003800000 */
.L_x_702:
[----:B------:R-:W-:Y:S05]  /*0550*/  @!P4 BRA `(.L_x_703) ;  /* 0x000000300000c947 */ /* 0x000fea0003800000 */
[----:B------:R1:W3:Y:S04]  /*0560*/  LDG.E R0, [R2.64] ;  /* 0x0000000402007981 */ /* 0x0002e8000c1e1900 */
[----:B-12---:R-:W3:Y:S02]  /*0570*/  LDG.E R2, [R2.64+0x4] ;  /* 0x0000040402027981 */ /* 0x006ee4000c1e1900 */
[----:B---3--:R-:W-:-:S05]  /*0580*/  IADD3 R0, -R0, R2, RZ ;  /* 0x0000000200007210 */ /* 0x008fca0007ffe1ff */
.L_x_703:
[--C-:B-----5:R-:W-:Y:S01]  /*0590*/  IMAD.IADD R157, R0, 0x1, -R11.reuse ;  /* 0x00000001009d7824 */ /* 0x120fe200078e0a0b */
[----:B------:R-:W-:Y:S01]  /*05a0*/  PLOP3.LUT P2, PT, PT, PT, PT, 0x80, 0x0 ;  /* 0x000000000000781c */ /* 0x000fe20003f4f070 */
[----:B------:R-:W-:Y:S01]  /*05b0*/  IMAD.IADD R12, R12, 0x1, R11 ;  /* 0x000000010c0c7824 */ /* 0x000fe200078e020b */
[----:B------:R-:W-:Y:S01]  /*05c0*/  CS2R R130, SRZ ;  /* 0x0000000000827805 */ /* 0x000fe2000001ff00 */
[----:B------:R-:W-:Y:S01]  /*05d0*/  CS2R R14, SRZ ;  /* 0x00000000000e7805 */ /* 0x000fe2000001ff00 */
[C---:B------:R-:W-:Y:S01]  /*05e0*/  IADD3 R0, R157.reuse, 0x5f, RZ ;  /* 0x0000005f9d007810 */ /* 0x040fe20007ffe0ff */
[----:B------:R-:W-:Y:S01]  /*05f0*/  IMAD.MOV.U32 R126, RZ, RZ, RZ ;  /* 0x000000ffff7e7224 */ /* 0x000fe200078e00ff */
[----:B------:R-:W-:Y:S01]  /*0600*/  ISETP.GE.AND P0, PT, R157, 0x1, PT ;  /* 0x000000019d00780c */ /* 0x000fe20003f06270 */
[----:B--2---:R-:W-:Y:S01]  /*0610*/  CS2R R8, SRZ ;  /* 0x0000000000087805 */ /* 0x004fe2000001ff00 */
[----:B------:R-:W-:Y:S01]  /*0620*/  MOV R128, RZ ;  /* 0x000000ff00807202 */ /* 0x000fe20000000f00 */
[----:B------:R-:W-:Y:S01]  /*0630*/  IMAD.HI R0, R0, 0x2aaaaaab, RZ ;  /* 0x2aaaaaab00007827 */ /* 0x000fe200078e02ff */
[----:B------:R-:W-:Y:S01]  /*0640*/  MOV R11, RZ ;  /* 0x000000ff000b7202 */ /* 0x000fe20000000f00 */
[----:B------:R-:W-:Y:S01]  /*0650*/  CS2R R120, SRZ ;  /* 0x0000000000787805 */ /* 0x000fe2000001ff00 */
[----:B------:R-:W-:Y:S01]  /*0660*/  CS2R R118, SRZ ;  /* 0x0000000000767805 */ /* 0x000fe2000001ff00 */
[----:B------:R-:W-:Y:S01]  /*0670*/  IMAD.MOV.U32 R124, RZ, RZ, RZ ;  /* 0x000000ffff7c7224 */ /* 0x000fe200078e00ff */
[----:B-1----:R-:W-:Y:S01]  /*0680*/  SHF.R.U32.HI R2, RZ, 0x1f, R0 ;  /* 0x0000001fff027819 */ /* 0x002fe20000011600 */
[----:B------:R-:W-:Y:S01]  /*0690*/  IMAD.MOV.U32 R122, RZ, RZ, RZ ;  /* 0x000000ffff7a7224 */ /* 0x000fe200078e00ff */
[----:B------:R-:W-:Y:S01]  /*06a0*/  CS2R R16, SRZ ;  /* 0x0000000000107805 */ /* 0x000fe2000001ff00 */
[----:B------:R-:W-:Y:S01]  /*06b0*/  MOV R116, RZ ;  /* 0x000000ff00747202 */ /* 0x000fe20000000f00 */
[----:B------:R-:W-:Y:S01]  /*06c0*/  IMAD.MOV.U32 R114, RZ, RZ, RZ ;  /* 0x000000ffff727224 */ /* 0x000fe200078e00ff */
[----:B------:R-:W-:Y:S01]  /*06d0*/  LEA.HI.SX32 R165, R0, R2, 0x1c ;  /* 0x0000000200a57211 */ /* 0x000fe200078fe2ff */
[----:B------:R-:W-:Y:S01]  /*06e0*/  CS2R R18, SRZ ;  /* 0x0000000000127805 */ /* 0x000fe2000001ff00 */
[----:B------:R-:W-:Y:S01]  /*06f0*/  MOV R112, RZ ;  /* 0x000000ff00707202 */ /* 0x000fe20000000f00 */
[----:B------:R-:W-:Y:S01]  /*0700*/  IMAD.MOV.U32 R110, RZ, RZ, RZ ;  /* 0x000000ffff6e7224 */ /* 0x000fe200078e00ff */
[----:B------:R-:W-:Y:S01]  /*0710*/  CS2R R20, SRZ ;  /* 0x0000000000147805 */ /* 0x000fe2000001ff00 */
[----:B------:R1:W-:Y:S01]  /*0720*/  STL [R1+0x28], R165 ;  /* 0x000028a501007387 */ /* 0x0003e20000100800 */
[----:B------:R-:W-:Y:S01]  /*0730*/  MOV R108, RZ ;  /* 0x000000ff006c7202 */ /* 0x000fe20000000f00 */
[----:B------:R-:W-:Y:S01]  /*0740*/  IMAD.MOV.U32 R106, RZ, RZ, RZ ;  /* 0x000000ffff6a7224 */ /* 0x000fe200078e00ff */
[----:B------:R-:W-:Y:S01]  /*0750*/  CS2R R22, SRZ ;  /* 0x0000000000167805 */ /* 0x000fe2000001ff00 */
[----:B------:R-:W-:Y:S01]  /*0760*/  MOV R104, RZ ;  /* 0x000000ff00687202 */ /* 0x000fe20000000f00 */
[----:B------:R-:W-:Y:S01]  /*0770*/  IMAD.MOV.U32 R102, RZ, RZ, RZ ;  /* 0x000000ffff667224 */ /* 0x000fe200078e00ff */
[----:B------:R-:W-:Y:S01]  /*0780*/  CS2R R24, SRZ ;  /* 0x0000000000187805 */ /* 0x000fe2000001ff00 */
[----:B------:R-:W-:Y:S01]  /*0790*/  MOV R100, RZ ;  /* 0x000000ff00647202 */ /* 0x000fe20000000f00 */
[----:B------:R-:W-:Y:S01]  /*07a0*/  IMAD.MOV.U32 R98, RZ, RZ, RZ ;  /* 0x000000ffff627224 */ /* 0x000fe200078e00ff */
[----:B------:R-:W-:Y:S01]  /*07b0*/  MOV R26, RZ ;  /* 0x000000ff001a7202 */ /* 0x000fe20000000f00 */
        /* <DEDUP_REMOVED lines=52> */
[----:B------:R-:W-:Y:S01]  /*0b00*/  IMAD.MOV.U32 R144, RZ, RZ, RZ ;  /* 0x000000ffff907224 */ /* 0x000fe200078e00ff */
        /* <DEDUP_REMOVED lines=14> */
[----:B------:R-:W-:Y:S01]  /*0bf0*/  SHF.R.S32.HI R15, RZ, 0x1f, R49 ;  /* 0x0000001fff0f7819 */ /* 0x000fe20000011431 */
[----:B------:R-:W-:Y:S01]  /*0c00*/  IMAD R0, R0, c[0x0][0x178], RZ ;  /* 0x00005e0000007a24 */ /* 0x000fe200078e02ff */
[-C--:B------:R-:W-:Y:S01]  /*0c10*/  LEA.HI R4, R35, R161.reuse, RZ, 0x3 ;  /* 0x000000a123047211 */ /* 0x080fe200078f18ff */
[----:B------:R-:W-:Y:S01]  /*0c20*/  IMAD R29, R13, c[0x0][0x2c4], RZ ;  /* 0x0000b1000d1d7a24 */ /* 0x000fe200078e02ff */
[----:B------:R-:W-:Y:S01]  /*0c30*/  LEA.HI R14, R35, R161, RZ, 0x4 ;  /* 0x000000a1230e7211 */ /* 0x000fe200078f20ff */
[----:B------:R-:W-:Y:S01]  /*0c40*/  IMAD R0, R10, c[0x0][0x17c], R0 ;  /* 0x00005f000a007a24 */ /* 0x000fe200078e0200 */
[----:B------:R-:W-:Y:S01]  /*0c50*/  ISETP.NE.AND P0, PT, R5, 0x1, PT ;  /* 0x000000010500780c */ /* 0x000fe20003f05270 */
[----:B------:R-:W-:Y:S01]  /*0c60*/  BSSY B0, `(.L_x_705) ;  /* 0x00000b5000007945 */ /* 0x000fe20003800000 */
[----:B------:R-:W-:-:S02]  /*0c70*/  SHF.R.S32.HI R6, RZ, 0x4, R14 ;  /* 0x00000004ff067819 */ /* 0x000fc4000001140e */
[----:B------:R-:W-:Y:S02]  /*0c80*/  SHF.R.S32.HI R24, RZ, 0x3, R4 ;  /* 0x00000003ff187819 */ /* 0x000fe40000011404 */
[----:B------:R-:W-:-:S03]  /*0c90*/  SHF.R.S32.HI R11, RZ, 0x1f, R12 ;  /* 0x0000001fff0b7819 */ /* 0x000fc6000001140c */
[----:B------:R-:W-:Y:S02]  /*0ca0*/  IMAD R31, R48, 0x80, R24 ;  /* 0x00000080301f7824 */ /* 0x000fe400078e0218 */
[----:B-1----:R-:W-:-:S03]  /*0cb0*/  IMAD.WIDE.U32 R2, R10, c[0x0][0x178], RZ ;  /* 0x00005e000a027a25 */ /* 0x002fc600078e00ff */
[----:B------:R-:W-:Y:S02]  /*0cc0*/  IADD3 R8, R31, 0x20, RZ ;  /* 0x000000201f087810 */ /* 0x000fe40007ffe0ff */
[----:B---3--:R-:W-:Y:S01]  /*0cd0*/  SHF.R.S32.HI R37, RZ, 0x1f, R36 ;  /* 0x0000001fff257819 */ /* 0x008fe20000011424 */
[----:B------:R-:W-:Y:S01]  /*0ce0*/  IMAD.IADD R3, R3, 0x1, R0 ;  /* 0x0000000103037824 */ /* 0x000fe200078e0200 */
[----:B------:R-:W-:-:S03]  /*0cf0*/  LOP3.LUT R0, R4, 0xfffffff8, RZ, 0xc0, !PT ;  /* 0xfffffff804007812 */ /* 0x000fc600078ec0ff */
[----:B------:R-:W-:Y:S02]  /*0d00*/  IMAD R4, R37, c[0x0][0x1b8], RZ ;  /* 0x00006e0025047a24 */ /* 0x000fe400078e02ff */
[----:B------:R-:W-:Y:S01]  /*0d10*/  IMAD.IADD R27, R161, 0x1, -R0 ;  /* 0x00000001a11b7824 */ /* 0x000fe200078e0a00 */
[----:B------:R-:W-:Y:S01]  /*0d20*/  LEA.HI R0, R14, R6, RZ, 0x1 ;  /* 0x000000060e007211 */ /* 0x000fe200078f08ff */
[----:B------:R-:W-:Y:S02]  /*0d30*/  IMAD R4, R36, c[0x0][0x1bc], R4 ;  /* 0x00006f0024047a24 */ /* 0x000fe400078e0204 */
[----:B------:R-:W-:Y:S01]  /*0d40*/  IMAD R5, R27, 0x20, R24 ;  /* 0x000000201b057824 */ /* 0x000fe200078e0218 */
[----:B------:R-:W-:Y:S01]  /*0d50*/  LOP3.LUT R0, R0, 0xfffffffe, RZ, 0xc0, !PT ;  /* 0xfffffffe00007812 */ /* 0x000fe200078ec0ff */
[----:B------:R-:W-:-:S04]  /*0d60*/  IMAD.WIDE.U32 R2, R36, c[0x0][0x1b8], R2 ;  /* 0x00006e0024027a25 */ /* 0x000fc800078e0002 */
[----:B------:R-:W-:Y:S02]  /*0d70*/  IMAD R5, R48, 0x80, R5 ;  /* 0x0000008030057824 */ /* 0x000fe400078e0205 */
[----:B------:R-:W-:Y:S01]  /*0d80*/  IMAD.IADD R32, R6, 0x1, -R0 ;  /* 0x0000000106207824 */ /* 0x000fe200078e0a00 */
[----:B------:R-:W-:Y:S01]  /*0d90*/  SEL R6, R15, RZ, !P3 ;  /* 0x000000ff0f067207 */ /* 0x000fe20005800000 */
[----:B------:R-:W-:-:S04]  /*0da0*/  @P0 IMAD.HI.U32 R7, R5, c[0x0][0x2c8], RZ ;  /* 0x0000b20005070a27 */ /* 0x000fc800078e00ff */
[----:B------:R-:W-:Y:S01]  /*0db0*/  IMAD.IADD R3, R3, 0x1, R4 ;  /* 0x0000000103037824 */ /* 0x000fe200078e0204 */
[----:B------:R-:W-:Y:S01]  /*0dc0*/  SEL R4, R49, RZ, !P3 ;  /* 0x000000ff31047207 */ /* 0x000fe20005800000 */
[----:B------:R-:W-:Y:S01]  /*0dd0*/  IMAD.MOV.U32 R0, RZ, RZ, R5 ;  /* 0x000000ffff007224 */ /* 0x000fe200078e0005 */
[----:B------:R-:W-:Y:S01]  /*0de0*/  @P0 SHF.R.U32.HI R0, RZ, c[0x0][0x2cc], R7 ;  /* 0x0000b300ff000a19 */ /* 0x000fe20000011607 */
[----:B------:R-:W-:Y:S01]  /*0df0*/  IMAD R6, R6, c[0x0][0x1c0], RZ ;  /* 0x0000700006067a24 */ /* 0x000fe200078e02ff */
[----:B------:R-:W-:Y:S01]  /*0e00*/  ISETP.GE.AND P0, PT, R8, R29, PT ;  /* 0x0000001d0800720c */ /* 0x000fe20003f06270 */
[C---:B------:R-:W-:Y:S01]  /*0e10*/  IMAD.WIDE.U32 R2, R4.reuse, c[0x0][0x1c0], R2 ;  /* 0x0000700004027a25 */ /* 0x040fe200078e0002 */
[----:B------:R-:W-:Y:S02]  /*0e20*/  SHF.R.S32.HI R7, RZ, 0x1f, R0 ;  /* 0x0000001fff077819 */ /* 0x000fe40000011400 */
[----:B------:R-:W-:Y:S01]  /*0e30*/  P2R R30, PR, RZ, 0x1 ;  /* 0x00000001ff1e7803 */ /* 0x000fe20000000000 */
[----:B------:R-:W-:-:S02]  /*0e40*/  IMAD R6, R4, c[0x0][0x1c4], R6 ;  /* 0x0000710004067a24 */ /* 0x000fc400078e0206 */
[----:B------:R-:W-:Y:S02]  /*0e50*/  IMAD.MOV R4, RZ, RZ, -R0 ;  /* 0x000000ffff047224 */ /* 0x000fe400078e0a00 */
[----:B------:R-:W-:Y:S02]  /*0e60*/  IMAD.SHL.U32 R8, R24, 0x40, RZ ;  /* 0x0000004018087824 */ /* 0x000fe400078e00ff */
[----:B------:R-:W-:Y:S02]  /*0e70*/  IMAD.IADD R3, R3, 0x1, R6 ;  /* 0x0000000103037824 */ /* 0x000fe400078e0206 */
[----:B------:R-:W-:Y:S01]  /*0e80*/  IMAD R5, R4, c[0x0][0x2c4], R5 ;  /* 0x0000b10004057a24 */ /* 0x000fe200078e0205 */
[----:B------:R-:W-:Y:S01]  /*0e90*/  LOP3.LUT R4, R8, 0x1c0, RZ, 0xc0, !PT ;  /* 0x000001c008047812 */ /* 0x000fe200078ec0ff */
[----:B------:R-:W-:Y:S02]  /*0ea0*/  IMAD R6, R7, c[0x0][0x1b0], RZ ;  /* 0x00006c0007067a24 */ /* 0x000fe400078e02ff */
[----:B------:R-:W-:Y:S01]  /*0eb0*/  IMAD.SHL.U32 R8, R27, 0x8, RZ ;  /* 0x000000081b087824 */ /* 0x000fe200078e00ff */
[----:B------:R-:W-:Y:S01]  /*0ec0*/  SHF.R.U32.HI R9, RZ, 0x3, R4 ;  /* 0x00000003ff097819 */ /* 0x000fe20000011604 */
[----:B------:R-:W-:-:S02]  /*0ed0*/  IMAD R6, R0, c[0x0][0x1b4], R6 ;  /* 0x00006d0000067a24 */ /* 0x000fc400078e0206 */
[----:B------:R-:W-:Y:S01]  /*0ee0*/  IMAD.WIDE.U32 R2, R0, c[0x0][0x1b0], R2 ;  /* 0x00006c0000027a25 */ /* 0x000fe200078e0002 */
[----:B------:R-:W-:Y:S02]  /*0ef0*/  IADD3 R0, P0, R12, R24, RZ ;  /* 0x000000180c007210 */ /* 0x000fe40007f1e0ff */
[----:B------:R-:W-:Y:S01]  /*0f00*/  LOP3.LUT R10, R4, 0x38, R8, 0xf8, !PT ;  /* 0x00000038040a7812 */ /* 0x000fe200078ef808 */
[----:B------:R-:W-:Y:S01]  /*0f10*/  IMAD.IADD R3, R3, 0x1, R6 ;  /* 0x0000000103037824 */ /* 0x000fe200078e0206 */
[----:B------:R-:W-:Y:S02]  /*0f20*/  SHF.R.S32.HI R4, RZ, 0x1f, R5 ;  /* 0x0000001fff047819 */ /* 0x000fe40000011405 */
[----:B------:R-:W-:Y:S01]  /*0f30*/  IADD3 R7, R8, 0x80, RZ ;  /* 0x0000008008077810 */ /* 0x000fe20007ffe0ff */
[----:B------:R-:W-:Y:S01]  /*0f40*/  IMAD.WIDE.U32 R2, R5, c[0x0][0x1a8], R2 ;  /* 0x00006a0005027a25 */ /* 0x000fe200078e0002 */
[----:B------:R-:W-:Y:S02]  /*0f50*/  LEA.HI.X.SX32 R6, R24, R11, 0x1, P0 ;  /* 0x0000000b18067211 */ /* 0x000fe400000f0eff */
[----:B------:R-:W-:Y:S01]  /*0f60*/  ISETP.GE.AND P6, PT, R7, c[0x0][0x1d4], PT ;  /* 0x0000750007007a0c */ /* 0x000fe20003fc6270 */
[----:B------:R-:W-:Y:S01]  /*0f70*/  IMAD R4, R4, c[0x0][0x1a8], RZ ;  /* 0x00006a0004047a24 */ /* 0x000fe200078e02ff */
[----:B------:R-:W-:Y:S01]  /*0f80*/  LOP3.LUT R10, R10, R9, RZ, 0x3c, !PT ;  /* 0x000000090a0a7212 */ /* 0x000fe200078e3cff */
[C---:B------:R-:W-:Y:S01]  /*0f90*/  IMAD R7, R6.reuse, c[0x0][0x1e0], RZ ;  /* 0x0000780006077a24 */ /* 0x040fe200078e02ff */
[----:B------:R-:W-:Y:S01]  /*0fa0*/  SHF.R.S32.HI R9, RZ, 0x1f, R8 ;  /* 0x0000001fff097819 */ /* 0x000fe20000011408 */
[----:B------:R-:W-:Y:S01]  /*0fb0*/  IMAD R6, R6, c[0x0][0x208], RZ ;  /* 0x0000820006067a24 */ /* 0x000fe200078e02ff */
[----:B------:R-:W-:Y:S01]  /*0fc0*/  LEA R28, P1, R2, c[0x0][0x160], 0x1 ;  /* 0x00005800021c7a11 */ /* 0x000fe200078208ff */
[----:B------:R-:W-:Y:S01]  /*0fd0*/  IMAD R4, R5, c[0x0][0x1ac], R4 ;  /* 0x00006b0005047a24 */ /* 0x000fe200078e0204 */
[----:B------:R-:W-:Y:S01]  /*0fe0*/  ISETP.GE.AND P0, PT, R31, R29, PT ;  /* 0x0000001d1f00720c */ /* 0x000fe20003f06270 */
[----:B------:R-:W-:-:S02]  /*0ff0*/  IMAD R23, R0, c[0x0][0x1e4], R7 ;  /* 0x0000790000177a24 */ /* 0x000fc400078e0207 */
[C---:B------:R-:W-:Y:S02]  /*1000*/  IMAD R26, R0.reuse, c[0x0][0x20c], R6 ;  /* 0x00008300001a7a24 */ /* 0x040fe400078e0206 */
[----:B------:R-:W-:-:S04]  /*1010*/  IMAD.WIDE.U32 R6, R0, c[0x0][0x1e0], R8 ;  /* 0x0000780000067a25 */ /* 0x000fc800078e0008 */
[----:B------:R-:W-:-:S04]  /*1020*/  IMAD.WIDE.U32 R12, R0, c[0x0][0x208], R8 ;  /* 0x00008200000c7a25 */ /* 0x000fc800078e0008 */
[----:B------:R-:W-:Y:S01]  /*1030*/  IMAD.IADD R0, R3, 0x1, R4 ;  /* 0x0000000103007824 */ /* 0x000fe200078e0204 */
[----:B------:R-:W-:Y:S01]  /*1040*/  LOP3.LUT R3, R14, 0xfffffff0, RZ, 0xc0, !PT ;  /* 0xfffffff00e037812 */ /* 0x000fe200078ec0ff */
[----:B------:R-:W-:Y:S01]  /*1050*/  IMAD.SHL.U32 R14, R27, 0x8, RZ ;  /* 0x000000081b0e7824 */ /* 0x000fe200078e00ff */
[----:B------:R-:W-:Y:S01]  /*1060*/  LEA.HI R4, R35, R161, RZ, 0x6 ;  /* 0x000000a123047211 */ /* 0x000fe200078f30ff */
[----:B------:R-:W-:Y:S01]  /*1070*/  IMAD.IADD R7, R7, 0x1, R23 ;  /* 0x0000000107077824 */ /* 0x000fe200078e0217 */
[----:B------:R-:W-:Y:S01]  /*1080*/  LEA.HI.X R25, R2, c[0x0][0x164], R0, 0x1, P1 ;  /* 0x0000590002197a11 */ /* 0x000fe200008f0c00 */
[----:B------:R-:W-:Y:S01]  /*1090*/  IMAD.IADD R0, R161, 0x1, -R3 ;  /* 0x00000001a1007824 */ /* 0x000fe200078e0a03 */
[----:B------:R-:W1:Y:S01]  /*10a0*/  SHFL.IDX PT, R2, R28, RZ, 0x181f ;  /* 0x00181fff1c027589 */ /* 0x000e6200000e0000 */
[----:B------:R-:W-:Y:S01]  /*10b0*/  IMAD.SHL.U32 R4, R4, 0x8, RZ ;  /* 0x0000000804047824 */ /* 0x000fe200078e00ff */
[----:B------:R-:W-:Y:S01]  /*10c0*/  IADD3 R33, R14, 0xc0, RZ ;  /* 0x000000c00e217810 */ /* 0x000fe20007ffe0ff */
[----:B------:R-:W-:Y:S01]  /*10d0*/  IMAD.WIDE.U32 R6, R36, c[0x0][0x1e8], R6 ;  /* 0x00007a0024067a25 */ /* 0x000fe200078e0006 */
[----:B------:R-:W3:Y:S01]  /*10e0*/  SHFL.IDX PT, R3, R25, RZ, 0x181f ;  /* 0x00181fff19037589 */ /* 0x000ee200000e0000 */
[----:B------:R-:W-:-:S02]  /*10f0*/  IADD3 R34, R14, 0x80, RZ ;  /* 0x000000800e227810 */ /* 0x000fc40007ffe0ff */
[----:B------:R-:W-:Y:S02]  /*1100*/  LOP3.LUT R251, R10, 0xfffffe00, R4, 0xf8, !PT ;  /* 0xfffffe000afb7812 */ /* 0x000fe400078ef804 */
[----:B------:R-:W-:Y:S02]  /*1110*/  SHF.R.S32.HI R4, RZ, 0x1f, R0 ;  /* 0x0000001fff047819 */ /* 0x000fe40000011400 */
[----:B------:R-:W-:Y:S02]  /*1120*/  @!P0 SHF.R.S32.HI R10, RZ, 0x1f, R34 ;  /* 0x0000001fff0a8819 */ /* 0x000fe40000011422 */
[----:B------:R-:W-:Y:S02]  /*1130*/  LEA.HI R22, R4, R0, RZ, 0x3 ;  /* 0x0000000004167211 */ /* 0x000fe400078f18ff */
[----:B------:R-:W-:Y:S02]  /*1140*/  @!P0 SHF.R.S32.HI R4, RZ, 0x1f, R33 ;  /* 0x0000001fff048819 */ /* 0x000fe40000011421 */
[----:B------:R-:W-:-:S02]  /*1150*/  LOP3.LUT R11, R22, 0xfffffff8, RZ, 0xc0, !PT ;  /* 0xfffffff8160b7812 */ /* 0x000fc400078ec0ff */
[----:B------:R-:W-:Y:S02]  /*1160*/  @!P0 LEA.HI R18, R4, R33, RZ, 0x3 ;  /* 0x0000002104128211 */ /* 0x000fe400078f18ff */
[----:B------:R-:W-:Y:S01]  /*1170*/  @!P0 LEA.HI R17, R10, R34, RZ, 0x3 ;  /* 0x000000220a118211 */ /* 0x000fe200078f18ff */
[----:B------:R-:W-:Y:S01]  /*1180*/  IMAD.IADD R19, R0, 0x1, -R11 ;  /* 0x0000000100137824 */ /* 0x000fe200078e0a0b */
[----:B------:R-:W-:Y:S01]  /*1190*/  ISETP.GE.AND P5, PT, R34, c[0x0][0x198], PT ;  /* 0x0000660022007a0c */ /* 0x000fe20003fa6270 */
[----:B------:R-:W-:Y:S01]  /*11a0*/  @!P0 IMAD.SHL.U32 R0, R251, 0x2, RZ ;  /* 0x00000002fb008824 */ /* 0x000fe200078e00ff */
[C---:B-1----:R-:W-:Y:S02]  /*11b0*/  @!P0 LEA R10, P1, R14.reuse, R2, 0x1 ;  /* 0x000000020e0a8211 */ /* 0x042fe400078208ff */
[----:B------:R-:W-:Y:S02]  /*11c0*/  ISETP.GE.AND P3, PT, R33, c[0x0][0x198], PT ;  /* 0x0000660021007a0c */ /* 0x000fe40003f66270 */
[----:B---3--:R-:W-:-:S02]  /*11d0*/  @!P0 LEA.HI.X R11, R14, R3, R9, 0x1, P1 ;  /* 0x000000030e0b8211 */ /* 0x008fc400008f0c09 */
[----:B------:R-:W-:Y:S02]  /*11e0*/  @!P0 LOP3.LUT R18, R18, 0xfffffff8, RZ, 0xc0, !PT ;  /* 0xfffffff812128812 */ /* 0x000fe400078ec0ff */
[--C-:B--2---:R-:W-:Y:S01]  /*11f0*/  @P2 SHF.R.S32.HI R5, RZ, 0x1f, R16.reuse ;  /* 0x0000001fff052819 */ /* 0x104fe20000011410 */
[----:B------:R-:W-:Y:S01]  /*1200*/  @!P2 IMAD.MOV.U32 R5, RZ, RZ, R15 ;  /* 0x000000ffff05a224 */ /* 0x000fe200078e000f */
[----:B------:R-:W-:Y:S01]  /*1210*/  IADD3 R15, R8, 0x40, RZ ;  /* 0x00000040080f7810 */ /* 0x000fe20007ffe0ff */
[----:B------:R-:W-:Y:S02]  /*1220*/  @P2 IMAD.MOV.U32 R4, RZ, RZ, R16 ;  /* 0x000000ffff042224 */ /* 0x000fe400078e0010 */
[----:B------:R-:W-:Y:S01]  /*1230*/  @!P2 IMAD.MOV.U32 R4, RZ, RZ, R49 ;  /* 0x000000ffff04a224 */ /* 0x000fe200078e0031 */
[----:B------:R-:W-:Y:S02]  /*1240*/  @!P0 SHF.R.S32.HI R16, RZ, 0x1f, R15 ;  /* 0x0000001fff108819 */ /* 0x000fe4000001140f */
[----:B------:R-:W-:-:S02]  /*1250*/  ISETP.GE.AND P2, PT, R14, c[0x0][0x198], PT ;  /* 0x000066000e007a0c */ /* 0x000fc40003f46270 */
[----:B------:R-:W-:Y:S02]  /*1260*/  @!P0 LEA.HI R16, R16, R15, RZ, 0x3 ;  /* 0x0000000f10108211 */ /* 0x000fe400078f18ff */
[----:B------:R-:W-:Y:S02]  /*1270*/  ISETP.GE.AND P1, PT, R15, c[0x0][0x198], PT ;  /* 0x000066000f007a0c */ /* 0x000fe40003f26270 */
[----:B------:R-:W-:Y:S01]  /*1280*/  SEL R21, R4, RZ, !P4 ;  /* 0x000000ff04157207 */ /* 0x000fe20006000000 */
[----:B------:R-:W-:Y:S01]  /*1290*/  IMAD.MOV.U32 R4, RZ, RZ, R12 ;  /* 0x000000ffff047224 */ /* 0x000fe200078e000c */
[----:B------:R-:W-:Y:S02]  /*12a0*/  @!P0 LOP3.LUT R16, R16, 0xfffffff8, RZ, 0xc0, !PT ;  /* 0xfffffff810108812 */ /* 0x000fe400078ec0ff */
[----:B------:R-:W-:Y:S02]  /*12b0*/  @!P0 LOP3.LUT R12, R17, 0xfffffff8, RZ, 0xc0, !PT ;  /* 0xfffffff8110c8812 */ /* 0x000fe400078ec0ff */
[----:B------:R-:W-:Y:S01]  /*12c0*/  SEL R20, R5, RZ, !P4 ;  /* 0x000000ff05147207 */ /* 0x000fe20006000000 */
[----:B------:R-:W-:Y:S01]  /*12d0*/  IMAD.IADD R5, R13, 0x1, R26 ;  /* 0x000000010d057824 */ /* 0x000fe200078e021a */
[----:B------:R-:W-:Y:S01]  /*12e0*/  @!PT LDS RZ, [RZ] ;  /* 0x00000000fffff984 */ /* 0x000fe20000000800 */
[----:B------:R1:W-:Y:S01]  /*12f0*/  @!P0 LDGSTS.E.BYPASS.LTC128B.128 [R0+0x18100], [R10.64], !P2 ;  /* 0x181000000a008fae */ /* 0x0003e2000d101d44 */
[----:B------:R-:W-:-:S04]  /*1300*/  @!P0 IMAD.WIDE R16, R16, 0x2, R2 ;  /* 0x0000000210108825 */ /* 0x000fc800078e0202 */
[--C-:B------:R-:W-:Y:S01]  /*1310*/  @!P0 IMAD.WIDE R12, R12, 0x2, R2.reuse ;  /* 0x000000020c0c8825 */ /* 0x100fe200078e0202 */
[----:B------:R2:W-:Y:S03]  /*1320*/  @!P0 LDGSTS.E.BYPASS.LTC128B.128 [R0+0x1c100], [R16.64], !P1 ;  /* 0x1c10000010008fae */ /* 0x0005e6000c901d44 */
[----:B------:R-:W-:Y:S01]  /*1330*/  @!P0 IMAD.WIDE R2, R18, 0x2, R2 ;  /* 0x0000000212028825 */ /* 0x000fe200078e0202 */
[----:B------:R3:W-:Y:S01]  /*1340*/  @!P0 LDGSTS.E.BYPASS.LTC128B.128 [R0+0x20100], [R12.64], !P5 ;  /* 0x201000000c008fae */ /* 0x0007e2000e901d44 */
[----:B------:R-:W-:-:S03]  /*1350*/  ISETP.GE.AND P5, PT, R15, c[0x0][0x1d4], PT ;  /* 0x000075000f007a0c */ /* 0x000fc60003fa6270 */
[----:B------:R2:W-:Y:S01]  /*1360*/  @!P0 LDGSTS.E.BYPASS.LTC128B.128 [R0+0x24100], [R2.64], !P3 ;  /* 0x2410000002008fae */ /* 0x0005e2000d901d44 */
[----:B------:R-:W-:Y:S02]  /*1370*/  LOP3.LUT P0, RZ, R19, 0x2, RZ, 0xc0, !PT ;  /* 0x0000000213ff7812 */ /* 0x000fe4000780c0ff */
[----:B------:R-:W-:-:S04]  /*1380*/  ISETP.GE.AND P3, PT, R8, c[0x0][0x1d4], PT ;  /* 0x0000750008007a0c */ /* 0x000fc80003f66270 */
[----:B------:R-:W-:Y:S01]  /*1390*/  SEL R26, RZ, 0x1, P3 ;  /* 0x00000001ff1a7807 */ /* 0x000fe20001800000 */
[C---:B-1----:R-:W-:Y:S02]  /*13a0*/  IMAD R11, R37.reuse, c[0x0][0x210], RZ ;  /* 0x00008400250b7a24 */ /* 0x042fe400078e02ff */
[----:B------:R-:W-:Y:S02]  /*13b0*/  IMAD.SHL.U32 R10, R32, 0x8, RZ ;  /* 0x00000008200a7824 */ /* 0x000fe400078e00ff */
[----:B------:R-:W-:Y:S02]  /*13c0*/  IMAD R11, R36, c[0x0][0x214], R11 ;  /* 0x00008500240b7a24 */ /* 0x000fe400078e020b */
[----:B---3--:R-:W-:Y:S02]  /*13d0*/  IMAD.MOV.U32 R13, RZ, RZ, 0x10 ;  /* 0x00000010ff0d7424 */ /* 0x008fe400078e00ff */
[----:B------:R-:W-:Y:S02]  /*13e0*/  IMAD R12, R37, c[0x0][0x1e8], RZ ;  /* 0x00007a00250c7a24 */ /* 0x000fe400078e02ff */
[----:B--2---:R-:W-:-:S02]  /*13f0*/  IMAD.SHL.U32 R0, R19, 0x40, RZ ;  /* 0x0000004013007824 */ /* 0x004fc400078e00ff */
[----:B------:R-:W-:Y:S01]  /*1400*/  IMAD.WIDE.U32 R2, R36, c[0x0][0x210], R4 ;  /* 0x0000840024027a25 */ /* 0x000fe200078e0004 */
[----:B------:R-:W-:Y:S02]  /*1410*/  SEL R4, R13, 0xfffffff0, !P0 ;  /* 0xfffffff00d047807 */ /* 0x000fe40004000000 */
[----:B------:R-:W-:Y:S01]  /*1420*/  LOP3.LUT R0, R0, 0x1c0, RZ, 0xc0, !PT ;  /* 0x000001c000007812 */ /* 0x000fe200078ec0ff */
[----:B------:R-:W-:Y:S01]  /*1430*/  IMAD.IADD R11, R3, 0x1, R11 ;  /* 0x00000001030b7824 */ /* 0x000fe200078e020b */
[----:B------:R-:W-:Y:S01]  /*1440*/  LOP3.LUT P0, RZ, R19, 0x4, RZ, 0xc0, !PT ;  /* 0x0000000413ff7812 */ /* 0x000fe2000780c0ff */
[----:B------:R-:W-:Y:S01]  /*1450*/  IMAD.MOV.U32 R3, RZ, RZ, 0x20 ;  /* 0x00000020ff037424 */ /* 0x000fe200078e00ff */
[----:B------:R-:W-:Y:S01]  /*1460*/  LOP3.LUT R5, R0, 0x8, R10, 0xf8, !PT ;  /* 0x0000000800057812 */ /* 0x000fe200078ef80a */
[----:B------:R-:W-:Y:S01]  /*1470*/  IMAD R12, R36, c[0x0][0x1ec], R12 ;  /* 0x00007b00240c7a24 */ /* 0x000fe200078e020c */
[----:B------:R-:W-:Y:S01]  /*1480*/  SHF.R.U32.HI R0, RZ, 0x3, R0 ;  /* 0x00000003ff007819 */ /* 0x000fe20000011600 */
[----:B------:R-:W-:Y:S01]  /*1490*/  IMAD.MOV.U32 R10, RZ, RZ, R2 ;  /* 0x000000ffff0a7224 */ /* 0x000fe200078e0002 */
[----:B------:R-:W-:Y:S01]  /*14a0*/  SEL R2, R3, 0xffffffe0, !P0 ;  /* 0xffffffe003027807 */ /* 0x000fe20004000000 */
[----:B------:R-:W-:Y:S01]  /*14b0*/  IMAD.IADD R13, R7, 0x1, R12 ;  /* 0x00000001070d7824 */ /* 0x000fe200078e020c */
[----:B------:R-:W-:Y:S01]  /*14c0*/  LOP3.LUT R17, R5, R0, RZ, 0x3c, !PT ;  /* 0x0000000005117212 */ /* 0x000fe200078e3cff */
[----:B------:R-:W-:Y:S01]  /*14d0*/  IMAD.MOV.U32 R12, RZ, RZ, R6 ;  /* 0x000000ffff0c7224 */ /* 0x000fe200078e0006 */
[----:B------:R-:W-:Y:S01]  /*14e0*/  ISETP.NE.AND P0, PT, R30, RZ, PT ;  /* 0x000000ff1e00720c */ /* 0x000fe20003f05270 */
[C---:B------:R-:W-:Y:S01]  /*14f0*/  IMAD R3, R20.reuse, c[0x0][0x1f0], RZ ;  /* 0x00007c0014037a24 */ /* 0x040fe200078e02ff */
[----:B------:R1:W2:Y:S01]  /*1500*/  SHFL.IDX PT, R6, R28, 0x1, 0x181f ;  /* 0x00381f001c067f89 */ /* 0x0002a200000e0000 */
[----:B------:R-:W-:-:S02]  /*1510*/  IMAD R0, R20, c[0x0][0x218], RZ ;  /* 0x0000860014007a24 */ /* 0x000fc400078e02ff */
[C---:B------:R-:W-:Y:S01]  /*1520*/  IMAD R16, R21.reuse, c[0x0][0x1f4], R3 ;  /* 0x00007d0015107a24 */ /* 0x040fe200078e0203 */
[----:B------:R1:W3:Y:S01]  /*1530*/  SHFL.IDX PT, R7, R25, 0x1, 0x181f ;  /* 0x00381f0019077f89 */ /* 0x0002e200000e0000 */
[----:B------:R-:W-:-:S04]  /*1540*/  IMAD.WIDE.U32 R42, R21, c[0x0][0x1f0], R12 ;  /* 0x00007c00152a7a25 */ /* 0x000fc800078e000c */
[C---:B------:R-:W-:Y:S01]  /*1550*/  IMAD R3, R21.reuse, c[0x0][0x21c], R0 ;  /* 0x0000870015037a24 */ /* 0x040fe200078e0200 */
[----:B------:R1:W-:Y:S01]  /*1560*/  STL.64 [R1+0x20], R42 ;  /* 0x0000202a01007387 */ /* 0x0003e20000100a00 */
[----:B------:R-:W-:Y:S01]  /*1570*/  IMAD.WIDE.U32 R38, R21, c[0x0][0x218], R10 ;  /* 0x0000860015267a25 */ /* 0x000fe200078e000a */
[----:B------:R-:W-:-:S03]  /*1580*/  IADD3 R0, R8, 0xc0, RZ ;  /* 0x000000c008007810 */ /* 0x000fc60007ffe0ff */
[----:B------:R-:W-:Y:S01]  /*1590*/  IMAD.IADD R45, R43, 0x1, R16 ;  /* 0x000000012b2d7824 */ /* 0x000fe200078e0210 */
[----:B------:R1:W-:Y:S01]  /*15a0*/  STL.64 [R1+0x30], R38 ;  /* 0x0000302601007387 */ /* 0x0003e20000100a00 */
[----:B------:R-:W-:Y:S01]  /*15b0*/  IMAD.IADD R41, R39, 0x1, R3 ;  /* 0x0000000127297824 */ /* 0x000fe200078e0203 */
[----:B------:R-:W-:Y:S01]  /*15c0*/  ISETP.GE.AND P4, PT, R0, c[0x0][0x1d4], PT ;  /* 0x0000750000007a0c */ /* 0x000fe20003f86270 */
[----:B------:R-:W-:Y:S01]  /*15d0*/  IMAD.SHL.U32 R5, R22, 0x40, RZ ;  /* 0x0000004016057824 */ /* 0x000fe200078e00ff */
[----:B------:R1:W-:Y:S04]  /*15e0*/  STL [R1+0x1c], R45 ;  /* 0x00001c2d01007387 */ /* 0x0003e80000100800 */
[----:B------:R1:W-:Y:S01]  /*15f0*/  STL [R1+0x14], R41 ;  /* 0x0000142901007387 */ /* 0x0003e20000100800 */
[----:B------:R-:W-:Y:S01]  /*1600*/  LOP3.LUT R5, R17, 0xfffffe00, R5, 0xf8, !PT ;  /* 0xfffffe0011057812 */ /* 0x000fe200078ef805 */
[----:B------:R-:W-:Y:S05]  /*1610*/  @P0 BRA `(.L_x_706) ;  /* 0x0000019000000947 */ /* 0x000fea0003800000 */
[C---:B--2---:R-:W-:Y:S02]  /*1620*/  IADD3 R3, R14.reuse, 0x80, RZ ;  /* 0x000000800e037810 */ /* 0x044fe40007ffe0ff */
[----:B------:R-:W-:-:S02]  /*1630*/  IADD3 R13, R14, 0xc0, RZ ;  /* 0x000000c00e0d7810 */ /* 0x000fc40007ffe0ff */
[----:B------:R-:W-:Y:S02]  /*1640*/  SHF.R.S32.HI R0, RZ, 0x1f, R15 ;  /* 0x0000001fff007819 */ /* 0x000fe4000001140f */
[----:B------:R-:W-:Y:S02]  /*1650*/  SHF.R.S32.HI R16, RZ, 0x1f, R3 ;  /* 0x0000001fff107819 */ /* 0x000fe40000011403 */
[----:B------:R-:W-:Y:S02]  /*1660*/  LEA R10, P0, R14, R6, 0x1 ;  /* 0x000000060e0a7211 */ /* 0x000fe400078008ff */
[----:B------:R-:W-:Y:S02]  /*1670*/  SHF.R.S32.HI R17, RZ, 0x1f, R13 ;  /* 0x0000001fff117819 */ /* 0x000fe4000001140d */
[----:B------:R-:W-:Y:S02]  /*1680*/  LEA.HI R12, R0, R15, RZ, 0x3 ;  /* 0x0000000f000c7211 */ /* 0x000fe400078f18ff */
[----:B------:R-:W-:-:S02]  /*1690*/  P2R R19, PR, RZ, 0x8 ;  /* 0x00000008ff137803 */ /* 0x000fc40000000000 */
[----:B------:R-:W-:Y:S02]  /*16a0*/  LEA.HI R3, R16, R3, RZ, 0x3 ;  /* 0x0000000310037211 */ /* 0x000fe400078f18ff */
[----:B---3--:R-:W-:Y:S02]  /*16b0*/  LEA.HI.X R11, R14, R7, R9, 0x1, P0 ;  /* 0x000000070e0b7211 */ /* 0x008fe400000f0c09 */
[----:B------:R-:W-:Y:S02]  /*16c0*/  LEA.HI R0, R17, R13, RZ, 0x3 ;  /* 0x0000000d11007211 */ /* 0x000fe400078f18ff */
[----:B------:R-:W-:Y:S02]  /*16d0*/  ISETP.GE.AND P3, PT, R34, c[0x0][0x198], PT ;  /* 0x0000660022007a0c */ /* 0x000fe40003f66270 */
[----:B------:R-:W-:Y:S02]  /*16e0*/  ISETP.GE.AND P0, PT, R33, c[0x0][0x198], PT ;  /* 0x0000660021007a0c */ /* 0x000fe40003f06270 */
[----:B------:R-:W-:-:S02]  /*16f0*/  LOP3.LUT R12, R12, 0xfffffff8, RZ, 0xc0, !PT ;  /* 0xfffffff80c0c7812 */ /* 0x000fc400078ec0ff */
[----:B------:R-:W-:Y:S02]  /*1700*/  LOP3.LUT R3, R3, 0xfffffff8, RZ, 0xc0, !PT ;  /* 0xfffffff803037812 */ /* 0x000fe400078ec0ff */
[----:B------:R-:W-:Y:S01]  /*1710*/  LOP3.LUT R18, R0, 0xfffffff8, RZ, 0xc0, !PT ;  /* 0xfffffff800127812 */ /* 0x000fe200078ec0ff */
[----:B------:R-:W-:Y:S02]  /*1720*/  IMAD.SHL.U32 R0, R251, 0x2, RZ ;  /* 0x00000002fb007824 */ /* 0x000fe400078e00ff */
[----:B------:R-:W-:-:S03]  /*1730*/  IMAD.WIDE R16, R12, 0x2, R6 ;  /* 0x000000020c107825 */ /* 0x000fc600078e0206 */
[----:B------:R2:W-:Y:S01]  /*1740*/  LDGSTS.E.BYPASS.LTC128B.128 [R0+0x19100], [R10.64], !P2 ;  /* 0x191000000a007fae */ /* 0x0005e2000d101d44 */
[----:B------:R-:W-:-:S03]  /*1750*/  IMAD.WIDE R12, R3, 0x2, R6 ;  /* 0x00000002030c7825 */ /* 0x000fc600078e0206 */
[----:B------:R2:W-:Y:S01]  /*1760*/  LDGSTS.E.BYPASS.LTC128B.128 [R0+0x1d100], [R16.64], !P1 ;  /* 0x1d10000010007fae */ /* 0x0005e2000c901d44 */
[----:B------:R-:W-:-:S03]  /*1770*/  IMAD.WIDE R6, R18, 0x2, R6 ;  /* 0x0000000212067825 */ /* 0x000fc600078e0206 */
[----:B------:R2:W-:Y:S01]  /*1780*/  LDGSTS.E.BYPASS.LTC128B.128 [R0+0x21100], [R12.64], !P3 ;  /* 0x211000000c007fae */ /* 0x0005e2000d901d44 */
[----:B------:R-:W-:-:S03]  /*1790*/  ISETP.NE.AND P3, PT, R19, RZ, PT ;  /* 0x000000ff1300720c */ /* 0x000fc60003f65270 */
[----:B------:R2:W-:Y:S05]  /*17a0*/  LDGSTS.E.BYPASS.LTC128B.128 [R0+0x25100], [R6.64], !P0 ;  /* 0x2510000006007fae */ /* 0x0005ea000c101d44 */
.L_x_706:
[----:B--2---:R-:W-:Y:S05]  /*17b0*/  BSYNC B0 ;  /* 0x0000000000007941 */ /* 0x004fea0003800000 */
.L_x_705:
[----:B------:R-:W-:Y:S01]  /*17c0*/  IADD3 R0, R31, 0x40, RZ ;  /* 0x000000401f007810 */ /* 0x000fe20007ffe0ff */
[----:B---3--:R2:W3:Y:S01]  /*17d0*/  SHFL.IDX PT, R7, R25, 0x2, 0x181f ;  /* 0x00581f0019077f89 */ /* 0x0084e200000e0000 */
[----:B------:R-:W-:Y:S02]  /*17e0*/  BSSY B0, `(.L_x_707) ;  /* 0x000001e000007945 */ /* 0x000fe40003800000 */
[----:B------:R-:W-:Y:S01]  /*17f0*/  ISETP.GE.AND P0, PT, R0, R29, PT ;  /* 0x0000001d0000720c */ /* 0x000fe20003f06270 */
[----:B------:R2:W4:-:S12]  /*1800*/  SHFL.IDX PT, R6, R28, 0x2, 0x181f ;  /* 0x00581f001c067f89 */ /* 0x00051800000e0000 */
[----:B------:R-:W-:Y:S05]  /*1810*/  @P0 BRA `(.L_x_708) ;  /* 0x000001a000000947 */ /* 0x000fea0003800000 */
[C---:B------:R-:W-:Y:S02]  /*1820*/  IADD3 R3, R14.reuse, 0x80, RZ ;  /* 0x000000800e037810 */ /* 0x040fe40007ffe0ff */
[C---:B------:R-:W-:Y:S02]  /*1830*/  IADD3 R13, R14.reuse, 0xc0, RZ ;  /* 0x000000c00e0d7810 */ /* 0x040fe40007ffe0ff */
[----:B------:R-:W-:Y:S02]  /*1840*/  SHF.R.S32.HI R0, RZ, 0x1f, R15 ;  /* 0x0000001fff007819 */ /* 0x000fe4000001140f */
[----:B------:R-:W-:Y:S02]  /*1850*/  SHF.R.S32.HI R16, RZ, 0x1f, R3 ;  /* 0x0000001fff107819 */ /* 0x000fe40000011403 */
[----:B----4-:R-:W-:Y:S02]  /*1860*/  LEA R10, P0, R14, R6, 0x1 ;  /* 0x000000060e0a7211 */ /* 0x010fe400078008ff */
[----:B------:R-:W-:-:S02]  /*1870*/  SHF.R.S32.HI R17, RZ, 0x1f, R13 ;  /* 0x0000001fff117819 */ /* 0x000fc4000001140d */
[----:B------:R-:W-:Y:S02]  /*1880*/  LEA.HI R12, R0, R15, RZ, 0x3 ;  /* 0x0000000f000c7211 */ /* 0x000fe400078f18ff */
[----:B------:R-:W-:Y:S02]  /*1890*/  P2R R19, PR, RZ, 0x8 ;  /* 0x00000008ff137803 */ /* 0x000fe40000000000 */
[----:B------:R-:W-:Y:S02]  /*18a0*/  LEA.HI R3, R16, R3, RZ, 0x3 ;  /* 0x0000000310037211 */ /* 0x000fe400078f18ff */
[----:B---3--:R-:W-:Y:S02]  /*18b0*/  LEA.HI.X R11, R14, R7, R9, 0x1, P0 ;  /* 0x000000070e0b7211 */ /* 0x008fe400000f0c09 */
[----:B------:R-:W-:Y:S02]  /*18c0*/  LEA.HI R0, R17, R13, RZ, 0x3 ;  /* 0x0000000d11007211 */ /* 0x000fe400078f18ff */
[----:B------:R-:W-:-:S02]  /*18d0*/  ISETP.GE.AND P3, PT, R34, c[0x0][0x198], PT ;  /* 0x0000660022007a0c */ /* 0x000fc40003f66270 */
[----:B------:R-:W-:Y:S02]  /*18e0*/  ISETP.GE.AND P0, PT, R33, c[0x0][0x198], PT ;  /* 0x0000660021007a0c */ /* 0x000fe40003f06270 */
[----:B------:R-:W-:Y:S02]  /*18f0*/  LOP3.LUT R12, R12, 0xfffffff8, RZ, 0xc0, !PT ;  /* 0xfffffff80c0c7812 */ /* 0x000fe400078ec0ff */
[----:B------:R-:W-:Y:S02]  /*1900*/  LOP3.LUT R3, R3, 0xfffffff8, RZ, 0xc0, !PT ;  /* 0xfffffff803037812 */ /* 0x000fe400078ec0ff */
[----:B------:R-:W-:Y:S01]  /*1910*/  LOP3.LUT R18, R0, 0xfffffff8, RZ, 0xc0, !PT ;  /* 0xfffffff800127812 */ /* 0x000fe200078ec0ff */
[----:B------:R-:W-:Y:S02]  /*1920*/  IMAD.SHL.U32 R0, R251, 0x2, RZ ;  /* 0x00000002fb007824 */ /* 0x000fe400078e00ff */
[----:B------:R-:W-:-:S03]  /*1930*/  IMAD.WIDE R16, R12, 0x2, R6 ;  /* 0x000000020c107825 */ /* 0x000fc600078e0206 */
[----:B------:R-:W-:Y:S01]  /*1940*/  @!PT LDS RZ, [RZ] ;  /* 0x00000000fffff984 */ /* 0x000fe20000000800 */
[----:B------:R3:W-:Y:S01]  /*1950*/  LDGSTS.E.BYPASS.LTC128B.128 [R0+0x1a100], [R10.64], !P2 ;  /* 0x1a1000000a007fae */ /* 0x0007e2000d101d44 */
[----:B------:R-:W-:-:S03]  /*1960*/  IMAD.WIDE R12, R3, 0x2, R6 ;  /* 0x00000002030c7825 */ /* 0x000fc600078e0206 */
[----:B------:R3:W-:Y:S01]  /*1970*/  LDGSTS.E.BYPASS.LTC128B.128 [R0+0x1e100], [R16.64], !P1 ;  /* 0x1e10000010007fae */ /* 0x0007e2000c901d44 */
[----:B------:R-:W-:-:S03]  /*1980*/  IMAD.WIDE R6, R18, 0x2, R6 ;  /* 0x0000000212067825 */ /* 0x000fc600078e0206 */
[----:B------:R3:W-:Y:S01]  /*1990*/  LDGSTS.E.BYPASS.LTC128B.128 [R0+0x22100], [R12.64], !P3 ;  /* 0x221000000c007fae */ /* 0x0007e2000d901d44 */
[----:B------:R-:W-:-:S03]  /*19a0*/  ISETP.NE.AND P3, PT, R19, RZ, PT ;  /* 0x000000ff1300720c */ /* 0x000fc60003f65270 */
[----:B------:R3:W-:Y:S05]  /*19b0*/  LDGSTS.E.BYPASS.LTC128B.128 [R0+0x26100], [R6.64], !P0 ;  /* 0x2610000006007fae */ /* 0x0007ea000c101d44 */
.L_x_708:
[----:B------:R-:W-:Y:S05]  /*19c0*/  BSYNC B0 ;  /* 0x0000000000007941 */ /* 0x000fea0003800000 */
.L_x_707:
[----:B---3--:R-:W-:Y:S01]  /*19d0*/  IADD3 R0, R31, 0x60, RZ ;  /* 0x000000601f007810 */ /* 0x008fe20007ffe0ff */
[----:B------:R3:W1:Y:S01]  /*19e0*/  SHFL.IDX PT, R7, R25, 0x3, 0x181f ;  /* 0x00781f0019077f89 */ /* 0x00066200000e0000 */
[----:B------:R-:W-:Y:S01]  /*19f0*/  MOV R156, 0x60 ;  /* 0x00000060009c7802 */ /* 0x000fe20000000f00 */
[----:B------:R-:W-:Y:S01]  /*1a00*/  BSSY B0, `(.L_x_709) ;  /* 0x000001f000007945 */ /* 0x000fe20003800000 */
[----:B------:R-:W-:Y:S01]  /*1a10*/  ISETP.GE.AND P0, PT, R0, R29, PT ;  /* 0x0000001d0000720c */ /* 0x000fe20003f06270 */
[----:B----4-:R3:W4:Y:S02]  /*1a20*/  SHFL.IDX PT, R6, R28, 0x3, 0x181f ;  /* 0x00781f001c067f89 */ /* 0x01072400000e0000 */
[C---:B------:R-:W-:Y:S02]  /*1a30*/  IMAD R3, R156.reuse, c[0x0][0x1e4], RZ ;  /* 0x000079009c037a24 */ /* 0x040fe400078e02ff */
[----:B------:R-:W-:-:S05]  /*1a40*/  IMAD.WIDE.U32 R162, R156, c[0x0][0x1e0], RZ ;  /* 0x000078009ca27a25 */ /* 0x000fca00078e00ff */
[----:B------:R-:W-:-:S03]  /*1a50*/  IADD3 R159, R163, R3, RZ ;  /* 0x00000003a39f7210 */ /* 0x000fc60007ffe0ff */
[----:B------:R-:W-:Y:S05]  /*1a60*/  @P0 BRA `(.L_x_710) ;  /* 0x0000018000000947 */ /* 0x000fea0003800000 */
[C---:B----4-:R-:W-:Y:S01]  /*1a70*/  LEA R8, P0, R14.reuse, R6, 0x1 ;  /* 0x000000060e087211 */ /* 0x050fe200078008ff */
[----:B------:R-:W-:Y:S01]  /*1a80*/  IMAD.SHL.U32 R12, R251, 0x2, RZ ;  /* 0x00000002fb0c7824 */ /* 0x000fe200078e00ff */
[C---:B------:R-:W-:Y:S02]  /*1a90*/  IADD3 R3, R14.reuse, 0xc0, RZ ;  /* 0x000000c00e037810 */ /* 0x040fe40007ffe0ff */
[----:B-1----:R-:W-:Y:S02]  /*1aa0*/  LEA.HI.X R9, R14, R7, R9, 0x1, P0 ;  /* 0x000000070e097211 */ /* 0x002fe400000f0c09 */
[----:B------:R-:W-:Y:S02]  /*1ab0*/  SHF.R.S32.HI R0, RZ, 0x1f, R15 ;  /* 0x0000001fff007819 */ /* 0x000fe4000001140f */
[----:B------:R-:W-:Y:S01]  /*1ac0*/  SHF.R.S32.HI R10, RZ, 0x1f, R3 ;  /* 0x0000001fff0a7819 */ /* 0x000fe20000011403 */
[----:B------:R-:W-:Y:S01]  /*1ad0*/  @!PT LDS RZ, [RZ] ;  /* 0x00000000fffff984 */ /* 0x000fe20000000800 */
[----:B------:R1:W-:Y:S01]  /*1ae0*/  LDGSTS.E.BYPASS.LTC128B.128 [R12+0x1b100], [R8.64], !P2 ;  /* 0x1b100000080c7fae */ /* 0x0003e2000d101d44 */
[----:B------:R-:W-:-:S02]  /*1af0*/  LEA.HI R0, R0, R15, RZ, 0x3 ;  /* 0x0000000f00007211 */ /* 0x000fc400078f18ff */
[----:B------:R-:W-:Y:S02]  /*1b00*/  LEA.HI R3, R10, R3, RZ, 0x3 ;  /* 0x000000030a037211 */ /* 0x000fe400078f18ff */
[----:B------:R-:W-:Y:S02]  /*1b10*/  ISETP.GE.AND P2, PT, R34, c[0x0][0x198], PT ;  /* 0x0000660022007a0c */ /* 0x000fe40003f46270 */
[----:B------:R-:W-:Y:S02]  /*1b20*/  ISETP.GE.AND P0, PT, R33, c[0x0][0x198], PT ;  /* 0x0000660021007a0c */ /* 0x000fe40003f06270 */
[----:B------:R-:W-:Y:S02]  /*1b30*/  LOP3.LUT R0, R0, 0xfffffff8, RZ, 0xc0, !PT ;  /* 0xfffffff800007812 */ /* 0x000fe400078ec0ff */
[----:B------:R-:W-:-:S03]  /*1b40*/  LOP3.LUT R3, R3, 0xfffffff8, RZ, 0xc0, !PT ;  /* 0xfffffff803037812 */ /* 0x000fc600078ec0ff */
[----:B------:R-:W-:-:S05]  /*1b50*/  IMAD.WIDE R10, R0, 0x2, R6 ;  /* 0x00000002000a7825 */ /* 0x000fca00078e0206 */
[----:B------:R4:W-:Y:S01]  /*1b60*/  LDGSTS.E.BYPASS.LTC128B.128 [R12+0x1f100], [R10.64], !P1 ;  /* 0x1f1000000a0c7fae */ /* 0x0009e2000c901d44 */
[----:B-1----:R-:W-:-:S04]  /*1b70*/  IADD3 R8, R14, 0x80, RZ ;  /* 0x000000800e087810 */ /* 0x002fc80007ffe0ff */
[----:B------:R-:W-:-:S04]  /*1b80*/  SHF.R.S32.HI R9, RZ, 0x1f, R8 ;  /* 0x0000001fff097819 */ /* 0x000fc80000011408 */
[----:B------:R-:W-:-:S04]  /*1b90*/  LEA.HI R8, R9, R8, RZ, 0x3 ;  /* 0x0000000809087211 */ /* 0x000fc800078f18ff */
[----:B------:R-:W-:-:S05]  /*1ba0*/  LOP3.LUT R8, R8, 0xfffffff8, RZ, 0xc0, !PT ;  /* 0xfffffff808087812 */ /* 0x000fca00078ec0ff */
[----:B------:R-:W-:-:S04]  /*1bb0*/  IMAD.WIDE R8, R8, 0x2, R6 ;  /* 0x0000000208087825 */ /* 0x000fc800078e0206 */
[----:B------:R-:W-:Y:S01]  /*1bc0*/  IMAD.WIDE R6, R3, 0x2, R6 ;  /* 0x0000000203067825 */ /* 0x000fe200078e0206 */
[----:B------:R4:W-:Y:S04]  /*1bd0*/  LDGSTS.E.BYPASS.LTC128B.128 [R12+0x23100], [R8.64], !P2 ;  /* 0x23100000080c7fae */ /* 0x0009e8000d101d44 */
[----:B------:R4:W-:Y:S02]  /*1be0*/  LDGSTS.E.BYPASS.LTC128B.128 [R12+0x27100], [R6.64], !P0 ;  /* 0x27100000060c7fae */ /* 0x0009e4000c101d44 */
.L_x_710:
[----:B------:R-:W-:Y:S05]  /*1bf0*/  BSYNC B0 ;  /* 0x0000000000007941 */ /* 0x000fea0003800000 */
.L_x_709:
[C---:B------:R-:W-:Y:S01]  /*1c00*/  IMAD R156, R165.reuse, -0x60, R156 ;  /* 0xffffffa0a59c7824 */ /* 0x040fe200078e029c */
[----:B------:R-:W0:Y:S01]  /*1c10*/  LDGDEPBAR ;  /* 0x00000000000079af */ /* 0x000e220000000000 */
[----:B----4-:R-:W-:Y:S01]  /*1c20*/  IADD3 R12, R165, -0x1, RZ ;  /* 0xffffffffa50c7810 */ /* 0x010fe20007ffe0ff */
[----:B------:R-:W-:Y:S01]  /*1c30*/  IMAD.MOV.U32 R166, RZ, RZ, R44 ;  /* 0x000000ffffa67224 */ /* 0x000fe200078e002c */
[----:B------:R-:W-:Y:S01]  /*1c40*/  MOV R164, c[0x0][0x1e4] ;  /* 0x0000790000a47a02 */ /* 0x000fe20000000f00 */
[----:B------:R-:W-:Y:S01]  /*1c50*/  IMAD.MOV.U32 R167, RZ, RZ, R45 ;  /* 0x000000ffffa77224 */ /* 0x000fe200078e002d */
[----:B------:R-:W-:Y:S01]  /*1c60*/  IADD3 R14, R156, R157, -R24 ;  /* 0x0000009d9c0e7210 */ /* 0x000fe20007ffe818 */
[----:B------:R-:W-:Y:S01]  /*1c70*/  IMAD R0, R159, R12, RZ ;  /* 0x0000000c9f007224 */ /* 0x000fe200078e02ff */
[----:B------:R-:W-:Y:S01]  /*1c80*/  SHF.R.S32.HI R10, RZ, 0x1f, R12 ;  /* 0x0000001fff0a7819 */ /* 0x000fe2000001140c */
[----:B------:R-:W-:Y:S01]  /*1c90*/  IMAD.MOV.U32 R166, RZ, RZ, R42 ;  /* 0x000000ffffa67224 */ /* 0x000fe200078e002a */
[C---:B------:R-:W-:Y:S01]  /*1ca0*/  ISETP.GE.AND P2, PT, R14.reuse, 0x1, PT ;  /* 0x000000010e00780c */ /* 0x040fe20003f46270 */
[----:B------:R-:W-:Y:S01]  /*1cb0*/  IMAD.SHL.U32 R251, R251, 0x2, RZ ;  /* 0x00000002fbfb7824 */ /* 0x000fe200078e00ff */
[----:B------:R-:W-:Y:S01]  /*1cc0*/  ISETP.GE.AND P1, PT, R14, 0x21, PT ;  /* 0x000000210e00780c */ /* 0x000fe20003f26270 */
[-C--:B------:R-:W-:Y:S01]  /*1cd0*/  IMAD.WIDE.U32 R8, R12, R162.reuse, R166 ;  /* 0x000000a20c087225 */ /* 0x080fe200078e00a6 */
[----:B------:R-:W-:Y:S01]  /*1ce0*/  SEL R3, RZ, 0x4, P6 ;  /* 0x00000004ff037807 */ /* 0x000fe20003000000 */
[----:B------:R-:W-:Y:S01]  /*1cf0*/  STL.64 [R1+0x18], R166 ;  /* 0x000018a601007387 */ /* 0x000fe20000100a00 */
[----:B------:R-:W-:Y:S01]  /*1d00*/  LEA.HI R158, R35, R161, RZ, 0x5 ;  /* 0x000000a1239e7211 */ /* 0x000fe200078f28ff */
[----:B------:R-:W-:-:S02]  /*1d10*/  IMAD R0, R10, R162, R0 ;  /* 0x000000a20a007224 */ /* 0x000fc400078e0200 */
[----:B------:R-:W-:Y:S02]  /*1d20*/  IMAD.MOV.U32 R160, RZ, RZ, c[0x0][0x1e0] ;  /* 0x00007800ffa07624 */ /* 0x000fe400078e00ff */
[----:B------:R-:W-:Y:S01]  /*1d30*/  IMAD.IADD R0, R9, 0x1, R0 ;  /* 0x0000000109007824 */ /* 0x000fe200078e0200 */
[----:B------:R-:W-:Y:S01]  /*1d40*/  BAR.SYNC.DEFER_BLOCKING 0x0 ;  /* 0x0000000000007b1d */ /* 0x000fe20000010000 */
[----:B------:R-:W-:Y:S01]  /*1d50*/  @P2 LEA R6, P0, R8, c[0x0][0x1c8], 0x1 ;  /* 0x0000720008062a11 */ /* 0x000fe200078008ff */
[----:B------:R-:W-:-:S03]  /*1d60*/  IMAD.WIDE.U32 R16, R160, 0x40, RZ ;  /* 0x00000040a0107825 */ /* 0x000fc600078e00ff */
[----:B-1----:R-:W-:Y:S01]  /*1d70*/  @P2 LEA.HI.X R7, R8, c[0x0][0x1cc], R0, 0x1, P0 ;  /* 0x0000730008072a11 */ /* 0x002fe200000f0c00 */
[----:B------:R-:W-:Y:S01]  /*1d80*/  IMAD.SHL.U32 R15, R24, 0x8, RZ ;  /* 0x00000008180f7824 */ /* 0x000fe200078e00ff */
[----:B------:R-:W-:Y:S01]  /*1d90*/  ISETP.GE.AND P0, PT, R14, 0x41, PT ;  /* 0x000000410e00780c */ /* 0x000fe20003f06270 */
[----:B------:R-:W-:Y:S02]  /*1da0*/  IMAD.MOV.U32 R18, RZ, RZ, R40 ;  /* 0x000000ffff127224 */ /* 0x000fe400078e0028 */
[----:B------:R-:W-:Y:S02]  /*1db0*/  IMAD.MOV.U32 R19, RZ, RZ, R41 ;  /* 0x000000ffff137224 */ /* 0x000fe400078e0029 */
[----:B------:R-:W-:-:S05]  /*1dc0*/  IMAD.MOV.U32 R18, RZ, RZ, R38 ;  /* 0x000000ffff127224 */ /* 0x000fca00078e0026 */
[----:B------:R-:W-:Y:S04]  /*1dd0*/  STL.64 [R1+0x10], R18 ;  /* 0x0000101201007387 */ /* 0x000fe80000100a00 */
[----:B------:R-:W-:Y:S01]  /*1de0*/  @!PT LDS RZ, [RZ] ;  /* 0x00000000fffff984 */ /* 0x000fe20000000800 */
[----:B------:R-:W-:Y:S01]  /*1df0*/  @!PT LDS RZ, [RZ] ;  /* 0x00000000fffff984 */ /* 0x000fe20000000800 */
[----:B------:R-:W-:Y:S01]  /*1e00*/  @!PT LDS RZ, [RZ] ;  /* 0x00000000fffff984 */ /* 0x000fe20000000800 */
[----:B------:R1:W-:Y:S04]  /*1e10*/  @P2 LDGSTS.E.BYPASS.LTC128B.128 [R251+0xc100], [R6.64], !P3 ;  /* 0x0c10000006fb2fae */ /* 0x0003e8000d901d44 */
[----:B------:R1:W-:Y:S04]  /*1e20*/  @P2 LDGSTS.E.BYPASS.LTC128B.128 [R251+0xf100], [R6.64+0x80], !P5 ;  /* 0x0f10008006fb2fae */ /* 0x0003e8000e901d44 */
[----:B------:R1:W-:Y:S04]  /*1e30*/  @P2 LDGSTS.E.BYPASS.LTC128B.128 [R251+0x12100], [R6.64+0x100], !P6 ;  /* 0x1210010006fb2fae */ /* 0x0003e8000f101d44 */
[----:B------:R1:W-:Y:S02]  /*1e40*/  @P2 LDGSTS.E.BYPASS.LTC128B.128 [R251+0x15100], [R6.64+0x180], !P4 ;  /* 0x1510018006fb2fae */ /* 0x0003e4000e101d44 */
[----:B-1----:R-:W-:-:S02]  /*1e50*/  @P1 LEA R7, P2, R160, R8, 0x5 ;  /* 0x00000008a0071211 */ /* 0x002fc400078428ff */
[----:B------:R-:W-:Y:S02]  /*1e60*/  SEL R6, RZ, 0x2, P5 ;  /* 0x00000002ff067807 */ /* 0x000fe40002800000 */
[----:B------:R-:W-:Y:S02]  /*1e70*/  @P1 LEA.HI.X R11, R160, R0, R164, 0x5, P2 ;  /* 0x00000000a00b1211 */ /* 0x000fe400010f2ca4 */
[----:B------:R-:W-:Y:S01]  /*1e80*/  @P0 IADD3 R9, P2, R8, R16, RZ ;  /* 0x0000001008090210 */ /* 0x000fe20007f5e0ff */
[----:B------:R-:W-:Y:S01]  /*1e90*/  IMAD.SHL.U32 R16, R164, 0x40, RZ ;  /* 0x00000040a4107824 */ /* 0x000fe200078e00ff */
[----:B------:R-:W-:Y:S01]  /*1ea0*/  IADD3 R26, R3, R6, R26 ;  /* 0x00000006031a7210 */ /* 0x000fe20007ffe01a */
[----:B------:R-:W-:-:S03]  /*1eb0*/  IMAD R8, R10, c[0x0][0x208], RZ ;  /* 0x000082000a087a24 */ /* 0x000fc600078e02ff */
[----:B------:R-:W-:Y:S01]  /*1ec0*/  @P0 IADD3.X R16, R0, R17, R16, P2, !PT ;  /* 0x0000001100100210 */ /* 0x000fe200017fe410 */
[C---:B------:R-:W-:Y:S01]  /*1ed0*/  IMAD R3, R12.reuse, c[0x0][0x20c], R8 ;  /* 0x000083000c037a24 */ /* 0x040fe200078e0208 */
[----:B------:R-:W-:Y:S01]  /*1ee0*/  @P1 LEA R10, P2, R7, c[0x0][0x1c8], 0x1 ;  /* 0x00007200070a1a11 */ /* 0x000fe200078408ff */
[----:B------:R-:W-:Y:S02]  /*1ef0*/  IMAD.SHL.U32 R0, R27, 0x40, RZ ;  /* 0x000000401b007824 */ /* 0x000fe400078e00ff */
[----:B------:R-:W-:Y:S01]  /*1f00*/  IMAD.WIDE.U32 R12, R12, c[0x0][0x208], RZ ;  /* 0x000082000c0c7a25 */ /* 0x000fe200078e00ff */
[----:B------:R-:W-:Y:S02]  /*1f10*/  @P1 LEA.HI.X R11, R7, c[0x0][0x1cc], R11, 0x1, P2 ;  /* 0x00007300070b1a11 */ /* 0x000fe400010f0c0b */
[----:B------:R-:W-:Y:S01]  /*1f20*/  @P0 LEA R8, P2, R9, c[0x0][0x1c8], 0x1 ;  /* 0x0000720009080a11 */ /* 0x000fe200078408ff */
[----:B------:R-:W-:Y:S01]  /*1f30*/  IMAD.IADD R3, R13, 0x1, R3 ;  /* 0x000000010d037824 */ /* 0x000fe200078e0203 */
[----:B------:R-:W-:Y:S01]  /*1f40*/  LOP3.LUT R0, R0, 0x1c0, RZ, 0xc0, !PT ;  /* 0x000001c000007812 */ /* 0x000fe200078ec0ff */
[----:B------:R1:W-:Y:S01]  /*1f50*/  @P1 LDGSTS.E.BYPASS.LTC128B.128 [R251+0xd100], [R10.64], !P3 ;  /* 0x0d1000000afb1fae */ /* 0x0003e2000d901d44 */
[----:B------:R-:W-:Y:S01]  /*1f60*/  @P0 LEA.HI.X R9, R9, c[0x0][0x1cc], R16, 0x1, P2 ;  /* 0x0000730009090a11 */ /* 0x000fe200010f0c10 */
[----:B------:R-:W-:Y:S01]  /*1f70*/  IMAD.WIDE.U32 R12, R12, 0x60, R18 ;  /* 0x000000600c0c7825 */ /* 0x000fe200078e0012 */
[----:B------:R-:W-:Y:S01]  /*1f80*/  LOP3.LUT R15, R0, 0x8, R15, 0xf8, !PT ;  /* 0x00000008000f7812 */ /* 0x000fe200078ef80f */
[----:B------:R1:W-:Y:S01]  /*1f90*/  @P1 LDGSTS.E.BYPASS.LTC128B.128 [R251+0x10100], [R10.64+0x80], !P5 ;  /* 0x101000800afb1fae */ /* 0x0003e2000e901d44 */
[----:B------:R-:W-:Y:S01]  /*1fa0*/  SHF.R.U32.HI R6, RZ, 0x3, R0 ;  /* 0x00000003ff067819 */ /* 0x000fe20000011600 */
[----:B------:R-:W-:Y:S01]  /*1fb0*/  IMAD R0, R3, 0x60, RZ ;  /* 0x0000006003007824 */ /* 0x000fe200078e02ff */
[----:B------:R-:W-:Y:S01]  /*1fc0*/  SEL R7, RZ, 0x8, P4 ;  /* 0x00000008ff077807 */ /* 0x000fe20002000000 */
[----:B------:R1:W-:Y:S01]  /*1fd0*/  @P1 LDGSTS.E.BYPASS.LTC128B.128 [R251+0x13100], [R10.64+0x100], !P6 ;  /* 0x131001000afb1fae */ /* 0x0003e2000f101d44 */
[----:B------:R-:W-:Y:S01]  /*1fe0*/  LOP3.LUT R15, R15, R6, RZ, 0x3c, !PT ;  /* 0x000000060f0f7212 */ /* 0x000fe200078e3cff */
[----:B------:R-:W-:Y:S01]  /*1ff0*/  IMAD.IADD R3, R13, 0x1, R0 ;  /* 0x000000010d037824 */ /* 0x000fe200078e0200 */
[----:B------:R-:W-:Y:S01]  /*2000*/  LEA R6, P2, R12, c[0x0][0x1f8], 0x1 ;  /* 0x00007e000c067a11 */ /* 0x000fe200078408ff */
[----:B------:R1:W-:Y:S01]  /*2010*/  @P1 LDGSTS.E.BYPASS.LTC128B.128 [R251+0x16100], [R10.64+0x180], !P4 ;  /* 0x161001800afb1fae */ /* 0x0003e2000e101d44 */
[----:B------:R-:W-:Y:S01]  /*2020*/  IADD3 R26, R26, R7, RZ ;  /* 0x000000071a1a7210 */ /* 0x000fe20007ffe0ff */
[----:B------:R-:W-:Y:S01]  /*2030*/  IMAD R0, R32, 0x200, R15 ;  /* 0x0000020020007824 */ /* 0x000fe200078e020f */
[----:B------:R-:W-:Y:S01]  /*2040*/  LEA.HI.X R7, R12, c[0x0][0x1fc], R3, 0x1, P2 ;  /* 0x00007f000c077a11 */ /* 0x000fe200010f0c03 */
[----:B------:R1:W-:Y:S01]  /*2050*/  @P0 LDGSTS.E.BYPASS.LTC128B.128 [R251+0xe100], [R8.64], !P3 ;  /* 0x0e10000008fb0fae */ /* 0x0003e2000d901d44 */
[----:B------:R-:W-:Y:S01]  /*2060*/  IMAD.MOV.U32 R3, RZ, RZ, c[0x0][0x208] ;  /* 0x00008200ff037624 */ /* 0x000fe200078e00ff */
[----:B------:R-:W-:Y:S01]  /*2070*/  LOP3.LUT P2, RZ, R27, 0x2, RZ, 0xc0, !PT ;  /* 0x000000021bff7812 */ /* 0x000fe2000784c0ff */
[----:B------:R-:W-:Y:S01]  /*2080*/  IMAD.MOV.U32 R12, RZ, RZ, 0x6 ;  /* 0x00000006ff0c7424 */ /* 0x000fe200078e00ff */
[----:B------:R1:W-:Y:S01]  /*2090*/  @P0 LDGSTS.E.BYPASS.LTC128B.128 [R251+0x11100], [R8.64+0x80], !P5 ;  /* 0x1110008008fb0fae */ /* 0x0003e2000e901d44 */
[C---:B------:R-:W-:Y:S01]  /*20a0*/  IMAD.SHL.U32 R37, R3.reuse, 0x40, RZ ;  /* 0x0000004003257824 */ /* 0x040fe200078e00ff */
[----:B------:R-:W-:Y:S01]  /*20b0*/  P2R R15, PR, RZ, 0x20 ;  /* 0x00000020ff0f7803 */ /* 0x000fe20000000000 */
[----:B------:R-:W-:Y:S01]  /*20c0*/  IMAD.SHL.U32 R216, R0, 0x2, RZ ;  /* 0x0000000200d87824 */ /* 0x000fe200078e00ff */
[----:B------:R1:W-:Y:S01]  /*20d0*/  @P0 LDGSTS.E.BYPASS.LTC128B.128 [R251+0x14100], [R8.64+0x100], !P6 ;  /* 0x1410010008fb0fae */ /* 0x0003e2000f101d44 */
[----:B------:R-:W-:-:S02]  /*20e0*/  SHF.L.U64.HI R36, R3, R12, c[0x0][0x20c] ;  /* 0x0000830003247619 */ /* 0x000fc4000001020c */
[----:B------:R-:W-:Y:S01]  /*20f0*/  SHF.L.U32 R0, R158, 0x5, RZ ;  /* 0x000000059e007819 */ /* 0x000fe200000006ff */
[----:B------:R1:W-:Y:S01]  /*2100*/  @P0 LDGSTS.E.BYPASS.LTC128B.128 [R251+0x17100], [R8.64+0x180], !P4 ;  /* 0x1710018008fb0fae */ /* 0x0003e2000e101d44 */
[C-C-:B------:R-:W-:Y:S02]  /*2110*/  IADD3 R24, P1, P0, R37.reuse, 0x80, R6.reuse ;  /* 0x0000008025187810 */ /* 0x140fe4000783e006 */
[----:B------:R-:W-:Y:S01]  /*2120*/  LOP3.LUT R0, R0, 0x7ffffc00, RZ, 0xc0, !PT ;  /* 0x7ffffc0000007812 */ /* 0x000fe200078ec0ff */
[----:B------:R-:W0:Y:S01]  /*2130*/  LDGDEPBAR ;  /* 0x00000000000079af */ /* 0x000e220000000000 */
[----:B--23--:R-:W-:Y:S02]  /*2140*/  IADD3.X R25, R36, RZ, R7, P1, P0 ;  /* 0x000000ff24197210 */ /* 0x00cfe40000fe0407 */
[----:B------:R-:W-:Y:S01]  /*2150*/  IADD3 R22, P1, P0, R37, 0x100, R6 ;  /* 0x0000010025167810 */ /* 0x000fe2000783e006 */
[----:B------:R-:W-:Y:S01]  /*2160*/  IMAD.IADD R0, R5, 0x1, R0 ;  /* 0x0000000105007824 */ /* 0x000fe200078e0200 */
[----:B------:R-:W-:-:S02]  /*2170*/  LOP3.LUT P5, RZ, R26, 0x2, RZ, 0xc0, !PT ;  /* 0x000000021aff7812 */ /* 0x000fc400078ac0ff */
[----:B------:R-:W-:Y:S01]  /*2180*/  IADD3.X R23, R36, RZ, R7, P1, P0 ;  /* 0x000000ff24177210 */ /* 0x000fe20000fe0407 */
[----:B------:R-:W-:Y:S01]  /*2190*/  IMAD.SHL.U32 R223, R0, 0x2, RZ ;  /* 0x0000000200df7824 */ /* 0x000fe200078e00ff */
[----:B------:R-:W-:Y:S01]  /*21a0*/  IADD3 R20, P1, P0, R37, 0x180, R6 ;  /* 0x0000018025147810 */ /* 0x000fe2000783e006 */
[----:B------:R-:W-:Y:S01]  /*21b0*/  IMAD.MOV.U32 R0, RZ, RZ, 0x40 ;  /* 0x00000040ff007424 */ /* 0x000fe200078e00ff */
[----:B------:R-:W-:Y:S01]  /*21c0*/  IADD3 R3, R216, 0xc100, RZ ;  /* 0x0000c100d8037810 */ /* 0x000fe20007ffe0ff */
[----:B------:R-:W-:Y:S01]  /*21d0*/  IMAD R224, R4, 0x2, R223 ;  /* 0x0000000204e07824 */ /* 0x000fe200078e02df */
[----:B------:R-:W-:Y:S01]  /*21e0*/  IADD3.X R21, R36, RZ, R7, P1, P0 ;  /* 0x000000ff24157210 */ /* 0x000fe20000fe0407 */
[----:B------:R-:W-:Y:S01]  /*21f0*/  IMAD R226, R2, 0x2, R223 ;  /* 0x0000000202e27824 */ /* 0x000fe200078e02df */
[----:B------:R-:W-:Y:S01]  /*2200*/  ISETP.LT.OR P1, PT, R14, 0x1, P3 ;  /* 0x000000010e00780c */ /* 0x000fe20001f21670 */
[----:B------:R-:W-:Y:S01]  /*2210*/  IMAD R225, R2, 0x2, R224 ;  /* 0x0000000202e17824 */ /* 0x000fe200078e02e0 */
[----:B------:R-:W-:-:S02]  /*2220*/  ISETP.LT.OR P0, PT, R14, 0x1, !P5 ;  /* 0x000000010e00780c */ /* 0x000fc40006f01670 */
[----:B------:R-:W-:Y:S02]  /*2230*/  IADD3 R227, R216, 0xc120, RZ ;  /* 0x0000c120d8e37810 */ /* 0x000fe40007ffe0ff */
[----:B------:R-:W-:Y:S02]  /*2240*/  @P2 IADD3 R227, R3, -0x20, RZ ;  /* 0xffffffe003e32810 */ /* 0x000fe40007ffe0ff */
[----:B------:R-:W-:Y:S01]  /*2250*/  IADD3 R12, P2, R37, R6, RZ ;  /* 0x00000006250c7210 */ /* 0x000fe20007f5e0ff */
[----:B------:R-:W-:-:S04]  /*2260*/  DEPBAR.LE SB0, 0x1 ;  /* 0x000080400000791a */ /* 0x000fc80000000000 */
[----:B------:R-:W-:-:S04]  /*2270*/  DEPBAR.LE SB0, 0x0 ;  /* 0x000080000000791a */ /* 0x000fc80000000000 */
[----:B------:R-:W-:Y:S01]  /*2280*/  BAR.SYNC.DEFER_BLOCKING 0x0 ;  /* 0x0000000000007b1d */ /* 0x000fe20000010000 */
[----:B------:R-:W-:Y:S01]  /*2290*/  IMAD.X R13, R36, 0x1, R7, P2 ;  /* 0x00000001240d7824 */ /* 0x000fe200010e0607 */
[----:B------:R-:W-:Y:S02]  /*22a0*/  LOP3.LUT P2, RZ, R26, 0x8, RZ, 0xc0, !PT ;  /* 0x000000081aff7812 */ /* 0x000fe4000784c0ff */
[C---:B------:R-:W-:Y:S02]  /*22b0*/  IADD3 R250, R227.reuse, 0x800, RZ ;  /* 0x00000800e3fa7810 */ /* 0x040fe40007ffe0ff */
[C---:B------:R-:W-:Y:S02]  /*22c0*/  IADD3 R249, R227.reuse, 0x1000, RZ ;  /* 0x00001000e3f97810 */ /* 0x040fe40007ffe0ff */
[C---:B------:R-:W-:Y:S02]  /*22d0*/  IADD3 R248, R227.reuse, 0x1800, RZ ;  /* 0x00001800e3f87810 */ /* 0x040fe40007ffe0ff */
[----:B------:R-:W-:-:S02]  /*22e0*/  IADD3 R247, R227, 0x2000, RZ ;  /* 0x00002000e3f77810 */ /* 0x000fc40007ffe0ff */
[C---:B------:R-:W-:Y:S02]  /*22f0*/  IADD3 R246, R227.reuse, 0x2800, RZ ;  /* 0x00002800e3f67810 */ /* 0x040fe40007ffe0ff */
[C---:B------:R-:W-:Y:S02]  /*2300*/  IADD3 R245, R227.reuse, 0x3000, RZ ;  /* 0x00003000e3f57810 */ /* 0x040fe40007ffe0ff */
[C---:B------:R-:W-:Y:S02]  /*2310*/  IADD3 R244, R227.reuse, 0x3800, RZ ;  /* 0x00003800e3f47810 */ /* 0x040fe40007ffe0ff */
[C---:B------:R-:W-:Y:S02]  /*2320*/  IADD3 R243, R227.reuse, 0x4000, RZ ;  /* 0x00004000e3f37810 */ /* 0x040fe40007ffe0ff */
[C---:B------:R-:W-:Y:S02]  /*2330*/  IADD3 R242, R227.reuse, 0x4800, RZ ;  /* 0x00004800e3f27810 */ /* 0x040fe40007ffe0ff */
[C---:B------:R-:W-:Y:S01]  /*2340*/  IADD3 R241, R227.reuse, 0x5000, RZ ;  /* 0x00005000e3f17810 */ /* 0x040fe20007ffe0ff */
[----:B-1----:R-:W-:Y:S01]  /*2350*/  LDSM.16.M88.4 R8, [R223+0x18100] ;  /* 0x01810000df08783b */ /* 0x002fe20000000200 */
[----:B------:R-:W-:-:S02]  /*2360*/  IADD3 R240, R227, 0x5800, RZ ;  /* 0x00005800e3f07810 */ /* 0x000fc40007ffe0ff */
[C---:B------:R-:W-:Y:S01]  /*2370*/  IADD3 R239, R227.reuse, 0x6000, RZ ;  /* 0x00006000e3ef7810 */ /* 0x040fe20007ffe0ff */
[----:B------:R-:W-:Y:S01]  /*2380*/  LDSM.16.M88.4 R16, [R224+0x18100] ;  /* 0x01810000e010783b */ /* 0x000fe20000000200 */
[C---:B------:R-:W-:Y:S02]  /*2390*/  IADD3 R238, R227.reuse, 0x6800, RZ ;  /* 0x00006800e3ee7810 */ /* 0x040fe40007ffe0ff */
[C---:B------:R-:W-:Y:S01]  /*23a0*/  IADD3 R237, R227.reuse, 0x7000, RZ ;  /* 0x00007000e3ed7810 */ /* 0x040fe20007ffe0ff */
[----:B------:R-:W1:Y:S01]  /*23b0*/  LDSM.16.M88.4 R32, [R216+0xc100] ;  /* 0x00c10000d820783b */ /* 0x000e620000000200 */
[C---:B------:R-:W-:Y:S02]  /*23c0*/  IADD3 R236, R227.reuse, 0x7800, RZ ;  /* 0x00007800e3ec7810 */ /* 0x040fe40007ffe0ff */
[C---:B------:R-:W-:Y:S01]  /*23d0*/  IADD3 R235, R227.reuse, 0x8000, RZ ;  /* 0x00008000e3eb7810 */ /* 0x040fe20007ffe0ff */
[----:B------:R-:W2:Y:S01]  /*23e0*/  LDSM.16.M88.4 R28, [R216+0xc900] ;  /* 0x00c90000d81c783b */ /* 0x000ea20000000200 */
[----:B------:R-:W-:-:S02]  /*23f0*/  IADD3 R234, R227, 0x8800, RZ ;  /* 0x00008800e3ea7810 */ /* 0x000fc40007ffe0ff */
[C---:B------:R-:W-:Y:S01]  /*2400*/  IADD3 R233, R227.reuse, 0x9000, RZ ;  /* 0x00009000e3e97810 */ /* 0x040fe20007ffe0ff */
[----:B------:R-:W-:Y:S01]  /*2410*/  LDSM.16.M88.4 R48, [R216+0xd100] ;  /* 0x00d10000d830783b */ /* 0x000fe20000000200 */
[C---:B------:R-:W-:Y:S02]  /*2420*/  IADD3 R232, R227.reuse, 0x9800, RZ ;  /* 0x00009800e3e87810 */ /* 0x040fe40007ffe0ff */
[C---:B------:R-:W-:Y:S01]  /*2430*/  IADD3 R231, R227.reuse, 0xa000, RZ ;  /* 0x0000a000e3e77810 */ /* 0x040fe20007ffe0ff */
[----:B------:R-:W-:Y:S01]  /*2440*/  LDSM.16.M88.4 R52, [R216+0xd900] ;  /* 0x00d90000d834783b */ /* 0x000fe20000000200 */
[C---:B------:R-:W-:Y:S02]  /*2450*/  IADD3 R230, R227.reuse, 0xa800, RZ ;  /* 0x0000a800e3e67810 */ /* 0x040fe40007ffe0ff */
[C---:B------:R-:W-:Y:S01]  /*2460*/  IADD3 R229, R227.reuse, 0xb000, RZ ;  /* 0x0000b000e3e57810 */ /* 0x040fe20007ffe0ff */
[----:B------:R-:W-:Y:S01]  /*2470*/  LDSM.16.M88.4 R56, [R216+0xe100] ;  /* 0x00e10000d838783b */ /* 0x000fe20000000200 */
[----:B------:R-:W-:-:S03]  /*2480*/  IADD3 R228, R227, 0xb800, RZ ;  /* 0x0000b800e3e47810 */ /* 0x000fc60007ffe0ff */
[----:B------:R-:W-:Y:S04]  /*2490*/  LDSM.16.M88.4 R72, [R216+0xe900] ;  /* 0x00e90000d848783b */ /* 0x000fe80000000200 */
[----:B------:R-:W3:Y:S04]  /*24a0*/  LDSM.16.M88.4 R68, [R227] ;  /* 0x00000000e344783b */ /* 0x000ee80000000200 */
[----:B------:R-:W-:Y:S04]  /*24b0*/  LDSM.16.M88.4 R64, [R227+0x800] ;  /* 0x00080000e340783b */ /* 0x000fe80000000200 */
[----:B------:R-:W-:Y:S04]  /*24c0*/  LDSM.16.M88.4 R80, [R227+0x1000] ;  /* 0x00100000e350783b */ /* 0x000fe80000000200 */
[----:B------:R-:W-:Y:S04]  /*24d0*/  LDSM.16.M88.4 R92, [R227+0x1800] ;  /* 0x00180000e35c783b */ /* 0x000fe80000000200 */
[----:B------:R-:W-:Y:S01]  /*24e0*/  LDSM.16.M88.4 R104, [R227+0x2000] ;  /* 0x00200000e368783b */ /* 0x000fe20000000200 */
[C---:B-1----:R-:W-:Y:S03]  /*24f0*/  HMMA.16816.F32 R44, R8.reuse, R32, RZ ;  /* 0x00000020082c723c */ /* 0x042fe600000018ff */
[----:B------:R-:W1:Y:S04]  /*2500*/  LDSM.16.M88.4 R112, [R227+0x2800] ;  /* 0x00280000e370783b */ /* 0x000e680000000200 */
[----:B------:R-:W-:Y:S01]  /*2510*/  @!PT LDS RZ, [RZ] ;  /* 0x00000000fffff984 */ /* 0x000fe20000000800 */
[----:B------:R-:W-:Y:S01]  /*2520*/  @!PT LDS RZ, [RZ] ;  /* 0x00000000fffff984 */ /* 0x000fe20000000800 */
[----:B------:R-:W-:Y:S01]  /*2530*/  @!PT LDS RZ, [RZ] ;  /* 0x00000000fffff984 */ /* 0x000fe20000000800 */
[----:B------:R4:W-:Y:S01]  /*2540*/  LDGSTS.E.BYPASS.LTC128B.128 [R251+0x100], [R6.64], !P1 ;  /* 0x0010000006fb7fae */ /* 0x0009e2000c901d44 */
[----:B------:R-:W-:Y:S01]  /*2550*/  LOP3.LUT P1, RZ, R26, 0x4, RZ, 0xc0, !PT ;  /* 0x000000041aff7812 */ /* 0x000fe2000782c0ff */
[----:B------:R-:W-:Y:S02]  /*2560*/  HMMA.16816.F32 R40, R8, R34, RZ ;  /* 0x000000220828723c */ /* 0x000fe400000018ff */
[----:B------:R4:W-:Y:S01]  /*2570*/  LDGSTS.E.BYPASS.LTC128B.128 [R251+0x3100], [R6.64+0x80], !P0 ;  /* 0x0310008006fb7fae */ /* 0x0009e2000c101d44 */
[----:B------:R-:W-:-:S05]  /*2580*/  ISETP.LT.OR P0, PT, R14, 0x1, !P1 ;  /* 0x000000010e00780c */ /* 0x000fca0004f01670 */
[----:B--2---:R-:W-:Y:S08]  /*2590*/  HMMA.16816.F32 R32, R8, R30, RZ ;  /* 0x0000001e0820723c */ /* 0x004ff000000018ff */
[----:B------:R4:W-:Y:S01]  /*25a0*/  LDGSTS.E.BYPASS.LTC128B.128 [R251+0x6100], [R6.64+0x100], !P0 ;  /* 0x0610010006fb7fae */ /* 0x0009e2000c101d44 */
[C---:B------:R-:W-:Y:S01]  /*25b0*/  ISETP.LT.OR P0, PT, R14.reuse, 0x1, !P2 ;  /* 0x000000010e00780c */ /* 0x040fe20005701670 */
[C---:B---3--:R-:W-:Y:S08]  /*25c0*/  HMMA.16816.F32 R100, R16.reuse, R68, R44 ;  /* 0x000000441064723c */ /* 0x048ff0000000182c */
[----:B------:R-:W-:Y:S04]  /*25d0*/  HMMA.16816.F32 R84, R16, R70, R40 ;  /* 0x000000461054723c */ /* 0x000fe80000001828 */
[----:B------:R4:W-:Y:S01]  /*25e0*/  LDGSTS.E.BYPASS.LTC128B.128 [R251+0x9100], [R6.64+0x180], !P0 ;  /* 0x0910018006fb7fae */ /* 0x0009e2000c101d44 */
[----:B------:R-:W-:-:S03]  /*25f0*/  ISETP.LT.OR P0, PT, R14, 0x21, P3 ;  /* 0x000000210e00780c */ /* 0x000fc60001f01670 */
[C---:B------:R-:W-:Y:S08]  /*2600*/  HMMA.16816.F32 R60, R8.reuse, R56, RZ ;  /* 0x00000038083c723c */ /* 0x040ff000000018ff */
[----:B------:R-:W-:Y:S02]  /*2610*/  HMMA.16816.F32 R88, R8, R58, RZ ;  /* 0x0000003a0858723c */ /* 0x000fe400000018ff */
[----:B------:R2:W-:Y:S01]  /*2620*/  LDGSTS.E.BYPASS.LTC128B.128 [R251+0x1100], [R12.64], !P0 ;  /* 0x011000000cfb7fae */ /* 0x0005e2000c101d44 */
[----:B------:R-:W-:-:S02]  /*2630*/  ISETP.LT.OR P0, PT, R14, 0x21, !P5 ;  /* 0x000000210e00780c */ /* 0x000fc40006f01670 */
[----:B------:R-:W-:-:S03]  /*2640*/  ISETP.LT.OR P5, PT, R14, 0x41, !P5 ;  /* 0x000000410e00780c */ /* 0x000fc60006fa1670 */
[----:B------:R-:W-:Y:S08]  /*2650*/  HMMA.16816.F32 R96, R8, R72, RZ ;  /* 0x000000480860723c */ /* 0x000ff000000018ff */
[----:B------:R3:W-:Y:S01]  /*2660*/  LDGSTS.E.BYPASS.LTC128B.128 [R251+0x4100], [R24.64], !P0 ;  /* 0x0410000018fb7fae */ /* 0x0007e2000c101d44 */
[----:B------:R-:W-:-:S04]  /*2670*/  LOP3.LUT P0, RZ, R27, 0x4, RZ, 0xc0, !PT ;  /* 0x000000041bff7812 */ /* 0x000fc8000780c0ff */
[----:B------:R-:W-:Y:S02]  /*2680*/  SEL R0, R0, 0xffffffc0, !P0 ;  /* 0xffffffc000007807 */ /* 0x000fe40004000000 */
[C---:B------:R-:W-:Y:S02]  /*2690*/  ISETP.LT.OR P0, PT, R14.reuse, 0x21, !P1 ;  /* 0x000000210e00780c */ /* 0x040fe40004f01670 */
[----:B------:R-:W-:Y:S01]  /*26a0*/  ISETP.LT.OR P1, PT, R14, 0x41, !P1 ;  /* 0x000000410e00780c */ /* 0x000fe20004f21670 */
[----:B------:R-:W-:Y:S02]  /*26b0*/  IMAD.IADD R222, R216, 0x1, R0 ;  /* 0x00000001d8de7824 */ /* 0x000fe400078e0200 */
[----:B------:R-:W-:-:S04]  /*26c0*/  IMAD.IADD R221, R0, 0x1, R227 ;  /* 0x0000000100dd7824 */ /* 0x000fc800078e02e3 */
[----:B-1----:R-:W-:Y:S04]  /*26d0*/  HMMA.16816.F32 R96, R16, R112, R96 ;  /* 0x000000701060723c */ /* 0x002fe80000001860 */
[----:B------:R1:W-:Y:S01]  /*26e0*/  LDGSTS.E.BYPASS.LTC128B.128 [R251+0x7100], [R22.64], !P0 ;  /* 0x0710000016fb7fae */ /* 0x0003e2000c101d44 */
[----:B----4-:R-:W-:-:S04]  /*26f0*/  IADD3 R6, P0, R12, R37, RZ ;  /* 0x000000250c067210 */ /* 0x010fc80007f1e0ff */
[----:B------:R-:W-:Y:S02]  /*2700*/  IADD3.X R7, R13, R36, RZ, P0, !PT ;  /* 0x000000240d077210 */ /* 0x000fe400007fe4ff */
[C---:B------:R-:W-:Y:S01]  /*2710*/  ISETP.LT.OR P0, PT, R14.reuse, 0x21, !P2 ;  /* 0x000000210e00780c */ /* 0x040fe20005701670 */
[C---:B------:R-:W-:Y:S08]  /*2720*/  HMMA.16816.F32 R36, R8.reuse, R28, RZ ;  /* 0x0000001c0824723c */ /* 0x040ff000000018ff */
[----:B------:R-:W-:Y:S04]  /*2730*/  HMMA.16816.F32 R28, R8, R48, RZ ;  /* 0x00000030081c723c */ /* 0x000fe800000018ff */
[----:B------:R1:W-:Y:S01]  /*2740*/  LDGSTS.E.BYPASS.LTC128B.128 [R251+0xa100], [R20.64], !P0 ;  /* 0x0a10000014fb7fae */ /* 0x0003e2000c101d44 */
[----:B------:R-:W-:-:S03]  /*2750*/  ISETP.LT.OR P0, PT, R14, 0x41, P3 ;  /* 0x000000410e00780c */ /* 0x000fc60001f01670 */
[----:B---3--:R-:W-:Y:S08]  /*2760*/  HMMA.16816.F32 R24, R8, R50, RZ ;  /* 0x000000320818723c */ /* 0x008ff000000018ff */
[----:B------:R-:W-:Y:S02]  /*2770*/  HMMA.16816.F32 R76, R16, R64, R36 ;  /* 0x00000040104c723c */ /* 0x000fe40000001824 */
[----:B------:R3:W-:Y:S01]  /*2780*/  LDGSTS.E.BYPASS.LTC128B.128 [R251+0x2100], [R6.64], !P0 ;  /* 0x0210000006fb7fae */ /* 0x0007e2000c101d44 */
[----:B------:R-:W-:-:S02]  /*2790*/  ISETP.LT.OR P0, PT, R14, 0x41, !P2 ;  /* 0x000000410e00780c */ /* 0x000fc40005701670 */
[----:B------:R-:W-:Y:S01]  /*27a0*/  ISETP.GE.AND P2, PT, R157, 0x61, PT ;  /* 0x000000619d00780c */ /* 0x000fe20003f46270 */
[----:B------:R3:W-:Y:S01]  /*27b0*/  LDGSTS.E.BYPASS.LTC128B.128 [R251+0x5100], [R6.64+0x80], !P5 ;  /* 0x0510008006fb7fae */ /* 0x0007e2000e901d44 */
[----:B------:R-:W-:Y:S01]  /*27c0*/  ISETP.NE.AND P5, PT, R15, RZ, PT ;  /* 0x000000ff0f00720c */ /* 0x000fe20003fa5270 */
[----:B------:R-:W-:Y:S02]  /*27d0*/  HMMA.16816.F32 R68, R16, R80, R28 ;  /* 0x000000501044723c */ /* 0x000fe4000000181c */
[----:B------:R3:W-:Y:S06]  /*27e0*/  LDGSTS.E.BYPASS.LTC128B.128 [R251+0x8100], [R6.64+0x100], !P1 ;  /* 0x0810010006fb7fae */ /* 0x0007ec000c901d44 */
[C---:B-1----:R-:W-:Y:S01]  /*27f0*/  HMMA.16816.F32 R20, R8.reuse, R52, RZ ;  /* 0x000000340814723c */ /* 0x042fe200000018ff */
[----:B------:R3:W-:Y:S04]  /*2800*/  LDGSTS.E.BYPASS.LTC128B.128 [R251+0xb100], [R6.64+0x180], !P0 ;  /* 0x0b10018006fb7fae */ /* 0x0007e8000c101d44 */
[----:B--2---:R-:W-:Y:S03]  /*2810*/  LDSM.16.M88.4 R12, [R226+0x18100] ;  /* 0x01810000e20c783b */ /* 0x004fe60000000200 */
[C---:B------:R-:W-:Y:S01]  /*2820*/  HMMA.16816.F32 R52, R8.reuse, R54, RZ ;  /* 0x000000360834723c */ /* 0x040fe200000018ff */
[----:B------:R-:W1:Y:S04]  /*2830*/  LDSM.16.M88.4 R44, [R222+0xc900] ;  /* 0x00c90000de2c783b */ /* 0x000e680000000200 */
[----:B------:R-:W2:Y:S03]  /*2840*/  LDSM.16.M88.4 R48, [R222+0xc100] ;  /* 0x00c10000de30783b */ /* 0x000ea60000000200 */
[----:B------:R-:W-:Y:S01]  /*2850*/  HMMA.16816.F32 R8, R8, R74, RZ ;  /* 0x0000004a0808723c */ /* 0x000fe200000018ff */
[----:B------:R-:W4:Y:S04]  /*2860*/  LDSM.16.M88.4 R40, [R222+0xd100] ;  /* 0x00d10000de28783b */ /* 0x000f280000000200 */
[----:B------:R-:W5:Y:S03]  /*2870*/  LDSM.16.M88.4 R36, [R222+0xd900] ;  /* 0x00d90000de24783b */ /* 0x000f660000000200 */
[C---:B------:R-:W-:Y:S01]  /*2880*/  HMMA.16816.F32 R72, R16.reuse, R66, R32 ;  /* 0x000000421048723c */ /* 0x040fe20000001820 */
[----:B------:R-:W1:Y:S04]  /*2890*/  LDSM.16.M88.4 R32, [R222+0xe100] ;  /* 0x00e10000de20783b */ /* 0x000e680000000200 */
[----:B------:R-:W1:Y:S03]  /*28a0*/  LDSM.16.M88.4 R108, [R222+0xe900] ;  /* 0x00e90000de6c783b */ /* 0x000e660000000200 */
[C---:B------:R-:W-:Y:S01]  /*28b0*/  HMMA.16816.F32 R56, R16.reuse, R92, R20 ;  /* 0x0000005c1038723c */ /* 0x040fe20000001814 */
[----:B------:R-:W-:Y:S04]  /*28c0*/  LDSM.16.M88.4 R120, [R221+0x1000] ;  /* 0x00100000dd78783b */ /* 0x000fe80000000200 */
[----:B------:R-:W-:Y:S03]  /*28d0*/  LDSM.16.M88.4 R116, [R216+0xf900] ;  /* 0x00f90000d874783b */ /* 0x000fe60000000200 */
        /* <DEDUP_REMOVED lines=10> */
[----:B------:R-:W-:Y:S04]  /*2980*/  LDSM.16.M88.4 R104, [R221] ;  /* 0x00000000dd68783b */ /* 0x000fe80000000200 */
[----:B------:R-:W-:Y:S03]  /*2990*/  LDSM.16.M88.4 R136, [R227+0x9800] ;  /* 0x00980000e388783b */ /* 0x000fe60000000200 */
[----:B------:R-:W-:Y:S01]  /*29a0*/  HMMA.16816.F32 R88, R16, R114, R8 ;  /* 0x000000721058723c */ /* 0x000fe20000001808 */
[----:B------:R-:W-:Y:S04]  /*29b0*/  LDSM.16.M88.4 R8, [R225+0x18100] ;  /* 0x01810000e108783b */ /* 0x000fe80000000200 */
[----:B------:R-:W3:Y:S03]  /*29c0*/  LDSM.16.M88.4 R112, [R221+0x800] ;  /* 0x00080000dd70783b */ /* 0x000ee60000000200 */
[C---:B-1----:R-:W-:Y:S01]  /*29d0*/  HMMA.16816.F32 R16, R12.reuse, R46, R72 ;  /* 0x0000002e0c10723c */ /* 0x042fe20000001848 */
[----:B------:R-:W-:Y:S04]  /*29e0*/  LDSM.16.M88.4 R144, [R221+0x9000] ;  /* 0x00900000dd90783b */ /* 0x000fe80000000200 */
[----:B------:R-:W0:Y:S03]  /*29f0*/  LDGDEPBAR ;  /* 0x00000000000079af */ /* 0x000e260000000000 */
[C---:B--2---:R-:W-:Y:S01]  /*2a00*/  HMMA.16816.F32 R92, R12.reuse, R48, R100 ;  /* 0x000000300c5c723c */ /* 0x044fe20000001864 */
[----:B------:R-:W1:Y:S07]  /*2a10*/  LDSM.16.M88.4 R100, [R221+0x1800] ;  /* 0x00180000dd64783b */ /* 0x000e6e0000000200 */
[C---:B----4-:R-:W-:Y:S08]  /*2a20*/  HMMA.16816.F32 R72, R12.reuse, R40, R68 ;  /* 0x000000280c48723c */ /* 0x050ff00000001844 */
[C---:B-----5:R-:W-:Y:S01]  /*2a30*/  HMMA.16816.F32 R68, R12.reuse, R36, R56 ;  /* 0x000000240c44723c */ /* 0x060fe20000001838 */
[----:B------:R-:W2:Y:S07]  /*2a40*/  LDSM.16.M88.4 R56, [R221+0x2000] ;  /* 0x00200000dd38783b */ /* 0x000eae0000000200 */
[C---:B------:R-:W-:Y:S08]  /*2a50*/  HMMA.16816.F32 R80, R12.reuse, R44, R76 ;  /* 0x0000002c0c50723c */ /* 0x040ff0000000184c */
[C---:B------:R-:W-:Y:S01]  /*2a60*/  HMMA.16816.F32 R76, R12.reuse, R42, R64 ;  /* 0x0000002a0c4c723c */ /* 0x040fe20000001840 */
[----:B------:R-:W-:Y:S07]  /*2a70*/  LDSM.16.M88.4 R40, [R216+0xf100] ;  /* 0x00f10000d828783b */ /* 0x000fee0000000200 */
[C---:B------:R-:W-:Y:S08]  /*2a80*/  HMMA.16816.F32 R84, R12.reuse, R50, R84 ;  /* 0x000000320c54723c */ /* 0x040ff00000001854 */
[C---:B------:R-:W-:Y:S08]  /*2a90*/  HMMA.16816.F32 R64, R12.reuse, R38, R28 ;  /* 0x000000260c40723c */ /* 0x040ff0000000181c */
[C---:B------:R-:W-:Y:S08]  /*2aa0*/  HMMA.16816.F32 R60, R12.reuse, R32, R24 ;  /* 0x000000200c3c723c */ /* 0x040ff00000001818 */
[C---:B------:R-:W-:Y:S01]  /*2ab0*/  HMMA.16816.F32 R48, R12.reuse, R34, R20 ;  /* 0x000000220c30723c */ /* 0x040fe20000001814 */
[----:B------:R-:W4:Y:S07]  /*2ac0*/  LDSM.16.M88.4 R20, [R223+0x1c100] ;  /* 0x01c10000df14783b */ /* 0x000f2e0000000200 */
[C---:B------:R-:W-:Y:S01]  /*2ad0*/  HMMA.16816.F32 R44, R12.reuse, R108, R96 ;  /* 0x0000006c0c2c723c */ /* 0x040fe20000001860 */
[----:B------:R-:W-:Y:S07]  /*2ae0*/  LDSM.16.M88.4 R96, [R216+0x10900] ;  /* 0x01090000d860783b */ /* 0x000fee0000000200 */
[----:B------:R-:W-:Y:S08]  /*2af0*/  HMMA.16816.F32 R36, R12, R110, R88 ;  /* 0x0000006e0c24723c */ /* 0x000ff00000001858 */
[C---:B---3--:R-:W-:Y:S08]  /*2b00*/  HMMA.16816.F32 R16, R8.reuse, R114, R16 ;  /* 0x000000720810723c */ /* 0x048ff00000001810 */
[C---:B------:R-:W-:Y:S08]  /*2b10*/  HMMA.16816.F32 R24, R8.reuse, R112, R80 ;  /* 0x000000700818723c */ /* 0x040ff00000001850 */
[C---:B------:R-:W-:Y:S08]  /*2b20*/  HMMA.16816.F32 R32, R8.reuse, R104, R92 ;  /* 0x000000680820723c */ /* 0x040ff0000000185c */
[C---:B------:R-:W-:Y:S08]  /*2b30*/  HMMA.16816.F32 R28, R8.reuse, R106, R84 ;  /* 0x0000006a081c723c */ /* 0x040ff00000001854 */
[C---:B------:R-:W-:Y:S08]  /*2b40*/  HMMA.16816.F32 R12, R8.reuse, R120, R72 ;  /* 0x00000078080c723c */ /* 0x040ff00000001848 */
[C---:B------:R-:W-:Y:S01]  /*2b50*/  HMMA.16816.F32 R76, R8.reuse, R122, R76 ;  /* 0x0000007a084c723c */ /* 0x040fe2000000184c */
[----:B------:R-:W3:Y:S07]  /*2b60*/  LDSM.16.M88.4 R120, [R216+0x11100] ;  /* 0x01110000d878783b */ /* 0x000eee0000000200 */
[C---:B-1----:R-:W-:Y:S08]  /*2b70*/  HMMA.16816.F32 R88, R8.reuse, R100, R68 ;  /* 0x000000640858723c */ /* 0x042ff00000001844 */
[C---:B------:R-:W-:Y:S01]  /*2b80*/  HMMA.16816.F32 R80, R8.reuse, R102, R64 ;  /* 0x000000660850723c */ /* 0x040fe20000001840 */
[----:B------:R-:W1:Y:S07]  /*2b90*/  LDSM.16.M88.4 R64, [R216+0x11900] ;  /* 0x01190000d840783b */ /* 0x000e6e0000000200 */
[C---:B--2---:R-:W-:Y:S01]  /*2ba0*/  HMMA.16816.F32 R112, R8.reuse, R56, R60 ;  /* 0x000000380870723c */ /* 0x044fe2000000183c */
[----:B------:R-:W-:Y:S07]  /*2bb0*/  LDSM.16.M88.4 R60, [R227+0x3000] ;  /* 0x00300000e33c783b */ /* 0x000fee0000000200 */
[C---:B------:R-:W-:Y:S01]  /*2bc0*/  HMMA.16816.F32 R104, R8.reuse, R58, R48 ;  /* 0x0000003a0868723c */ /* 0x040fe20000001830 */
[----:B------:R-:W-:Y:S04]  /*2bd0*/  LDSM.16.M88.4 R56, [R227+0x3800] ;  /* 0x00380000e338783b */ /* 0x000fe80000000200 */
[----:B------:R-:W-:Y:S03]  /*2be0*/  LDSM.16.M88.4 R48, [R227+0x4800] ;  /* 0x00480000e330783b */ /* 0x000fe60000000200 */
[C---:B------:R-:W-:Y:S01]  /*2bf0*/  HMMA.16816.F32 R108, R8.reuse, R52, R44 ;  /* 0x00000034086c723c */ /* 0x040fe2000000182c */
[----:B------:R-:W-:Y:S07]  /*2c00*/  LDSM.16.M88.4 R44, [R227+0x5000] ;  /* 0x00500000e32c783b */ /* 0x000fee0000000200 */
[----:B------:R-:W-:Y:S01]  /*2c10*/  HMMA.16816.F32 R100, R8, R54, R36 ;  /* 0x000000360864723c */ /* 0x000fe20000001824 */
[----:B------:R-:W2:Y:S04]  /*2c20*/  LDSM.16.M88.4 R8, [R224+0x1c100] ;  /* 0x01c10000e008783b */ /* 0x000ea80000000200 */
[----:B------:R-:W5:Y:S03]  /*2c30*/  LDSM.16.M88.4 R52, [R227+0x4000] ;  /* 0x00400000e334783b */ /* 0x000f660000000200 */
[C---:B----4-:R-:W-:Y:S01]  /*2c40*/  HMMA.16816.F32 R68, R20.reuse, R118, R16 ;  /* 0x000000761444723c */ /* 0x050fe20000001810 */
[----:B------:R-:W-:Y:S07]  /*2c50*/  LDSM.16.M88.4 R16, [R226+0x1c100] ;  /* 0x01c10000e210783b */ /* 0x000fee0000000200 */
[C---:B------:R-:W-:Y:S01]  /*2c60*/  HMMA.16816.F32 R72, R20.reuse, R116, R24 ;  /* 0x000000741448723c */ /* 0x040fe20000001818 */
[----:B------:R-:W-:Y:S07]  /*2c70*/  LDSM.16.M88.4 R116, [R222+0xf100] ;  /* 0x00f10000de74783b */ /* 0x000fee0000000200 */
[C---:B------:R-:W-:Y:S08]  /*2c80*/  HMMA.16816.F32 R84, R20.reuse, R42, R28 ;  /* 0x0000002a1454723c */ /* 0x040ff0000000181c */
[C---:B------:R-:W-:Y:S08]  /*2c90*/  HMMA.16816.F32 R92, R20.reuse, R40, R32 ;  /* 0x00000028145c723c */ /* 0x040ff00000001820 */
[C---:B------:R-:W-:Y:S08]  /*2ca0*/  HMMA.16816.F32 R36, R20.reuse, R126, R76 ;  /* 0x0000007e1424723c */ /* 0x040ff0000000184c */
[C---:B------:R-:W-:Y:S08]  /*2cb0*/  HMMA.16816.F32 R40, R20.reuse, R124, R12 ;  /* 0x0000007c1428723c */ /* 0x040ff0000000180c */
[C---:B---3--:R-:W-:Y:S01]  /*2cc0*/  HMMA.16816.F32 R24, R20.reuse, R120, R112 ;  /* 0x000000781418723c */ /* 0x048fe20000001870 */
[----:B------:R-:W3:Y:S07]  /*2cd0*/  LDSM.16.M88.4 R112, [R227+0x5800] ;  /* 0x00580000e370783b */ /* 0x000eee0000000200 */
[C---:B-1----:R-:W-:Y:S08]  /*2ce0*/  HMMA.16816.F32 R76, R20.reuse, R64, R108 ;  /* 0x00000040144c723c */ /* 0x042ff0000000186c */
[C---:B------:R-:W-:Y:S08]  /*2cf0*/  HMMA.16816.F32 R32, R20.reuse, R96, R88 ;  /* 0x000000601420723c */ /* 0x040ff00000001858 */
[C---:B------:R-:W-:Y:S08]  /*2d00*/  HMMA.16816.F32 R28, R20.reuse, R98, R80 ;  /* 0x00000062141c723c */ /* 0x040ff00000001850 */
[----:B------:R-:W-:Y:S08]  /*2d10*/  HMMA.16816.F32 R12, R20, R122, R104 ;  /* 0x0000007a140c723c */ /* 0x000ff00000001868 */
[----:B--2---:R-:W-:Y:S01]  /*2d20*/  HMMA.16816.F32 R108, R8, R58, R68 ;  /* 0x0000003a086c723c */ /* 0x004fe20000001844 */
[----:B------:R-:W1:Y:S07]  /*2d30*/  LDSM.16.M88.4 R68, [R222+0xf900] ;  /* 0x00f90000de44783b */ /* 0x000e6e0000000200 */
[----:B------:R-:W-:Y:S01]  /*2d40*/  HMMA.16816.F32 R20, R20, R66, R100 ;  /* 0x000000421414723c */ /* 0x000fe20000001864 */
[----:B------:R-:W2:Y:S07]  /*2d50*/  LDSM.16.M88.4 R64, [R222+0x10100] ;  /* 0x01010000de40783b */ /* 0x000eae0000000200 */
[C---:B------:R-:W-:Y:S08]  /*2d60*/  HMMA.16816.F32 R104, R8.reuse, R56, R72 ;  /* 0x000000380868723c */ /* 0x040ff00000001848 */
[C---:B------:R-:W-:Y:S08]  /*2d70*/  HMMA.16816.F32 R96, R8.reuse, R62, R84 ;  /* 0x0000003e0860723c */ /* 0x040ff00000001854 */
[C---:B------:R-:W-:Y:S01]  /*2d80*/  HMMA.16816.F32 R88, R8.reuse, R48, R32 ;  /* 0x000000300858723c */ /* 0x040fe20000001820 */
[----:B------:R-:W-:Y:S07]  /*2d90*/  LDSM.16.M88.4 R32, [R221+0x3800] ;  /* 0x00380000dd20783b */ /* 0x000fee0000000200 */
[C---:B------:R-:W-:Y:S01]  /*2da0*/  HMMA.16816.F32 R84, R8.reuse, R50, R28 ;  /* 0x000000320854723c */ /* 0x040fe2000000181c */
[----:B------:R-:W4:Y:S07]  /*2db0*/  LDSM.16.M88.4 R48, [R222+0x11100] ;  /* 0x01110000de30783b */ /* 0x000f2e0000000200 */
[C---:B------:R-:W-:Y:S01]  /*2dc0*/  HMMA.16816.F32 R56, R8.reuse, R46, R12 ;  /* 0x0000002e0838723c */ /* 0x040fe2000000180c */
[----:B------:R-:W1:Y:S07]  /*2dd0*/  LDSM.16.M88.4 R12, [R225+0x1c100] ;  /* 0x01c10000e10c783b */ /* 0x000e6e0000000200 */
[C---:B------:R-:W-:Y:S01]  /*2de0*/  HMMA.16816.F32 R80, R8.reuse, R60, R92 ;  /* 0x0000003c0850723c */ /* 0x040fe2000000185c */
[----:B------:R-:W2:Y:S07]  /*2df0*/  LDSM.16.M88.4 R60, [R222+0x10900] ;  /* 0x01090000de3c783b */ /* 0x000eae0000000200 */
[C---:B------:R-:W-:Y:S01]  /*2e00*/  HMMA.16816.F32 R72, R8.reuse, R44, R24 ;  /* 0x0000002c0848723c */ /* 0x040fe20000001818 */
[----:B------:R-:W2:Y:S07]  /*2e10*/  LDSM.16.M88.4 R44, [R222+0x11900] ;  /* 0x01190000de2c783b */ /* 0x000eae0000000200 */
[C---:B-----5:R-:W-:Y:S01]  /*2e20*/  HMMA.16816.F32 R92, R8.reuse, R54, R36 ;  /* 0x00000036085c723c */ /* 0x060fe20000001824 */
[----:B------:R-:W5:Y:S07]  /*2e30*/  LDSM.16.M88.4 R36, [R221+0x3000] ;  /* 0x00300000dd24783b */ /* 0x000f6e0000000200 */
[C---:B------:R-:W-:Y:S08]  /*2e40*/  HMMA.16816.F32 R100, R8.reuse, R52, R40 ;  /* 0x000000340864723c */ /* 0x040ff00000001828 */
[----:B---3--:R-:W-:Y:S08]  /*2e50*/  HMMA.16816.F32 R40, R8, R114, R20 ;  /* 0x000000720828723c */ /* 0x008ff00000001814 */
[----:B-1----:R-:W-:Y:S01]  /*2e60*/  HMMA.16816.F32 R20, R16, R68, R104 ;  /* 0x000000441014723c */ /* 0x002fe20000001868 */
[----:B------:R-:W1:Y:S07]  /*2e70*/  LDSM.16.M88.4 R104, [R221+0x4800] ;  /* 0x00480000dd68783b */ /* 0x000e6e0000000200 */
[----:B------:R-:W-:Y:S01]  /*2e80*/  HMMA.16816.F32 R52, R8, R112, R76 ;  /* 0x000000700834723c */ /* 0x000fe2000000184c */
[----:B------:R-:W3:Y:S07]  /*2e90*/  LDSM.16.M88.4 R76, [R221+0x4000] ;  /* 0x00400000dd4c783b */ /* 0x000eee0000000200 */
[C---:B------:R-:W-:Y:S08]  /*2ea0*/  HMMA.16816.F32 R24, R16.reuse, R118, R96 ;  /* 0x000000761018723c */ /* 0x040ff00000001860 */
[C---:B------:R-:W-:Y:S08]  /*2eb0*/  HMMA.16816.F32 R8, R16.reuse, R70, R108 ;  /* 0x000000461008723c */ /* 0x040ff0000000186c */
[C---:B------:R-:W-:Y:S08]  /*2ec0*/  HMMA.16816.F32 R28, R16.reuse, R116, R80 ;  /* 0x00000074101c723c */ /* 0x040ff00000001850 */
[C---:B--2---:R-:W-:Y:S08]  /*2ed0*/  HMMA.16816.F32 R68, R16.reuse, R64, R100 ;  /* 0x000000401044723c */ /* 0x044ff00000001864 */
[C---:B------:R-:W-:Y:S08]  /*2ee0*/  HMMA.16816.F32 R64, R16.reuse, R66, R92 ;  /* 0x000000421040723c */ /* 0x040ff0000000185c */
[----:B----4-:R-:W-:Y:S08]  /*2ef0*/  HMMA.16816.F32 R112, R16, R48, R72 ;  /* 0x000000301070723c */ /* 0x010ff00000001848 */
[----:B------:R-:W-:Y:S01]  /*2f00*/  HMMA.16816.F32 R80, R12, R32, R20 ;  /* 0x000000200c50723c */ /* 0x000fe20000001814 */
[----:B------:R-:W2:Y:S07]  /*2f10*/  LDSM.16.M88.4 R20, [R221+0x5000] ;  /* 0x00500000dd14783b */ /* 0x000eae0000000200 */
[C---:B------:R-:W-:Y:S08]  /*2f20*/  HMMA.16816.F32 R92, R16.reuse, R60, R88 ;  /* 0x0000003c105c723c */ /* 0x040ff00000001858 */
[C---:B------:R-:W-:Y:S01]  /*2f30*/  HMMA.16816.F32 R84, R16.reuse, R62, R84 ;  /* 0x0000003e1054723c */ /* 0x040fe20000001854 */
[----:B------:R-:W-:Y:S07]  /*2f40*/  LDSM.16.M88.4 R60, [R216+0x12900] ;  /* 0x01290000d83c783b */ /* 0x000fee0000000200 */
[C---:B------:R-:W-:Y:S01]  /*2f50*/  HMMA.16816.F32 R72, R16.reuse, R50, R56 ;  /* 0x000000321048723c */ /* 0x040fe20000001838 */
[----:B------:R-:W-:Y:S07]  /*2f60*/  LDSM.16.M88.4 R56, [R216+0x13100] ;  /* 0x01310000d838783b */ /* 0x000fee0000000200 */
[C---:B------:R-:W-:Y:S01]  /*2f70*/  HMMA.16816.F32 R108, R16.reuse, R44, R52 ;  /* 0x0000002c106c723c */ /* 0x040fe20000001834 */
[----:B------:R-:W-:Y:S07]  /*2f80*/  LDSM.16.M88.4 R52, [R216+0x13900] ;  /* 0x01390000d834783b */ /* 0x000fee0000000200 */
[----:B------:R-:W-:Y:S01]  /*2f90*/  HMMA.16816.F32 R100, R16, R46, R40 ;  /* 0x0000002e1064723c */ /* 0x000fe20000001828 */
[----:B------:R-:W4:Y:S07]  /*2fa0*/  LDSM.16.M88.4 R16, [R221+0x5800] ;  /* 0x00580000dd10783b */ /* 0x000f2e0000000200 */
[C---:B-----5:R-:W-:Y:S01]  /*2fb0*/  HMMA.16816.F32 R88, R12.reuse, R38, R24 ;  /* 0x000000260c58723c */ /* 0x060fe20000001818 */
[----:B------:R-:W-:Y:S07]  /*2fc0*/  LDSM.16.M88.4 R24, [R216+0x12100] ;  /* 0x01210000d818783b */ /* 0x000fee0000000200 */
[C---:B------:R-:W-:Y:S01]  /*2fd0*/  HMMA.16816.F32 R48, R12.reuse, R34, R8 ;  /* 0x000000220c30723c */ /* 0x040fe20000001808 */
[----:B------:R-:W5:Y:S04]  /*2fe0*/  LDSM.16.M88.4 R8, [R223+0x20100] ;  /* 0x02010000df08783b */ /* 0x000f680000000200 */
[----:B------:R-:W-:Y:S03]  /*2ff0*/  LDSM.16.M88.4 R32, [R224+0x20100] ;  /* 0x02010000e020783b */ /* 0x000fe60000000200 */
[C---:B------:R-:W-:Y:S08]  /*3000*/  HMMA.16816.F32 R96, R12.reuse, R36, R28 ;  /* 0x000000240c60723c */ /* 0x040ff0000000181c */
[C---:B-1----:R-:W-:Y:S01]  /*3010*/  HMMA.16816.F32 R36, R12.reuse, R104, R92 ;  /* 0x000000680c24723c */ /* 0x042fe2000000185c */
[----:B------:R-:W1:Y:S07]  /*3020*/  LDSM.16.M88.4 R92, [R227+0x6000] ;  /* 0x00600000e35c783b */ /* 0x000e6e0000000200 */
[C---:B------:R-:W-:Y:S01]  /*3030*/  HMMA.16816.F32 R28, R12.reuse, R106, R84 ;  /* 0x0000006a0c1c723c */ /* 0x040fe20000001854 */
[----:B------:R-:W1:Y:S07]  /*3040*/  LDSM.16.M88.4 R84, [R216+0x14900] ;  /* 0x01490000d854783b */ /* 0x000e6e0000000200 */
[C---:B---3--:R-:W-:Y:S08]  /*3050*/  HMMA.16816.F32 R40, R12.reuse, R78, R64 ;  /* 0x0000004e0c28723c */ /* 0x048ff00000001840 */
[C---:B--2---:R-:W-:Y:S08]  /*3060*/  HMMA.16816.F32 R64, R12.reuse, R20, R112 ;  /* 0x000000140c40723c */ /* 0x044ff00000001870 */
[C---:B------:R-:W-:Y:S08]  /*3070*/  HMMA.16816.F32 R72, R12.reuse, R22, R72 ;  /* 0x000000160c48723c */ /* 0x040ff00000001848 */
[C---:B----4-:R-:W-:Y:S08]  /*3080*/  HMMA.16816.F32 R20, R12.reuse, R16, R108 ;  /* 0x000000100c14723c */ /* 0x050ff0000000186c */
[C---:B------:R-:W-:Y:S01]  /*3090*/  HMMA.16816.F32 R44, R12.reuse, R76, R68 ;  /* 0x0000004c0c2c723c */ /* 0x040fe20000001844 */
[----:B------:R-:W2:Y:S07]  /*30a0*/  LDSM.16.M88.4 R76, [R216+0x14100] ;  /* 0x01410000d84c783b */ /* 0x000eae0000000200 */
[----:B------:R-:W-:Y:S08]  /*30b0*/  HMMA.16816.F32 R16, R12, R18, R100 ;  /* 0x000000120c10723c */ /* 0x000ff00000001864 */
[C---:B-----5:R-:W-:Y:S08]  /*30c0*/  HMMA.16816.F32 R12, R8.reuse, R24, R96 ;  /* 0x00000018080c723c */ /* 0x060ff00000001860 */
[C---:B------:R-:W-:Y:S01]  /*30d0*/  HMMA.16816.F32 R108, R8.reuse, R52, R36 ;  /* 0x00000034086c723c */ /* 0x040fe20000001824 */
[----:B------:R-:W-:Y:S07]  /*30e0*/  LDSM.16.M88.4 R36, [R222+0x12100] ;  /* 0x01210000de24783b */ /* 0x000fee0000000200 */
[C---:B------:R-:W-:Y:S01]  /*30f0*/  HMMA.16816.F32 R100, R8.reuse, R54, R28 ;  /* 0x000000360864723c */ /* 0x040fe2000000181c */
[----:B------:R-:W3:Y:S04]  /*3100*/  LDSM.16.M88.4 R28, [R226+0x20100] ;  /* 0x02010000e21c783b */ /* 0x000ee80000000200 */
[----:B------:R-:W-:Y:S03]  /*3110*/  LDSM.16.M88.4 R52, [R227+0x7000] ;  /* 0x00700000e334783b */ /* 0x000fe60000000200 */
[----:B------:R-:W-:Y:S01]  /*3120*/  HMMA.16816.F32 R68, R8, R26, R88 ;  /* 0x0000001a0844723c */ /* 0x000fe20000001858 */
[----:B------:R-:W-:Y:S07]  /*3130*/  LDSM.16.M88.4 R24, [R225+0x20100] ;  /* 0x02010000e118783b */ /* 0x000fee0000000200 */
[----:B-1----:R-:W-:Y:S08]  /*3140*/  HMMA.16816.F32 R12, R32, R92, R12 ;  /* 0x0000005c200c723c */ /* 0x002ff0000000180c */
[C---:B------:R-:W-:Y:S01]  /*3150*/  HMMA.16816.F32 R116, R8.reuse, R56, R44 ;  /* 0x000000380874723c */ /* 0x040fe2000000182c */
[----:B------:R-:W-:Y:S07]  /*3160*/  LDSM.16.M88.4 R44, [R227+0x8000] ;  /* 0x00800000e32c783b */ /* 0x000fee0000000200 */
[C---:B------:R-:W-:Y:S01]  /*3170*/  HMMA.16816.F32 R112, R8.reuse, R58, R40 ;  /* 0x0000003a0870723c */ /* 0x040fe20000001828 */
[----:B------:R-:W1:Y:S07]  /*3180*/  LDSM.16.M88.4 R56, [R227+0x6800] ;  /* 0x00680000e338783b */ /* 0x000e6e0000000200 */
[C---:B------:R-:W-:Y:S08]  /*3190*/  HMMA.16816.F32 R80, R8.reuse, R60, R80 ;  /* 0x0000003c0850723c */ /* 0x040ff00000001850 */
[C---:B------:R-:W-:Y:S01]  /*31a0*/  HMMA.16816.F32 R104, R8.reuse, R62, R48 ;  /* 0x0000003e0868723c */ /* 0x040fe20000001830 */
[----:B------:R-:W4:Y:S04]  /*31b0*/  LDSM.16.M88.4 R60, [R221+0x6000] ;  /* 0x00600000dd3c783b */ /* 0x000f280000000200 */
[----:B------:R-:W-:Y:S03]  /*31c0*/  LDSM.16.M88.4 R48, [R227+0x7800] ;  /* 0x00780000e330783b */ /* 0x000fe60000000200 */
[C---:B------:R-:W-:Y:S08]  /*31d0*/  HMMA.16816.F32 R120, R8.reuse, R86, R16 ;  /* 0x000000560878723c */ /* 0x040ff00000001810 */
[C---:B--2---:R-:W-:Y:S08]  /*31e0*/  HMMA.16816.F32 R96, R8.reuse, R76, R64 ;  /* 0x0000004c0860723c */ /* 0x044ff00000001840 */
[C---:B------:R-:W-:Y:S01]  /*31f0*/  HMMA.16816.F32 R88, R8.reuse, R78, R72 ;  /* 0x0000004e0858723c */ /* 0x040fe20000001848 */
[----:B------:R-:W-:Y:S04]  /*3200*/  LDSM.16.M88.4 R76, [R216+0x15100] ;  /* 0x01510000d84c783b */ /* 0x000fe80000000200 */
[----:B------:R-:W-:Y:S03]  /*3210*/  LDSM.16.M88.4 R72, [R227+0x8800] ;  /* 0x00880000e348783b */ /* 0x000fe60000000200 */
[----:B------:R-:W-:Y:S01]  /*3220*/  HMMA.16816.F32 R128, R8, R84, R20 ;  /* 0x000000540880723c */ /* 0x000fe20000001814 */
[----:B------:R-:W-:Y:S07]  /*3230*/  LDSM.16.M88.4 R20, [R223+0x24100] ;  /* 0x02410000df14783b */ /* 0x000fee0000000200 */
[----:B------:R-:W-:Y:S01]  /*3240*/  HMMA.16816.F32 R16, R32, R94, R68 ;  /* 0x0000005e2010723c */ /* 0x000fe20000001844 */
[----:B------:R-:W2:Y:S07]  /*3250*/  LDSM.16.M88.4 R68, [R222+0x12900] ;  /* 0x01290000de44783b */ /* 0x000eae0000000200 */
[----:B---3--:R-:W-:Y:S08]  /*3260*/  HMMA.16816.F32 R8, R28, R36, R12 ;  /* 0x000000241c08723c */ /* 0x008ff0000000180c */
[----:B-1----:R-:W-:Y:S01]  /*3270*/  HMMA.16816.F32 R40, R32, R56, R80 ;  /* 0x000000382028723c */ /* 0x002fe20000001850 */
[----:B------:R-:W-:Y:S07]  /*3280*/  LDSM.16.M88.4 R80, [R222+0x13100] ;  /* 0x01310000de50783b */ /* 0x000fee0000000200 */
[----:B------:R-:W-:Y:S01]  /*3290*/  HMMA.16816.F32 R12, R28, R38, R16 ;  /* 0x000000261c0c723c */ /* 0x000fe20000001810 */
[----:B------:R-:W1:Y:S07]  /*32a0*/  LDSM.16.M88.4 R16, [R224+0x24100] ;  /* 0x02410000e010783b */ /* 0x000e6e0000000200 */
[----:B----4-:R-:W-:Y:S08]  /*32b0*/  HMMA.16816.F32 R8, R24, R60, R8 ;  /* 0x0000003c1808723c */ /* 0x010ff00000001808 */
[----:B------:R-:W-:Y:S01]  /*32c0*/  HMMA.16816.F32 R56, R32, R58, R104 ;  /* 0x0000003a2038723c */ /* 0x000fe20000001868 */
[----:B------:R-:W-:Y:S07]  /*32d0*/  LDSM.16.M88.4 R104, [R221+0x8000] ;  /* 0x00800000dd68783b */ /* 0x000fee0000000200 */
[----:B--2---:R-:W-:Y:S08]  /*32e0*/  HMMA.16816.F32 R40, R28, R68, R40 ;  /* 0x000000441c28723c */ /* 0x004ff00000001828 */
[----:B------:R-:W-:Y:S01]  /*32f0*/  HMMA.16816.F32 R36, R24, R62, R12 ;  /* 0x0000003e1824723c */ /* 0x000fe2000000180c */
[----:B------:R-:W-:Y:S04]  /*3300*/  LDSM.16.M88.4 R12, [R226+0x24100] ;  /* 0x02410000e20c783b */ /* 0x000fe80000000200 */
[----:B------:R-:W-:Y:S03]  /*3310*/  LDSM.16.M88.4 R60, [R221+0x7000] ;  /* 0x00700000dd3c783b */ /* 0x000fe60000000200 */
[----:B------:R-:W-:Y:S08]  /*3320*/  HMMA.16816.F32 R8, R20, R76, R8 ;  /* 0x0000004c1408723c */ /* 0x000ff00000001808 */
[C---:B------:R-:W-:Y:S08]  /*3330*/  HMMA.16816.F32 R64, R32.reuse, R52, R116 ;  /* 0x000000342040723c */ /* 0x040ff00000001874 */
[C---:B------:R-:W-:Y:S01]  /*3340*/  HMMA.16816.F32 R84, R32.reuse, R54, R112 ;  /* 0x000000362054723c */ /* 0x040fe20000001870 */
[----:B------:R-:W2:Y:S07]  /*3350*/  LDSM.16.M88.4 R52, [R222+0x13900] ;  /* 0x01390000de34783b */ /* 0x000eae0000000200 */
[C---:B------:R-:W-:Y:S01]  /*3360*/  HMMA.16816.F32 R124, R32.reuse, R48, R108 ;  /* 0x00000030207c723c */ /* 0x040fe2000000186c */
[----:B------:R-:W-:Y:S07]  /*3370*/  LDSM.16.M88.4 R108, [R222+0x14900] ;  /* 0x01490000de6c783b */ /* 0x000fee0000000200 */
[C---:B------:R-:W-:Y:S01]  /*3380*/  HMMA.16816.F32 R92, R32.reuse, R50, R100 ;  /* 0x00000032205c723c */ /* 0x040fe20000001864 */
[----:B------:R-:W3:Y:S07]  /*3390*/  LDSM.16.M88.4 R48, [R222+0x14100] ;  /* 0x01410000de30783b */ /* 0x000eee0000000200 */
[C---:B------:R-:W-:Y:S01]  /*33a0*/  HMMA.16816.F32 R116, R32.reuse, R44, R96 ;  /* 0x0000002c2074723c */ /* 0x040fe20000001860 */
[----:B------:R-:W4:Y:S07]  /*33b0*/  LDSM.16.M88.4 R96, [R221+0x7800] ;  /* 0x00780000dd60783b */ /* 0x000f2e0000000200 */
[----:B------:R-:W-:Y:S08]  /*33c0*/  HMMA.16816.F32 R112, R32, R46, R88 ;  /* 0x0000002e2070723c */ /* 0x000ff00000001858 */
[----:B------:R-:W-:Y:S08]  /*33d0*/  HMMA.16816.F32 R44, R28, R70, R56 ;  /* 0x000000461c2c723c */ /* 0x000ff00000001838 */
[----:B------:R-:W-:Y:S08]  /*33e0*/  HMMA.16816.F32 R40, R24, R140, R40 ;  /* 0x0000008c1828723c */ /* 0x000ff00000001828 */
[C---:B------:R-:W-:Y:S01]  /*33f0*/  HMMA.16816.F32 R88, R32.reuse, R72, R128 ;  /* 0x000000482058723c */ /* 0x040fe20000001880 */
[----:B------:R-:W-:Y:S07]  /*3400*/  LDSM.16.M88.4 R128, [R221+0x8800] ;  /* 0x00880000dd80783b */ /* 0x000fee0000000200 */
[----:B------:R-:W-:Y:S08]  /*3410*/  HMMA.16816.F32 R120, R32, R74, R120 ;  /* 0x0000004a2078723c */ /* 0x000ff00000001878 */
[----:B------:R-:W-:Y:S08]  /*3420*/  HMMA.16816.F32 R36, R20, R78, R36 ;  /* 0x0000004e1424723c */ /* 0x000ff00000001824 */
[----:B-1----:R-:W-:Y:S01]  /*3430*/  HMMA.16816.F32 R32, R16, R148, R8 ;  /* 0x000000941020723c */ /* 0x002fe20000001808 */
[----:B------:R-:W1:Y:S07]  /*3440*/  LDSM.16.M88.4 R8, [R225+0x24100] ;  /* 0x02410000e108783b */ /* 0x000e6e0000000200 */
[----:B------:R-:W-:Y:S08]  /*3450*/  HMMA.16816.F32 R100, R28, R80, R64 ;  /* 0x000000501c64723c */ /* 0x000ff00000001840 */
[----:B------:R-:W-:Y:S08]  /*3460*/  HMMA.16816.F32 R56, R24, R142, R44 ;  /* 0x0000008e1838723c */ /* 0x000ff0000000182c */
[----:B------:R-:W-:Y:S08]  /*3470*/  HMMA.16816.F32 R44, R20, R132, R40 ;  /* 0x00000084142c723c */ /* 0x000ff00000001828 */
[C---:B------:R-:W-:Y:S08]  /*3480*/  HMMA.16816.F32 R76, R28.reuse, R82, R84 ;  /* 0x000000521c4c723c */ /* 0x040ff00000001854 */
[C---:B--2---:R-:W-:Y:S08]  /*3490*/  HMMA.16816.F32 R84, R28.reuse, R52, R124 ;  /* 0x000000341c54723c */ /* 0x044ff0000000187c */
[----:B---3--:R-:W-:Y:S08]  /*34a0*/  HMMA.16816.F32 R80, R28, R48, R116 ;  /* 0x000000301c50723c */ /* 0x008ff00000001874 */
[----:B------:R-:W-:Y:S08]  /*34b0*/  HMMA.16816.F32 R64, R16, R150, R36 ;  /* 0x000000961040723c */ /* 0x000ff00000001824 */
[C---:B------:R-:W-:Y:S08]  /*34c0*/  HMMA.16816.F32 R92, R28.reuse, R54, R92 ;  /* 0x000000361c5c723c */ /* 0x040ff0000000185c */
[C---:B------:R-:W-:Y:S01]  /*34d0*/  HMMA.16816.F32 R72, R28.reuse, R50, R112 ;  /* 0x000000321c48723c */ /* 0x040fe20000001870 */
[----:B------:R-:W-:Y:S07]  /*34e0*/  LDSM.16.M88.4 R112, [R216+0x16900] ;  /* 0x01690000d870783b */ /* 0x000fee0000000200 */
[----:B------:R-:W-:Y:S01]  /*34f0*/  HMMA.16816.F32 R68, R28, R108, R88 ;  /* 0x0000006c1c44723c */ /* 0x000fe20000001858 */
[----:B------:R-:W2:Y:S07]  /*3500*/  LDSM.16.M88.4 R88, [R216+0x16100] ;  /* 0x01610000d858783b */ /* 0x000eae0000000200 */
[----:B------:R-:W-:Y:S08]  /*3510*/  HMMA.16816.F32 R36, R12, R152, R32 ;  /* 0x000000980c24723c */ /* 0x000ff00000001820 */
[----:B------:R-:W-:Y:S01]  /*3520*/  HMMA.16816.F32 R32, R28, R110, R120 ;  /* 0x0000006e1c20723c */ /* 0x000fe20000001878 */
[----:B------:R-:W3:Y:S07]  /*3530*/  LDSM.16.M88.4 R108, [R222+0x15900] ;  /* 0x01590000de6c783b */ /* 0x000eee0000000200 */
[----:B------:R-:W-:Y:S08]  /*3540*/  HMMA.16816.F32 R28, R24, R60, R100 ;  /* 0x0000003c181c723c */ /* 0x000ff00000001864 */
[----:B------:R-:W-:Y:S08]  /*3550*/  HMMA.16816.F32 R44, R16, R136, R44 ;  /* 0x00000088102c723c */ /* 0x000ff0000000182c */
[----:B------:R-:W-:Y:S08]  /*3560*/  HMMA.16816.F32 R40, R20, R134, R56 ;  /* 0x000000861428723c */ /* 0x000ff00000001838 */
[C---:B----4-:R-:W-:Y:S08]  /*3570*/  HMMA.16816.F32 R48, R24.reuse, R96, R84 ;  /* 0x000000601830723c */ /* 0x050ff00000001854 */
[C---:B------:R-:W-:Y:S08]  /*3580*/  HMMA.16816.F32 R84, R24.reuse, R104, R80 ;  /* 0x000000681854723c */ /* 0x040ff00000001850 */
[C---:B------:R-:W-:Y:S08]  /*3590*/  HMMA.16816.F32 R92, R24.reuse, R98, R92 ;  /* 0x00000062185c723c */ /* 0x040ff0000000185c */
[----:B------:R-:W-:Y:S01]  /*35a0*/  HMMA.16816.F32 R104, R24, R106, R72 ;  /* 0x0000006a1868723c */ /* 0x000fe20000001848 */
[----:B------:R-:W4:Y:S07]  /*35b0*/  LDSM.16.M88.4 R72, [R227+0xa000] ;  /* 0x00a00000e348783b */ /* 0x000f2e0000000200 */
[----:B-1----:R-:W-:Y:S08]  /*35c0*/  HMMA.16816.F32 R56, R8, R144, R36 ;  /* 0x000000900838723c */ /* 0x002ff00000001824 */
[----:B------:R-:W-:Y:S01]  /*35d0*/  HMMA.16816.F32 R96, R24, R128, R68 ;  /* 0x000000801860723c */ /* 0x000fe20000001844 */
[----:B------:R-:W1:Y:S07]  /*35e0*/  LDSM.16.M88.4 R68, [R221+0x9800] ;  /* 0x00980000dd44783b */ /* 0x000e6e0000000200 */
[----:B------:R-:W-:Y:S08]  /*35f0*/  HMMA.16816.F32 R36, R12, R154, R64 ;  /* 0x0000009a0c24723c */ /* 0x000ff00000001840 */
[C---:B------:R-:W-:Y:S01]  /*3600*/  HMMA.16816.F32 R52, R24.reuse, R62, R76 ;  /* 0x0000003e1834723c */ /* 0x040fe2000000184c */
[----:B------:R-:W-:Y:S01]  /*3610*/  FMUL.FTZ R0, R56, c[0x0][0x320] ;  /* 0x0000c80038007a20 */ /* 0x000fe20000410000 */
[----:B------:R-:W-:Y:S03]  /*3620*/  LDSM.16.M88.4 R60, [R221+0xa000] ;  /* 0x00a00000dd3c783b */ /* 0x000fe60000000200 */
[----:B------:R5:W1:Y:S01]  /*3630*/  MUFU.TANH R116, R0 ;  /* 0x0000000000747308 */ /* 0x000a620000002400 */
[----:B------:R-:W-:Y:S02]  /*3640*/  LDSM.16.M88.4 R76, [R216+0x17100] ;  /* 0x01710000d84c783b */ /* 0x000fe40000000200 */
[----:B------:R-:W-:Y:S08]  /*3650*/  HMMA.16816.F32 R128, R24, R130, R32 ;  /* 0x000000821880723c */ /* 0x000ff00000001820 */
[----:B--2---:R-:W-:Y:S01]  /*3660*/  HMMA.16816.F32 R28, R20, R88, R28 ;  /* 0x00000058141c723c */ /* 0x004fe2000000181c */
[----:B-----5:R-:W-:-:S07]  /*3670*/  FMUL.FTZ R0, R57, c[0x0][0x320] ;  /* 0x0000c80039007a20 */ /* 0x020fce0000410000 */
[----:B---3--:R-:W-:Y:S08]  /*3680*/  HMMA.16816.F32 R24, R12, R108, R44 ;  /* 0x0000006c0c18723c */ /* 0x008ff0000000182c */
[----:B------:R-:W-:Y:S08]  /*3690*/  HMMA.16816.F32 R32, R16, R138, R40 ;  /* 0x0000008a1020723c */ /* 0x000ff00000001828 */
[----:B------:R-:W-:Y:S01]  /*36a0*/  HMMA.16816.F32 R80, R20, R112, R48 ;  /* 0x000000701450723c */ /* 0x000fe20000001830 */
[----:B------:R-:W-:Y:S01]  /*36b0*/  LDSM.16.M88.4 R48, [R222+0x16100] ;  /* 0x01610000de30783b */ /* 0x000fe20000000200 */
[----:B------:R2:W3:Y:S06]  /*36c0*/  MUFU.TANH R113, R0 ;  /* 0x0000000000717308 */ /* 0x0004ec0000002400 */
[----:B------:R-:W-:Y:S08]  /*36d0*/  HMMA.16816.F32 R36, R8, R146, R36 ;  /* 0x000000920824723c */ /* 0x000ff00000001824 */
[----:B------:R-:W-:Y:S01]  /*36e0*/  HMMA.16816.F32 R64, R20, R90, R52 ;  /* 0x0000005a1440723c */ /* 0x000fe20000001834 */
[----:B------:R-:W5:Y:S01]  /*36f0*/  LDSM.16.M88.4 R52, [R227+0xa800] ;  /* 0x00a80000e334783b */ /* 0x000f620000000200 */
[----:B--2---:R-:W-:-:S04]  /*3700*/  FMUL.FTZ R0, R58, c[0x0][0x320] ;  /* 0x0000c8003a007a20 */ /* 0x004fc80000410000 */
[----:B------:R2:W2:Y:S02]  /*3710*/  MUFU.TANH R112, R0 ;  /* 0x0000000000707308 */ /* 0x0004a40000002400 */
[----:B----4-:R-:W-:Y:S08]  /*3720*/  HMMA.16816.F32 R28, R16, R72, R28 ;  /* 0x00000048101c723c */ /* 0x010ff0000000181c */
[----:B-1----:R-:W-:Y:S01]  /*3730*/  HMMA.16816.F32 R44, R8, R68, R24 ;  /* 0x00000044082c723c */ /* 0x002fe20000001818 */
[----:B--2---:R-:W-:-:S07]  /*3740*/  FMUL.FTZ R0, R59, c[0x0][0x320] ;  /* 0x0000c8003b007a20 */ /* 0x004fce0000410000 */
[----:B------:R-:W-:Y:S01]  /*3750*/  HMMA.16816.F32 R24, R12, R110, R32 ;  /* 0x0000006e0c18723c */ /* 0x000fe20000001820 */
[----:B------:R1:W2:Y:S07]  /*3760*/  MUFU.TANH R109, R0 ;  /* 0x00000000006d7308 */ /* 0x0002ae0000002400 */
[----:B------:R-:W-:Y:S01]  /*3770*/  HMMA.16816.F32 R40, R16, R74, R64 ;  /* 0x0000004a1028723c */ /* 0x000fe20000001840 */
[----:B------:R-:W-:Y:S04]  /*3780*/  LDSM.16.M88.4 R64, [R222+0x16900] ;  /* 0x01690000de40783b */ /* 0x000fe80000000200 */
[----:B------:R-:W4:Y:S03]  /*3790*/  LDSM.16.M88.4 R72, [R216+0x17900] ;  /* 0x01790000d848783b */ /* 0x000f260000000200 */
[----:B------:R-:W-:Y:S01]  /*37a0*/  HMMA.16816.F32 R92, R20, R114, R92 ;  /* 0x00000072145c723c */ /* 0x000fe2000000185c */
[----:B-1----:R-:W-:-:S04]  /*37b0*/  FMUL.FTZ R0, R36, c[0x0][0x320] ;  /* 0x0000c80024007a20 */ /* 0x002fc80000410000 */
[----:B------:R1:W1:Y:S03]  /*37c0*/  MUFU.TANH R108, R0 ;  /* 0x00000000006c7308 */ /* 0x0002660000002400 */
[----:B------:R-:W-:Y:S08]  /*37d0*/  HMMA.16816.F32 R24, R8, R70, R24 ;  /* 0x000000460818723c */ /* 0x000ff00000001818 */
[----:B-----5:R-:W-:Y:S01]  /*37e0*/  HMMA.16816.F32 R32, R16, R52, R80 ;  /* 0x000000341020723c */ /* 0x020fe20000001850 */
[----:B-1----:R-:W-:-:S07]  /*37f0*/  FMUL.FTZ R0, R37, c[0x0][0x320] ;  /* 0x0000c80025007a20 */ /* 0x002fce0000410000 */
[C---:B------:R-:W-:Y:S01]  /*3800*/  HMMA.16816.F32 R84, R20.reuse, R76, R84 ;  /* 0x0000004c1454723c */ /* 0x040fe20000001854 */
[----:B------:R1:W1:Y:S07]  /*3810*/  MUFU.TANH R103, R0 ;  /* 0x0000000000677308 */ /* 0x00026e0000002400 */
[C---:B------:R-:W-:Y:S08]  /*3820*/  HMMA.16816.F32 R56, R20.reuse, R78, R104 ;  /* 0x0000004e1438723c */ /* 0x040ff00000001868 */
[----:B----4-:R-:W-:Y:S01]  /*3830*/  HMMA.16816.F32 R68, R20, R72, R96 ;  /* 0x000000481444723c */ /* 0x010fe20000001860 */
[----:B-1----:R-:W-:-:S04]  /*3840*/  FMUL.FTZ R0, R38, c[0x0][0x320] ;  /* 0x0000c80026007a20 */ /* 0x002fc80000410000 */
[----:B------:R1:W4:Y:S03]  /*3850*/  MUFU.TANH R102, R0 ;  /* 0x0000000000667308 */ /* 0x0003260000002400 */
[----:B------:R-:W-:Y:S01]  /*3860*/  HMMA.16816.F32 R20, R20, R74, R128 ;  /* 0x0000004a1414723c */ /* 0x000fe20000001880 */
[----:B-1----:R-:W-:-:S07]  /*3870*/  FMUL.FTZ R0, R39, c[0x0][0x320] ;  /* 0x0000c80027007a20 */ /* 0x002fce0000410000 */
[C---:B------:R-:W-:Y:S01]  /*3880*/  HMMA.16816.F32 R36, R12.reuse, R48, R28 ;  /* 0x000000300c24723c */ /* 0x040fe2000000181c */
[----:B------:R1:W1:Y:S07]  /*3890*/  MUFU.TANH R101, R0 ;  /* 0x0000000000657308 */ /* 0x00026e0000002400 */
[----:B------:R-:W-:Y:S01]  /*38a0*/  HMMA.16816.F32 R28, R12, R50, R40 ;  /* 0x000000320c1c723c */ /* 0x000fe20000001828 */
[----:B------:R-:W5:Y:S07]  /*38b0*/  LDSM.16.M88.4 R48, [R227+0xb000] ;  /* 0x00b00000e330783b */ /* 0x000f6e0000000200 */
[----:B------:R-:W-:Y:S01]  /*38c0*/  HMMA.16816.F32 R40, R16, R54, R92 ;  /* 0x000000361028723c */ /* 0x000fe2000000185c */
[----:B------:R-:W2:Y:S01]  /*38d0*/  LDSM.16.M88.4 R52, [R221+0xa800] ;  /* 0x00a80000dd34783b */ /* 0x000ea20000000200 */
[----:B-1----:R-:W-:-:S04]  /*38e0*/  FMUL.FTZ R0, R44, c[0x0][0x320] ;  /* 0x0000c8002c007a20 */ /* 0x002fc80000410000 */
[----:B------:R1:W1:Y:S02]  /*38f0*/  MUFU.TANH R100, R0 ;  /* 0x0000000000647308 */ /* 0x0002640000002400 */
[----:B-1----:R-:W-:-:S06]  /*3900*/  FMUL.FTZ R0, R45, c[0x0][0x320] ;  /* 0x0000c8002d007a20 */ /* 0x002fcc0000410000 */
[----:B------:R1:W1:Y:S02]  /*3910*/  MUFU.TANH R91, R0 ;  /* 0x00000000005b7308 */ /* 0x0002640000002400 */
[----:B-1----:R-:W-:-:S06]  /*3920*/  FMUL.FTZ R0, R46, c[0x0][0x320] ;  /* 0x0000c8002e007a20 */ /* 0x002fcc0000410000 */
[----:B------:R1:W1:Y:S02]  /*3930*/  MUFU.TANH R90, R0 ;  /* 0x00000000005a7308 */ /* 0x0002640000002400 */
[----:B-1----:R-:W-:Y:S02]  /*3940*/  FMUL.FTZ R0, R47, c[0x0][0x320] ;  /* 0x0000c8002f007a20 */ /* 0x002fe40000410000 */
[----:B------:R-:W-:Y:S04]  /*3950*/  HMMA.16816.F32 R44, R8, R60, R36 ;  /* 0x0000003c082c723c */ /* 0x000fe80000001824 */
[----:B------:R1:W1:Y:S04]  /*3960*/  MUFU.TANH R89, R0 ;  /* 0x0000000000597308 */ /* 0x0002680000002400 */
[----:B------:R-:W-:Y:S08]  /*3970*/  HMMA.16816.F32 R36, R12, R64, R32 ;  /* 0x000000400c24723c */ /* 0x000ff00000001820 */
[----:B-----5:R-:W-:Y:S01]  /*3980*/  HMMA.16816.F32 R32, R16, R48, R84 ;  /* 0x000000301020723c */ /* 0x020fe20000001854 */
        /* <DEDUP_REMOVED lines=12> */
[----:B--2---:R-:W-:Y:S01]  /*3a50*/  HMMA.16816.F32 R40, R8, R52, R36 ;  /* 0x000000340828723c */ /* 0x004fe20000001824 */
[----:B-----5:R-:W-:-:S04]  /*3a60*/  FMUL.FTZ R0, R44, c[0x0][0x320] ;  /* 0x0000c8002c007a20 */ /* 0x020fc80000410000 */
[----:B------:R2:W1:Y:S03]  /*3a70*/  MUFU.TANH R80, R0 ;  /* 0x0000000000507308 */ /* 0x0004660000002400 */
[----:B------:R-:W-:Y:S01]  /*3a80*/  HMMA.16816.F32 R36, R16, R50, R56 ;  /* 0x000000321024723c */ /* 0x000fe20000001838 */
[----:B------:R-:W5:Y:S07]  /*3a90*/  LDSM.16.M88.4 R48, [R221+0xb000] ;  /* 0x00b00000dd30783b */ /* 0x000f6e0000000200 */
[----:B------:R-:W-:Y:S01]  /*3aa0*/  HMMA.16816.F32 R28, R8, R54, R28 ;  /* 0x00000036081c723c */ /* 0x000fe2000000181c */
[----:B--2---:R-:W-:-:S07]  /*3ab0*/  FMUL.FTZ R0, R45, c[0x0][0x320] ;  /* 0x0000c8002d007a20 */ /* 0x004fce0000410000 */
[----:B------:R-:W-:Y:S01]  /*3ac0*/  FMUL.FTZ R41, R41, c[0x0][0x320] ;  /* 0x0000c80029297a20 */ /* 0x000fe20000410000 */
[----:B-1----:R-:W-:Y:S01]  /*3ad0*/  HMMA.16816.F32 R32, R12, R60, R32 ;  /* 0x0000003c0c20723c */ /* 0x002fe20000001820 */
[----:B------:R1:W2:Y:S01]  /*3ae0*/  MUFU.TANH R79, R0 ;  /* 0x00000000004f7308 */ /* 0x0002a20000002400 */
[----:B------:R-:W-:Y:S02]  /*3af0*/  FMUL.FTZ R42, R42, c[0x0][0x320] ;  /* 0x0000c8002a2a7a20 */ /* 0x000fe40000410000 */
[----:B------:R-:W-:-:S04]  /*3b00*/  FMUL.FTZ R43, R43, c[0x0][0x320] ;  /* 0x0000c8002b2b7a20 */ /* 0x000fc80000410000 */
[----:B------:R-:W-:Y:S01]  /*3b10*/  HMMA.16816.F32 R36, R12, R62, R36 ;  /* 0x0000003e0c24723c */ /* 0x000fe20000001824 */
[----:B------:R-:W2:Y:S06]  /*3b20*/  MUFU.TANH R57, R41 ;  /* 0x0000002900397308 */ /* 0x000eac0000002400 */
[----:B------:R-:W-:Y:S02]  /*3b30*/  FMUL.FTZ R30, R30, c[0x0][0x320] ;  /* 0x0000c8001e1e7a20 */ /* 0x000fe40000410000 */
[----:B-1----:R-:W-:Y:S01]  /*3b40*/  FMUL.FTZ R0, R46, c[0x0][0x320] ;  /* 0x0000c8002e007a20 */ /* 0x002fe20000410000 */
[----:B------:R-:W1:Y:S01]  /*3b50*/  MUFU.TANH R56, R42 ;  /* 0x0000002a00387308 */ /* 0x000e620000002400 */
[----:B------:R-:W-:-:S02]  /*3b60*/  FMUL.FTZ R31, R31, c[0x0][0x320] ;  /* 0x0000c8001f1f7a20 */ /* 0x000fc40000410000 */
[----:B------:R-:W-:Y:S02]  /*3b70*/  FMUL.FTZ R28, R28, c[0x0][0x320] ;  /* 0x0000c8001c1c7a20 */ /* 0x000fe40000410000 */
[----:B------:R-:W-:Y:S01]  /*3b80*/  FMUL.FTZ R29, R29, c[0x0][0x320] ;  /* 0x0000c8001d1d7a20 */ /* 0x000fe20000410000 */
[----:B-----5:R-:W-:Y:S02]  /*3b90*/  HMMA.16816.F32 R32, R8, R48, R32 ;  /* 0x000000300820723c */ /* 0x020fe40000001820 */
[----:B------:R5:W1:Y:S08]  /*3ba0*/  MUFU.TANH R78, R0 ;  /* 0x00000000004e7308 */ /* 0x000a700000002400 */
[----:B------:R-:W1:Y:S01]  /*3bb0*/  MUFU.TANH R55, R43 ;  /* 0x0000002b00377308 */ /* 0x000e620000002400 */
[----:B-----5:R-:W-:-:S07]  /*3bc0*/  FMUL.FTZ R0, R47, c[0x0][0x320] ;  /* 0x0000c8002f007a20 */ /* 0x020fce0000410000 */
[----:B------:R-:W1:Y:S01]  /*3bd0*/  MUFU.TANH R52, R30 ;  /* 0x0000001e00347308 */ /* 0x000e620000002400 */
[----:B------:R-:W5:Y:S07]  /*3be0*/  LDSM.16.M88.4 R44, [R222+0x17900] ;  /* 0x01790000de2c783b */ /* 0x000f6e0000000200 */
[----:B------:R1:W1:Y:S08]  /*3bf0*/  MUFU.TANH R77, R0 ;  /* 0x00000000004d7308 */ /* 0x0002700000002400 */
[----:B------:R-:W2:Y:S01]  /*3c00*/  MUFU.TANH R54, R28 ;  /* 0x0000001c00367308 */ /* 0x000ea20000002400 */
[----:B-1----:R-:W-:-:S07]  /*3c10*/  FMUL.FTZ R0, R24, c[0x0][0x320] ;  /* 0x0000c80018007a20 */ /* 0x002fce0000410000 */
[----:B------:R-:W1:Y:S08]  /*3c20*/  MUFU.TANH R53, R29 ;  /* 0x0000001d00357308 */ /* 0x000e700000002400 */
[----:B------:R1:W1:Y:S02]  /*3c30*/  MUFU.TANH R76, R0 ;  /* 0x00000000004c7308 */ /* 0x0002640000002400 */
[----:B-1----:R-:W-:-:S06]  /*3c40*/  FMUL.FTZ R0, R25, c[0x0][0x320] ;  /* 0x0000c80019007a20 */ /* 0x002fcc0000410000 */
[----:B------:R1:W1:Y:S02]  /*3c50*/  MUFU.TANH R73, R0 ;  /* 0x0000000000497308 */ /* 0x0002640000002400 */
[----:B-1----:R-:W-:-:S06]  /*3c60*/  FMUL.FTZ R0, R26, c[0x0][0x320] ;  /* 0x0000c8001a007a20 */ /* 0x002fcc0000410000 */
[----:B------:R1:W1:Y:S02]  /*3c70*/  MUFU.TANH R72, R0 ;  /* 0x0000000000487308 */ /* 0x0002640000002400 */
[----:B-1----:R-:W-:Y:S02]  /*3c80*/  FMUL.FTZ R0, R27, c[0x0][0x320] ;  /* 0x0000c8001b007a20 */ /* 0x002fe40000410000 */
[C---:B------:R-:W-:Y:S04]  /*3c90*/  HMMA.16816.F32 R24, R16.reuse, R64, R68 ;  /* 0x000000401018723c */ /* 0x040fe80000001844 */
[----:B------:R1:W1:Y:S04]  /*3ca0*/  MUFU.TANH R59, R0 ;  /* 0x00000000003b7308 */ /* 0x0002680000002400 */
[----:B------:R-:W-:Y:S01]  /*3cb0*/  HMMA.16816.F32 R16, R16, R66, R20 ;  /* 0x000000421010723c */ /* 0x000fe20000001814 */
[----:B-1----:R-:W-:-:S02]  /*3cc0*/  FMUL.FTZ R0, R40, c[0x0][0x320] ;  /* 0x0000c80028007a20 */ /* 0x002fc40000410000 */
[----:B------:R-:W1:Y:S01]  /*3cd0*/  LDSM.16.M88.4 R40, [R221+0xb800] ;  /* 0x00b80000dd28783b */ /* 0x000e620000000200 */
[----:B------:R-:W-:Y:S11]  /*3ce0*/  DEPBAR.LE SB0, 0x0 ;  /* 0x000080000000791a */ /* 0x000ff60000000000 */
[----:B------:R-:W-:Y:S01]  /*3cf0*/  @!UPT UIADD3 URZ, URZ, URZ, URZ ;  /* 0x0000003f3f3ff290 */ /* 0x000fe2000fffe03f */
[C---:B-----5:R-:W-:Y:S01]  /*3d00*/  HMMA.16816.F32 R20, R12.reuse, R44, R24 ;  /* 0x0000002c0c14723c */ /* 0x060fe20000001818 */
[----:B------:R5:W1:Y:S07]  /*3d10*/  MUFU.TANH R58, R0 ;  /* 0x00000000003a7308 */ /* 0x000a6e0000002400 */
[----:B------:R-:W-:Y:S01]  /*3d20*/  HMMA.16816.F32 R12, R12, R46, R16 ;  /* 0x0000002e0c0c723c */ /* 0x000fe20000001810 */
[----:B------:R-:W1:Y:S07]  /*3d30*/  MUFU.TANH R45, R31 ;  /* 0x0000001f002d7308 */ /* 0x000e6e0000002400 */
[----:B------:R-:W-:Y:S01]  /*3d40*/  HMMA.16816.F32 R24, R8, R50, R36 ;  /* 0x000000320818723c */ /* 0x000fe20000001824 */
[----:B-----5:R-:W-:-:S04]  /*3d50*/  FMUL.FTZ R0, R32, c[0x0][0x320] ;  /* 0x0000c80020007a20 */ /* 0x020fc80000410000 */
[----:B------:R5:W2:Y:S03]  /*3d60*/  MUFU.TANH R44, R0 ;  /* 0x00000000002c7308 */ /* 0x000aa60000002400 */
[C---:B-1----:R-:W-:Y:S01]  /*3d70*/  HMMA.16816.F32 R16, R8.reuse, R40, R20 ;  /* 0x000000280810723c */ /* 0x042fe20000001814 */
[----:B-----5:R-:W-:Y:S11]  /*3d80*/  FMUL.FTZ R0, R33, c[0x0][0x320] ;  /* 0x0000c80021007a20 */ /* 0x020ff60000410000 */
[----:B------:R-:W-:Y:S04]  /*3d90*/  @!UPT UIADD3 URZ, URZ, URZ, URZ ;  /* 0x0000003f3f3ff290 */ /* 0x000fe8000fffe03f */
[----:B------:R-:W-:Y:S01]  /*3da0*/  FMUL.FTZ R26, R26, c[0x0][0x320] ;  /* 0x0000c8001a1a7a20 */ /* 0x000fe20000410000 */
[----:B------:R1:W1:Y:S01]  /*3db0*/  MUFU.TANH R39, R0 ;  /* 0x0000000000277308 */ /* 0x0002620000002400 */
[----:B------:R-:W-:Y:S01]  /*3dc0*/  FMUL.FTZ R24, R24, c[0x0][0x320] ;  /* 0x0000c80018187a20 */ /* 0x000fe20000410000 */
[----:B------:R-:W-:Y:S01]  /*3dd0*/  HMMA.16816.F32 R8, R8, R42, R12 ;  /* 0x0000002a0808723c */ /* 0x000fe2000000180c */
[----:B------:R-:W-:Y:S02]  /*3de0*/  FMUL.FTZ R27, R27, c[0x0][0x320] ;  /* 0x0000c8001b1b7a20 */ /* 0x000fe40000410000 */
[----:B------:R-:W-:-:S03]  /*3df0*/  FMUL.FTZ R25, R25, c[0x0][0x320] ;  /* 0x0000c80019197a20 */ /* 0x000fc60000410000 */
[----:B------:R-:W2:Y:S01]  /*3e00*/  MUFU.TANH R33, R26 ;  /* 0x0000001a00217308 */ /* 0x000ea20000002400 */
[----:B-1----:R-:W-:-:S07]  /*3e10*/  FMUL.FTZ R0, R34, c[0x0][0x320] ;  /* 0x0000c80022007a20 */ /* 0x002fce0000410000 */
[----:B------:R-:W1:Y:S01]  /*3e20*/  MUFU.TANH R36, R24 ;  /* 0x0000001800247308 */ /* 0x000e620000002400 */
[----:B------:R-:W-:Y:S02]  /*3e30*/  FMUL.FTZ R19, R19, c[0x0][0x320] ;  /* 0x0000c80013137a20 */ /* 0x000fe40000410000 */
[----:B------:R-:W-:Y:S02]  /*3e40*/  FMUL.FTZ R16, R16, c[0x0][0x320] ;  /* 0x0000c80010107a20 */ /* 0x000fe40000410000 */
[----:B------:R-:W-:Y:S02]  /*3e50*/  FMUL.FTZ R17, R17, c[0x0][0x320] ;  /* 0x0000c80011117a20 */ /* 0x000fe40000410000 */
[----:B------:R-:W-:Y:S01]  /*3e60*/  FMUL.FTZ R18, R18, c[0x0][0x320] ;  /* 0x0000c80012127a20 */ /* 0x000fe20000410000 */
[----:B------:R5:W1:Y:S02]  /*3e70*/  MUFU.TANH R38, R0 ;  /* 0x0000000000267308 */ /* 0x000a640000002400 */
[----:B------:R-:W-:-:S02]  /*3e80*/  FMUL.FTZ R8, R8, c[0x0][0x320] ;  /* 0x0000c80008087a20 */ /* 0x000fc40000410000 */
[----:B------:R-:W-:Y:S02]  /*3e90*/  FMUL.FTZ R9, R9, c[0x0][0x320] ;  /* 0x0000c80009097a20 */ /* 0x000fe40000410000 */
[----:B------:R-:W-:Y:S02]  /*3ea0*/  FMUL.FTZ R10, R10, c[0x0][0x320] ;  /* 0x0000c8000a0a7a20 */ /* 0x000fe40000410000 */
[----:B------:R-:W-:Y:S01]  /*3eb0*/  FMUL.FTZ R11, R11, c[0x0][0x320] ;  /* 0x0000c8000b0b7a20 */ /* 0x000fe20000410000 */
[----:B------:R-:W1:Y:S01]  /*3ec0*/  MUFU.TANH R34, R27 ;  /* 0x0000001b00227308 */ /* 0x000e620000002400 */
[----:B-----5:R-:W-:-:S07]  /*3ed0*/  FMUL.FTZ R0, R35, c[0x0][0x320] ;  /* 0x0000c80023007a20 */ /* 0x020fce0000410000 */
[----:B------:R-:W1:Y:S08]  /*3ee0*/  MUFU.TANH R26, R19 ;  /* 0x00000013001a7308 */ /* 0x000e700000002400 */
        /* <DEDUP_REMOVED lines=8> */
[----:B------:R5:W1:Y:S02]  /*3f70*/  MUFU.TANH R25, R18 ;  /* 0x0000001200197308 */ /* 0x000a640000002400 */
[----:B-----5:R-:W-:Y:S01]  /*3f80*/  P2R R18, PR, RZ, 0x4 ;  /* 0x00000004ff127803 */ /* 0x020fe20000000000 */
[----:B------:R-:W-:Y:S06]  /*3f90*/  BAR.SYNC.DEFER_BLOCKING 0x0 ;  /* 0x0000000000007b1d */ /* 0x000fec0000010000 */
[----:B------:R-:W-:Y:S05]  /*3fa0*/  @!P2 BRA `(.L_x_711) ;  /* 0x000002300000a947 */ /* 0x000fea0003800000 */
[----:B-1234-:R-:W-:-:S04]  /*3fb0*/  IADD3 R8, R165, -0x2, RZ ;  /* 0xfffffffea5087810 */ /* 0x01efc80007ffe0ff */
[----:B------:R-:W-:Y:S01]  /*3fc0*/  SHF.R.S32.HI R3, RZ, 0x1f, R8 ;  /* 0x0000001fff037819 */ /* 0x000fe20000011408 */
[----:B------:R-:W-:Y:S02]  /*3fd0*/  IMAD R0, R159, R8, RZ ;  /* 0x000000089f007224 */ /* 0x000fe400078e02ff */
[----:B------:R-:W-:-:S04]  /*3fe0*/  IMAD.WIDE.U32 R8, R8, R162, R166 ;  /* 0x000000a208087225 */ /* 0x000fc800078e00a6 */
[----:B------:R-:W-:Y:S01]  /*3ff0*/  IMAD R0, R3, R162, R0 ;  /* 0x000000a203007224 */ /* 0x000fe200078e0200 */
[----:B------:R-:W-:Y:S02]  /*4000*/  LEA R6, P0, R8, c[0x0][0x1c8], 0x1 ;  /* 0x0000720008067a11 */ /* 0x000fe400078008ff */
[C---:B------:R-:W-:Y:S01]  /*4010*/  SHF.L.U64.HI R3, R160.reuse, 0x6, R164 ;  /* 0x00000006a0037819 */ /* 0x040fe200000102a4 */
[----:B------:R-:W-:Y:S02]  /*4020*/  IMAD.IADD R0, R9, 0x1, R0 ;  /* 0x0000000109007824 */ /* 0x000fe400078e0200 */
[----:B------:R-:W-:-:S03]  /*4030*/  IMAD.SHL.U32 R9, R160, 0x40, RZ ;  /* 0x00000040a0097824 */ /* 0x000fc600078e00ff */
        /* <DEDUP_REMOVED lines=26> */
.L_x_711:
[----:B-1234-:R-:W-:Y:S01]  /*41e0*/  LOP3.LUT R0, R158, 0xffffffe0, RZ, 0xc0, !PT ;  /* 0xffffffe09e007812 */ /* 0x01efe200078ec0ff */
[----:B------:R-:W-:Y:S01]  /*41f0*/  IMAD.IADD R6, R157, 0x1, R156 ;  /* 0x000000019d067824 */ /* 0x000fe200078e029c */
[----:B------:R1:W-:Y:S01]  /*4200*/  STL [R1+0x50], R226 ;  /* 0x000050e201007387 */ /* 0x0003e20000100800 */
[----:B------:R-:W-:-:S02]  /*4210*/  IMAD.SHL.U32 R217, R5, 0x2, RZ ;  /* 0x0000000205d97824 */ /* 0x000fc400078e00ff */
[----:B------:R-:W-:Y:S01]  /*4220*/  IMAD.IADD R0, R161, 0x1, -R0 ;  /* 0x00000001a1007824 */ /* 0x000fe200078e0a00 */
[----:B------:R-:W-:Y:S01]  /*4230*/  STL [R1+0x4c], R225 ;  /* 0x00004ce101007387 */ /* 0x000fe20000100800 */
[----:B------:R-:W-:Y:S01]  /*4240*/  IMAD R220, R2, 0x2, R217 ;  /* 0x0000000202dc7824 */ /* 0x000fe200078e02d9 */
[----:B------:R-:W-:Y:S02]  /*4250*/  LEA R218, R4, R217, 0x1 ;  /* 0x000000d904da7211 */ /* 0x000fe400078e08ff */
[----:B------:R-:W-:Y:S01]  /*4260*/  SHF.R.S32.HI R3, RZ, 0x1f, R0 ;  /* 0x0000001fff037819 */ /* 0x000fe20000011400 */
[----:B------:R-:W-:Y:S02]  /*4270*/  STL [R1+0x48], R224 ;  /* 0x000048e001007387 */ /* 0x000fe40000100800 */
[----:B------:R-:W-:Y:S01]  /*4280*/  IMAD R219, R2, 0x2, R218 ;  /* 0x0000000202db7824 */ /* 0x000fe200078e02da */
[----:B------:R-:W-:Y:S01]  /*4290*/  LEA.HI R3, R3, R0, RZ, 0x2 ;  /* 0x0000000003037211 */ /* 0x000fe200078f10ff */
[----:B------:R-:W-:Y:S03]  /*42a0*/  STL [R1+0x44], R223 ;  /* 0x000044df01007387 */ /* 0x000fe60000100800 */
[----:B------:R-:W-:Y:S01]  /*42b0*/  LOP3.LUT R3, R3, 0x7ffffffc, RZ, 0xc0, !PT ;  /* 0x7ffffffc03037812 */ /* 0x000fe200078ec0ff */
[----:B------:R-:W-:Y:S03]  /*42c0*/  STL [R1+0x40], R222 ;  /* 0x000040de01007387 */ /* 0x000fe60000100800 */
[----:B------:R-:W-:Y:S01]  /*42d0*/  IADD3 R0, R0, -R3, RZ ;  /* 0x8000000300007210 */ /* 0x000fe20007ffe0ff */
[----:B------:R-:W-:Y:S04]  /*42e0*/  STL [R1+0x3c], R221 ;  /* 0x00003cdd01007387 */ /* 0x000fe80000100800 */
[----:B------:R-:W-:Y:S01]  /*42f0*/  IMAD R0, R0, -0x2, R6 ;  /* 0xfffffffe00007824 */ /* 0x000fe200078e0206 */
[----:B------:R2:W-:Y:S04]  /*4300*/  STL [R1+0x38], R216 ;  /* 0x000038d801007387 */ /* 0x0005e80000100800 */
[C---:B------:R-:W-:Y:S01]  /*4310*/  ISETP.GT.AND P0, PT, R0.reuse, RZ, PT ;  /* 0x000000ff0000720c */ /* 0x040fe20003f04270 */
[----:B------:R-:W-:Y:S01]  /*4320*/  LDSM.16.MT88.4 R40, [R217+0x900] ;  /* 0x00090000d928783b */ /* 0x000fe20000004200 */
[----:B------:R-:W-:-:S02]  /*4330*/  ISETP.GT.AND P1, PT, R0, 0x1, PT ;  /* 0x000000010000780c */ /* 0x000fc40003f24270 */
[----:B------:R-:W-:Y:S01]  /*4340*/  FSEL R14, R112, -INF , P0 ;  /* 0xff800000700e7808 */ /* 0x000fe20000000000 */
[----:B------:R-:W-:Y:S01]  /*4350*/  LDSM.16.MT88.4 R64, [R218+0x3900] ;  /* 0x00390000da40783b */ /* 0x000fe20000004200 */
[----:B------:R-:W-:Y:S02]  /*4360*/  FSEL R7, R116, -INF , P0 ;  /* 0xff80000074077808 */ /* 0x000fe40000000000 */
[C---:B------:R-:W-:Y:S01]  /*4370*/  ISETP.GT.AND P0, PT, R0.reuse, 0x8, PT ;  /* 0x000000080000780c */ /* 0x040fe20003f04270 */
[----:B------:R-:W-:Y:S01]  /*4380*/  LDSM.16.MT88.4 R60, [R220+0x3900] ;  /* 0x00390000dc3c783b */ /* 0x000fe20000004200 */
[----:B------:R-:W-:Y:S02]  /*4390*/  FSEL R8, R113, -INF , P1 ;  /* 0xff80000071087808 */ /* 0x000fe40000800000 */
[----:B------:R-:W-:Y:S01]  /*43a0*/  FSEL R15, R109, -INF , P1 ;  /* 0xff8000006d0f7808 */ /* 0x000fe20000800000 */
[----:B------:R-:W-:Y:S01]  /*43b0*/  LDSM.16.MT88.4 R84, [R217+0x3900] ;  /* 0x00390000d954783b */ /* 0x000fe20000004200 */
[----:B------:R-:W-:-:S02]  /*43c0*/  ISETP.GT.AND P1, PT, R0, 0x9, PT ;  /* 0x000000090000780c */ /* 0x000fc40003f24270 */
[----:B------:R-:W-:Y:S01]  /*43d0*/  FSEL R9, R108, -INF , P0 ;  /* 0xff8000006c097808 */ /* 0x000fe20000000000 */
[----:B------:R-:W-:Y:S01]  /*43e0*/  LDSM.16.MT88.4 R68, [R217+0x6900] ;  /* 0x00690000d944783b */ /* 0x000fe20000004200 */
[----:B------:R-:W-:Y:S02]  /*43f0*/  FMNMX.FTZ R132, R7, R8, !PT ;  /* 0x0000000807847209 */ /* 0x000fe40007810000 */
[----:B------:R-:W-:Y:S01]  /*4400*/  FSEL R20, R102, -INF , P0 ;  /* 0xff80000066147808 */ /* 0x000fe20000000000 */
[----:B------:R-:W-:Y:S01]  /*4410*/  LDSM.16.MT88.4 R92, [R220+0x6100] ;  /* 0x00610000dc5c783b */ /* 0x000fe20000004200 */
[----:B------:R-:W-:Y:S02]  /*4420*/  ISETP.GT.AND P0, PT, R0, 0x10, PT ;  /* 0x000000100000780c */ /* 0x000fe40003f04270 */
[----:B------:R-:W-:Y:S01]  /*4430*/  FSEL R10, R103, -INF , P1 ;  /* 0xff800000670a7808 */ /* 0x000fe20000800000 */
[----:B------:R-:W0:Y:S01]  /*4440*/  LDGDEPBAR ;  /* 0x00000000000079af */ /* 0x000e220000000000 */
[----:B------:R-:W-:-:S02]  /*4450*/  FMNMX.FTZ R132, R9, R132, !PT ;  /* 0x0000008409847209 */ /* 0x000fc40007810000 */
        /* <DEDUP_REMOVED lines=66> */
[----:B-1----:R-:W-:Y:S02]  /*4880*/  FSEL R226, R38, -INF , P0 ;  /* 0xff80000026e27808 */ /* 0x002fe40000000000 */
        /* <DEDUP_REMOVED lines=15> */
[----:B------:R-:W-:-:S02]  /*4980*/  ISETP.GT.AND P2, PT, R0, 0x51, PT ;  /* 0x000000510000780c */ /* 0x000fc40003f44270 */
[----:B--2---:R-:W-:Y:S02]  /*4990*/  FSEL R216, R30, -INF , P0 ;  /* 0xff8000001ed87808 */ /* 0x004fe40000000000 */
        /* <DEDUP_REMOVED lines=13> */
[----:B------:R-:W-:Y:S02]  /*4a70*/  FMNMX.FTZ R0, R208, R0, !PT ;  /* 0x00000000d0007209 */ /* 0x000fe40007810000 */
[----:B------:R-:W-:Y:S02]  /*4a80*/  FMNMX.FTZ R132, R98, R132, !PT ;  /* 0x0000008462847209 */ /* 0x000fe40007810000 */
[----:B------:R-:W-:Y:S02]  /*4a90*/  FMNMX.FTZ R0, R207, R0, !PT ;  /* 0x00000000cf007209 */ /* 0x000fe40007810000 */
[----:B------:R-:W-:-:S02]  /*4aa0*/  FMNMX.FTZ R132, R215, R132, !PT ;  /* 0x00000084d7847209 */ /* 0x000fc40007810000 */
[----:B------:R-:W-:Y:S02]  /*4ab0*/  FMNMX.FTZ R0, R226, R0, !PT ;  /* 0x00000000e2007209 */ /* 0x000fe40007810000 */
[----:B------:R-:W-:Y:S01]  /*4ac0*/  FSEL R122, R26, -INF , P2 ;  /* 0xff8000001a7a7808 */ /* 0x000fe20001000000 */
[----:B------:R-:W1:Y:S01]  /*4ad0*/  SHFL.BFLY PT, R3, R132, 0x2, 0x1f ;  /* 0x0c401f0084037f89 */ /* 0x000e6200000e0000 */
[----:B------:R-:W-:Y:S02]  /*4ae0*/  FMNMX.FTZ R0, R99, R0, !PT ;  /* 0x0000000063007209 */ /* 0x000fe40007810000 */
[----:B------:R-:W-:Y:S01]  /*4af0*/  FSEL R209, R32, -INF , P1 ;  /* 0xff80000020d17808 */ /* 0x000fe20000800000 */
[----:B------:R-:W-:Y:S01]  /*4b00*/  LDSM.16.MT88.4 R24, [R218+0x100] ;  /* 0x00010000da18783b */ /* 0x000fe20000004200 */
[----:B------:R-:W-:Y:S02]  /*4b10*/  FMNMX.FTZ R0, R121, R0, !PT ;  /* 0x0000000079007209 */ /* 0x000fe40007810000 */
[----:B------:R-:W-:-:S02]  /*4b20*/  FSEL R110, R31, -INF , P0 ;  /* 0xff8000001f6e7808 */ /* 0x000fc40000000000 */
[----:B------:R-:W-:Y:S02]  /*4b30*/  FMNMX.FTZ R0, R102, R0, !PT ;  /* 0x0000000066007209 */ /* 0x000fe40007810000 */
[----:B------:R-:W-:Y:S02]  /*4b40*/  ISETP.NE.AND P2, PT, R18, RZ, PT ;  /* 0x000000ff1200720c */ /* 0x000fe40003f45270 */
[----:B------:R-:W-:-:S04]  /*4b50*/  FMNMX.FTZ R0, R221, R0, !PT ;  /* 0x00000000dd007209 */ /* 0x000fc80007810000 */
[----:B------:R-:W-:-:S04]  /*4b60*/  FMNMX.FTZ R0, R122, R0, !PT ;  /* 0x000000007a007209 */ /* 0x000fc80007810000 */
[----:B------:R-:W-:Y:S02]  /*4b70*/  FMNMX.FTZ R0, R209, R0, !PT ;  /* 0x00000000d1007209 */ /* 0x000fe40007810000 */
[----:B-1----:R-:W-:Y:S02]  /*4b80*/  FMNMX.FTZ R132, R132, R3, !PT ;  /* 0x0000000384847209 */ /* 0x002fe40007810000 */
[----:B------:R-:W-:-:S03]  /*4b90*/  FMNMX.FTZ R3, R110, R0, !PT ;  /* 0x000000006e037209 */ /* 0x000fc60007810000 */
[----:B------:R-:W1:Y:S04]  /*4ba0*/  SHFL.BFLY PT, R0, R132, 0x1, 0x1f ;  /* 0x0c201f0084007f89 */ /* 0x000e6800000e0000 */
[----:B------:R-:W2:Y:S01]  /*4bb0*/  SHFL.BFLY PT, R6, R3, 0x2, 0x1f ;  /* 0x0c401f0003067f89 */ /* 0x000ea200000e0000 */
[----:B-1----:R-:W-:Y:S02]  /*4bc0*/  FMNMX.FTZ R132, R132, R0, !PT ;  /* 0x0000000084847209 */ /* 0x002fe40007810000 */
[----:B--2---:R-:W-:-:S03]  /*4bd0*/  FMNMX.FTZ R3, R3, R6, !PT ;  /* 0x0000000603037209 */ /* 0x004fc60007810000 */
[C---:B------:R-:W-:Y:S01]  /*4be0*/  FMUL.FTZ R12, R132.reuse, c[0x0][0x2d0] ;  /* 0x0000b400840c7a20 */ /* 0x040fe20000410000 */
[----:B------:R-:W-:Y:S01]  /*4bf0*/  FSETP.NEU.FTZ.AND P0, PT, R132, -INF , PT ;  /* 0xff8000008400780b */ /* 0x000fe20003f1d000 */
[----:B------:R-:W1:Y:S03]  /*4c00*/  SHFL.BFLY PT, R6, R3, 0x1, 0x1f ;  /* 0x0c201f0003067f89 */ /* 0x000e6600000e0000 */
[----:B------:R-:W-:-:S05]  /*4c10*/  FSEL R12, R12, RZ, P0 ;  /* 0x000000ff0c0c7208 */ /* 0x000fca0000000000 */
[----:B------:R-:W-:-:S04]  /*4c20*/  FFMA.FTZ R0, R7, c[0x0][0x2d0], -R12 ;  /* 0x0000b40007007a23 */ /* 0x000fc8000001080c */
[----:B------:R2:W-:Y:S01]  /*4c30*/  MUFU.EX2 R96, R0 ;  /* 0x0000000000607308 */ /* 0x0005e20000000800 */
[----:B-1----:R-:W-:Y:S01]  /*4c40*/  FMNMX.FTZ R3, R3, R6, !PT ;  /* 0x0000000603037209 */ /* 0x002fe20007810000 */
[--C-:B------:R-:W-:Y:S02]  /*4c50*/  FFMA.FTZ R6, R11, c[0x0][0x2d0], -R12.reuse ;  /* 0x0000b4000b067a23 */ /* 0x100fe4000001080c */
[----:B--2---:R-:W-:Y:S01]  /*4c60*/  FFMA.FTZ R0, R8, c[0x0][0x2d0], -R12 ;  /* 0x0000b40008007a23 */ /* 0x004fe2000001080c */
[----:B------:R-:W-:-:S03]  /*4c70*/  FSETP.NEU.FTZ.AND P0, PT, R3, -INF , PT ;  /* 0xff8000000300780b */ /* 0x000fc60003f1d000 */
[----:B------:R1:W-:Y:S08]  /*4c80*/  MUFU.EX2 R211, R6 ;  /* 0x0000000600d37308 */ /* 0x0003f00000000800 */
[----:B------:R2:W3:Y:S01]  /*4c90*/  MUFU.EX2 R225, R0 ;  /* 0x0000000000e17308 */ /* 0x0004e20000000800 */
[----:B-1----:R-:W-:-:S07]  /*4ca0*/  FFMA.FTZ R6, R13, c[0x0][0x2d0], -R12 ;  /* 0x0000b4000d067a23 */ /* 0x002fce000001080c */
[----:B------:R-:W-:Y:S01]  /*4cb0*/  MUFU.EX2 R223, R6 ;  /* 0x0000000600df7308 */ /* 0x000fe20000000800 */
[----:B--2---:R-:W-:Y:S01]  /*4cc0*/  FFMA.FTZ R0, R9, c[0x0][0x2d0], -R12 ;  /* 0x0000b40009007a23 */ /* 0x004fe2000001080c */
[----:B---3--:R-:W-:-:S06]  /*4cd0*/  F2FP.PACK_AB R8, R225, R96 ;  /* 0x00000060e108723e */ /* 0x008fcc00000000ff */
[----:B------:R1:W-:Y:S02]  /*4ce0*/  MUFU.EX2 R97, R0 ;  /* 0x0000000000617308 */ /* 0x0003e40000000800 */
[----:B-1----:R-:W-:-:S06]  /*4cf0*/  FFMA.FTZ R0, R10, c[0x0][0x2d0], -R12 ;  /* 0x0000b4000a007a23 */ /* 0x002fcc000001080c */
[----:B------:R1:W2:Y:S02]  /*4d00*/  MUFU.EX2 R16, R0 ;  /* 0x0000000000107308 */ /* 0x0002a40000000800 */
[----:B-1----:R-:W-:-:S05]  /*4d10*/  FMUL.FTZ R0, R3, c[0x0][0x2d0] ;  /* 0x0000b40003007a20 */ /* 0x002fca0000410000 */
[----:B------:R-:W-:-:S05]  /*4d20*/  FSEL R0, R0, RZ, P0 ;  /* 0x000000ff00007208 */ /* 0x000fca0000000000 */
[----:B------:R-:W-:Y:S02]  /*4d30*/  FFMA.FTZ R5, R14, c[0x0][0x2d0], -R0 ;  /* 0x0000b4000e057a23 */ /* 0x000fe40000010800 */
[----:B--2---:R-:W-:Y:S02]  /*4d40*/  IMAD.MOV.U32 R14, RZ, RZ, R16 ;  /* 0x000000ffff0e7224 */ /* 0x004fe400078e0010 */
[----:B------:R-:W1:Y:S01]  /*4d50*/  LDSM.16.MT88.4 R16, [R217+0x100] ;  /* 0x00010000d910783b */ /* 0x000e620000004200 */
[----:B------:R2:W-:Y:S01]  /*4d60*/  MUFU.EX2 R224, R5 ;  /* 0x0000000500e07308 */ /* 0x0005e20000000800 */
[----:B------:R-:W-:Y:S01]  /*4d70*/  FFMA.FTZ R4, R21, c[0x0][0x2d0], -R0 ;  /* 0x0000b40015047a23 */ /* 0x000fe20000010800 */
[----:B------:R-:W-:-:S06]  /*4d80*/  F2FP.PACK_AB R10, R14, R97 ;  /* 0x000000610e0a723e */ /* 0x000fcc00000000ff */
[----:B------:R3:W4:Y:S01]  /*4d90*/  MUFU.EX2 R6, R4 ;  /* 0x0000000400067308 */ /* 0x0007220000000800 */
[----:B--2---:R-:W-:-:S07]  /*4da0*/  FFMA.FTZ R5, R15, c[0x0][0x2d0], -R0 ;  /* 0x0000b4000f057a23 */ /* 0x004fce0000010800 */
[----:B------:R2:W2:Y:S01]  /*4db0*/  MUFU.EX2 R213, R5 ;  /* 0x0000000500d57308 */ /* 0x0004a20000000800 */
[----:B---3--:R-:W-:Y:S01]  /*4dc0*/  FFMA.FTZ R4, R22, c[0x0][0x2d0], -R12 ;  /* 0x0000b40016047a23 */ /* 0x008fe2000001080c */
[----:B----4-:R-:W-:-:S06]  /*4dd0*/  MOV R2, R6 ;  /* 0x0000000600027202 */ /* 0x010fcc0000000f00 */
[----:B------:R3:W-:Y:S01]  /*4de0*/  MUFU.EX2 R222, R4 ;  /* 0x0000000400de7308 */ /* 0x0007e20000000800 */
[----:B--2---:R-:W-:Y:S01]  /*4df0*/  FFMA.FTZ R5, R20, c[0x0][0x2d0], -R0 ;  /* 0x0000b40014057a23 */ /* 0x004fe20000010800 */
[----:B------:R-:W-:-:S06]  /*4e00*/  F2FP.PACK_AB R9, R213, R224 ;  /* 0x000000e0d509723e */ /* 0x000fcc00000000ff */
[----:B------:R-:W2:Y:S01]  /*4e10*/  MUFU.EX2 R100, R5 ;  /* 0x0000000500647308 */ /* 0x000ea20000000800 */
[----:B---3--:R-:W-:-:S07]  /*4e20*/  FFMA.FTZ R4, R23, c[0x0][0x2d0], -R12 ;  /* 0x0000b40017047a23 */ /* 0x008fce000001080c */
[----:B------:R3:W4:Y:S01]  /*4e30*/  MUFU.EX2 R101, R4 ;  /* 0x0000000400657308 */ /* 0x0007220000000800 */
[----:B--2---:R-:W-:-:S07]  /*4e40*/  F2FP.PACK_AB R11, R6, R100 ;  /* 0x00000064060b723e */ /* 0x004fce00000000ff */
[----:B-1----:R-:W-:Y:S01]  /*4e50*/  HMMA.16816.F32 R32, R8, R16, RZ ;  /* 0x000000100820723c */ /* 0x002fe200000018ff */
[----:B---3--:R-:W-:Y:S01]  /*4e60*/  FFMA.FTZ R4, R28, c[0x0][0x2d0], -R0 ;  /* 0x0000b4001c047a23 */ /* 0x008fe20000010800 */
[----:B----4-:R-:W-:-:S03]  /*4e70*/  F2FP.PACK_AB R6, R101, R222 ;  /* 0x000000de6506723e */ /* 0x010fc600000000ff */
[----:B------:R1:W-:Y:S03]  /*4e80*/  MUFU.EX2 R15, R4 ;  /* 0x00000004000f7308 */ /* 0x0003e60000000800 */
[----:B------:R-:W-:Y:S01]  /*4e90*/  HMMA.16816.F32 R20, R8, R24, RZ ;  /* 0x000000180814723c */ /* 0x000fe200000018ff */
[----:B-1----:R-:W-:-:S07]  /*4ea0*/  FFMA.FTZ R4, R29, c[0x0][0x2d0], -R0 ;  /* 0x0000b4001d047a23 */ /* 0x002fce0000010800 */
[C---:B------:R-:W-:Y:S01]  /*4eb0*/  HMMA.16816.F32 R28, R8.reuse, R18, RZ ;  /* 0x00000012081c723c */ /* 0x040fe200000018ff */
[----:B------:R1:W2:Y:S07]  /*4ec0*/  MUFU.EX2 R252, R4 ;  /* 0x0000000400fc7308 */ /* 0x0002ae0000000800 */
[C---:B------:R-:W-:Y:S08]  /*4ed0*/  HMMA.16816.F32 R16, R8.reuse, R26, RZ ;  /* 0x0000001a0810723c */ /* 0x040ff000000018ff */
[----:B------:R-:W-:Y:S01]  /*4ee0*/  HMMA.16816.F32 R24, R8, R46, RZ ;  /* 0x0000002e0818723c */ /* 0x000fe200000018ff */
        /* <DEDUP_REMOVED lines=9> */
[C---:B------:R-:W-:Y:S08]  /*4f80*/  HMMA.16816.F32 R188, R4.reuse, R36, R20 ;  /* 0x0000002404bc723c */ /* 0x040ff00000001814 */
[----:B------:R-:W-:Y:S01]  /*4f90*/  HMMA.16816.F32 R180, R4, R38, R16 ;  /* 0x0000002604b4723c */ /* 0x000fe20000001810 */
[----:B------:R-:W2:Y:S07]  /*4fa0*/  LDSM.16.MT88.4 R36, [R217+0x3100] ;  /* 0x00310000d924783b */ /* 0x000eae0000004200 */
[----:B------:R-:W-:Y:S01]  /*4fb0*/  HMMA.16816.F32 R28, R8, R44, RZ ;  /* 0x0000002c081c723c */ /* 0x000fe200000018ff */
[----:B------:R-:W3:Y:S07]  /*4fc0*/  LDSM.16.MT88.4 R44, [R218+0x3100] ;  /* 0x00310000da2c783b */ /* 0x000eee0000004200 */
[----:B------:R-:W-:Y:S01]  /*4fd0*/  HMMA.16816.F32 R200, R4, R40, R32 ;  /* 0x0000002804c8723c */ /* 0x000fe20000001820 */
[----:B------:R-:W4:Y:S07]  /*4fe0*/  LDSM.16.MT88.4 R32, [R219+0x900] ;  /* 0x00090000db20783b */ /* 0x000f2e0000004200 */
[C---:B-1----:R-:W-:Y:S08]  /*4ff0*/  HMMA.16816.F32 R20, R8.reuse, R48, RZ ;  /* 0x000000300814723c */ /* 0x042ff000000018ff */
[----:B------:R-:W-:Y:S08]  /*5000*/  HMMA.16816.F32 R16, R8, R50, RZ ;  /* 0x000000320810723c */ /* 0x000ff000000018ff */
[C---:B------:R-:W-:Y:S08]  /*5010*/  HMMA.16816.F32 R172, R4.reuse, R52, R28 ;  /* 0x0000003404ac723c */ /* 0x040ff0000000181c */
[----:B------:R-:W-:Y:S08]  /*5020*/  HMMA.16816.F32 R192, R4, R54, R24 ;  /* 0x0000003604c0723c */ /* 0x000ff00000001818 */
[C---:B--2---:R-:W-:Y:S08]  /*5030*/  HMMA.16816.F32 R52, R8.reuse, R36, RZ ;  /* 0x000000240834723c */ /* 0x044ff000000018ff */
[C---:B------:R-:W-:Y:S08]  /*5040*/  HMMA.16816.F32 R48, R8.reuse, R38, RZ ;  /* 0x000000260830723c */ /* 0x040ff000000018ff */
[C---:B---3--:R-:W-:Y:S08]  /*5050*/  HMMA.16816.F32 R36, R8.reuse, R46, RZ ;  /* 0x0000002e0824723c */ /* 0x048ff000000018ff */
[C---:B------:R-:W-:Y:S08]  /*5060*/  HMMA.16816.F32 R28, R8.reuse, R74, RZ ;  /* 0x0000004a081c723c */ /* 0x040ff000000018ff */
[----:B------:R-:W-:Y:S08]  /*5070*/  HMMA.16816.F32 R40, R8, R44, RZ ;  /* 0x0000002c0828723c */ /* 0x000ff000000018ff */
[C---:B----4-:R-:W-:Y:S08]  /*5080*/  HMMA.16816.F32 R184, R4.reuse, R32, R20 ;  /* 0x0000002004b8723c */ /* 0x050ff00000001814 */
[----:B------:R-:W-:Y:S08]  /*5090*/  HMMA.16816.F32 R176, R4, R34, R16 ;  /* 0x0000002204b0723c */ /* 0x000ff00000001810 */
[C---:B------:R-:W-:Y:S08]  /*50a0*/  HMMA.16816.F32 R24, R8.reuse, R80, RZ ;  /* 0x000000500818723c */ /* 0x040ff000000018ff */
[C---:B------:R-:W-:Y:S01]  /*50b0*/  HMMA.16816.F32 R20, R8.reuse, R82, RZ ;  /* 0x000000520814723c */ /* 0x040fe200000018ff */
[----:B------:R-:W-:Y:S07]  /*50c0*/  LDSM.16.MT88.4 R80, [R219+0x6900] ;  /* 0x00690000db50783b */ /* 0x000fee0000004200 */
[----:B------:R-:W-:Y:S08]  /*50d0*/  HMMA.16816.F32 R16, R8, R88, RZ ;  /* 0x000000580810723c */ /* 0x000ff000000018ff */
[C---:B------:R-:W-:Y:S01]  /*50e0*/  HMMA.16816.F32 R128, R4.reuse, R66, R36 ;  /* 0x000000420480723c */ /* 0x040fe20000001824 */
[----:B------:R-:W1:Y:S07]  /*50f0*/  LDSM.16.MT88.4 R36, [R217+0x9100] ;  /* 0x00910000d924783b */ /* 0x000e6e0000004200 */
[----:B------:R-:W-:Y:S01]  /*5100*/  HMMA.16816.F32 R168, R4, R62, R28 ;  /* 0x0000003e04a8723c */ /* 0x000fe2000000181c */
[----:B------:R-:W2:Y:S07]  /*5110*/  LDSM.16.MT88.4 R28, [R219+0x6100] ;  /* 0x00610000db1c783b */ /* 0x000eae0000004200 */
[----:B------:R-:W-:Y:S01]  /*5120*/  HMMA.16816.F32 R44, R8, R90, RZ ;  /* 0x0000005a082c723c */ /* 0x000fe200000018ff */
[----:B------:R-:W3:Y:S07]  /*5130*/  LDSM.16.MT88.4 R88, [R218+0x6900] ;  /* 0x00690000da58783b */ /* 0x000eee0000004200 */
[C---:B------:R-:W-:Y:S01]  /*5140*/  HMMA.16816.F32 R116, R4.reuse, R86, R48 ;  /* 0x000000560474723c */ /* 0x040fe20000001830 */
[----:B------:R-:W4:Y:S06]  /*5150*/  LDSM.16.MT88.4 R48, [R220+0x6900] ;  /* 0x00690000dc30783b */ /* 0x000f2c0000004200 */
[----:B------:R-:W-:Y:S01]  /*5160*/  IMAD.MOV.U32 R87, RZ, RZ, R122 ;  /* 0x000000ffff577224 */ /* 0x000fe200078e007a */
[----:B------:R-:W-:Y:S01]  /*5170*/  HMMA.16816.F32 R148, R4, R84, R52 ;  /* 0x000000540494723c */ /* 0x000fe20000001834 */
[----:B------:R-:W-:Y:S01]  /*5180*/  LDSM.16.MT88.4 R52, [R220+0x9100] ;  /* 0x00910000dc34783b */ /* 0x000fe20000004200 */
[----:B------:R-:W-:-:S05]  /*5190*/  IMAD.MOV.U32 R86, RZ, RZ, R103 ;  /* 0x000000ffff567224 */ /* 0x000fca00078e0067 */
[----:B------:R-:W-:Y:S01]  /*51a0*/  MOV R84, R121 ;  /* 0x0000007900547202 */ /* 0x000fe20000000f00 */
[----:B------:R-:W-:Y:S01]  /*51b0*/  HMMA.16816.F32 R124, R4, R64, R40 ;  /* 0x00000040047c723c */ /* 0x000fe20000001828 */
[----:B------:R-:W1:Y:S01]  /*51c0*/  LDSM.16.MT88.4 R40, [R218+0x9100] ;  /* 0x00910000da28783b */ /* 0x000e620000004200 */
[----:B------:R-:W-:-:S03]  /*51d0*/  IMAD.MOV.U32 R85, RZ, RZ, R120 ;  /* 0x000000ffff557224 */ /* 0x000fc600078e0078 */
[----:B------:R-:W1:Y:S03]  /*51e0*/  LDSM.16.MT88.4 R64, [R219+0x9100] ;  /* 0x00910000db40783b */ /* 0x000e660000004200 */
[----:B------:R-:W-:Y:S01]  /*51f0*/  HMMA.16816.F32 R32, R8, R72, RZ ;  /* 0x000000480820723c */ /* 0x000fe200000018ff */
[----:B------:R-:W-:Y:S07]  /*5200*/  LDSM.16.MT88.4 R72, [R218+0x9900] ;  /* 0x00990000da48783b */ /* 0x000fee0000004200 */
[C---:B------:R-:W-:Y:S08]  /*5210*/  HMMA.16816.F32 R152, R4.reuse, R56, R24 ;  /* 0x000000380498723c */ /* 0x040ff00000001818 */
[C---:B------:R-:W-:Y:S08]  /*5220*/  HMMA.16816.F32 R164, R4.reuse, R58, R20 ;  /* 0x0000003a04a4723c */ /* 0x040ff00000001814 */
[----:B------:R-:W-:Y:S08]  /*5230*/  HMMA.16816.F32 R160, R4, R68, R16 ;  /* 0x0000004404a0723c */ /* 0x000ff00000001810 */
[C---:B------:R-:W-:Y:S08]  /*5240*/  HMMA.16816.F32 R24, R8.reuse, R76, RZ ;  /* 0x0000004c0818723c */ /* 0x040ff000000018ff */
[C---:B------:R-:W-:Y:S01]  /*5250*/  HMMA.16816.F32 R20, R8.reuse, R78, RZ ;  /* 0x0000004e0814723c */ /* 0x040fe200000018ff */
[----:B------:R-:W3:Y:S07]  /*5260*/  LDSM.16.MT88.4 R76, [R217+0x9900] ;  /* 0x00990000d94c783b */ /* 0x000eee0000004200 */
[----:B------:R-:W-:Y:S08]  /*5270*/  HMMA.16816.F32 R16, R8, R92, RZ ;  /* 0x0000005c0810723c */ /* 0x000ff000000018ff */
[----:B------:R-:W-:Y:S08]  /*5280*/  HMMA.16816.F32 R140, R4, R60, R32 ;  /* 0x0000003c048c723c */ /* 0x000ff00000001820 */
[----:B-1----:R-:W-:Y:S08]  /*5290*/  HMMA.16816.F32 R32, R8, R36, RZ ;  /* 0x000000240820723c */ /* 0x002ff000000018ff */
[----:B------:R-:W-:Y:S01]  /*52a0*/  HMMA.16816.F32 R156, R4, R70, R44 ;  /* 0x00000046049c723c */ /* 0x000fe2000000182c */
[----:B------:R-:W1:Y:S07]  /*52b0*/  LDSM.16.MT88.4 R68, [R220+0x9900] ;  /* 0x00990000dc44783b */ /* 0x000e6e0000004200 */
[C---:B--2---:R-:W-:Y:S08]  /*52c0*/  HMMA.16816.F32 R56, R8.reuse, R28, RZ ;  /* 0x0000001c0838723c */ /* 0x044ff000000018ff */
[----:B------:R-:W-:Y:S08]  /*52d0*/  HMMA.16816.F32 R44, R8, R30, RZ ;  /* 0x0000001e082c723c */ /* 0x000ff000000018ff */
[C---:B---3--:R-:W-:Y:S07]  /*52e0*/  HMMA.16816.F32 R144, R4.reuse, R88, R24 ;  /* 0x000000580490723c */ /* 0x048fee0000001818 */
[----:B------:R-:W-:Y:S01]  /*52f0*/  IMAD.MOV.U32 R88, RZ, RZ, R111 ;  /* 0x000000ffff587224 */ /* 0x000fe200078e006f */
[----:B------:R-:W-:Y:S01]  /*5300*/  HMMA.16816.F32 R136, R4, R90, R20 ;  /* 0x0000005a0488723c */ /* 0x000fe20000001814 */
[----:B------:R-:W-:-:S07]  /*5310*/  MOV R89, R101 ;  /* 0x0000006500597202 */ /* 0x000fce0000000f00 */
[----:B----4-:R-:W-:Y:S07]  /*5320*/  HMMA.16816.F32 R120, R4, R48, R16 ;  /* 0x000000300478723c */ /* 0x010fee0000001810 */
[----:B------:R-:W-:Y:S01]  /*5330*/  IMAD.MOV.U32 R48, RZ, RZ, R110 ;  /* 0x000000ffff307224 */ /* 0x000fe200078e006e */
[----:B------:R-:W-:Y:S01]  /*5340*/  HMMA.16816.F32 R28, R8, R38, RZ ;  /* 0x00000026081c723c */ /* 0x000fe200000018ff */
[----:B------:R-:W-:-:S07]  /*5350*/  IMAD.MOV.U32 R49, RZ, RZ, R100 ;  /* 0x000000ffff317224 */ /* 0x000fce00078e0064 */
[C---:B------:R-:W-:Y:S08]  /*5360*/  HMMA.16816.F32 R24, R8.reuse, R40, RZ ;  /* 0x000000280818723c */ /* 0x040ff000000018ff */
[C---:B------:R-:W-:Y:S08]  /*5370*/  HMMA.16816.F32 R20, R8.reuse, R42, RZ ;  /* 0x0000002a0814723c */ /* 0x040ff000000018ff */
[C---:B------:R-:W-:Y:S08]  /*5380*/  HMMA.16816.F32 R16, R8.reuse, R52, RZ ;  /* 0x000000340810723c */ /* 0x040ff000000018ff */
[C---:B------:R-:W-:Y:S08]  /*5390*/  HMMA.16816.F32 R36, R8.reuse, R54, RZ ;  /* 0x000000360824723c */ /* 0x040ff000000018ff */
[C---:B------:R-:W-:Y:S08]  /*53a0*/  HMMA.16816.F32 R60, R8.reuse, R94, RZ ;  /* 0x0000005e083c723c */ /* 0x040ff000000018ff */
[C---:B------:R-:W-:Y:S08]  /*53b0*/  HMMA.16816.F32 R52, R8.reuse, R64, RZ ;  /* 0x000000400834723c */ /* 0x040ff000000018ff */
[----:B------:R-:W-:Y:S01]  /*53c0*/  HMMA.16816.F32 R40, R8, R66, RZ ;  /* 0x000000420828723c */ /* 0x000fe200000018ff */
[----:B------:R-:W2:Y:S07]  /*53d0*/  LDSM.16.MT88.4 R8, [R219+0x9900] ;  /* 0x00990000db08783b */ /* 0x000eae0000004200 */
[C---:B------:R-:W-:Y:S07]  /*53e0*/  HMMA.16816.F32 R92, R4.reuse, R76, R32 ;  /* 0x0000004c045c723c */ /* 0x040fee0000001820 */
[----:B------:R-:W-:Y:S01]  /*53f0*/  IMAD.MOV.U32 R33, RZ, RZ, R2 ;  /* 0x000000ffff217224 */ /* 0x000fe200078e0002 */
[----:B------:R-:W-:Y:S01]  /*5400*/  MOV R34, R89 ;  /* 0x0000005900227202 */ /* 0x000fe20000000f00 */
[----:B------:R-:W-:Y:S01]  /*5410*/  FFMA.FTZ R2, R107, c[0x0][0x2d0], -R12 ;  /* 0x0000b4006b027a23 */ /* 0x000fe2000001080c */
[----:B------:R-:W-:Y:S01]  /*5420*/  HMMA.16816.F32 R108, R4, R50, R60 ;  /* 0x00000032046c723c */ /* 0x000fe2000000183c */
[----:B------:R-:W-:-:S06]  /*5430*/  IMAD.MOV.U32 R35, RZ, RZ, R88 ;  /* 0x000000ffff237224 */ /* 0x000fcc00078e0058 */
[----:B------:R-:W-:Y:S01]  /*5440*/  MOV R62, R102 ;  /* 0x00000066003e7202 */ /* 0x000fe20000000f00 */
[C---:B------:R-:W-:Y:S01]  /*5450*/  HMMA.16816.F32 R88, R4.reuse, R78, R28 ;  /* 0x0000004e0458723c */ /* 0x040fe2000000181c */
[----:B------:R-:W-:Y:S01]  /*5460*/  IMAD.MOV.U32 R61, RZ, RZ, R99 ;  /* 0x000000ffff3d7224 */ /* 0x000fe200078e0063 */
[----:B------:R-:W-:Y:S01]  /*5470*/  MOV R51, R97 ;  /* 0x0000006100337202 */ /* 0x000fe20000000f00 */
[----:B------:R-:W-:Y:S02]  /*5480*/  IMAD.MOV.U32 R60, RZ, RZ, R98 ;  /* 0x000000ffff3c7224 */ /* 0x000fe400078e0062 */
[----:B------:R-:W-:Y:S02]  /*5490*/  IMAD.MOV.U32 R50, RZ, RZ, R96 ;  /* 0x000000ffff327224 */ /* 0x000fe400078e0060 */
[----:B------:R-:W-:Y:S01]  /*54a0*/  MOV R30, R211 ;  /* 0x000000d3001e7202 */ /* 0x000fe20000000f00 */
[----:B------:R-:W-:Y:S01]  /*54b0*/  HMMA.16816.F32 R100, R4, R80, R56 ;  /* 0x000000500464723c */ /* 0x000fe20000001838 */
[----:B------:R3:W-:Y:S01]  /*54c0*/  MUFU.EX2 R211, R2 ;  /* 0x0000000200d37308 */ /* 0x0007e20000000800 */
[----:B------:R-:W-:-:S06]  /*54d0*/  IMAD.MOV.U32 R31, RZ, RZ, R226 ;  /* 0x000000ffff1f7224 */ /* 0x000fcc00078e00e2 */
[C---:B------:R-:W-:Y:S08]  /*54e0*/  HMMA.16816.F32 R96, R4.reuse, R82, R44 ;  /* 0x000000520460723c */ /* 0x040ff0000000182c */
[C---:B------:R-:W-:Y:S01]  /*54f0*/  HMMA.16816.F32 R80, R4.reuse, R72, R24 ;  /* 0x000000480450723c */ /* 0x040fe20000001818 */
[--C-:B---3--:R-:W-:Y:S01]  /*5500*/  FFMA.FTZ R2, R106, c[0x0][0x2d0], -R12.reuse ;  /* 0x0000b4006a027a23 */ /* 0x108fe2000001080c */
[----:B------:R-:W-:Y:S06]  /*5510*/  LDSM.16.MT88.4 R24, [R220+0x1100] ;  /* 0x00110000dc18783b */ /* 0x000fec0000004200 */
[C---:B------:R-:W-:Y:S01]  /*5520*/  HMMA.16816.F32 R72, R4.reuse, R74, R20 ;  /* 0x0000004a0448723c */ /* 0x040fe20000001814 */
[----:B------:R3:W4:Y:S07]  /*5530*/  MUFU.EX2 R23, R2 ;  /* 0x0000000200177308 */ /* 0x00072e0000000800 */
[C---:B-1----:R-:W-:Y:S01]  /*5540*/  HMMA.16816.F32 R44, R4.reuse, R68, R16 ;  /* 0x00000044042c723c */ /* 0x042fe20000001810 */
[----:B------:R-:W1:Y:S07]  /*5550*/  LDSM.16.MT88.4 R16, [R217+0x1100] ;  /* 0x00110000d910783b */ /* 0x000e6e0000004200 */
[----:B--2---:R-:W-:Y:S01]  /*5560*/  HMMA.16816.F32 R52, R4, R8, R52 ;  /* 0x000000080434723c */ /* 0x004fe20000001834 */
[----:B---3--:R-:W-:-:S04]  /*5570*/  FFMA.FTZ R2, R105, c[0x0][0x2d0], -R12 ;  /* 0x0000b40069027a23 */ /* 0x008fc8000001080c */
[----:B------:R2:W-:Y:S03]  /*5580*/  MUFU.EX2 R63, R2 ;  /* 0x00000002003f7308 */ /* 0x0005e60000000800 */
[C---:B------:R-:W-:Y:S01]  /*5590*/  HMMA.16816.F32 R40, R4.reuse, R10, R40 ;  /* 0x0000000a0428723c */ /* 0x040fe20000001828 */
[----:B------:R-:W3:Y:S07]  /*55a0*/  LDSM.16.MT88.4 R8, [R218+0x1100] ;  /* 0x00110000da08783b */ /* 0x000eee0000004200 */
[----:B------:R-:W-:Y:S01]  /*55b0*/  HMMA.16816.F32 R36, R4, R70, R36 ;  /* 0x000000460424723c */ /* 0x000fe20000001824 */
[----:B--2---:R-:W-:-:S06]  /*55c0*/  FFMA.FTZ R2, R104, c[0x0][0x2d0], -R12 ;  /* 0x0000b40068027a23 */ /* 0x004fcc000001080c */
[----:B----4-:R-:W-:Y:S01]  /*55d0*/  F2FP.PACK_AB R4, R23, R211 ;  /* 0x000000d31704723e */ /* 0x010fe200000000ff */
[----:B------:R2:W4:Y:S02]  /*55e0*/  MUFU.EX2 R64, R2 ;  /* 0x0000000200407308 */ /* 0x0005240000000800 */
[----:B--2---:R-:W-:Y:S01]  /*55f0*/  FFMA.FTZ R2, R112, c[0x0][0x2d0], -R0 ;  /* 0x0000b40070027a23 */ /* 0x004fe20000010800 */
[----:B----4-:R-:W-:-:S05]  /*5600*/  F2FP.PACK_AB R6, R64, R63 ;  /* 0x0000003f4006723e */ /* 0x010fca00000000ff */
[----:B------:R2:W-:Y:S02]  /*5610*/  MUFU.EX2 R28, R2 ;  /* 0x00000002001c7308 */ /* 0x0005e40000000800 */
[----:B--2---:R-:W-:-:S06]  /*5620*/  FFMA.FTZ R2, R113, c[0x0][0x2d0], -R0 ;  /* 0x0000b40071027a23 */ /* 0x004fcc0000010800 */
[----:B------:R2:W4:Y:S02]  /*5630*/  MUFU.EX2 R32, R2 ;  /* 0x0000000200207308 */ /* 0x0005240000000800 */
[----:B--2---:R-:W-:Y:S01]  /*5640*/  FFMA.FTZ R2, R114, c[0x0][0x2d0], -R0 ;  /* 0x0000b40072027a23 */ /* 0x004fe20000010800 */
[----:B----4-:R-:W-:-:S05]  /*5650*/  F2FP.PACK_AB R5, R32, R28 ;  /* 0x0000001c2005723e */ /* 0x010fca00000000ff */
[----:B------:R2:W-:Y:S02]  /*5660*/  MUFU.EX2 R29, R2 ;  /* 0x00000002001d7308 */ /* 0x0005e40000000800 */
[----:B--2---:R-:W-:-:S06]  /*5670*/  FFMA.FTZ R2, R115, c[0x0][0x2d0], -R0 ;  /* 0x0000b40073027a23 */ /* 0x004fcc0000010800 */
[----:B------:R-:W2:Y:S02]  /*5680*/  MUFU.EX2 R226, R2 ;  /* 0x0000000200e27308 */ /* 0x000ea40000000800 */
[----:B--2---:R-:W-:Y:S02]  /*5690*/  F2FP.PACK_AB R7, R226, R29 ;  /* 0x0000001de207723e */ /* 0x004fe400000000ff */
[----:B------:R-:W-:-:S05]  /*56a0*/  MOV R2, R33 ;  /* 0x0000002100027202 */ /* 0x000fca0000000f00 */
[C---:B-1----:R-:W-:Y:S07]  /*56b0*/  HMMA.16816.F32 R56, R4.reuse, R16, R200 ;  /* 0x000000100438723c */ /* 0x042fee00000018c8 */
[----:B------:R-:W-:Y:S01]  /*56c0*/  IMAD.MOV.U32 R200, RZ, RZ, R31 ;  /* 0x000000ffffc87224 */ /* 0x000fe200078e001f */
[----:B---3--:R-:W-:Y:S01]  /*56d0*/  HMMA.16816.F32 R76, R4, R8, R188 ;  /* 0x00000008044c723c */ /* 0x008fe200000018bc */
[----:B------:R-:W-:Y:S02]  /*56e0*/  IMAD.MOV.U32 R31, RZ, RZ, R85 ;  /* 0x000000ffff1f7224 */ /* 0x000fe400078e0055 */
[----:B------:R-:W-:-:S02]  /*56f0*/  IMAD.MOV.U32 R201, RZ, RZ, R64 ;  /* 0x000000ffffc97224 */ /* 0x000fc400078e0040 */
[----:B------:R-:W-:Y:S02]  /*5700*/  IMAD.MOV.U32 R202, RZ, RZ, R50 ;  /* 0x000000ffffca7224 */ /* 0x000fe400078e0032 */
[----:B------:R-:W-:Y:S01]  /*5710*/  IMAD.MOV.U32 R191, RZ, RZ, R23 ;  /* 0x000000ffffbf7224 */ /* 0x000fe200078e0017 */
[----:B------:R-:W-:Y:S01]  /*5720*/  MOV R190, R28 ;  /* 0x0000001c00be7202 */ /* 0x000fe20000000f00 */
[----:B------:R-:W-:Y:S01]  /*5730*/  IMAD.MOV.U32 R189, RZ, RZ, R30 ;  /* 0x000000ffffbd7224 */ /* 0x000fe200078e001e */
[----:B------:R-:W-:Y:S01]  /*5740*/  MOV R30, R84 ;  /* 0x00000054001e7202 */ /* 0x000fe20000000f00 */
[----:B------:R-:W-:Y:S01]  /*5750*/  IMAD.MOV.U32 R28, RZ, RZ, R86 ;  /* 0x000000ffff1c7224 */ /* 0x000fe200078e0056 */
[----:B------:R-:W1:Y:S01]  /*5760*/  LDSM.16.MT88.4 R20, [R219+0x1100] ;  /* 0x00110000db14783b */ /* 0x000e620000004200 */
[----:B------:R-:W-:Y:S01]  /*5770*/  IMAD.MOV.U32 R188, RZ, RZ, R87 ;  /* 0x000000ffffbc7224 */ /* 0x000fe200078e0057 */
[C---:B------:R-:W-:Y:S01]  /*5780*/  HMMA.16816.F32 R64, R4.reuse, R18, R196 ;  /* 0x000000120440723c */ /* 0x040fe200000018c4 */
[----:B------:R-:W-:Y:S01]  /*5790*/  IMAD.MOV.U32 R203, RZ, RZ, R48 ;  /* 0x000000ffffcb7224 */ /* 0x000fe200078e0030 */
[----:B------:R-:W-:Y:S05]  /*57a0*/  LDSM.16.MT88.4 R16, [R217+0x4100] ;  /* 0x00410000d910783b */ /* 0x000fea0000004200 */
        /* <DEDUP_REMOVED lines=9> */
[C---:B------:R-:W-:Y:S01]  /*5840*/  HMMA.16816.F32 R68, R4.reuse, R24, R172 ;  /* 0x000000180444723c */ /* 0x040fe200000018ac */
[----:B------:R-:W-:Y:S01]  /*5850*/  MOV R180, R51 ;  /* 0x0000003300b47202 */ /* 0x000fe20000000f00 */
[----:B------:R-:W3:Y:S05]  /*5860*/  LDSM.16.MT88.4 R32, [R220+0x4100] ;  /* 0x00410000dc20783b */ /* 0x000eea0000004200 */
[----:B------:R-:W-:Y:S01]  /*5870*/  MOV R173, R49 ;  /* 0x0000003100ad7202 */ /* 0x000fe20000000f00 */
[----:B------:R-:W-:Y:S01]  /*5880*/  IMAD.MOV.U32 R175, RZ, RZ, R29 ;  /* 0x000000ffffaf7224 */ /* 0x000fe200078e001d */
[----:B------:R-:W-:Y:S01]  /*5890*/  MOV R174, R28 ;  /* 0x0000001c00ae7202 */ /* 0x000fe20000000f00 */
[C---:B------:R-:W-:Y:S01]  /*58a0*/  HMMA.16816.F32 R60, R4.reuse, R26, R192 ;  /* 0x0000001a043c723c */ /* 0x040fe200000018c0 */
[----:B------:R-:W-:Y:S07]  /*58b0*/  LDSM.16.MT88.4 R24, [R220+0xa100] ;  /* 0x00a10000dc18783b */ /* 0x000fee0000004200 */
[C---:B-1----:R-:W-:Y:S08]  /*58c0*/  HMMA.16816.F32 R48, R4.reuse, R20, R184 ;  /* 0x000000140430723c */ /* 0x042ff000000018b8 */
[C---:B------:R-:W-:Y:S01]  /*58d0*/  HMMA.16816.F32 R104, R4.reuse, R22, R176 ;  /* 0x000000160468723c */ /* 0x040fe200000018b0 */
[----:B------:R-:W1:Y:S07]  /*58e0*/  LDSM.16.MT88.4 R20, [R219+0x4100] ;  /* 0x00410000db14783b */ /* 0x000e6e0000004200 */
[C---:B--2---:R-:W-:Y:S08]  /*58f0*/  HMMA.16816.F32 R124, R4.reuse, R8, R124 ;  /* 0x00000008047c723c */ /* 0x044ff0000000187c */
[C---:B------:R-:W-:Y:S01]  /*5900*/  HMMA.16816.F32 R128, R4.reuse, R10, R128 ;  /* 0x0000000a0480723c */ /* 0x040fe20000001880 */
[----:B------:R-:W2:Y:S07]  /*5910*/  LDSM.16.MT88.4 R8, [R218+0x7100] ;  /* 0x00710000da08783b */ /* 0x000eae0000004200 */
[C---:B------:R-:W-:Y:S08]  /*5920*/  HMMA.16816.F32 R112, R4.reuse, R16, R148 ;  /* 0x000000100470723c */ /* 0x040ff00000001894 */
[C---:B------:R-:W-:Y:S01]  /*5930*/  HMMA.16816.F32 R116, R4.reuse, R18, R116 ;  /* 0x000000120474723c */ /* 0x040fe20000001874 */
[----:B------:R-:W4:Y:S07]  /*5940*/  LDSM.16.MT88.4 R16, [R217+0x7100] ;  /* 0x00710000d910783b */ /* 0x000f2e0000004200 */
[C---:B---3--:R-:W-:Y:S07]  /*5950*/  HMMA.16816.F32 R148, R4.reuse, R34, R168 ;  /* 0x000000220494723c */ /* 0x048fee00000018a8 */
[----:B------:R-:W-:Y:S01]  /*5960*/  MOV R170, R196 ;  /* 0x000000c400aa7202 */ /* 0x000fe20000000f00 */
[----:B------:R-:W-:Y:S01]  /*5970*/  IMAD.MOV.U32 R171, RZ, RZ, R197 ;  /* 0x000000ffffab7224 */ /* 0x000fe200078e00c5 */
[----:B------:R-:W-:Y:S01]  /*5980*/  MOV R34, R199 ;  /* 0x000000c700227202 */ /* 0x000fe20000000f00 */
[----:B------:R-:W-:Y:S01]  /*5990*/  IMAD.MOV.U32 R35, RZ, RZ, R198 ;  /* 0x000000ffff237224 */ /* 0x000fe200078e00c6 */
[----:B------:R-:W-:Y:S01]  /*59a0*/  HMMA.16816.F32 R140, R4, R32, R140 ;  /* 0x00000020048c723c */ /* 0x000fe2000000188c */
[----:B------:R-:W-:-:S02]  /*59b0*/  IMAD.MOV.U32 R169, RZ, RZ, R180 ;  /* 0x000000ffffa97224 */ /* 0x000fc400078e00b4 */
[----:B------:R-:W-:-:S04]  /*59c0*/  IMAD.MOV.U32 R168, RZ, RZ, R173 ;  /* 0x000000ffffa87224 */ /* 0x000fc800078e00ad */
[----:B------:R-:W-:Y:S01]  /*59d0*/  IMAD.MOV.U32 R33, RZ, RZ, R200 ;  /* 0x000000ffff217224 */ /* 0x000fe200078e00c8 */
[C---:B-1----:R-:W-:Y:S01]  /*59e0*/  HMMA.16816.F32 R196, R4.reuse, R22, R164 ;  /* 0x0000001604c4723c */ /* 0x042fe200000018a4 */
[----:B------:R-:W-:Y:S01]  /*59f0*/  IMAD.MOV.U32 R200, RZ, RZ, R2 ;  /* 0x000000ffffc87224 */ /* 0x000fe200078e0002 */
[----:B------:R-:W-:Y:S01]  /*5a00*/  MOV R2, R31 ;  /* 0x0000001f00027202 */ /* 0x000fe20000000f00 */
[----:B------:R-:W-:Y:S02]  /*5a10*/  IMAD.MOV.U32 R32, RZ, RZ, R30 ;  /* 0x000000ffff207224 */ /* 0x000fe400078e001e */
[----:B------:R-:W1:Y:S02]  /*5a20*/  LDSM.16.MT88.4 R28, [R220+0x7100] ;  /* 0x00710000dc1c783b */ /* 0x000e640000004200 */
[----:B------:R-:W-:Y:S01]  /*5a30*/  IMAD.MOV.U32 R164, RZ, RZ, R181 ;  /* 0x000000ffffa47224 */ /* 0x000fe200078e00b5 */
[----:B------:R-:W-:Y:S01]  /*5a40*/  MOV R166, R183 ;  /* 0x000000b700a67202 */ /* 0x000fe20000000f00 */
[----:B------:R-:W-:Y:S01]  /*5a50*/  IMAD.MOV.U32 R165, RZ, RZ, R182 ;  /* 0x000000ffffa57224 */ /* 0x000fe200078e00b6 */
[----:B--2---:R-:W-:Y:S01]  /*5a60*/  HMMA.16816.F32 R184, R4, R8, R144 ;  /* 0x0000000804b8723c */ /* 0x004fe20000001890 */
[----:B------:R-:W-:-:S07]  /*5a70*/  IMAD.MOV.U32 R167, RZ, RZ, R188 ;  /* 0x000000ffffa77224 */ /* 0x000fce00078e00bc */
[C---:B------:R-:W-:Y:S01]  /*5a80*/  HMMA.16816.F32 R180, R4.reuse, R10, R136 ;  /* 0x0000000a04b4723c */ /* 0x040fe20000001888 */
[----:B------:R-:W2:Y:S07]  /*5a90*/  LDSM.16.MT88.4 R8, [R218+0xa100] ;  /* 0x00a10000da08783b */ /* 0x000eae0000004200 */
[C---:B------:R-:W-:Y:S01]  /*5aa0*/  HMMA.16816.F32 R152, R4.reuse, R20, R152 ;  /* 0x000000140498723c */ /* 0x040fe20000001898 */
[----:B------:R-:W-:Y:S07]  /*5ab0*/  LDSM.16.MT88.4 R20, [R219+0x7100] ;  /* 0x00710000db14783b */ /* 0x000fee0000004200 */
[----:B----4-:R-:W-:Y:S07]  /*5ac0*/  HMMA.16816.F32 R192, R4, R16, R160 ;  /* 0x0000001004c0723c */ /* 0x010fee00000018a0 */
[----:B------:R-:W-:Y:S01]  /*5ad0*/  IMAD.MOV.U32 R161, RZ, RZ, R189 ;  /* 0x000000ffffa17224 */ /* 0x000fe200078e00bd */
[----:B------:R-:W-:Y:S01]  /*5ae0*/  MOV R162, R190 ;  /* 0x000000be00a27202 */ /* 0x000fe20000000f00 */
[----:B------:R-:W-:-:S02]  /*5af0*/  IMAD.MOV.U32 R163, RZ, RZ, R191 ;  /* 0x000000ffffa37224 */ /* 0x000fc400078e00bf */
[C---:B------:R-:W-:Y:S01]  /*5b00*/  HMMA.16816.F32 R188, R4.reuse, R18, R156 ;  /* 0x0000001204bc723c */ /* 0x040fe2000000189c */
[----:B------:R-:W3:Y:S07]  /*5b10*/  LDSM.16.MT88.4 R16, [R217+0xa100] ;  /* 0x00a10000d910783b */ /* 0x000eee0000004200 */
[C---:B-1----:R-:W-:Y:S07]  /*5b20*/  HMMA.16816.F32 R176, R4.reuse, R28, R120 ;  /* 0x0000001c04b0723c */ /* 0x042fee0000001878 */
[----:B------:R-:W-:Y:S01]  /*5b30*/  IMAD.MOV.U32 R28, RZ, RZ, R174 ;  /* 0x000000ffff1c7224 */ /* 0x000fe200078e00ae */
[----:B--2---:R-:W-:Y:S01]  /*5b40*/  HMMA.16816.F32 R144, R4, R8, R80 ;  /* 0x000000080490723c */ /* 0x004fe20000001850 */
[----:B------:R-:W-:-:S07]  /*5b50*/  MOV R29, R175 ;  /* 0x000000af001d7202 */ /* 0x000fce0000000f00 */
[C---:B------:R-:W-:Y:S01]  /*5b60*/  HMMA.16816.F32 R136, R4.reuse, R10, R72 ;  /* 0x0000000a0488723c */ /* 0x040fe20000001848 */
[----:B------:R-:W1:Y:S07]  /*5b70*/  LDSM.16.MT88.4 R8, [R219+0xa100] ;  /* 0x00a10000db08783b */ /* 0x000e6e0000004200 */
[C---:B------:R-:W-:Y:S07]  /*5b80*/  HMMA.16816.F32 R172, R4.reuse, R30, R108 ;  /* 0x0000001e04ac723c */ /* 0x040fee000000186c */
[----:B------:R-:W-:Y:S01]  /*5b90*/  IMAD.MOV.U32 R30, RZ, RZ, R161 ;  /* 0x000000ffff1e7224 */ /* 0x000fe200078e00a1 */
[----:B------:R-:W-:Y:S01]  /*5ba0*/  MOV R108, R163 ;  /* 0x000000a3006c7202 */ /* 0x000fe20000000f00 */
[----:B------:R-:W-:Y:S01]  /*5bb0*/  IMAD.MOV.U32 R31, RZ, RZ, R162 ;  /* 0x000000ffff1f7224 */ /* 0x000fe200078e00a2 */
[----:B---3--:R-:W-:Y:S01]  /*5bc0*/  HMMA.16816.F32 R156, R4, R18, R88 ;  /* 0x00000012049c723c */ /* 0x008fe20000001858 */
[----:B------:R-:W-:Y:S01]  /*5bd0*/  IMAD.MOV.U32 R111, RZ, RZ, R164 ;  /* 0x000000ffff6f7224 */ /* 0x000fe200078e00a4 */
[----:B------:R-:W-:Y:S01]  /*5be0*/  MOV R109, R166 ;  /* 0x000000a6006d7202 */ /* 0x000fe20000000f00 */
[----:B------:R-:W-:-:S05]  /*5bf0*/  IMAD.MOV.U32 R110, RZ, RZ, R165 ;  /* 0x000000ffff6e7224 */ /* 0x000fca00078e00a5 */
[C---:B------:R-:W-:Y:S07]  /*5c00*/  HMMA.16816.F32 R160, R4.reuse, R20, R100 ;  /* 0x0000001404a0723c */ /* 0x040fee0000001864 */
[----:B------:R-:W-:Y:S01]  /*5c10*/  IMAD.MOV.U32 R21, RZ, RZ, R168 ;  /* 0x000000ffff157224 */ /* 0x000fe200078e00a8 */
[----:B------:R-:W-:Y:S01]  /*5c20*/  MOV R100, R169 ;  /* 0x000000a900647202 */ /* 0x000fe20000000f00 */
[----:B------:R-:W-:Y:S01]  /*5c30*/  IMAD.MOV.U32 R101, RZ, RZ, R170 ;  /* 0x000000ffff657224 */ /* 0x000fe200078e00aa */
[----:B------:R-:W-:Y:S01]  /*5c40*/  MOV R103, R2 ;  /* 0x0000000200677202 */ /* 0x000fe20000000f00 */
[----:B------:R-:W-:Y:S01]  /*5c50*/  IMAD.MOV.U32 R102, RZ, RZ, R171 ;  /* 0x000000ffff667224 */ /* 0x000fe200078e00ab */
[----:B------:R-:W-:Y:S01]  /*5c60*/  HMMA.16816.F32 R120, R4, R24, R44 ;  /* 0x000000180478723c */ /* 0x000fe2000000182c */
[----:B------:R-:W-:-:S02]  /*5c70*/  FFMA.FTZ R2, R204, c[0x0][0x2d0], -R12 ;  /* 0x0000b400cc027a23 */ /* 0x000fc4000001080c */
[----:B------:R-:W-:-:S04]  /*5c80*/  IMAD.MOV.U32 R20, RZ, RZ, R167 ;  /* 0x000000ffff147224 */ /* 0x000fc800078e00a7 */
[----:B------:R-:W-:Y:S01]  /*5c90*/  IMAD.MOV.U32 R204, RZ, RZ, R20 ;  /* 0x000000ffffcc7224 */ /* 0x000fe200078e0014 */
[C---:B------:R-:W-:Y:S01]  /*5ca0*/  HMMA.16816.F32 R168, R4.reuse, R22, R96 ;  /* 0x0000001604a8723c */ /* 0x040fe20000001860 */
[----:B------:R-:W-:Y:S01]  /*5cb0*/  IMAD.MOV.U32 R20, RZ, RZ, R102 ;  /* 0x000000ffff147224 */ /* 0x000fe200078e0066 */
[----:B------:R-:W-:Y:S01]  /*5cc0*/  MOV R102, R30 ;  /* 0x0000001e00667202 */ /* 0x000fe20000000f00 */
[----:B------:R-:W-:Y:S01]  /*5cd0*/  IMAD.MOV.U32 R30, RZ, RZ, R34 ;  /* 0x000000ffff1e7224 */ /* 0x000fe200078e0022 */
[----:B------:R-:W-:Y:S01]  /*5ce0*/  MOV R34, R252 ;  /* 0x000000fc00227202 */ /* 0x000fe20000000f00 */
[----:B------:R-:W-:Y:S02]  /*5cf0*/  IMAD.MOV.U32 R91, RZ, RZ, R20 ;  /* 0x000000ffff5b7224 */ /* 0x000fe400078e0014 */
[----:B------:R-:W-:Y:S01]  /*5d00*/  IMAD.MOV.U32 R97, RZ, RZ, R21 ;  /* 0x000000ffff617224 */ /* 0x000fe200078e0015 */
[----:B------:R-:W-:Y:S01]  /*5d10*/  MOV R98, R100 ;  /* 0x0000006400627202 */ /* 0x000fe20000000f00 */
[----:B------:R-:W-:Y:S01]  /*5d20*/  IMAD.MOV.U32 R21, RZ, RZ, R29 ;  /* 0x000000ffff157224 */ /* 0x000fe200078e001d */
[C---:B------:R-:W-:Y:S01]  /*5d30*/  HMMA.16816.F32 R164, R4.reuse, R16, R92 ;  /* 0x0000001004a4723c */ /* 0x040fe2000000185c */
[----:B------:R-:W-:Y:S01]  /*5d40*/  IMAD.MOV.U32 R29, RZ, RZ, R33 ;  /* 0x000000ffff1d7224 */ /* 0x000fe200078e0021 */
[----:B------:R-:W-:Y:S01]  /*5d50*/  MOV R33, R213 ;  /* 0x000000d500217202 */ /* 0x000fe20000000f00 */
[----:B------:R-:W-:Y:S01]  /*5d60*/  IMAD.MOV.U32 R99, RZ, RZ, R101 ;  /* 0x000000ffff637224 */ /* 0x000fe200078e0065 */
[----:B------:R2:W-:Y:S01]  /*5d70*/  MUFU.EX2 R213, R2 ;  /* 0x0000000200d57308 */ /* 0x0005e20000000800 */
        /* <DEDUP_REMOVED lines=9> */
[----:B------:R-:W-:Y:S01]  /*5e10*/  HMMA.16816.F32 R92, R4, R26, R36 ;  /* 0x0000001a045c723c */ /* 0x000fe20000001824 */
[----:B------:R-:W-:Y:S01]  /*5e20*/  IMAD.MOV.U32 R90, RZ, RZ, R21 ;  /* 0x000000ffff5a7224 */ /* 0x000fe200078e0015 */
[----:B------:R-:W-:Y:S01]  /*5e30*/  LDSM.16.MT88.4 R24, [R219+0x1900] ;  /* 0x00190000db18783b */ /* 0x000fe20000004200 */
[----:B------:R-:W-:-:S02]  /*5e40*/  IMAD.MOV.U32 R17, RZ, RZ, R98 ;  /* 0x000000ffff117224 */ /* 0x000fc400078e0062 */
[----:B------:R-:W-:Y:S01]  /*5e50*/  IMAD.MOV.U32 R16, RZ, RZ, R212 ;  /* 0x000000ffff107224 */ /* 0x000fe200078e00d4 */
[----:B------:R-:W3:Y:S01]  /*5e60*/  LDSM.16.MT88.4 R20, [R217+0x1900] ;  /* 0x00190000d914783b */ /* 0x000ee20000004200 */
[----:B--2---:R-:W-:Y:S01]  /*5e70*/  FFMA.FTZ R2, R135, c[0x0][0x2d0], -R12 ;  /* 0x0000b40087027a23 */ /* 0x004fe2000001080c */
[----:B-1----:R-:W-:Y:S01]  /*5e80*/  HMMA.16816.F32 R72, R4, R8, R52 ;  /* 0x000000080448723c */ /* 0x002fe20000001834 */
[----:B------:R-:W-:Y:S01]  /*5e90*/  IMAD.MOV.U32 R98, RZ, RZ, R34 ;  /* 0x000000ffff627224 */ /* 0x000fe200078e0022 */
[----:B------:R-:W-:Y:S01]  /*5ea0*/  MOV R135, R16 ;  /* 0x0000001000877202 */ /* 0x000fe20000000f00 */
[----:B------:R1:W-:Y:S01]  /*5eb0*/  MUFU.EX2 R215, R2 ;  /* 0x0000000200d77308 */ /* 0x0003e20000000800 */
[----:B------:R-:W-:Y:S02]  /*5ec0*/  IMAD.MOV.U32 R29, RZ, RZ, R35 ;  /* 0x000000ffff1d7224 */ /* 0x000fe400078e0023 */
[----:B------:R-:W-:Y:S02]  /*5ed0*/  IMAD.MOV.U32 R96, RZ, RZ, R33 ;  /* 0x000000ffff607224 */ /* 0x000fe400078e0021 */
[----:B------:R-:W-:-:S02]  /*5ee0*/  IMAD.MOV.U32 R83, RZ, RZ, R90 ;  /* 0x000000ffff537224 */ /* 0x000fc400078e005a */
[--C-:B-1----:R-:W-:Y:S02]  /*5ef0*/  FFMA.FTZ R2, R134, c[0x0][0x2d0], -R12.reuse ;  /* 0x0000b40086027a23 */ /* 0x102fe4000001080c */
[----:B------:R-:W-:Y:S02]  /*5f00*/  IMAD.MOV.U32 R134, RZ, RZ, R17 ;  /* 0x000000ffff867224 */ /* 0x000fe400078e0011 */
[----:B------:R1:W-:Y:S01]  /*5f10*/  MUFU.EX2 R214, R2 ;  /* 0x0000000200d67308 */ /* 0x0003e20000000800 */
[----:B------:R-:W2:Y:S01]  /*5f20*/  LDSM.16.MT88.4 R16, [R218+0x1900] ;  /* 0x00190000da10783b */ /* 0x000ea20000004200 */
[----:B-1----:R-:W-:Y:S02]  /*5f30*/  FFMA.FTZ R2, R133, c[0x0][0x2d0], -R12 ;  /* 0x0000b40085027a23 */ /* 0x002fe4000001080c */
[----:B------:R-:W-:-:S04]  /*5f40*/  IMAD.MOV.U32 R133, RZ, RZ, R210 ;  /* 0x000000ffff857224 */ /* 0x000fc800078e00d2 */
[----:B------:R1:W4:Y:S02]  /*5f50*/  MUFU.EX2 R252, R2 ;  /* 0x0000000200fc7308 */ /* 0x0003240000000800 */
[----:B-1----:R-:W-:Y:S02]  /*5f60*/  FFMA.FTZ R2, R205, c[0x0][0x2d0], -R0 ;  /* 0x0000b400cd027a23 */ /* 0x002fe40000010800 */
[----:B------:R-:W-:Y:S01]  /*5f70*/  IMAD.MOV.U32 R205, RZ, RZ, R97 ;  /* 0x000000ffffcd7224 */ /* 0x000fe200078e0061 */
[----:B------:R-:W-:-:S03]  /*5f80*/  MOV R97, R32 ;  /* 0x0000002000617202 */ /* 0x000fc60000000f00 */
[----:B------:R1:W-:Y:S01]  /*5f90*/  MUFU.EX2 R212, R2 ;  /* 0x0000000200d47308 */ /* 0x0003e20000000800 */
[----:B------:R-:W-:Y:S01]  /*5fa0*/  HMMA.16816.F32 R32, R4, R10, R40 ;  /* 0x0000000a0420723c */ /* 0x000fe20000001828 */
[----:B------:R-:W2:Y:S06]  /*5fb0*/  LDSM.16.MT88.4 R8, [R220+0x1900] ;  /* 0x00190000dc08783b */ /* 0x000eac0000004200 */
[--C-:B------:R-:W-:Y:S01]  /*5fc0*/  FFMA.FTZ R4, R208, c[0x0][0x2d0], -R0.reuse ;  /* 0x0000b400d0047a23 */ /* 0x100fe20000010800 */
[----:B------:R-:W-:Y:S01]  /*5fd0*/  MOV R208, R13 ;  /* 0x0000000d00d07202 */ /* 0x000fe20000000f00 */
[----:B------:R-:W-:Y:S01]  /*5fe0*/  IMAD.MOV.U32 R13, RZ, RZ, R209 ;  /* 0x000000ffff0d7224 */ /* 0x000fe200078e00d1 */
[----:B----4-:R-:W-:Y:S01]  /*5ff0*/  F2FP.PACK_AB R6, R252, R214 ;  /* 0x000000d6fc06723e */ /* 0x010fe200000000ff */
[----:B------:R4:W-:Y:S01]  /*6000*/  MUFU.EX2 R209, R4 ;  /* 0x0000000400d17308 */ /* 0x0009e20000000800 */
[----:B-1----:R-:W-:Y:S01]  /*6010*/  FFMA.FTZ R2, R206, c[0x0][0x2d0], -R0 ;  /* 0x0000b400ce027a23 */ /* 0x002fe20000010800 */
[----:B------:R-:W-:-:S06]  /*6020*/  MOV R206, R211 ;  /* 0x000000d300ce7202 */ /* 0x000fcc0000000f00 */
[----:B------:R1:W1:Y:S01]  /*6030*/  MUFU.EX2 R211, R2 ;  /* 0x0000000200d37308 */ /* 0x0002620000000800 */
[----:B----4-:R-:W-:Y:S01]  /*6040*/  F2FP.PACK_AB R4, R215, R213 ;  /* 0x000000d5d704723e */ /* 0x010fe200000000ff */
[----:B-1----:R-:W-:Y:S01]  /*6050*/  FFMA.FTZ R2, R207, c[0x0][0x2d0], -R0 ;  /* 0x0000b400cf027a23 */ /* 0x002fe20000010800 */
[----:B------:R-:W-:Y:S01]  /*6060*/  F2FP.PACK_AB R5, R211, R212 ;  /* 0x000000d4d305723e */ /* 0x000fe200000000ff */
[----:B------:R-:W-:-:S04]  /*6070*/  IMAD.MOV.U32 R207, RZ, RZ, R89 ;  /* 0x000000ffffcf7224 */ /* 0x000fc800078e0059 */
[----:B------:R-:W1:Y:S02]  /*6080*/  MUFU.EX2 R210, R2 ;  /* 0x0000000200d27308 */ /* 0x000e640000000800 */
[----:B-1----:R-:W-:Y:S01]  /*6090*/  F2FP.PACK_AB R7, R210, R209 ;  /* 0x000000d1d207723e */ /* 0x002fe200000000ff */
[----:B------:R-:W-:-:S06]  /*60a0*/  IMAD.MOV.U32 R2, RZ, RZ, R91 ;  /* 0x000000ffff027224 */ /* 0x000fcc00078e005b */
[C---:B---3--:R-:W-:Y:S08]  /*60b0*/  HMMA.16816.F32 R44, R4.reuse, R20, R56 ;  /* 0x00000014042c723c */ /* 0x048ff00000001838 */
[C---:B------:R-:W-:Y:S01]  /*60c0*/  HMMA.16816.F32 R40, R4.reuse, R22, R64 ;  /* 0x000000160428723c */ /* 0x040fe20000001840 */
[----:B------:R-:W1:Y:S07]  /*60d0*/  LDSM.16.MT88.4 R20, [R217+0x4900] ;  /* 0x00490000d914783b */ /* 0x000e6e0000004200 */
[C---:B--2---:R-:W-:Y:S07]  /*60e0*/  HMMA.16816.F32 R88, R4.reuse, R18, R84 ;  /* 0x000000120458723c */ /* 0x044fee0000001854 */
[----:B------:R-:W-:Y:S01]  /*60f0*/  MOV R84, R83 ;  /* 0x0000005300547202 */ /* 0x000fe20000000f00 */
[----:B------:R-:W-:Y:S01]  /*6100*/  HMMA.16816.F32 R36, R4, R16, R76 ;  /* 0x000000100424723c */ /* 0x000fe2000000184c */
[----:B------:R-:W2:Y:S01]  /*6110*/  LDSM.16.MT88.4 R16, [R218+0x4900] ;  /* 0x00490000da10783b */ /* 0x000ea20000004200 */
[----:B------:R-:W-:Y:S01]  /*6120*/  IMAD.MOV.U32 R85, RZ, RZ, R30 ;  /* 0x000000ffff557224 */ /* 0x000fe200078e001e */
[----:B------:R-:W-:Y:S01]  /*6130*/  MOV R87, R28 ;  /* 0x0000001c00577202 */ /* 0x000fe20000000f00 */
[----:B------:R-:W-:-:S04]  /*6140*/  IMAD.MOV.U32 R86, RZ, RZ, R31 ;  /* 0x000000ffff567224 */ /* 0x000fc800078e001f */
[C---:B------:R-:W-:Y:S08]  /*6150*/  HMMA.16816.F32 R80, R4.reuse, R8, R68 ;  /* 0x000000080450723c */ /* 0x040ff00000001844 */
[C---:B------:R-:W-:Y:S01]  /*6160*/  HMMA.16816.F32 R76, R4.reuse, R10, R60 ;  /* 0x0000000a044c723c */ /* 0x040fe2000000183c */
[----:B------:R-:W3:Y:S07]  /*6170*/  LDSM.16.MT88.4 R8, [R220+0x4900] ;  /* 0x00490000dc08783b */ /* 0x000eee0000004200 */
[C---:B------:R-:W-:Y:S07]  /*6180*/  HMMA.16816.F32 R68, R4.reuse, R24, R48 ;  /* 0x000000180444723c */ /* 0x040fee0000001830 */
[----:B------:R-:W-:Y:S01]  /*6190*/  IMAD.MOV.U32 R51, RZ, RZ, R29 ;  /* 0x000000ffff337224 */ /* 0x000fe200078e001d */
[C---:B-1----:R-:W-:Y:S01]  /*61a0*/  HMMA.16816.F32 R60, R4.reuse, R20, R112 ;  /* 0x00000014043c723c */ /* 0x042fe20000001870 */
[----:B------:R-:W-:Y:S07]  /*61b0*/  LDSM.16.MT88.4 R28, [R219+0x4900] ;  /* 0x00490000db1c783b */ /* 0x000fee0000004200 */
[C---:B------:R-:W-:Y:S01]  /*61c0*/  HMMA.16816.F32 R56, R4.reuse, R22, R116 ;  /* 0x000000160438723c */ /* 0x040fe20000001874 */
[----:B------:R-:W-:Y:S07]  /*61d0*/  LDSM.16.MT88.4 R20, [R217+0x7900] ;  /* 0x00790000d914783b */ /* 0x000fee0000004200 */
[C---:B------:R-:W-:Y:S01]  /*61e0*/  HMMA.16816.F32 R64, R4.reuse, R26, R104 ;  /* 0x0000001a0440723c */ /* 0x040fe20000001868 */
[----:B------:R-:W1:Y:S07]  /*61f0*/  LDSM.16.MT88.4 R24, [R219+0x7900] ;  /* 0x00790000db18783b */ /* 0x000e6e0000004200 */
[C---:B--2---:R-:W-:Y:S08]  /*6200*/  HMMA.16816.F32 R52, R4.reuse, R16, R124 ;  /* 0x000000100434723c */ /* 0x044ff0000000187c */
[C---:B---3--:R-:W-:Y:S08]  /*6210*/  HMMA.16816.F32 R112, R4.reuse, R8, R140 ;  /* 0x000000080470723c */ /* 0x048ff0000000188c */
[C---:B------:R-:W-:Y:S01]  /*6220*/  HMMA.16816.F32 R116, R4.reuse, R10, R148 ;  /* 0x0000000a0474723c */ /* 0x040fe20000001894 */
[----:B------:R-:W2:Y:S07]  /*6230*/  LDSM.16.MT88.4 R8, [R220+0x7900] ;  /* 0x00790000dc08783b */ /* 0x000eae0000004200 */
[C---:B------:R-:W-:Y:S01]  /*6240*/  HMMA.16816.F32 R104, R4.reuse, R18, R128 ;  /* 0x000000120468723c */ /* 0x040fe20000001880 */
[----:B------:R-:W3:Y:S06]  /*6250*/  LDSM.16.MT88.4 R16, [R218+0x7900] ;  /* 0x00790000da10783b */ /* 0x000eec0000004200 */
        /* <DEDUP_REMOVED lines=9> */
[----:B-1----:R-:W-:Y:S01]  /*62f0*/  HMMA.16816.F32 R140, R4, R24, R160 ;  /* 0x00000018048c723c */ /* 0x002fe200000018a0 */
[----:B------:R-:W-:Y:S01]  /*6300*/  IMAD.MOV.U32 R208, RZ, RZ, R134 ;  /* 0x000000ffffd07224 */ /* 0x000fe200078e0086 */
[----:B------:R-:W-:Y:S01]  /*6310*/  MOV R134, R96 ;  /* 0x0000006000867202 */ /* 0x000fe20000000f00 */
[----:B------:R-:W-:-:S02]  /*6320*/  IMAD.MOV.U32 R133, RZ, RZ, R135 ;  /* 0x000000ffff857224 */ /* 0x000fc400078e0087 */
[----:B------:R-:W-:Y:S01]  /*6330*/  IMAD.MOV.U32 R135, RZ, RZ, R97 ;  /* 0x000000ffff877224 */ /* 0x000fe200078e0061 */
[----:B------:R-:W-:Y:S01]  /*6340*/  MOV R97, R99 ;  /* 0x0000006300617202 */ /* 0x000fe20000000f00 */
[----:B------:R-:W-:Y:S02]  /*6350*/  IMAD.MOV.U32 R96, RZ, RZ, R98 ;  /* 0x000000ffff607224 */ /* 0x000fe400078e0062 */
[----:B------:R-:W-:Y:S02]  /*6360*/  IMAD.MOV.U32 R98, RZ, RZ, R108 ;  /* 0x000000ffff627224 */ /* 0x000fe400078e006c */
[----:B------:R-:W-:Y:S02]  /*6370*/  IMAD.MOV.U32 R99, RZ, RZ, R109 ;  /* 0x000000ffff637224 */ /* 0x000fe400078e006d */
[----:B------:R-:W-:Y:S02]  /*6380*/  IMAD.MOV.U32 R87, RZ, RZ, R111 ;  /* 0x000000ffff577224 */ /* 0x000fe400078e006f */
[----:B------:R-:W-:Y:S01]  /*6390*/  HMMA.16816.F32 R108, R4, R28, R152 ;  /* 0x0000001c046c723c */ /* 0x000fe20000001898 */
[----:B------:R-:W-:-:S06]  /*63a0*/  FFMA.FTZ R2, R2, c[0x0][0x2d0], -R12 ;  /* 0x0000b40002027a23 */ /* 0x000fcc000001080c */
[----:B------:R-:W-:Y:S01]  /*63b0*/  IMAD.MOV.U32 R153, RZ, RZ, R100 ;  /* 0x000000ffff997224 */ /* 0x000fe200078e0064 */
[----:B------:R-:W-:Y:S01]  /*63c0*/  MOV R152, R101 ;  /* 0x0000006500987202 */ /* 0x000fe20000000f00 */
[----:B------:R-:W-:Y:S01]  /*63d0*/  IMAD.MOV.U32 R29, RZ, RZ, R102 ;  /* 0x000000ffff1d7224 */ /* 0x000fe200078e0066 */
[----:B--2---:R-:W-:Y:S01]  /*63e0*/  HMMA.16816.F32 R176, R4, R8, R176 ;  /* 0x0000000804b0723c */ /* 0x004fe200000018b0 */
[----:B------:R-:W-:Y:S01]  /*63f0*/  IMAD.MOV.U32 R28, RZ, RZ, R103 ;  /* 0x000000ffff1c7224 */ /* 0x000fe200078e0067 */
[----:B------:R-:W-:Y:S01]  /*6400*/  MOV R155, R86 ;  /* 0x00000056009b7202 */ /* 0x000fe20000000f00 */
[----:B------:R-:W-:Y:S02]  /*6410*/  IMAD.MOV.U32 R154, RZ, RZ, R134 ;  /* 0x000000ffff9a7224 */ /* 0x000fe400078e0086 */
[----:B------:R-:W-:-:S03]  /*6420*/  IMAD.MOV.U32 R134, RZ, RZ, R99 ;  /* 0x000000ffff867224 */ /* 0x000fc600078e0063 */
[C---:B------:R-:W-:Y:S07]  /*6430*/  HMMA.16816.F32 R100, R4.reuse, R30, R196 ;  /* 0x0000001e0464723c */ /* 0x040fee00000018c4 */
[----:B------:R-:W-:Y:S01]  /*6440*/  IMAD.MOV.U32 R30, RZ, RZ, R133 ;  /* 0x000000ffff1e7224 */ /* 0x000fe200078e0085 */
[----:B------:R-:W-:Y:S01]  /*6450*/  MOV R31, R135 ;  /* 0x00000087001f7202 */ /* 0x000fe20000000f00 */
[----:B------:R-:W-:Y:S01]  /*6460*/  IMAD.MOV.U32 R133, RZ, RZ, R96 ;  /* 0x000000ffff857224 */ /* 0x000fe200078e0060 */
[----:B------:R-:W-:Y:S01]  /*6470*/  MOV R135, R98 ;  /* 0x0000006200877202 */ /* 0x000fe20000000f00 */
[----:B------:R-:W-:Y:S01]  /*6480*/  IMAD.MOV.U32 R196, RZ, RZ, R97 ;  /* 0x000000ffffc47224 */ /* 0x000fe200078e0061 */
[----:B------:R-:W-:Y:S01]  /*6490*/  MOV R199, R51 ;  /* 0x0000003300c77202 */ /* 0x000fe20000000f00 */
[----:B------:R-:W-:Y:S01]  /*64a0*/  HMMA.16816.F32 R96, R4, R20, R192 ;  /* 0x000000140460723c */ /* 0x000fe200000018c0 */
[----:B------:R-:W-:-:S02]  /*64b0*/  IMAD.MOV.U32 R197, RZ, RZ, R85 ;  /* 0x000000ffffc57224 */ /* 0x000fc400078e0055 */
[----:B------:R-:W-:-:S04]  /*64c0*/  IMAD.MOV.U32 R198, RZ, RZ, R84 ;  /* 0x000000ffffc67224 */ /* 0x000fc800078e0054 */
[----:B------:R-:W-:Y:S01]  /*64d0*/  IMAD.MOV.U32 R195, RZ, RZ, R87 ;  /* 0x000000ffffc37224 */ /* 0x000fe200078e0057 */
[C---:B------:R-:W-:Y:S01]  /*64e0*/  HMMA.16816.F32 R172, R4.reuse, R10, R172 ;  /* 0x0000000a04ac723c */ /* 0x040fe200000018ac */
[----:B------:R-:W-:Y:S01]  /*64f0*/  IMAD.MOV.U32 R194, RZ, RZ, R30 ;  /* 0x000000ffffc27224 */ /* 0x000fe200078e001e */
[----:B------:R-:W-:Y:S01]  /*6500*/  MOV R30, R196 ;  /* 0x000000c4001e7202 */ /* 0x000fe20000000f00 */
[----:B------:R-:W1:Y:S01]  /*6510*/  LDSM.16.MT88.4 R8, [R220+0xa900] ;  /* 0x00a90000dc08783b */ /* 0x000e620000004200 */
        /* <DEDUP_REMOVED lines=17> */
[----:B---3--:R-:W-:Y:S01]  /*6630*/  HMMA.16816.F32 R48, R4, R16, R184 ;  /* 0x000000100430723c */ /* 0x008fe200000018b8 */
[----:B------:R2:W-:Y:S01]  /*6640*/  MUFU.EX2 R201, R2 ;  /* 0x0000000200c97308 */ /* 0x0005e20000000800 */
[----:B------:R-:W-:-:S02]  /*6650*/  IMAD.MOV.U32 R192, RZ, RZ, R194 ;  /* 0x000000ffffc07224 */ /* 0x000fc400078e00c2 */
[----:B------:R-:W-:Y:S01]  /*6660*/  IMAD.MOV.U32 R207, RZ, RZ, R205 ;  /* 0x000000ffffcf7224 */ /* 0x000fe200078e00cd */
[----:B------:R-:W-:Y:S01]  /*6670*/  MOV R205, R226 ;  /* 0x000000e200cd7202 */ /* 0x000fe20000000f00 */
[----:B------:R-:W-:Y:S01]  /*6680*/  IMAD.MOV.U32 R194, RZ, RZ, R30 ;  /* 0x000000ffffc27224 */ /* 0x000fe200078e001e */
[----:B------:R3:W5:Y:S01]  /*6690*/  LDL.LU R226, [R1+0x50] ;  /* 0x0000500001e27983 */ /* 0x0007620000300800 */
[----:B------:R-:W-:Y:S01]  /*66a0*/  IMAD.MOV.U32 R30, RZ, RZ, R196 ;  /* 0x000000ffff1e7224 */ /* 0x000fe200078e00c4 */
[----:B------:R-:W-:Y:S01]  /*66b0*/  HMMA.16816.F32 R148, R4, R18, R180 ;  /* 0x000000120494723c */ /* 0x000fe200000018b4 */
[----:B------:R-:W-:Y:S01]  /*66c0*/  IMAD.MOV.U32 R196, RZ, RZ, R199 ;  /* 0x000000ffffc47224 */ /* 0x000fe200078e00c7 */
[----:B------:R-:W4:Y:S01]  /*66d0*/  LDSM.16.MT88.4 R16, [R218+0xa900] ;  /* 0x00a90000da10783b */ /* 0x000f220000004200 */
[----:B--2---:R-:W-:Y:S01]  /*66e0*/  FFMA.FTZ R2, R193, c[0x0][0x2d0], -R12 ;  /* 0x0000b400c1027a23 */ /* 0x004fe2000001080c */
[----:B------:R-:W-:-:S04]  /*66f0*/  MOV R193, R195 ;  /* 0x000000c300c17202 */ /* 0x000fc80000000f00 */
[C---:B------:R-:W-:Y:S01]  /*6700*/  HMMA.16816.F32 R84, R4.reuse, R22, R188 ;  /* 0x000000160454723c */ /* 0x040fe200000018bc */
[----:B------:R-:W-:Y:S01]  /*6710*/  MOV R195, R31 ;  /* 0x0000001f00c37202 */ /* 0x000fe20000000f00 */
[----:B------:R-:W-:Y:S01]  /*6720*/  IMAD.MOV.U32 R199, RZ, RZ, R29 ;  /* 0x000000ffffc77224 */ /* 0x000fe200078e001d */
[----:B------:R-:W-:Y:S01]  /*6730*/  MOV R31, R197 ;  /* 0x000000c5001f7202 */ /* 0x000fe20000000f00 */
[----:B------:R-:W2:Y:S01]  /*6740*/  LDSM.16.MT88.4 R20, [R217+0xa900] ;  /* 0x00a90000d914783b */ /* 0x000ea20000004200 */
[----:B------:R-:W-:Y:S02]  /*6750*/  MOV R197, R28 ;  /* 0x0000001c00c57202 */ /* 0x000fe40000000f00 */
        /* <DEDUP_REMOVED lines=10> */
[----:B------:R1:W1:Y:S01]  /*6800*/  MUFU.EX2 R203, R2 ;  /* 0x0000000200cb7308 */ /* 0x0002620000000800 */
        /* <DEDUP_REMOVED lines=9> */
[C---:B------:R-:W-:Y:S01]  /*68a0*/  HMMA.16816.F32 R184, R4.reuse, R26, R168 ;  /* 0x0000001a04b8723c */ /* 0x040fe200000018a8 */
[----:B------:R-:W-:Y:S01]  /*68b0*/  MOV R29, R131 ;  /* 0x00000083001d7202 */ /* 0x000fe20000000f00 */
[----:B------:R3:W5:Y:S01]  /*68c0*/  LDL.LU R225, [R1+0x4c] ;  /* 0x00004c0001e17983 */ /* 0x0007620000300800 */
[----:B-1----:R-:W-:Y:S01]  /*68d0*/  FFMA.FTZ R2, R192, c[0x0][0x2d0], -R12 ;  /* 0x0000b400c0027a23 */ /* 0x002fe2000001080c */
[----:B------:R-:W-:Y:S01]  /*68e0*/  MOV R153, R224 ;  /* 0x000000e000997202 */ /* 0x000fe20000000f00 */
[----:B------:R-:W-:Y:S01]  /*68f0*/  IMAD.MOV.U32 R192, RZ, RZ, R196 ;  /* 0x000000ffffc07224 */ /* 0x000fe200078e00c4 */
[----:B------:R-:W-:Y:S01]  /*6900*/  MOV R31, R129 ;  /* 0x00000081001f7202 */ /* 0x000fe20000000f00 */
[----:B------:R1:W-:Y:S01]  /*6910*/  MUFU.EX2 R208, R2 ;  /* 0x0000000200d07308 */ /* 0x0003e20000000800 */
[----:B------:R-:W-:Y:S01]  /*6920*/  IMAD.MOV.U32 R195, RZ, RZ, R28 ;  /* 0x000000ffffc37224 */ /* 0x000fe200078e001c */
[----:B------:R-:W3:Y:S01]  /*6930*/  LDSM.16.MT88.4 R24, [R219+0xa900] ;  /* 0x00a90000db18783b */ /* 0x000ee20000004200 */
[----:B------:R-:W-:Y:S01]  /*6940*/  IMAD.MOV.U32 R28, RZ, RZ, R130 ;  /* 0x000000ffff1c7224 */ /* 0x000fe200078e0082 */
[----:B------:R-:W-:Y:S01]  /*6950*/  HMMA.16816.F32 R120, R4, R8, R120 ;  /* 0x000000080478723c */ /* 0x000fe20000001878 */
[----:B------:R-:W-:Y:S01]  /*6960*/  IMAD.MOV.U32 R162, RZ, RZ, R188 ;  /* 0x000000ffffa27224 */ /* 0x000fe200078e00bc */
[----:B------:R2:W5:Y:S01]  /*6970*/  LDL.LU R224, [R1+0x48] ;  /* 0x0000480001e07983 */ /* 0x0005620000300800 */
[----:B------:R-:W-:-:S02]  /*6980*/  IMAD.MOV.U32 R188, RZ, RZ, R190 ;  /* 0x000000ffffbc7224 */ /* 0x000fc400078e00be */
[----:B------:R-:W-:Y:S01]  /*6990*/  IMAD.MOV.U32 R190, RZ, RZ, R192 ;  /* 0x000000ffffbe7224 */ /* 0x000fe200078e00c0 */
[----:B------:R-:W-:Y:S01]  /*69a0*/  MOV R192, R30 ;  /* 0x0000001e00c07202 */ /* 0x000fe20000000f00 */
[----:B------:R-:W-:Y:S01]  /*69b0*/  IMAD.MOV.U32 R30, RZ, RZ, R31 ;  /* 0x000000ffff1e7224 */ /* 0x000fe200078e001f */
[----:B------:R-:W-:Y:S01]  /*69c0*/  HMMA.16816.F32 R180, R4, R10, R92 ;  /* 0x0000000a04b4723c */ /* 0x000fe2000000185c */
[----:B-1----:R-:W-:Y:S01]  /*69d0*/  FFMA.FTZ R2, R163, c[0x0][0x2d0], -R12 ;  /* 0x0000b400a3027a23 */ /* 0x002fe2000001080c */
[----:B------:R-:W-:Y:S01]  /*69e0*/  MOV R163, R189 ;  /* 0x000000bd00a37202 */ /* 0x000fe20000000f00 */
[----:B------:R-:W1:Y:S01]  /*69f0*/  LDSM.16.MT88.4 R8, [R217+0x2100] ;  /* 0x00210000d908783b */ /* 0x000e620000004200 */
[----:B------:R-:W-:Y:S01]  /*6a00*/  MOV R189, R191 ;  /* 0x000000bf00bd7202 */ /* 0x000fe20000000f00 */
[----:B------:R-:W-:-:S03]  /*6a10*/  IMAD.MOV.U32 R191, RZ, RZ, R29 ;  /* 0x000000ffffbf7224 */ /* 0x000fc600078e001d */
[C---:B----4-:R-:W-:Y:S01]  /*6a20*/  HMMA.16816.F32 R144, R4.reuse, R16, R144 ;  /* 0x000000100490723c */ /* 0x050fe20000001890 */
[----:B------:R-:W-:Y:S01]  /*6a30*/  IMAD.MOV.U32 R29, RZ, RZ, R153 ;  /* 0x000000ffff1d7224 */ /* 0x000fe200078e0099 */
[----:B------:R-:W-:Y:S01]  /*6a40*/  MOV R31, R28 ;  /* 0x0000001c001f7202 */ /* 0x000fe20000000f00 */
[----:B------:R-:W-:Y:S01]  /*6a50*/  IMAD.MOV.U32 R153, RZ, RZ, R202 ;  /* 0x000000ffff997224 */ /* 0x000fe200078e00ca */
[----:B------:R-:W-:Y:S01]  /*6a60*/  MOV R28, R152 ;  /* 0x00000098001c7202 */ /* 0x000fe20000000f00 */
[----:B------:R4:W1:Y:S01]  /*6a70*/  MUFU.EX2 R202, R2 ;  /* 0x0000000200ca7308 */ /* 0x0008620000000800 */
[----:B------:R-:W-:Y:S01]  /*6a80*/  IMAD.MOV.U32 R161, RZ, RZ, R163 ;  /* 0x000000ffffa17224 */ /* 0x000fe200078e00a3 */
[----:B------:R-:W-:Y:S01]  /*6a90*/  MOV R152, R154 ;  /* 0x0000009a00987202 */ /* 0x000fe20000000f00 */
[----:B------:R-:W-:Y:S01]  /*6aa0*/  IMAD.MOV.U32 R163, RZ, RZ, R189 ;  /* 0x000000ffffa37224 */ /* 0x000fe200078e00bd */
[----:B------:R-:W-:Y:S01]  /*6ab0*/  MOV R189, R29 ;  /* 0x0000001d00bd7202 */ /* 0x000fe20000000f00 */
[----:B------:R-:W-:Y:S01]  /*6ac0*/  HMMA.16816.F32 R124, R4, R18, R136 ;  /* 0x00000012047c723c */ /* 0x000fe20000001888 */
[----:B------:R-:W-:Y:S01]  /*6ad0*/  MOV R154, R223 ;  /* 0x000000df009a7202 */ /* 0x000fe20000000f00 */
[----:B------:R-:W1:Y:S01]  /*6ae0*/  LDSM.16.MT88.4 R16, [R219+0x2100] ;  /* 0x00210000db10783b */ /* 0x000e620000004200 */
[----:B------:R-:W-:-:S02]  /*6af0*/  MOV R29, R153 ;  /* 0x00000099001d7202 */ /* 0x000fc40000000f00 */
[----:B------:R-:W-:Y:S01]  /*6b00*/  MOV R153, R133 ;  /* 0x0000008500997202 */ /* 0x000fe20000000f00 */
[----:B------:R1:W5:Y:S02]  /*6b10*/  LDL.LU R223, [R1+0x44] ;  /* 0x0000440001df7983 */ /* 0x0003640000300800 */
[C---:B--2---:R-:W-:Y:S01]  /*6b20*/  HMMA.16816.F32 R164, R4.reuse, R20, R164 ;  /* 0x0000001404a4723c */ /* 0x044fe200000018a4 */
[----:B----4-:R-:W-:Y:S01]  /*6b30*/  FFMA.FTZ R2, R162, c[0x0][0x2d0], -R0 ;  /* 0x0000b400a2027a23 */ /* 0x010fe20000010800 */
[----:B------:R-:W-:Y:S02]  /*6b40*/  MOV R162, R188 ;  /* 0x000000bc00a27202 */ /* 0x000fe40000000f00 */
[----:B------:R-:W-:Y:S01]  /*6b50*/  MOV R188, R190 ;  /* 0x000000be00bc7202 */ /* 0x000fe20000000f00 */
[----:B------:R-:W-:Y:S01]  /*6b60*/  IMAD.MOV.U32 R190, RZ, RZ, R28 ;  /* 0x000000ffffbe7224 */ /* 0x000fe200078e001c */
[----:B------:R2:W-:Y:S01]  /*6b70*/  MUFU.EX2 R133, R2 ;  /* 0x0000000200857308 */ /* 0x0005e20000000800 */
[----:B------:R-:W-:Y:S01]  /*6b80*/  IMAD.MOV.U32 R28, RZ, RZ, R152 ;  /* 0x000000ffff1c7224 */ /* 0x000fe200078e0098 */
[----:B------:R-:W-:Y:S01]  /*6b90*/  HMMA.16816.F32 R156, R4, R22, R156 ;  /* 0x00000016049c723c */ /* 0x000fe2000000189c */
[----:B------:R-:W-:Y:S01]  /*6ba0*/  IMAD.MOV.U32 R152, RZ, RZ, R154 ;  /* 0x000000ffff987224 */ /* 0x000fe200078e009a */
[----:B------:R-:W-:Y:S01]  /*6bb0*/  MOV R196, R199 ;  /* 0x000000c700c47202 */ /* 0x000fe20000000f00 */
[----:B------:R-:W-:Y:S01]  /*6bc0*/  IMAD.MOV.U32 R154, RZ, RZ, R222 ;  /* 0x000000ffff9a7224 */ /* 0x000fe200078e00de */
[----:B------:R-:W-:Y:S01]  /*6bd0*/  LDSM.16.MT88.4 R20, [R220+0x2100] ;  /* 0x00210000dc14783b */ /* 0x000fe20000004200 */
[----:B--2---:R-:W-:Y:S01]  /*6be0*/  FFMA.FTZ R2, R161, c[0x0][0x2d0], -R0 ;  /* 0x0000b400a1027a23 */ /* 0x004fe20000010800 */
        /* <DEDUP_REMOVED lines=11> */
[----:B------:R2:W4:Y:S01]  /*6ca0*/  MUFU.EX2 R134, R2 ;  /* 0x0000000200867308 */ /* 0x0005220000000800 */
[----:B------:R-:W-:Y:S01]  /*6cb0*/  MOV R160, R162 ;  /* 0x000000a200a07202 */ /* 0x000fe20000000f00 */
[----:B------:R-:W-:Y:S01]  /*6cc0*/  IMAD.MOV.U32 R199, RZ, RZ, R128 ;  /* 0x000000ffffc77224 */ /* 0x000fe200078e0080 */
[----:B------:R-:W-:Y:S01]  /*6cd0*/  MOV R162, R200 ;  /* 0x000000c800a27202 */ /* 0x000fe20000000f00 */
[----:B------:R-:W-:Y:S01]  /*6ce0*/  IMAD.MOV.U32 R200, RZ, RZ, R15 ;  /* 0x000000ffffc87224 */ /* 0x000fe200078e000f */
[----:B------:R1:W5:Y:S01]  /*6cf0*/  LDL.LU R222, [R1+0x40] ;  /* 0x0000400001de7983 */ /* 0x0003620000300800 */
[----:B--2---:R-:W-:-:S02]  /*6d00*/  FFMA.FTZ R2, R161, c[0x0][0x2d0], -R0 ;  /* 0x0000b400a1027a23 */ /* 0x004fc40000010800 */
[----:B------:R-:W-:Y:S01]  /*6d10*/  IMAD.MOV.U32 R161, RZ, RZ, R28 ;  /* 0x000000ffffa17224 */ /* 0x000fe200078e001c */
[----:B------:R-:W-:Y:S01]  /*6d20*/  MOV R28, R29 ;  /* 0x0000001d001c7202 */ /* 0x000fe20000000f00 */
[----:B------:R-:W-:Y:S01]  /*6d30*/  IMAD.MOV.U32 R29, RZ, RZ, R152 ;  /* 0x000000ffff1d7224 */ /* 0x000fe200078e0098 */
[----:B------:R-:W-:Y:S01]  /*6d40*/  MOV R152, R153 ;  /* 0x0000009900987202 */ /* 0x000fe20000000f00 */
[----:B------:R-:W-:Y:S01]  /*6d50*/  IMAD.MOV.U32 R153, RZ, RZ, R154 ;  /* 0x000000ffff997224 */ /* 0x000fe200078e009a */
[----:B------:R-:W-:Y:S01]  /*6d60*/  MOV R154, R155 ;  /* 0x0000009b009a7202 */ /* 0x000fe20000000f00 */
[----:B------:R-:W-:Y:S02]  /*6d70*/  IMAD.MOV.U32 R155, RZ, RZ, R135 ;  /* 0x000000ffff9b7224 */ /* 0x000fe400078e0087 */
[----:B------:R2:W-:Y:S01]  /*6d80*/  MUFU.EX2 R135, R2 ;  /* 0x0000000200877308 */ /* 0x0005e20000000800 */
[----:B------:R-:W-:Y:S01]  /*6d90*/  IMAD.MOV.U32 R93, RZ, RZ, R200 ;  /* 0x000000ffff5d7224 */ /* 0x000fe200078e00c8 */
[----:B---3--:R-:W-:Y:S01]  /*6da0*/  HMMA.16816.F32 R128, R4, R24, R72 ;  /* 0x000000180480723c */ /* 0x008fe20000001848 */
[----:B--2---:R-:W-:-:S05]  /*6db0*/  FFMA.FTZ R2, R160, c[0x0][0x2d0], -R0 ;  /* 0x0000b400a0027a23 */ /* 0x004fca0000010800 */
[----:B------:R-:W2:Y:S02]  /*6dc0*/  MUFU.EX2 R200, R2 ;  /* 0x0000000200c87308 */ /* 0x000ea40000000800 */
[----:B------:R-:W-:Y:S01]  /*6dd0*/  HMMA.16816.F32 R72, R4, R26, R32 ;  /* 0x0000001a0448723c */ /* 0x000fe20000001820 */
[----:B------:R-:W3:Y:S01]  /*6de0*/  LDSM.16.MT88.4 R24, [R218+0x2100] ;  /* 0x00210000da18783b */ /* 0x000ee20000004200 */
[----:B------:R-:W-:Y:S01]  /*6df0*/  IMAD.MOV.U32 R95, RZ, RZ, R161 ;  /* 0x000000ffff5f7224 */ /* 0x000fe200078e00a1 */
[----:B------:R-:W-:Y:S02]  /*6e00*/  MOV R94, R162 ;  /* 0x000000a2005e7202 */ /* 0x000fe40000000f00 */
[----:B------:R-:W-:Y:S02]  /*6e10*/  LDSM.16.MT88.4 R32, [R218+0x5100] ;  /* 0x00510000da20783b */ /* 0x000fe40000004200 */
[----:B------:R-:W-:Y:S02]  /*6e20*/  F2FP.PACK_AB R4, R203, R201 ;  /* 0x000000c9cb04723e */ /* 0x000fe400000000ff */
[----:B-1----:R-:W-:-:S02]  /*6e30*/  F2FP.PACK_AB R6, R202, R208 ;  /* 0x000000d0ca06723e */ /* 0x002fc400000000ff */
[----:B----4-:R-:W-:Y:S02]  /*6e40*/  F2FP.PACK_AB R5, R134, R133 ;  /* 0x000000858605723e */ /* 0x010fe400000000ff */
[----:B--2---:R-:W-:-:S07]  /*6e50*/  F2FP.PACK_AB R7, R200, R135 ;  /* 0x00000087c807723e */ /* 0x004fce00000000ff */
[C---:B------:R-:W-:Y:S08]  /*6e60*/  HMMA.16816.F32 R136, R4.reuse, R8, R44 ;  /* 0x000000080488723c */ /* 0x040ff0000000182c */
[----:B------:R-:W-:Y:S01]  /*6e70*/  HMMA.16816.F32 R44, R4, R10, R40 ;  /* 0x0000000a042c723c */ /* 0x000fe20000001828 */
[----:B------:R-:W1:Y:S01]  /*6e80*/  LDSM.16.MT88.4 R8, [R217+0x5100] ;  /* 0x00510000d908783b */ /* 0x000e620000004200 */
[----:B------:R-:W-:-:S06]  /*6e90*/  IMAD.MOV.U32 R2, RZ, RZ, R163 ;  /* 0x000000ffff027224 */ /* 0x000fcc00078e00a3 */
[C---:B------:R-:W-:Y:S08]  /*6ea0*/  HMMA.16816.F32 R160, R4.reuse, R16, R68 ;  /* 0x0000001004a0723c */ /* 0x040ff00000001844 */
[C---:B------:R-:W-:Y:S01]  /*6eb0*/  HMMA.16816.F32 R68, R4.reuse, R18, R64 ;  /* 0x000000120444723c */ /* 0x040fe20000001840 */
[----:B------:R-:W2:Y:S07]  /*6ec0*/  LDSM.16.MT88.4 R16, [R219+0x5100] ;  /* 0x00510000db10783b */ /* 0x000eae0000004200 */
[----:B---3--:R-:W-:Y:S07]  /*6ed0*/  HMMA.16816.F32 R40, R4, R26, R88 ;  /* 0x0000001a0428723c */ /* 0x008fee0000001858 */
[----:B------:R-:W-:Y:S01]  /*6ee0*/  MOV R88, R152 ;  /* 0x0000009800587202 */ /* 0x000fe20000000f00 */
[----:B------:R-:W-:Y:S01]  /*6ef0*/  IMAD.MOV.U32 R89, RZ, RZ, R153 ;  /* 0x000000ffff597224 */ /* 0x000fe200078e0099 */
[----:B------:R-:W-:Y:S01]  /*6f00*/  MOV R90, R154 ;  /* 0x0000009a005a7202 */ /* 0x000fe20000000f00 */
[----:B------:R-:W-:-:S02]  /*6f10*/  IMAD.MOV.U32 R91, RZ, RZ, R155 ;  /* 0x000000ffff5b7224 */ /* 0x000fc400078e009b */
[C---:B------:R-:W-:Y:S08]  /*6f20*/  HMMA.16816.F32 R152, R4.reuse, R20, R80 ;  /* 0x000000140498723c */ /* 0x040ff00000001850 */
[C---:B------:R-:W-:Y:S01]  /*6f30*/  HMMA.16816.F32 R80, R4.reuse, R22, R76 ;  /* 0x000000160450723c */ /* 0x040fe2000000184c */
[----:B------:R-:W3:Y:S07]  /*6f40*/  LDSM.16.MT88.4 R20, [R220+0x5100] ;  /* 0x00510000dc14783b */ /* 0x000eee0000004200 */
[C---:B-1----:R-:W-:Y:S08]  /*6f50*/  HMMA.16816.F32 R168, R4.reuse, R8, R60 ;  /* 0x0000000804a8723c */ /* 0x042ff0000000183c */
[C---:B------:R-:W-:Y:S01]  /*6f60*/  HMMA.16816.F32 R60, R4.reuse, R10, R56 ;  /* 0x0000000a043c723c */ /* 0x040fe20000001838 */
[----:B------:R-:W1:Y:S07]  /*6f70*/  LDSM.16.MT88.4 R8, [R217+0x8100] ;  /* 0x00810000d908783b */ /* 0x000e6e0000004200 */
[C---:B------:R-:W-:Y:S08]  /*6f80*/  HMMA.16816.F32 R52, R4.reuse, R32, R52 ;  /* 0x000000200434723c */ /* 0x040ff00000001834 */
[C---:B------:R-:W-:Y:S08]  /*6f90*/  HMMA.16816.F32 R32, R4.reuse, R34, R104 ;  /* 0x000000220420723c */ /* 0x040ff00000001868 */
[C---:B--2---:R-:W-:Y:S08]  /*6fa0*/  HMMA.16816.F32 R108, R4.reuse, R16, R108 ;  /* 0x00000010046c723c */ /* 0x044ff0000000186c */
[----:B------:R-:W-:Y:S01]  /*6fb0*/  HMMA.16816.F32 R104, R4, R18, R100 ;  /* 0x000000120468723c */ /* 0x000fe20000001864 */
[----:B------:R-:W2:Y:S01]  /*6fc0*/  LDSM.16.MT88.4 R16, [R219+0x8100] ;  /* 0x00810000db10783b */ /* 0x000ea20000004200 */
[----:B------:R-:W-:Y:S01]  /*6fd0*/  MOV R26, R28 ;  /* 0x0000001c001a7202 */ /* 0x000fe20000000f00 */
[----:B------:R-:W-:-:S05]  /*6fe0*/  IMAD.MOV.U32 R27, RZ, RZ, R29 ;  /* 0x000000ffff1b7224 */ /* 0x000fca00078e001d */
[C---:B------:R-:W-:Y:S07]  /*6ff0*/  HMMA.16816.F32 R36, R4.reuse, R24, R36 ;  /* 0x000000180424723c */ /* 0x040fee0000001824 */
[----:B------:R-:W-:Y:S01]  /*7000*/  MOV R25, R30 ;  /* 0x0000001e00197202 */ /* 0x000fe20000000f00 */
[----:B------:R-:W-:Y:S01]  /*7010*/  IMAD.MOV.U32 R24, RZ, RZ, R31 ;  /* 0x000000ffff187224 */ /* 0x000fe200078e001f */
[C---:B---3--:R-:W-:Y:S01]  /*7020*/  HMMA.16816.F32 R64, R4.reuse, R20, R112 ;  /* 0x000000140440723c */ /* 0x048fe20000001870 */
[----:B------:R-:W3:Y:S07]  /*7030*/  LDSM.16.MT88.4 R28, [R218+0x8100] ;  /* 0x00810000da1c783b */ /* 0x000eee0000004200 */
[C---:B------:R-:W-:Y:S01]  /*7040*/  HMMA.16816.F32 R116, R4.reuse, R22, R116 ;  /* 0x000000160474723c */ /* 0x040fe20000001874 */
[----:B------:R-:W4:Y:S07]  /*7050*/  LDSM.16.MT88.4 R20, [R220+0x8100] ;  /* 0x00810000dc14783b */ /* 0x000f2e0000004200 */
[----:B-1----:R-:W-:Y:S01]  /*7060*/  HMMA.16816.F32 R76, R4, R8, R96 ;  /* 0x00000008044c723c */ /* 0x002fe20000001860 */
[----:B------:R-:W-:-:S07]  /*7070*/  IMAD.MOV.U32 R59, RZ, RZ, R89 ;  /* 0x000000ffff3b7224 */ /* 0x000fce00078e0059 */
[C---:B------:R-:W-:Y:S01]  /*7080*/  HMMA.16816.F32 R84, R4.reuse, R10, R84 ;  /* 0x0000000a0454723c */ /* 0x040fe20000001854 */
[----:B------:R-:W1:Y:S01]  /*7090*/  LDSM.16.MT88.4 R8, [R217+0xb100] ;  /* 0x00b10000d908783b */ /* 0x000e620000004200 */
[----:B------:R-:W-:Y:S01]  /*70a0*/  MOV R96, R88 ;  /* 0x0000005800607202 */ /* 0x000fe20000000f00 */
[----:B------:R-:W-:Y:S01]  /*70b0*/  IMAD.MOV.U32 R89, RZ, RZ, R91 ;  /* 0x000000ffff597224 */ /* 0x000fe200078e005b */
[----:B------:R-:W-:Y:S01]  /*70c0*/  MOV R88, R90 ;  /* 0x0000005a00587202 */ /* 0x000fe20000000f00 */
[----:B------:R-:W-:Y:S01]  /*70d0*/  IMAD.MOV.U32 R97, RZ, RZ, R27 ;  /* 0x000000ffff617224 */ /* 0x000fe200078e001b */
[----:B------:R-:W-:Y:S01]  /*70e0*/  MOV R98, R26 ;  /* 0x0000001a00627202 */ /* 0x000fe20000000f00 */
[----:B------:R-:W-:Y:S01]  /*70f0*/  IMAD.MOV.U32 R91, RZ, RZ, R25 ;  /* 0x000000ffff5b7224 */ /* 0x000fe200078e0019 */
[----:B------:R-:W-:Y:S01]  /*7100*/  MOV R90, R24 ;  /* 0x00000018005a7202 */ /* 0x000fe20000000f00 */
[C---:B--2---:R-:W-:Y:S01]  /*7110*/  HMMA.16816.F32 R112, R4.reuse, R16, R140 ;  /* 0x000000100470723c */ /* 0x044fe2000000188c */
[----:B------:R-:W2:Y:S07]  /*7120*/  LDSM.16.MT88.4 R24, [R218+0xb100] ;  /* 0x00b10000da18783b */ /* 0x000eae0000004200 */
[----:B------:R-:W-:Y:S01]  /*7130*/  HMMA.16816.F32 R184, R4, R18, R184 ;  /* 0x0000001204b8723c */ /* 0x000fe200000018b8 */
[----:B------:R-:W1:Y:S01]  /*7140*/  LDSM.16.MT88.4 R16, [R220+0xb100] ;  /* 0x00b10000dc10783b */ /* 0x000e620000004200 */
[----:B------:R-:W-:Y:S01]  /*7150*/  IMAD.MOV.U32 R99, RZ, RZ, R93 ;  /* 0x000000ffff637224 */ /* 0x000fe200078e005d */
[----:B------:R-:W-:-:S05]  /*7160*/  MOV R56, R94 ;  /* 0x0000005e00387202 */ /* 0x000fca0000000f00 */
[C---:B---3--:R-:W-:Y:S08]  /*7170*/  HMMA.16816.F32 R48, R4.reuse, R28, R48 ;  /* 0x0000001c0430723c */ /* 0x048ff00000001830 */
[C---:B------:R-:W-:Y:S07]  /*7180*/  HMMA.16816.F32 R28, R4.reuse, R30, R148 ;  /* 0x0000001e041c723c */ /* 0x040fee0000001894 */
[----:B------:R-:W-:Y:S01]  /*7190*/  MOV R148, R91 ;  /* 0x0000005b00947202 */ /* 0x000fe20000000f00 */
[----:B----4-:R-:W-:Y:S01]  /*71a0*/  HMMA.16816.F32 R100, R4, R22, R172 ;  /* 0x000000160464723c */ /* 0x010fe200000018ac */
[----:B------:R-:W-:Y:S01]  /*71b0*/  IMAD.MOV.U32 R91, RZ, RZ, R2 ;  /* 0x000000ffff5b7224 */ /* 0x000fe200078e0002 */
[----:B------:R-:W-:Y:S01]  /*71c0*/  MOV R149, R89 ;  /* 0x0000005900957202 */ /* 0x000fe20000000f00 */
[----:B------:R-:W-:Y:S01]  /*71d0*/  IMAD.MOV.U32 R89, RZ, RZ, R95 ;  /* 0x000000ffff597224 */ /* 0x000fe200078e005f */
[----:B------:R-:W-:-:S03]  /*71e0*/  MOV R2, R92 ;  /* 0x0000005c00027202 */ /* 0x000fc60000000f00 */
[----:B------:R-:W-:Y:S01]  /*71f0*/  IMAD.MOV.U32 R23, RZ, RZ, R199 ;  /* 0x000000ffff177224 */ /* 0x000fe200078e00c7 */
[----:B------:R-:W-:Y:S01]  /*7200*/  MOV R172, R207 ;  /* 0x000000cf00ac7202 */ /* 0x000fe20000000f00 */
[----:B------:R-:W-:Y:S01]  /*7210*/  IMAD.MOV.U32 R173, RZ, RZ, R206 ;  /* 0x000000ffffad7224 */ /* 0x000fe200078e00ce */
[----:B------:R-:W-:Y:S01]  /*7220*/  MOV R174, R205 ;  /* 0x000000cd00ae7202 */ /* 0x000fe20000000f00 */
[----:B------:R-:W-:Y:S01]  /*7230*/  HMMA.16816.F32 R92, R4, R20, R176 ;  /* 0x00000014045c723c */ /* 0x000fe200000018b0 */
[----:B------:R-:W-:Y:S01]  /*7240*/  IMAD.MOV.U32 R175, RZ, RZ, R204 ;  /* 0x000000ffffaf7224 */ /* 0x000fe200078e00cc */
[----:B------:R-:W-:Y:S01]  /*7250*/  MOV R143, R23 ;  /* 0x00000017008f7202 */ /* 0x000fe20000000f00 */
[----:B------:R-:W-:Y:S01]  /*7260*/  IMAD.MOV.U32 R23, RZ, RZ, R172 ;  /* 0x000000ffff177224 */ /* 0x000fe200078e00ac */
[----:B------:R-:W-:Y:S01]  /*7270*/  MOV R22, R198 ;  /* 0x000000c600167202 */ /* 0x000fe20000000f00 */
[----:B------:R-:W-:Y:S02]  /*7280*/  FFMA.FTZ R2, R2, c[0x0][0x2d0], -R12 ;  /* 0x0000b40002027a23 */ /* 0x000fe4000001080c */
        /* <DEDUP_REMOVED lines=15> */
[----:B------:R-:W-:Y:S01]  /*7380*/  IMAD.MOV.U32 R177, RZ, RZ, R195 ;  /* 0x000000ffffb17224 */ /* 0x000fe200078e00c3 */
[----:B-1----:R-:W-:Y:S01]  /*7390*/  HMMA.16816.F32 R188, R4, R8, R164 ;  /* 0x0000000804bc723c */ /* 0x002fe200000018a4 */
[----:B---3--:R-:W-:Y:S01]  /*73a0*/  FFMA.FTZ R2, R22, c[0x0][0x2d0], -R12 ;  /* 0x0000b40016027a23 */ /* 0x008fe2000001080c */
[----:B------:R-:W-:-:S06]  /*73b0*/  MOV R22, R21 ;  /* 0x0000001500167202 */ /* 0x000fcc0000000f00 */
[C---:B------:R-:W-:Y:S01]  /*73c0*/  HMMA.16816.F32 R192, R4.reuse, R10, R156 ;  /* 0x0000000a04c0723c */ /* 0x040fe2000000189c */
[----:B------:R1:W3:Y:S01]  /*73d0*/  MUFU.EX2 R21, R2 ;  /* 0x0000000200157308 */ /* 0x0002e20000000800 */
[----:B------:R-:W4:Y:S01]  /*73e0*/  LDSM.16.MT88.4 R8, [R219+0xb100] ;  /* 0x00b10000db08783b */ /* 0x000f220000004200 */
[----:B------:R-:W-:Y:S01]  /*73f0*/  MOV R178, R196 ;  /* 0x000000c400b27202 */ /* 0x000fe20000000f00 */
[----:B------:R-:W-:Y:S01]  /*7400*/  IMAD.MOV.U32 R167, RZ, RZ, R176 ;  /* 0x000000ffffa77224 */ /* 0x000fe200078e00b0 */
[----:B------:R-:W-:Y:S02]  /*7410*/  MOV R15, R221 ;  /* 0x000000dd000f7202 */ /* 0x000fe40000000f00 */
[----:B------:R-:W-:Y:S01]  /*7420*/  IMAD.MOV.U32 R159, RZ, RZ, R172 ;  /* 0x000000ffff9f7224 */ /* 0x000fe200078e00ac */
[----:B------:R-:W-:Y:S01]  /*7430*/  MOV R164, R173 ;  /* 0x000000ad00a47202 */ /* 0x000fe20000000f00 */
[----:B------:R-:W-:Y:S01]  /*7440*/  IMAD.MOV.U32 R173, RZ, RZ, R178 ;  /* 0x000000ffffad7224 */ /* 0x000fe200078e00b2 */
[----:B------:R-:W-:Y:S01]  /*7450*/  MOV R166, R175 ;  /* 0x000000af00a67202 */ /* 0x000fe20000000f00 */
[----:B-1----:R-:W-:Y:S01]  /*7460*/  FFMA.FTZ R2, R143, c[0x0][0x2d0], -R12 ;  /* 0x0000b4008f027a23 */ /* 0x002fe2000001080c */
[----:B------:R-:W-:Y:S01]  /*7470*/  MOV R176, R149 ;  /* 0x0000009500b07202 */ /* 0x000fe20000000f00 */
[----:B------:R-:W-:Y:S01]  /*7480*/  IMAD.MOV.U32 R143, RZ, RZ, R23 ;  /* 0x000000ffff8f7224 */ /* 0x000fe200078e0017 */
[C---:B--2---:R-:W-:Y:S01]  /*7490*/  HMMA.16816.F32 R204, R4.reuse, R26, R124 ;  /* 0x0000001a04cc723c */ /* 0x044fe2000000187c */
[----:B------:R1:W-:Y:S01]  /*74a0*/  MUFU.EX2 R23, R2 ;  /* 0x0000000200177308 */ /* 0x0003e20000000800 */
[----:B------:R-:W-:Y:S01]  /*74b0*/  MOV R172, R177 ;  /* 0x000000b100ac7202 */ /* 0x000fe20000000f00 */
[----:B------:R-:W-:Y:S01]  /*74c0*/  IMAD.MOV.U32 R179, RZ, RZ, R197 ;  /* 0x000000ffffb37224 */ /* 0x000fe200078e00c5 */
[----:B------:R-:W-:Y:S01]  /*74d0*/  MOV R178, R151 ;  /* 0x0000009700b27202 */ /* 0x000fe20000000f00 */
[----:B------:R-:W-:Y:S01]  /*74e0*/  IMAD.MOV.U32 R175, RZ, RZ, R148 ;  /* 0x000000ffffaf7224 */ /* 0x000fe200078e0094 */
[----:B------:R2:W5:Y:S01]  /*74f0*/  LDL.LU R221, [R1+0x3c] ;  /* 0x00003c0001dd7983 */ /* 0x0005620000300800 */
[----:B------:R-:W-:Y:S01]  /*7500*/  IMAD.MOV.U32 R177, RZ, RZ, R150 ;  /* 0x000000ffffb17224 */ /* 0x000fe200078e0096 */
[----:B------:R-:W-:Y:S02]  /*7510*/  HMMA.16816.F32 R196, R4, R24, R144 ;  /* 0x0000001804c4723c */ /* 0x000fe40000001890 */
[----:B------:R-:W2:Y:S01]  /*7520*/  LDSM.16.MT88.4 R148, [R218+0x2900] ;  /* 0x00290000da94783b */ /* 0x000ea20000004200 */
[----:B------:R-:W-:-:S02]  /*7530*/  IMAD.MOV.U32 R165, RZ, RZ, R174 ;  /* 0x000000ffffa57224 */ /* 0x000fc400078e00ae */
[----:B-1----:R-:W-:-:S03]  /*7540*/  FFMA.FTZ R2, R22, c[0x0][0x2d0], -R12 ;  /* 0x0000b40016027a23 */ /* 0x002fc6000001080c */
[----:B------:R-:W-:Y:S01]  /*7550*/  HMMA.16816.F32 R24, R4, R16, R120 ;  /* 0x000000100418723c */ /* 0x000fe20000001878 */
[----:B------:R1:W5:Y:S01]  /*7560*/  LDL.LU R216, [R1+0x38] ;  /* 0x0000380001d87983 */ /* 0x0003620000300800 */
[----:B------:R3:W1:Y:S01]  /*7570*/  MUFU.EX2 R22, R2 ;  /* 0x0000000200167308 */ /* 0x0006620000000800 */
[----:B------:R-:W-:Y:S01]  /*7580*/  MOV R174, R179 ;  /* 0x000000b300ae7202 */ /* 0x000fe20000000f00 */
[----:B------:R-:W-:-:S04]  /*7590*/  IMAD.MOV.U32 R179, RZ, RZ, R96 ;  /* 0x000000ffffb37224 */ /* 0x000fc800078e0060 */
[----:B------:R-:W-:Y:S01]  /*75a0*/  HMMA.16816.F32 R16, R4, R18, R180 ;  /* 0x000000120410723c */ /* 0x000fe200000018b4 */
[----:B------:R-:W1:Y:S01]  /*75b0*/  LDSM.16.MT88.4 R180, [R218+0x5900] ;  /* 0x00590000dab4783b */ /* 0x000e620000004200 */
[----:B------:R-:W-:Y:S01]  /*75c0*/  MOV R96, R97 ;  /* 0x0000006100607202 */ /* 0x000fe20000000f00 */
[----:B------:R-:W-:Y:S01]  /*75d0*/  IMAD.MOV.U32 R97, RZ, RZ, R98 ;  /* 0x000000ffff617224 */ /* 0x000fe200078e0062 */
[----:B------:R-:W-:Y:S01]  /*75e0*/  MOV R98, R99 ;  /* 0x0000006300627202 */ /* 0x000fe20000000f00 */
[----:B---3--:R-:W-:Y:S01]  /*75f0*/  FFMA.FTZ R2, R15, c[0x0][0x2d0], -R0 ;  /* 0x0000b4000f027a23 */ /* 0x008fe20000010800 */
[----:B------:R-:W-:-:S03]  /*7600*/  MOV R15, R13 ;  /* 0x0000000d000f7202 */ /* 0x000fc60000000f00 */
[----:B------:R3:W-:Y:S01]  /*7610*/  MUFU.EX2 R13, R2 ;  /* 0x00000002000d7308 */ /* 0x0007e20000000800 */
[----:B------:R-:W-:Y:S01]  /*7620*/  IMAD.MOV.U32 R99, RZ, RZ, R56 ;  /* 0x000000ffff637224 */ /* 0x000fe200078e0038 */
[----:B------:R-:W-:Y:S01]  /*7630*/  MOV R56, R14 ;  /* 0x0000000e00387202 */ /* 0x000fe20000000f00 */
[--C-:B---3--:R-:W-:Y:S02]  /*7640*/  FFMA.FTZ R2, R143, c[0x0][0x2d0], -R0.reuse ;  /* 0x0000b4008f027a23 */ /* 0x108fe40000010800 */
[----:B------:R-:W3:Y:S03]  /*7650*/  LDSM.16.MT88.4 R140, [R217+0x2900] ;  /* 0x00290000d98c783b */ /* 0x000ee60000004200 */
[----:B------:R1:W1:Y:S02]  /*7660*/  MUFU.EX2 R14, R2 ;  /* 0x00000002000e7308 */ /* 0x0002640000000800 */
[----:B-1----:R-:W-:-:S02]  /*7670*/  FFMA.FTZ R2, R15, c[0x0][0x2d0], -R0 ;  /* 0x0000b4000f027a23 */ /* 0x002fc40000010800 */
[----:B------:R-:W-:-:S04]  /*7680*/  FFMA.FTZ R0, R159, c[0x0][0x2d0], -R0 ;  /* 0x0000b4009f007a23 */ /* 0x000fc80000010800 */
[----:B------:R1:W-:Y:S01]  /*7690*/  MUFU.EX2 R15, R2 ;  /* 0x00000002000f7308 */ /* 0x0003e20000000800 */
[----:B----4-:R-:W-:Y:S01]  /*76a0*/  HMMA.16816.F32 R124, R4, R8, R128 ;  /* 0x00000008047c723c */ /* 0x010fe20000001880 */
[----:B------:R-:W-:Y:S01]  /*76b0*/  IMAD.MOV.U32 R122, RZ, RZ, R56 ;  /* 0x000000ffff7a7224 */ /* 0x000fe200078e0038 */
[----:B------:R-:W-:Y:S01]  /*76c0*/  MOV R121, R57 ;  /* 0x0000003900797202 */ /* 0x000fe20000000f00 */
[----:B------:R-:W-:Y:S01]  /*76d0*/  IMAD.MOV.U32 R120, RZ, RZ, R58 ;  /* 0x000000ffff787224 */ /* 0x000fe200078e003a */
[----:B------:R-:W-:Y:S01]  /*76e0*/  MOV R123, R99 ;  /* 0x00000063007b7202 */ /* 0x000fe20000000f00 */
[----:B------:R-:W-:Y:S02]  /*76f0*/  LDSM.16.MT88.4 R156, [R220+0x2900] ;  /* 0x00290000dc9c783b */ /* 0x000fe40000004200 */
[----:B------:R-:W4:Y:S01]  /*7700*/  MUFU.EX2 R12, R0 ;  /* 0x00000000000c7308 */ /* 0x000f220000000800 */
[----:B------:R-:W-:Y:S02]  /*7710*/  F2FP.PACK_AB R128, R21, R20 ;  /* 0x000000141580723e */ /* 0x000fe400000000ff */
[----:B------:R-:W-:-:S02]  /*7720*/  F2FP.PACK_AB R130, R22, R23 ;  /* 0x000000171682723e */ /* 0x000fc400000000ff */
[----:B------:R-:W-:Y:S02]  /*7730*/  F2FP.PACK_AB R129, R14, R13 ;  /* 0x0000000d0e81723e */ /* 0x000fe400000000ff */
[----:B-1----:R-:W-:Y:S02]  /*7740*/  MOV R2, R59 ;  /* 0x0000003b00027202 */ /* 0x002fe40000000f00 */
[----:B------:R-:W1:Y:S01]  /*7750*/  LDSM.16.MT88.4 R56, [R220+0x5900] ;  /* 0x00590000dc38783b */ /* 0x000e620000004200 */
[----:B----4-:R-:W-:Y:S01]  /*7760*/  F2FP.PACK_AB R131, R12, R15 ;  /* 0x0000000f0c83723e */ /* 0x010fe200000000ff */
[----:B------:R-:W-:Y:S01]  /*7770*/  HMMA.16816.F32 R8, R4, R10, R72 ;  /* 0x0000000a0408723c */ /* 0x000fe20000001848 */
[----:B------:R-:W-:Y:S01]  /*7780*/  MOV R0, R89 ;  /* 0x0000005900007202 */ /* 0x000fe20000000f00 */
[----:B------:R-:W-:Y:S06]  /*7790*/  LDSM.16.MT88.4 R72, [R217+0x8900] ;  /* 0x00890000d948783b */ /* 0x000fec0000004200 */
[----:B--2---:R-:W-:Y:S01]  /*77a0*/  HMMA.16816.F32 R144, R128, R148, R36 ;  /* 0x000000948090723c */ /* 0x004fe20000001824 */
[----:B------:R-:W-:Y:S01]  /*77b0*/  IMAD.MOV.U32 R7, RZ, RZ, R178 ;  /* 0x000000ffff077224 */ /* 0x000fe200078e00b2 */
[----:B------:R-:W-:Y:S01]  /*77c0*/  MOV R6, R179 ;  /* 0x000000b300067202 */ /* 0x000fe20000000f00 */
[----:B------:R-:W-:-:S05]  /*77d0*/  IMAD.MOV.U32 R4, RZ, RZ, R88 ;  /* 0x000000ffff047224 */ /* 0x000fca00078e0058 */
[C---:B------:R-:W-:Y:S07]  /*77e0*/  HMMA.16816.F32 R148, R128.reuse, R150, R40 ;  /* 0x000000968094723c */ /* 0x040fee0000001828 */
[----:B------:R-:W-:Y:S01]  /*77f0*/  IMAD.MOV.U32 R43, RZ, RZ, R176 ;  /* 0x000000ffff2b7224 */ /* 0x000fe200078e00b0 */
[----:B------:R-:W-:Y:S02]  /*7800*/  MOV R42, R177 ;  /* 0x000000b1002a7202 */ /* 0x000fe40000000f00 */
[----:B------:R-:W-:Y:S01]  /*7810*/  HMMA.16816.F32 R176, R128, R180, R52 ;  /* 0x000000b480b0723c */ /* 0x000fe20000001834 */
[----:B------:R-:W-:-:S07]  /*7820*/  FADD.FTZ R4, R2, R4 ;  /* 0x0000000402047221 */ /* 0x000fce0000010000 */
[----:B------:R-:W-:Y:S07]  /*7830*/  HMMA.16816.F32 R180, R128, R182, R32 ;  /* 0x000000b680b4723c */ /* 0x000fee0000001820 */
[----:B------:R-:W-:-:S04]  /*7840*/  IMAD.MOV.U32 R34, RZ, RZ, R90 ;  /* 0x000000ffff227224 */ /* 0x000fc800078e005a */
[----:B------:R-:W-:Y:S01]  /*7850*/  FADD.FTZ R0, R0, R34 ;  /* 0x0000002200007221 */ /* 0x000fe20000010000 */
[----:B------:R-:W-:Y:S01]  /*7860*/  MOV R35, R91 ;  /* 0x0000005b00237202 */ /* 0x000fe20000000f00 */
[----:B------:R-:W-:Y:S01]  /*7870*/  IMAD.MOV.U32 R40, RZ, RZ, R98 ;  /* 0x000000ffff287224 */ /* 0x000fe200078e0062 */
[----:B------:R-:W-:Y:S01]  /*7880*/  MOV R41, R97 ;  /* 0x0000006100297202 */ /* 0x000fe20000000f00 */
[----:B------:R-:W-:Y:S02]  /*7890*/  FADD.FTZ R2, R120, R0 ;  /* 0x0000000078027221 */ /* 0x000fe40000010000 */
[----:B------:R-:W-:Y:S01]  /*78a0*/  IMAD.MOV.U32 R5, RZ, RZ, R96 ;  /* 0x000000ffff057224 */ /* 0x000fe200078e0060 */
[----:B---3--:R-:W-:Y:S01]  /*78b0*/  HMMA.16816.F32 R136, R128, R140, R136 ;  /* 0x0000008c8088723c */ /* 0x008fe20000001888 */
[----:B------:R-:W-:Y:S01]  /*78c0*/  FADD.FTZ R0, R121, R4 ;  /* 0x0000000479007221 */ /* 0x000fe20000010000 */
[----:B------:R-:W-:Y:S01]  /*78d0*/  MOV R36, R175 ;  /* 0x000000af00247202 */ /* 0x000fe20000000f00 */
[----:B------:R-:W-:Y:S01]  /*78e0*/  FADD.FTZ R2, R122, R2 ;  /* 0x000000027a027221 */ /* 0x000fe20000010000 */
[----:B------:R-:W-:Y:S01]  /*78f0*/  MOV R38, R173 ;  /* 0x000000ad00267202 */ /* 0x000fe20000000f00 */
[----:B------:R-:W-:Y:S01]  /*7900*/  FADD.FTZ R0, R123, R0 ;  /* 0x000000007b007221 */ /* 0x000fe20000010000 */
[----:B------:R-:W-:Y:S01]  /*7910*/  LDSM.16.MT88.4 R88, [R220+0x8900] ;  /* 0x00890000dc58783b */ /* 0x000fe20000004200 */
[----:B------:R-:W-:-:S02]  /*7920*/  FADD.FTZ R2, R35, R2 ;  /* 0x0000000223027221 */ /* 0x000fc40000010000 */
[----:B------:R-:W-:Y:S01]  /*7930*/  FADD.FTZ R0, R40, R0 ;  /* 0x0000000028007221 */ /* 0x000fe20000010000 */
[----:B------:R-:W-:Y:S01]  /*7940*/  HMMA.16816.F32 R140, R128, R142, R44 ;  /* 0x0000008e808c723c */ /* 0x000fe2000000182c */
[----:B------:R-:W-:Y:S01]  /*7950*/  FADD.FTZ R2, R41, R2 ;  /* 0x0000000229027221 */ /* 0x000fe20000010000 */
[----:B------:R-:W-:Y:S01]  /*7960*/  LDSM.16.MT88.4 R96, [R219+0x8900] ;  /* 0x00890000db60783b */ /* 0x000fe20000004200 */
[----:B------:R-:W-:Y:S02]  /*7970*/  FADD.FTZ R0, R5, R0 ;  /* 0x0000000005007221 */ /* 0x000fe40000010000 */
[----:B------:R-:W-:Y:S01]  /*7980*/  FADD.FTZ R2, R6, R2 ;  /* 0x0000000206027221 */ /* 0x000fe20000010000 */
[----:B------:R-:W-:Y:S01]  /*7990*/  LDSM.16.MT88.4 R120, [R220+0xb900] ;  /* 0x00b90000dc78783b */ /* 0x000fe20000004200 */
[----:B------:R-:W-:Y:S01]  /*79a0*/  FADD.FTZ R0, R7, R0 ;  /* 0x0000000007007221 */ /* 0x000fe20000010000 */
[----:B------:R-:W-:Y:S01]  /*79b0*/  MOV R46, R165 ;  /* 0x000000a5002e7202 */ /* 0x000fe20000000f00 */
[----:B------:R-:W-:Y:S01]  /*79c0*/  IMAD.MOV.U32 R47, RZ, RZ, R164 ;  /* 0x000000ffff2f7224 */ /* 0x000fe200078e00a4 */
[----:B------:R-:W-:Y:S01]  /*79d0*/  MOV R44, R167 ;  /* 0x000000a7002c7202 */ /* 0x000fe20000000f00 */
[----:B------:R-:W-:-:S02]  /*79e0*/  IMAD.MOV.U32 R45, RZ, RZ, R166 ;  /* 0x000000ffff2d7224 */ /* 0x000fc400078e00a6 */
[----:B------:R-:W-:Y:S01]  /*79f0*/  IMAD.MOV.U32 R39, RZ, RZ, R172 ;  /* 0x000000ffff277224 */ /* 0x000fe200078e00ac */
[----:B------:R-:W2:Y:S01]  /*7a00*/  LDSM.16.MT88.4 R164, [R219+0x2900] ;  /* 0x00290000dba4783b */ /* 0x000ea20000004200 */
[----:B------:R-:W-:Y:S02]  /*7a10*/  FADD.FTZ R2, R42, R2 ;  /* 0x000000022a027221 */ /* 0x000fe40000010000 */
[----:B------:R-:W-:Y:S01]  /*7a20*/  IMAD.MOV.U32 R37, RZ, RZ, R174 ;  /* 0x000000ffff257224 */ /* 0x000fe200078e00ae */
[----:B-1----:R-:W-:Y:S01]  /*7a30*/  HMMA.16816.F32 R52, R128, R56, R64 ;  /* 0x000000388034723c */ /* 0x002fe20000001840 */
[----:B------:R-:W-:Y:S01]  /*7a40*/  FADD.FTZ R0, R43, R0 ;  /* 0x000000002b007221 */ /* 0x000fe20000010000 */
[----:B------:R-:W1:Y:S01]  /*7a50*/  LDSM.16.MT88.4 R172, [R217+0x5900] ;  /* 0x00590000d9ac783b */ /* 0x000e620000004200 */
[----:B------:R-:W-:-:S03]  /*7a60*/  FADD.FTZ R2, R36, R2 ;  /* 0x0000000224027221 */ /* 0x000fc60000010000 */
[----:B------:R-:W3:Y:S01]  /*7a70*/  LDSM.16.MT88.4 R4, [R219+0xb900] ;  /* 0x00b90000db04783b */ /* 0x000ee20000004200 */
[----:B------:R-:W-:-:S03]  /*7a80*/  FADD.FTZ R0, R37, R0 ;  /* 0x0000000025007221 */ /* 0x000fc60000010000 */
[----:B------:R-:W4:Y:S01]  /*7a90*/  LDSM.16.MT88.4 R64, [R219+0x5900] ;  /* 0x00590000db40783b */ /* 0x000f220000004200 */
        /* <DEDUP_REMOVED lines=15> */
[----:B------:R-:W-:Y:S01]  /*7b90*/  FADD.FTZ R0, R133, R0 ;  /* 0x0000000085007221 */ /* 0x000fe20000010000 */
[----:B--2---:R-:W-:Y:S01]  /*7ba0*/  HMMA.16816.F32 R160, R128, R164, R160 ;  /* 0x000000a480a0723c */ /* 0x004fe200000018a0 */
[----:B------:R-:W-:Y:S02]  /*7bb0*/  FADD.FTZ R2, R203, R2 ;  /* 0x00000002cb027221 */ /* 0x000fe40000010000 */
[----:B------:R-:W-:-:S05]  /*7bc0*/  FADD.FTZ R0, R134, R0 ;  /* 0x0000000086007221 */ /* 0x000fca0000010000 */
[C---:B------:R-:W-:Y:S08]  /*7bd0*/  HMMA.16816.F32 R164, R128.reuse, R166, R68 ;  /* 0x000000a680a4723c */ /* 0x040ff00000001844 */
[C---:B-1----:R-:W-:Y:S08]  /*7be0*/  HMMA.16816.F32 R168, R128.reuse, R172, R168 ;  /* 0x000000ac80a8723c */ /* 0x042ff000000018a8 */
[C---:B------:R-:W-:Y:S08]  /*7bf0*/  HMMA.16816.F32 R68, R128.reuse, R72, R76 ;  /* 0x000000488044723c */ /* 0x040ff0000000184c */
[C---:B------:R-:W-:Y:S08]  /*7c00*/  HMMA.16816.F32 R172, R128.reuse, R174, R60 ;  /* 0x000000ae80ac723c */ /* 0x040ff0000000183c */
[C---:B------:R-:W-:Y:S08]  /*7c10*/  HMMA.16816.F32 R72, R128.reuse, R74, R84 ;  /* 0x0000004a8048723c */ /* 0x040ff00000001854 */
[C---:B---3--:R-:W-:Y:S07]  /*7c20*/  HMMA.16816.F32 R124, R128.reuse, R4, R124 ;  /* 0x00000004807c723c */ /* 0x048fee000000187c */
[----:B------:R-:W-:Y:S01]  /*7c30*/  FADD.FTZ R4, R208, R2 ;  /* 0x00000002d0047221 */ /* 0x000fe20000010000 */
[----:B------:R-:W-:Y:S01]  /*7c40*/  HMMA.16816.F32 R152, R128, R156, R152 ;  /* 0x0000009c8098723c */ /* 0x000fe20000001898 */
[----:B------:R-:W-:-:S02]  /*7c50*/  FADD.FTZ R2, R135, R0 ;  /* 0x0000000087027221 */ /* 0x000fc40000010000 */
[----:B------:R-:W-:-:S05]  /*7c60*/  FADD.FTZ R0, R202, R4 ;  /* 0x00000004ca007221 */ /* 0x000fca0000010000 */
[----:B----4-:R-:W-:Y:S01]  /*7c70*/  HMMA.16816.F32 R60, R128, R64, R108 ;  /* 0x00000040803c723c */ /* 0x010fe2000000186c */
[----:B------:R-:W-:-:S07]  /*7c80*/  FADD.FTZ R2, R200, R2 ;  /* 0x00000002c8027221 */ /* 0x000fce0000010000 */
[----:B------:R-:W-:Y:S01]  /*7c90*/  HMMA.16816.F32 R84, R128, R88, R92 ;  /* 0x000000588054723c */ /* 0x000fe2000000185c */
[----:B------:R-:W-:-:S07]  /*7ca0*/  FADD.FTZ R0, R20, R0 ;  /* 0x0000000014007221 */ /* 0x000fce0000010000 */
[C---:B------:R-:W-:Y:S01]  /*7cb0*/  HMMA.16816.F32 R156, R128.reuse, R158, R80 ;  /* 0x0000009e809c723c */ /* 0x040fe20000001850 */
[----:B------:R-:W1:Y:S07]  /*7cc0*/  LDSM.16.MT88.4 R80, [R218+0x8900] ;  /* 0x00890000da50783b */ /* 0x000e6e0000004200 */
[C---:B------:R-:W-:Y:S01]  /*7cd0*/  HMMA.16816.F32 R64, R128.reuse, R66, R104 ;  /* 0x000000428040723c */ /* 0x040fe20000001868 */
[----:B------:R-:W2:Y:S07]  /*7ce0*/  LDSM.16.MT88.4 R104, [R217+0xb900] ;  /* 0x00b90000d968783b */ /* 0x000eae0000004200 */
[----:B------:R-:W-:Y:S01]  /*7cf0*/  HMMA.16816.F32 R92, R128, R96, R112 ;  /* 0x00000060805c723c */ /* 0x000fe20000001870 */
[----:B------:R-:W3:Y:S01]  /*7d00*/  LDSM.16.MT88.4 R112, [R218+0xb900] ;  /* 0x00b90000da70783b */ /* 0x000ee20000004200 */
        /* <DEDUP_REMOVED lines=8> */
[----:B------:R4:W-:Y:S01]  /*7d90*/  STL [R1], R4 ;  /* 0x0000000401007387 */ /* 0x0009e20000100800 */
[C---:B------:R-:W-:Y:S08]  /*7da0*/  HMMA.16816.F32 R56, R128.reuse, R58, R116 ;  /* 0x0000003a8038723c */ /* 0x040ff00000001874 */
[C---:B------:R-:W-:Y:S08]  /*7db0*/  HMMA.16816.F32 R88, R128.reuse, R90, R100 ;  /* 0x0000005a8058723c */ /* 0x040ff00000001864 */
[C---:B-1----:R-:W-:Y:S08]  /*7dc0*/  HMMA.16816.F32 R76, R128.reuse, R80, R48 ;  /* 0x00000050804c723c */ /* 0x042ff00000001830 */
[C---:B--2---:R-:W-:Y:S08]  /*7dd0*/  HMMA.16816.F32 R100, R128.reuse, R104, R188 ;  /* 0x000000688064723c */ /* 0x044ff000000018bc */
[C---:B---3--:R-:W-:Y:S08]  /*7de0*/  HMMA.16816.F32 R108, R128.reuse, R112, R196 ;  /* 0x00000070806c723c */ /* 0x048ff000000018c4 */
        /* <DEDUP_REMOVED lines=8> */
[----:B----4-:R-:W2:Y:S01]  /*7e70*/  LDL.LU R47, [R1+0x28] ;  /* 0x00002800012f7983 */ /* 0x010ea20000300800 */
[----:B------:R-:W-:-:S02]  /*7e80*/  IMAD.MOV.U32 R134, RZ, RZ, R3 ;  /* 0x000000ffff867224 */ /* 0x000fc400078e0003 */
[----:B------:R-:W-:Y:S01]  /*7e90*/  IMAD.MOV.U32 R133, RZ, RZ, R132 ;  /* 0x000000ffff857224 */ /* 0x000fe200078e0084 */
[----:B------:R-:W3:Y:S01]  /*7ea0*/  LDL.LU.64 R44, [R1+0x10] ;  /* 0x00001000012c7983 */ /* 0x000ee20000300a00 */
[----:B--2---:R-:W-:-:S03]  /*7eb0*/  IADD3 R252, R47, -0x2, RZ ;  /* 0xfffffffe2ffc7810 */ /* 0x004fc60007ffe0ff */
[----:B------:R-:W2:Y:S01]  /*7ec0*/  LDL.LU.64 R46, [R1+0x30] ;  /* 0x00003000012e7983 */ /* 0x000ea20000300a00 */
[----:B---3--:R-:W-:Y:S02]  /*7ed0*/  MOV R3, R45 ;  /* 0x0000002d00037202 */ /* 0x008fe40000000f00 */
[----:B--2---:R-:W-:-:S05]  /*7ee0*/  MOV R2, R46 ;  /* 0x0000002e00027202 */ /* 0x004fca0000000f00 */
[----:B------:R1:W-:Y:S02]  /*7ef0*/  STL.64 [R1+0x10], R2 ;  /* 0x0000100201007387 */ /* 0x0003e40000100a00 */
.L_x_713:
[----:B------:R-:W2:Y:S01]  /*7f00*/  LDL.64 R12, [R1+0x10] ;  /* 0x00001000010c7983 */ /* 0x000ea20000100a00 */
[----:B-1----:R-:W-:Y:S01]  /*7f10*/  SHF.R.S32.HI R0, RZ, 0x1f, R252 ;  /* 0x0000001fff007819 */ /* 0x002fe200000114fc */
[----:B------:R-:W-:Y:S04]  /*7f20*/  DEPBAR.LE SB0, 0x0 ;  /* 0x000080000000791a */ /* 0x000fe80000000000 */
[----:B------:R-:W-:Y:S01]  /*7f30*/  BAR.SYNC.DEFER_BLOCKING 0x0 ;  /* 0x0000000000007b1d */ /* 0x000fe20000010000 */
[----:B------:R-:W-:Y:S01]  /*7f40*/  IMAD R0, R0, c[0x0][0x208], RZ ;  /* 0x0000820000007a24 */ /* 0x000fe200078e02ff */
[----:B------:R-:W-:Y:S01]  /*7f50*/  MOV R29, c[0x0][0x208] ;  /* 0x00008200001d7a02 */ /* 0x000fe20000000f00 */
[C---:B-1----:R-:W-:Y:S01]  /*7f60*/  IMAD.WIDE.U32 R2, R252.reuse, c[0x0][0x208], RZ ;  /* 0x00008200fc027a25 */ /* 0x042fe200078e00ff */
[----:B------:R-:W-:Y:S02]  /*7f70*/  MOV R45, 0x6 ;  /* 0x00000006002d7802 */ /* 0x000fe40000000f00 */
[----:B------:R-:W-:Y:S01]  /*7f80*/  SHF.L.U32 R29, R29, 0x6, RZ ;  /* 0x000000061d1d7819 */ /* 0x000fe200000006ff */
[----:B------:R-:W-:Y:S01]  /*7f90*/  IMAD R0, R252, c[0x0][0x20c], R0 ;  /* 0x00008300fc007a24 */ /* 0x000fe200078e0200 */
[----:B------:R-:W-:Y:S04]  /*7fa0*/  MOV R44, c[0x0][0x208] ;  /* 0x00008200002c7a02 */ /* 0x000fe80000000f00 */
[----:B------:R-:W-:Y:S02]  /*7fb0*/  IADD3 R0, R3, R0, RZ ;  /* 0x0000000003007210 */ /* 0x000fe40007ffe0ff */
[----:B------:R-:W-:Y:S03]  /*7fc0*/  SHF.L.U64.HI R44, R44, R45, c[0x0][0x20c] ;  /* 0x000083002c2c7619 */ /* 0x000fe6000001022d */
[----:B------:R-:W-:Y:S01]  /*7fd0*/  IMAD R0, R0, 0x60, RZ ;  /* 0x0000006000007824 */ /* 0x000fe200078e02ff */
[----:B-----5:R-:W-:Y:S08]  /*7fe0*/  LDSM.16.M88.4 R48, [R223+0x18100] ;  /* 0x01810000df30783b */ /* 0x020ff00000000200 */
        /* <DEDUP_REMOVED lines=8> */
[----:B------:R-:W-:Y:S08]  /*8070*/  LDSM.16.M88.4 R188, [R224+0x18100] ;  /* 0x01810000e0bc783b */ /* 0x000ff00000000200 */
        /* <DEDUP_REMOVED lines=33> */
[----:B--2---:R-:W-:Y:S03]  /*8290*/  IADD3 R2, P0, R2, R29, RZ ;  /* 0x0000001d02027210 */ /* 0x004fe60007f1e0ff */
[----:B------:R2:W-:Y:S03]  /*82a0*/  LDGSTS.E.BYPASS.LTC128B.128 [R251+0x9100], [R38.64], !P4 ;  /* 0x0910000026fb7fae */ /* 0x0005e6000e101d44 */
[----:B------:R-:W-:Y:S05]  /*82b0*/  IADD3.X R3, R3, R44, RZ, P0, !PT ;  /* 0x0000002c03037210 */ /* 0x000fea00007fe4ff */
[----:B------:R1:W-:Y:S08]  /*82c0*/  LDGSTS.E.BYPASS.LTC128B.128 [R251+0x1100], [R2.64], !P3 ;  /* 0x0110000002fb7fae */ /* 0x0003f0000d901d44 */
[----:B------:R1:W-:Y:S01]  /*82d0*/  LDGSTS.E.BYPASS.LTC128B.128 [R251+0x4100], [R2.64+0x80], !P5 ;  /* 0x0410008002fb7fae */ /* 0x0003e2000e901d44 */
[----:B----4-:R-:W-:Y:S02]  /*82e0*/  IADD3 R36, P0, R29, R2, RZ ;  /* 0x000000021d247210 */ /* 0x010fe40007f1e0ff */
[C---:B---3--:R-:W-:Y:S02]  /*82f0*/  HMMA.16816.F32 R28, R48.reuse, R32, RZ ;  /* 0x00000020301c723c */ /* 0x048fe400000018ff */
[----:B------:R-:W-:Y:S03]  /*8300*/  IADD3.X R37, R44, R3, RZ, P0, !PT ;  /* 0x000000032c257210 */ /* 0x000fe600007fe4ff */
[----:B------:R3:W-:Y:S01]  /*8310*/  LDGSTS.E.BYPASS.LTC128B.128 [R251+0x7100], [R2.64+0x100], !P6 ;  /* 0x0710010002fb7fae */ /* 0x0007e2000f101d44 */
[C---:B------:R-:W-:Y:S02]  /*8320*/  ISETP.GT.AND P0, PT, R252.reuse, RZ, PT ;  /* 0x000000fffc00720c */ /* 0x040fe40003f04270 */
[----:B------:R-:W-:Y:S01]  /*8330*/  IADD3 R252, R252, -0x1, RZ ;  /* 0xfffffffffcfc7810 */ /* 0x000fe20007ffe0ff */
[C---:B------:R-:W-:Y:S04]  /*8340*/  HMMA.16816.F32 R32, R48.reuse, R34, RZ ;  /* 0x000000223020723c */ /* 0x040fe800000018ff */
        /* <DEDUP_REMOVED lines=10> */
[----:B------:R-:W-:Y:S07]  /*83f0*/  LDSM.16.M88.4 R184, [R226+0x18100] ;  /* 0x01810000e2b8783b */ /* 0x000fee0000000200 */
        /* <DEDUP_REMOVED lines=32> */
[----:B------:R-:W1:Y:S07]  /*8600*/  LDSM.16.M88.4 R188, [R225+0x18100] ;  /* 0x01810000e1bc783b */ /* 0x000e6e0000000200 */
        /* <DEDUP_REMOVED lines=877> */
[----:B------:R-:W4:Y:S03]  /*bce0*/  LDL.LU R172, [R1] ;  /* 0x0000000001ac7983 */ /* 0x000f260000300800 */
        /* <DEDUP_REMOVED lines=252> */
[----:B------:R1:W-:Y:S04]  /*ccb0*/  STL [R1], R2 ;  /* 0x0000000201007387 */ /* 0x0003e80000100800 */
[----:B------:R1:W-:Y:S01]  /*ccc0*/  STL [R1+0x4], R0 ;  /* 0x0000040001007387 */ /* 0x0003e20000100800 */
[----:B------:R-:W-:-:S05]  /*ccd0*/  @P0 BRA `(.L_x_713) ;  /* 0xffffb22000000947 */ /* 0x000fca000383ffff */
.L_x_712:
[----:B----4-:R-:W2:Y:S04]  /*cce0*/  LDL.LU R5, [R1] ;  /* 0x0000000001057983 */ /* 0x010ea80000300800 */
[----:B-1----:R-:W3:Y:S01]  /*ccf0*/  LDL.LU R2, [R1+0x4] ;  /* 0x0000040001027983 */ /* 0x002ee20000300800 */
[----:B------:R-:W-:-:S02]  /*cd00*/  MOV R50, 0xff800000 ;  /* 0xff80000000327802 */ /* 0x000fc40000000f00 */
[----:B------:R-:W-:Y:S02]  /*cd10*/  MOV R51, 0xff800000 ;  /* 0xff80000000337802 */ /* 0x000fe40000000f00 */
[----:B------:R-:W-:Y:S01]  /*cd20*/  PLOP3.LUT P2, PT, PT, PT, PT, 0x8, 0x0 ;  /* 0x000000000000781c */ /* 0x000fe20003f4e170 */
        /* <DEDUP_REMOVED lines=152> */
.L_x_704:
        /* <DEDUP_REMOVED lines=184> */
.L_x_715:
[----:B-1----:R-:W-:Y:S01]  /*e230*/  LOP3.LUT R0, R49, 0xffffffe0, RZ, 0xc0, !PT ;  /* 0xffffffe031007812 */ /* 0x002fe200078ec0ff */
[----:B------:R-:W1:Y:S01]  /*e240*/  S2R R11, SR_CTAID.Y ;  /* 0x00000000000b7919 */ /* 0x000e620000002600 */
[----:B------:R-:W-:Y:S01]  /*e250*/  SHF.R.S32.HI R4, RZ, 0x1f, R48 ;  /* 0x0000001fff047819 */ /* 0x000fe20000011430 */
[----:B------:R-:W-:Y:S01]  /*e260*/  IMAD.MOV.U32 R7, RZ, RZ, c[0x0][0x4e8] ;  /* 0x00013a00ff077624 */ /* 0x000fe200078e00ff */
[----:B------:R-:W-:Y:S01]  /*e270*/  LEA.HI R15, R52, R53, RZ, 0x3 ;  /* 0x00000035340f7211 */ /* 0x000fe200078f18ff */
[----:B------:R-:W-:Y:S01]  /*e280*/  IMAD.IADD R0, R53, 0x1, -R0 ;  /* 0x0000000135007824 */ /* 0x000fe200078e0a00 */
[----:B------:R-:W2:Y:S01]  /*e290*/  S2R R28, SR_CTAID.X ;  /* 0x00000000001c7919 */ /* 0x000ea20000002500 */
        /* <DEDUP_REMOVED lines=16> */
[----:B-1----:R-:W-:Y:S01]  /*e3a0*/  SHF.R.S32.HI R10, RZ, 0x1f, R11 ;  /* 0x0000001fff0a7819 */ /* 0x002fe2000001140b */
[----:B------:R-:W-:Y:S01]  /*e3b0*/  IMAD R6, R2, c[0x0][0x3a4], R6 ;  /* 0x0000e90002067a24 */ /* 0x000fe200078e0206 */
[----:B------:R-:W-:Y:S01]  /*e3c0*/  IADD3 R14, -R4, R53, RZ ;  /* 0x00000035040e7210 */ /* 0x000fe20007ffe1ff */
[----:B------:R-:W-:Y:S01]  /*e3d0*/  IMAD R0, R0, 0x8, R16 ;  /* 0x0000000800007824 */ /* 0x000fe200078e0210 */
[----:B------:R-:W-:Y:S01]  /*e3e0*/  SEL R12, R57, RZ, !P0 ;  /* 0x000000ff390c7207 */ /* 0x000fe20004000000 */
[----:B------:R-:W-:Y:S01]  /*e3f0*/  IMAD.WIDE.U32 R4, R2, c[0x0][0x3a0], RZ ;  /* 0x0000e80002047a25 */ /* 0x000fe200078e00ff */
[----:B------:R-:W-:-:S02]  /*e400*/  SHF.R.S32.HI R15, RZ, 0x3, R15 ;  /* 0x00000003ff0f7819 */ /* 0x000fc4000001140f */
[----:B------:R-:W-:Y:S01]  /*e410*/  LEA.HI R18, R52, R53, RZ, 0x6 ;  /* 0x0000003534127211 */ /* 0x000fe200078f30ff */
[----:B--2---:R-:W-:Y:S01]  /*e420*/  IMAD R7, R28, 0x80, R0 ;  /* 0x000000801c077824 */ /* 0x004fe200078e0200 */
[----:B------:R-:W-:Y:S01]  /*e430*/  LEA R13, R14, R15, 0x5 ;  /* 0x0000000f0e0d7211 */ /* 0x000fe200078e28ff */
[----:B------:R-:W-:Y:S01]  /*e440*/  IMAD.WIDE.U32 R8, R11, c[0x0][0x490], R2 ;  /* 0x000124000b087a25 */ /* 0x000fe200078e0002 */
[----:B------:R-:W-:-:S03]  /*e450*/  IADD3 R3, R5, R6, RZ ;  /* 0x0000000605037210 */ /* 0x000fc60007ffe0ff */
[----:B------:R-:W-:Y:S02]  /*e460*/  IMAD R5, R10, c[0x0][0x490], RZ ;  /* 0x000124000a057a24 */ /* 0x000fe400078e02ff */
[----:B------:R-:W-:-:S04]  /*e470*/  @P1 IMAD.HI.U32 R6, R7, c[0x0][0x4ec], RZ ;  /* 0x00013b0007061a27 */ /* 0x000fc800078e00ff */
        /* <DEDUP_REMOVED lines=9> */
[----:B------:R-:W-:-:S02]  /*e510*/  SEL R11, R4, RZ, !P0 ;  /* 0x000000ff040b7207 */ /* 0x000fc40004000000 */
[--C-:B------:R-:W-:Y:S01]  /*e520*/  SHF.R.S32.HI R9, RZ, 0x1f, R0.reuse ;  /* 0x0000001fff097819 */ /* 0x100fe20000011400 */
[----:B------:R-:W-:Y:S01]  /*e530*/  IMAD.MOV R6, RZ, RZ, -R0 ;  /* 0x000000ffff067224 */ /* 0x000fe200078e0a00 */
[----:B------:R-:W-:Y:S01]  /*e540*/  IADD3 R3, R3, R10, RZ ;  /* 0x0000000a03037210 */ /* 0x000fe20007ffe0ff */
[----:B------:R-:W-:Y:S02]  /*e550*/  IMAD.MOV.U32 R4, RZ, RZ, R8 ;  /* 0x000000ffff047224 */ /* 0x000fe400078e0008 */
[----:B------:R-:W-:Y:S02]  /*e560*/  IMAD R8, R6, c[0x0][0x4e8], R7 ;  /* 0x00013a0006087a24 */ /* 0x000fe400078e0207 */
[----:B------:R-:W-:-:S04]  /*e570*/  IMAD.WIDE.U32 R4, R12, c[0x0][0x498], R4 ;  /* 0x000126000c047a25 */ /* 0x000fc800078e0004 */
[----:B------:R-:W-:Y:S01]  /*e580*/  IMAD R6, R11, c[0x0][0x498], RZ ;  /* 0x000126000b067a24 */ /* 0x000fe200078e02ff */
[----:B------:R-:W-:Y:S01]  /*e590*/  IADD3 R4, P0, R0, R4, RZ ;  /* 0x0000000400047210 */ /* 0x000fe20007f1e0ff */
[----:B------:R-:W-:Y:S01]  /*e5a0*/  IMAD R13, R28, 0x80, R13 ;  /* 0x000000801c0d7824 */ /* 0x000fe200078e020d */
[----:B------:R-:W-:Y:S01]  /*e5b0*/  SHF.R.S32.HI R0, RZ, 0x1f, R8 ;  /* 0x0000001fff007819 */ /* 0x000fe20000011408 */
[----:B------:R-:W-:Y:S02]  /*e5c0*/  IMAD R6, R12, c[0x0][0x49c], R6 ;  /* 0x000127000c067a24 */ /* 0x000fe400078e0206 */
[----:B------:R-:W-:Y:S02]  /*e5d0*/  IMAD.SHL.U32 R17, R15, 0x40, RZ ;  /* 0x000000400f117824 */ /* 0x000fe400078e00ff */
[----:B------:R-:W-:Y:S01]  /*e5e0*/  @P1 IMAD.HI.U32 R10, R13, c[0x0][0x4ec], RZ ;  /* 0x00013b000d0a1a27 */ /* 0x000fe200078e00ff */
[----:B------:R-:W-:Y:S02]  /*e5f0*/  IADD3.X R5, R9, R5, R6, P0, !PT ;  /* 0x0000000509057210 */ /* 0x000fe400007fe406 */
[----:B------:R-:W-:Y:S01]  /*e600*/  LOP3.LUT R6, R17, 0x1c0, RZ, 0xc0, !PT ;  /* 0x000001c011067812 */ /* 0x000fe200078ec0ff */
[----:B------:R-:W-:-:S02]  /*e610*/  IMAD R9, R0, c[0x0][0x488], RZ ;  /* 0x0001220000097a24 */ /* 0x000fc400078e02ff */
        /* <DEDUP_REMOVED lines=9> */
[----:B------:R-:W-:Y:S01]  /*e6b0*/  LEA R6, P0, R4, c[0x0][0x450], 0x2 ;  /* 0x0001140004067a11 */ /* 0x000fe200078010ff */
[----:B------:R-:W-:Y:S01]  /*e6c0*/  IMAD R8, R12, c[0x0][0x3f4], R8 ;  /* 0x0000fd000c087a24 */ /* 0x000fe200078e0208 */
[----:B------:R-:W-:Y:S01]  /*e6d0*/  IADD3 R9, R5, R9, RZ ;  /* 0x0000000905097210 */ /* 0x000fe20007ffe0ff */
[----:B------:R-:W-:Y:S01]  /*e6e0*/  IMAD.MOV R5, RZ, RZ, -R7 ;  /* 0x000000ffff057224 */ /* 0x000fe200078e0a07 */
[----:B------:R-:W-:Y:S01]  /*e6f0*/  LOP3.LUT R14, R10, R11, RZ, 0x3c, !PT ;  /* 0x0000000b0a0e7212 */ /* 0x000fe200078e3cff */
[----:B------:R-:W-:Y:S01]  /*e700*/  IMAD.IADD R3, R3, 0x1, R8 ;  /* 0x0000000103037824 */ /* 0x000fe200078e0208 */
[----:B------:R-:W-:Y:S01]  /*e710*/  LEA.HI.X R4, R4, c[0x0][0x454], R9, 0x2, P0 ;  /* 0x0001150004047a11 */ /* 0x000fe200000f1409 */
[----:B------:R-:W-:Y:S01]  /*e720*/  SHFL.IDX PT, R10, R6, RZ, 0x1c1f ;  /* 0x001c1fff060a7589 */ /* 0x000fe200000e0000 */
[----:B------:R-:W-:Y:S01]  /*e730*/  SHF.R.S32.HI R12, RZ, 0x1f, R7 ;  /* 0x0000001fff0c7819 */ /* 0x000fe20000011407 */
[----:B------:R-:W-:-:S02]  /*e740*/  IMAD R5, R5, c[0x0][0x4e8], R13 ;  /* 0x00013a0005057a24 */ /* 0x000fc400078e020d */
[----:B------:R-:W1:Y:S01]  /*e750*/  SHFL.IDX PT, R11, R4, RZ, 0x1c1f ;  /* 0x001c1fff040b7589 */ /* 0x000e6200000e0000 */
[----:B------:R-:W-:-:S03]  /*e760*/  IMAD.WIDE.U32 R2, R7, c[0x0][0x3e0], R2 ;  /* 0x0000f80007027a25 */ /* 0x000fc600078e0002 */
[----:B------:R2:W-:Y:S04]  /*e770*/  SHFL.IDX PT, R8, R6, 0x1, 0x1c1f ;  /* 0x003c1f0006087f89 */ /* 0x0005e800000e0000 */
[----:B------:R3:W4:Y:S01]  /*e780*/  SHFL.IDX PT, R9, R4, 0x1, 0x1c1f ;  /* 0x003c1f0004097f89 */ /* 0x00072200000e0000 */
[----:B--2---:R-:W-:Y:S01]  /*e790*/  IMAD R6, R12, c[0x0][0x3e0], RZ ;  /* 0x0000f8000c067a24 */ /* 0x004fe200078e02ff */
[----:B---3--:R-:W-:-:S03]  /*e7a0*/  LEA R4, R28, R16, 0x7 ;  /* 0x000000101c047211 */ /* 0x008fc600078e38ff */
[----:B------:R-:W-:Y:S01]  /*e7b0*/  IMAD R12, R7, c[0x0][0x3e4], R6 ;  /* 0x0000f900070c7a24 */ /* 0x000fe200078e0206 */
[----:B------:R-:W-:Y:S01]  /*e7c0*/  LEA R28, R28, R15, 0x7 ;  /* 0x0000000f1c1c7211 */ /* 0x000fe200078e38ff */
[----:B------:R-:W-:Y:S01]  /*e7d0*/  IMAD.SHL.U32 R6, R18, 0x8, RZ ;  /* 0x0000000812067824 */ /* 0x000fe200078e00ff */
[C---:B------:R-:W-:Y:S01]  /*e7e0*/  IADD3 R13, R4.reuse, 0x8, RZ ;  /* 0x00000008040d7810 */ /* 0x040fe20007ffe0ff */
[----:B------:R-:W-:Y:S01]  /*e7f0*/  IMAD.IADD R3, R3, 0x1, R12 ;  /* 0x0000000103037824 */ /* 0x000fe200078e020c */
[-C--:B------:R-:W-:Y:S02]  /*e800*/  ISETP.GE.OR P1, PT, R4, R29.reuse, P2 ;  /* 0x0000001d0400720c */ /* 0x080fe40001726670 */
[----:B------:R-:W-:Y:S02]  /*e810*/  SHF.R.S32.HI R4, RZ, 0x1f, R5 ;  /* 0x0000001fff047819 */ /* 0x000fe40000011405 */
[----:B------:R-:W-:Y:S02]  /*e820*/  ISETP.GE.OR P0, PT, R13, R29, P2 ;  /* 0x0000001d0d00720c */ /* 0x000fe40001706670 */
[----:B------:R-:W-:Y:S01]  /*e830*/  LOP3.LUT R7, R14, 0x7ffffe00, R6, 0xf8, !PT ;  /* 0x7ffffe000e077812 */ /* 0x000fe200078ef806 */
[----:B------:R-:W-:-:S04]  /*e840*/  IMAD R4, R4, c[0x0][0x3d8], RZ ;  /* 0x0000f60004047a24 */ /* 0x000fc800078e02ff */
[C---:B------:R-:W-:Y:S02]  /*e850*/  IMAD R6, R5.reuse, c[0x0][0x3dc], R4 ;  /* 0x0000f70005067a24 */ /* 0x040fe400078e0204 */
[----:B------:R-:W-:Y:S01]  /*e860*/  IMAD.WIDE.U32 R4, R5, c[0x0][0x3d8], R2 ;  /* 0x0000f60005047a25 */ /* 0x000fe200078e0002 */
[----:B------:R-:W-:Y:S01]  /*e870*/  SHF.L.U32 R2, R7, 0x1, RZ ;  /* 0x0000000107027819 */ /* 0x000fe200000006ff */
[----:B-1----:R1:W-:Y:S02]  /*e880*/  @!P1 ST.E [R10.64], R50 ;  /* 0x000000320a009985 */ /* 0x0023e4000c101904 */
[----:B------:R-:W-:Y:S02]  /*e890*/  IMAD.IADD R3, R5, 0x1, R6 ;  /* 0x0000000105037824 */ /* 0x000fe400078e0206 */
        /* <DEDUP_REMOVED lines=28> */
[----:B------:R4:W5:Y:S01]  /*ea60*/  LDS.128 R12, [R2+0xc080] ;  /* 0x00c08000020c7984 */ /* 0x0009620000000c00 */
        /* <DEDUP_REMOVED lines=17> */
[----:B-----5:R2:W-:Y:S02]  /*eb80*/  @!P0 ST.E.128 [R2.64], R12 ;  /* 0x0000000c02008985 */ /* 0x0205e4000c101d04 */
.L_x_717:
[----:B--234-:R-:W-:Y:S05]  /*eb90*/  BSYNC B0 ;  /* 0x0000000000007941 */ /* 0x01cfea0003800000 */
.L_x_716:
        /* <DEDUP_REMOVED lines=30> */
.L_x_719:
[----:B------:R-:W-:Y:S05]  /*ed80*/  BSYNC B0 ;  /* 0x0000000000007941 */ /* 0x000fea0003800000 */
.L_x_718:
        /* <DEDUP_REMOVED lines=30> */
.L_x_721:
[----:B------:R-:W-:Y:S05]  /*ef70*/  BSYNC B0 ;  /* 0x0000000000007941 */ /* 0x000fea0003800000 */
.L_x_720:
        /* <DEDUP_REMOVED lines=31> */
.L_x_714:
        /* <DEDUP_REMOVED lines=19> */
.L_x_722:
        /* <DEDUP_REMOVED lines=42> */
.L_x_724:
[----:B------:R-:W-:Y:S05]  /*f540*/  BSYNC B0 ;  /* 0x0000000000007941 */ /* 0x000fea0003800000 */
.L_x_723:
        /* <DEDUP_REMOVED lines=73> */
.L_x_726:
[----:B------:R-:W-:Y:S05]  /*f9e0*/  BSYNC B0 ;  /* 0x0000000000007941 */ /* 0x000fea0003800000 */
.L_x_725:
        /* <DEDUP_REMOVED lines=27> */
.L_x_728:
[----:B------:R-:W-:Y:S05]  /*fba0*/  BSYNC B0 ;  /* 0x0000000000007941 */ /* 0x000fea0003800000 */
.L_x_727:
        /* <DEDUP_REMOVED lines=27> */
.L_x_730:
[----:B------:R-:W-:Y:S05]  /*fd60*/  BSYNC B0 ;  /* 0x0000000000007941 */ /* 0x000fea0003800000 */
.L_x_729:
        /* <DEDUP_REMOVED lines=28> */
.L_x_731:
        /* <DEDUP_REMOVED lines=13> */
.L_x_1540:


//--------------------- .text._ZN7cutlass13device_kernelIN5flash19enable_sm80_to_sm89INS1_16FlashAttnFwdSm80INS1_25CollectiveMainloopFwdSm80ILi8ELi1ELb0EN4cute5tupleIJNS5_1CILi128EEENS7_ILi48EEENS7_ILi256EEEEEELi256ENS_6half_tEfNS_4arch4Sm80ELb0ELb0ELb1ELb1ELb0ELb1ELb1ELb0EEENS1_21CollectiveEpilogueFwdINS6_IJS8_SA_S9_EEENS6_IJNS7_ILi1EEESI_SI_EEESC_SE_Li256ELb1ELb1ELb0ELb0EEENS1_19SingleTileSchedulerILb1ELb0ELb1ELi128EEEEEEEEEvNT_6ParamsE --------------------------
	.section	.text._ZN7cutlass13device_kernelIN5flash19enable_sm80_to_sm89INS1_16FlashAttnFwdSm80INS1_25CollectiveMainloopFwdSm80ILi8ELi1ELb0EN4cute5tupleIJNS5_1CILi128EEENS7_ILi48EEENS7_ILi256EEEEEELi256ENS_6half_tEfNS_4arch4Sm80ELb0ELb0ELb1ELb1ELb0ELb1ELb1ELb0EEENS1_21CollectiveEpilogueFwdINS6_IJS8_SA_S9_EEENS6_IJNS7_ILi1EEESI_SI_EEESC_SE_Li256ELb1ELb1ELb0ELb0EEENS1_19SingleTileSchedulerILb1ELb0ELb1ELi128EEEEEEEEEvNT_6ParamsE,"ax",@progbits
	.sectioninfo	@"SHI_REGISTERS=255"
	.align	128
.text._ZN7cutlass13device_kernelIN5flash19enable_sm80_to_sm89INS1_16FlashAttnFwdSm80INS1_25CollectiveMainloopFwdSm80ILi8ELi1ELb0EN4cute5tupleIJNS5_1CILi128EEENS7_ILi48EEENS7_ILi256EEEEEELi256ENS_6half_tEfNS_4arch4Sm80ELb0ELb0ELb1ELb1ELb0ELb1ELb1ELb0EEENS1_21CollectiveEpilogueFwdINS6_IJS8_SA_S9_EEENS6_IJNS7_ILi1EEESI_SI_EEESC_SE_Li256ELb1ELb1ELb0ELb0EEENS1_19SingleTileSchedulerILb1ELb0ELb1ELi128EEEEEEEEEvNT_6ParamsE:
        .type           _ZN7cutlass13device_kernelIN5flash19enable_sm80_to_sm89INS1_16FlashAttnFwdSm80INS1_25CollectiveMainloopFwdSm80ILi8ELi1ELb0EN4cute5tupleIJNS5_1CILi128EEENS7_ILi48EEENS7_ILi256EEEEEELi256ENS_6half_tEfNS_4arch4Sm80ELb0ELb0ELb1ELb1ELb0ELb1ELb1ELb0EEENS1_21CollectiveEpilogueFwdINS6_IJS8_SA_S9_EEENS6_IJNS7_ILi1EEESI_SI_EEESC_SE_Li256ELb1ELb1ELb0ELb0EEENS1_19SingleTileSchedulerILb1ELb0ELb1ELi128EEEEEEEEEvNT_6ParamsE,@function
        .size           _ZN7cutlass13device_kernelIN5flash19enable_sm80_to_sm89INS1_16FlashAttnFwdSm80INS1_25CollectiveMainloopFwdSm80ILi8ELi1ELb0EN4cute5tupleIJNS5_1CILi128EEENS7_ILi48EEENS7_ILi256EEEEEELi256ENS_6half_tEfNS_4arch4Sm80ELb0ELb0ELb1ELb1ELb0ELb1ELb1ELb0EEENS1_21CollectiveEpilogueFwdINS6_IJS8_SA_S9_EEENS6_IJNS7_ILi1EEESI_SI_EEESC_SE_Li256ELb1ELb1ELb0ELb0EEENS1_19SingleTileSchedulerILb1ELb0ELb1ELi128EEEEEEEEEvNT_6ParamsE,(.L_x_1541 - _ZN7cutlass13device_kernelIN5flash19enable_sm80_to_sm89INS1_16FlashAttnFwdSm80INS1_25CollectiveMainloopFwdSm80ILi8ELi1ELb0EN4cute5tupleIJNS5_1CILi128EEENS7_ILi48EEENS7_ILi256EEEEEELi256ENS_6half_tEfNS_4arch4Sm80ELb0ELb0ELb1ELb1ELb0ELb1ELb1ELb0EEENS1_21CollectiveEpilogueFwdINS6_IJS8_SA_S9_EEENS6_IJNS7_ILi1EEESI_SI_EEESC_SE_Li256ELb1ELb1ELb0ELb0EEENS1_19SingleTileSchedulerILb1ELb0ELb1ELi128EEEEEEEEEvNT_6ParamsE)
        .other          _ZN7cutlass13device_kernelIN5flash19enable_sm80_to_sm89INS1_16FlashAttnFwdSm80INS1_25CollectiveMainloopFwdSm80ILi8ELi1ELb0EN4cute5tupleIJNS5_1CILi128EEENS7_ILi48EEENS7_ILi256EEEEEELi256ENS_6half_tEfNS_4arch4Sm80ELb0ELb0ELb1ELb1ELb0ELb1ELb1ELb0EEENS1_21CollectiveEpilogueFwdINS6_IJS8_SA_S9_EEENS6_IJNS7_ILi1EEESI_SI_EEESC_SE_Li256ELb1ELb1ELb0ELb0EEENS1_19SingleTileSchedulerILb1ELb0ELb1ELi128EEEEEEEEEvNT_6ParamsE,@"STO_CUDA_ENTRY STV_DEFAULT"
_ZN7cutlass13device_kernelIN5flash19enable_sm80_to_sm89INS1_16FlashAttnFwdSm80INS1_25CollectiveMainloopFwdSm80ILi8ELi1ELb0EN4cute5tupleIJNS5_1CILi128EEENS7_ILi48EEENS7_ILi256EEEEEELi256ENS_6half_tEfNS_4arch4Sm80ELb0ELb0ELb1ELb1ELb0ELb1ELb1ELb0EEENS1_21CollectiveEpilogueFwdINS6_IJS8_SA_S9_EEENS6_IJNS7_ILi1EEESI_SI_EEESC_SE_Li256ELb1ELb1ELb0ELb0EEENS1_19SingleTileSchedulerILb1ELb0ELb1ELi128EEEEEEEEEvNT_6ParamsE:
        /* <DEDUP_REMOVED lines=16> */
.L_x_733:
        /* <DEDUP_REMOVED lines=8> */
.L_x_735:
[----:B------:R-:W-:-:S05]  /*0180*/  MOV R3, c[0x0][0x54c] ;  /* 0x0001530000037a02 */ /* 0x000fca0000000f00 */
.L_x_734:
[----:B-----5:R-:W-:Y:S01]  /*0190*/  IMAD R3, R3, c[0x0][0x548], RZ ;  /* 0x0001520003037a24 */ /* 0x020fe200078e02ff */
[----:B------:R-:W-:-:S04]  /*01a0*/  SHF.L.U32 R0, R88, 0x7, RZ ;  /* 0x0000000758007819 */ /* 0x000fc800000006ff */
[----:B------:R-:W-:-:S04]  /*01b0*/  ISETP.GE.AND P0, PT, R0, R3, PT ;  /* 0x000000030000720c */ /* 0x000fc80003f06270 */
[----:B------:R-:W-:Y:S01]  /*01c0*/  SEL R224, R224, 0xffffffff, !P0 ;  /* 0xffffffffe0e07807 */ /* 0x000fe20004000000 */
[----:B------:R-:W-:Y:S05]  /*01d0*/  BRA `(.L_x_736) ;  /* 0x0000012000007947 */ /* 0x000fea0003800000 */
.L_x_732:
[----:B---3--:R-:W-:-:S04]  /*01e0*/  ISETP.NE.U32.AND P0, PT, RZ, c[0x0][0x568], PT ;  /* 0x00015a00ff007a0c */ /* 0x008fc80003f05070 */
[----:B------:R-:W-:-:S13]  /*01f0*/  ISETP.NE.AND.EX P0, PT, RZ, c[0x0][0x56c], PT, P0 ;  /* 0x00015b00ff007a0c */ /* 0x000fda0003f05300 */
[----:B------:R-:W-:Y:S05]  /*0200*/  @!P0 BRA `(.L_x_737) ;  /* 0x0000002000008947 */ /* 0x000fea0003800000 */
[----:B------:R1:W5:Y:S01]  /*0210*/  LDG.E R3, [R2.64] ;  /* 0x0000001202037981 */ /* 0x000362000c1e1900 */
[----:B------:R-:W-:Y:S05]  /*0220*/  BRA `(.L_x_738) ;  /* 0x0000009000007947 */ /* 0x000fea0003800000 */
.L_x_737:
        /* <DEDUP_REMOVED lines=8> */
.L_x_739:
[----:B------:R-:W-:-:S05]  /*02b0*/  MOV R3, c[0x0][0x54c] ;  /* 0x0001530000037a02 */ /* 0x000fca0000000f00 */
.L_x_738:
[----:B-----5:R-:W-:Y:S01]  /*02c0*/  IMAD R3, R3, c[0x0][0x548], RZ ;  /* 0x0001520003037a24 */ /* 0x020fe200078e02ff */
[----:B------:R-:W-:-:S04]  /*02d0*/  SHF.L.U32 R0, R88, 0x7, RZ ;  /* 0x0000000758007819 */ /* 0x000fc800000006ff */
[----:B------:R-:W-:-:S04]  /*02e0*/  ISETP.GE.AND P0, PT, R0, R3, PT ;  /* 0x000000030000720c */ /* 0x000fc80003f06270 */
[----:B------:R-:W-:-:S04]  /*02f0*/  SEL R224, R224, 0xffffffff, !P0 ;  /* 0xffffffffe0e07807 */ /* 0x000fc80004000000 */
.L_x_736:
        /* <DEDUP_REMOVED lines=19> */
[CC--:B------:R-:W-:Y:S01]  /*0430*/  IMAD.WIDE R8, R224.reuse, R7.reuse, c[0x0][0x358] ;  /* 0x0000d600e0087625 */ /* 0x0c0fe200078e0207 */
[----:B------:R2:W5:Y:S01]  /*0440*/  @P2 LDG.E R133, [R14.64] ;  /* 0x000000120e852981 */ /* 0x000562000c1e1900 */
[----:B------:R-:W-:Y:S02]  /*0450*/  P2R R20, PR, RZ, 0x20 ;  /* 0x00000020ff147803 */ /* 0x000fe40000000000 */
[----:B-1----:R-:W-:Y:S02]  /*0460*/  @P0 IMAD.WIDE R2, R224, R7, c[0x0][0x360] ;  /* 0x0000d800e0020625 */ /* 0x002fe400078e0207 */
[----:B------:R2:W5:Y:S04]  /*0470*/  @P5 LDG.E R130, [R10.64] ;  /* 0x000000120a825981 */ /* 0x000568000c1e1900 */
[----:B------:R2:W5:Y:S04]  /*0480*/  @P0 LDG.E R134, [R2.64] ;  /* 0x0000001202860981 */ /* 0x000568000c1e1900 */
[----:B------:R2:W5:Y:S04]  /*0490*/  @P1 LDG.E R132, [R12.64] ;  /* 0x000000120c841981 */ /* 0x000568000c1e1900 */
[----:B------:R2:W5:Y:S04]  /*04a0*/  @P3 LDG.E R98, [R8.64] ;  /* 0x0000001208623981 */ /* 0x000568000c1e1900 */
[----:B------:R-:W1:Y:S01]  /*04b0*/  S2R R223, SR_CTAID.Y ;  /* 0x0000000000df7919 */ /* 0x000e620000002600 */
[----:B------:R-:W-:-:S02]  /*04c0*/  IMAD.MOV.U32 R4, RZ, RZ, c[0x0][0x1d0] ;  /* 0x00007400ff047624 */ /* 0x000fc400078e00ff */
[----:B------:R-:W-:Y:S01]  /*04d0*/  IMAD.MOV.U32 R0, RZ, RZ, c[0x0][0x228] ;  /* 0x00008a00ff007624 */ /* 0x000fe200078e00ff */
[----:B-1----:R-:W-:Y:S01]  /*04e0*/  SHF.R.S32.HI R109, RZ, 0x1f, R223 ;  /* 0x0000001fff6d7819 */ /* 0x002fe200000114df */
[----:B------:R-:W-:Y:S05]  /*04f0*/  @P0 BRA `(.L_x_740) ;  /* 0x0000004000000947 */ /* 0x000fea0003800000 */
[----:B--2---:R-:W-:Y:S05]  /*0500*/  @!P1 BRA `(.L_x_740) ;  /* 0x0000003000009947 */ /* 0x004fea0003800000 */
[----:B-----5:R-:W2:Y:S04]  /*0510*/  LDG.E R134, [R12.64] ;  /* 0x000000120c867981 */ /* 0x020ea8000c1e1900 */
[----:B------:R-:W2:Y:S02]  /*0520*/  LDG.E R3, [R12.64+0x4] ;  /* 0x000004120c037981 */ /* 0x000ea4000c1e1900 */
[----:B--2---:R-:W-:Y:S02]  /*0530*/  IADD3 R134, -R134, R3, RZ ;  /* 0x0000000386867210 */ /* 0x004fe40007ffe1ff */
.L_x_740:
[----:B--2---:R-:W-:-:S04]  /*0540*/  ISETP.NE.U32.AND P0, PT, RZ, c[0x0][0x368], PT ;  /* 0x0000da00ff007a0c */ /* 0x004fc80003f05070 */
[----:B------:R-:W-:-:S13]  /*0550*/  ISETP.NE.AND.EX P0, PT, RZ, c[0x0][0x36c], PT, P0 ;  /* 0x0000db00ff007a0c */ /* 0x000fda0003f05300 */
[----:B------:R-:W-:Y:S05]  /*0560*/  @!P0 BRA `(.L_x_741) ;  /* 0x0000003000008947 */ /* 0x000fea0003800000 */
[----:B------:R-:W-:-:S06]  /*0570*/  IMAD.WIDE R4, R224, R7, c[0x0][0x368] ;  /* 0x0000da00e0047625 */ /* 0x000fcc00078e0207 */
[----:B------:R1:W5:Y:S01]  /*0580*/  LDG.E R4, [R4.64] ;  /* 0x0000001204047981 */ /* 0x000362000c1e1900 */
[----:B------:R-:W-:Y:S05]  /*0590*/  BRA `(.L_x_742) ;  /* 0x0000004000007947 */ /* 0x000fea0003800000 */
.L_x_741:
[----:B------:R-:W-:Y:S05]  /*05a0*/  @!P5 BRA `(.L_x_742) ;  /* 0x000000300000d947 */ /* 0x000fea0003800000 */
[----:B------:R-:W2:Y:S04]  /*05b0*/  LDG.E R4, [R10.64] ;  /* 0x000000120a047981 */ /* 0x000ea8000c1e1900 */
[----:B------:R-:W2:Y:S02]  /*05c0*/  LDG.E R3, [R10.64+0x4] ;  /* 0x000004120a037981 */ /* 0x000ea4000c1e1900 */
[----:B--2---:R-:W-:Y:S02]  /*05d0*/  IADD3 R4, -R4, R3, RZ ;  /* 0x0000000304047210 */ /* 0x004fe40007ffe1ff */
.L_x_742:
[----:B------:R-:W2:Y:S04]  /*05e0*/  @P3 LDG.E R2, [R8.64] ;  /* 0x0000001208023981 */ /* 0x000ea8000c1e1900 */
[----:B------:R-:W2:Y:S01]  /*05f0*/  @P3 LDG.E R3, [R8.64+0x4] ;  /* 0x0000041208033981 */ /* 0x000ea2000c1e1900 */
[----:B-1---5:R-:W-:Y:S01]  /*0600*/  IMAD.IADD R5, R4, 0x1, -R133 ;  /* 0x0000000104057824 */ /* 0x022fe200078e0a85 */
[----:B------:R-:W-:Y:S01]  /*0610*/  ISETP.NE.U32.AND P0, PT, RZ, c[0x0][0x378], PT ;  /* 0x0000de00ff007a0c */ /* 0x000fe20003f05070 */
[----:B------:R-:W-:-:S03]  /*0620*/  IMAD.MOV.U32 R89, RZ, RZ, R4 ;  /* 0x000000ffff597224 */ /* 0x000fc600078e0004 */
[----:B------:R-:W-:Y:S01]  /*0630*/  ISETP.NE.AND.EX P0, PT, RZ, c[0x0][0x37c], PT, P0 ;  /* 0x0000df00ff007a0c */ /* 0x000fe20003f05300 */
[----:B------:R-:W-:-:S05]  /*0640*/  IMAD.MOV R106, RZ, RZ, -R5 ;  /* 0x000000ffff6a7224 */ /* 0x000fca00078e0a05 */
[----:B------:R-:W-:-:S07]  /*0650*/  IMNMX R106, RZ, R106, !PT ;  /* 0x0000006aff6a7217 */ /* 0x000fce0007800200 */
[----:B------:R-:W-:-:S05]  /*0660*/  @P0 IMAD.WIDE R10, R224, R7, c[0x0][0x378] ;  /* 0x0000de00e00a0625 */ /* 0x000fca00078e0207 */
[----:B------:R1:W5:Y:S01]  /*0670*/  @P0 LDG.E R89, [R10.64] ;  /* 0x000000120a590981 */ /* 0x000362000c1e1900 */
[----:B--2---:R-:W-:-:S04]  /*0680*/  @P3 IMAD.IADD R0, R3, 0x1, -R2 ;  /* 0x0000000103003824 */ /* 0x004fc800078e0a02 */
[----:B------:R-:W-:-:S05]  /*0690*/  IMAD.IADD R87, R5, 0x1, R0 ;  /* 0x0000000105577824 */ /* 0x000fca00078e0200 */
[----:B------:R-:W-:-:S05]  /*06a0*/  IADD3 R3, R87, 0x2f, RZ ;  /* 0x0000002f57037810 */ /* 0x000fca0007ffe0ff */
[----:B------:R-:W-:-:S05]  /*06b0*/  IMAD.HI R3, R3, 0x2aaaaaab, RZ ;  /* 0x2aaaaaab03037827 */ /* 0x000fca00078e02ff */
[----:B------:R-:W-:-:S04]  /*06c0*/  SHF.R.U32.HI R156, RZ, 0x1f, R3 ;  /* 0x0000001fff9c7819 */ /* 0x000fc80000011603 */
[----:B------:R-:W-:-:S05]  /*06d0*/  LEA.HI.SX32 R156, R3, R156, 0x1d ;  /* 0x0000009c039c7211 */ /* 0x000fca00078feaff */
[----:B------:R-:W-:-:S05]  /*06e0*/  IMAD R5, R156, 0x30, -R5 ;  /* 0x000000309c057824 */ /* 0x000fca00078e0a05 */
[----:B------:R-:W-:-:S04]  /*06f0*/  IMNMX R5, R5, R0, PT ;  /* 0x0000000005057217 */ /* 0x000fc80003800200 */
[----:B------:R-:W-:Y:S01]  /*0700*/  ISETP.GT.AND P0, PT, R5, R106, PT ;  /* 0x0000006a0500720c */ /* 0x000fe20003f04270 */
[----:B------:R-:W-:-:S05]  /*0710*/  IMAD.WIDE.U32 R106, R106, -0x55555555, RZ ;  /* 0xaaaaaaab6a6a7825 */ /* 0x000fca00078e00ff */
[----:B------:R-:W-:-:S05]  /*0720*/  SHF.R.U32.HI R106, RZ, 0x5, R107 ;  /* 0x00000005ff6a7819 */ /* 0x000fca000001166b */
[----:B------:R-:W-:Y:S02]  /*0730*/  IMAD.MOV.U32 R3, RZ, RZ, R106 ;  /* 0x000000ffff037224 */ /* 0x000fe400078e006a */
[----:B------:R-:W-:-:S05]  /*0740*/  @P0 IADD3 R5, R5, 0x2f, RZ ;  /* 0x0000002f05050810 */ /* 0x000fca0007ffe0ff */
[----:B------:R-:W-:-:S05]  /*0750*/  @P0 IMAD.HI R5, R5, 0x2aaaaaab, RZ ;  /* 0x2aaaaaab05050827 */ /* 0x000fca00078e02ff */
[----:B------:R-:W-:-:S04]  /*0760*/  @P0 SHF.R.U32.HI R2, RZ, 0x1f, R5 ;  /* 0x0000001fff020819 */ /* 0x000fc80000011605 */
[----:B------:R-:W-:-:S04]  /*0770*/  @P0 LEA.HI.SX32 R3, R5, R2, 0x1d ;  /* 0x0000000205030211 */ /* 0x000fc800078feaff */
[----:B------:R-:W-:-:S13]  /*0780*/  ISETP.GT.AND P0, PT, R3, R106, PT ;  /* 0x0000006a0300720c */ /* 0x000fda0003f04270 */
[----:B------:R-:W-:Y:S05]  /*0790*/  @!P0 BRA `(.L_x_743) ;  /* 0x000068d000008947 */ /* 0x000fea0003800000 */
[----:B-1----:R-:W-:Y:S01]  /*07a0*/  SHF.R.S32.HI R5, RZ, 0x1f, R86 ;  /* 0x0000001fff057819 */ /* 0x002fe20000011456 */
[----:B------:R-:W-:Y:S01]  /*07b0*/  IMAD R144, R109, c[0x0][0x240], RZ ;  /* 0x000090006d907a24 */ /* 0x000fe200078e02ff */
[----:B------:R-:W-:Y:S01]  /*07c0*/  IADD3 R49, R3, -0x1, RZ ;  /* 0xffffffff03317810 */ /* 0x000fe20007ffe0ff */
[----:B------:R-:W-:Y:S01]  /*07d0*/  UMOV UR24, 0x30 ;  /* 0x0000003000187882 */ /* 0x000fe20000000000 */
[----:B------:R-:W-:Y:S01]  /*07e0*/  LEA.HI R9, R5, R86, RZ, 0x3 ;  /* 0x0000005605097211 */ /* 0x000fe200078f18ff */
[----:B------:R-:W-:Y:S01]  /*07f0*/  IMAD R144, R223, c[0x0][0x244], R144 ;  /* 0x00009100df907a24 */ /* 0x000fe200078e0290 */
[----:B------:R-:W-:Y:S01]  /*0800*/  ULDC.64 UR4, c[0x0][0x238] ;  /* 0x00008e0000047ab9 */ /* 0x000fe20000000a00 */
[----:B------:R-:W-:Y:S01]  /*0810*/  IMAD R10, R49, -0x30, R0 ;  /* 0xffffffd0310a7824 */ /* 0x000fe200078e0200 */
[----:B------:R-:W-:Y:S01]  /*0820*/  SHF.R.S32.HI R131, RZ, 0x3, R9 ;  /* 0x00000003ff837819 */ /* 0x000fe20000011409 */
[----:B------:R-:W-:Y:S01]  /*0830*/  UIMAD.WIDE.U32 UR16, UR24, UR4, URZ ;  /* 0x00000004181072a5 */ /* 0x000fe2000f8e003f */
[----:B------:R-:W-:Y:S01]  /*0840*/  LOP3.LUT R9, R9, 0xfffffff8, RZ, 0xc0, !PT ;  /* 0xfffffff809097812 */ /* 0x000fe200078ec0ff */
[----:B------:R-:W-:Y:S01]  /*0850*/  UIMAD UR9, UR24, UR5, URZ ;  /* 0x00000005180972a4 */ /* 0x000fe2000f8e023f */
[----:B------:R-:W-:Y:S01]  /*0860*/  SHF.R.S32.HI R2, RZ, 0x1f, R131 ;  /* 0x0000001fff027819 */ /* 0x000fe20000011483 */
[----:B------:R-:W-:Y:S01]  /*0870*/  ULDC UR6, c[0x0][0x27c] ;  /* 0x00009f0000067ab9 */ /* 0x000fe20000000800 */
[----:B------:R-:W-:Y:S01]  /*0880*/  IADD3 R99, P0, R131, R98, RZ ;  /* 0x0000006283637210 */ /* 0x000fe20007f1e0ff */
[----:B------:R-:W-:Y:S01]  /*0890*/  IMAD.IADD R16, R86, 0x1, -R9 ;  /* 0x0000000156107824 */ /* 0x000fe200078e0a09 */
[----:B------:R-:W-:Y:S01]  /*08a0*/  IMNMX R10, R10, 0x30, PT ;  /* 0x000000300a0a7817 */ /* 0x000fe20003800200 */
[----:B------:R-:W-:Y:S01]  /*08b0*/  UIADD3 UR9, UR17, UR9, URZ ;  /* 0x0000000911097290 */ /* 0x000fe2000fffe03f */
[----:B------:R-:W-:Y:S01]  /*08c0*/  LEA.HI.X.SX32 R98, R98, R2, 0x1, P0 ;  /* 0x0000000262627211 */ /* 0x000fe200000f0eff */
[----:B------:R-:W-:Y:S01]  /*08d0*/  IMAD.SHL.U32 R14, R16, 0x8, RZ ;  /* 0x00000008100e7824 */ /* 0x000fe200078e00ff */
[----:B------:R-:W-:Y:S01]  /*08e0*/  SEL R142, R224, RZ, !P3 ;  /* 0x000000ffe08e7207 */ /* 0x000fe20005800000 */
[----:B------:R-:W-:Y:S01]  /*08f0*/  IMAD.IADD R3, R10, 0x1, -R131 ;  /* 0x000000010a037824 */ /* 0x000fe200078e0a83 */
[----:B------:R-:W-:Y:S01]  /*0900*/  SHF.R.S32.HI R11, RZ, 0x1f, R49 ;  /* 0x0000001fff0b7819 */ /* 0x000fe20000011431 */
[----:B------:R-:W-:Y:S01]  /*0910*/  IMAD R8, R98, c[0x0][0x238], RZ ;  /* 0x00008e0062087a24 */ /* 0x000fe200078e02ff */
[----:B------:R-:W-:Y:S01]  /*0920*/  SHF.R.S32.HI R15, RZ, 0x1f, R14 ;  /* 0x0000001fff0f7819 */ /* 0x000fe2000001140e */
[----:B------:R-:W-:Y:S01]  /*0930*/  USHF.L.U32 UR8, UR6, 0x1, URZ ;  /* 0x0000000106087899 */ /* 0x000fe2000800063f */
[----:B------:R-:W-:Y:S01]  /*0940*/  ISETP.GE.AND P1, PT, R3, 0x1, PT ;  /* 0x000000010300780c */ /* 0x000fe20003f26270 */
[----:B------:R-:W-:Y:S01]  /*0950*/  IMAD R8, R99, c[0x0][0x23c], R8 ;  /* 0x00008f0063087a24 */ /* 0x000fe200078e0208 */
[----:B------:R-:W-:Y:S01]  /*0960*/  ISETP.GT.AND P0, PT, R3, 0x20, PT ;  /* 0x000000200300780c */ /* 0x000fe20003f04270 */
[----:B------:R-:W-:Y:S01]  /*0970*/  IMAD.WIDE.U32 R12, R99, c[0x0][0x238], R14 ;  /* 0x00008e00630c7a25 */ /* 0x000fe200078e000e */
[----:B------:R-:W-:Y:S01]  /*0980*/  SHF.R.S32.HI R3, RZ, 0x1f, R224 ;  /* 0x0000001fff037819 */ /* 0x000fe200000114e0 */
[----:B------:R-:W-:Y:S01]  /*0990*/  ULDC UR7, c[0x0][0x1d4] ;  /* 0x0000750000077ab9 */ /* 0x000fe20000000800 */
[C---:B------:R-:W-:Y:S01]  /*09a0*/  ISETP.GE.AND P2, PT, R14.reuse, c[0x0][0x1d4], PT ;  /* 0x000075000e007a0c */ /* 0x040fe20003f46270 */
[----:B------:R-:W-:Y:S01]  /*09b0*/  IMAD.IADD R9, R13, 0x1, R8 ;  /* 0x000000010d097824 */ /* 0x000fe200078e0208 */
[----:B------:R-:W-:Y:S01]  /*09c0*/  SEL R95, R3, RZ, !P3 ;  /* 0x000000ff035f7207 */ /* 0x000fe20005800000 */
[----:B------:R-:W-:Y:S01]  /*09d0*/  IMAD.MOV.U32 R8, RZ, RZ, R12 ;  /* 0x000000ffff087224 */ /* 0x000fe200078e000c */
[----:B------:R-:W-:Y:S01]  /*09e0*/  UIADD3 UR7, -UR8, UR7, URZ ;  /* 0x0000000708077290 */ /* 0x000fe2000fffe13f */
[----:B------:R-:W-:Y:S01]  /*09f0*/  IMAD R6, R49, UR9, RZ ;  /* 0x0000000931067c24 */ /* 0x000fe2000f8e02ff */
[C---:B------:R-:W-:Y:S01]  /*0a00*/  ISETP.GE.AND P3, PT, R14.reuse, c[0x0][0x27c], PT ;  /* 0x00009f000e007a0c */ /* 0x040fe20003f66270 */
[----:B------:R-:W-:Y:S01]  /*0a10*/  IMAD.WIDE.U32 R8, R223, c[0x0][0x240], R8 ;  /* 0x00009000df087a25 */ /* 0x000fe200078e0008 */
[----:B------:R-:W-:Y:S01]  /*0a20*/  P2R R136, PR, RZ, 0x4 ;  /* 0x00000004ff887803 */ /* 0x000fe20000000000 */
[----:B------:R-:W-:Y:S01]  /*0a30*/  USHF.L.U32 UR11, UR4, 0x5, URZ ;  /* 0x00000005040b7899 */ /* 0x000fe2000800063f */
[----:B------:R-:W-:Y:S01]  /*0a40*/  IADD3 R128, R14, 0x80, RZ ;  /* 0x000000800e807810 */ /* 0x000fe20007ffe0ff */
[----:B------:R-:W-:Y:S01]  /*0a50*/  IMAD R163, R95, c[0x0][0x248], RZ ;  /* 0x000092005fa37a24 */ /* 0x000fe200078e02ff */
[----:B------:R-:W-:Y:S01]  /*0a60*/  IADD3 R145, R9, R144, RZ ;  /* 0x0000009009917210 */ /* 0x000fe20007ffe0ff */
[----:B------:R-:W-:Y:S01]  /*0a70*/  IMAD.MOV.U32 R144, RZ, RZ, R8 ;  /* 0x000000ffff907224 */ /* 0x000fe200078e0008 */
[----:B------:R-:W-:Y:S01]  /*0a80*/  SEL R9, RZ, c[0x0][0x27c], !P3 ;  /* 0x00009f00ff097a07 */ /* 0x000fe20005800000 */
[----:B------:R-:W-:Y:S01]  /*0a90*/  IMAD R163, R142, c[0x0][0x24c], R163 ;  /* 0x000093008ea37a24 */ /* 0x000fe200078e02a3 */
[----:B------:R-:W-:Y:S01]  /*0aa0*/  IADD3 R127, R14, 0xc0, RZ ;  /* 0x000000c00e7f7810 */ /* 0x000fe20007ffe0ff */
[----:B------:R-:W-:Y:S01]  /*0ab0*/  IMAD.WIDE.U32 R144, R142, c[0x0][0x248], R144 ;  /* 0x000092008e907a25 */ /* 0x000fe200078e0090 */
[----:B------:R-:W-:-:S02]  /*0ac0*/  ISETP.GE.AND P6, PT, R128, c[0x0][0x1d4], PT ;  /* 0x0000750080007a0c */ /* 0x000fc40003fc6270 */
[----:B------:R-:W-:Y:S01]  /*0ad0*/  ISETP.GE.AND P4, PT, R127, c[0x0][0x1d4], PT ;  /* 0x000075007f007a0c */ /* 0x000fe20003f86270 */
[----:B------:R-:W-:Y:S01]  /*0ae0*/  IMAD.SHL.U32 R16, R16, 0x4, RZ ;  /* 0x0000000410107824 */ /* 0x000fe200078e00ff */
[----:B------:R-:W-:Y:S01]  /*0af0*/  IADD3 R163, R145, R163, RZ ;  /* 0x000000a391a37210 */ /* 0x000fe20007ffe0ff */
[----:B------:R-:W-:Y:S02]  /*0b00*/  IMAD.MOV.U32 R162, RZ, RZ, R144 ;  /* 0x000000ffffa27224 */ /* 0x000fe400078e0090 */
[----:B------:R-:W-:Y:S01]  /*0b10*/  IMAD R6, R11, UR16, R6 ;  /* 0x000000100b067c24 */ /* 0x000fe2000f8e0206 */
[----:B------:R-:W-:Y:S01]  /*0b20*/  LEA.HI R11, R5, R86, RZ, 0x6 ;  /* 0x00000056050b7211 */ /* 0x000fe200078f30ff */
[----:B------:R-:W-:Y:S01]  /*0b30*/  IMAD.U32 R8, RZ, RZ, UR8 ;  /* 0x00000008ff087e24 */ /* 0x000fe2000f8e00ff */
[----:B------:R-:W-:Y:S01]  /*0b40*/  IADD3 R13, R16, 0x40, RZ ;  /* 0x00000040100d7810 */ /* 0x000fe20007ffe0ff */
[----:B------:R-:W-:Y:S02]  /*0b50*/  IMAD.SHL.U32 R19, R131, 0x40, RZ ;  /* 0x0000004083137824 */ /* 0x000fe400078e00ff */
[----:B------:R-:W-:Y:S01]  /*0b60*/  IMAD.WIDE.U32 R22, R49, UR16, R162 ;  /* 0x0000001031167c25 */ /* 0x000fe2000f8e00a2 */
[----:B------:R-:W-:-:S02]  /*0b70*/  SEL R17, R8, UR7, !P3 ;  /* 0x0000000708117c07 */ /* 0x000fc4000d800000 */
[----:B------:R-:W-:Y:S01]  /*0b80*/  LOP3.LUT R19, R19, 0x1c0, RZ, 0xc0, !PT ;  /* 0x000001c013137812 */ /* 0x000fe200078ec0ff */
[----:B------:R-:W-:Y:S01]  /*0b90*/  IMAD.SHL.U32 R11, R11, 0x8, RZ ;  /* 0x000000080b0b7824 */ /* 0x000fe200078e00ff */
[----:B------:R-:W-:Y:S01]  /*0ba0*/  @P1 LEA R24, P3, R22, c[0x0][0x220], 0x1 ;  /* 0x0000880016181a11 */ /* 0x000fe200078608ff */
[----:B------:R-:W-:Y:S01]  /*0bb0*/  IMAD.IADD R6, R23, 0x1, R6 ;  /* 0x0000000117067824 */ /* 0x000fe200078e0206 */
[----:B------:R-:W-:Y:S01]  /*0bc0*/  SHF.R.U32.HI R18, RZ, 0x3, R19 ;  /* 0x00000003ff127819 */ /* 0x000fe20000011613 */
[----:B------:R-:W-:Y:S01]  /*0bd0*/  IMAD.IADD R12, R16, 0x1, R13 ;  /* 0x00000001100c7824 */ /* 0x000fe200078e020d */
[----:B------:R-:W-:Y:S02]  /*0be0*/  LOP3.LUT R11, R11, 0xfffffe00, RZ, 0xc0, !PT ;  /* 0xfffffe000b0b7812 */ /* 0x000fe400078ec0ff */
[----:B------:R-:W-:Y:S02]  /*0bf0*/  LOP3.LUT R10, R19, 0x38, R14, 0xf8, !PT ;  /* 0x00000038130a7812 */ /* 0x000fe400078ef80e */
[----:B------:R-:W-:-:S02]  /*0c00*/  @P1 LEA.HI.X R25, R22, c[0x0][0x224], R6, 0x1, P3 ;  /* 0x0000890016191a11 */ /* 0x000fc400018f0c06 */
[----:B------:R-:W-:Y:S02]  /*0c10*/  ISETP.NE.AND P3, PT, R136, RZ, PT ;  /* 0x000000ff8800720c */ /* 0x000fe40003f65270 */
[C---:B------:R-:W-:Y:S02]  /*0c20*/  ISETP.GE.AND P5, PT, R12.reuse, c[0x0][0x1d4], PT ;  /* 0x000075000c007a0c */ /* 0x040fe40003fa6270 */
[----:B------:R-:W-:Y:S02]  /*0c30*/  LOP3.LUT R10, R11, R10, R18, 0xf6, !PT ;  /* 0x0000000a0b0a7212 */ /* 0x000fe400078ef612 */
[----:B------:R-:W-:-:S03]  /*0c40*/  ISETP.GE.AND P2, PT, R12, c[0x0][0x27c], PT ;  /* 0x00009f000c007a0c */ /* 0x000fc60003f46270 */
[----:B------:R-:W-:Y:S01]  /*0c50*/  IMAD.SHL.U32 R129, R10, 0x2, RZ ;  /* 0x000000020a817824 */ /* 0x000fe200078e00ff */
[----:B------:R-:W-:Y:S01]  /*0c60*/  SEL R8, R8, UR7, !P2 ;  /* 0x0000000708087c07 */ /* 0x000fe2000d000000 */
[----:B------:R-:W-:Y:S01]  /*0c70*/  UMOV UR7, 0x5 ;  /* 0x0000000500077882 */ /* 0x000fe20000000000 */
[----:B------:R-:W-:Y:S01]  /*0c80*/  IMAD.IADD R4, R130, 0x1, R4 ;  /* 0x0000000182047824 */ /* 0x000fe200078e0204 */
[----:B------:R-:W-:Y:S01]  /*0c90*/  USHF.L.U64.HI UR10, UR4, UR7, UR5 ;  /* 0x00000007040a7299 */ /* 0x000fe20008010205 */
[----:B------:R-:W-:Y:S01]  /*0ca0*/  @!PT LDS RZ, [RZ] ;  /* 0x00000000fffff984 */ /* 0x000fe20000000800 */
[----:B------:R-:W-:Y:S01]  /*0cb0*/  @!PT LDS RZ, [RZ] ;  /* 0x00000000fffff984 */ /* 0x000fe20000000800 */
[----:B------:R-:W-:Y:S01]  /*0cc0*/  @!PT LDS RZ, [RZ] ;  /* 0x00000000fffff984 */ /* 0x000fe20000000800 */
[----:B------:R1:W-:Y:S01]  /*0cd0*/  @P1 LDGSTS.E.BYPASS.LTC128B.128 [R129+0xa080], [R24.64], !P3 ;  /* 0x0a08000018811fae */ /* 0x0003e2000d901d52 */
[----:B------:R-:W-:Y:S01]  /*0ce0*/  IMAD.IADD R9, R14, 0x1, R9 ;  /* 0x000000010e097824 */ /* 0x000fe200078e0209 */
[----:B------:R-:W-:Y:S02]  /*0cf0*/  SEL R5, RZ, c[0x0][0x27c], !P2 ;  /* 0x00009f00ff057a07 */ /* 0x000fe40005000000 */
[----:B------:R-:W-:Y:S01]  /*0d00*/  IADD3 R126, R131, 0x20, RZ ;  /* 0x00000020837e7810 */ /* 0x000fe20007ffe0ff */
[----:B------:R1:W-:Y:S01]  /*0d10*/  @P1 LDGSTS.E.BYPASS.LTC128B.128 [R129+0xb880], [R24.64+0x80], !P5 ;  /* 0x0b88008018811fae */ /* 0x0003e2000e901d52 */
[----:B------:R-:W-:Y:S01]  /*0d20*/  ISETP.NE.AND P2, PT, R20, RZ, PT ;  /* 0x000000ff1400720c */ /* 0x000fe20003f45270 */
[----:B------:R-:W-:-:S04]  /*0d30*/  IMAD.WIDE.U32 R28, R4, c[0x0][0x1e0], RZ ;  /* 0x00007800041c7a25 */ /* 0x000fc800078e00ff */
[----:B------:R-:W-:Y:S01]  /*0d40*/  IMAD R140, R109, c[0x0][0x210], RZ ;  /* 0x000084006d8c7a24 */ /* 0x000fe200078e02ff */
[----:B------:R1:W-:Y:S01]  /*0d50*/  @P1 LDGSTS.E.BYPASS.LTC128B.128 [R129+0xd080], [R24.64+0x100], !P6 ;  /* 0x0d08010018811fae */ /* 0x0003e2000f101d52 */
[----:B------:R-:W-:Y:S01]  /*0d60*/  IMAD R95, R95, c[0x0][0x268], RZ ;  /* 0x00009a005f5f7a24 */ /* 0x000fe200078e02ff */
[----:B------:R-:W-:Y:S01]  /*0d70*/  SHF.R.S32.HI R121, RZ, 0x1f, R8 ;  /* 0x0000001fff797819 */ /* 0x000fe20000011408 */
[----:B------:R-:W-:Y:S01]  /*0d80*/  IMAD R146, R109, c[0x0][0x1e8], RZ ;  /* 0x00007a006d927a24 */ /* 0x000fe200078e02ff */
[----:B------:R1:W-:Y:S01]  /*0d90*/  @P1 LDGSTS.E.BYPASS.LTC128B.128 [R129+0xe880], [R24.64+0x180], !P4 ;  /* 0x0e88018018811fae */ /* 0x0003e2000e101d52 */
[----:B------:R-:W-:Y:S01]  /*0da0*/  @P0 IADD3 R21, P1, R22, UR11, RZ ;  /* 0x0000000b16150c10 */ /* 0x000fe2000ff3e0ff */
[C---:B------:R-:W-:Y:S01]  /*0db0*/  IMAD R150, R2.reuse, c[0x0][0x280], RZ ;  /* 0x0000a00002967a24 */ /* 0x040fe200078e02ff */
[----:B------:R-:W-:Y:S01]  /*0dc0*/  SHF.R.S32.HI R122, RZ, 0x1f, R17 ;  /* 0x0000001fff7a7819 */ /* 0x000fe20000011411 */
[----:B------:R-:W-:Y:S01]  /*0dd0*/  IMAD R148, R2, c[0x0][0x290], RZ ;  /* 0x0000a40002947a24 */ /* 0x000fe200078e02ff */
[----:B------:R-:W-:Y:S01]  /*0de0*/  @P0 IADD3.X R6, R6, UR10, RZ, P1, !PT ;  /* 0x0000000a06060c10 */ /* 0x000fe20008ffe4ff */
[----:B------:R-:W-:Y:S01]  /*0df0*/  ULDC.U8 UR23, c[0x0][0x298] ;  /* 0x0000a60000177ab9 */ /* 0x000fe20000000000 */
[----:B------:R-:W-:Y:S01]  /*0e00*/  @P0 LEA R26, P1, R21, c[0x0][0x220], 0x1 ;  /* 0x00008800151a0a11 */ /* 0x000fe200078208ff */
[----:B------:R-:W-:-:S03]  /*0e10*/  ULDC.64 UR4, c[0x0][0x1e0] ;  /* 0x0000780000047ab9 */ /* 0x000fc60000000a00 */
[----:B------:R-:W-:Y:S02]  /*0e20*/  @P0 LEA.HI.X R27, R21, c[0x0][0x224], R6, 0x1, P1 ;  /* 0x00008900151b0a11 */ /* 0x000fe400008f0c06 */
[----:B------:R-:W-:Y:S02]  /*0e30*/  ISETP.NE.U32.AND P1, PT, RZ, c[0x0][0x340], PT ;  /* 0x0000d000ff007a0c */ /* 0x000fe40003f25070 */
[----:B------:R-:W-:Y:S01]  /*0e40*/  SHF.R.S32.HI R20, RZ, 0x1f, R9 ;  /* 0x0000001fff147819 */ /* 0x000fe20000011409 */
[----:B------:R-:W-:Y:S01]  /*0e50*/  IMAD R22, R109, c[0x0][0x260], RZ ;  /* 0x000098006d167a24 */ /* 0x000fe200078e02ff */
[----:B------:R-:W-:Y:S01]  /*0e60*/  ISETP.NE.AND.EX P1, PT, RZ, c[0x0][0x344], PT, P1 ;  /* 0x0000d100ff007a0c */ /* 0x000fe20003f25310 */
[C---:B------:R-:W-:Y:S02]  /*0e70*/  IMAD R140, R223.reuse, c[0x0][0x214], R140 ;  /* 0x00008500df8c7a24 */ /* 0x040fe400078e028c */
[----:B------:R-:W-:Y:S02]  /*0e80*/  IMAD.IADD R5, R12, 0x1, R5 ;  /* 0x000000010c057824 */ /* 0x000fe400078e0205 */
[----:B-1----:R-:W-:Y:S01]  /*0e90*/  IMAD.WIDE.U32 R24, R223, c[0x0][0x260], R14 ;  /* 0x00009800df187a25 */ /* 0x002fe200078e000e */
[----:B------:R-:W-:Y:S01]  /*0ea0*/  LEA.HI R121, R121, R8, RZ, 0x4 ;  /* 0x0000000879797211 */ /* 0x000fe200078f20ff */
[----:B------:R1:W-:Y:S06]  /*0eb0*/  @P0 LDGSTS.E.BYPASS.LTC128B.128 [R129+0xb080], [R26.64], !P3 ;  /* 0x0b0800001a810fae */ /* 0x0003ec000d901d52 */
[----:B------:R-:W-:Y:S01]  /*0ec0*/  @P1 IMAD.WIDE R30, R224, R7, c[0x0][0x340] ;  /* 0x0000d000e01e1625 */ /* 0x000fe200078e0207 */
[CC--:B------:R-:W-:Y:S01]  /*0ed0*/  LEA.HI R125, R20.reuse, R9.reuse, RZ, 0x3 ;  /* 0x00000009147d7211 */ /* 0x0c0fe200078f18ff */
[----:B------:R1:W-:Y:S01]  /*0ee0*/  @P0 LDGSTS.E.BYPASS.LTC128B.128 [R129+0xc880], [R26.64+0x80], !P5 ;  /* 0x0c8800801a810fae */ /* 0x0003e2000e901d52 */
[----:B------:R-:W-:-:S02]  /*0ef0*/  LEA.HI R20, R20, R9, RZ, 0x6 ;  /* 0x0000000914147211 */ /* 0x000fc400078f30ff */
[----:B------:R-:W-:Y:S01]  /*0f00*/  SHF.R.S32.HI R9, RZ, 0x1f, R126 ;  /* 0x0000001fff097819 */ /* 0x000fe2000001147e */
[----:B------:R1:W-:Y:S03]  /*0f10*/  @P0 LDGSTS.E.BYPASS.LTC128B.128 [R129+0xe080], [R26.64+0x100], !P6 ;  /* 0x0e0801001a810fae */ /* 0x0003e6000f101d52 */
[----:B------:R-:W-:Y:S01]  /*0f20*/  LEA.HI R9, R9, R126, RZ, 0x3 ;  /* 0x0000007e09097211 */ /* 0x000fe200078f18ff */
[----:B------:R1:W-:Y:S04]  /*0f30*/  @P0 LDGSTS.E.BYPASS.LTC128B.128 [R129+0xf880], [R26.64+0x180], !P4 ;  /* 0x0f8801801a810fae */ /* 0x0003e8000e101d52 */
[----:B------:R-:W-:Y:S01]  /*0f40*/  IMAD.SHL.U32 R9, R9, 0x40, RZ ;  /* 0x0000004009097824 */ /* 0x000fe200078e00ff */
[----:B------:R-:W-:Y:S01]  /*0f50*/  SHF.R.S32.HI R20, RZ, 0x6, R20 ;  /* 0x00000006ff147819 */ /* 0x000fe20000011414 */
[----:B------:R-:W0:Y:S04]  /*0f60*/  LDGDEPBAR ;  /* 0x00000000000079af */ /* 0x000e280000000000 */
[----:B------:R2:W3:Y:S01]  /*0f70*/  @P1 LDG.E R6, [R30.64] ;  /* 0x000000121e061981 */ /* 0x0004e2000c1e1900 */
[----:B------:R-:W-:Y:S01]  /*0f80*/  SHF.R.S32.HI R7, RZ, 0x1f, R4 ;  /* 0x0000001fff077819 */ /* 0x000fe20000011404 */
[----:B------:R-:W-:Y:S01]  /*0f90*/  IMAD R22, R223, c[0x0][0x264], R22 ;  /* 0x00009900df167a24 */ /* 0x000fe200078e0216 */
[----:B------:R-:W-:Y:S01]  /*0fa0*/  LOP3.LUT R9, R9, 0xfffffe00, RZ, 0xc0, !PT ;  /* 0xfffffe0009097812 */ /* 0x000fe200078ec0ff */
[----:B------:R-:W-:Y:S01]  /*0fb0*/  IMAD R95, R142, c[0x0][0x26c], R95 ;  /* 0x00009b008e5f7a24 */ /* 0x000fe200078e025f */
[----:B------:R-:W-:Y:S01]  /*0fc0*/  LEA.HI R122, R122, R17, RZ, 0x4 ;  /* 0x000000117a7a7211 */ /* 0x000fe200078f20ff */
[----:B------:R-:W-:Y:S01]  /*0fd0*/  IMAD R21, R7, c[0x0][0x1e0], RZ ;  /* 0x0000780007157a24 */ /* 0x000fe200078e02ff */
[----:B------:R-:W-:Y:S01]  /*0fe0*/  SHF.R.S32.HI R121, RZ, 0x4, R121 ;  /* 0x00000004ff797819 */ /* 0x000fe20000011479 */
[----:B------:R-:W-:Y:S01]  /*0ff0*/  IMAD.IADD R23, R25, 0x1, R22 ;  /* 0x0000000119177824 */ /* 0x000fe200078e0216 */
[----:B------:R-:W-:Y:S01]  /*1000*/  SHF.R.S32.HI R122, RZ, 0x4, R122 ;  /* 0x00000004ff7a7819 */ /* 0x000fe2000001147a */
[----:B------:R-:W-:Y:S01]  /*1010*/  IMAD R10, R4, c[0x0][0x1e4], R21 ;  /* 0x00007900040a7a24 */ /* 0x000fe200078e0215 */
[----:B------:R-:W-:Y:S01]  /*1020*/  LOP3.LUT R21, R19, 0x38, R125, 0xf8, !PT ;  /* 0x0000003813157812 */ /* 0x000fe200078ef87d */
[----:B------:R-:W-:Y:S01]  /*1030*/  IMAD.MOV.U32 R22, RZ, RZ, R24 ;  /* 0x000000ffff167224 */ /* 0x000fe200078e0018 */
[----:B------:R-:W-:Y:S01]  /*1040*/  LEA.HI.SX32 R122, R125, R122, 0x1d ;  /* 0x0000007a7d7a7211 */ /* 0x000fe200078feaff */
[----:B------:R-:W-:Y:S01]  /*1050*/  IMAD.WIDE.U32 R24, R223, c[0x0][0x210], R14 ;  /* 0x00008400df187a25 */ /* 0x000fe200078e000e */
[----:B------:R-:W-:Y:S01]  /*1060*/  IADD3 R29, R29, R10, RZ ;  /* 0x0000000a1d1d7210 */ /* 0x000fe20007ffe0ff */
[----:B------:R-:W-:Y:S01]  /*1070*/  UIMAD.WIDE.U32 UR12, UR24, UR4, URZ ;  /* 0x00000004180c72a5 */ /* 0x000fe2000f8e003f */
[----:B------:R-:W-:Y:S01]  /*1080*/  LOP3.LUT R120, R21, R18, RZ, 0x3c, !PT ;  /* 0x0000001215787212 */ /* 0x000fe200078e3cff */
[----:B------:R-:W-:Y:S01]  /*1090*/  IMAD.SHL.U32 R10, R126, 0x40, RZ ;  /* 0x000000407e0a7824 */ /* 0x000fe200078e00ff */
[----:B------:R-:W-:Y:S01]  /*10a0*/  SHF.R.S32.HI R17, RZ, 0x1f, R16 ;  /* 0x0000001fff117819 */ /* 0x000fe20000011410 */
[----:B------:R-:W-:Y:S01]  /*10b0*/  IMAD.IADD R141, R25, 0x1, R140 ;  /* 0x00000001198d7824 */ /* 0x000fe200078e028c */
[----:B------:R-:W-:Y:S01]  /*10c0*/  IADD3 R93, P0, R4, R131, RZ ;  /* 0x00000083045d7210 */ /* 0x000fe20007f1e0ff */
[----:B------:R-:W-:Y:S01]  /*10d0*/  IMAD.MOV.U32 R140, RZ, RZ, R24 ;  /* 0x000000ffff8c7224 */ /* 0x000fe200078e0018 */
[----:B------:R-:W-:Y:S01]  /*10e0*/  LOP3.LUT R10, R10, 0x1c0, RZ, 0xc0, !PT ;  /* 0x000001c00a0a7812 */ /* 0x000fe200078ec0ff */
[----:B------:R-:W-:Y:S01]  /*10f0*/  IMAD.WIDE.U32 R142, R142, c[0x0][0x268], R22 ;  /* 0x00009a008e8e7a25 */ /* 0x000fe200078e0016 */
[----:B------:R-:W-:Y:S01]  /*1100*/  SHF.R.S32.HI R24, RZ, 0x1f, R5 ;  /* 0x0000001fff187819 */ /* 0x000fe20000011405 */
[----:B------:R-:W-:Y:S01]  /*1110*/  UIMAD UR8, UR24, UR5, URZ ;  /* 0x00000005180872a4 */ /* 0x000fe2000f8e023f */
[----:B------:R-:W-:Y:S01]  /*1120*/  SHF.R.U32.HI R8, RZ, 0x3, R10 ;  /* 0x00000003ff087819 */ /* 0x000fe2000001160a */
[----:B------:R-:W-:Y:S01]  /*1130*/  IMAD R21, R20, 0xc00, R11 ;  /* 0x00000c0014157824 */ /* 0x000fe200078e020b */
[----:B------:R-:W-:Y:S01]  /*1140*/  LOP3.LUT R23, R10, 0x38, R125, 0xf8, !PT ;  /* 0x000000380a177812 */ /* 0x000fe200078ef87d */
[----:B------:R-:W-:Y:S01]  /*1150*/  IMAD R146, R223, c[0x0][0x1ec], R146 ;  /* 0x00007b00df927a24 */ /* 0x000fe200078e0292 */
[CC--:B------:R-:W-:Y:S01]  /*1160*/  LEA.HI R124, R24.reuse, R5.reuse, RZ, 0x3 ;  /* 0x00000005187c7211 */ /* 0x0c0fe200078f18ff */
[----:B------:R-:W-:Y:S01]  /*1170*/  IMAD.IADD R120, R21, 0x1, R120 ;  /* 0x0000000115787824 */ /* 0x000fe200078e0278 */
[----:B------:R-:W-:Y:S01]  /*1180*/  LEA.HI R24, R24, R5, RZ, 0x6 ;  /* 0x0000000518187211 */ /* 0x000fe200078f30ff */
[----:B------:R-:W-:Y:S01]  /*1190*/  IMAD R5, R20, 0xc00, R9 ;  /* 0x00000c0014057824 */ /* 0x000fe200078e0209 */
[----:B------:R-:W-:Y:S01]  /*11a0*/  LOP3.LUT R116, R23, R8, RZ, 0x3c, !PT ;  /* 0x0000000817747212 */ /* 0x000fe200078e3cff */
[----:B------:R-:W-:Y:S01]  /*11b0*/  IMAD.WIDE.U32 R28, R223, c[0x0][0x1e8], R28 ;  /* 0x00007a00df1c7a25 */ /* 0x000fe200078e001c */
[----:B------:R-:W-:Y:S01]  /*11c0*/  LEA.HI.SX32 R121, R124, R121, 0x1d ;  /* 0x000000797c797211 */ /* 0x000fe200078feaff */
[----:B------:R-:W-:Y:S01]  /*11d0*/  ULDC.64 UR4, c[0x0][0x280] ;  /* 0x0000a00000047ab9 */ /* 0x000fe20000000a00 */
[----:B------:R-:W-:Y:S01]  /*11e0*/  IADD3 R116, R5, R116, RZ ;  /* 0x0000007405747210 */ /* 0x000fe20007ffe0ff */
[----:B------:R-:W-:Y:S01]  /*11f0*/  IMAD.IADD R147, R29, 0x1, R146 ;  /* 0x000000011d937824 */ /* 0x000fe200078e0292 */
[----:B------:R-:W-:Y:S01]  /*1200*/  LOP3.LUT R5, R19, 0x38, R124, 0xf8, !PT ;  /* 0x0000003813057812 */ /* 0x000fe200078ef87c */
[----:B------:R-:W-:Y:S01]  /*1210*/  IMAD.MOV.U32 R146, RZ, RZ, R28 ;  /* 0x000000ffff927224 */ /* 0x000fe200078e001c */
[----:B------:R-:W-:Y:S01]  /*1220*/  SHF.R.S32.HI R24, RZ, 0x6, R24 ;  /* 0x00000006ff187819 */ /* 0x000fe20000011418 */
[----:B------:R-:W-:Y:S01]  /*1230*/  IMAD R150, R131, c[0x0][0x284], R150 ;  /* 0x0000a10083967a24 */ /* 0x000fe200078e0296 */
[----:B------:R-:W-:Y:S01]  /*1240*/  LOP3.LUT R118, R5, R18, RZ, 0x3c, !PT ;  /* 0x0000001205767212 */ /* 0x000fe200078e3cff */
[----:B------:R-:W-:Y:S01]  /*1250*/  IMAD.WIDE.U32 R154, R131, c[0x0][0x280], R16 ;  /* 0x0000a000839a7a25 */ /* 0x000fe200078e0010 */
[----:B------:R-:W-:Y:S01]  /*1260*/  SHF.R.S32.HI R5, RZ, 0x1f, R122 ;  /* 0x0000001fff057819 */ /* 0x000fe2000001147a */
[----:B------:R-:W-:Y:S01]  /*1270*/  UIMAD.WIDE.U32 UR26, UR24, UR4, URZ ;  /* 0x00000004181a72a5 */ /* 0x000fe2000f8e003f */
[----:B------:R-:W-:Y:S01]  /*1280*/  LOP3.LUT R113, R10, 0x38, R124, 0xf8, !PT ;  /* 0x000000380a717812 */ /* 0x000fe200078ef87c */
[----:B------:R-:W-:Y:S01]  /*1290*/  IMAD R21, R24, 0xc00, R11 ;  /* 0x00000c0018157824 */ /* 0x000fe200078e020b */
[----:B------:R-:W-:Y:S01]  /*12a0*/  LEA.HI R20, R5, R122, RZ, 0x3 ;  /* 0x0000007a05147211 */ /* 0x000fe200078f18ff */
[----:B------:R-:W-:Y:S01]  /*12b0*/  IMAD.SHL.U32 R122, R122, 0x8, RZ ;  /* 0x000000087a7a7824 */ /* 0x000fe200078e00ff */
[----:B------:R-:W-:Y:S01]  /*12c0*/  LOP3.LUT R113, R113, R8, RZ, 0x3c, !PT ;  /* 0x0000000871717212 */ /* 0x000fe200078e3cff */
[C---:B------:R-:W-:Y:S01]  /*12d0*/  IMAD R148, R131.reuse, c[0x0][0x294], R148 ;  /* 0x0000a50083947a24 */ /* 0x040fe200078e0294 */
[----:B------:R-:W-:Y:S01]  /*12e0*/  SHF.R.S32.HI R20, RZ, 0x3, R20 ;  /* 0x00000003ff147819 */ /* 0x000fe20000011414 */
[----:B------:R-:W-:Y:S01]  /*12f0*/  IMAD.WIDE.U32 R152, R131, c[0x0][0x290], R16 ;  /* 0x0000a40083987a25 */ /* 0x000fe200078e0010 */
[--C-:B------:R-:W-:Y:S01]  /*1300*/  LOP3.LUT R119, R19, 0x38, R122.reuse, 0xf8, !PT ;  /* 0x0000003813777812 */ /* 0x100fe200078ef87a */
[----:B------:R-:W-:Y:S01]  /*1310*/  UIMAD UR14, UR24, UR5, URZ ;  /* 0x00000005180e72a4 */ /* 0x000fe2000f8e023f */
[----:B------:R-:W-:Y:S01]  /*1320*/  LOP3.LUT R115, R10, 0x38, R122, 0xf8, !PT ;  /* 0x000000380a737812 */ /* 0x000fe200078ef87a */
[C---:B------:R-:W-:Y:S01]  /*1330*/  IMAD R22, R20.reuse, 0xc00, R11 ;  /* 0x00000c0014167824 */ /* 0x040fe200078e020b */
[----:B------:R-:W-:Y:S01]  /*1340*/  LOP3.LUT R119, R119, R18, RZ, 0x3c, !PT ;  /* 0x0000001277777212 */ /* 0x000fe200078e3cff */
[----:B------:R-:W-:Y:S01]  /*1350*/  IMAD R20, R20, 0xc00, R9 ;  /* 0x00000c0014147824 */ /* 0x000fe200078e0209 */
[----:B------:R-:W-:Y:S01]  /*1360*/  LOP3.LUT R115, R115, R8, RZ, 0x3c, !PT ;  /* 0x0000000873737212 */ /* 0x000fe200078e3cff */
[----:B------:R-:W-:Y:S01]  /*1370*/  IMAD.WIDE.U32 R28, R131, c[0x0][0x290], R14 ;  /* 0x0000a400831c7a25 */ /* 0x000fe200078e000e */
[----:B------:R-:W-:Y:S01]  /*1380*/  SHF.R.S32.HI R105, RZ, 0x1f, R126 ;  /* 0x0000001fff697819 */ /* 0x000fe2000001147e */
[----:B------:R-:W-:Y:S01]  /*1390*/  ULDC.64 UR4, c[0x0][0x290] ;  /* 0x0000a40000047ab9 */ /* 0x000fe20000000a00 */
[----:B------:R-:W-:Y:S01]  /*13a0*/  IADD3 R115, R20, R115, RZ ;  /* 0x0000007314737210 */ /* 0x000fe20007ffe0ff */
[----:B------:R-:W-:Y:S01]  /*13b0*/  IMAD.IADD R119, R22, 0x1, R119 ;  /* 0x0000000116777824 */ /* 0x000fe200078e0277 */
[----:B------:R-:W-:Y:S01]  /*13c0*/  SHF.R.S32.HI R22, RZ, 0x1f, R121 ;  /* 0x0000001fff167819 */ /* 0x000fe20000011479 */
[----:B------:R-:W-:Y:S01]  /*13d0*/  IMAD.X R92, R7, 0x1, R2, P0 ;  /* 0x00000001075c7824 */ /* 0x000fe200000e0602 */
[----:B------:R-:W-:Y:S01]  /*13e0*/  IADD3 R155, R155, R150, RZ ;  /* 0x000000969b9b7210 */ /* 0x000fe20007ffe0ff */
[----:B--2---:R-:W-:Y:S01]  /*13f0*/  IMAD.WIDE.U32 R30, R131, c[0x0][0x280], R14 ;  /* 0x0000a000831e7a25 */ /* 0x004fe200078e000e */
[----:B------:R-:W-:Y:S01]  /*1400*/  LEA.HI R5, R22, R121, RZ, 0x3 ;  /* 0x0000007916057211 */ /* 0x000fe200078f18ff */
[----:B------:R-:W-:Y:S01]  /*1410*/  UIMAD.WIDE.U32 UR28, UR24, UR4, URZ ;  /* 0x00000004181c72a5 */ /* 0x000fe2000f8e003f */
[----:B------:R-:W-:Y:S01]  /*1420*/  LOP3.LUT R125, R125, 0xfffffff8, RZ, 0xc0, !PT ;  /* 0xfffffff87d7d7812 */ /* 0x000fe200078ec0ff */
[----:B------:R-:W-:Y:S01]  /*1430*/  IMAD.SHL.U32 R121, R121, 0x8, RZ ;  /* 0x0000000879797824 */ /* 0x000fe200078e00ff */
[----:B------:R-:W-:Y:S01]  /*1440*/  SHF.R.S32.HI R20, RZ, 0x3, R5 ;  /* 0x00000003ff147819 */ /* 0x000fe20000011405 */
[----:B------:R-:W-:Y:S01]  /*1450*/  IMAD R2, R2, c[0x0][0x1e0], RZ ;  /* 0x0000780002027a24 */ /* 0x000fe200078e02ff */
[----:B------:R-:W-:Y:S01]  /*1460*/  LOP3.LUT R124, R124, 0xfffffff8, RZ, 0xc0, !PT ;  /* 0xfffffff87c7c7812 */ /* 0x000fe200078ec0ff */
[----:B------:R-:W-:Y:S01]  /*1470*/  IMAD.IADD R153, R153, 0x1, R148 ;  /* 0x0000000199997824 */ /* 0x000fe200078e0294 */
[----:B------:R-:W-:Y:S01]  /*1480*/  LOP3.LUT R19, R19, 0x38, R121, 0xf8, !PT ;  /* 0x0000003813137812 */ /* 0x000fe200078ef879 */
[----:B------:R-:W-:Y:S01]  /*1490*/  IMAD R111, R20, 0xc00, R9 ;  /* 0x00000c00146f7824 */ /* 0x000fe200078e0209 */
[----:B------:R-:W-:Y:S01]  /*14a0*/  LOP3.LUT R5, R10, 0x38, R121, 0xf8, !PT ;  /* 0x000000380a057812 */ /* 0x000fe200078ef879 */
[----:B------:R-:W-:Y:S01]  /*14b0*/  IMAD R10, R20, 0xc00, R11 ;  /* 0x00000c00140a7824 */ /* 0x000fe200078e020b */
[----:B------:R-:W-:Y:S01]  /*14c0*/  LOP3.LUT R19, R19, R18, RZ, 0x3c, !PT ;  /* 0x0000001213137212 */ /* 0x000fe200078e3cff */
[----:B------:R-:W-:Y:S01]  /*14d0*/  IMAD.IADD R149, R148, 0x1, R29 ;  /* 0x0000000194957824 */ /* 0x000fe200078e021d */
[----:B------:R-:W-:Y:S01]  /*14e0*/  LOP3.LUT R8, R5, R8, RZ, 0x3c, !PT ;  /* 0x0000000805087212 */ /* 0x000fe200078e3cff */
[----:B------:R-:W-:Y:S01]  /*14f0*/  IMAD.IADD R151, R150, 0x1, R31 ;  /* 0x0000000196977824 */ /* 0x000fe200078e021f */
[----:B------:R-:W-:Y:S01]  /*1500*/  MOV R148, R28 ;  /* 0x0000001c00947202 */ /* 0x000fe20000000f00 */
[----:B------:R-:W-:Y:S01]  /*1510*/  IMAD.IADD R117, R10, 0x1, R19 ;  /* 0x000000010a757824 */ /* 0x000fe200078e0213 */
[----:B------:R-:W-:Y:S01]  /*1520*/  UIMAD UR24, UR24, UR5, URZ ;  /* 0x00000005181872a4 */ /* 0x000fe2000f8e023f */
[----:B------:R-:W-:Y:S01]  /*1530*/  IMAD.IADD R111, R111, 0x1, R8 ;  /* 0x000000016f6f7824 */ /* 0x000fe200078e0208 */
[----:B------:R-:W-:Y:S01]  /*1540*/  ULDC UR22, c[0x0][0x1e0] ;  /* 0x0000780000167ab9 */ /* 0x000fe20000000800 */
[C---:B------:R-:W-:Y:S01]  /*1550*/  IMAD.WIDE.U32 R160, R131.reuse, c[0x0][0x1e0], RZ ;  /* 0x0000780083a07a25 */ /* 0x040fe200078e00ff */
[----:B------:R-:W-:Y:S01]  /*1560*/  ULDC UR15, c[0x0][0x1e4] ;  /* 0x00007900000f7ab9 */ /* 0x000fe20000000800 */
[C---:B------:R-:W-:Y:S01]  /*1570*/  IADD3 R123, -R131.reuse, 0x30, RZ ;  /* 0x00000030837b7810 */ /* 0x040fe20007ffe1ff */
[----:B------:R-:W-:Y:S01]  /*1580*/  ULDC UR21, c[0x0][0x280] ;  /* 0x0000a00000157ab9 */ /* 0x000fe20000000800 */
[----:B------:R-:W-:Y:S01]  /*1590*/  IMAD R107, R131, c[0x0][0x1e4], R2 ;  /* 0x00007900836b7a24 */ /* 0x000fe200078e0202 */
[----:B------:R-:W-:Y:S01]  /*15a0*/  ULDC UR5, c[0x0][0x284] ;  /* 0x0000a10000057ab9 */ /* 0x000fe20000000800 */
[----:B------:R-:W-:Y:S01]  /*15b0*/  IMAD.MOV.U32 R150, RZ, RZ, R30 ;  /* 0x000000ffff967224 */ /* 0x000fe200078e001e */
[----:B------:R-:W-:Y:S01]  /*15c0*/  ULDC UR20, c[0x0][0x290] ;  /* 0x0000a40000147ab9 */ /* 0x000fe20000000800 */
[----:B------:R-:W-:Y:S01]  /*15d0*/  IMAD R24, R24, 0xc00, R9 ;  /* 0x00000c0018187824 */ /* 0x000fe200078e0209 */
[----:B------:R-:W-:Y:S01]  /*15e0*/  ULDC UR4, c[0x0][0x294] ;  /* 0x0000a50000047ab9 */ /* 0x000fe20000000800 */
[----:B------:R-:W-:Y:S01]  /*15f0*/  IMAD R105, R105, c[0x0][0x1e0], RZ ;  /* 0x0000780069697a24 */ /* 0x000fe200078e02ff */
[----:B------:R-:W-:Y:S01]  /*1600*/  IADD3 R95, R143, R95, RZ ;  /* 0x0000005f8f5f7210 */ /* 0x000fe20007ffe0ff */
[----:B------:R-:W-:Y:S01]  /*1610*/  IMAD.IADD R107, R161, 0x1, R107 ;  /* 0x00000001a16b7824 */ /* 0x000fe200078e026b */
[----:B------:R-:W-:Y:S01]  /*1620*/  SHF.R.S32.HI R114, RZ, 0x1f, R125 ;  /* 0x0000001fff727819 */ /* 0x000fe2000001147d */
[----:B------:R-:W-:Y:S01]  /*1630*/  IMAD.IADD R118, R21, 0x1, R118 ;  /* 0x0000000115767824 */ /* 0x000fe200078e0276 */
[----:B------:R-:W-:Y:S01]  /*1640*/  SHF.R.S32.HI R110, RZ, 0x1f, R122 ;  /* 0x0000001fff6e7819 */ /* 0x000fe2000001147a */
[----:B------:R-:W-:Y:S01]  /*1650*/  IMAD.IADD R113, R24, 0x1, R113 ;  /* 0x0000000118717824 */ /* 0x000fe200078e0271 */
[----:B------:R-:W-:Y:S01]  /*1660*/  SHF.R.S32.HI R112, RZ, 0x1f, R124 ;  /* 0x0000001fff707819 */ /* 0x000fe2000001147c */
[C---:B------:R-:W-:Y:S01]  /*1670*/  IMAD.WIDE.U32 R158, R126.reuse, c[0x0][0x1e0], RZ ;  /* 0x000078007e9e7a25 */ /* 0x040fe200078e00ff */
[----:B------:R-:W-:Y:S01]  /*1680*/  SHF.R.S32.HI R108, RZ, 0x1f, R121 ;  /* 0x0000001fff6c7819 */ /* 0x000fe20000011479 */
[----:B------:R-:W-:Y:S01]  /*1690*/  USHF.L.U64.HI UR15, UR22, UR7, UR15 ;  /* 0x00000007160f7299 */ /* 0x000fe2000801020f */
[----:B------:R-:W-:Y:S01]  /*16a0*/  SHF.L.U32 R119, R119, 0x1, RZ ;  /* 0x0000000177777819 */ /* 0x000fe200000006ff */
[----:B------:R-:W-:Y:S01]  /*16b0*/  IMAD R105, R126, c[0x0][0x1e4], R105 ;  /* 0x000079007e697a24 */ /* 0x000fe200078e0269 */
[----:B------:R-:W-:Y:S01]  /*16c0*/  USHF.L.U64.HI UR5, UR21, UR7, UR5 ;  /* 0x0000000715057299 */ /* 0x000fe20008010205 */
[----:B-----5:R-:W-:Y:S01]  /*16d0*/  IMAD.WIDE.U32 R154, R89, c[0x0][0x280], R154 ;  /* 0x0000a000599a7a25 */ /* 0x020fe200078e009a */
[----:B------:R-:W-:-:S02]  /*16e0*/  USHF.L.U64.HI UR4, UR20, UR7, UR4 ;  /* 0x0000000714047299 */ /* 0x000fc40008010204 */
[----:B------:R-:W-:Y:S01]  /*16f0*/  USHF.L.U32 UR22, UR22, 0x5, URZ ;  /* 0x0000000516167899 */ /* 0x000fe2000800063f */
[C---:B------:R-:W-:Y:S01]  /*1700*/  IMAD.WIDE.U32 R152, R89.reuse, c[0x0][0x290], R152 ;  /* 0x0000a40059987a25 */ /* 0x040fe200078e0098 */
[----:B------:R-:W-:Y:S02]  /*1710*/  USHF.L.U32 UR21, UR21, 0x5, URZ ;  /* 0x0000000515157899 */ /* 0x000fe4000800063f */
[----:B------:R-:W-:Y:S01]  /*1720*/  USHF.L.U32 UR20, UR20, 0x5, URZ ;  /* 0x0000000514147899 */ /* 0x000fe2000800063f */
[C---:B------:R-:W-:Y:S01]  /*1730*/  IMAD.WIDE.U32 R150, R89.reuse, c[0x0][0x280], R150 ;  /* 0x0000a00059967a25 */ /* 0x040fe200078e0096 */
[----:B------:R-:W-:Y:S02]  /*1740*/  UISETP.GE.AND UP0, UPT, UR6, 0x1, UPT ;  /* 0x000000010600788c */ /* 0x000fe4000bf06270 */
[----:B------:R-:W-:Y:S01]  /*1750*/  UIADD3 UR8, UR13, UR8, URZ ;  /* 0x000000080d087290 */ /* 0x000fe2000fffe03f */
[----:B------:R-:W-:Y:S01]  /*1760*/  IMAD.WIDE.U32 R148, R89, c[0x0][0x290], R148 ;  /* 0x0000a40059947a25 */ /* 0x000fe200078e0094 */
[----:B------:R-:W-:-:S02]  /*1770*/  UIADD3 UR14, UR27, UR14, URZ ;  /* 0x0000000e1b0e7290 */ /* 0x000fc4000fffe03f */
[----:B------:R-:W-:Y:S01]  /*1780*/  UIADD3 UR24, UR29, UR24, URZ ;  /* 0x000000181d187290 */ /* 0x000fe2000fffe03f */
[----:B------:R-:W-:Y:S02]  /*1790*/  IMAD.IADD R105, R159, 0x1, R105 ;  /* 0x000000019f697824 */ /* 0x000fe400078e0269 */
[----:B------:R-:W-:Y:S02]  /*17a0*/  IMAD.SHL.U32 R120, R120, 0x2, RZ ;  /* 0x0000000278787824 */ /* 0x000fe400078e00ff */
[----:B------:R-:W-:Y:S02]  /*17b0*/  IMAD.SHL.U32 R116, R116, 0x2, RZ ;  /* 0x0000000274747824 */ /* 0x000fe400078e00ff */
[----:B------:R-:W-:Y:S02]  /*17c0*/  IMAD.SHL.U32 R118, R118, 0x2, RZ ;  /* 0x0000000276767824 */ /* 0x000fe400078e00ff */
[----:B------:R-:W-:Y:S02]  /*17d0*/  IMAD.SHL.U32 R113, R113, 0x2, RZ ;  /* 0x0000000271717824 */ /* 0x000fe400078e00ff */
[----:B------:R-:W-:-:S02]  /*17e0*/  IMAD.SHL.U32 R115, R115, 0x2, RZ ;  /* 0x0000000273737824 */ /* 0x000fc400078e00ff */
[----:B------:R-:W-:Y:S02]  /*17f0*/  IMAD.SHL.U32 R117, R117, 0x2, RZ ;  /* 0x0000000275757824 */ /* 0x000fe400078e00ff */
[----:B------:R-:W-:Y:S01]  /*1800*/  IMAD.SHL.U32 R111, R111, 0x2, RZ ;  /* 0x000000026f6f7824 */ /* 0x000fe200078e00ff */
[--C-:B---3--:R-:W-:Y:S01]  /*1810*/  @P1 SHF.R.S32.HI R11, RZ, 0x1f, R6.reuse ;  /* 0x0000001fff0b1819 */ /* 0x108fe20000011406 */
[----:B------:R-:W-:Y:S01]  /*1820*/  @P1 IMAD.MOV.U32 R10, RZ, RZ, R6 ;  /* 0x000000ffff0a1224 */ /* 0x000fe200078e0006 */
[----:B------:R-:W-:Y:S01]  /*1830*/  @!P1 MOV R11, R3 ;  /* 0x00000003000b9202 */ /* 0x000fe20000000f00 */
[----:B------:R-:W-:Y:S01]  /*1840*/  @!P1 IMAD.MOV.U32 R10, RZ, RZ, R224 ;  /* 0x000000ffff0a9224 */ /* 0x000fe200078e00e0 */
[----:B------:R-:W-:Y:S02]  /*1850*/  SHF.R.S32.HI R6, RZ, 0x1f, R89 ;  /* 0x0000001fff067819 */ /* 0x000fe40000011459 */
[----:B------:R-:W-:Y:S02]  /*1860*/  SEL R8, R11, RZ, !P2 ;  /* 0x000000ff0b087207 */ /* 0x000fe40005000000 */
[----:B------:R-:W-:Y:S01]  /*1870*/  SEL R3, R10, RZ, !P2 ;  /* 0x000000ff0a037207 */ /* 0x000fe20005000000 */
[----:B------:R-:W-:Y:S01]  /*1880*/  BAR.SYNC.DEFER_BLOCKING 0x0 ;  /* 0x0000000000007b1d */ /* 0x000fe20000010000 */
[----:B------:R-:W-:Y:S01]  /*1890*/  ISETP.NE.AND P1, PT, RZ, UR23, PT ;  /* 0x00000017ff007c0c */ /* 0x000fe2000bf25270 */
[----:B------:R-:W-:Y:S01]  /*18a0*/  IMAD R10, R8, c[0x0][0x1f0], RZ ;  /* 0x00007c00080a7a24 */ /* 0x000fe200078e02ff */
[----:B------:R-:W-:Y:S01]  /*18b0*/  IADD3 R11, R16, 0x20, RZ ;  /* 0x00000020100b7810 */ /* 0x000fe20007ffe0ff */
[----:B------:R-:W-:Y:S01]  /*18c0*/  IMAD R8, R8, c[0x0][0x218], RZ ;  /* 0x0000860008087a24 */ /* 0x000fe200078e02ff */
[----:B------:R-:W-:Y:S01]  /*18d0*/  P2R R135, PR, RZ, 0x2 ;  /* 0x00000002ff877803 */ /* 0x000fe20000000000 */
[----:B------:R-:W-:-:S04]  /*18e0*/  IMAD.WIDE.U32 R146, R3, c[0x0][0x1f0], R146 ;  /* 0x00007c0003927a25 */ /* 0x000fc800078e0092 */
[C---:B------:R-:W-:Y:S01]  /*18f0*/  IMAD R91, R3.reuse, c[0x0][0x21c], R8 ;  /* 0x00008700035b7a24 */ /* 0x040fe200078e0208 */
[----:B------:R-:W-:Y:S01]  /*1900*/  IADD3 R97, P1, P0, R146, R160, R14 ;  /* 0x000000a092617210 */ /* 0x000fe2000783e00e */
[C---:B------:R-:W-:Y:S01]  /*1910*/  IMAD R101, R3.reuse, c[0x0][0x1f4], R10 ;  /* 0x00007d0003657a24 */ /* 0x040fe200078e020a */
[----:B------:R-:W-:Y:S01]  /*1920*/  IADD3 R10, R16, 0x60, RZ ;  /* 0x00000060100a7810 */ /* 0x000fe20007ffe0ff */
[C---:B------:R-:W-:Y:S02]  /*1930*/  IMAD R8, R6.reuse, c[0x0][0x280], RZ ;  /* 0x0000a00006087a24 */ /* 0x040fe400078e02ff */
[----:B------:R-:W-:Y:S02]  /*1940*/  IMAD R6, R6, c[0x0][0x290], RZ ;  /* 0x0000a40006067a24 */ /* 0x000fe400078e02ff */
[----:B------:R-:W-:-:S04]  /*1950*/  IMAD.WIDE.U32 R140, R3, c[0x0][0x218], R140 ;  /* 0x00008600038c7a25 */ /* 0x000fc800078e008c */
[----:B------:R-:W-:Y:S01]  /*1960*/  IMAD.IADD R101, R147, 0x1, R101 ;  /* 0x0000000193657824 */ /* 0x000fe200078e0265 */
[----:B------:R-:W-:Y:S01]  /*1970*/  IADD3 R91, R141, R91, RZ ;  /* 0x0000005b8d5b7210 */ /* 0x000fe20007ffe0ff */
[C---:B------:R-:W-:Y:S02]  /*1980*/  IMAD R5, R89.reuse, c[0x0][0x284], R8 ;  /* 0x0000a10059057a24 */ /* 0x040fe400078e0208 */
[----:B------:R-:W-:Y:S01]  /*1990*/  IMAD R3, R89, c[0x0][0x294], R6 ;  /* 0x0000a50059037a24 */ /* 0x000fe200078e0206 */
[----:B------:R-:W-:Y:S01]  /*19a0*/  IADD3.X R96, R101, R107, R15, P1, P0 ;  /* 0x0000006b65607210 */ /* 0x000fe20000fe040f */
[----:B------:R-:W-:Y:S02]  /*19b0*/  IMAD.IADD R104, R155, 0x1, R5 ;  /* 0x000000019b687824 */ /* 0x000fe400078e0205 */
[----:B------:R-:W-:Y:S02]  /*19c0*/  IMAD.IADD R102, R5, 0x1, R151 ;  /* 0x0000000105667824 */ /* 0x000fe400078e0297 */
[----:B------:R-:W-:-:S02]  /*19d0*/  IMAD.IADD R103, R153, 0x1, R3 ;  /* 0x0000000199677824 */ /* 0x000fc400078e0203 */
[----:B-1----:R-:W-:Y:S02]  /*19e0*/  IMAD.IADD R100, R3, 0x1, R149 ;  /* 0x0000000103647824 */ /* 0x002fe400078e0295 */
.L_x_783:
[----:B------:R-:W-:Y:S01]  /*19f0*/  SHF.R.S32.HI R90, RZ, 0x1f, R49 ;  /* 0x0000001fff5a7819 */ /* 0x000fe20000011431 */
[C---:B-1----:R-:W-:Y:S01]  /*1a00*/  IMAD R5, R49.reuse, UR8, RZ ;  /* 0x0000000831057c24 */ /* 0x042fe2000f8e02ff */
[----:B------:R-:W-:Y:S04]  /*1a10*/  DEPBAR.LE SB0, 0x0 ;  /* 0x000080000000791a */ /* 0x000fe80000000000 */
[----:B------:R-:W-:Y:S01]  /*1a20*/  IMAD.WIDE.U32 R164, R49, UR12, RZ ;  /* 0x0000000c31a47c25 */ /* 0x000fe2000f8e00ff */
[----:B------:R-:W-:Y:S03]  /*1a30*/  BAR.SYNC.DEFER_BLOCKING 0x0 ;  /* 0x0000000000007b1d */ /* 0x000fe60000010000 */
[----:B------:R-:W-:Y:S01]  /*1a40*/  IMAD R5, R90, UR12, R5 ;  /* 0x0000000c5a057c24 */ /* 0x000fe2000f8e0205 */
[----:B------:R-:W-:Y:S03]  /*1a50*/  IADD3 R3, P1, P0, R97, UR22, R164 ;  /* 0x0000001661037c10 */ /* 0x000fe6000f83e0a4 */
[----:B------:R-:W-:Y:S05]  /*1a60*/  IMAD.IADD R94, R165, 0x1, R5 ;  /* 0x00000001a55e7824 */ /* 0x000fea00078e0205 */
[----:B------:R-:W-:Y:S02]  /*1a70*/  IADD3.X R2, R96, UR15, R94, P1, P0 ;  /* 0x0000000f60027c10 */ /* 0x000fe40008fe045e */
[----:B------:R-:W-:Y:S04]  /*1a80*/  IADD3 R5, P1, R97, R164, RZ ;  /* 0x000000a461057210 */ /* 0x000fe80007f3e0ff */
[----:B------:R-:W-:Y:S01]  /*1a90*/  LEA R78, P0, R5, c[0x0][0x1c8], 0x1 ;  /* 0x00007200054e7a11 */ /* 0x000fe200078008ff */
[----:B------:R-:W-:Y:S01]  /*1aa0*/  IMAD.X R4, R94, 0x1, R96, P1 ;  /* 0x000000015e047824 */ /* 0x000fe200008e0660 */
[----:B------:R-:W-:Y:S04]  /*1ab0*/  LEA R76, P1, R3, c[0x0][0x1c8], 0x1 ;  /* 0x00007200034c7a11 */ /* 0x000fe800078208ff */
[----:B------:R-:W-:Y:S02]  /*1ac0*/  LEA.HI.X R79, R5, c[0x0][0x1cc], R4, 0x1, P0 ;  /* 0x00007300054f7a11 */ /* 0x000fe400000f0c04 */
[----:B------:R-:W-:Y:S01]  /*1ad0*/  PLOP3.LUT P0, PT, PT, PT, UP0, 0x40, 0x0 ;  /* 0x000000000000781c */ /* 0x000fe20003f0e808 */
[----:B------:R-:W-:Y:S01]  /*1ae0*/  BSSY B2, `(.L_x_744) ;  /* 0x00004d3000027945 */ /* 0x000fe20003800000 */
[----:B------:R-:W-:Y:S11]  /*1af0*/  LEA.HI.X R77, R3, c[0x0][0x1cc], R2, 0x1, P1 ;  /* 0x00007300034d7a11 */ /* 0x000ff600008f0c02 */
[----:B------:R-:W-:-:S05]  /*1b00*/  @P0 BRA `(.L_x_745) ;  /* 0x00004ae000000947 */ /* 0x000fca0003800000 */
[----:B------:R-:W-:Y:S01]  /*1b10*/  IMAD R81, R49, UR14, RZ ;  /* 0x0000000e31517c24 */ /* 0x000fe2000f8e02ff */
[----:B------:R-:W-:Y:S01]  /*1b20*/  ISETP.NE.AND P2, PT, R135, RZ, PT ;  /* 0x000000ff8700720c */ /* 0x000fe20003f45270 */
[C---:B------:R-:W-:Y:S02]  /*1b30*/  IMAD R51, R49.reuse, UR24, RZ ;  /* 0x0000001831337c24 */ /* 0x040fe4000f8e02ff */
[C---:B------:R-:W-:Y:S02]  /*1b40*/  IMAD R2, R49.reuse, -0x30, R0 ;  /* 0xffffffd031027824 */ /* 0x040fe400078e0200 */
[C---:B------:R-:W-:Y:S03]  /*1b50*/  IMAD.WIDE.U32 R166, R49.reuse, UR26, RZ ;  /* 0x0000001a31a67c25 */ /* 0x040fe6000f8e00ff */
[----:B------:R-:W-:Y:S01]  /*1b60*/  IMNMX R138, R2, 0x30, PT ;  /* 0x00000030028a7817 */ /* 0x000fe20003800200 */
        /* <DEDUP_REMOVED lines=16> */
[----:B------:R-:W-:Y:S03]  /*1c70*/  CS2R R36, SRZ ;  /* 0x0000000000247805 */ /* 0x000fe6000001ff00 */
[----:B------:R-:W-:-:S05]  /*1c80*/  @P3 BRA `(.L_x_748) ;  /* 0x0000020000003947 */ /* 0x000fca0003800000 */
[----:B------:R-:W-:Y:S01]  /*1c90*/  IADD3 R3, P0, R154, R166, RZ ;  /* 0x000000a69a037210 */ /* 0x000fe20007f1e0ff */
[----:B------:R-:W-:Y:S01]  /*1ca0*/  CS2R R74, SRZ ;  /* 0x00000000004a7805 */ /* 0x000fe2000001ff00 */
[----:B------:R-:W-:Y:S01]  /*1cb0*/  CS2R R36, SRZ ;  /* 0x0000000000247805 */ /* 0x000fe2000001ff00 */
[----:B------:R-:W-:Y:S01]  /*1cc0*/  CS2R R72, SRZ ;  /* 0x0000000000487805 */ /* 0x000fe2000001ff00 */
[----:B------:R-:W-:Y:S01]  /*1cd0*/  CS2R R44, SRZ ;  /* 0x00000000002c7805 */ /* 0x000fe2000001ff00 */
[----:B------:R-:W-:Y:S01]  /*1ce0*/  IMAD.X R2, R81, 0x1, R104, P0 ;  /* 0x0000000151027824 */ /* 0x000fe200000e0668 */
[----:B------:R-:W-:Y:S01]  /*1cf0*/  IADD3 R5, P0, R152, R82, RZ ;  /* 0x0000005298057210 */ /* 0x000fe20007f1e0ff */
[----:B------:R-:W-:Y:S01]  /*1d00*/  CS2R R70, SRZ ;  /* 0x0000000000467805 */ /* 0x000fe2000001ff00 */
[----:B------:R-:W-:Y:S01]  /*1d10*/  CS2R R38, SRZ ;  /* 0x0000000000267805 */ /* 0x000fe2000001ff00 */
[----:B------:R-:W-:Y:S01]  /*1d20*/  CS2R R66, SRZ ;  /* 0x0000000000427805 */ /* 0x000fe2000001ff00 */
[----:B------:R-:W-:Y:S01]  /*1d30*/  CS2R R34, SRZ ;  /* 0x0000000000227805 */ /* 0x000fe2000001ff00 */
[----:B------:R-:W-:Y:S01]  /*1d40*/  IMAD.X R4, R51, 0x1, R103, P0 ;  /* 0x0000000133047824 */ /* 0x000fe200000e0667 */
[C---:B------:R-:W-:Y:S04]  /*1d50*/  LEA R6, P0, R3.reuse, c[0x0][0x270], 0x1 ;  /* 0x00009c0003067a11 */ /* 0x040fe800078008ff */
[----:B------:R-:W-:Y:S02]  /*1d60*/  LEA.HI.X R7, R3, c[0x0][0x274], R2, 0x1, P0 ;  /* 0x00009d0003077a11 */ /* 0x000fe400000f0c02 */
[C---:B------:R-:W-:Y:S04]  /*1d70*/  LEA R2, P0, R5.reuse, c[0x0][0x288], 0x1 ;  /* 0x0000a20005027a11 */ /* 0x040fe800078008ff */
[----:B------:R-:W-:Y:S02]  /*1d80*/  LEA.HI.X R3, R5, c[0x0][0x28c], R4, 0x1, P0 ;  /* 0x0000a30005037a11 */ /* 0x000fe400000f0c04 */
[----:B------:R-:W-:Y:S11]  /*1d90*/  ISETP.GE.AND P0, PT, R16, c[0x0][0x27c], PT ;  /* 0x00009f0010007a0c */ /* 0x000ff60003f06270 */
[----:B------:R-:W-:Y:S02]  /*1da0*/  @!UPT UIADD3 URZ, URZ, URZ, URZ ;  /* 0x0000003f3f3ff290 */ /* 0x000fe4000fffe03f */
[----:B------:R1:W5:Y:S04]  /*1db0*/  @!P0 LDG.E.64 R74, [R6.64] ;  /* 0x00000012064a8981 */ /* 0x000368000c1e1b00 */
[----:B------:R1:W5:Y:S01]  /*1dc0*/  @!P0 LDG.E.64 R36, [R2.64] ;  /* 0x0000001202248981 */ /* 0x000362000c1e1b00 */
[----:B------:R-:W-:Y:S11]  /*1dd0*/  ISETP.GE.AND P0, PT, R11, c[0x0][0x27c], PT ;  /* 0x00009f000b007a0c */ /* 0x000ff60003f06270 */
[----:B------:R-:W-:Y:S02]  /*1de0*/  @!UPT UIADD3 URZ, URZ, URZ, URZ ;  /* 0x0000003f3f3ff290 */ /* 0x000fe4000fffe03f */
[----:B------:R1:W5:Y:S04]  /*1df0*/  @!P0 LDG.E.64 R72, [R6.64+0x40] ;  /* 0x0000401206488981 */ /* 0x000368000c1e1b00 */
[----:B------:R1:W5:Y:S01]  /*1e00*/  @!P0 LDG.E.64 R44, [R2.64+0x40] ;  /* 0x00004012022c8981 */ /* 0x000362000c1e1b00 */
[----:B------:R-:W-:Y:S11]  /*1e10*/  ISETP.GE.AND P0, PT, R13, c[0x0][0x27c], PT ;  /* 0x00009f000d007a0c */ /* 0x000ff60003f06270 */
[----:B------:R-:W-:Y:S02]  /*1e20*/  @!UPT UIADD3 URZ, URZ, URZ, URZ ;  /* 0x0000003f3f3ff290 */ /* 0x000fe4000fffe03f */
[----:B------:R1:W5:Y:S04]  /*1e30*/  @!P0 LDG.E.64 R70, [R6.64+0x80] ;  /* 0x0000801206468981 */ /* 0x000368000c1e1b00 */
[----:B------:R1:W5:Y:S01]  /*1e40*/  @!P0 LDG.E.64 R38, [R2.64+0x80] ;  /* 0x0000801202268981 */ /* 0x000362000c1e1b00 */
[----:B------:R-:W-:Y:S11]  /*1e50*/  ISETP.GE.AND P0, PT, R10, c[0x0][0x27c], PT ;  /* 0x00009f000a007a0c */ /* 0x000ff60003f06270 */
[----:B------:R-:W-:Y:S02]  /*1e60*/  @!UPT UIADD3 URZ, URZ, URZ, URZ ;  /* 0x0000003f3f3ff290 */ /* 0x000fe4000fffe03f */
[----:B------:R1:W5:Y:S04]  /*1e70*/  @!P0 LDG.E.64 R66, [R6.64+0xc0] ;  /* 0x0000c01206428981 */ /* 0x000368000c1e1b00 */
[----:B------:R1:W5:Y:S02]  /*1e80*/  @!P0 LDG.E.64 R34, [R2.64+0xc0] ;  /* 0x0000c01202228981 */ /* 0x000364000c1e1b00 */
.L_x_748:
[----:B------:R-:W-:Y:S05]  /*1e90*/  BSYNC B0 ;  /* 0x0000000000007941 */ /* 0x000fea0003800000 */
.L_x_747:
[----:B------:R-:W-:Y:S01]  /*1ea0*/  ISETP.GE.AND P2, PT, R126, R138, PT ;  /* 0x0000008a7e00720c */ /* 0x000fe20003f46270 */
[----:B-----5:R-:W-:Y:S01]  /*1eb0*/  IMAD.MOV.U32 R19, RZ, RZ, R66 ;  /* 0x000000ffff137224 */ /* 0x020fe200078e0042 */
[----:B------:R-:W-:Y:S01]  /*1ec0*/  MOV R5, R34 ;  /* 0x0000002200057202 */ /* 0x000fe20000000f00 */
[----:B------:R-:W-:Y:S01]  /*1ed0*/  IMAD.MOV.U32 R18, RZ, RZ, R67 ;  /* 0x000000ffff127224 */ /* 0x000fe200078e0043 */
[----:B-1----:R-:W-:Y:S01]  /*1ee0*/  MOV R2, R39 ;  /* 0x0000002700027202 */ /* 0x002fe20000000f00 */
[----:B------:R-:W-:Y:S01]  /*1ef0*/  IMAD.MOV.U32 R7, RZ, RZ, R70 ;  /* 0x000000ffff077224 */ /* 0x000fe200078e0046 */
[----:B------:R-:W-:Y:S01]  /*1f00*/  BSSY B0, `(.L_x_749) ;  /* 0x000003e000007945 */ /* 0x000fe20003800000 */
[----:B------:R-:W-:Y:S01]  /*1f10*/  IMAD.MOV.U32 R6, RZ, RZ, R71 ;  /* 0x000000ffff067224 */ /* 0x000fe200078e0047 */
[----:B------:R-:W-:Y:S01]  /*1f20*/  PRMT R62, R18, 0x5410, R19 ;  /* 0x00005410123e7816 */ /* 0x000fe20000000013 */
[----:B------:R-:W-:Y:S01]  /*1f30*/  IMAD.MOV.U32 R4, RZ, RZ, R35 ;  /* 0x000000ffff047224 */ /* 0x000fe200078e0023 */
[----:B------:R-:W-:Y:S01]  /*1f40*/  MOV R19, R72 ;  /* 0x0000004800137202 */ /* 0x000fe20000000f00 */
[----:B------:R-:W-:Y:S01]  /*1f50*/  IMAD.MOV.U32 R3, RZ, RZ, R38 ;  /* 0x000000ffff037224 */ /* 0x000fe200078e0026 */
        /* <DEDUP_REMOVED lines=13> */
[----:B------:R-:W-:Y:S01]  /*2030*/  CS2R R58, SRZ ;  /* 0x00000000003a7805 */ /* 0x000fe2000001ff00 */
[----:B------:R-:W-:Y:S01]  /*2040*/  PRMT R32, R4, 0x5410, R5 ;  /* 0x0000541004207816 */ /* 0x000fe20000000005 */
        /* <DEDUP_REMOVED lines=8> */
[----:B------:R-:W-:-:S05]  /*20d0*/  @P2 BRA `(.L_x_750) ;  /* 0x0000020000002947 */ /* 0x000fca0003800000 */
[----:B------:R-:W-:Y:S01]  /*20e0*/  IADD3 R166, P1, P0, R154, UR21, R166 ;  /* 0x000000159aa67c10 */ /* 0x000fe2000f83e0a6 */
[----:B------:R-:W-:Y:S01]  /*20f0*/  CS2R R64, SRZ ;  /* 0x0000000000407805 */ /* 0x000fe2000001ff00 */
[----:B------:R-:W-:Y:S01]  /*2100*/  CS2R R30, SRZ ;  /* 0x00000000001e7805 */ /* 0x000fe2000001ff00 */
[----:B------:R-:W-:Y:S01]  /*2110*/  CS2R R60, SRZ ;  /* 0x00000000003c7805 */ /* 0x000fe2000001ff00 */
[----:B------:R-:W-:Y:S01]  /*2120*/  IADD3.X R81, R104, UR5, R81, P1, P0 ;  /* 0x0000000568517c10 */ /* 0x000fe20008fe0451 */
[----:B------:R-:W-:Y:S01]  /*2130*/  CS2R R28, SRZ ;  /* 0x00000000001c7805 */ /* 0x000fe2000001ff00 */
[----:B------:R-:W-:Y:S01]  /*2140*/  IADD3 R82, P1, P0, R152, UR20, R82 ;  /* 0x0000001498527c10 */ /* 0x000fe2000f83e052 */
[----:B------:R-:W-:Y:S01]  /*2150*/  CS2R R58, SRZ ;  /* 0x00000000003a7805 */ /* 0x000fe2000001ff00 */
[----:B------:R-:W-:Y:S01]  /*2160*/  CS2R R26, SRZ ;  /* 0x00000000001a7805 */ /* 0x000fe2000001ff00 */
[----:B------:R-:W-:Y:S01]  /*2170*/  CS2R R54, SRZ ;  /* 0x0000000000367805 */ /* 0x000fe2000001ff00 */
[----:B------:R-:W-:Y:S01]  /*2180*/  IADD3.X R51, R103, UR4, R51, P1, P0 ;  /* 0x0000000467337c10 */ /* 0x000fe20008fe0433 */
[----:B------:R-:W-:Y:S01]  /*2190*/  CS2R R8, SRZ ;  /* 0x0000000000087805 */ /* 0x000fe2000001ff00 */
        /* <DEDUP_REMOVED lines=20> */
.L_x_750:
[----:B------:R-:W-:Y:S05]  /*22e0*/  BSYNC B0 ;  /* 0x0000000000007941 */ /* 0x000fea0003800000 */
.L_x_749:
[----:B-----5:R-:W-:Y:S01]  /*22f0*/  MOV R20, R59 ;  /* 0x0000003b00147202 */ /* 0x020fe20000000f00 */
[----:B------:R-:W-:Y:S01]  /*2300*/  IMAD.MOV.U32 R23, RZ, RZ, R54 ;  /* 0x000000ffff177224 */ /* 0x000fe200078e0036 */
[----:B-1----:R-:W-:Y:S01]  /*2310*/  MOV R4, R9 ;  /* 0x0000000900047202 */ /* 0x002fe20000000f00 */
[----:B------:R-:W-:Y:S01]  /*2320*/  IMAD.MOV.U32 R22, RZ, RZ, R55 ;  /* 0x000000ffff167224 */ /* 0x000fe200078e0037 */
[----:B------:R-:W-:Y:S01]  /*2330*/  BSSY B1, `(.L_x_751) ;  /* 0x00000f8000017945 */ /* 0x000fe20003800000 */
[----:B------:R-:W-:Y:S02]  /*2340*/  IMAD.MOV.U32 R21, RZ, RZ, R58 ;  /* 0x000000ffff157224 */ /* 0x000fe400078e003a */
        /* <DEDUP_REMOVED lines=11> */
[----:B------:R-:W-:Y:S01]  /*2400*/  MOV R5, R28 ;  /* 0x0000001c00057202 */ /* 0x000fe20000000f00 */
[----:B------:R-:W-:Y:S01]  /*2410*/  IMAD.MOV.U32 R4, RZ, RZ, R29 ;  /* 0x000000ffff047224 */ /* 0x000fe200078e001d */
[----:B------:R-:W-:Y:S01]  /*2420*/  MOV R2, R31 ;  /* 0x0000001f00027202 */ /* 0x000fe20000000f00 */
[----:B------:R-:W-:Y:S01]  /*2430*/  IMAD.MOV.U32 R3, RZ, RZ, R30 ;  /* 0x000000ffff037224 */ /* 0x000fe200078e001e */
[----:B------:R-:W-:Y:S02]  /*2440*/  PRMT R56, R22, 0x5410, R23 ;  /* 0x0000541016387816 */ /* 0x000fe40000000017 */
[----:B------:R-:W-:Y:S02]  /*2450*/  PRMT R57, R20, 0x5410, R21 ;  /* 0x0000541014397816 */ /* 0x000fe40000000015 */
[----:B------:R-:W-:Y:S02]  /*2460*/  PRMT R18, R4, 0x5410, R5 ;  /* 0x0000541004127816 */ /* 0x000fe40000000005 */
[----:B------:R-:W-:Y:S01]  /*2470*/  PRMT R19, R2, 0x5410, R3 ;  /* 0x0000541002137816 */ /* 0x000fe20000000003 */
[----:B------:R-:W-:-:S05]  /*2480*/  @P3 BRA `(.L_x_752) ;  /* 0x00000e2000003947 */ /* 0x000fca0003800000 */
[----:B------:R-:W-:Y:S01]  /*2490*/  ISETP.GE.AND P0, PT, R14, c[0x0][0x1d4], PT ;  /* 0x000075000e007a0c */ /* 0x000fe20003f06270 */
[----:B------:R-:W-:Y:S01]  /*24a0*/  @!UPT UIADD3 URZ, URZ, URZ, URZ ;  /* 0x0000003f3f3ff290 */ /* 0x000fe2000fffe03f */
[----:B------:R-:W-:Y:S11]  /*24b0*/  BSSY B0, `(.L_x_753) ;  /* 0x0000036000007945 */ /* 0x000ff60003800000 */
[----:B------:R-:W-:-:S05]  /*24c0*/  @P0 BRA `(.L_x_754) ;  /* 0x0000034000000947 */ /* 0x000fca0003800000 */
[----:B------:R-:W-:Y:S01]  /*24d0*/  ISETP.GE.AND P0, PT, R16, c[0x0][0x27c], PT ;  /* 0x00009f0010007a0c */ /* 0x000fe20003f06270 */
[----:B------:R-:W1:Y:S11]  /*24e0*/  LDS.128 R20, [R129+0xa080] ;  /* 0x00a0800081147984 */ /* 0x000e760000000c00 */
[----:B------:R-:W-:Y:S01]  /*24f0*/  @!UPT UIADD3 URZ, URZ, URZ, URZ ;  /* 0x0000003f3f3ff290 */ /* 0x000fe2000fffe03f */
[----:B------:R-:W-:Y:S01]  /*2500*/  @!P0 HADD2.F32 R46, -RZ, R46.H0_H0 ;  /* 0x2000002eff2e8230 */ /* 0x000fe20000004100 */
        /* <DEDUP_REMOVED lines=16> */
[C---:B------:R-:W-:Y:S02]  /*2610*/  @!P0 FMUL.FTZ R2, R33.reuse, R46 ;  /* 0x0000002e21028220 */ /* 0x040fe40000410000 */
[----:B------:R-:W-:Y:S01]  /*2620*/  @!P0 FFMA.FTZ R69, R33, R48, -R69 ;  /* 0x0000003021458223 */ /* 0x000fe20000010845 */
[----:B------:R-:W-:Y:S01]  /*2630*/  @!P0 HADD2.F32 R33, -RZ, R37.H0_H0 ;  /* 0x20000025ff218230 */ /* 0x000fe20000004100 */
[----:B------:R-:W-:Y:S01]  /*2640*/  @!P0 FMUL.FTZ R80, R43, R42 ;  /* 0x0000002a2b508220 */ /* 0x000fe20000410000 */
[----:B------:R-:W-:Y:S01]  /*2650*/  @!P0 MOV R37, R22 ;  /* 0x0000001600258202 */ /* 0x000fe20000000f00 */
[----:B------:R-:W-:Y:S01]  /*2660*/  @!P0 FFMA.FTZ R2, R41, R48, R2 ;  /* 0x0000003029028223 */ /* 0x000fe20000010002 */
[----:B------:R-:W-:Y:S01]  /*2670*/  @!P0 HADD2.F32 R48, -RZ, R47.H0_H0 ;  /* 0x2000002fff308230 */ /* 0x000fe20000004100 */
[C---:B------:R-:W-:Y:S02]  /*2680*/  @!P0 FMUL.FTZ R3, R33.reuse, R42 ;  /* 0x0000002a21038220 */ /* 0x040fe40000410000 */
[-C--:B------:R-:W-:Y:S01]  /*2690*/  @!P0 FFMA.FTZ R80, R33, R50.reuse, -R80 ;  /* 0x0000003221508223 */ /* 0x080fe20000010850 */
[----:B------:R-:W-:Y:S01]  /*26a0*/  @!P0 MOV R33, R23 ;  /* 0x0000001700218202 */ /* 0x000fe20000000f00 */
[----:B------:R-:W-:Y:S01]  /*26b0*/  @!P0 FFMA.FTZ R3, R43, R50, R3 ;  /* 0x000000322b038223 */ /* 0x000fe20000010003 */
[----:B------:R-:W-:Y:S01]  /*26c0*/  @!P0 F2FP.PACK_AB R69, R2, R69 ;  /* 0x000000450245823e */ /* 0x000fe200000000ff */
[--C-:B------:R-:W-:Y:S02]  /*26d0*/  @!P0 HADD2.F32 R41, -RZ, R37.reuse.H1_H1 ;  /* 0x30000025ff298230 */ /* 0x100fe40000004100 */
[----:B------:R-:W-:Y:S01]  /*26e0*/  @!P0 HADD2.F32 R37, -RZ, R37.H0_H0 ;  /* 0x20000025ff258230 */ /* 0x000fe20000004100 */
[----:B------:R-:W-:Y:S01]  /*26f0*/  @!P0 MOV R20, R69 ;  /* 0x0000004500148202 */ /* 0x000fe20000000f00 */
        /* <DEDUP_REMOVED lines=17> */
.L_x_754:
[----:B------:R-:W-:Y:S05]  /*2810*/  BSYNC B0 ;  /* 0x0000000000007941 */ /* 0x000fea0003800000 */
.L_x_753:
        /* <DEDUP_REMOVED lines=25> */
[----:B------:R-:W-:Y:S01]  /*29b0*/  @!P0 FMUL.FTZ R2, R41, R40 ;  /* 0x0000002829028220 */ /* 0x000fe20000410000 */
[----:B------:R-:W-:Y:S01]  /*29c0*/  @!P0 HADD2.F32 R40, -RZ, R37.H0_H0 ;  /* 0x20000025ff288230 */ /* 0x000fe20000004100 */
[-C--:B------:R-:W-:Y:S01]  /*29d0*/  @!P0 FMUL.FTZ R52, R46, R33.reuse ;  /* 0x000000212e348220 */ /* 0x080fe20000410000 */
[--C-:B------:R-:W-:Y:S01]  /*29e0*/  @!P0 HADD2.F32 R37, -RZ, R36.reuse.H0_H0 ;  /* 0x20000024ff258230 */ /* 0x100fe20000004100 */
[-C--:B------:R-:W-:Y:S01]  /*29f0*/  @!P0 FFMA.FTZ R2, R43, R42.reuse, R2 ;  /* 0x0000002a2b028223 */ /* 0x080fe20000010002 */
[----:B------:R-:W-:Y:S01]  /*2a00*/  @!P0 HADD2.F32 R43, -RZ, R36.H1_H1 ;  /* 0x30000024ff2b8230 */ /* 0x000fe20000004100 */
[----:B------:R-:W-:Y:S01]  /*2a10*/  @!P0 FMUL.FTZ R3, R40, R33 ;  /* 0x0000002128038220 */ /* 0x000fe20000410000 */
[----:B------:R-:W-:Y:S01]  /*2a20*/  @!P0 MOV R33, R23 ;  /* 0x0000001700218202 */ /* 0x000fe20000000f00 */
[----:B------:R-:W-:Y:S01]  /*2a30*/  @!P0 FFMA.FTZ R69, R41, R42, -R69 ;  /* 0x0000002a29458223 */ /* 0x000fe20000010845 */
[----:B------:R-:W-:Y:S01]  /*2a40*/  @!P0 HADD2.F32 R42, -RZ, R68.H0_H0 ;  /* 0x20000044ff2a8230 */ /* 0x000fe20000004100 */
[-C--:B------:R-:W-:Y:S02]  /*2a50*/  @!P0 FMUL.FTZ R4, R37, R32.reuse ;  /* 0x0000002025048220 */ /* 0x080fe40000410000 */
[C---:B------:R-:W-:Y:S01]  /*2a60*/  @!P0 FMUL.FTZ R75, R43.reuse, R32 ;  /* 0x000000202b4b8220 */ /* 0x040fe20000410000 */
[----:B------:R-:W-:Y:S01]  /*2a70*/  @!P0 F2FP.PACK_AB R69, R2, R69 ;  /* 0x000000450245823e */ /* 0x000fe200000000ff */
[----:B------:R-:W-:Y:S01]  /*2a80*/  @!P0 FFMA.FTZ R3, R46, R47, R3 ;  /* 0x0000002f2e038223 */ /* 0x000fe20000010003 */
[--C-:B------:R-:W-:Y:S01]  /*2a90*/  @!P0 HADD2.F32 R48, -RZ, R33.reuse.H1_H1 ;  /* 0x30000021ff308230 */ /* 0x100fe20000004100 */
[----:B------:R-:W-:Y:S01]  /*2aa0*/  @!P0 FFMA.FTZ R4, R43, R42, R4 ;  /* 0x0000002a2b048223 */ /* 0x000fe20000010004 */
[----:B------:R-:W-:Y:S01]  /*2ab0*/  @!P0 MOV R20, R69 ;  /* 0x0000004500148202 */ /* 0x000fe20000000f00 */
[----:B------:R-:W-:Y:S01]  /*2ac0*/  @!P0 HADD2.F32 R33, -RZ, R33.H0_H0 ;  /* 0x20000021ff218230 */ /* 0x000fe20000004100 */
[----:B------:R-:W-:Y:S02]  /*2ad0*/  @!P0 FFMA.FTZ R52, R40, R47, -R52 ;  /* 0x0000002f28348223 */ /* 0x000fe40000010834 */
[CC--:B------:R-:W-:Y:S02]  /*2ae0*/  @!P0 FMUL.FTZ R74, R48.reuse, R44.reuse ;  /* 0x0000002c304a8220 */ /* 0x0c0fe40000410000 */
[----:B------:R-:W-:Y:S01]  /*2af0*/  @!P0 FMUL.FTZ R5, R33, R44 ;  /* 0x0000002c21058220 */ /* 0x000fe20000410000 */
        /* <DEDUP_REMOVED lines=10> */
.L_x_756:
[----:B------:R-:W-:Y:S05]  /*2ba0*/  BSYNC B0 ;  /* 0x0000000000007941 */ /* 0x000fea0003800000 */
.L_x_755:
        /* <DEDUP_REMOVED lines=24> */
[CC--:B------:R-:W-:Y:S02]  /*2d30*/  @!P0 FMUL.FTZ R47, R41.reuse, R37.reuse ;  /* 0x00000025292f8220 */ /* 0x0c0fe40000410000 */
[----:B------:R-:W-:Y:S01]  /*2d40*/  @!P0 FMUL.FTZ R2, R40, R37 ;  /* 0x0000002528028220 */ /* 0x000fe20000410000 */
[----:B------:R-:W-:Y:S01]  /*2d50*/  @!P0 HADD2.F32 R37, -RZ, R36.H0_H0 ;  /* 0x20000024ff258230 */ /* 0x000fe20000004100 */
[-C--:B------:R-:W-:Y:S01]  /*2d60*/  @!P0 FMUL.FTZ R48, R42, R32.reuse ;  /* 0x000000202a308220 */ /* 0x080fe20000410000 */
[--C-:B------:R-:W-:Y:S01]  /*2d70*/  @!P0 HADD2.F32 R36, -RZ, R33.reuse.H0_H0 ;  /* 0x20000021ff248230 */ /* 0x100fe20000004100 */
[----:B------:R-:W-:Y:S01]  /*2d80*/  @!P0 FFMA.FTZ R2, R41, R43, R2 ;  /* 0x0000002b29028223 */ /* 0x000fe20000010002 */
        /* <DEDUP_REMOVED lines=26> */
.L_x_758:
[----:B------:R-:W-:Y:S05]  /*2f30*/  BSYNC B0 ;  /* 0x0000000000007941 */ /* 0x000fea0003800000 */
.L_x_757:
        /* <DEDUP_REMOVED lines=55> */
.L_x_752:
[----:B------:R-:W-:Y:S05]  /*32b0*/  BSYNC B1 ;  /* 0x0000000000017941 */ /* 0x000fea0003800000 */
.L_x_751:
[----:B------:R-:W-:-:S05]  /*32c0*/  @P2 BRA `(.L_x_759) ;  /* 0x0000354000002947 */ /* 0x000fca0003800000 */
        /* <DEDUP_REMOVED lines=24> */
[-C--:B------:R-:W-:Y:S01]  /*3450*/  @!P0 FMUL.FTZ R39, R33, R32.reuse ;  /* 0x0000002021278220 */ /* 0x080fe20000410000 */
        /* <DEDUP_REMOVED lines=21> */
[-C--:B------:R-:W-:Y:S02]  /*35b0*/  @!P0 FFMA.FTZ R4, R33, R37.reuse, R4 ;  /* 0x0000002521048223 */ /* 0x080fe40000010004 */
[C---:B------:R-:W-:Y:S02]  /*35c0*/  @!P0 FMUL.FTZ R5, R25.reuse, R30 ;  /* 0x0000001e19058220 */ /* 0x040fe40000410000 */
        /* <DEDUP_REMOVED lines=8> */
.L_x_761:
[----:B------:R-:W-:Y:S05]  /*3650*/  BSYNC B0 ;  /* 0x0000000000007941 */ /* 0x000fea0003800000 */
.L_x_760:
        /* <DEDUP_REMOVED lines=56> */
.L_x_763:
[----:B------:R-:W-:Y:S05]  /*39e0*/  BSYNC B0 ;  /* 0x0000000000007941 */ /* 0x000fea0003800000 */
.L_x_762:
        /* <DEDUP_REMOVED lines=56> */
.L_x_765:
[----:B------:R-:W-:Y:S05]  /*3d70*/  BSYNC B0 ;  /* 0x0000000000007941 */ /* 0x000fea0003800000 */
.L_x_764:
        /* <DEDUP_REMOVED lines=30> */
[C---:B------:R-:W-:Y:S01]  /*3f60*/  @!P0 FMUL.FTZ R3, R18.reuse, R7 ;  /* 0x0000000712038220 */ /* 0x040fe20000410000 */
[----:B------:R-:W-:Y:S01]  /*3f70*/  @!P0 MOV R7, R23 ;  /* 0x0000001700078202 */ /* 0x000fe20000000f00 */
[-C--:B------:R-:W-:Y:S01]  /*3f80*/  @!P0 FFMA.FTZ R32, R18, R27.reuse, -R32 ;  /* 0x0000001b12208223 */ /* 0x080fe20000010820 */
[--C-:B------:R-:W-:Y:S01]  /*3f90*/  @!P0 HADD2.F32 R25, -RZ, R9.reuse.H1_H1 ;  /* 0x30000009ff198230 */ /* 0x100fe20000004100 */
[----:B------:R-:W-:Y:S01]  /*3fa0*/  @!P0 FFMA.FTZ R3, R26, R27, R3 ;  /* 0x0000001b1a038223 */ /* 0x000fe20000010003 */
[----:B------:R-:W-:Y:S01]  /*3fb0*/  @!P0 F2FP.PACK_AB R29, R2, R29 ;  /* 0x0000001d021d823e */ /* 0x000fe200000000ff */
[----:B------:R-:W-:Y:S02]  /*3fc0*/  @!P0 HADD2.F32 R9, -RZ, R9.H0_H0 ;  /* 0x20000009ff098230 */ /* 0x000fe40000004100 */
[----:B------:R-:W-:Y:S01]  /*3fd0*/  @!P0 FMUL.FTZ R31, R25, R6 ;  /* 0x00000006191f8220 */ /* 0x000fe20000410000 */
[----:B------:R-:W-:Y:S01]  /*3fe0*/  @!P0 F2FP.PACK_AB R32, R3, R32 ;  /* 0x000000200320823e */ /* 0x000fe200000000ff */
[--C-:B------:R-:W-:Y:S01]  /*3ff0*/  @!P0 HADD2.F32 R28, -RZ, R7.reuse.H1_H1 ;  /* 0x30000007ff1c8230 */ /* 0x100fe20000004100 */
[C---:B------:R-:W-:Y:S01]  /*4000*/  @!P0 FMUL.FTZ R4, R9.reuse, R6 ;  /* 0x0000000609048220 */ /* 0x040fe20000410000 */
[----:B------:R-:W-:Y:S01]  /*4010*/  @!P0 MOV R20, R29 ;  /* 0x0000001d00148202 */ /* 0x000fe20000000f00 */
[----:B------:R-:W-:Y:S01]  /*4020*/  @!P0 FFMA.FTZ R31, R9, R24, -R31 ;  /* 0x00000018091f8223 */ /* 0x000fe2000001081f */
[----:B------:R-:W-:Y:S01]  /*4030*/  @!P0 MOV R21, R32 ;  /* 0x0000002000158202 */ /* 0x000fe20000000f00 */
[----:B------:R-:W-:Y:S01]  /*4040*/  @!P0 FMUL.FTZ R33, R28, R8 ;  /* 0x000000081c218220 */ /* 0x000fe20000410000 */
[----:B------:R-:W-:Y:S01]  /*4050*/  @!P0 HADD2.F32 R7, -RZ, R7.H0_H0 ;  /* 0x20000007ff078230 */ /* 0x000fe20000004100 */
[----:B------:R-:W-:Y:S04]  /*4060*/  @!P0 FFMA.FTZ R4, R25, R24, R4 ;  /* 0x0000001819048223 */ /* 0x000fe80000010004 */
[C---:B------:R-:W-:Y:S01]  /*4070*/  @!P0 FMUL.FTZ R5, R7.reuse, R8 ;  /* 0x0000000807058220 */ /* 0x040fe20000410000 */
[----:B------:R-:W-:Y:S01]  /*4080*/  @!P0 F2FP.PACK_AB R31, R4, R31 ;  /* 0x0000001f041f823e */ /* 0x000fe200000000ff */
[-C--:B------:R-:W-:Y:S02]  /*4090*/  @!P0 FFMA.FTZ R33, R7, R30.reuse, -R33 ;  /* 0x0000001e07218223 */ /* 0x080fe40000010821 */
[----:B------:R-:W-:Y:S01]  /*40a0*/  @!P0 FFMA.FTZ R5, R28, R30, R5 ;  /* 0x0000001e1c058223 */ /* 0x000fe20000010005 */
[----:B------:R-:W-:Y:S04]  /*40b0*/  @!P0 MOV R22, R31 ;  /* 0x0000001f00168202 */ /* 0x000fe80000000f00 */
[----:B------:R-:W-:Y:S04]  /*40c0*/  @!P0 F2FP.PACK_AB R34, R5, R33 ;  /* 0x000000210522823e */ /* 0x000fe800000000ff */
[----:B------:R-:W-:Y:S05]  /*40d0*/  @!P0 MOV R23, R34 ;  /* 0x0000002200178202 */ /* 0x000fea0000000f00 */
[----:B------:R1:W-:Y:S01]  /*40e0*/  STG.E.128 [R76.64+0x180], R20 ;  /* 0x000180144c007986 */ /* 0x0003e2000c101d12 */
[----:B------:R-:W-:-:S05]  /*40f0*/  BRA `(.L_x_759) ;  /* 0x0000271000007947 */ /* 0x000fca0003800000 */
.L_x_746:
        /* <DEDUP_REMOVED lines=30> */
[----:B------:R1:W5:Y:S04]  /*42e0*/  @!P0 LDG.E.128 R52, [R6.64] ;  /* 0x0000001206348981 */ /* 0x000368000c1e1d00 */
[----:B------:R1:W5:Y:S01]  /*42f0*/  @!P0 LDG.E.128 R40, [R2.64] ;  /* 0x0000001202288981 */ /* 0x000362000c1e1d00 */
[----:B------:R-:W-:Y:S11]  /*4300*/  ISETP.GE.AND P0, PT, R12, c[0x0][0x27c], PT ;  /* 0x00009f000c007a0c */ /* 0x000ff60003f06270 */
[----:B------:R-:W-:Y:S02]  /*4310*/  @!UPT UIADD3 URZ, URZ, URZ, URZ ;  /* 0x0000003f3f3ff290 */ /* 0x000fe4000fffe03f */
[----:B------:R1:W5:Y:S04]  /*4320*/  @!P0 LDG.E.128 R76, [R6.64+0x80] ;  /* 0x00008012064c8981 */ /* 0x000368000c1e1d00 */
[----:B------:R1:W5:Y:S02]  /*4330*/  @!P0 LDG.E.128 R32, [R2.64+0x80] ;  /* 0x0000801202208981 */ /* 0x000364000c1e1d00 */
.L_x_767:
[----:B------:R-:W-:Y:S05]  /*4340*/  BSYNC B0 ;  /* 0x0000000000007941 */ /* 0x000fea0003800000 */
.L_x_766:
        /* <DEDUP_REMOVED lines=60> */
.L_x_769:
[----:B------:R-:W-:Y:S05]  /*4710*/  BSYNC B0 ;  /* 0x0000000000007941 */ /* 0x000fea0003800000 */
.L_x_768:
        /* <DEDUP_REMOVED lines=26> */
[----:B------:R-:W-:Y:S01]  /*48c0*/  IADD3 R139, P0, R160, R164, RZ ;  /* 0x000000a4a08b7210 */ /* 0x000fe20007f1e0ff */
[----:B------:R-:W-:Y:S04]  /*48d0*/  BSSY B0, `(.L_x_772) ;  /* 0x0000074000007945 */ /* 0x000fe80003800000 */
[----:B------:R-:W-:Y:S01]  /*48e0*/  IMAD.X R137, R107, 0x1, R94, P0 ;  /* 0x000000016b897824 */ /* 0x000fe200000e065e */
[----:B------:R-:W-:Y:S11]  /*48f0*/  ISETP.GE.AND P0, PT, R14, c[0x0][0x1d4], PT ;  /* 0x000075000e007a0c */ /* 0x000ff60003f06270 */
[----:B------:R-:W-:Y:S02]  /*4900*/  @!UPT UIADD3 URZ, URZ, URZ, URZ ;  /* 0x0000003f3f3ff290 */ /* 0x000fe4000fffe03f */
[----:B------:R-:W-:-:S05]  /*4910*/  @P0 BRA `(.L_x_773) ;  /* 0x000006f000000947 */ /* 0x000fca0003800000 */
[----:B------:R-:W1:Y:S01]  /*4920*/  LDS.128 R80, [R119+0xa080] ;  /* 0x00a0800077507984 */ /* 0x000e620000000c00 */
[----:B------:R-:W-:Y:S02]  /*4930*/  ISETP.GE.AND P2, PT, R122, c[0x0][0x1d4], PT ;  /* 0x000075007a007a0c */ /* 0x000fe40003f46270 */
[C---:B------:R-:W-:Y:S04]  /*4940*/  IADD3 R168, P1, P0, R146.reuse, R139, R125 ;  /* 0x0000008b92a87210 */ /* 0x040fe8000783e07d */
[C---:B------:R-:W-:Y:S01]  /*4950*/  IADD3.X R167, R101.reuse, R137, R114, P1, P0 ;  /* 0x0000008965a77210 */ /* 0x040fe20000fe0472 */
[----:B------:R-:W2:Y:S06]  /*4960*/  LDS.128 R28, [R120+0xa080] ;  /* 0x00a08000781c7984 */ /* 0x000eac0000000c00 */
[----:B------:R-:W-:Y:S04]  /*4970*/  @!P2 IADD3 R166, P1, P0, R146, R139, R122 ;  /* 0x0000008b92a6a210 */ /* 0x000fe8000783e07a */
[----:B------:R-:W-:Y:S02]  /*4980*/  @!P2 IADD3.X R157, R101, R137, R110, P1, P0 ;  /* 0x00000089659da210 */ /* 0x000fe40000fe046e */
[C---:B------:R-:W-:Y:S04]  /*4990*/  LEA R170, P0, R168.reuse, c[0x0][0x1c8], 0x1 ;  /* 0x00007200a8aa7a11 */ /* 0x040fe800078008ff */
[----:B------:R-:W-:Y:S02]  /*49a0*/  LEA.HI.X R171, R168, c[0x0][0x1cc], R167, 0x1, P0 ;  /* 0x00007300a8ab7a11 */ /* 0x000fe400000f0ca7 */
[C---:B------:R-:W-:Y:S04]  /*49b0*/  @!P2 LEA R168, P0, R166.reuse, c[0x0][0x1c8], 0x1 ;  /* 0x00007200a6a8aa11 */ /* 0x040fe800078008ff */
[----:B------:R-:W-:Y:S02]  /*49c0*/  @!P2 LEA.HI.X R169, R166, c[0x0][0x1cc], R157, 0x1, P0 ;  /* 0x00007300a6a9aa11 */ /* 0x000fe400000f0c9d */
[----:B------:R-:W-:Y:S11]  /*49d0*/  ISETP.GE.AND P0, PT, R14, c[0x0][0x27c], PT ;  /* 0x00009f000e007a0c */ /* 0x000ff60003f06270 */
[----:B------:R-:W-:Y:S02]  /*49e0*/  @!UPT UIADD3 URZ, URZ, URZ, URZ ;  /* 0x0000003f3f3ff290 */ /* 0x000fe4000fffe03f */
[----:B------:R-:W-:Y:S01]  /*49f0*/  @!P0 SHF.R.U64 R60, R52, 0x10, R53 ;  /* 0x00000010343c8819 */ /* 0x000fe20000001235 */
[----:B------:R-:W-:Y:S01]  /*4a00*/  @!P0 HADD2.F32 R48, -RZ, R45.H1_H1 ;  /* 0x3000002dff308230 */ /* 0x000fe20000004100 */
[----:B------:R-:W-:Y:S01]  /*4a10*/  @!P0 SHF.R.U64 R42, R42, 0x10, R43 ;  /* 0x000000102a2a8819 */ /* 0x000fe2000000122b */
[----:B------:R-:W-:Y:S01]  /*4a20*/  @!P0 HADD2.F32 R50, -RZ, R50.H0_H0 ;  /* 0x20000032ff328230 */ /* 0x000fe20000004100 */
[----:B-1----:R-:W-:Y:S01]  /*4a30*/  @!P0 MOV R52, R80 ;  /* 0x0000005000348202 */ /* 0x002fe20000000f00 */
[----:B------:R-:W-:Y:S01]  /*4a40*/  @!P0 HADD2.F32 R57, -RZ, R57.H0_H0 ;  /* 0x20000039ff398230 */ /* 0x000fe20000004100 */
[----:B------:R-:W-:Y:S01]  /*4a50*/  @!P0 SHF.R.U64 R46, R40, 0x10, R41 ;  /* 0x00000010282e8819 */ /* 0x000fe20000001229 */
[----:B------:R-:W-:Y:S01]  /*4a60*/  @!P0 HADD2.F32 R61, -RZ, R61.H0_H0 ;  /* 0x2000003dff3d8230 */ /* 0x000fe20000004100 */
[----:B------:R-:W-:Y:S01]  /*4a70*/  @!P0 SHF.R.U32.HI R40, RZ, 0x10, R43 ;  /* 0x00000010ff288819 */ /* 0x000fe2000001162b */
[--C-:B------:R-:W-:Y:S01]  /*4a80*/  @!P0 HADD2.F32 R51, -RZ, R52.reuse.H0_H0 ;  /* 0x20000034ff338230 */ /* 0x100fe20000004100 */
[----:B--2---:R-:W-:Y:S01]  /*4a90*/  @!P0 MOV R43, R28 ;  /* 0x0000001c002b8202 */ /* 0x004fe20000000f00 */
[----:B------:R-:W-:Y:S01]  /*4aa0*/  @!P0 HADD2.F32 R52, -RZ, R52.H1_H1 ;  /* 0x30000034ff348230 */ /* 0x000fe20000004100 */
[----:B------:R-:W-:Y:S01]  /*4ab0*/  @!P0 SHF.R.U32.HI R58, RZ, 0x10, R53 ;  /* 0x00000010ff3a8819 */ /* 0x000fe20000011635 */
[----:B------:R-:W-:Y:S01]  /*4ac0*/  @!P0 IMAD.MOV.U32 R53, RZ, RZ, R81 ;  /* 0x000000ffff358224 */ /* 0x000fe200078e0051 */
[----:B------:R-:W-:Y:S01]  /*4ad0*/  @!P0 SHF.R.U64 R59, R54, 0x10, R55 ;  /* 0x00000010363b8819 */ /* 0x000fe20000001237 */
[-C--:B------:R-:W-:Y:S01]  /*4ae0*/  @!P0 FMUL.FTZ R157, R51, R48.reuse ;  /* 0x00000030339d8220 */ /* 0x080fe20000410000 */
[--C-:B------:R-:W-:Y:S01]  /*4af0*/  @!P0 HADD2.F32 R47, -RZ, R43.reuse.H0_H0 ;  /* 0x2000002bff2f8230 */ /* 0x100fe20000004100 */
[----:B------:R-:W-:Y:S01]  /*4b00*/  @!P0 SHF.R.U32.HI R41, RZ, 0x10, R41 ;  /* 0x00000010ff298819 */ /* 0x000fe20000011629 */
[----:B------:R-:W-:Y:S01]  /*4b10*/  @!P0 HADD2.F32 R43, -RZ, R43.H1_H1 ;  /* 0x3000002bff2b8230 */ /* 0x000fe20000004100 */
[----:B------:R-:W-:Y:S01]  /*4b20*/  @!P0 SHF.R.U32.HI R63, RZ, 0x10, R55 ;  /* 0x00000010ff3f8819 */ /* 0x000fe20000011637 */
[----:B------:R-:W-:Y:S01]  /*4b30*/  @!P0 IMAD.MOV.U32 R55, RZ, RZ, R83 ;  /* 0x000000ffff378224 */ /* 0x000fe200078e0053 */
[----:B------:R-:W-:Y:S01]  /*4b40*/  @!P0 HADD2.F32 R46, -RZ, R46.H0_H0 ;  /* 0x2000002eff2e8230 */ /* 0x000fe20000004100 */
[C---:B------:R-:W-:Y:S01]  /*4b50*/  @!P0 FMUL.FTZ R2, R47.reuse, R48 ;  /* 0x000000302f028220 */ /* 0x040fe20000410000 */
[----:B------:R-:W-:Y:S01]  /*4b60*/  @!P0 HADD2.F32 R54, -RZ, R60.H0_H0 ;  /* 0x2000003cff368230 */ /* 0x000fe20000004100 */
[----:B------:R-:W-:Y:S01]  /*4b70*/  @!P0 FFMA.FTZ R157, R47, R50, -R157 ;  /* 0x000000322f9d8223 */ /* 0x000fe2000001089d */
[----:B------:R-:W-:Y:S01]  /*4b80*/  @!P0 MOV R47, R29 ;  /* 0x0000001d002f8202 */ /* 0x000fe20000000f00 */
[C---:B------:R-:W-:Y:S01]  /*4b90*/  @!P0 FMUL.FTZ R166, R52.reuse, R46 ;  /* 0x0000002e34a68220 */ /* 0x040fe20000410000 */
[----:B------:R-:W-:Y:S01]  /*4ba0*/  @!P0 HADD2.F32 R62, -RZ, R55.H1_H1 ;  /* 0x30000037ff3e8230 */ /* 0x000fe20000004100 */
[----:B------:R-:W-:Y:S01]  /*4bb0*/  @!P0 FFMA.FTZ R2, R51, R50, R2 ;  /* 0x0000003233028223 */ /* 0x000fe20000010002 */
[--C-:B------:R-:W-:Y:S01]  /*4bc0*/  @!P0 HADD2.F32 R50, -RZ, R53.reuse.H0_H0 ;  /* 0x20000035ff328230 */ /* 0x100fe20000004100 */
[C---:B------:R-:W-:Y:S01]  /*4bd0*/  @!P0 FMUL.FTZ R3, R43.reuse, R46 ;  /* 0x0000002e2b038220 */ /* 0x040fe20000410000 */
[----:B------:R-:W-:Y:S01]  /*4be0*/  @!P0 HADD2.F32 R53, -RZ, R53.H1_H1 ;  /* 0x30000035ff358230 */ /* 0x000fe20000004100 */
[-C--:B------:R-:W-:Y:S01]  /*4bf0*/  @!P0 FFMA.FTZ R166, R43, R54.reuse, -R166 ;  /* 0x000000362ba68223 */ /* 0x080fe200000108a6 */
[----:B------:R-:W-:Y:S01]  /*4c00*/  @!P0 HADD2.F32 R46, -RZ, R41.H0_H0 ;  /* 0x20000029ff2e8230 */ /* 0x000fe20000004100 */
[----:B------:R-:W-:Y:S01]  /*4c10*/  @!P0 FFMA.FTZ R3, R52, R54, R3 ;  /* 0x0000003634038223 */ /* 0x000fe20000010003 */
[----:B------:R-:W-:Y:S02]  /*4c20*/  @!P0 HADD2.F32 R51, -RZ, R56.H0_H0 ;  /* 0x20000038ff338230 */ /* 0x000fe40000004100 */
[----:B------:R-:W-:Y:S01]  /*4c30*/  @!P0 HADD2.F32 R56, -RZ, R58.H0_H0 ;  /* 0x2000003aff388230 */ /* 0x000fe20000004100 */
[----:B------:R-:W-:Y:S01]  /*4c40*/  @!P0 FMUL.FTZ R172, R53, R46 ;  /* 0x0000002e35ac8220 */ /* 0x000fe20000410000 */
[----:B------:R-:W-:Y:S01]  /*4c50*/  @!P0 HADD2.F32 R41, -RZ, R47.H1_H1 ;  /* 0x3000002fff298230 */ /* 0x000fe20000004100 */
[----:B------:R-:W-:Y:S01]  /*4c60*/  @!P0 MOV R58, R82 ;  /* 0x00000052003a8202 */ /* 0x000fe20000000f00 */
[----:B------:R-:W-:Y:S01]  /*4c70*/  @!P0 HADD2.F32 R43, -RZ, R45.H0_H0 ;  /* 0x2000002dff2b8230 */ /* 0x000fe20000004100 */
[----:B------:R-:W-:Y:S01]  /*4c80*/  @!P0 MOV R45, R31 ;  /* 0x0000001f002d8202 */ /* 0x000fe20000000f00 */
[----:B------:R-:W-:Y:S01]  /*4c90*/  @!P0 HADD2.F32 R48, -RZ, R47.H0_H0 ;  /* 0x2000002fff308230 */ /* 0x000fe20000004100 */
[C---:B------:R-:W-:Y:S01]  /*4ca0*/  @!P0 FMUL.FTZ R5, R41.reuse, R46 ;  /* 0x0000002e29058220 */ /* 0x040fe20000410000 */
[----:B------:R-:W-:Y:S01]  /*4cb0*/  @!P0 F2FP.PACK_AB R157, R166, R157 ;  /* 0x0000009da69d823e */ /* 0x000fe200000000ff */
[----:B------:R-:W-:Y:S01]  /*4cc0*/  @!P0 FFMA.FTZ R172, R41, R56, -R172 ;  /* 0x0000003829ac8223 */ /* 0x000fe200000108ac */
[----:B------:R-:W-:Y:S01]  /*4cd0*/  @!P0 HADD2.F32 R41, -RZ, R40.H0_H0 ;  /* 0x20000028ff298230 */ /* 0x000fe20000004100 */
[-C--:B------:R-:W-:Y:S01]  /*4ce0*/  @!P0 FMUL.FTZ R167, R50, R43.reuse ;  /* 0x0000002b32a78220 */ /* 0x080fe20000410000 */
[----:B------:R-:W-:Y:S01]  /*4cf0*/  @!P0 HADD2.F32 R40, -RZ, R45.H1_H1 ;  /* 0x3000002dff288230 */ /* 0x000fe20000004100 */
[----:B------:R-:W-:Y:S01]  /*4d00*/  @!P0 FMUL.FTZ R4, R48, R43 ;  /* 0x0000002b30048220 */ /* 0x000fe20000410000 */
[----:B------:R-:W-:Y:S01]  /*4d10*/  @!P0 HADD2.F32 R63, -RZ, R63.H0_H0 ;  /* 0x2000003fff3f8230 */ /* 0x000fe20000004100 */
[-C--:B------:R-:W-:Y:S01]  /*4d20*/  @!P0 FMUL.FTZ R174, R62, R41.reuse ;  /* 0x000000293eae8220 */ /* 0x080fe20000410000 */
[----:B------:R-:W-:Y:S01]  /*4d30*/  @!P0 HADD2.F32 R60, -RZ, R55.H0_H0 ;  /* 0x20000037ff3c8230 */ /* 0x000fe20000004100 */
[C---:B------:R-:W-:Y:S01]  /*4d40*/  @!P0 FMUL.FTZ R9, R40.reuse, R41 ;  /* 0x0000002928098220 */ /* 0x040fe20000410000 */
[----:B------:R-:W-:Y:S01]  /*4d50*/  @!P0 HADD2.F32 R46, -RZ, R45.H0_H0 ;  /* 0x2000002dff2e8230 */ /* 0x000fe20000004100 */
[----:B------:R-:W-:Y:S01]  /*4d60*/  @!P0 FFMA.FTZ R174, R40, R63, -R174 ;  /* 0x0000003f28ae8223 */ /* 0x000fe200000108ae */
[----:B------:R-:W-:Y:S01]  /*4d70*/  @!P0 HADD2.F32 R43, -RZ, R44.H1_H1 ;  /* 0x3000002cff2b8230 */ /* 0x000fe20000004100 */
[----:B------:R-:W-:Y:S01]  /*4d80*/  @!P0 IMAD.MOV.U32 R40, RZ, RZ, R30 ;  /* 0x000000ffff288224 */ /* 0x000fe200078e001e */
[----:B------:R-:W-:Y:S01]  /*4d90*/  @!P0 MOV R28, R157 ;  /* 0x0000009d001c8202 */ /* 0x000fe20000000f00 */
[----:B------:R-:W-:Y:S01]  /*4da0*/  @!P0 FFMA.FTZ R4, R50, R51, R4 ;  /* 0x0000003332048223 */ /* 0x000fe20000010004 */
[----:B------:R-:W-:Y:S01]  /*4db0*/  @!P0 F2FP.PACK_AB R166, R3, R2 ;  /* 0x0000000203a6823e */ /* 0x000fe200000000ff */
[-C--:B------:R-:W-:Y:S01]  /*4dc0*/  @!P0 FMUL.FTZ R173, R60, R43.reuse ;  /* 0x0000002b3cad8220 */ /* 0x080fe20000410000 */
[--C-:B------:R-:W-:Y:S01]  /*4dd0*/  @!P0 HADD2.F32 R55, -RZ, R58.reuse.H0_H0 ;  /* 0x2000003aff378230 */ /* 0x100fe20000004100 */
[----:B------:R-:W-:Y:S01]  /*4de0*/  @!P0 FMUL.FTZ R8, R46, R43 ;  /* 0x0000002b2e088220 */ /* 0x000fe20000410000 */
[----:B------:R-:W-:Y:S01]  /*4df0*/  @!P0 HADD2.F32 R58, -RZ, R58.H1_H1 ;  /* 0x3000003aff3a8230 */ /* 0x000fe20000004100 */
[----:B------:R-:W-:Y:S01]  /*4e00*/  @!P0 FFMA.FTZ R167, R48, R51, -R167 ;  /* 0x0000003330a78223 */ /* 0x000fe200000108a7 */
[----:B------:R-:W-:Y:S01]  /*4e10*/  @!P0 HADD2.F32 R43, -RZ, R44.H0_H0 ;  /* 0x2000002cff2b8230 */ /* 0x000fe20000004100 */
[----:B------:R-:W-:Y:S01]  /*4e20*/  @!P0 FFMA.FTZ R173, R46, R61, -R173 ;  /* 0x0000003d2ead8223 */ /* 0x000fe200000108ad */
[----:B------:R-:W-:Y:S01]  /*4e30*/  @!P0 HADD2.F32 R41, -RZ, R42.H0_H0 ;  /* 0x2000002aff298230 */ /* 0x000fe20000004100 */
[----:B------:R-:W-:Y:S01]  /*4e40*/  @!P0 FFMA.FTZ R5, R53, R56, R5 ;  /* 0x0000003835058223 */ /* 0x000fe20000010005 */
[--C-:B------:R-:W-:Y:S01]  /*4e50*/  @!P0 HADD2.F32 R42, -RZ, R40.reuse.H0_H0 ;  /* 0x20000028ff2a8230 */ /* 0x100fe20000004100 */
[C---:B------:R-:W-:Y:S01]  /*4e60*/  @!P0 FMUL.FTZ R175, R55.reuse, R43 ;  /* 0x0000002b37af8220 */ /* 0x040fe20000410000 */
[----:B------:R-:W-:Y:S01]  /*4e70*/  @!P0 F2FP.PACK_AB R172, R172, R167 ;  /* 0x000000a7acac823e */ /* 0x000fe200000000ff */
[----:B------:R-:W-:Y:S01]  /*4e80*/  @!P0 FMUL.FTZ R176, R58, R41 ;  /* 0x000000293ab08220 */ /* 0x000fe20000410000 */
[----:B------:R-:W-:Y:S01]  /*4e90*/  @!P0 F2FP.PACK_AB R173, R174, R173 ;  /* 0x000000adaead823e */ /* 0x000fe200000000ff */
[C---:B------:R-:W-:Y:S01]  /*4ea0*/  @!P0 FMUL.FTZ R6, R42.reuse, R43 ;  /* 0x0000002b2a068220 */ /* 0x040fe20000410000 */
[----:B------:R-:W-:Y:S01]  /*4eb0*/  @!P0 MOV R29, R172 ;  /* 0x000000ac001d8202 */ /* 0x000fe20000000f00 */
[-C--:B------:R-:W-:Y:S01]  /*4ec0*/  @!P0 FFMA.FTZ R175, R42, R57.reuse, -R175 ;  /* 0x000000392aaf8223 */ /* 0x080fe200000108af */
[----:B------:R-:W-:Y:S01]  /*4ed0*/  @!P0 HADD2.F32 R40, -RZ, R40.H1_H1 ;  /* 0x30000028ff288230 */ /* 0x000fe20000004100 */
[----:B------:R-:W-:Y:S01]  /*4ee0*/  @!P0 FFMA.FTZ R6, R55, R57, R6 ;  /* 0x0000003937068223 */ /* 0x000fe20000010006 */
[----:B------:R-:W-:Y:S01]  /*4ef0*/  @!P0 HADD2.F32 R59, -RZ, R59.H0_H0 ;  /* 0x2000003bff3b8230 */ /* 0x000fe20000004100 */
[----:B------:R-:W-:Y:S02]  /*4f00*/  @!P0 MOV R31, R173 ;  /* 0x000000ad001f8202 */ /* 0x000fe40000000f00 */
[C---:B------:R-:W-:Y:S01]  /*4f10*/  @!P0 FMUL.FTZ R7, R40.reuse, R41 ;  /* 0x0000002928078220 */ /* 0x040fe20000410000 */
[----:B------:R-:W-:Y:S01]  /*4f20*/  @!P0 F2FP.PACK_AB R167, R5, R4 ;  /* 0x0000000405a7823e */ /* 0x000fe200000000ff */
[-C--:B------:R-:W-:Y:S01]  /*4f30*/  @!P0 FFMA.FTZ R176, R40, R59.reuse, -R176 ;  /* 0x0000003b28b08223 */ /* 0x080fe200000108b0 */
[----:B------:R-:W-:Y:S01]  /*4f40*/  @!P0 MOV R80, R166 ;  /* 0x000000a600508202 */ /* 0x000fe20000000f00 */
[----:B------:R-:W-:Y:S02]  /*4f50*/  @!P0 FFMA.FTZ R7, R58, R59, R7 ;  /* 0x0000003b3a078223 */ /* 0x000fe40000010007 */
[----:B------:R-:W-:Y:S01]  /*4f60*/  @!P0 FFMA.FTZ R8, R60, R61, R8 ;  /* 0x0000003d3c088223 */ /* 0x000fe20000010008 */
[----:B------:R-:W-:Y:S01]  /*4f70*/  @!P0 F2FP.PACK_AB R176, R176, R175 ;  /* 0x000000afb0b0823e */ /* 0x000fe200000000ff */
[----:B------:R-:W-:Y:S01]  /*4f80*/  @!P0 FFMA.FTZ R9, R62, R63, R9 ;  /* 0x0000003f3e098223 */ /* 0x000fe20000010009 */
[----:B------:R-:W-:Y:S01]  /*4f90*/  @!P0 F2FP.PACK_AB R174, R7, R6 ;  /* 0x0000000607ae823e */ /* 0x000fe200000000ff */
[----:B------:R-:W-:Y:S02]  /*4fa0*/  @!P0 IMAD.MOV.U32 R81, RZ, RZ, R167 ;  /* 0x000000ffff518224 */ /* 0x000fe400078e00a7 */
[----:B------:R-:W-:Y:S01]  /*4fb0*/  @!P0 IMAD.MOV.U32 R30, RZ, RZ, R176 ;  /* 0x000000ffff1e8224 */ /* 0x000fe200078e00b0 */
[----:B------:R-:W-:Y:S02]  /*4fc0*/  @!P0 F2FP.PACK_AB R175, R9, R8 ;  /* 0x0000000809af823e */ /* 0x000fe400000000ff */
[----:B------:R-:W-:Y:S02]  /*4fd0*/  @!P0 MOV R82, R174 ;  /* 0x000000ae00528202 */ /* 0x000fe40000000f00 */
[----:B------:R1:W-:Y:S01]  /*4fe0*/  STG.E.128 [R170.64], R28 ;  /* 0x0000001caa007986 */ /* 0x0003e2000c101d12 */
[----:B------:R-:W-:Y:S07]  /*4ff0*/  @!P0 MOV R83, R175 ;  /* 0x000000af00538202 */ /* 0x000fee0000000f00 */
[----:B------:R1:W-:Y:S02]  /*5000*/  @!P2 STG.E.128 [R168.64], R80 ;  /* 0x00000050a800a986 */ /* 0x0003e4000c101d12 */
.L_x_773:
[----:B------:R-:W-:Y:S05]  /*5010*/  BSYNC B0 ;  /* 0x0000000000007941 */ /* 0x000fea0003800000 */
.L_x_772:
[----:B------:R-:W-:Y:S11]  /*5020*/  ISETP.GE.AND P0, PT, R12, c[0x0][0x1d4], PT ;  /* 0x000075000c007a0c */ /* 0x000ff60003f06270 */
[----:B------:R-:W-:Y:S02]  /*5030*/  @!UPT UIADD3 URZ, URZ, URZ, URZ ;  /* 0x0000003f3f3ff290 */ /* 0x000fe4000fffe03f */
[----:B------:R-:W-:-:S05]  /*5040*/  @P0 BRA `(.L_x_771) ;  /* 0x000006f000000947 */ /* 0x000fca0003800000 */
[----:B------:R-:W2:Y:S01]  /*5050*/  LDS.128 R60, [R117+0xa080] ;  /* 0x00a08000753c7984 */ /* 0x000ea20000000c00 */
[----:B------:R-:W-:Y:S02]  /*5060*/  ISETP.GE.AND P2, PT, R121, c[0x0][0x1d4], PT ;  /* 0x0000750079007a0c */ /* 0x000fe40003f46270 */
[C---:B------:R-:W-:Y:S04]  /*5070*/  IADD3 R59, P1, P0, R146.reuse, R139, R124 ;  /* 0x0000008b923b7210 */ /* 0x040fe8000783e07c */
[C---:B------:R-:W-:Y:S01]  /*5080*/  IADD3.X R58, R101.reuse, R137, R112, P1, P0 ;  /* 0x00000089653a7210 */ /* 0x040fe20000fe0470 */
[----:B-1----:R-:W1:Y:S06]  /*5090*/  LDS.128 R28, [R118+0xa080] ;  /* 0x00a08000761c7984 */ /* 0x002e6c0000000c00 */
        /* <DEDUP_REMOVED lines=8> */
[----:B--2---:R-:W-:Y:S01]  /*5120*/  @!P0 IMAD.MOV.U32 R50, RZ, RZ, R63 ;  /* 0x000000ffff328224 */ /* 0x004fe200078e003f */
[----:B------:R-:W-:Y:S01]  /*5130*/  @!P0 MOV R45, R60 ;  /* 0x0000003c002d8202 */ /* 0x000fe20000000f00 */
[----:B------:R-:W-:Y:S01]  /*5140*/  @!P0 HADD2.F32 R42, -RZ, R39.H1_H1 ;  /* 0x30000027ff2a8230 */ /* 0x000fe20000004100 */
[----:B------:R-:W-:Y:S01]  /*5150*/  @!P0 SHF.R.U64 R34, R34, 0x10, R35 ;  /* 0x0000001022228819 */ /* 0x000fe20000001223 */
[----:B------:R-:W-:Y:S01]  /*5160*/  @!P0 HADD2.F32 R44, -RZ, R85.H1_H1 ;  /* 0x30000055ff2c8230 */ /* 0x000fe20000004100 */
[----:B------:R-:W-:Y:S01]  /*5170*/  @!P0 SHF.R.U64 R40, R32, 0x10, R33 ;  /* 0x0000001020288819 */ /* 0x000fe20000001221 */
[--C-:B------:R-:W-:Y:S01]  /*5180*/  @!P0 HADD2.F32 R43, -RZ, R45.reuse.H0_H0 ;  /* 0x2000002dff2b8230 */ /* 0x100fe20000004100 */
[----:B------:R-:W-:Y:S01]  /*5190*/  @!P0 SHF.R.U32.HI R32, RZ, 0x10, R35 ;  /* 0x00000010ff208819 */ /* 0x000fe20000011623 */
[----:B------:R-:W-:Y:S01]  /*51a0*/  @!P0 HADD2.F32 R45, -RZ, R45.H1_H1 ;  /* 0x3000002dff2d8230 */ /* 0x000fe20000004100 */
[----:B-1----:R-:W-:Y:S01]  /*51b0*/  @!P0 MOV R35, R28 ;  /* 0x0000001c00238202 */ /* 0x002fe20000000f00 */
[----:B------:R-:W-:Y:S01]  /*51c0*/  @!P0 HADD2.F32 R56, -RZ, R50.H1_H1 ;  /* 0x30000032ff388230 */ /* 0x000fe20000004100 */
[----:B------:R-:W-:Y:S01]  /*51d0*/  @!P0 FMUL.FTZ R58, R43, R42 ;  /* 0x0000002a2b3a8220 */ /* 0x000fe20000410000 */
[----:B------:R-:W-:Y:S01]  /*51e0*/  @!P0 SHF.R.U32.HI R33, RZ, 0x10, R33 ;  /* 0x00000010ff218819 */ /* 0x000fe20000011621 */
[----:B------:R-:W-:Y:S01]  /*51f0*/  @!P0 HADD2.F32 R40, -RZ, R40.H0_H0 ;  /* 0x20000028ff288230 */ /* 0x000fe20000004100 */
[----:B------:R-:W-:Y:S01]  /*5200*/  @!P0 SHF.R.U64 R46, R76, 0x10, R77 ;  /* 0x000000104c2e8819 */ /* 0x000fe2000000124d */
[--C-:B------:R-:W-:Y:S01]  /*5210*/  @!P0 HADD2.F32 R41, -RZ, R35.reuse.H0_H0 ;  /* 0x20000023ff298230 */ /* 0x100fe20000004100 */
[----:B------:R-:W-:Y:S01]  /*5220*/  @!P0 MOV R52, R62 ;  /* 0x0000003e00348202 */ /* 0x000fe20000000f00 */
[----:B------:R-:W-:Y:S01]  /*5230*/  @!P0 HADD2.F32 R35, -RZ, R35.H1_H1 ;  /* 0x30000023ff238230 */ /* 0x000fe20000004100 */
[----:B------:R-:W-:Y:S01]  /*5240*/  @!P0 FMUL.FTZ R59, R45, R40 ;  /* 0x000000282d3b8220 */ /* 0x000fe20000410000 */
[----:B------:R-:W-:Y:S01]  /*5250*/  @!P0 HADD2.F32 R46, -RZ, R46.H0_H0 ;  /* 0x2000002eff2e8230 */ /* 0x000fe20000004100 */
[C---:B------:R-:W-:Y:S01]  /*5260*/  @!P0 FMUL.FTZ R2, R41.reuse, R42 ;  /* 0x0000002a29028220 */ /* 0x040fe20000410000 */
[----:B------:R-:W-:Y:S01]  /*5270*/  @!P0 HADD2.F32 R54, -RZ, R50.H0_H0 ;  /* 0x20000032ff368230 */ /* 0x000fe20000004100 */
[-C--:B------:R-:W-:Y:S01]  /*5280*/  @!P0 FFMA.FTZ R58, R41, R44.reuse, -R58 ;  /* 0x0000002c293a8223 */ /* 0x080fe2000001083a */
[----:B------:R-:W-:Y:S01]  /*5290*/  @!P0 MOV R41, R29 ;  /* 0x0000001d00298202 */ /* 0x000fe20000000f00 */
[----:B------:R-:W-:Y:S01]  /*52a0*/  @!P0 FFMA.FTZ R2, R43, R44, R2 ;  /* 0x0000002c2b028223 */ /* 0x000fe20000010002 */
[----:B------:R-:W-:Y:S01]  /*52b0*/  @!P0 HADD2.F32 R50, -RZ, R52.H0_H0 ;  /* 0x20000034ff328230 */ /* 0x000fe20000004100 */
[----:B------:R-:W-:Y:S01]  /*52c0*/  @!P0 IMAD.MOV.U32 R44, RZ, RZ, R61 ;  /* 0x000000ffff2c8224 */ /* 0x000fe200078e003d */
[----:B------:R-:W-:Y:S01]  /*52d0*/  @!P0 SHF.R.U32.HI R48, RZ, 0x10, R77 ;  /* 0x00000010ff308819 */ /* 0x000fe2000001164d */
[C---:B------:R-:W-:Y:S01]  /*52e0*/  @!P0 FMUL.FTZ R3, R35.reuse, R40 ;  /* 0x0000002823038220 */ /* 0x040fe20000410000 */
[----:B------:R-:W-:Y:S01]  /*52f0*/  @!P0 HADD2.F32 R40, -RZ, R33.H0_H0 ;  /* 0x20000021ff288230 */ /* 0x000fe20000004100 */
[-C--:B------:R-:W-:Y:S01]  /*5300*/  @!P0 FFMA.FTZ R59, R35, R46.reuse, -R59 ;  /* 0x0000002e233b8223 */ /* 0x080fe2000001083b */
[--C-:B------:R-:W-:Y:S01]  /*5310*/  @!P0 HADD2.F32 R43, -RZ, R44.reuse.H0_H0 ;  /* 0x2000002cff2b8230 */ /* 0x100fe20000004100 */
[----:B------:R-:W-:Y:S01]  /*5320*/  @!P0 FFMA.FTZ R3, R45, R46, R3 ;  /* 0x0000002e2d038223 */ /* 0x000fe20000010003 */
[----:B------:R-:W-:Y:S01]  /*5330*/  @!P0 HADD2.F32 R44, -RZ, R44.H1_H1 ;  /* 0x3000002cff2c8230 */ /* 0x000fe20000004100 */
[--C-:B------:R-:W-:Y:S01]  /*5340*/  @!P0 SHF.R.U32.HI R57, RZ, 0x10, R79.reuse ;  /* 0x00000010ff398819 */ /* 0x100fe2000001164f */
[----:B------:R-:W-:Y:S01]  /*5350*/  @!P0 HADD2.F32 R48, -RZ, R48.H0_H0 ;  /* 0x20000030ff308230 */ /* 0x000fe20000004100 */
[----:B------:R-:W-:Y:S01]  /*5360*/  @!P0 F2FP.PACK_AB R58, R59, R58 ;  /* 0x0000003a3b3a823e */ /* 0x000fe200000000ff */
[----:B------:R-:W-:Y:S01]  /*5370*/  @!P0 HADD2.F32 R33, -RZ, R41.H1_H1 ;  /* 0x30000029ff218230 */ /* 0x000fe20000004100 */
[-C--:B------:R-:W-:Y:S01]  /*5380*/  @!P0 FMUL.FTZ R166, R44, R40.reuse ;  /* 0x000000282ca68220 */ /* 0x080fe20000410000 */
[----:B------:R-:W-:Y:S01]  /*5390*/  @!P0 HADD2.F32 R35, -RZ, R39.H0_H0 ;  /* 0x20000027ff238230 */ /* 0x000fe20000004100 */
[----:B------:R-:W-:Y:S01]  /*53a0*/  @!P0 MOV R39, R31 ;  /* 0x0000001f00278202 */ /* 0x000fe20000000f00 */
[----:B------:R-:W-:Y:S01]  /*53b0*/  @!P0 HADD2.F32 R42, -RZ, R41.H0_H0 ;  /* 0x20000029ff2a8230 */ /* 0x000fe20000004100 */
[C---:B------:R-:W-:Y:S01]  /*53c0*/  @!P0 FMUL.FTZ R5, R33.reuse, R40 ;  /* 0x0000002821058220 */ /* 0x040fe20000410000 */
[----:B------:R-:W-:Y:S01]  /*53d0*/  @!P0 MOV R28, R58 ;  /* 0x0000003a001c8202 */ /* 0x000fe20000000f00 */
        /* <DEDUP_REMOVED lines=9> */
[----:B------:R-:W-:Y:S01]  /*5470*/  @!P0 HADD2.F32 R35, -RZ, R38.H1_H1 ;  /* 0x30000026ff238230 */ /* 0x000fe20000004100 */
[----:B------:R-:W-:Y:S01]  /*5480*/  @!P0 FFMA.FTZ R168, R32, R57, -R168 ;  /* 0x0000003920a88223 */ /* 0x000fe200000108a8 */
[----:B------:R-:W-:Y:S01]  /*5490*/  @!P0 F2FP.PACK_AB R59, R3, R2 ;  /* 0x00000002033b823e */ /* 0x000fe200000000ff */
[----:B------:R-:W-:Y:S01]  /*54a0*/  @!P0 IMAD.MOV.U32 R32, RZ, RZ, R30 ;  /* 0x000000ffff208224 */ /* 0x000fe200078e001e */
[----:B------:R-:W-:Y:S01]  /*54b0*/  @!P0 SHF.R.U64 R53, R78, 0x10, R79 ;  /* 0x000000104e358819 */ /* 0x000fe2000000124f */
[----:B------:R-:W-:Y:S01]  /*54c0*/  @!P0 FMUL.FTZ R139, R54, R35 ;  /* 0x00000023368b8220 */ /* 0x000fe20000410000 */
[----:B------:R-:W-:Y:S01]  /*54d0*/  @!P0 MOV R60, R59 ;  /* 0x0000003b003c8202 */ /* 0x000fe20000000f00 */
[----:B------:R-:W-:Y:S01]  /*54e0*/  @!P0 FMUL.FTZ R8, R40, R35 ;  /* 0x0000002328088220 */ /* 0x000fe20000410000 */
[----:B------:R-:W-:Y:S02]  /*54f0*/  @!P0 HADD2.F32 R52, -RZ, R52.H1_H1 ;  /* 0x30000034ff348230 */ /* 0x000fe40000004100 */
[----:B------:R-:W-:Y:S02]  /*5500*/  @!P0 HADD2.F32 R35, -RZ, R38.H0_H0 ;  /* 0x20000026ff238230 */ /* 0x000fe40000004100 */
[----:B------:R-:W-:Y:S02]  /*5510*/  @!P0 HADD2.F32 R33, -RZ, R34.H0_H0 ;  /* 0x20000022ff218230 */ /* 0x000fe40000004100 */
[----:B------:R-:W-:Y:S01]  /*5520*/  @!P0 HADD2.F32 R47, -RZ, R85.H0_H0 ;  /* 0x20000055ff2f8230 */ /* 0x000fe20000004100 */
[----:B------:R-:W-:Y:S01]  /*5530*/  @!P0 FMUL.FTZ R157, R50, R35 ;  /* 0x00000023329d8220 */ /* 0x000fe20000410000 */
[----:B------:R-:W-:Y:S01]  /*5540*/  @!P0 HADD2.F32 R34, -RZ, R32.H0_H0 ;  /* 0x20000020ff228230 */ /* 0x000fe20000004100 */
[----:B------:R-:W-:Y:S01]  /*5550*/  @!P0 FMUL.FTZ R170, R52, R33 ;  /* 0x0000002134aa8220 */ /* 0x000fe20000410000 */
[----:B------:R-:W-:Y:S01]  /*5560*/  @!P0 HADD2.F32 R51, -RZ, R84.H0_H0 ;  /* 0x20000054ff338230 */ /* 0x000fe20000004100 */
[----:B------:R-:W-:Y:S01]  /*5570*/  @!P0 FFMA.FTZ R4, R43, R47, R4 ;  /* 0x0000002f2b048223 */ /* 0x000fe20000010004 */
[----:B------:R-:W-:Y:S01]  /*5580*/  @!P0 HADD2.F32 R32, -RZ, R32.H1_H1 ;  /* 0x30000020ff208230 */ /* 0x000fe20000004100 */
[C---:B------:R-:W-:Y:S01]  /*5590*/  @!P0 FMUL.FTZ R6, R34.reuse, R35 ;  /* 0x0000002322068220 */ /* 0x040fe20000410000 */
[----:B------:R-:W-:Y:S01]  /*55a0*/  @!P0 HADD2.F32 R53, -RZ, R53.H0_H0 ;  /* 0x20000035ff358230 */ /* 0x000fe20000004100 */
[----:B------:R-:W-:Y:S01]  /*55b0*/  @!P0 FFMA.FTZ R157, R34, R51, -R157 ;  /* 0x00000033229d8223 */ /* 0x000fe2000001089d */
[----:B------:R-:W-:Y:S01]  /*55c0*/  @!P0 HADD2.F32 R55, -RZ, R84.H1_H1 ;  /* 0x30000054ff378230 */ /* 0x000fe20000004100 */
[----:B------:R-:W-:Y:S02]  /*55d0*/  @!P0 FFMA.FTZ R137, R42, R47, -R137 ;  /* 0x0000002f2a898223 */ /* 0x000fe40000010889 */
[----:B------:R-:W-:Y:S02]  /*55e0*/  @!P0 FFMA.FTZ R170, R32, R53, -R170 ;  /* 0x0000003520aa8223 */ /* 0x000fe400000108aa */
[----:B------:R-:W-:Y:S01]  /*55f0*/  @!P0 FFMA.FTZ R139, R40, R55, -R139 ;  /* 0x00000037288b8223 */ /* 0x000fe2000001088b */
[----:B------:R-:W-:Y:S01]  /*5600*/  @!P0 F2FP.PACK_AB R137, R166, R137 ;  /* 0x00000089a689823e */ /* 0x000fe200000000ff */
[----:B------:R-:W-:Y:S01]  /*5610*/  @!P0 FFMA.FTZ R5, R44, R48, R5 ;  /* 0x000000302c058223 */ /* 0x000fe20000010005 */
[----:B------:R-:W-:Y:S01]  /*5620*/  @!P0 F2FP.PACK_AB R170, R170, R157 ;  /* 0x0000009daaaa823e */ /* 0x000fe200000000ff */
[----:B------:R-:W-:Y:S01]  /*5630*/  @!P0 FMUL.FTZ R7, R32, R33 ;  /* 0x0000002120078220 */ /* 0x000fe20000410000 */
[----:B------:R-:W-:Y:S01]  /*5640*/  @!P0 F2FP.PACK_AB R139, R168, R139 ;  /* 0x0000008ba88b823e */ /* 0x000fe200000000ff */
[----:B------:R-:W-:Y:S01]  /*5650*/  @!P0 FFMA.FTZ R6, R50, R51, R6 ;  /* 0x0000003332068223 */ /* 0x000fe20000010006 */
[----:B------:R-:W-:Y:S01]  /*5660*/  @!P0 MOV R29, R137 ;  /* 0x00000089001d8202 */ /* 0x000fe20000000f00 */
[----:B------:R-:W-:Y:S01]  /*5670*/  @!P0 FFMA.FTZ R7, R52, R53, R7 ;  /* 0x0000003534078223 */ /* 0x000fe20000010007 */
[----:B------:R-:W-:Y:S01]  /*5680*/  @!P0 MOV R31, R139 ;  /* 0x0000008b001f8202 */ /* 0x000fe20000000f00 */
[----:B------:R-:W-:Y:S01]  /*5690*/  @!P0 FFMA.FTZ R8, R54, R55, R8 ;  /* 0x0000003736088223 */ /* 0x000fe20000010008 */
[----:B------:R-:W-:Y:S01]  /*56a0*/  @!P0 F2FP.PACK_AB R166, R5, R4 ;  /* 0x0000000405a6823e */ /* 0x000fe200000000ff */
[----:B------:R-:W-:Y:S01]  /*56b0*/  @!P0 FFMA.FTZ R9, R56, R57, R9 ;  /* 0x0000003938098223 */ /* 0x000fe20000010009 */
[----:B------:R-:W-:Y:S01]  /*56c0*/  @!P0 F2FP.PACK_AB R157, R7, R6 ;  /* 0x00000006079d823e */ /* 0x000fe200000000ff */
[----:B------:R-:W-:Y:S02]  /*56d0*/  @!P0 IMAD.MOV.U32 R30, RZ, RZ, R170 ;  /* 0x000000ffff1e8224 */ /* 0x000fe400078e00aa */
[----:B------:R-:W-:Y:S01]  /*56e0*/  @!P0 IMAD.MOV.U32 R61, RZ, RZ, R166 ;  /* 0x000000ffff3d8224 */ /* 0x000fe200078e00a6 */
[----:B------:R-:W-:Y:S02]  /*56f0*/  @!P0 F2FP.PACK_AB R168, R9, R8 ;  /* 0x0000000809a8823e */ /* 0x000fe400000000ff */
[----:B------:R1:W-:Y:S01]  /*5700*/  STG.E.128 [R82.64], R28 ;  /* 0x0000001c52007986 */ /* 0x0003e2000c101d12 */
[----:B------:R-:W-:Y:S02]  /*5710*/  @!P0 MOV R62, R157 ;  /* 0x0000009d003e8202 */ /* 0x000fe40000000f00 */
[----:B------:R-:W-:Y:S05]  /*5720*/  @!P0 MOV R63, R168 ;  /* 0x000000a8003f8202 */ /* 0x000fea0000000f00 */
[----:B------:R1:W-:Y:S02]  /*5730*/  @!P2 STG.E.128 [R80.64], R60 ;  /* 0x0000003c5000a986 */ /* 0x0003e4000c101d12 */
.L_x_771:
[----:B------:R-:W-:Y:S05]  /*5740*/  BSYNC B1 ;  /* 0x0000000000017941 */ /* 0x000fea0003800000 */
.L_x_770:
[----:B------:R-:W-:Y:S04]  /*5750*/  IADD3 R165, P0, R158, R164, RZ ;  /* 0x000000a49ea57210 */ /* 0x000fe80007f1e0ff */
[----:B------:R-:W-:Y:S01]  /*5760*/  IADD3.X R94, R94, R105, RZ, P0, !PT ;  /* 0x000000695e5e7210 */ /* 0x000fe200007fe4ff */
[----:B------:R-:W-:-:S05]  /*5770*/  @P3 BRA `(.L_x_759) ;  /* 0x0000109000003947 */ /* 0x000fca0003800000 */
[----:B------:R-:W-:Y:S01]  /*5780*/  ISETP.GE.AND P0, PT, R14, c[0x0][0x1d4], PT ;  /* 0x000075000e007a0c */ /* 0x000fe20003f06270 */
[----:B------:R-:W-:Y:S01]  /*5790*/  @!UPT UIADD3 URZ, URZ, URZ, URZ ;  /* 0x0000003f3f3ff290 */ /* 0x000fe2000fffe03f */
[----:B------:R-:W-:Y:S11]  /*57a0*/  BSSY B0, `(.L_x_774) ;  /* 0x0000071000007945 */ /* 0x000ff60003800000 */
[----:B------:R-:W-:-:S05]  /*57b0*/  @P0 BRA `(.L_x_775) ;  /* 0x000006f000000947 */ /* 0x000fca0003800000 */
[----:B------:R-:W2:Y:S01]  /*57c0*/  LDS.128 R56, [R115+0xa080] ;  /* 0x00a0800073387984 */ /* 0x000ea20000000c00 */
[----:B------:R-:W-:Y:S02]  /*57d0*/  ISETP.GE.AND P2, PT, R122, c[0x0][0x1d4], PT ;  /* 0x000075007a007a0c */ /* 0x000fe40003f46270 */
[CC--:B-1----:R-:W-:Y:S04]  /*57e0*/  IADD3 R61, P1, P0, R146.reuse, R165.reuse, R125 ;  /* 0x000000a5923d7210 */ /* 0x0c2fe8000783e07d */
[CC--:B------:R-:W-:Y:S01]  /*57f0*/  IADD3.X R52, R101.reuse, R94.reuse, R114, P1, P0 ;  /* 0x0000005e65347210 */ /* 0x0c0fe20000fe0472 */
[----:B------:R-:W1:Y:S06]  /*5800*/  LDS.128 R28, [R116+0xa080] ;  /* 0x00a08000741c7984 */ /* 0x000e6c0000000c00 */
        /* <DEDUP_REMOVED lines=22> */
[----:B------:R-:W-:Y:S01]  /*5970*/  @!P0 SHF.R.U32.HI R42, RZ, 0x10, R69 ;  /* 0x00000010ff2a8819 */ /* 0x000fe20000011645 */
        /* <DEDUP_REMOVED lines=10> */
[--C-:B------:R-:W-:Y:S01]  /*5a20*/  @!P0 HADD2.F32 R43, -RZ, R44.reuse.H0_H0 ;  /* 0x2000002cff2b8230 */ /* 0x100fe20000004100 */
[----:B------:R-:W-:Y:S01]  /*5a30*/  @!P0 IMAD.MOV.U32 R38, RZ, RZ, R57 ;  /* 0x000000ffff268224 */ /* 0x000fe200078e0039 */
[----:B------:R-:W-:Y:S01]  /*5a40*/  @!P0 HADD2.F32 R44, -RZ, R44.H1_H1 ;  /* 0x3000002cff2c8230 */ /* 0x000fe20000004100 */
[----:B------:R-:W-:Y:S01]  /*5a50*/  @!P0 FMUL.FTZ R3, R27, R32 ;  /* 0x000000201b038220 */ /* 0x000fe20000410000 */
[----:B------:R-:W-:Y:S01]  /*5a60*/  @!P0 HADD2.F32 R32, -RZ, R25.H0_H0 ;  /* 0x20000019ff208230 */ /* 0x000fe20000004100 */
[----:B------:R-:W-:Y:S01]  /*5a70*/  @!P0 SHF.R.U64 R40, R68, 0x10, R69 ;  /* 0x0000001044288819 */ /* 0x000fe20000001245 */
[--C-:B------:R-:W-:Y:S01]  /*5a80*/  @!P0 HADD2.F32 R35, -RZ, R38.reuse.H0_H0 ;  /* 0x20000026ff238230 */ /* 0x100fe20000004100 */
[--C-:B------:R-:W-:Y:S01]  /*5a90*/  @!P0 SHF.R.U32.HI R53, RZ, 0x10, R71.reuse ;  /* 0x00000010ff358819 */ /* 0x100fe20000011647 */
[----:B------:R-:W-:Y:S01]  /*5aa0*/  @!P0 HADD2.F32 R38, -RZ, R38.H1_H1 ;  /* 0x30000026ff268230 */ /* 0x000fe20000004100 */
[----:B------:R-:W-:Y:S01]  /*5ab0*/  @!P0 SHF.R.U64 R47, R70, 0x10, R71 ;  /* 0x00000010462f8819 */ /* 0x000fe20000001247 */
[--C-:B------:R-:W-:Y:S02]  /*5ac0*/  @!P0 HADD2.F32 R25, -RZ, R33.reuse.H1_H1 ;  /* 0x30000021ff198230 */ /* 0x100fe40000004100 */
[----:B------:R-:W-:Y:S01]  /*5ad0*/  @!P0 HADD2.F32 R34, -RZ, R33.H0_H0 ;  /* 0x20000021ff228230 */ /* 0x000fe20000004100 */
[-C--:B------:R-:W-:Y:S01]  /*5ae0*/  @!P0 FMUL.FTZ R77, R38, R32.reuse ;  /* 0x00000020264d8220 */ /* 0x080fe20000410000 */
[----:B------:R-:W-:Y:S01]  /*5af0*/  @!P0 HADD2.F32 R40, -RZ, R40.H0_H0 ;  /* 0x20000028ff288230 */ /* 0x000fe20000004100 */
[C---:B------:R-:W-:Y:S01]  /*5b00*/  @!P0 FMUL.FTZ R5, R25.reuse, R32 ;  /* 0x0000002019058220 */ /* 0x040fe20000410000 */
[----:B------:R-:W-:Y:S01]  /*5b10*/  @!P0 MOV R33, R31 ;  /* 0x0000001f00218202 */ /* 0x000fe20000000f00 */
[----:B------:R-:W-:Y:S01]  /*5b20*/  @!P0 FFMA.FTZ R77, R25, R42, -R77 ;  /* 0x0000002a194d8223 */ /* 0x000fe2000001084d */
[----:B------:R-:W-:Y:S01]  /*5b30*/  @!P0 HADD2.F32 R25, -RZ, R24.H0_H0 ;  /* 0x20000018ff198230 */ /* 0x000fe20000004100 */
[-C--:B------:R-:W-:Y:S01]  /*5b40*/  @!P0 FFMA.FTZ R63, R27, R40.reuse, -R63 ;  /* 0x000000281b3f8223 */ /* 0x080fe2000001083f */
[----:B------:R-:W-:Y:S01]  /*5b50*/  @!P0 HADD2.F32 R27, -RZ, R37.H0_H0 ;  /* 0x20000025ff1b8230 */ /* 0x000fe20000004100 */
[----:B------:R-:W-:Y:S01]  /*5b60*/  @!P0 FFMA.FTZ R3, R39, R40, R3 ;  /* 0x0000002827038223 */ /* 0x000fe20000010003 */
[----:B------:R-:W-:Y:S01]  /*5b70*/  @!P0 HADD2.F32 R24, -RZ, R33.H1_H1 ;  /* 0x30000021ff188230 */ /* 0x000fe20000004100 */
[----:B------:R-:W-:Y:S01]  /*5b80*/  @!P0 FMUL.FTZ R79, R48, R25 ;  /* 0x00000019304f8220 */ /* 0x000fe20000410000 */
[----:B------:R-:W-:Y:S01]  /*5b90*/  @!P0 HADD2.F32 R53, -RZ, R53.H0_H0 ;  /* 0x20000035ff358230 */ /* 0x000fe20000004100 */
[-C--:B------:R-:W-:Y:S01]  /*5ba0*/  @!P0 FMUL.FTZ R52, R35, R27.reuse ;  /* 0x0000001b23348220 */ /* 0x080fe20000410000 */
[----:B------:R-:W-:Y:S01]  /*5bb0*/  @!P0 F2FP.PACK_AB R50, R63, R50 ;  /* 0x000000323f32823e */ /* 0x000fe200000000ff */
[----:B------:R-:W-:Y:S01]  /*5bc0*/  @!P0 FMUL.FTZ R4, R34, R27 ;  /* 0x0000001b22048220 */ /* 0x000fe20000410000 */
[----:B------:R-:W-:Y:S01]  /*5bd0*/  @!P0 HADD2.F32 R32, -RZ, R33.H0_H0 ;  /* 0x20000021ff208230 */ /* 0x000fe20000004100 */
[C---:B------:R-:W-:Y:S01]  /*5be0*/  @!P0 FMUL.FTZ R9, R24.reuse, R25 ;  /* 0x0000001918098220 */ /* 0x040fe20000410000 */
[--C-:B------:R-:W-:Y:S01]  /*5bf0*/  @!P0 HADD2.F32 R27, -RZ, R36.reuse.H1_H1 ;  /* 0x30000024ff1b8230 */ /* 0x100fe20000004100 */
[----:B------:R-:W-:Y:S01]  /*5c00*/  @!P0 FFMA.FTZ R79, R24, R53, -R79 ;  /* 0x00000035184f8223 */ /* 0x000fe2000001084f */
[----:B------:R-:W-:Y:S01]  /*5c10*/  @!P0 MOV R28, R50 ;  /* 0x00000032001c8202 */ /* 0x000fe20000000f00 */
[----:B------:R-:W-:Y:S01]  /*5c20*/  @!P0 IMAD.MOV.U32 R24, RZ, RZ, R30 ;  /* 0x000000ffff188224 */ /* 0x000fe200078e001e */
[----:B------:R-:W-:Y:S01]  /*5c30*/  @!P0 F2FP.PACK_AB R50, R3, R2 ;  /* 0x000000020332823e */ /* 0x000fe200000000ff */
[-C--:B------:R-:W-:Y:S01]  /*5c40*/  @!P0 FMUL.FTZ R62, R46, R27.reuse ;  /* 0x0000001b2e3e8220 */ /* 0x080fe20000410000 */
[----:B------:R-:W-:Y:S01]  /*5c50*/  @!P0 HADD2.F32 R41, -RZ, R75.H0_H0 ;  /* 0x2000004bff298230 */ /* 0x000fe20000004100 */
[----:B------:R-:W-:Y:S01]  /*5c60*/  @!P0 FMUL.FTZ R8, R32, R27 ;  /* 0x0000001b20088220 */ /* 0x000fe20000410000 */
[----:B------:R-:W-:Y:S01]  /*5c70*/  @!P0 HADD2.F32 R27, -RZ, R36.H0_H0 ;  /* 0x20000024ff1b8230 */ /* 0x000fe20000004100 */
[----:B------:R-:W-:Y:S01]  /*5c80*/  @!P0 MOV R56, R50 ;  /* 0x0000003200388202 */ /* 0x000fe20000000f00 */
[----:B------:R-:W-:Y:S01]  /*5c90*/  @!P0 HADD2.F32 R25, -RZ, R26.H0_H0 ;  /* 0x2000001aff198230 */ /* 0x000fe20000004100 */
[----:B------:R-:W-:Y:S01]  /*5ca0*/  @!P0 FFMA.FTZ R4, R35, R41, R4 ;  /* 0x0000002923048223 */ /* 0x000fe20000010004 */
[----:B------:R-:W-:Y:S01]  /*5cb0*/  @!P0 HADD2.F32 R26, -RZ, R24.H0_H0 ;  /* 0x20000018ff1a8230 */ /* 0x000fe20000004100 */
[----:B------:R-:W-:Y:S01]  /*5cc0*/  @!P0 FMUL.FTZ R78, R43, R27 ;  /* 0x0000001b2b4e8220 */ /* 0x000fe20000410000 */
[----:B------:R-:W-:Y:S01]  /*5cd0*/  @!P0 HADD2.F32 R45, -RZ, R74.H0_H0 ;  /* 0x2000004aff2d8230 */ /* 0x000fe20000004100 */
[----:B------:R-:W-:Y:S01]  /*5ce0*/  @!P0 FMUL.FTZ R76, R44, R25 ;  /* 0x000000192c4c8220 */ /* 0x000fe20000410000 */
        /* <DEDUP_REMOVED lines=28> */
.L_x_775:
[----:B------:R-:W-:Y:S05]  /*5eb0*/  BSYNC B0 ;  /* 0x0000000000007941 */ /* 0x000fea0003800000 */
.L_x_774:
[----:B------:R-:W-:Y:S11]  /*5ec0*/  ISETP.GE.AND P0, PT, R12, c[0x0][0x1d4], PT ;  /* 0x000075000c007a0c */ /* 0x000ff60003f06270 */
[----:B------:R-:W-:Y:S02]  /*5ed0*/  @!UPT UIADD3 URZ, URZ, URZ, URZ ;  /* 0x0000003f3f3ff290 */ /* 0x000fe4000fffe03f */
[----:B------:R-:W-:-:S05]  /*5ee0*/  @P0 BRA `(.L_x_759) ;  /* 0x0000092000000947 */ /* 0x000fca0003800000 */
[----:B-1----:R-:W-:Y:S01]  /*5ef0*/  LDS.128 R52, [R111+0xa080] ;  /* 0x00a080006f347984 */ /* 0x002fe20000000c00 */
[----:B------:R-:W-:Y:S04]  /*5f00*/  IADD3 R56, P1, P0, R146, R165, R124 ;  /* 0x000000a592387210 */ /* 0x000fe8000783e07c */
[----:B------:R-:W-:Y:S02]  /*5f10*/  IADD3.X R51, R101, R94, R112, P1, P0 ;  /* 0x0000005e65337210 */ /* 0x000fe40000fe0470 */
[----:B------:R-:W-:Y:S01]  /*5f20*/  ISETP.GE.AND P0, PT, R12, c[0x0][0x27c], PT ;  /* 0x00009f000c007a0c */ /* 0x000fe20003f06270 */
[----:B------:R-:W1:Y:S01]  /*5f30*/  LDS.128 R24, [R113+0xa080] ;  /* 0x00a0800071187984 */ /* 0x000e620000000c00 */
[C---:B------:R-:W-:Y:S04]  /*5f40*/  LEA R58, P1, R56.reuse, c[0x0][0x1c8], 0x1 ;  /* 0x00007200383a7a11 */ /* 0x040fe800078208ff */
[----:B------:R-:W-:Y:S02]  /*5f50*/  LEA.HI.X R59, R56, c[0x0][0x1cc], R51, 0x1, P1 ;  /* 0x00007300383b7a11 */ /* 0x000fe400008f0c33 */
[----:B------:R-:W-:Y:S05]  /*5f60*/  ISETP.GE.AND P1, PT, R121, c[0x0][0x1d4], PT ;  /* 0x0000750079007a0c */ /* 0x000fea0003f26270 */
[----:B------:R-:W-:Y:S01]  /*5f70*/  @!P0 SHF.R.U64 R22, R22, 0x10, R23 ;  /* 0x0000001016168819 */ /* 0x000fe20000001217 */
[----:B------:R-:W-:Y:S01]  /*5f80*/  @!P0 HADD2.F32 R30, -RZ, R19.H1_H1 ;  /* 0x30000013ff1e8230 */ /* 0x000fe20000004100 */
[--C-:B------:R-:W-:Y:S01]  /*5f90*/  @!P0 SHF.R.U64 R28, R20, 0x10, R21.reuse ;  /* 0x00000010141c8819 */ /* 0x100fe20000001215 */
[--C-:B------:R-:W-:Y:S01]  /*5fa0*/  @!P0 HADD2.F32 R38, -RZ, R73.reuse.H1_H1 ;  /* 0x30000049ff268230 */ /* 0x100fe20000004100 */
[----:B------:R-:W-:Y:S01]  /*5fb0*/  @!P0 SHF.R.U32.HI R20, RZ, 0x10, R21 ;  /* 0x00000010ff148819 */ /* 0x000fe20000011615 */
[----:B------:R-:W-:Y:S01]  /*5fc0*/  @!P0 HADD2.F32 R35, -RZ, R73.H0_H0 ;  /* 0x20000049ff238230 */ /* 0x000fe20000004100 */
[----:B------:R-:W-:Y:S01]  /*5fd0*/  @!P0 SHF.R.U32.HI R21, RZ, 0x10, R23 ;  /* 0x00000010ff158819 */ /* 0x000fe20000011617 */
[--C-:B------:R-:W-:Y:S01]  /*5fe0*/  @!P0 HADD2.F32 R47, -RZ, R72.reuse.H1_H1 ;  /* 0x30000048ff2f8230 */ /* 0x100fe20000004100 */
[--C-:B------:R-:W-:Y:S01]  /*5ff0*/  @!P0 SHF.R.U64 R36, R64, 0x10, R65.reuse ;  /* 0x0000001040248819 */ /* 0x100fe20000001241 */
[----:B------:R-:W-:Y:S01]  /*6000*/  @!P0 HADD2.F32 R42, -RZ, R72.H0_H0 ;  /* 0x20000048ff2a8230 */ /* 0x000fe20000004100 */
[----:B------:R-:W-:Y:S01]  /*6010*/  @!P0 SHF.R.U32.HI R40, RZ, 0x10, R65 ;  /* 0x00000010ff288819 */ /* 0x000fe20000011641 */
[----:B------:R-:W-:Y:S01]  /*6020*/  @!P0 HADD2.F32 R28, -RZ, R28.H0_H0 ;  /* 0x2000001cff1c8230 */ /* 0x000fe20000004100 */
[--C-:B------:R-:W-:Y:S01]  /*6030*/  @!P0 SHF.R.U32.HI R48, RZ, 0x10, R67.reuse ;  /* 0x00000010ff308819 */ /* 0x100fe20000011643 */
[----:B------:R-:W-:Y:S01]  /*6040*/  @!P0 HADD2.F32 R36, -RZ, R36.H0_H0 ;  /* 0x20000024ff248230 */ /* 0x000fe20000004100 */
[----:B------:R-:W-:Y:S01]  /*6050*/  @!P0 SHF.R.U64 R44, R66, 0x10, R67 ;  /* 0x00000010422c8819 */ /* 0x000fe20000001243 */
[----:B------:R-:W-:Y:S02]  /*6060*/  @!P0 HADD2.F32 R40, -RZ, R40.H0_H0 ;  /* 0x20000028ff288230 */ /* 0x000fe40000004100 */
[----:B------:R-:W-:Y:S02]  /*6070*/  @!P0 HADD2.F32 R48, -RZ, R48.H0_H0 ;  /* 0x20000030ff308230 */ /* 0x000fe40000004100 */
[----:B------:R-:W-:Y:S02]  /*6080*/  @!P0 HADD2.F32 R44, -RZ, R44.H0_H0 ;  /* 0x2000002cff2c8230 */ /* 0x000fe40000004100 */
        /* <DEDUP_REMOVED lines=10> */
[--C-:B------:R-:W-:Y:S01]  /*6130*/  @!P0 HADD2.F32 R32, -RZ, R34.reuse.H0_H0 ;  /* 0x20000022ff208230 */ /* 0x100fe20000004100 */
[-C--:B------:R-:W-:Y:S01]  /*6140*/  @!P0 FMUL.FTZ R50, R37, R30.reuse ;  /* 0x0000001e25328220 */ /* 0x080fe20000410000 */
[----:B------:R-:W-:Y:S01]  /*6150*/  @!P0 HADD2.F32 R33, -RZ, R23.H1_H1 ;  /* 0x30000017ff218230 */ /* 0x000fe20000004100 */
[C---:B------:R-:W-:Y:S01]  /*6160*/  @!P0 FMUL.FTZ R4, R29.reuse, R30 ;  /* 0x0000001e1d048220 */ /* 0x040fe20000410000 */
[----:B------:R-:W-:Y:S01]  /*6170*/  @!P0 HADD2.F32 R34, -RZ, R34.H1_H1 ;  /* 0x30000022ff228230 */ /* 0x000fe20000004100 */
[----:B------:R-:W-:Y:S01]  /*6180*/  @!P0 FFMA.FTZ R50, R29, R38, -R50 ;  /* 0x000000261d328223 */ /* 0x000fe20000010832 */
[----:B------:R-:W-:Y:S01]  /*6190*/  @!P0 HADD2.F32 R29, -RZ, R19.H0_H0 ;  /* 0x20000013ff1d8230 */ /* 0x000fe20000004100 */
[----:B------:R-:W-:Y:S01]  /*61a0*/  @!P0 FMUL.FTZ R5, R33, R20 ;  /* 0x0000001421058220 */ /* 0x000fe20000410000 */
[----:B------:R-:W-:Y:S01]  /*61b0*/  @!P0 MOV R19, R24 ;  /* 0x0000001800138202 */ /* 0x000fe20000000f00 */
[----:B------:R-:W-:Y:S01]  /*61c0*/  @!P0 FMUL.FTZ R56, R34, R28 ;  /* 0x0000001c22388220 */ /* 0x000fe20000410000 */
[----:B------:R-:W-:Y:S01]  /*61d0*/  @!P0 HADD2.F32 R39, -RZ, R39.H1_H1 ;  /* 0x30000027ff278230 */ /* 0x000fe20000004100 */
[-C--:B------:R-:W-:Y:S01]  /*61e0*/  @!P0 FMUL.FTZ R51, R32, R29.reuse ;  /* 0x0000001d20338220 */ /* 0x080fe20000410000 */
[----:B------:R-:W-:Y:S02]  /*61f0*/  @!P0 HADD2.F32 R45, -RZ, R41.H0_H0 ;  /* 0x20000029ff2d8230 */ /* 0x000fe40000004100 */
[--C-:B------:R-:W-:Y:S01]  /*6200*/  @!P0 HADD2.F32 R30, -RZ, R19.reuse.H0_H0 ;  /* 0x20000013ff1e8230 */ /* 0x100fe20000004100 */
[----:B------:R-:W-:Y:S01]  /*6210*/  @!P0 FMUL.FTZ R63, R39, R20 ;  /* 0x00000014273f8220 */ /* 0x000fe20000410000 */
[----:B------:R-:W-:Y:S02]  /*6220*/  @!P0 HADD2.F32 R19, -RZ, R19.H1_H1 ;  /* 0x30000013ff138230 */ /* 0x000fe40000004100 */
[----:B------:R-:W-:Y:S01]  /*6230*/  @!P0 HADD2.F32 R46, -RZ, R41.H1_H1 ;  /* 0x30000029ff2e8230 */ /* 0x000fe20000004100 */
[C---:B------:R-:W-:Y:S01]  /*6240*/  @!P0 FMUL.FTZ R2, R30.reuse, R29 ;  /* 0x0000001d1e028220 */ /* 0x040fe20000410000 */
[----:B------:R-:W-:Y:S01]  /*6250*/  @!P0 MOV R29, R26 ;  /* 0x0000001a001d8202 */ /* 0x000fe20000000f00 */
[C---:B------:R-:W-:Y:S01]  /*6260*/  @!P0 FMUL.FTZ R3, R19.reuse, R28 ;  /* 0x0000001c13038220 */ /* 0x040fe20000410000 */
[--C-:B------:R-:W-:Y:S01]  /*6270*/  @!P0 HADD2.F32 R28, -RZ, R18.reuse.H1_H1 ;  /* 0x30000012ff1c8230 */ /* 0x100fe20000004100 */
[----:B------:R-:W-:Y:S01]  /*6280*/  @!P0 FFMA.FTZ R56, R19, R36, -R56 ;  /* 0x0000002413388223 */ /* 0x000fe20000010838 */
[----:B------:R-:W-:Y:S01]  /*6290*/  @!P0 HADD2.F32 R19, -RZ, R18.H0_H0 ;  /* 0x20000012ff138230 */ /* 0x000fe20000004100 */
[----:B------:R-:W-:Y:S01]  /*62a0*/  @!P0 FFMA.FTZ R51, R30, R35, -R51 ;  /* 0x000000231e338223 */ /* 0x000fe20000010833 */
[----:B------:R-:W-:Y:S01]  /*62b0*/  @!P0 HADD2.F32 R18, -RZ, R21.H0_H0 ;  /* 0x20000015ff128230 */ /* 0x000fe20000004100 */
[----:B------:R-:W-:Y:S01]  /*62c0*/  @!P0 FFMA.FTZ R63, R33, R40, -R63 ;  /* 0x00000028213f8223 */ /* 0x000fe2000001083f */
[--C-:B------:R-:W-:Y:S01]  /*62d0*/  @!P0 HADD2.F32 R41, -RZ, R43.reuse.H0_H0 ;  /* 0x2000002bff298230 */ /* 0x100fe20000004100 */
[----:B------:R-:W-:Y:S01]  /*62e0*/  @!P0 FMUL.FTZ R60, R45, R19 ;  /* 0x000000132d3c8220 */ /* 0x000fe20000410000 */
[----:B------:R-:W-:Y:S01]  /*62f0*/  @!P0 HADD2.F32 R43, -RZ, R43.H1_H1 ;  /* 0x3000002bff2b8230 */ /* 0x000fe20000004100 */
[----:B------:R-:W-:Y:S01]  /*6300*/  @!P0 FMUL.FTZ R57, R46, R18 ;  /* 0x000000122e398220 */ /* 0x000fe20000410000 */
[--C-:B------:R-:W-:Y:S01]  /*6310*/  @!P0 HADD2.F32 R30, -RZ, R31.reuse.H0_H0 ;  /* 0x2000001fff1e8230 */ /* 0x100fe20000004100 */
[----:B------:R-:W-:Y:S01]  /*6320*/  @!P0 FMUL.FTZ R62, R41, R28 ;  /* 0x0000001c293e8220 */ /* 0x000fe20000410000 */
[----:B------:R-:W-:Y:S01]  /*6330*/  @!P0 HADD2.F32 R21, -RZ, R31.H1_H1 ;  /* 0x3000001fff158230 */ /* 0x000fe20000004100 */
[----:B------:R-:W-:Y:S01]  /*6340*/  @!P0 FMUL.FTZ R61, R43, R22 ;  /* 0x000000162b3d8220 */ /* 0x000fe20000410000 */
[--C-:B------:R-:W-:Y:S01]  /*6350*/  @!P0 HADD2.F32 R31, -RZ, R29.reuse.H0_H0 ;  /* 0x2000001dff1f8230 */ /* 0x100fe20000004100 */
[----:B------:R-:W-:Y:S01]  /*6360*/  @!P0 FFMA.FTZ R60, R30, R47, -R60 ;  /* 0x0000002f1e3c8223 */ /* 0x000fe2000001083c */
[----:B------:R-:W-:Y:S01]  /*6370*/  @!P0 HADD2.F32 R23, -RZ, R29.H1_H1 ;  /* 0x3000001dff178230 */ /* 0x000fe20000004100 */
[----:B------:R-:W-:Y:S01]  /*6380*/  @!P0 FFMA.FTZ R57, R21, R48, -R57 ;  /* 0x0000003015398223 */ /* 0x000fe20000010839 */
[----:B------:R-:W-:Y:S01]  /*6390*/  @!P0 F2FP.PACK_AB R51, R56, R51 ;  /* 0x000000333833823e */ /* 0x000fe200000000ff */
[----:B------:R-:W-:Y:S01]  /*63a0*/  @!P0 FFMA.FTZ R62, R31, R42, -R62 ;  /* 0x0000002a1f3e8223 */ /* 0x000fe2000001083e */
[----:B------:R-:W-:Y:S01]  /*63b0*/  @!P0 F2FP.PACK_AB R50, R63, R50 ;  /* 0x000000323f32823e */ /* 0x000fe200000000ff */
[----:B------:R-:W-:Y:S01]  /*63c0*/  @!P0 FFMA.FTZ R61, R23, R44, -R61 ;  /* 0x0000002c173d8223 */ /* 0x000fe2000001083d */
[----:B------:R-:W-:Y:S01]  /*63d0*/  @!P0 F2FP.PACK_AB R57, R57, R60 ;  /* 0x0000003c3939823e */ /* 0x000fe200000000ff */
[----:B------:R-:W-:Y:S01]  /*63e0*/  @!P0 IMAD.MOV.U32 R24, RZ, RZ, R51 ;  /* 0x000000ffff188224 */ /* 0x000fe200078e0033 */
[----:B------:R-:W-:Y:S01]  /*63f0*/  @!P0 MOV R25, R50 ;  /* 0x0000003200198202 */ /* 0x000fe20000000f00 */
[----:B------:R-:W-:Y:S01]  /*6400*/  @!P0 FFMA.FTZ R2, R32, R35, R2 ;  /* 0x0000002320028223 */ /* 0x000fe20000010002 */
        /* <DEDUP_REMOVED lines=8> */
[----:B------:R-:W-:Y:S01]  /*6490*/  @!P0 FFMA.FTZ R5, R39, R40, R5 ;  /* 0x0000002827058223 */ /* 0x000fe20000010005 */
[----:B------:R1:W-:Y:S01]  /*64a0*/  STG.E.128 [R58.64], R24 ;  /* 0x000000183a007986 */ /* 0x0003e2000c101d12 */
        /* <DEDUP_REMOVED lines=20> */
.L_x_745:
[----:B------:R-:W-:Y:S01]  /*65f0*/  IMAD R2, R49, -0x30, R0 ;  /* 0xffffffd031027824 */ /* 0x000fe200078e0200 */
[----:B------:R-:W-:Y:S04]  /*6600*/  BSSY B0, `(.L_x_776) ;  /* 0x0000011000007945 */ /* 0x000fe80003800000 */
[----:B------:R-:W-:Y:S04]  /*6610*/  IMNMX R138, R2, 0x30, PT ;  /* 0x00000030028a7817 */ /* 0x000fe80003800200 */
[----:B------:R-:W-:Y:S11]  /*6620*/  ISETP.GE.AND P0, PT, R131, R138, PT ;  /* 0x0000008a8300720c */ /* 0x000ff60003f06270 */
[----:B------:R-:W-:Y:S02]  /*6630*/  @!UPT UIADD3 URZ, URZ, URZ, URZ ;  /* 0x0000003f3f3ff290 */ /* 0x000fe4000fffe03f */
[----:B------:R-:W-:-:S05]  /*6640*/  @P0 BRA `(.L_x_777) ;  /* 0x000000c000000947 */ /* 0x000fca0003800000 */
[----:B------:R-:W-:Y:S02]  /*6650*/  ISETP.GE.AND P0, PT, R14, c[0x0][0x1d4], PT ;  /* 0x000075000e007a0c */ /* 0x000fe40003f06270 */
[----:B------:R-:W-:Y:S02]  /*6660*/  ISETP.GE.AND P2, PT, R12, c[0x0][0x1d4], PT ;  /* 0x000075000c007a0c */ /* 0x000fe40003f46270 */
[----:B------:R-:W-:Y:S09]  /*6670*/  ISETP.GE.AND P1, PT, R128, c[0x0][0x1d4], PT ;  /* 0x0000750080007a0c */ /* 0x000ff20003f26270 */
[----:B------:R-:W1:Y:S04]  /*6680*/  @!P0 LDS.128 R28, [R129+0xa080] ;  /* 0x00a08000811c8984 */ /* 0x000e680000000c00 */
[----:B------:R-:W2:Y:S04]  /*6690*/  @!P2 LDS.128 R24, [R129+0xb880] ;  /* 0x00b880008118a984 */ /* 0x000ea80000000c00 */
[----:B------:R-:W3:Y:S04]  /*66a0*/  @!P1 LDS.128 R20, [R129+0xd080] ;  /* 0x00d0800081149984 */ /* 0x000ee80000000c00 */
[----:B-1----:R-:W-:Y:S01]  /*66b0*/  @!P0 STG.E.128 [R78.64], R28 ;  /* 0x0000001c4e008986 */ /* 0x002fe2000c101d12 */
[----:B------:R-:W-:Y:S03]  /*66c0*/  ISETP.GE.AND P0, PT, R127, c[0x0][0x1d4], PT ;  /* 0x000075007f007a0c */ /* 0x000fe60003f06270 */
[----:B--2---:R-:W-:Y:S04]  /*66d0*/  @!P2 STG.E.128 [R78.64+0x80], R24 ;  /* 0x000080184e00a986 */ /* 0x004fe8000c101d12 */
[----:B---3--:R-:W-:Y:S06]  /*66e0*/  @!P1 STG.E.128 [R78.64+0x100], R20 ;  /* 0x000100144e009986 */ /* 0x008fec000c101d12 */
[----:B------:R-:W1:Y:S04]  /*66f0*/  @!P0 LDS.128 R4, [R129+0xe880] ;  /* 0x00e8800081048984 */ /* 0x000e680000000c00 */
[----:B-1----:R1:W-:Y:S02]  /*6700*/  @!P0 STG.E.128 [R78.64+0x180], R4 ;  /* 0x000180044e008986 */ /* 0x0023e4000c101d12 */
.L_x_777:
[----:B------:R-:W-:Y:S05]  /*6710*/  BSYNC B0 ;  /* 0x0000000000007941 */ /* 0x000fea0003800000 */
.L_x_776:
[----:B------:R-:W-:Y:S11]  /*6720*/  ISETP.GE.AND P0, PT, R126, R138, PT ;  /* 0x0000008a7e00720c */ /* 0x000ff60003f06270 */
[----:B------:R-:W-:Y:S02]  /*6730*/  @!UPT UIADD3 URZ, URZ, URZ, URZ ;  /* 0x0000003f3f3ff290 */ /* 0x000fe4000fffe03f */
[----:B------:R-:W-:-:S05]  /*6740*/  @P0 BRA `(.L_x_759) ;  /* 0x000000c000000947 */ /* 0x000fca0003800000 */
[----:B------:R-:W-:Y:S02]  /*6750*/  ISETP.GE.AND P0, PT, R14, c[0x0][0x1d4], PT ;  /* 0x000075000e007a0c */ /* 0x000fe40003f06270 */
[----:B------:R-:W-:Y:S02]  /*6760*/  ISETP.GE.AND P2, PT, R12, c[0x0][0x1d4], PT ;  /* 0x000075000c007a0c */ /* 0x000fe40003f46270 */
[----:B------:R-:W-:Y:S09]  /*6770*/  ISETP.GE.AND P1, PT, R128, c[0x0][0x1d4], PT ;  /* 0x0000750080007a0c */ /* 0x000ff20003f26270 */
[----:B------:R-:W2:Y:S04]  /*6780*/  @!P0 LDS.128 R28, [R129+0xb080] ;  /* 0x00b08000811c8984 */ /* 0x000ea80000000c00 */
[----:B------:R-:W3:Y:S04]  /*6790*/  @!P2 LDS.128 R24, [R129+0xc880] ;  /* 0x00c880008118a984 */ /* 0x000ee80000000c00 */
[----:B------:R-:W4:Y:S04]  /*67a0*/  @!P1 LDS.128 R20, [R129+0xe080] ;  /* 0x00e0800081149984 */ /* 0x000f280000000c00 */
[----:B--2---:R-:W-:Y:S01]  /*67b0*/  @!P0 STG.E.128 [R76.64], R28 ;  /* 0x0000001c4c008986 */ /* 0x004fe2000c101d12 */
[----:B------:R-:W-:Y:S03]  /*67c0*/  ISETP.GE.AND P0, PT, R127, c[0x0][0x1d4], PT ;  /* 0x000075007f007a0c */ /* 0x000fe60003f06270 */
[----:B---3--:R-:W-:Y:S04]  /*67d0*/  @!P2 STG.E.128 [R76.64+0x80], R24 ;  /* 0x000080184c00a986 */ /* 0x008fe8000c101d12 */
[----:B----4-:R-:W-:Y:S06]  /*67e0*/  @!P1 STG.E.128 [R76.64+0x100], R20 ;  /* 0x000100144c009986 */ /* 0x010fec000c101d12 */
[----:B-1----:R-:W1:Y:S04]  /*67f0*/  @!P0 LDS.128 R4, [R129+0xf880] ;  /* 0x00f8800081048984 */ /* 0x002e680000000c00 */
[----:B-1----:R1:W-:Y:S02]  /*6800*/  @!P0 STG.E.128 [R76.64+0x180], R4 ;  /* 0x000180044c008986 */ /* 0x0023e4000c101d12 */
.L_x_759:
[----:B------:R-:W-:Y:S05]  /*6810*/  BSYNC B2 ;  /* 0x0000000000027941 */ /* 0x000fea0003800000 */
.L_x_744:
[----:B--2---:R-:W-:Y:S01]  /*6820*/  IMAD.IADD R2, R138, 0x1, -R131 ;  /* 0x000000018a027824 */ /* 0x004fe200078e0a83 */
[----:B------:R-:W-:Y:S01]  /*6830*/  ISETP.NE.AND P3, PT, R136, RZ, PT ;  /* 0x000000ff8800720c */ /* 0x000fe20003f65270 */
[----:B-1----:R-:W-:Y:S01]  /*6840*/  IMAD.WIDE.U32 R6, R49, 0x30, RZ ;  /* 0x0000003031067825 */ /* 0x002fe200078e00ff */
[----:B------:R-:W-:Y:S02]  /*6850*/  BSSY B0, `(.L_x_778) ;  /* 0x000003f000007945 */ /* 0x000fe40003800000 */
[----:B------:R-:W-:Y:S01]  /*6860*/  ISETP.GE.AND P0, PT, R2, 0x21, PT ;  /* 0x000000210200780c */ /* 0x000fe20003f06270 */
[----:B------:R-:W-:Y:S04]  /*6870*/  IMAD R5, R90, 0x30, RZ ;  /* 0x000000305a057824 */ /* 0x000fe800078e02ff */
[----:B------:R-:W-:Y:S01]  /*6880*/  IMAD.IADD R5, R7, 0x1, R5 ;  /* 0x0000000107057824 */ /* 0x000fe200078e0205 */
[----:B------:R-:W-:Y:S04]  /*6890*/  IADD3 R7, P1, R99, R6, RZ ;  /* 0x0000000663077210 */ /* 0x000fe80007f3e0ff */
[----:B------:R-:W-:Y:S03]  /*68a0*/  IADD3.X R3, R5, R98, RZ, P1, !PT ;  /* 0x0000006205037210 */ /* 0x000fe60000ffe4ff */
[----:B------:R-:W-:Y:S05]  /*68b0*/  @P0 IADD3 R9, P1, R7, 0x20, RZ ;  /* 0x0000002007090810 */ /* 0x000fea0007f3e0ff */
[----:B------:R-:W-:Y:S01]  /*68c0*/  @P0 IMAD.X R4, RZ, RZ, R3, P1 ;  /* 0x000000ffff040224 */ /* 0x000fe200008e0603 */
[----:B------:R-:W-:Y:S03]  /*68d0*/  ISETP.GE.AND P1, PT, R2, 0x1, PT ;  /* 0x000000010200780c */ /* 0x000fe60003f26270 */
[----:B------:R-:W-:Y:S04]  /*68e0*/  @P0 IMAD R4, R4, c[0x0][0x258], RZ ;  /* 0x0000960004040a24 */ /* 0x000fe800078e02ff */
[----:B------:R-:W-:Y:S06]  /*68f0*/  @P0 IMAD R4, R9, c[0x0][0x25c], R4 ;  /* 0x0000970009040a24 */ /* 0x000fec00078e0204 */
[-C--:B------:R-:W-:Y:S01]  /*6900*/  @P1 MOV R94, R142.reuse ;  /* 0x0000008e005e1202 */ /* 0x080fe20000000f00 */
[----:B------:R-:W-:Y:S04]  /*6910*/  @P1 IMAD R2, R3, c[0x0][0x258], RZ ;  /* 0x0000960003021a24 */ /* 0x000fe800078e02ff */
[C---:B------:R-:W-:Y:S01]  /*6920*/  @P1 IMAD.WIDE.U32 R18, R7.reuse, c[0x0][0x258], R94 ;  /* 0x0000960007121a25 */ /* 0x040fe200078e005e */
[----:B------:R-:W-:Y:S03]  /*6930*/  @P0 MOV R94, R142 ;  /* 0x0000008e005e0202 */ /* 0x000fe60000000f00 */
[----:B------:R-:W-:Y:S01]  /*6940*/  @P1 IMAD R2, R7, c[0x0][0x25c], R2 ;  /* 0x0000970007021a24 */ /* 0x000fe200078e0202 */
[C---:B------:R-:W-:Y:S03]  /*6950*/  @P1 LEA R20, P2, R18.reuse, c[0x0][0x250], 0x1 ;  /* 0x0000940012141a11 */ /* 0x040fe600078408ff */
[----:B------:R-:W-:Y:S05]  /*6960*/  @P1 IMAD.IADD R2, R19, 0x1, R2 ;  /* 0x0000000113021824 */ /* 0x000fea00078e0202 */
[----:B------:R-:W-:Y:S01]  /*6970*/  @P1 LEA.HI.X R21, R18, c[0x0][0x254], R2, 0x1, P2 ;  /* 0x0000950012151a11 */ /* 0x000fe200010f0c02 */
[----:B------:R-:W-:Y:S04]  /*6980*/  @P0 IMAD.WIDE.U32 R2, R9, c[0x0][0x258], R94 ;  /* 0x0000960009020a25 */ /* 0x000fe800078e005e */
[----:B------:R-:W-:Y:S01]  /*6990*/  @!PT LDS RZ, [RZ] ;  /* 0x00000000fffff984 */ /* 0x000fe20000000800 */
[----:B------:R-:W-:Y:S01]  /*69a0*/  @!PT LDS RZ, [RZ] ;  /* 0x00000000fffff984 */ /* 0x000fe20000000800 */
[----:B------:R-:W-:Y:S01]  /*69b0*/  @!PT LDS RZ, [RZ] ;  /* 0x00000000fffff984 */ /* 0x000fe20000000800 */
[----:B------:R1:W-:Y:S01]  /*69c0*/  @P1 LDGSTS.E.BYPASS.LTC128B.128 [R129+0x4080], [R20.64], !P3 ;  /* 0x0408000014811fae */ /* 0x0003e2000d901d52 */
[C---:B------:R-:W-:Y:S01]  /*69d0*/  @P0 LEA R8, P2, R2.reuse, c[0x0][0x250], 0x1 ;  /* 0x0000940002080a11 */ /* 0x040fe200078408ff */
[----:B------:R-:W-:Y:S02]  /*69e0*/  @P0 IMAD.IADD R4, R3, 0x1, R4 ;  /* 0x0000000103040824 */ /* 0x000fe400078e0204 */
[----:B------:R1:W-:Y:S03]  /*69f0*/  @P1 LDGSTS.E.BYPASS.LTC128B.128 [R129+0x5880], [R20.64+0x80], !P5 ;  /* 0x0588008014811fae */ /* 0x0003e6000e901d52 */
[----:B------:R-:W-:Y:S01]  /*6a00*/  @P0 LEA.HI.X R9, R2, c[0x0][0x254], R4, 0x1, P2 ;  /* 0x0000950002090a11 */ /* 0x000fe200010f0c04 */
[----:B------:R1:W-:Y:S04]  /*6a10*/  @P1 LDGSTS.E.BYPASS.LTC128B.128 [R129+0x7080], [R20.64+0x100], !P6 ;  /* 0x0708010014811fae */ /* 0x0003e8000f101d52 */
[----:B------:R1:W-:Y:S01]  /*6a20*/  @P1 LDGSTS.E.BYPASS.LTC128B.128 [R129+0x8880], [R20.64+0x180], !P4 ;  /* 0x0888018014811fae */ /* 0x0003e2000e101d52 */
[----:B------:R-:W-:Y:S03]  /*6a30*/  ISETP.GT.AND P1, PT, R138, R131, PT ;  /* 0x000000838a00720c */ /* 0x000fe60003f24270 */
[----:B------:R1:W-:Y:S04]  /*6a40*/  @P0 LDGSTS.E.BYPASS.LTC128B.128 [R129+0x5080], [R8.64], !P3 ;  /* 0x0508000008810fae */ /* 0x0003e8000d901d52 */
[----:B------:R1:W-:Y:S04]  /*6a50*/  @P0 LDGSTS.E.BYPASS.LTC128B.128 [R129+0x6880], [R8.64+0x80], !P5 ;  /* 0x0688008008810fae */ /* 0x0003e8000e901d52 */
[----:B------:R1:W-:Y:S04]  /*6a60*/  @P0 LDGSTS.E.BYPASS.LTC128B.128 [R129+0x8080], [R8.64+0x100], !P6 ;  /* 0x0808010008810fae */ /* 0x0003e8000f101d52 */
[----:B------:R1:W-:Y:S01]  /*6a70*/  @P0 LDGSTS.E.BYPASS.LTC128B.128 [R129+0x9880], [R8.64+0x180], !P4 ;  /* 0x0988018008810fae */ /* 0x0003e2000e101d52 */
[----:B------:R-:W-:Y:S03]  /*6a80*/  IADD3 R3, P0, R93, R6, RZ ;  /* 0x000000065d037210 */ /* 0x000fe60007f1e0ff */
[----:B------:R-:W0:Y:S01]  /*6a90*/  LDGDEPBAR ;  /* 0x00000000000079af */ /* 0x000e220000000000 */
[----:B------:R-:W-:Y:S01]  /*6aa0*/  IADD3.X R2, R5, R92, RZ, P0, !PT ;  /* 0x0000005c05027210 */ /* 0x000fe200007fe4ff */
[----:B------:R-:W-:Y:S04]  /*6ab0*/  DEPBAR.LE SB0, 0x0 ;  /* 0x000080000000791a */ /* 0x000fe80000000000 */
[----:B------:R-:W-:Y:S06]  /*6ac0*/  BAR.SYNC.DEFER_BLOCKING 0x0 ;  /* 0x0000000000007b1d */ /* 0x000fec0000010000 */
[----:B------:R-:W-:-:S05]  /*6ad0*/  @!P1 BRA `(.L_x_779) ;  /* 0x0000016000009947 */ /* 0x000fca0003800000 */
[----:B-1----:R-:W-:Y:S01]  /*6ae0*/  IMAD.MOV.U32 R90, RZ, RZ, R140 ;  /* 0x000000ffff5a7224 */ /* 0x002fe200078e008c */
[----:B------:R-:W-:Y:S01]  /*6af0*/  ISETP.GE.AND P1, PT, R14, c[0x0][0x1d4], PT ;  /* 0x000075000e007a0c */ /* 0x000fe20003f26270 */
[----:B------:R-:W-:Y:S02]  /*6b00*/  IMAD R4, R2, c[0x0][0x208], RZ ;  /* 0x0000820002047a24 */ /* 0x000fe400078e02ff */
[C---:B------:R-:W-:Y:S04]  /*6b10*/  IMAD.WIDE.U32 R6, R3.reuse, c[0x0][0x208], R90 ;  /* 0x0000820003067a25 */ /* 0x040fe800078e005a */
[----:B------:R-:W-:Y:S01]  /*6b20*/  IMAD R4, R3, c[0x0][0x20c], R4 ;  /* 0x0000830003047a24 */ /* 0x000fe200078e0204 */
[C---:B------:R-:W-:Y:S03]  /*6b30*/  LEA R8, P0, R6.reuse, c[0x0][0x1f8], 0x1 ;  /* 0x00007e0006087a11 */ /* 0x040fe600078008ff */
[----:B------:R-:W-:Y:S02]  /*6b40*/  IMAD.IADD R4, R7, 0x1, R4 ;  /* 0x0000000107047824 */ /* 0x000fe400078e0204 */
[----:B------:R-:W1:Y:S03]  /*6b50*/  @!P1 LDS.128 R28, [R129+0x4080] ;  /* 0x00408000811c9984 */ /* 0x000e660000000c00 */
[----:B------:R-:W-:Y:S02]  /*6b60*/  LEA.HI.X R9, R6, c[0x0][0x1fc], R4, 0x1, P0 ;  /* 0x00007f0006097a11 */ /* 0x000fe400000f0c04 */
[----:B------:R-:W-:Y:S11]  /*6b70*/  ISETP.GE.AND P0, PT, R12, c[0x0][0x1d4], PT ;  /* 0x000075000c007a0c */ /* 0x000ff60003f06270 */
[----:B------:R-:W-:Y:S02]  /*6b80*/  @!UPT UIADD3 URZ, URZ, URZ, URZ ;  /* 0x0000003f3f3ff290 */ /* 0x000fe4000fffe03f */
[----:B------:R-:W2:Y:S04]  /*6b90*/  @!P0 LDS.128 R24, [R129+0x5880] ;  /* 0x0058800081188984 */ /* 0x000ea80000000c00 */
[----:B-1----:R-:W-:Y:S01]  /*6ba0*/  @!P1 STG.E.128 [R8.64], R28 ;  /* 0x0000001c08009986 */ /* 0x002fe2000c101d12 */
[----:B------:R-:W-:Y:S11]  /*6bb0*/  ISETP.GE.AND P1, PT, R128, c[0x0][0x1d4], PT ;  /* 0x0000750080007a0c */ /* 0x000ff60003f26270 */
[----:B------:R-:W-:Y:S02]  /*6bc0*/  @!UPT UIADD3 URZ, URZ, URZ, URZ ;  /* 0x0000003f3f3ff290 */ /* 0x000fe4000fffe03f */
[----:B------:R-:W1:Y:S04]  /*6bd0*/  @!P1 LDS.128 R20, [R129+0x7080] ;  /* 0x0070800081149984 */ /* 0x000e680000000c00 */
[----:B--2---:R-:W-:Y:S01]  /*6be0*/  @!P0 STG.E.128 [R8.64+0x80], R24 ;  /* 0x0000801808008986 */ /* 0x004fe2000c101d12 */
[----:B------:R-:W-:Y:S11]  /*6bf0*/  ISETP.GE.AND P0, PT, R127, c[0x0][0x1d4], PT ;  /* 0x000075007f007a0c */ /* 0x000ff60003f06270 */
[----:B------:R-:W-:Y:S02]  /*6c00*/  @!UPT UIADD3 URZ, URZ, URZ, URZ ;  /* 0x0000003f3f3ff290 */ /* 0x000fe4000fffe03f */
[----:B------:R-:W2:Y:S04]  /*6c10*/  @!P0 LDS.128 R4, [R129+0x8880] ;  /* 0x0088800081048984 */ /* 0x000ea80000000c00 */
[----:B-1----:R1:W-:Y:S04]  /*6c20*/  @!P1 STG.E.128 [R8.64+0x100], R20 ;  /* 0x0001001408009986 */ /* 0x0023e8000c101d12 */
[----:B--2---:R1:W-:Y:S02]  /*6c30*/  @!P0 STG.E.128 [R8.64+0x180], R4 ;  /* 0x0001800408008986 */ /* 0x0043e4000c101d12 */
.L_x_779:
[----:B-1----:R-:W-:Y:S05]  /*6c40*/  BSYNC B0 ;  /* 0x0000000000007941 */ /* 0x002fea0003800000 */
.L_x_778:
[----:B------:R-:W-:Y:S01]  /*6c50*/  ISETP.GE.AND P0, PT, R126, R138, PT ;  /* 0x0000008a7e00720c */ /* 0x000fe20003f06270 */
[----:B------:R-:W-:Y:S01]  /*6c60*/  @!UPT UIADD3 URZ, URZ, URZ, URZ ;  /* 0x0000003f3f3ff290 */ /* 0x000fe2000fffe03f */
[----:B------:R-:W-:Y:S11]  /*6c70*/  BSSY B0, `(.L_x_780) ;  /* 0x000001a000007945 */ /* 0x000ff60003800000 */
[----:B------:R-:W-:-:S05]  /*6c80*/  @P0 BRA `(.L_x_781) ;  /* 0x0000018000000947 */ /* 0x000fca0003800000 */
[----:B------:R-:W-:Y:S01]  /*6c90*/  IADD3 R3, P0, R3, 0x20, RZ ;  /* 0x0000002003037810 */ /* 0x000fe20007f1e0ff */
[----:B------:R-:W-:Y:S01]  /*6ca0*/  IMAD.MOV.U32 R90, RZ, RZ, R140 ;  /* 0x000000ffff5a7224 */ /* 0x000fe200078e008c */
[----:B------:R-:W-:Y:S03]  /*6cb0*/  ISETP.GE.AND P1, PT, R14, c[0x0][0x1d4], PT ;  /* 0x000075000e007a0c */ /* 0x000fe60003f26270 */
[----:B------:R-:W-:Y:S02]  /*6cc0*/  IMAD.X R2, RZ, RZ, R2, P0 ;  /* 0x000000ffff027224 */ /* 0x000fe400000e0602 */
[C---:B------:R-:W-:Y:S04]  /*6cd0*/  IMAD.WIDE.U32 R4, R3.reuse, c[0x0][0x208], R90 ;  /* 0x0000820003047a25 */ /* 0x040fe800078e005a */
[----:B------:R-:W-:Y:S01]  /*6ce0*/  IMAD R2, R2, c[0x0][0x208], RZ ;  /* 0x0000820002027a24 */ /* 0x000fe200078e02ff */
[C---:B------:R-:W-:Y:S03]  /*6cf0*/  LEA R8, P0, R4.reuse, c[0x0][0x1f8], 0x1 ;  /* 0x00007e0004087a11 */ /* 0x040fe600078008ff */
[----:B------:R-:W1:Y:S01]  /*6d00*/  @!P1 LDS.128 R28, [R129+0x5080] ;  /* 0x00508000811c9984 */ /* 0x000e620000000c00 */
[----:B------:R-:W-:Y:S04]  /*6d10*/  IMAD R2, R3, c[0x0][0x20c], R2 ;  /* 0x0000830003027a24 */ /* 0x000fe800078e0202 */
[----:B------:R-:W-:Y:S05]  /*6d20*/  IMAD.IADD R2, R5, 0x1, R2 ;  /* 0x0000000105027824 */ /* 0x000fea00078e0202 */
        /* <DEDUP_REMOVED lines=14> */
.L_x_781:
[----:B------:R-:W-:Y:S05]  /*6e10*/  BSYNC B0 ;  /* 0x0000000000007941 */ /* 0x000fea0003800000 */
.L_x_780:
[----:B------:R-:W-:Y:S11]  /*6e20*/  ISETP.GT.AND P3, PT, R49, R106, PT ;  /* 0x0000006a3100720c */ /* 0x000ff60003f64270 */
[----:B------:R-:W-:Y:S02]  /*6e30*/  @!UPT UIADD3 URZ, URZ, URZ, URZ ;  /* 0x0000003f3f3ff290 */ /* 0x000fe4000fffe03f */
[----:B------:R-:W-:-:S05]  /*6e40*/  @!P3 BRA `(.L_x_782) ;  /* 0x000001e00000b947 */ /* 0x000fca0003800000 */
[----:B-1----:R-:W-:Y:S01]  /*6e50*/  IADD3 R4, R49, -0x1, RZ ;  /* 0xffffffff31047810 */ /* 0x002fe20007ffe0ff */
[----:B------:R-:W-:Y:S01]  /*6e60*/  IMAD.MOV.U32 R6, RZ, RZ, R144 ;  /* 0x000000ffff067224 */ /* 0x000fe200078e0090 */
[----:B------:R-:W-:Y:S01]  /*6e70*/  ISETP.GE.AND P1, PT, R123, 0x1, PT ;  /* 0x000000017b00780c */ /* 0x000fe20003f26270 */
[----:B------:R-:W-:Y:S01]  /*6e80*/  IMAD.MOV.U32 R7, RZ, RZ, R163 ;  /* 0x000000ffff077224 */ /* 0x000fe200078e00a3 */
[----:B------:R-:W-:Y:S01]  /*6e90*/  SHF.R.S32.HI R3, RZ, 0x1f, R4 ;  /* 0x0000001fff037819 */ /* 0x000fe20000011404 */
[C---:B------:R-:W-:Y:S02]  /*6ea0*/  IMAD R2, R4.reuse, UR9, RZ ;  /* 0x0000000904027c24 */ /* 0x040fe4000f8e02ff */
[----:B------:R-:W-:Y:S04]  /*6eb0*/  IMAD.WIDE.U32 R4, R4, UR16, R6 ;  /* 0x0000001004047c25 */ /* 0x000fe8000f8e0006 */
[----:B------:R-:W-:Y:S04]  /*6ec0*/  IMAD R2, R3, UR16, R2 ;  /* 0x0000001003027c24 */ /* 0x000fe8000f8e0202 */
[----:B------:R-:W-:Y:S01]  /*6ed0*/  IMAD.IADD R2, R5, 0x1, R2 ;  /* 0x0000000105027824 */ /* 0x000fe200078e0202 */
[C---:B------:R-:W-:Y:S04]  /*6ee0*/  @P1 LEA R6, P0, R4.reuse, c[0x0][0x220], 0x1 ;  /* 0x0000880004061a11 */ /* 0x040fe800078008ff */
[C---:B------:R-:W-:Y:S02]  /*6ef0*/  @P1 LEA.HI.X R7, R4.reuse, c[0x0][0x224], R2, 0x1, P0 ;  /* 0x0000890004071a11 */ /* 0x040fe400000f0c02 */
[----:B------:R-:W-:Y:S11]  /*6f00*/  ISETP.GE.AND P0, PT, R123, 0x21, PT ;  /* 0x000000217b00780c */ /* 0x000ff60003f06270 */
[----:B------:R-:W-:Y:S02]  /*6f10*/  @!UPT UIADD3 URZ, URZ, URZ, URZ ;  /* 0x0000003f3f3ff290 */ /* 0x000fe4000fffe03f */
[----:B------:R-:W-:Y:S04]  /*6f20*/  @P0 IADD3 R3, P2, R4, UR11, RZ ;  /* 0x0000000b04030c10 */ /* 0x000fe8000ff5e0ff */
[----:B------:R-:W-:Y:S02]  /*6f30*/  @P0 IADD3.X R2, R2, UR10, RZ, P2, !PT ;  /* 0x0000000a02020c10 */ /* 0x000fe400097fe4ff */
[C---:B------:R-:W-:Y:S04]  /*6f40*/  @P0 LEA R4, P2, R3.reuse, c[0x0][0x220], 0x1 ;  /* 0x0000880003040a11 */ /* 0x040fe800078408ff */
[----:B------:R-:W-:Y:S02]  /*6f50*/  @P0 LEA.HI.X R5, R3, c[0x0][0x224], R2, 0x1, P2 ;  /* 0x0000890003050a11 */ /* 0x000fe400010f0c02 */
[----:B------:R-:W-:Y:S11]  /*6f60*/  ISETP.NE.AND P2, PT, R136, RZ, PT ;  /* 0x000000ff8800720c */ /* 0x000ff60003f45270 */
[----:B------:R-:W-:Y:S02]  /*6f70*/  @!UPT UIADD3 URZ, URZ, URZ, URZ ;  /* 0x0000003f3f3ff290 */ /* 0x000fe4000fffe03f */
        /* <DEDUP_REMOVED lines=11> */
.L_x_782:
[----:B------:R-:W0:Y:S01]  /*7030*/  LDGDEPBAR ;  /* 0x00000000000079af */ /* 0x000e220000000000 */
[----:B------:R-:W-:Y:S01]  /*7040*/  IADD3 R49, R49, -0x1, RZ ;  /* 0xffffffff31317810 */ /* 0x000fe20007ffe0ff */
[----:B------:R-:W-:-:S05]  /*7050*/  @P3 BRA `(.L_x_783) ;  /* 0xffffa99000003947 */ /* 0x000fca000383ffff */
[----:B------:R-:W-:Y:S06]  /*7060*/  BAR.SYNC.DEFER_BLOCKING 0x0 ;  /* 0x0000000000007b1d */ /* 0x000fec0000010000 */
.L_x_743:
        /* <DEDUP_REMOVED lines=84> */
[----:B------:R-:W-:Y:S01]  /*75b0*/  SHF.R.S32.HI R5, RZ, 0x1f, R224 ;  /* 0x0000001fff057819 */ /* 0x000fe200000114e0 */
[----:B------:R-:W-:Y:S01]  /*75c0*/  IMAD R3, R132, c[0x0][0x17c], R3 ;  /* 0x00005f0084037a24 */ /* 0x000fe200078e0203 */
[----:B------:R-:W-:Y:S01]  /*75d0*/  ISETP.NE.AND.EX P0, PT, RZ, c[0x0][0x34c], PT, P0 ;  /* 0x0000d300ff007a0c */ /* 0x000fe20003f05300 */
[----:B------:R-:W-:Y:S01]  /*75e0*/  IMAD R37, R134, c[0x0][0x2c4], RZ ;  /* 0x0000b10086257a24 */ /* 0x000fe200078e02ff */
[----:B------:R-:W-:Y:S01]  /*75f0*/  ISETP.NE.AND P1, PT, R0, 0x1, PT ;  /* 0x000000010000780c */ /* 0x000fe20003f25270 */
[----:B------:R-:W-:Y:S01]  /*7600*/  IMAD.IADD R9, R9, 0x1, R3 ;  /* 0x0000000109097824 */ /* 0x000fe200078e0203 */
[----:B------:R-:W-:Y:S01]  /*7610*/  LOP3.LUT R3, R157, 0xfffffff8, RZ, 0xc0, !PT ;  /* 0xfffffff89d037812 */ /* 0x000fe200078ec0ff */
[----:B------:R-:W-:Y:S01]  /*7620*/  IMAD R0, R109, c[0x0][0x1b8], RZ ;  /* 0x00006e006d007a24 */ /* 0x000fe200078e02ff */
[----:B------:R-:W-:Y:S01]  /*7630*/  SHF.R.S32.HI R157, RZ, 0x3, R157 ;  /* 0x00000003ff9d7819 */ /* 0x000fe2000001149d */
[----:B------:R-:W-:Y:S01]  /*7640*/  IMAD.WIDE.U32 R8, R223, c[0x0][0x1b8], R8 ;  /* 0x00006e00df087a25 */ /* 0x000fe200078e0008 */
[----:B------:R-:W-:-:S02]  /*7650*/  SEL R15, R5, RZ, !P0 ;  /* 0x000000ff050f7207 */ /* 0x000fc40004000000 */
[----:B------:R-:W-:Y:S01]  /*7660*/  SEL R2, R224, RZ, !P0 ;  /* 0x000000ffe0027207 */ /* 0x000fe20004000000 */
[----:B------:R-:W-:Y:S01]  /*7670*/  IMAD.IADD R20, R86, 0x1, -R3 ;  /* 0x0000000156147824 */ /* 0x000fe200078e0a03 */
[-C--:B------:R-:W-:Y:S01]  /*7680*/  LEA.HI R11, R7, R86.reuse, RZ, 0x4 ;  /* 0x00000056070b7211 */ /* 0x080fe200078f20ff */
[----:B------:R-:W-:Y:S01]  /*7690*/  IMAD R3, R223, c[0x0][0x1bc], R0 ;  /* 0x00006f00df037a24 */ /* 0x000fe200078e0200 */
[----:B------:R-:W-:Y:S01]  /*76a0*/  SHF.R.S32.HI R24, RZ, 0x1f, R130 ;  /* 0x0000001fff187819 */ /* 0x000fe20000011482 */
[----:B------:R-:W-:Y:S01]  /*76b0*/  IMAD R13, R20, 0x20, R157 ;  /* 0x00000020140d7824 */ /* 0x000fe200078e029d */
[----:B------:R-:W-:Y:S01]  /*76c0*/  SHF.R.S32.HI R4, RZ, 0x4, R11 ;  /* 0x00000004ff047819 */ /* 0x000fe2000001140b */
[----:B------:R-:W-:Y:S01]  /*76d0*/  IMAD R15, R15, c[0x0][0x1c0], RZ ;  /* 0x000070000f0f7a24 */ /* 0x000fe200078e02ff */
[----:B------:R-:W-:Y:S01]  /*76e0*/  LEA.HI R41, R7, R86, RZ, 0x6 ;  /* 0x0000005607297211 */ /* 0x000fe200078f30ff */
[----:B------:R-:W-:Y:S01]  /*76f0*/  IMAD R13, R88, 0x80, R13 ;  /* 0x00000080580d7824 */ /* 0x000fe200078e020d */
[----:B------:R-:W-:Y:S01]  /*7700*/  LEA.HI R17, R11, R4, RZ, 0x1 ;  /* 0x000000040b117211 */ /* 0x000fe200078f08ff */
[----:B------:R-:W-:Y:S01]  /*7710*/  IMAD.IADD R9, R9, 0x1, R3 ;  /* 0x0000000109097824 */ /* 0x000fe200078e0203 */
[----:B------:R-:W-:Y:S01]  /*7720*/  LOP3.LUT R11, R11, 0xfffffff0, RZ, 0xc0, !PT ;  /* 0xfffffff00b0b7812 */ /* 0x000fe200078ec0ff */
[----:B------:R-:W-:Y:S01]  /*7730*/  @P1 IMAD.HI.U32 R0, R13, c[0x0][0x2c8], RZ ;  /* 0x0000b2000d001a27 */ /* 0x000fe200078e00ff */
[----:B------:R-:W-:-:S02]  /*7740*/  LOP3.LUT R17, R17, 0xfffffffe, RZ, 0xc0, !PT ;  /* 0xfffffffe11117812 */ /* 0x000fc400078ec0ff */
[----:B------:R-:W-:Y:S01]  /*7750*/  LOP3.LUT R225, R225, 0xfffffffd, RZ, 0xc0, !PT ;  /* 0xfffffffde1e17812 */ /* 0x000fe200078ec0ff */
[----:B------:R-:W-:Y:S01]  /*7760*/  IMAD.MOV.U32 R18, RZ, RZ, R13 ;  /* 0x000000ffff127224 */ /* 0x000fe200078e000d */
[----:B------:R-:W-:Y:S01]  /*7770*/  @P1 SHF.R.U32.HI R18, RZ, c[0x0][0x2cc], R0 ;  /* 0x0000b300ff121a19 */ /* 0x000fe20000011600 */
[C---:B------:R-:W-:Y:S02]  /*7780*/  IMAD R15, R2.reuse, c[0x0][0x1c4], R15 ;  /* 0x00007100020f7a24 */ /* 0x040fe400078e020f */
[----:B------:R-:W-:Y:S01]  /*7790*/  IMAD.WIDE.U32 R2, R2, c[0x0][0x1c0], R8 ;  /* 0x0000700002027a25 */ /* 0x000fe200078e0008 */
[----:B------:R-:W-:-:S03]  /*77a0*/  SHF.R.S32.HI R9, RZ, 0x1f, R18 ;  /* 0x0000001fff097819 */ /* 0x000fc60000011412 */
[----:B------:R-:W-:Y:S02]  /*77b0*/  IMAD.MOV R12, RZ, RZ, -R18 ;  /* 0x000000ffff0c7224 */ /* 0x000fe400078e0a12 */
[----:B------:R-:W-:Y:S02]  /*77c0*/  IMAD R9, R9, c[0x0][0x1b0], RZ ;  /* 0x00006c0009097a24 */ /* 0x000fe400078e02ff */
[----:B------:R-:W-:Y:S02]  /*77d0*/  IMAD.IADD R3, R3, 0x1, R15 ;  /* 0x0000000103037824 */ /* 0x000fe400078e020f */
[----:B------:R-:W-:Y:S02]  /*77e0*/  IMAD R12, R12, c[0x0][0x2c4], R13 ;  /* 0x0000b1000c0c7a24 */ /* 0x000fe400078e020d */
[----:B------:R-:W-:Y:S02]  /*77f0*/  IMAD R0, R88, 0x80, R157 ;  /* 0x0000008058007824 */ /* 0x000fe400078e029d */
[----:B------:R-:W-:-:S02]  /*7800*/  IMAD R9, R18, c[0x0][0x1b4], R9 ;  /* 0x00006d0012097a24 */ /* 0x000fc400078e0209 */
[----:B------:R-:W-:Y:S01]  /*7810*/  IMAD.WIDE.U32 R18, R18, c[0x0][0x1b0], R2 ;  /* 0x00006c0012127a25 */ /* 0x000fe200078e0002 */
[----:B------:R-:W-:Y:S02]  /*7820*/  SHF.R.S32.HI R3, RZ, 0x1f, R12 ;  /* 0x0000001fff037819 */ /* 0x000fe4000001140c */
[C---:B------:R-:W-:Y:S01]  /*7830*/  IADD3 R2, R0.reuse, 0x20, RZ ;  /* 0x0000002000027810 */ /* 0x040fe20007ffe0ff */
[----:B------:R-:W-:Y:S01]  /*7840*/  IMAD.IADD R19, R19, 0x1, R9 ;  /* 0x0000000113137824 */ /* 0x000fe200078e0209 */
[-C--:B------:R-:W-:Y:S01]  /*7850*/  ISETP.GE.AND P1, PT, R0, R37.reuse, PT ;  /* 0x000000250000720c */ /* 0x080fe20003f26270 */
[----:B------:R-:W-:Y:S01]  /*7860*/  IMAD R3, R3, c[0x0][0x1a8], RZ ;  /* 0x00006a0003037a24 */ /* 0x000fe200078e02ff */
[----:B------:R-:W-:Y:S01]  /*7870*/  ISETP.GE.AND P0, PT, R2, R37, PT ;  /* 0x000000250200720c */ /* 0x000fe20003f06270 */
[----:B------:R-:W-:Y:S02]  /*7880*/  IMAD.SHL.U32 R40, R20, 0x8, RZ ;  /* 0x0000000814287824 */ /* 0x000fe400078e00ff */
[C---:B------:R-:W-:Y:S01]  /*7890*/  IMAD R8, R12.reuse, c[0x0][0x1ac], R3 ;  /* 0x00006b000c087a24 */ /* 0x040fe200078e0203 */
[----:B------:R-:W-:Y:S01]  /*78a0*/  P2R R2, PR, RZ, 0x1 ;  /* 0x00000001ff027803 */ /* 0x000fe20000000000 */
[----:B------:R-:W-:Y:S01]  /*78b0*/  IMAD.WIDE.U32 R12, R12, c[0x0][0x1a8], R18 ;  /* 0x00006a000c0c7a25 */ /* 0x000fe200078e0012 */
[----:B------:R-:W-:-:S02]  /*78c0*/  IADD3 R15, P0, R157, R130, RZ ;  /* 0x000000829d0f7210 */ /* 0x000fc40007f1e0ff */
[----:B------:R-:W-:Y:S01]  /*78d0*/  IADD3 R6, R40, 0x80, RZ ;  /* 0x0000008028067810 */ /* 0x000fe20007ffe0ff */
[----:B------:R-:W-:Y:S01]  /*78e0*/  IMAD.IADD R8, R13, 0x1, R8 ;  /* 0x000000010d087824 */ /* 0x000fe200078e0208 */
[----:B------:R-:W-:Y:S01]  /*78f0*/  LEA.HI.X.SX32 R24, R157, R24, 0x1, P0 ;  /* 0x000000189d187211 */ /* 0x000fe200000f0eff */
[----:B------:R-:W-:Y:S01]  /*7900*/  IMAD.IADD R11, R86, 0x1, -R11 ;  /* 0x00000001560b7824 */ /* 0x000fe200078e0a0b */
[----:B------:R-:W-:Y:S01]  /*7910*/  LEA R9, P0, R12, c[0x0][0x160], 0x1 ;  /* 0x000058000c097a11 */ /* 0x000fe200078008ff */
[----:B------:R-:W-:Y:S01]  /*7920*/  IMAD.SHL.U32 R44, R20, 0x8, RZ ;  /* 0x00000008142c7824 */ /* 0x000fe200078e00ff */
[----:B------:R-:W-:Y:S01]  /*7930*/  @!P1 SHF.R.S32.HI R3, RZ, 0x1f, R6 ;  /* 0x0000001fff039819 */ /* 0x000fe20000011406 */
[----:B------:R-:W-:Y:S01]  /*7940*/  IMAD R28, R24, c[0x0][0x1e0], RZ ;  /* 0x00007800181c7a24 */ /* 0x000fe200078e02ff */
[----:B------:R-:W-:Y:S01]  /*7950*/  LEA.HI.X R8, R12, c[0x0][0x164], R8, 0x1, P0 ;  /* 0x000059000c087a11 */ /* 0x000fe200000f0c08 */
[----:B------:R-:W1:Y:S01]  /*7960*/  SHFL.IDX PT, R22, R9, RZ, 0x181f ;  /* 0x00181fff09167589 */ /* 0x000e6200000e0000 */
[----:B------:R-:W-:Y:S01]  /*7970*/  SHF.R.S32.HI R18, RZ, 0x1f, R11 ;  /* 0x0000001fff127819 */ /* 0x000fe2000001140b */
[----:B------:R-:W-:Y:S01]  /*7980*/  IMAD.IADD R17, R4, 0x1, -R17 ;  /* 0x0000000104117824 */ /* 0x000fe200078e0a11 */
[----:B------:R-:W-:Y:S01]  /*7990*/  ISETP.GE.AND P6, PT, R6, c[0x0][0x198], PT ;  /* 0x0000660006007a0c */ /* 0x000fe20003fc6270 */
[----:B------:R-:W3:Y:S01]  /*79a0*/  SHFL.IDX PT, R23, R8, RZ, 0x181f ;  /* 0x00181fff08177589 */ /* 0x000ee200000e0000 */
[----:B------:R-:W-:Y:S01]  /*79b0*/  SHF.R.S32.HI R45, RZ, 0x1f, R44 ;  /* 0x0000001fff2d7819 */ /* 0x000fe2000001142c */
[----:B------:R-:W-:Y:S01]  /*79c0*/  IMAD R24, R24, c[0x0][0x208], RZ ;  /* 0x0000820018187a24 */ /* 0x000fe200078e02ff */
[----:B------:R-:W-:Y:S01]  /*79d0*/  LEA.HI R18, R18, R11, RZ, 0x3 ;  /* 0x0000000b12127211 */ /* 0x000fe200078f18ff */
[----:B------:R-:W-:Y:S01]  /*79e0*/  IMAD R28, R15, c[0x0][0x1e4], R28 ;  /* 0x000079000f1c7a24 */ /* 0x000fe200078e021c */
[----:B------:R-:W-:Y:S01]  /*79f0*/  @!P1 LEA.HI R10, R3, R6, RZ, 0x3 ;  /* 0x00000006030a9211 */ /* 0x000fe200078f18ff */
[----:B------:R-:W-:Y:S01]  /*7a00*/  IMAD.WIDE.U32 R30, R15, c[0x0][0x1e0], R44 ;  /* 0x000078000f1e7a25 */ /* 0x000fe200078e002c */
[----:B------:R-:W-:-:S02]  /*7a10*/  IADD3 R3, R40, 0xc0, RZ ;  /* 0x000000c028037810 */ /* 0x000fc40007ffe0ff */
[----:B------:R-:W-:Y:S01]  /*7a20*/  P2R R4, PR, RZ, 0x40 ;  /* 0x00000040ff047803 */ /* 0x000fe20000000000 */
[C---:B------:R-:W-:Y:S01]  /*7a30*/  IMAD R24, R15.reuse, c[0x0][0x20c], R24 ;  /* 0x000083000f187a24 */ /* 0x040fe200078e0218 */
[----:B------:R-:W-:Y:S01]  /*7a40*/  LOP3.LUT R4, R18, 0xfffffff8, RZ, 0xc0, !PT ;  /* 0xfffffff812047812 */ /* 0x000fe200078ec0ff */
[----:B------:R-:W-:Y:S01]  /*7a50*/  IMAD.WIDE.U32 R14, R15, c[0x0][0x208], R44 ;  /* 0x000082000f0e7a25 */ /* 0x000fe200078e002c */
[----:B------:R-:W-:Y:S02]  /*7a60*/  @!P1 SHF.R.S32.HI R12, RZ, 0x1f, R3 ;  /* 0x0000001fff0c9819 */ /* 0x000fe40000011403 */
[----:B------:R-:W-:Y:S01]  /*7a70*/  ISETP.GE.AND P4, PT, R3, c[0x0][0x198], PT ;  /* 0x0000660003007a0c */ /* 0x000fe20003f86270 */
[----:B------:R-:W-:Y:S01]  /*7a80*/  IMAD.IADD R29, R31, 0x1, R28 ;  /* 0x000000011f1d7824 */ /* 0x000fe200078e021c */
[----:B------:R-:W-:Y:S01]  /*7a90*/  @!P1 LEA.HI R3, R12, R3, RZ, 0x3 ;  /* 0x000000030c039211 */ /* 0x000fe200078f18ff */
[----:B------:R-:W-:Y:S01]  /*7aa0*/  IMAD.IADD R4, R11, 0x1, -R4 ;  /* 0x000000010b047824 */ /* 0x000fe200078e0a04 */
[----:B------:R-:W-:Y:S01]  /*7ab0*/  ISETP.GE.AND P3, PT, R40, c[0x0][0x198], PT ;  /* 0x0000660028007a0c */ /* 0x000fe20003f66270 */
[----:B------:R-:W-:Y:S01]  /*7ac0*/  IMAD.MOV.U32 R28, RZ, RZ, R30 ;  /* 0x000000ffff1c7224 */ /* 0x000fe200078e001e */
[----:B------:R-:W-:Y:S01]  /*7ad0*/  @!P1 LOP3.LUT R19, R10, 0xfffffff8, RZ, 0xc0, !PT ;  /* 0xfffffff80a139812 */ /* 0x000fe200078ec0ff */
[----:B------:R-:W-:Y:S01]  /*7ae0*/  IMAD R230, R109, c[0x0][0x1e8], RZ ;  /* 0x00007a006de67a24 */ /* 0x000fe200078e02ff */
[----:B------:R-:W-:Y:S01]  /*7af0*/  LOP3.LUT P5, RZ, R4, 0x4, RZ, 0xc0, !PT ;  /* 0x0000000404ff7812 */ /* 0x000fe200078ac0ff */
[----:B------:R-:W-:Y:S01]  /*7b00*/  IMAD.IADD R25, R15, 0x1, R24 ;  /* 0x000000010f197824 */ /* 0x000fe200078e0218 */
[----:B------:R-:W-:Y:S01]  /*7b10*/  @!P1 LOP3.LUT R3, R3, 0xfffffff8, RZ, 0xc0, !PT ;  /* 0xfffffff803039812 */ /* 0x000fe200078ec0ff */
[----:B------:R-:W-:Y:S01]  /*7b20*/  IMAD.MOV.U32 R24, RZ, RZ, R14 ;  /* 0x000000ffff187224 */ /* 0x000fe200078e000e */
[----:B------:R-:W-:Y:S01]  /*7b30*/  IADD3 R10, R44, 0x80, RZ ;  /* 0x000000802c0a7810 */ /* 0x000fe20007ffe0ff */
[----:B------:R-:W-:-:S02]  /*7b40*/  IMAD R12, R109, c[0x0][0x210], RZ ;  /* 0x000084006d0c7a24 */ /* 0x000fc400078e02ff */
[----:B------:R-:W-:Y:S02]  /*7b50*/  IMAD.SHL.U32 R15, R4, 0x40, RZ ;  /* 0x00000040040f7824 */ /* 0x000fe400078e00ff */
[C---:B------:R-:W-:Y:S02]  /*7b60*/  IMAD R230, R223.reuse, c[0x0][0x1ec], R230 ;  /* 0x00007b00dfe67a24 */ /* 0x040fe400078e02e6 */
[----:B------:R-:W-:Y:S01]  /*7b70*/  IMAD.WIDE.U32 R30, R223, c[0x0][0x1e8], R28 ;  /* 0x00007a00df1e7a25 */ /* 0x000fe200078e001c */
[----:B------:R-:W-:-:S03]  /*7b80*/  LOP3.LUT R15, R15, 0x1c0, RZ, 0xc0, !PT ;  /* 0x000001c00f0f7812 */ /* 0x000fc600078ec0ff */
[C---:B------:R-:W-:Y:S02]  /*7b90*/  IMAD R13, R223.reuse, c[0x0][0x214], R12 ;  /* 0x00008500df0d7a24 */ /* 0x040fe400078e020c */
[----:B------:R-:W-:Y:S01]  /*7ba0*/  IMAD.WIDE.U32 R28, R223, c[0x0][0x210], R24 ;  /* 0x00008400df1c7a25 */ /* 0x000fe200078e0018 */
[----:B-1----:R-:W-:-:S03]  /*7bb0*/  @!P1 LEA R24, P0, R40, R22, 0x1 ;  /* 0x0000001628189211 */ /* 0x002fc600078008ff */
[----:B------:R-:W-:Y:S01]  /*7bc0*/  IMAD.SHL.U32 R12, R17, 0x8, RZ ;  /* 0x00000008110c7824 */ /* 0x000fe200078e00ff */
[----:B---3--:R-:W-:Y:S01]  /*7bd0*/  @!P1 LEA.HI.X R25, R40, R23, R45, 0x1, P0 ;  /* 0x0000001728199211 */ /* 0x008fe200000f0c2d */
[----:B------:R-:W-:Y:S01]  /*7be0*/  IMAD.IADD R231, R230, 0x1, R31 ;  /* 0x00000001e6e77824 */ /* 0x000fe200078e021f */
[----:B------:R-:W-:Y:S01]  /*7bf0*/  LOP3.LUT P0, RZ, R4, 0x2, RZ, 0xc0, !PT ;  /* 0x0000000204ff7812 */ /* 0x000fe2000780c0ff */
[----:B------:R-:W-:Y:S01]  /*7c00*/  IMAD.SHL.U32 R43, R157, 0x40, RZ ;  /* 0x000000409d2b7824 */ /* 0x000fe200078e00ff */
[----:B------:R-:W-:Y:S01]  /*7c10*/  LOP3.LUT R12, R15, 0x8, R12, 0xf8, !PT ;  /* 0x000000080f0c7812 */ /* 0x000fe200078ef80c */
[----:B------:R-:W-:Y:S01]  /*7c20*/  IMAD.MOV.U32 R230, RZ, RZ, R30 ;  /* 0x000000ffffe67224 */ /* 0x000fe200078e001e */
[----:B------:R-:W-:Y:S01]  /*7c30*/  IADD3 R30, R44, 0x40, RZ ;  /* 0x000000402c1e7810 */ /* 0x000fe20007ffe0ff */
[----:B------:R-:W-:Y:S01]  /*7c40*/  IMAD.SHL.U32 R41, R41, 0x8, RZ ;  /* 0x0000000829297824 */ /* 0x000fe200078e00ff */
[----:B------:R-:W-:Y:S01]  /*7c50*/  SHF.R.U32.HI R15, RZ, 0x3, R15 ;  /* 0x00000003ff0f7819 */ /* 0x000fe2000001160f */
[----:B------:R-:W-:Y:S01]  /*7c60*/  IMAD.SHL.U32 R18, R18, 0x40, RZ ;  /* 0x0000004012127824 */ /* 0x000fe200078e00ff */
[----:B------:R-:W-:Y:S01]  /*7c70*/  LOP3.LUT R43, R43, 0x1c0, RZ, 0xc0, !PT ;  /* 0x000001c02b2b7812 */ /* 0x000fe200078ec0ff */
[----:B------:R-:W-:Y:S01]  /*7c80*/  IMAD.IADD R13, R13, 0x1, R29 ;  /* 0x000000010d0d7824 */ /* 0x000fe200078e021d */
[----:B------:R-:W-:-:S02]  /*7c90*/  @!P1 SHF.R.S32.HI R11, RZ, 0x1f, R30 ;  /* 0x0000001fff0b9819 */ /* 0x000fc4000001141e */
[----:B------:R-:W-:Y:S01]  /*7ca0*/  LOP3.LUT R15, R12, R15, RZ, 0x3c, !PT ;  /* 0x0000000f0c0f7212 */ /* 0x000fe200078e3cff */
[----:B------:R-:W-:Y:S01]  /*7cb0*/  IMAD.MOV.U32 R12, RZ, RZ, R28 ;  /* 0x000000ffff0c7224 */ /* 0x000fe200078e001c */
[----:B------:R-:W-:Y:S02]  /*7cc0*/  LOP3.LUT R41, R41, 0xfffffe00, RZ, 0xc0, !PT ;  /* 0xfffffe0029297812 */ /* 0x000fe400078ec0ff */
[----:B------:R-:W-:Y:S02]  /*7cd0*/  LOP3.LUT R16, R43, 0x38, R44, 0xf8, !PT ;  /* 0x000000382b107812 */ /* 0x000fe400078ef82c */
[----:B------:R-:W-:Y:S02]  /*7ce0*/  SHF.R.U32.HI R46, RZ, 0x3, R43 ;  /* 0x00000003ff2e7819 */ /* 0x000fe4000001162b */
[----:B------:R-:W-:Y:S02]  /*7cf0*/  @!P1 LEA.HI R14, R11, R30, RZ, 0x3 ;  /* 0x0000001e0b0e9211 */ /* 0x000fe400078f18ff */
[----:B------:R-:W-:-:S05]  /*7d00*/  LOP3.LUT R16, R41, R16, R46, 0xf6, !PT ;  /* 0x0000001029107212 */ /* 0x000fca00078ef62e */
[----:B------:R-:W-:-:S05]  /*7d10*/  @!P1 IMAD.SHL.U32 R21, R16, 0x2, RZ ;  /* 0x0000000210159824 */ /* 0x000fca00078e00ff */
[----:B------:R-:W-:Y:S01]  /*7d20*/  @!PT LDS RZ, [RZ] ;  /* 0x00000000fffff984 */ /* 0x000fe20000000800 */
[----:B------:R1:W-:Y:S01]  /*7d30*/  @!P1 LDGSTS.E.BYPASS.LTC128B.128 [R21+0x10080], [R24.64], !P3 ;  /* 0x1008000018159fae */ /* 0x0003e2000d901d52 */
[----:B--2---:R-:W-:Y:S01]  /*7d40*/  @P2 SHF.R.S32.HI R27, RZ, 0x1f, R26 ;  /* 0x0000001fff1b2819 */ /* 0x004fe2000001141a */
[----:B------:R-:W-:Y:S02]  /*7d50*/  @!P2 IMAD.MOV.U32 R26, RZ, RZ, R224 ;  /* 0x000000ffff1aa224 */ /* 0x000fe400078e00e0 */
[----:B------:R-:W-:Y:S01]  /*7d60*/  @!P2 IMAD.MOV.U32 R27, RZ, RZ, R5 ;  /* 0x000000ffff1ba224 */ /* 0x000fe200078e0005 */
[----:B------:R-:W-:Y:S01]  /*7d70*/  ISETP.NE.U32.AND P2, PT, RZ, c[0x0][0x350], PT ;  /* 0x0000d400ff007a0c */ /* 0x000fe20003f45070 */
[----:B------:R-:W-:-:S03]  /*7d80*/  IMAD.MOV.U32 R5, RZ, RZ, 0x10 ;  /* 0x00000010ff057424 */ /* 0x000fc600078e00ff */
[----:B------:R-:W-:Y:S02]  /*7d90*/  ISETP.NE.AND.EX P2, PT, RZ, c[0x0][0x354], PT, P2 ;  /* 0x0000d500ff007a0c */ /* 0x000fe40003f45320 */
[----:B------:R-:W-:Y:S02]  /*7da0*/  SEL R5, R5, 0xfffffff0, !P0 ;  /* 0xfffffff005057807 */ /* 0x000fe40004000000 */
[----:B------:R-:W-:Y:S02]  /*7db0*/  ISETP.NE.AND P0, PT, R2, RZ, PT ;  /* 0x000000ff0200720c */ /* 0x000fe40003f05270 */
[----:B------:R-:W-:Y:S02]  /*7dc0*/  SEL R226, R26, RZ, !P2 ;  /* 0x000000ff1ae27207 */ /* 0x000fe40005000000 */
[----:B------:R-:W-:Y:S02]  /*7dd0*/  SEL R4, R27, RZ, !P2 ;  /* 0x000000ff1b047207 */ /* 0x000fe40005000000 */
[----:B------:R-:W-:Y:S01]  /*7de0*/  ISETP.GE.AND P2, PT, R30, c[0x0][0x198], PT ;  /* 0x000066001e007a0c */ /* 0x000fe20003f46270 */
[----:B------:R-:W-:Y:S01]  /*7df0*/  IMAD.WIDE.U32 R230, R226, c[0x0][0x1f0], R230 ;  /* 0x00007c00e2e67a25 */ /* 0x000fe200078e00e6 */
[----:B------:R-:W-:-:S02]  /*7e00*/  P2R R11, PR, RZ, 0x1 ;  /* 0x00000001ff0b7803 */ /* 0x000fc40000000000 */
[----:B------:R-:W-:Y:S01]  /*7e10*/  LOP3.LUT R2, R15, 0xfffffe00, R18, 0xf8, !PT ;  /* 0xfffffe000f027812 */ /* 0x000fe200078ef812 */
[----:B------:R-:W-:Y:S01]  /*7e20*/  IMAD R235, R4, c[0x0][0x1f0], RZ ;  /* 0x00007c0004eb7a24 */ /* 0x000fe200078e02ff */
[----:B------:R-:W-:Y:S01]  /*7e30*/  @!P1 LOP3.LUT R15, R14, 0xfffffff8, RZ, 0xc0, !PT ;  /* 0xfffffff80e0f9812 */ /* 0x000fe200078ec0ff */
[----:B------:R-:W-:Y:S01]  /*7e40*/  IMAD R233, R4, c[0x0][0x218], RZ ;  /* 0x0000860004e97a24 */ /* 0x000fe200078e02ff */
[----:B------:R-:W-:Y:S01]  /*7e50*/  ISETP.GE.AND P0, PT, R44, c[0x0][0x1d4], PT ;  /* 0x000075002c007a0c */ /* 0x000fe20003f06270 */
[----:B------:R-:W-:Y:S01]  /*7e60*/  IMAD R235, R226, c[0x0][0x1f4], R235 ;  /* 0x00007d00e2eb7a24 */ /* 0x000fe200078e02eb */
[----:B------:R-:W-:Y:S01]  /*7e70*/  IADD3 R4, R44, 0xc0, RZ ;  /* 0x000000c02c047810 */ /* 0x000fe20007ffe0ff */
[----:B------:R-:W-:-:S04]  /*7e80*/  @!P1 IMAD.WIDE R26, R15, 0x2, R22 ;  /* 0x000000020f1a9825 */ /* 0x000fc800078e0216 */
[--C-:B------:R-:W-:Y:S01]  /*7e90*/  @!P1 IMAD.WIDE R14, R19, 0x2, R22.reuse ;  /* 0x00000002130e9825 */ /* 0x100fe200078e0216 */
[----:B------:R1:W-:Y:S03]  /*7ea0*/  @!P1 LDGSTS.E.BYPASS.LTC128B.128 [R21+0x14080], [R26.64], !P2 ;  /* 0x140800001a159fae */ /* 0x0003e6000d101d52 */
[----:B------:R-:W-:Y:S01]  /*7eb0*/  @!P1 IMAD.WIDE R18, R3, 0x2, R22 ;  /* 0x0000000203129825 */ /* 0x000fe200078e0216 */
[----:B------:R1:W-:Y:S01]  /*7ec0*/  @!P1 LDGSTS.E.BYPASS.LTC128B.128 [R21+0x18080], [R14.64], !P6 ;  /* 0x180800000e159fae */ /* 0x0003e2000f101d52 */
[----:B------:R-:W-:Y:S02]  /*7ed0*/  @P0 LOP3.LUT R225, R225, 0x2, RZ, 0xfc, !PT ;  /* 0x00000002e1e10812 */ /* 0x000fe400078efcff */
[----:B------:R-:W-:Y:S01]  /*7ee0*/  IMAD.MOV.U32 R3, RZ, RZ, 0x20 ;  /* 0x00000020ff037424 */ /* 0x000fe200078e00ff */
[----:B------:R2:W-:Y:S01]  /*7ef0*/  @!P1 LDGSTS.E.BYPASS.LTC128B.128 [R21+0x1c080], [R18.64], !P4 ;  /* 0x1c08000012159fae */ /* 0x0005e2000e101d52 */
[----:B------:R-:W-:Y:S01]  /*7f00*/  LOP3.LUT R225, R225, 0xfffffffe, RZ, 0xc0, !PT ;  /* 0xfffffffee1e17812 */ /* 0x000fe200078ec0ff */
[----:B------:R-:W-:Y:S01]  /*7f10*/  IMAD R233, R226, c[0x0][0x21c], R233 ;  /* 0x00008700e2e97a24 */ /* 0x000fe200078e02e9 */
[----:B------:R-:W-:Y:S01]  /*7f20*/  ISETP.GE.AND P6, PT, R10, c[0x0][0x1d4], PT ;  /* 0x000075000a007a0c */ /* 0x000fe20003fc6270 */
[----:B------:R-:W-:Y:S01]  /*7f30*/  IMAD.WIDE.U32 R226, R226, c[0x0][0x218], R12 ;  /* 0x00008600e2e27a25 */ /* 0x000fe200078e000c */
[----:B------:R1:W3:Y:S01]  /*7f40*/  SHFL.IDX PT, R22, R9, 0x1, 0x181f ;  /* 0x00381f0009167f89 */ /* 0x0002e200000e0000 */
[----:B------:R-:W-:-:S02]  /*7f50*/  SEL R3, R3, 0xffffffe0, !P5 ;  /* 0xffffffe003037807 */ /* 0x000fc40006800000 */
[----:B------:R-:W-:Y:S01]  /*7f60*/  IMAD.IADD R235, R231, 0x1, R235 ;  /* 0x00000001e7eb7824 */ /* 0x000fe200078e02eb */
[----:B------:R1:W4:Y:S01]  /*7f70*/  SHFL.IDX PT, R23, R8, 0x1, 0x181f ;  /* 0x00381f0008177f89 */ /* 0x00032200000e0000 */
[----:B------:R-:W-:Y:S01]  /*7f80*/  IMAD.IADD R233, R227, 0x1, R233 ;  /* 0x00000001e3e97824 */ /* 0x000fe200078e02e9 */
[----:B------:R-:W-:Y:S02]  /*7f90*/  ISETP.GE.AND P5, PT, R4, c[0x0][0x1d4], PT ;  /* 0x0000750004007a0c */ /* 0x000fe40003fa6270 */
[----:B--2---:R-:W-:Y:S02]  /*7fa0*/  SEL R18, RZ, 0x1, P0 ;  /* 0x00000001ff127807 */ /* 0x004fe40000000000 */
[----:B------:R-:W-:-:S13]  /*7fb0*/  ISETP.GE.AND P0, PT, R30, c[0x0][0x1d4], PT ;  /* 0x000075001e007a0c */ /* 0x000fda0003f06270 */
[----:B------:R-:W-:Y:S02]  /*7fc0*/  @P0 LOP3.LUT R225, R225, 0x1, RZ, 0xfc, !PT ;  /* 0x00000001e1e10812 */ /* 0x000fe400078efcff */
[----:B------:R-:W-:-:S13]  /*7fd0*/  ISETP.NE.AND P0, PT, R11, RZ, PT ;  /* 0x000000ff0b00720c */ /* 0x000fda0003f05270 */
[----:B------:R-:W-:Y:S05]  /*7fe0*/  @P0 BRA `(.L_x_786) ;  /* 0x0000016000000947 */ /* 0x000fea0003800000 */
[C---:B-1-34-:R-:W-:Y:S02]  /*7ff0*/  IADD3 R13, R40.reuse, 0x80, RZ ;  /* 0x00000080280d7810 */ /* 0x05afe40007ffe0ff */
[C---:B------:R-:W-:Y:S02]  /*8000*/  IADD3 R11, R40.reuse, 0xc0, RZ ;  /* 0x000000c0280b7810 */ /* 0x040fe40007ffe0ff */
[----:B------:R-:W-:Y:S02]  /*8010*/  SHF.R.S32.HI R15, RZ, 0x1f, R30 ;  /* 0x0000001fff0f7819 */ /* 0x000fe4000001141e */
[----:B------:R-:W-:Y:S02]  /*8020*/  LEA R24, P0, R40, R22, 0x1 ;  /* 0x0000001628187211 */ /* 0x000fe400078008ff */
[----:B------:R-:W-:Y:S02]  /*8030*/  SHF.R.S32.HI R10, RZ, 0x1f, R13 ;  /* 0x0000001fff0a7819 */ /* 0x000fe4000001140d */
[----:B------:R-:W-:-:S02]  /*8040*/  SHF.R.S32.HI R4, RZ, 0x1f, R11 ;  /* 0x0000001fff047819 */ /* 0x000fc4000001140b */
[----:B------:R-:W-:Y:S01]  /*8050*/  LEA.HI R12, R15, R30, RZ, 0x3 ;  /* 0x0000001e0f0c7211 */ /* 0x000fe200078f18ff */
[----:B------:R-:W-:Y:S01]  /*8060*/  IMAD.SHL.U32 R15, R16, 0x2, RZ ;  /* 0x00000002100f7824 */ /* 0x000fe200078e00ff */
[----:B------:R-:W-:Y:S02]  /*8070*/  LEA.HI.X R25, R40, R23, R45, 0x1, P0 ;  /* 0x0000001728197211 */ /* 0x000fe400000f0c2d */
[----:B------:R-:W-:Y:S02]  /*8080*/  LEA.HI R10, R10, R13, RZ, 0x3 ;  /* 0x0000000d0a0a7211 */ /* 0x000fe400078f18ff */
[----:B------:R-:W-:Y:S01]  /*8090*/  LEA.HI R4, R4, R11, RZ, 0x3 ;  /* 0x0000000b04047211 */ /* 0x000fe200078f18ff */
[----:B------:R1:W-:Y:S01]  /*80a0*/  LDGSTS.E.BYPASS.LTC128B.128 [R15+0x11080], [R24.64], !P3 ;  /* 0x11080000180f7fae */ /* 0x0003e2000d901d52 */
[----:B------:R-:W-:Y:S02]  /*80b0*/  ISETP.GE.AND P0, PT, R6, c[0x0][0x198], PT ;  /* 0x0000660006007a0c */ /* 0x000fe40003f06270 */
[----:B------:R-:W-:-:S02]  /*80c0*/  LOP3.LUT R12, R12, 0xfffffff8, RZ, 0xc0, !PT ;  /* 0xfffffff80c0c7812 */ /* 0x000fc400078ec0ff */
[----:B------:R-:W-:Y:S02]  /*80d0*/  LOP3.LUT R11, R10, 0xfffffff8, RZ, 0xc0, !PT ;  /* 0xfffffff80a0b7812 */ /* 0x000fe400078ec0ff */
[----:B------:R-:W-:Y:S01]  /*80e0*/  LOP3.LUT R13, R4, 0xfffffff8, RZ, 0xc0, !PT ;  /* 0xfffffff8040d7812 */ /* 0x000fe200078ec0ff */
[----:B------:R-:W-:-:S04]  /*80f0*/  IMAD.WIDE R26, R12, 0x2, R22 ;  /* 0x000000020c1a7825 */ /* 0x000fc800078e0216 */
[--C-:B------:R-:W-:Y:S01]  /*8100*/  IMAD.WIDE R10, R11, 0x2, R22.reuse ;  /* 0x000000020b0a7825 */ /* 0x100fe200078e0216 */
[----:B------:R1:W-:Y:S03]  /*8110*/  LDGSTS.E.BYPASS.LTC128B.128 [R15+0x15080], [R26.64], !P2 ;  /* 0x150800001a0f7fae */ /* 0x0003e6000d101d52 */
[----:B------:R-:W-:Y:S01]  /*8120*/  IMAD.WIDE R22, R13, 0x2, R22 ;  /* 0x000000020d167825 */ /* 0x000fe200078e0216 */
[----:B------:R1:W-:Y:S04]  /*8130*/  LDGSTS.E.BYPASS.LTC128B.128 [R15+0x19080], [R10.64], !P0 ;  /* 0x190800000a0f7fae */ /* 0x0003e8000c101d52 */
[----:B------:R1:W-:Y:S02]  /*8140*/  LDGSTS.E.BYPASS.LTC128B.128 [R15+0x1d080], [R22.64], !P4 ;  /* 0x1d080000160f7fae */ /* 0x0003e4000e101d52 */
.L_x_786:
[----:B-1-34-:R-:W-:Y:S05]  /*8150*/  BSYNC B0 ;  /* 0x0000000000007941 */ /* 0x01afea0003800000 */
.L_x_785:
[----:B------:R-:W-:Y:S01]  /*8160*/  IADD3 R4, R0, 0x40, RZ ;  /* 0x0000004000047810 */ /* 0x000fe20007ffe0ff */
[----:B------:R1:W2:Y:S01]  /*8170*/  SHFL.IDX PT, R23, R8, 0x2, 0x181f ;  /* 0x00581f0008177f89 */ /* 0x0002a200000e0000 */
[----:B------:R-:W-:Y:S02]  /*8180*/  BSSY B0, `(.L_x_787) ;  /* 0x000001b000007945 */ /* 0x000fe40003800000 */
[----:B------:R-:W-:Y:S01]  /*8190*/  ISETP.GE.AND P0, PT, R4, R37, PT ;  /* 0x000000250400720c */ /* 0x000fe20003f06270 */
[----:B------:R1:W3:-:S12]  /*81a0*/  SHFL.IDX PT, R22, R9, 0x2, 0x181f ;  /* 0x00581f0009167f89 */ /* 0x0002d800000e0000 */
[----:B------:R-:W-:Y:S05]  /*81b0*/  @P0 BRA `(.L_x_788) ;  /* 0x0000017000000947 */ /* 0x000fea0003800000 */
[C---:B------:R-:W-:Y:S02]  /*81c0*/  IADD3 R13, R40.reuse, 0x80, RZ ;  /* 0x00000080280d7810 */ /* 0x040fe40007ffe0ff */
[C---:B------:R-:W-:Y:S02]  /*81d0*/  IADD3 R11, R40.reuse, 0xc0, RZ ;  /* 0x000000c0280b7810 */ /* 0x040fe40007ffe0ff */
[----:B------:R-:W-:Y:S02]  /*81e0*/  SHF.R.S32.HI R15, RZ, 0x1f, R30 ;  /* 0x0000001fff0f7819 */ /* 0x000fe4000001141e */
[----:B---3--:R-:W-:Y:S02]  /*81f0*/  LEA R24, P0, R40, R22, 0x1 ;  /* 0x0000001628187211 */ /* 0x008fe400078008ff */
[----:B------:R-:W-:Y:S02]  /*8200*/  SHF.R.S32.HI R10, RZ, 0x1f, R13 ;  /* 0x0000001fff0a7819 */ /* 0x000fe4000001140d */
[----:B------:R-:W-:-:S02]  /*8210*/  SHF.R.S32.HI R4, RZ, 0x1f, R11 ;  /* 0x0000001fff047819 */ /* 0x000fc4000001140b */
[----:B------:R-:W-:Y:S01]  /*8220*/  LEA.HI R12, R15, R30, RZ, 0x3 ;  /* 0x0000001e0f0c7211 */ /* 0x000fe200078f18ff */
[----:B------:R-:W-:Y:S01]  /*8230*/  IMAD.SHL.U32 R15, R16, 0x2, RZ ;  /* 0x00000002100f7824 */ /* 0x000fe200078e00ff */
[----:B--2---:R-:W-:Y:S02]  /*8240*/  LEA.HI.X R25, R40, R23, R45, 0x1, P0 ;  /* 0x0000001728197211 */ /* 0x004fe400000f0c2d */
[----:B------:R-:W-:Y:S02]  /*8250*/  LEA.HI R10, R10, R13, RZ, 0x3 ;  /* 0x0000000d0a0a7211 */ /* 0x000fe400078f18ff */
[----:B------:R-:W-:Y:S01]  /*8260*/  LEA.HI R4, R4, R11, RZ, 0x3 ;  /* 0x0000000b04047211 */ /* 0x000fe200078f18ff */
[----:B------:R-:W-:Y:S01]  /*8270*/  @!PT LDS RZ, [RZ] ;  /* 0x00000000fffff984 */ /* 0x000fe20000000800 */
        /* <DEDUP_REMOVED lines=11> */
.L_x_788:
[----:B------:R-:W-:Y:S05]  /*8330*/  BSYNC B0 ;  /* 0x0000000000007941 */ /* 0x000fea0003800000 */
.L_x_787:
[----:B------:R-:W-:Y:S01]  /*8340*/  IADD3 R0, R0, 0x60, RZ ;  /* 0x0000006000007810 */ /* 0x000fe20007ffe0ff */
[----:B--2---:R2:W4:Y:S01]  /*8350*/  SHFL.IDX PT, R15, R8, 0x3, 0x181f ;  /* 0x00781f00080f7f89 */ /* 0x00452200000e0000 */
[----:B------:R-:W-:Y:S01]  /*8360*/  MOV R11, 0x30 ;  /* 0x00000030000b7802 */ /* 0x000fe20000000f00 */
[----:B------:R-:W-:Y:S01]  /*8370*/  BSSY B0, `(.L_x_789) ;  /* 0x000001e000007945 */ /* 0x000fe20003800000 */
[----:B------:R-:W-:Y:S01]  /*8380*/  ISETP.GE.AND P0, PT, R0, R37, PT ;  /* 0x000000250000720c */ /* 0x000fe20003f06270 */
[----:B------:R2:W1:Y:S02]  /*8390*/  SHFL.IDX PT, R14, R9, 0x3, 0x181f ;  /* 0x00781f00090e7f89 */ /* 0x00046400000e0000 */
[----:B------:R-:W-:-:S02]  /*83a0*/  IMAD R13, R11, c[0x0][0x1e4], RZ ;  /* 0x000079000b0d7a24 */ /* 0x000fc400078e02ff */
[----:B------:R-:W-:-:S05]  /*83b0*/  IMAD.WIDE.U32 R84, R11, c[0x0][0x1e0], RZ ;  /* 0x000078000b547a25 */ /* 0x000fca00078e00ff */
[----:B------:R-:W-:-:S03]  /*83c0*/  IADD3 R4, R85, R13, RZ ;  /* 0x0000000d55047210 */ /* 0x000fc60007ffe0ff */
[----:B------:R-:W-:Y:S05]  /*83d0*/  @P0 BRA `(.L_x_790) ;  /* 0x0000017000000947 */ /* 0x000fea0003800000 */
[----:B-12---:R-:W-:Y:S01]  /*83e0*/  SHF.R.S32.HI R9, RZ, 0x1f, R30 ;  /* 0x0000001fff097819 */ /* 0x006fe2000001141e */
[----:B------:R-:W-:Y:S01]  /*83f0*/  IMAD.SHL.U32 R10, R16, 0x2, RZ ;  /* 0x00000002100a7824 */ /* 0x000fe200078e00ff */
[C---:B------:R-:W-:Y:S02]  /*8400*/  IADD3 R13, R40.reuse, 0x80, RZ ;  /* 0x00000080280d7810 */ /* 0x040fe40007ffe0ff */
[----:B------:R-:W-:Y:S02]  /*8410*/  LEA.HI R9, R9, R30, RZ, 0x3 ;  /* 0x0000001e09097211 */ /* 0x000fe400078f18ff */
[----:B---3--:R-:W-:Y:S02]  /*8420*/  LEA R22, P0, R40, R14, 0x1 ;  /* 0x0000000e28167211 */ /* 0x008fe400078008ff */
[----:B------:R-:W-:Y:S02]  /*8430*/  LOP3.LUT R9, R9, 0xfffffff8, RZ, 0xc0, !PT ;  /* 0xfffffff809097812 */ /* 0x000fe400078ec0ff */
[----:B------:R-:W-:-:S02]  /*8440*/  SHF.R.S32.HI R8, RZ, 0x1f, R13 ;  /* 0x0000001fff087819 */ /* 0x000fc4000001140d */
[C---:B----4-:R-:W-:Y:S01]  /*8450*/  LEA.HI.X R23, R40.reuse, R15, R45, 0x1, P0 ;  /* 0x0000000f28177211 */ /* 0x050fe200000f0c2d */
[----:B------:R-:W-:Y:S01]  /*8460*/  IMAD.WIDE R24, R9, 0x2, R14 ;  /* 0x0000000209187825 */ /* 0x000fe200078e020e */
[----:B------:R-:W-:Y:S02]  /*8470*/  IADD3 R9, R40, 0xc0, RZ ;  /* 0x000000c028097810 */ /* 0x000fe40007ffe0ff */
[----:B------:R-:W-:Y:S01]  /*8480*/  LEA.HI R8, R8, R13, RZ, 0x3 ;  /* 0x0000000d08087211 */ /* 0x000fe200078f18ff */
[----:B------:R-:W-:Y:S01]  /*8490*/  @!PT LDS RZ, [RZ] ;  /* 0x00000000fffff984 */ /* 0x000fe20000000800 */
[----:B------:R1:W-:Y:S01]  /*84a0*/  LDGSTS.E.BYPASS.LTC128B.128 [R10+0x13080], [R22.64], !P3 ;  /* 0x13080000160a7fae */ /* 0x0003e2000d901d52 */
[----:B------:R-:W-:Y:S02]  /*84b0*/  SHF.R.S32.HI R0, RZ, 0x1f, R9 ;  /* 0x0000001fff007819 */ /* 0x000fe40000011409 */
[----:B------:R-:W-:Y:S01]  /*84c0*/  ISETP.GE.AND P0, PT, R6, c[0x0][0x198], PT ;  /* 0x0000660006007a0c */ /* 0x000fe20003f06270 */
[----:B------:R1:W-:Y:S01]  /*84d0*/  LDGSTS.E.BYPASS.LTC128B.128 [R10+0x17080], [R24.64], !P2 ;  /* 0x17080000180a7fae */ /* 0x0003e2000d101d52 */
[----:B------:R-:W-:-:S02]  /*84e0*/  LEA.HI R0, R0, R9, RZ, 0x3 ;  /* 0x0000000900007211 */ /* 0x000fc400078f18ff */
[----:B------:R-:W-:Y:S02]  /*84f0*/  LOP3.LUT R8, R8, 0xfffffff8, RZ, 0xc0, !PT ;  /* 0xfffffff808087812 */ /* 0x000fe400078ec0ff */
[----:B------:R-:W-:-:S03]  /*8500*/  LOP3.LUT R9, R0, 0xfffffff8, RZ, 0xc0, !PT ;  /* 0xfffffff800097812 */ /* 0x000fc600078ec0ff */
[----:B------:R-:W-:-:S04]  /*8510*/  IMAD.WIDE R12, R8, 0x2, R14 ;  /* 0x00000002080c7825 */ /* 0x000fc800078e020e */
[----:B------:R-:W-:Y:S01]  /*8520*/  IMAD.WIDE R14, R9, 0x2, R14 ;  /* 0x00000002090e7825 */ /* 0x000fe200078e020e */
[----:B------:R1:W-:Y:S04]  /*8530*/  LDGSTS.E.BYPASS.LTC128B.128 [R10+0x1b080], [R12.64], !P0 ;  /* 0x1b0800000c0a7fae */ /* 0x0003e8000c101d52 */
[----:B------:R1:W-:Y:S02]  /*8540*/  LDGSTS.E.BYPASS.LTC128B.128 [R10+0x1f080], [R14.64], !P4 ;  /* 0x1f0800000e0a7fae */ /* 0x0003e4000e101d52 */
.L_x_790:
[----:B------:R-:W-:Y:S05]  /*8550*/  BSYNC B0 ;  /* 0x0000000000007941 */ /* 0x000fea0003800000 */
.L_x_789:
[C---:B------:R-:W-:Y:S01]  /*8560*/  IMAD R0, R156.reuse, -0x30, R11 ;  /* 0xffffffd09c007824 */ /* 0x040fe200078e020b */
[----:B------:R-:W0:Y:S01]  /*8570*/  LDGDEPBAR ;  /* 0x00000000000079af */ /* 0x000e220000000000 */
[----:B------:R-:W-:Y:S01]  /*8580*/  IADD3 R21, R156, -0x1, RZ ;  /* 0xffffffff9c157810 */ /* 0x000fe20007ffe0ff */
[----:B------:R-:W-:Y:S01]  /*8590*/  IMAD.MOV.U32 R234, RZ, RZ, R230 ;  /* 0x000000ffffea7224 */ /* 0x000fe200078e00e6 */
[----:B------:R-:W-:Y:S01]  /*85a0*/  LOP3.LUT P3, RZ, R225, 0x2, RZ, 0xc0, !PT ;  /* 0x00000002e1ff7812 */ /* 0x000fe2000786c0ff */
[----:B------:R-:W-:Y:S01]  /*85b0*/  IMAD.IADD R6, R87, 0x1, R0 ;  /* 0x0000000157067824 */ /* 0x000fe200078e0200 */
[----:B------:R-:W-:Y:S01]  /*85c0*/  SHF.R.S32.HI R19, RZ, 0x1f, R21 ;  /* 0x0000001fff137819 */ /* 0x000fe20000011415 */
[----:B-12---:R-:W-:Y:S01]  /*85d0*/  IMAD R9, R4, R21, RZ ;  /* 0x0000001504097224 */ /* 0x006fe200078e02ff */
[----:B------:R-:W-:Y:S01]  /*85e0*/  BAR.SYNC.DEFER_BLOCKING 0x0 ;  /* 0x0000000000007b1d */ /* 0x000fe20000010000 */
[----:B------:R-:W-:Y:S01]  /*85f0*/  IMAD.WIDE.U32 R12, R21, R84, R234 ;  /* 0x00000054150c7225 */ /* 0x000fe200078e00ea */
[----:B------:R-:W-:-:S02]  /*8600*/  IMNMX R10, R6, 0x30, PT ;  /* 0x00000030060a7817 */ /* 0x000fc40003800200 */
[----:B------:R-:W-:Y:S01]  /*8610*/  LOP3.LUT P4, RZ, R225, 0x1, RZ, 0xc0, !PT ;  /* 0x00000001e1ff7812 */ /* 0x000fe2000788c0ff */
[----:B------:R-:W-:Y:S01]  /*8620*/  IMAD R9, R19, R84, R9 ;  /* 0x0000005413097224 */ /* 0x000fe200078e0209 */
[----:B------:R-:W-:Y:S01]  /*8630*/  UMOV UR8, 0x5 ;  /* 0x0000000500087882 */ /* 0x000fe20000000000 */
[----:B------:R-:W-:Y:S01]  /*8640*/  IMAD.IADD R10, R10, 0x1, -R157 ;  /* 0x000000010a0a7824 */ /* 0x000fe200078e0a9d */
[----:B------:R-:W-:Y:S01]  /*8650*/  ULDC.64 UR4, c[0x0][0x1e0] ;  /* 0x0000780000047ab9 */ /* 0x000fe20000000a00 */
[----:B------:R-:W-:Y:S01]  /*8660*/  IMAD.IADD R9, R13, 0x1, R9 ;  /* 0x000000010d097824 */ /* 0x000fe200078e0209 */
[----:B------:R-:W-:Y:S01]  /*8670*/  USHF.L.U64.HI UR8, UR4, UR8, UR5 ;  /* 0x0000000804087299 */ /* 0x000fe20008010205 */
[----:B------:R-:W-:Y:S01]  /*8680*/  BSSY B0, `(.L_x_791) ;  /* 0x0000018000007945 */ /* 0x000fe20003800000 */
[----:B------:R-:W-:Y:S01]  /*8690*/  ISETP.GE.AND P0, PT, R10, 0x1, PT ;  /* 0x000000010a00780c */ /* 0x000fe20003f06270 */
[----:B------:R-:W-:-:S12]  /*86a0*/  USHF.L.U32 UR5, UR4, 0x5, URZ ;  /* 0x0000000504057899 */ /* 0x000fd8000800063f */
[----:B------:R-:W-:Y:S01]  /*86b0*/  @P0 LEA R14, P2, R12, c[0x0][0x1c8], 0x1 ;  /* 0x000072000c0e0a11 */ /* 0x000fe200078408ff */
[----:B------:R-:W-:-:S03]  /*86c0*/  @P0 IMAD.SHL.U32 R8, R16, 0x2, RZ ;  /* 0x0000000210080824 */ /* 0x000fc600078e00ff */
[----:B----4-:R-:W-:-:S05]  /*86d0*/  @P0 LEA.HI.X R15, R12, c[0x0][0x1cc], R9, 0x1, P2 ;  /* 0x000073000c0f0a11 */ /* 0x010fca00010f0c09 */
[----:B------:R-:W-:Y:S01]  /*86e0*/  @!PT LDS RZ, [RZ] ;  /* 0x00000000fffff984 */ /* 0x000fe20000000800 */
[----:B------:R-:W-:Y:S01]  /*86f0*/  @!PT LDS RZ, [RZ] ;  /* 0x00000000fffff984 */ /* 0x000fe20000000800 */
[----:B------:R-:W-:Y:S01]  /*8700*/  @!PT LDS RZ, [RZ] ;  /* 0x00000000fffff984 */ /* 0x000fe20000000800 */
[----:B------:R1:W-:Y:S04]  /*8710*/  @P0 LDGSTS.E.BYPASS.LTC128B.128 [R8+0xa080], [R14.64], !P3 ;  /* 0x0a0800000e080fae */ /* 0x0003e8000d901d52 */
[----:B------:R1:W-:Y:S04]  /*8720*/  @P0 LDGSTS.E.BYPASS.LTC128B.128 [R8+0xb880], [R14.64+0x80], !P4 ;  /* 0x0b8800800e080fae */ /* 0x0003e8000e101d52 */
[----:B------:R1:W-:Y:S04]  /*8730*/  @P0 LDGSTS.E.BYPASS.LTC128B.128 [R8+0xd080], [R14.64+0x100], !P6 ;  /* 0x0d0801000e080fae */ /* 0x0003e8000f101d52 */
[----:B------:R1:W-:Y:S01]  /*8740*/  @P0 LDGSTS.E.BYPASS.LTC128B.128 [R8+0xe880], [R14.64+0x180], !P5 ;  /* 0x0e8801800e080fae */ /* 0x0003e2000e901d52 */
[----:B------:R-:W-:-:S13]  /*8750*/  ISETP.GE.AND P0, PT, R10, 0x21, PT ;  /* 0x000000210a00780c */ /* 0x000fda0003f06270 */
[----:B------:R-:W-:Y:S05]  /*8760*/  @!P0 BRA `(.L_x_792) ;  /* 0x0000009000008947 */ /* 0x000fea0003800000 */
[----:B-1----:R-:W-:-:S04]  /*8770*/  IADD3 R8, P0, R12, UR5, RZ ;  /* 0x000000050c087c10 */ /* 0x002fc8000ff1e0ff */
[----:B------:R-:W-:Y:S02]  /*8780*/  IADD3.X R9, R9, UR8, RZ, P0, !PT ;  /* 0x0000000809097c10 */ /* 0x000fe400087fe4ff */
[----:B------:R-:W-:-:S04]  /*8790*/  LEA R10, P0, R8, c[0x0][0x1c8], 0x1 ;  /* 0x00007200080a7a11 */ /* 0x000fc800078008ff */
[----:B------:R-:W-:Y:S01]  /*87a0*/  LEA.HI.X R11, R8, c[0x0][0x1cc], R9, 0x1, P0 ;  /* 0x00007300080b7a11 */ /* 0x000fe200000f0c09 */
[----:B------:R-:W-:-:S05]  /*87b0*/  IMAD.SHL.U32 R8, R16, 0x2, RZ ;  /* 0x0000000210087824 */ /* 0x000fca00078e00ff */
[----:B------:R1:W-:Y:S04]  /*87c0*/  LDGSTS.E.BYPASS.LTC128B.128 [R8+0xb080], [R10.64], !P3 ;  /* 0x0b0800000a087fae */ /* 0x0003e8000d901d52 */
[----:B------:R1:W-:Y:S04]  /*87d0*/  LDGSTS.E.BYPASS.LTC128B.128 [R8+0xc880], [R10.64+0x80], !P4 ;  /* 0x0c8800800a087fae */ /* 0x0003e8000e101d52 */
[----:B------:R1:W-:Y:S04]  /*87e0*/  LDGSTS.E.BYPASS.LTC128B.128 [R8+0xe080], [R10.64+0x100], !P6 ;  /* 0x0e0801000a087fae */ /* 0x0003e8000f101d52 */
[----:B------:R1:W-:Y:S02]  /*87f0*/  LDGSTS.E.BYPASS.LTC128B.128 [R8+0xf880], [R10.64+0x180], !P5 ;  /* 0x0f8801800a087fae */ /* 0x0003e4000e901d52 */
.L_x_792:
[----:B------:R-:W-:Y:S05]  /*8800*/  BSYNC B0 ;  /* 0x0000000000007941 */ /* 0x000fea0003800000 */
.L_x_791:
[----:B------:R-:W-:Y:S01]  /*8810*/  ISETP.LT.AND P0, PT, RZ, c[0x0][0x27c], PT ;  /* 0x00009f00ff007a0c */ /* 0x000fe20003f01270 */
[----:B------:R-:W0:-:S12]  /*8820*/  LDGDEPBAR ;  /* 0x00000000000079af */ /* 0x000e180000000000 */
[----:B------:R-:W-:Y:S05]  /*8830*/  @P0 BRA `(.L_x_793) ;  /* 0x0000002000000947 */ /* 0x000fea0003800000 */
[----:B------:R-:W-:-:S04]  /*8840*/  DEPBAR.LE SB0, 0x1 ;  /* 0x000080400000791a */ /* 0x000fc80000000000 */
[----:B------:R-:W-:Y:S05]  /*8850*/  BRA `(.L_x_794) ;  /* 0x00006ab000007947 */ /* 0x000fea0003800000 */
.L_x_793:
[----:B-1---5:R-:W-:Y:S01]  /*8860*/  SHF.R.S32.HI R10, RZ, 0x1f, R89 ;  /* 0x0000001fff0a7819 */ /* 0x022fe20000011459 */
[----:B------:R-:W-:Y:S01]  /*8870*/  ULDC.U8 UR4, c[0x0][0x298] ;  /* 0x0000a60000047ab9 */ /* 0x000fe20000000000 */
[C---:B------:R-:W-:Y:S01]  /*8880*/  IMAD.WIDE.U32 R12, R89.reuse, c[0x0][0x280], RZ ;  /* 0x0000a000590c7a25 */ /* 0x040fe200078e00ff */
[----:B------:R-:W-:Y:S01]  /*8890*/  ISETP.NE.AND P2, PT, RZ, UR4, PT ;  /* 0x00000004ff007c0c */ /* 0x000fe2000bf45270 */
[----:B------:R-:W-:Y:S01]  /*88a0*/  BSSY B2, `(.L_x_794) ;  /* 0x00006a6000027945 */ /* 0x000fe20003800000 */
[----:B------:R-:W-:Y:S01]  /*88b0*/  SHF.L.U32 R39, R16, 0x1, RZ ;  /* 0x0000000110277819 */ /* 0x000fe200000006ff */
[----:B------:R-:W-:Y:S01]  /*88c0*/  IMAD R8, R10, c[0x0][0x280], RZ ;  /* 0x0000a0000a087a24 */ /* 0x000fe200078e02ff */
        /* <DEDUP_REMOVED lines=12> */
[----:B---3--:R-:W-:Y:S01]  /*8990*/  SHF.L.U32 R22, R20, 0x2, RZ ;  /* 0x0000000214167819 */ /* 0x008fe200000006ff */
        /* <DEDUP_REMOVED lines=39> */
[----:B------:R-:W-:Y:S01]  /*8c10*/  @!P1 IMAD.WIDE R34, R13, 0x2, R48 ;  /* 0x000000020d229825 */ /* 0x000fe200078e0230 */
[----:B------:R1:W5:Y:S01]  /*8c20*/  @!P2 LD.E.64 R52, [R32.64] ;  /* 0x000000122034a980 */ /* 0x000362000c101b00 */
[----:B------:R-:W-:Y:S02]  /*8c30*/  CS2R R12, SRZ ;  /* 0x00000000000c7805 */ /* 0x000fe4000001ff00 */
[C---:B------:R-:W-:Y:S01]  /*8c40*/  @!P0 IMAD.WIDE R28, R9.reuse, 0x2, R28 ;  /* 0x00000002091c8825 */ /* 0x040fe200078e021c */
[----:B------:R1:W5:Y:S03]  /*8c50*/  @!P1 LD.E.64 R14, [R30.64] ;  /* 0x000000121e0e9980 */ /* 0x000366000c101b00 */
[----:B------:R-:W-:Y:S01]  /*8c60*/  @!P0 IMAD.WIDE R48, R9, 0x2, R48 ;  /* 0x0000000209308825 */ /* 0x000fe200078e0230 */
[----:B------:R1:W5:Y:S01]  /*8c70*/  @!P0 LD.E.64 R12, [R28.64] ;  /* 0x000000121c0c8980 */ /* 0x000362000c101b00 */
[----:B------:R-:W-:-:S03]  /*8c80*/  CS2R R8, SRZ ;  /* 0x0000000000087805 */ /* 0x000fc6000001ff00 */
[----:B------:R1:W5:Y:S04]  /*8c90*/  @!P0 LD.E.64 R50, [R48.64] ;  /* 0x0000001230328980 */ /* 0x000368000c101b00 */
[----:B------:R1:W5:Y:S02]  /*8ca0*/  @!P1 LD.E.64 R8, [R34.64] ;  /* 0x0000001222089980 */ /* 0x000364000c101b00 */
.L_x_797:
[----:B------:R-:W-:Y:S05]  /*8cb0*/  BSYNC B0 ;  /* 0x0000000000007941 */ /* 0x000fea0003800000 */
.L_x_796:
[----:B------:R-:W-:Y:S01]  /*8cc0*/  IMAD R36, R88, -0x80, R37 ;  /* 0xffffff8058247824 */ /* 0x000fe200078e0225 */
[--C-:B-1---5:R-:W-:Y:S01]  /*8cd0*/  SHF.R.U64 R48, R24, 0x10, R25.reuse ;  /* 0x0000001018307819 */ /* 0x122fe20000001219 */
[----:B------:R-:W-:Y:S01]  /*8ce0*/  IMAD.MOV.U32 R34, RZ, RZ, R24 ;  /* 0x000000ffff227224 */ /* 0x000fe200078e0018 */
[--C-:B------:R-:W-:Y:S01]  /*8cf0*/  SHF.R.U32.HI R32, RZ, 0x10, R25.reuse ;  /* 0x00000010ff207819 */ /* 0x100fe20000011619 */
[----:B------:R-:W-:Y:S01]  /*8d00*/  IMAD.MOV.U32 R49, RZ, RZ, R25 ;  /* 0x000000ffff317224 */ /* 0x000fe200078e0019 */
[----:B------:R-:W-:Y:S01]  /*8d10*/  IMNMX R36, R36, 0x80, PT ;  /* 0x0000008024247817 */ /* 0x000fe20003800200 */
[----:B------:R-:W-:Y:S01]  /*8d20*/  IMAD.MOV.U32 R30, RZ, RZ, R26 ;  /* 0x000000ffff1e7224 */ /* 0x000fe200078e001a */
[----:B------:R-:W-:Y:S01]  /*8d30*/  SHF.R.U64 R46, R26, 0x10, R27 ;  /* 0x000000101a2e7819 */ /* 0x000fe2000000121b */
[----:B------:R-:W-:Y:S01]  /*8d40*/  IMAD.MOV.U32 R42, RZ, RZ, R10 ;  /* 0x000000ffff2a7224 */ /* 0x000fe200078e000a */
[----:B------:R-:W-:Y:S01]  /*8d50*/  ISETP.GE.AND P0, PT, R157, R36, PT ;  /* 0x000000249d00720c */ /* 0x000fe20003f06270 */
[----:B------:R-:W-:Y:S01]  /*8d60*/  IMAD.MOV.U32 R26, RZ, RZ, R14 ;  /* 0x000000ffff1a7224 */ /* 0x000fe200078e000e */
[----:B------:R-:W-:Y:S01]  /*8d70*/  SHF.R.U64 R35, R10, 0x10, R11 ;  /* 0x000000100a237819 */ /* 0x000fe2000000120b */
[--C-:B------:R-:W-:Y:S01]  /*8d80*/  IMAD.MOV.U32 R45, RZ, RZ, R15.reuse ;  /* 0x000000ffff2d7224 */ /* 0x100fe200078e000f */
        /* <DEDUP_REMOVED lines=9> */
[----:B------:R-:W-:Y:S01]  /*8e20*/  IMAD.MOV.U32 R33, RZ, RZ, R11 ;  /* 0x000000ffff217224 */ /* 0x000fe200078e000b */
[----:B------:R-:W-:Y:S01]  /*8e30*/  SHF.R.U64 R41, R12, 0x10, R13 ;  /* 0x000000100c297819 */ /* 0x000fe2000000120d */
[----:B------:R-:W-:Y:S01]  /*8e40*/  IMAD.MOV.U32 R40, RZ, RZ, R52 ;  /* 0x000000ffff287224 */ /* 0x000fe200078e0034 */
[----:B------:R-:W-:Y:S01]  /*8e50*/  SHF.R.U32.HI R31, RZ, 0x10, R11 ;  /* 0x00000010ff1f7819 */ /* 0x000fe2000001160b */
[----:B------:R-:W-:Y:S01]  /*8e60*/  IMAD.MOV.U32 R29, RZ, RZ, R53 ;  /* 0x000000ffff1d7224 */ /* 0x000fe200078e0035 */
[----:B------:R-:W-:Y:S01]  /*8e70*/  SHF.R.U32.HI R13, RZ, 0x10, R13 ;  /* 0x00000010ff0d7819 */ /* 0x000fe2000001160d */
[----:B------:R-:W-:Y:S01]  /*8e80*/  IMAD.MOV.U32 R38, RZ, RZ, R8 ;  /* 0x000000ffff267224 */ /* 0x000fe200078e0008 */
        /* <DEDUP_REMOVED lines=67> */
.L_x_801:
[----:B------:R-:W-:Y:S05]  /*92c0*/  BSYNC B0 ;  /* 0x0000000000007941 */ /* 0x000fea0003800000 */
.L_x_800:
        /* <DEDUP_REMOVED lines=42> */
.L_x_803:
[----:B------:R-:W-:Y:S05]  /*9570*/  BSYNC B0 ;  /* 0x0000000000007941 */ /* 0x000fea0003800000 */
.L_x_802:
        /* <DEDUP_REMOVED lines=42> */
.L_x_805:
[----:B------:R-:W-:Y:S05]  /*9820*/  BSYNC B0 ;  /* 0x0000000000007941 */ /* 0x000fea0003800000 */
.L_x_804:
        /* <DEDUP_REMOVED lines=41> */
.L_x_799:
[----:B------:R-:W-:Y:S05]  /*9ac0*/  BSYNC B1 ;  /* 0x0000000000017941 */ /* 0x000fea0003800000 */
.L_x_798:
        /* <DEDUP_REMOVED lines=45> */
.L_x_809:
[----:B------:R-:W-:Y:S05]  /*9da0*/  BSYNC B0 ;  /* 0x0000000000007941 */ /* 0x000fea0003800000 */
.L_x_808:
        /* <DEDUP_REMOVED lines=42> */
.L_x_811:
[----:B------:R-:W-:Y:S05]  /*a050*/  BSYNC B0 ;  /* 0x0000000000007941 */ /* 0x000fea0003800000 */
.L_x_810:
        /* <DEDUP_REMOVED lines=42> */
.L_x_813:
[----:B------:R-:W-:Y:S05]  /*a300*/  BSYNC B0 ;  /* 0x0000000000007941 */ /* 0x000fea0003800000 */
.L_x_812:
        /* <DEDUP_REMOVED lines=41> */
.L_x_807:
[----:B------:R-:W-:Y:S05]  /*a5a0*/  BSYNC B1 ;  /* 0x0000000000017941 */ /* 0x000fea0003800000 */
.L_x_806:
        /* <DEDUP_REMOVED lines=45> */
.L_x_817:
[----:B------:R-:W-:Y:S05]  /*a880*/  BSYNC B0 ;  /* 0x0000000000007941 */ /* 0x000fea0003800000 */
.L_x_816:
        /* <DEDUP_REMOVED lines=42> */
.L_x_819:
[----:B------:R-:W-:Y:S05]  /*ab30*/  BSYNC B0 ;  /* 0x0000000000007941 */ /* 0x000fea0003800000 */
.L_x_818:
        /* <DEDUP_REMOVED lines=42> */
.L_x_821:
[----:B------:R-:W-:Y:S05]  /*ade0*/  BSYNC B0 ;  /* 0x0000000000007941 */ /* 0x000fea0003800000 */
.L_x_820:
        /* <DEDUP_REMOVED lines=41> */
.L_x_815:
[----:B------:R-:W-:Y:S05]  /*b080*/  BSYNC B1 ;  /* 0x0000000000017941 */ /* 0x000fea0003800000 */
.L_x_814:
        /* <DEDUP_REMOVED lines=44> */
.L_x_824:
[----:B------:R-:W-:Y:S05]  /*b350*/  BSYNC B0 ;  /* 0x0000000000007941 */ /* 0x000fea0003800000 */
.L_x_823:
        /* <DEDUP_REMOVED lines=42> */
.L_x_826:
[----:B------:R-:W-:Y:S05]  /*b600*/  BSYNC B0 ;  /* 0x0000000000007941 */ /* 0x000fea0003800000 */
.L_x_825:
        /* <DEDUP_REMOVED lines=42> */
.L_x_828:
[----:B------:R-:W-:Y:S05]  /*b8b0*/  BSYNC B0 ;  /* 0x0000000000007941 */ /* 0x000fea0003800000 */
.L_x_827:
        /* <DEDUP_REMOVED lines=26> */
[C---:B------:R-:W-:Y:S02]  /*ba60*/  FMUL.FTZ R8, R14.reuse, R26 ;  /* 0x0000001a0e087220 */ /* 0x040fe40000410000 */
[----:B------:R-:W-:Y:S02]  /*ba70*/  FMUL.FTZ R23, R14, R9 ;  /* 0x000000090e177220 */ /* 0x000fe40000410000 */
[C---:B------:R-:W-:Y:S02]  /*ba80*/  FMUL.FTZ R14, R12.reuse, R11 ;  /* 0x0000000b0c0e7220 */ /* 0x040fe40000410000 */
        /* <DEDUP_REMOVED lines=13> */
.L_x_795:
        /* <DEDUP_REMOVED lines=12> */
[----:B------:R-:W-:Y:S01]  /*bc20*/  ISETP.GE.AND P1, PT, R30, c[0x0][0x27c], PT ;  /* 0x00009f001e007a0c */ /* 0x000fe20003f26270 */
[----:B------:R-:W-:-:S10]  /*bc30*/  CS2R R32, SRZ ;  /* 0x0000000000207805 */ /* 0x000fd4000001ff00 */
[C---:B------:R-:W-:Y:S01]  /*bc40*/  @!P0 IMAD.SHL.U32 R14, R40.reuse, 0x2, RZ ;  /* 0x00000002280e8824 */ /* 0x040fe200078e00ff */
[----:B------:R-:W-:Y:S02]  /*bc50*/  @!P0 SHF.L.U64.HI R13, R40, 0x1, R45 ;  /* 0x00000001280d8819 */ /* 0x000fe4000001022d */
[----:B------:R-:W-:Y:S02]  /*bc60*/  @!P1 SHF.R.S32.HI R15, RZ, 0x1f, R30 ;  /* 0x0000001fff0f9819 */ /* 0x000fe4000001141e */
[----:B---3--:R-:W-:Y:S02]  /*bc70*/  @!P0 IADD3 R22, P2, R14, R28, RZ ;  /* 0x0000001c0e168210 */ /* 0x008fe40007f5e0ff */
[----:B------:R-:W-:-:S03]  /*bc80*/  @!P1 LEA.HI R12, R15, R30, RZ, 0x3 ;  /* 0x0000001e0f0c9211 */ /* 0x000fc600078f18ff */
[C---:B------:R-:W-:Y:S01]  /*bc90*/  @!P0 IMAD.X R23, R13.reuse, 0x1, R29, P2 ;  /* 0x000000010d178824 */ /* 0x040fe200010e061d */
[----:B------:R-:W-:Y:S02]  /*bca0*/  @!P0 IADD3 R50, P2, R14, R48, RZ ;  /* 0x000000300e328210 */ /* 0x000fe40007f5e0ff */
[----:B------:R-:W-:Y:S01]  /*bcb0*/  @!P1 LOP3.LUT R12, R12, 0xfffffff8, RZ, 0xc0, !PT ;  /* 0xfffffff80c0c9812 */ /* 0x000fe200078ec0ff */
[----:B------:R-:W-:Y:S01]  /*bcc0*/  CS2R R14, SRZ ;  /* 0x00000000000e7805 */ /* 0x000fe2000001ff00 */
[----:B------:R1:W5:Y:S01]  /*bcd0*/  @!P0 LD.E.128 R24, [R22.64] ;  /* 0x0000001216188980 */ /* 0x000362000c101d00 */
[----:B------:R-:W-:Y:S02]  /*bce0*/  @!P0 IMAD.X R51, R13, 0x1, R49, P2 ;  /* 0x000000010d338824 */ /* 0x000fe400010e0631 */
[----:B------:R-:W-:-:S03]  /*bcf0*/  @!P1 IMAD.WIDE R28, R12, 0x2, R28 ;  /* 0x000000020c1c9825 */ /* 0x000fc600078e021c */
[----:B------:R1:W5:Y:S01]  /*bd00*/  @!P0 LD.E.128 R8, [R50.64] ;  /* 0x0000001232088980 */ /* 0x000362000c101d00 */
[----:B------:R-:W-:Y:S02]  /*bd10*/  @!P1 IMAD.WIDE R48, R12, 0x2, R48 ;  /* 0x000000020c309825 */ /* 0x000fe400078e0230 */
[----:B------:R-:W-:Y:S01]  /*bd20*/  CS2R R12, SRZ ;  /* 0x00000000000c7805 */ /* 0x000fe2000001ff00 */
[----:B------:R1:W5:Y:S05]  /*bd30*/  @!P1 LD.E.128 R32, [R28.64] ;  /* 0x000000121c209980 */ /* 0x00036a000c101d00 */
[----:B------:R1:W5:Y:S02]  /*bd40*/  @!P1 LD.E.128 R12, [R48.64] ;  /* 0x00000012300c9980 */ /* 0x000364000c101d00 */
.L_x_830:
[----:B------:R-:W-:Y:S05]  /*bd50*/  BSYNC B0 ;  /* 0x0000000000007941 */ /* 0x000fea0003800000 */
.L_x_829:
[----:B-----5:R-:W-:Y:S01]  /*bd60*/  SHF.R.U64 R42, R10, 0x10, R11 ;  /* 0x000000100a2a7819 */ /* 0x020fe2000000120b */
[----:B------:R-:W-:Y:S01]  /*bd70*/  IMAD R88, R88, -0x80, R37 ;  /* 0xffffff8058587824 */ /* 0x000fe200078e0225 */
[----:B------:R-:W-:Y:S01]  /*bd80*/  SHF.R.U32.HI R31, RZ, 0x10, R11 ;  /* 0x00000010ff1f7819 */ /* 0x000fe2000001160b */
[----:B------:R-:W-:Y:S01]  /*bd90*/  IMAD.MOV.U32 R60, RZ, RZ, R24 ;  /* 0x000000ffff3c7224 */ /* 0x000fe200078e0018 */
[--C-:B------:R-:W-:Y:S01]  /*bda0*/  SHF.R.U64 R38, R24, 0x10, R25.reuse ;  /* 0x0000001018267819 */ /* 0x100fe20000001219 */
[----:B------:R-:W-:Y:S01]  /*bdb0*/  IMAD.MOV.U32 R59, RZ, RZ, R25 ;  /* 0x000000ffff3b7224 */ /* 0x000fe200078e0019 */
[----:B------:R-:W-:Y:S01]  /*bdc0*/  PRMT R31, R31, 0x5410, R42 ;  /* 0x000054101f1f7816 */ /* 0x000fe2000000002a */
[----:B------:R-:W-:Y:S01]  /*bdd0*/  IMAD.MOV.U32 R56, RZ, RZ, R26 ;  /* 0x000000ffff387224 */ /* 0x000fe200078e001a */
[----:B------:R-:W-:Y:S01]  /*bde0*/  IMNMX R42, R88, 0x80, PT ;  /* 0x00000080582a7817 */ /* 0x000fe20003800200 */
[----:B------:R-:W-:Y:S01]  /*bdf0*/  IMAD.MOV.U32 R57, RZ, RZ, R27 ;  /* 0x000000ffff397224 */ /* 0x000fe200078e001b */
[----:B------:R-:W-:Y:S01]  /*be00*/  SHF.R.U32.HI R58, RZ, 0x10, R25 ;  /* 0x00000010ff3a7819 */ /* 0x000fe20000011619 */
[----:B------:R-:W-:Y:S01]  /*be10*/  IMAD.MOV.U32 R53, RZ, RZ, R32 ;  /* 0x000000ffff357224 */ /* 0x000fe200078e0020 */
[----:B------:R-:W-:Y:S01]  /*be20*/  ISETP.GE.AND P0, PT, R157, R42, PT ;  /* 0x0000002a9d00720c */ /* 0x000fe20003f06270 */
[----:B-1----:R-:W-:Y:S01]  /*be30*/  IMAD.MOV.U32 R29, RZ, RZ, R35 ;  /* 0x000000ffff1d7224 */ /* 0x002fe200078e0023 */
[--C-:B------:R-:W-:Y:S01]  /*be40*/  SHF.R.U64 R55, R26, 0x10, R27.reuse ;  /* 0x000000101a377819 */ /* 0x100fe2000000121b */
[----:B------:R-:W-:Y:S01]  /*be50*/  IMAD.MOV.U32 R36, RZ, RZ, R10 ;  /* 0x000000ffff247224 */ /* 0x000fe200078e000a */
[----:B------:R-:W-:Y:S01]  /*be60*/  SHF.R.U32.HI R54, RZ, 0x10, R27 ;  /* 0x00000010ff367819 */ /* 0x000fe2000001161b */
[----:B------:R-:W-:Y:S01]  /*be70*/  IMAD.MOV.U32 R47, RZ, RZ, R11 ;  /* 0x000000ffff2f7224 */ /* 0x000fe200078e000b */
[--C-:B------:R-:W-:Y:S01]  /*be80*/  SHF.R.U64 R25, R32, 0x10, R33.reuse ;  /* 0x0000001020197819 */ /* 0x100fe20000001221 */
[----:B------:R-:W-:Y:S01]  /*be90*/  IMAD.MOV.U32 R28, RZ, RZ, R33 ;  /* 0x000000ffff1c7224 */ /* 0x000fe200078e0021 */
[--C-:B------:R-:W-:Y:S01]  /*bea0*/  SHF.R.U64 R50, R34, 0x10, R35.reuse ;  /* 0x0000001022327819 */ /* 0x100fe20000001223 */
        /* <DEDUP_REMOVED lines=15> */
[----:B---3--:R-:W-:Y:S01]  /*bfa0*/  SHF.R.U32.HI R22, RZ, 0x10, R15 ;  /* 0x00000010ff167819 */ /* 0x008fe2000001160f */
        /* <DEDUP_REMOVED lines=109> */
.L_x_834:
[----:B------:R-:W-:Y:S05]  /*c680*/  BSYNC B0 ;  /* 0x0000000000007941 */ /* 0x000fea0003800000 */
.L_x_833:
        /* <DEDUP_REMOVED lines=24> */
[--C-:B------:R-:W-:Y:S01]  /*c810*/  HADD2.F32 R63, -RZ, R24.reuse.H1_H1 ;  /* 0x30000018ff3f7230 */ /* 0x100fe20000004100 */
[----:B------:R-:W-:Y:S01]  /*c820*/  LOP3.LUT R9, R9, 0x7fffe000, RZ, 0xc0, !PT ;  /* 0x7fffe00009097812 */ /* 0x000fe200078ec0ff */
[----:B------:R-:W-:Y:S01]  /*c830*/  HADD2.F32 R62, -RZ, R29.H0_H0 ;  /* 0x2000001dff3e7230 */ /* 0x000fe20000004100 */
[-C--:B------:R-:W-:Y:S01]  /*c840*/  LOP3.LUT R12, R11, R46.reuse, RZ, 0x3c, !PT ;  /* 0x0000002e0b0c7212 */ /* 0x080fe200078e3cff */
[----:B------:R-:W-:Y:S01]  /*c850*/  HADD2.F32 R61, -RZ, R24.H0_H0 ;  /* 0x20000018ff3d7230 */ /* 0x000fe20000004100 */
[----:B------:R-:W-:-:S02]  /*c860*/  LOP3.LUT R46, R43, R46, RZ, 0x3c, !PT ;  /* 0x0000002e2b2e7212 */ /* 0x000fc400078e3cff */
        /* <DEDUP_REMOVED lines=9> */
[----:B--2---:R-:W-:Y:S02]  /*c900*/  HADD2.F32 R59, -RZ, R8.H0_H0 ;  /* 0x20000008ff3b7230 */ /* 0x004fe40000004100 */
[--C-:B------:R-:W-:Y:S01]  /*c910*/  HADD2.F32 R12, -RZ, R13.reuse.H0_H0 ;  /* 0x2000000dff0c7230 */ /* 0x100fe20000004100 */
[----:B------:R-:W-:Y:S01]  /*c920*/  FMUL.FTZ R56, R47, R58 ;  /* 0x0000003a2f387220 */ /* 0x000fe20000410000 */
[----:B------:R-:W-:-:S02]  /*c930*/  HADD2.F32 R48, -RZ, R13.H1_H1 ;  /* 0x3000000dff307230 */ /* 0x000fc40000004100 */
[----:B------:R-:W-:Y:S01]  /*c940*/  HADD2.F32 R8, -RZ, R8.H1_H1 ;  /* 0x30000008ff087230 */ /* 0x000fe20000004100 */
[----:B------:R-:W-:Y:S01]  /*c950*/  FMUL.FTZ R50, R12, R57 ;  /* 0x000000390c327220 */ /* 0x000fe20000410000 */
[--C-:B------:R-:W-:Y:S02]  /*c960*/  HADD2.F32 R53, -RZ, R9.reuse.H0_H0 ;  /* 0x20000009ff357230 */ /* 0x100fe40000004100 */
[----:B------:R-:W-:Y:S01]  /*c970*/  HADD2.F32 R46, -RZ, R9.H1_H1 ;  /* 0x30000009ff2e7230 */ /* 0x000fe20000004100 */
[-C--:B------:R-:W-:Y:S01]  /*c980*/  FMUL.FTZ R9, R43, R60.reuse ;  /* 0x0000003c2b097220 */ /* 0x080fe20000410000 */
[----:B------:R-:W-:Y:S01]  /*c990*/  HADD2.F32 R13, -RZ, R14.H0_H0 ;  /* 0x2000000eff0d7230 */ /* 0x000fe20000004100 */
        /* <DEDUP_REMOVED lines=9> */
[----:B------:R-:W-:Y:S01]  /*ca30*/  HADD2.F32 R15, -RZ, R15.H1_H1 ;  /* 0x3000000fff0f7230 */ /* 0x000fe20000004100 */
[-C--:B------:R-:W-:Y:S01]  /*ca40*/  FMUL.FTZ R8, R13, R54.reuse ;  /* 0x000000360d087220 */ /* 0x080fe20000410000 */
[--C-:B------:R-:W-:Y:S01]  /*ca50*/  HADD2.F32 R69, -RZ, R11.reuse.H0_H0 ;  /* 0x2000000bff457230 */ /* 0x100fe20000004100 */
[----:B------:R-:W-:Y:S01]  /*ca60*/  FMUL.FTZ R54, R51, R54 ;  /* 0x0000003633367220 */ /* 0x000fe20000410000 */
[----:B------:R-:W-:Y:S01]  /*ca70*/  HADD2.F32 R11, -RZ, R11.H1_H1 ;  /* 0x3000000bff0b7230 */ /* 0x000fe20000004100 */
[----:B------:R-:W-:-:S02]  /*ca80*/  FMUL.FTZ R57, R53, R57 ;  /* 0x0000003935397220 */ /* 0x000fc40000410000 */
[----:B------:R-:W-:Y:S01]  /*ca90*/  FFMA.FTZ R50, R53, R66, R50 ;  /* 0x0000004235327223 */ /* 0x000fe20000010032 */
[----:B------:R-:W-:Y:S01]  /*caa0*/  HADD2.F32 R53, -RZ, R27.H0_H0 ;  /* 0x2000001bff357230 */ /* 0x000fe20000004100 */
[C---:B------:R-:W-:Y:S02]  /*cab0*/  FMUL.FTZ R55, R46.reuse, R55 ;  /* 0x000000372e377220 */ /* 0x040fe40000410000 */
[----:B------:R-:W-:Y:S02]  /*cac0*/  FFMA.FTZ R9, R46, R65, R9 ;  /* 0x000000412e097223 */ /* 0x000fe40000010009 */
        /* <DEDUP_REMOVED lines=20> */
[----:B------:R-:W-:Y:S01]  /*cc10*/  FFMA.FTZ R52, R15, R61, -R8 ;  /* 0x0000003d0f347223 */ /* 0x000fe20000010808 */
[----:B------:R-:W-:Y:S01]  /*cc20*/  F2FP.PACK_AB R14, R49, R54 ;  /* 0x00000036310e723e */ /* 0x000fe200000000ff */
[----:B------:R-:W-:Y:S01]  /*cc30*/  FFMA.FTZ R46, R69, R62, R46 ;  /* 0x0000003e452e7223 */ /* 0x000fe2000001002e */
[----:B------:R-:W-:Y:S01]  /*cc40*/  F2FP.PACK_AB R8, R56, R59 ;  /* 0x0000003b3808723e */ /* 0x000fe200000000ff */
[----:B------:R-:W-:Y:S01]  /*cc50*/  FFMA.FTZ R11, R11, R61, R70 ;  /* 0x0000003d0b0b7223 */ /* 0x000fe20000010046 */
[----:B------:R-:W-:-:S04]  /*cc60*/  F2FP.PACK_AB R15, R52, R53 ;  /* 0x00000035340f723e */ /* 0x000fc800000000ff */
[----:B------:R-:W-:Y:S01]  /*cc70*/  F2FP.PACK_AB R11, R11, R46 ;  /* 0x0000002e0b0b723e */ /* 0x000fe200000000ff */
[----:B------:R1:W-:Y:S04]  /*cc80*/  STS.128 [R39+0x10080], R12 ;  /* 0x0100800c27007388 */ /* 0x0003e80000000c00 */
[----:B------:R1:W-:Y:S02]  /*cc90*/  STS.128 [R41+0x10080], R8 ;  /* 0x0100800829007388 */ /* 0x0003e40000000c00 */
.L_x_832:
[----:B------:R-:W-:Y:S05]  /*cca0*/  BSYNC B1 ;  /* 0x0000000000017941 */ /* 0x000fea0003800000 */
.L_x_831:
        /* <DEDUP_REMOVED lines=17> */
[----:B------:R-:W-:Y:S01]  /*cdc0*/  HADD2.F32 R70, -RZ, R35.H1_H1 ;  /* 0x30000023ff467230 */ /* 0x000fe20000004100 */
[----:B------:R-:W-:Y:S01]  /*cdd0*/  LOP3.LUT R48, R43, 0x38, R44, 0xf8, !PT ;  /* 0x000000382b307812 */ /* 0x000fe200078ef82c */
[----:B------:R-:W-:Y:S01]  /*cde0*/  HADD2.F32 R60, -RZ, R34.H1_H1 ;  /* 0x30000022ff3c7230 */ /* 0x000fe20000004100 */
[----:B------:R-:W-:Y:S01]  /*cdf0*/  SHF.R.S32.HI R8, RZ, 0x1f, R9 ;  /* 0x0000001fff087819 */ /* 0x000fe20000011409 */
[----:B------:R-:W-:Y:S01]  /*ce00*/  HADD2.F32 R62, -RZ, R37.H1_H1 ;  /* 0x30000025ff3e7230 */ /* 0x000fe20000004100 */
[----:B------:R-:W-:Y:S01]  /*ce10*/  SHF.L.U32 R10, R9, 0x3, RZ ;  /* 0x00000003090a7819 */ /* 0x000fe200000006ff */
[----:B------:R-:W-:Y:S01]  /*ce20*/  HADD2.F32 R67, -RZ, R35.H0_H0 ;  /* 0x20000023ff437230 */ /* 0x000fe20000004100 */
[----:B------:R-:W-:Y:S01]  /*ce30*/  LEA.HI R8, R8, R9, RZ, 0x3 ;  /* 0x0000000908087211 */ /* 0x000fe200078f18ff */
[----:B------:R-:W-:Y:S01]  /*ce40*/  HADD2.F32 R61, -RZ, R37.H0_H0 ;  /* 0x20000025ff3d7230 */ /* 0x000fe20000004100 */
[----:B------:R-:W-:Y:S01]  /*ce50*/  LOP3.LUT R10, R43, 0x38, R10, 0xf8, !PT ;  /* 0x000000382b0a7812 */ /* 0x000fe200078ef80a */
[--C-:B------:R-:W-:Y:S01]  /*ce60*/  HADD2.F32 R64, -RZ, R31.reuse.H1_H1 ;  /* 0x3000001fff407230 */ /* 0x100fe20000004100 */
[----:B------:R-:W-:Y:S01]  /*ce70*/  SHF.L.U32 R8, R8, 0xa, RZ ;  /* 0x0000000a08087819 */ /* 0x000fe200000006ff */
[----:B------:R-:W-:Y:S01]  /*ce80*/  HADD2.F32 R58, -RZ, R38.H1_H1 ;  /* 0x30000026ff3a7230 */ /* 0x000fe20000004100 */
[-C--:B------:R-:W-:Y:S01]  /*ce90*/  LOP3.LUT R9, R10, R41.reuse, RZ, 0x3c, !PT ;  /* 0x000000290a097212 */ /* 0x080fe200078e3cff */
[----:B------:R-:W-:Y:S01]  /*cea0*/  HADD2.F32 R63, -RZ, R36.H0_H0 ;  /* 0x20000024ff3f7230 */ /* 0x000fe20000004100 */
[----:B------:R-:W-:Y:S01]  /*ceb0*/  LOP3.LUT R8, R8, 0x7fffe000, RZ, 0xc0, !PT ;  /* 0x7fffe00008087812 */ /* 0x000fe200078ec0ff */
[----:B------:R-:W-:Y:S01]  /*cec0*/  HADD2.F32 R72, -RZ, R31.H0_H0 ;  /* 0x2000001fff487230 */ /* 0x000fe20000004100 */
[----:B------:R-:W-:-:S02]  /*ced0*/  LOP3.LUT R48, R48, R41, RZ, 0x3c, !PT ;  /* 0x0000002930307212 */ /* 0x000fc400078e3cff */
        /* <DEDUP_REMOVED lines=12> */
[----:B------:R-:W-:Y:S01]  /*cfa0*/  FMUL.FTZ R68, R10, R51 ;  /* 0x000000330a447220 */ /* 0x000fe20000410000 */
[----:B------:R-:W-:Y:S01]  /*cfb0*/  HADD2.F32 R59, -RZ, R8.H1_H1 ;  /* 0x30000008ff3b7230 */ /* 0x000fe20000004100 */
[C---:B------:R-:W-:Y:S01]  /*cfc0*/  FMUL.FTZ R8, R70.reuse, R49 ;  /* 0x0000003146087220 */ /* 0x040fe20000410000 */
[--C-:B------:R-:W-:Y:S01]  /*cfd0*/  HADD2.F32 R50, -RZ, R11.reuse.H0_H0 ;  /* 0x2000000bff327230 */ /* 0x100fe20000004100 */
[----:B------:R-:W-:Y:S01]  /*cfe0*/  FMUL.FTZ R70, R70, R71 ;  /* 0x0000004746467220 */ /* 0x000fe20000410000 */
[----:B------:R-:W-:Y:S01]  /*cff0*/  HADD2.F32 R73, -RZ, R11.H1_H1 ;  /* 0x3000000bff497230 */ /* 0x000fe20000004100 */
[-C--:B------:R-:W-:Y:S01]  /*d000*/  FMUL.FTZ R69, R10, R59.reuse ;  /* 0x0000003b0a457220 */ /* 0x080fe20000410000 */
[--C-:B------:R-:W-:Y:S01]  /*d010*/  HADD2.F32 R12, -RZ, R13.reuse.H0_H0 ;  /* 0x2000000dff0c7230 */ /* 0x100fe20000004100 */
[----:B------:R-:W-:Y:S01]  /*d020*/  FFMA.FTZ R68, R60, R59, R68 ;  /* 0x0000003b3c447223 */ /* 0x000fe20000010044 */
[----:B------:R-:W-:Y:S01]  /*d030*/  HADD2.F32 R52, -RZ, R13.H1_H1 ;  /* 0x3000000dff347230 */ /* 0x000fe20000004100 */
[C---:B------:R-:W-:Y:S01]  /*d040*/  FFMA.FTZ R71, R62.reuse, R71, R8 ;  /* 0x000000473e477223 */ /* 0x040fe20000010008 */
[----:B------:R-:W-:Y:S01]  /*d050*/  HADD2.F32 R11, -RZ, R32.H0_H0 ;  /* 0x20000020ff0b7230 */ /* 0x000fe20000004100 */
[----:B------:R-:W-:Y:S01]  /*d060*/  FMUL.FTZ R8, R67, R12 ;  /* 0x0000000c43087220 */ /* 0x000fe20000410000 */
[--C-:B------:R-:W-:Y:S01]  /*d070*/  HADD2.F32 R54, -RZ, R9.reuse.H0_H0 ;  /* 0x20000009ff367230 */ /* 0x100fe20000004100 */
[----:B------:R-:W-:Y:S01]  /*d080*/  FFMA.FTZ R70, R62, R49, -R70 ;  /* 0x000000313e467223 */ /* 0x000fe20000010846 */
[----:B------:R-:W-:Y:S01]  /*d090*/  HADD2.F32 R56, -RZ, R9.H1_H1 ;  /* 0x30000009ff387230 */ /* 0x000fe20000004100 */
[----:B------:R-:W-:Y:S01]  /*d0a0*/  FMUL.FTZ R9, R11, R52 ;  /* 0x000000340b097220 */ /* 0x000fe20000410000 */
[----:B------:R-:W-:Y:S01]  /*d0b0*/  HADD2.F32 R59, -RZ, R34.H0_H0 ;  /* 0x20000022ff3b7230 */ /* 0x000fe20000004100 */
[-C--:B------:R-:W-:Y:S01]  /*d0c0*/  FMUL.FTZ R67, R67, R54.reuse ;  /* 0x0000003643437220 */ /* 0x080fe20000410000 */
[----:B------:R-:W-:Y:S01]  /*d0d0*/  HADD2.F32 R13, -RZ, R14.H0_H0 ;  /* 0x2000000eff0d7230 */ /* 0x000fe20000004100 */
[----:B------:R-:W-:Y:S01]  /*d0e0*/  FFMA.FTZ R54, R61, R54, R8 ;  /* 0x000000363d367223 */ /* 0x000fe20000010008 */
[----:B------:R-:W-:Y:S01]  /*d0f0*/  HADD2.F32 R10, -RZ, R36.H1_H1 ;  /* 0x30000024ff0a7230 */ /* 0x000fe20000004100 */
[-C--:B------:R-:W-:Y:S01]  /*d100*/  FMUL.FTZ R66, R11, R56.reuse ;  /* 0x000000380b427220 */ /* 0x080fe20000410000 */
[----:B------:R-:W-:Y:S01]  /*d110*/  HADD2.F32 R53, -RZ, R14.H1_H1 ;  /* 0x3000000eff357230 */ /* 0x000fe20000004100 */
[----:B------:R-:W-:Y:S01]  /*d120*/  FFMA.FTZ R9, R59, R56, R9 ;  /* 0x000000383b097223 */ /* 0x000fe20000010009 */
[----:B------:R-:W-:Y:S01]  /*d130*/  HADD2.F32 R14, -RZ, R15.H0_H0 ;  /* 0x2000000fff0e7230 */ /* 0x000fe20000004100 */
[C---:B------:R-:W-:Y:S01]  /*d140*/  FMUL.FTZ R8, R10.reuse, R13 ;  /* 0x0000000d0a087220 */ /* 0x040fe20000410000 */
[----:B------:R-:W-:Y:S01]  /*d150*/  HADD2.F32 R56, -RZ, R33.H1_H1 ;  /* 0x30000021ff387230 */ /* 0x000fe20000004100 */
[----:B------:R-:W-:Y:S01]  /*d160*/  FMUL.FTZ R65, R10, R55 ;  /* 0x000000370a417220 */ /* 0x000fe20000410000 */
[----:B------:R-:W-:Y:S01]  /*d170*/  HADD2.F32 R15, -RZ, R15.H1_H1 ;  /* 0x3000000fff0f7230 */ /* 0x000fe20000004100 */
[----:B------:R-:W-:Y:S01]  /*d180*/  FMUL.FTZ R10, R64, R53 ;  /* 0x00000035400a7220 */ /* 0x000fe20000410000 */
[----:B------:R-:W-:Y:S01]  /*d190*/  F2FP.PACK_AB R9, R9, R54 ;  /* 0x000000360909723e */ /* 0x000fe200000000ff */
[----:B------:R-:W-:Y:S01]  /*d1a0*/  FFMA.FTZ R55, R58, R55, R8 ;  /* 0x000000373a377223 */ /* 0x000fe20000010008 */
[----:B------:R-:W-:Y:S01]  /*d1b0*/  HADD2.F32 R8, -RZ, R33.H0_H0 ;  /* 0x20000021ff087230 */ /* 0x000fe20000004100 */
[----:B------:R-:W-:-:S02]  /*d1c0*/  FMUL.FTZ R64, R64, R57 ;  /* 0x0000003940407220 */ /* 0x000fc40000410000 */
[----:B------:R-:W-:Y:S01]  /*d1d0*/  FFMA.FTZ R10, R56, R57, R10 ;  /* 0x00000039380a7223 */ /* 0x000fe2000001000a */
[----:B------:R-:W-:Y:S01]  /*d1e0*/  HADD2.F32 R57, -RZ, R38.H0_H0 ;  /* 0x20000026ff397230 */ /* 0x000fe20000004100 */
[C---:B------:R-:W-:Y:S02]  /*d1f0*/  FMUL.FTZ R74, R63.reuse, R14 ;  /* 0x0000000e3f4a7220 */ /* 0x040fe40000410000 */
[----:B------:R-:W-:Y:S01]  /*d200*/  FMUL.FTZ R11, R72, R15 ;  /* 0x0000000f480b7220 */ /* 0x000fe20000410000 */
[----:B------:R-:W-:Y:S01]  /*d210*/  F2FP.PACK_AB R10, R10, R55 ;  /* 0x000000370a0a723e */ /* 0x000fe200000000ff */
[----:B------:R-:W-:Y:S02]  /*d220*/  FMUL.FTZ R63, R63, R50 ;  /* 0x000000323f3f7220 */ /* 0x000fe40000410000 */
[----:B------:R-:W-:Y:S02]  /*d230*/  FMUL.FTZ R72, R72, R73 ;  /* 0x0000004948487220 */ /* 0x000fe40000410000 */
[----:B------:R-:W-:-:S02]  /*d240*/  FFMA.FTZ R69, R60, R51, -R69 ;  /* 0x000000333c457223 */ /* 0x000fc40000010845 */
[----:B------:R-:W-:Y:S02]  /*d250*/  FFMA.FTZ R67, R61, R12, -R67 ;  /* 0x0000000c3d437223 */ /* 0x000fe40000010843 */
[----:B------:R-:W-:Y:S01]  /*d260*/  FFMA.FTZ R66, R59, R52, -R66 ;  /* 0x000000343b427223 */ /* 0x000fe20000010842 */
[----:B------:R-:W-:Y:S01]  /*d270*/  F2FP.PACK_AB R12, R69, R70 ;  /* 0x00000046450c723e */ /* 0x000fe200000000ff */
[----:B------:R-:W-:Y:S02]  /*d280*/  FFMA.FTZ R65, R58, R13, -R65 ;  /* 0x0000000d3a417223 */ /* 0x000fe40000010841 */
[----:B------:R-:W-:Y:S01]  /*d290*/  FFMA.FTZ R64, R56, R53, -R64 ;  /* 0x0000003538407223 */ /* 0x000fe20000010840 */
[----:B------:R-:W-:Y:S01]  /*d2a0*/  F2FP.PACK_AB R13, R66, R67 ;  /* 0x00000043420d723e */ /* 0x000fe200000000ff */
[C---:B------:R-:W-:Y:S02]  /*d2b0*/  FFMA.FTZ R63, R57.reuse, R14, -R63 ;  /* 0x0000000e393f7223 */ /* 0x040fe4000001083f */
[----:B------:R-:W-:Y:S01]  /*d2c0*/  FFMA.FTZ R72, R8, R15, -R72 ;  /* 0x0000000f08487223 */ /* 0x000fe20000010848 */
[----:B------:R-:W-:Y:S01]  /*d2d0*/  F2FP.PACK_AB R14, R64, R65 ;  /* 0x00000041400e723e */ /* 0x000fe200000000ff */
[----:B------:R-:W-:-:S02]  /*d2e0*/  FFMA.FTZ R50, R57, R50, R74 ;  /* 0x0000003239327223 */ /* 0x000fc4000001004a */
[----:B------:R-:W-:Y:S01]  /*d2f0*/  FFMA.FTZ R11, R8, R73, R11 ;  /* 0x00000049080b7223 */ /* 0x000fe2000001000b */
[----:B------:R-:W-:Y:S02]  /*d300*/  F2FP.PACK_AB R15, R72, R63 ;  /* 0x0000003f480f723e */ /* 0x000fe400000000ff */
[----:B------:R-:W-:Y:S02]  /*d310*/  F2FP.PACK_AB R8, R68, R71 ;  /* 0x000000474408723e */ /* 0x000fe400000000ff */
[----:B------:R-:W-:Y:S01]  /*d320*/  F2FP.PACK_AB R11, R11, R50 ;  /* 0x000000320b0b723e */ /* 0x000fe200000000ff */
[----:B------:R1:W-:Y:S04]  /*d330*/  STS.128 [R48+0x10080], R12 ;  /* 0x0100800c30007388 */ /* 0x0003e80000000c00 */
[----:B------:R1:W-:Y:S02]  /*d340*/  STS.128 [R46+0x10080], R8 ;  /* 0x010080082e007388 */ /* 0x0003e40000000c00 */
.L_x_838:
[----:B------:R-:W-:Y:S05]  /*d350*/  BSYNC B0 ;  /* 0x0000000000007941 */ /* 0x000fea0003800000 */
.L_x_837:
        /* <DEDUP_REMOVED lines=12> */
[--C-:B------:R-:W-:Y:S01]  /*d420*/  HADD2.F32 R60, -RZ, R22.reuse.H1_H1 ;  /* 0x30000016ff3c7230 */ /* 0x100fe20000004100 */
[----:B------:R-:W-:Y:S01]  /*d430*/  SHF.R.S32.HI R8, RZ, 0x1f, R47 ;  /* 0x0000001fff087819 */ /* 0x000fe2000001142f */
[----:B------:R-:W-:Y:S01]  /*d440*/  HADD2.F32 R54, -RZ, R29.H1_H1 ;  /* 0x3000001dff367230 */ /* 0x000fe20000004100 */
[----:B------:R-:W-:Y:S01]  /*d450*/  LOP3.LUT R9, R10, R41, RZ, 0x3c, !PT ;  /* 0x000000290a097212 */ /* 0x000fe200078e3cff */
[----:B------:R-:W-:Y:S01]  /*d460*/  HADD2.F32 R59, -RZ, R27.H0_H0 ;  /* 0x2000001bff3b7230 */ /* 0x000fe20000004100 */
[----:B------:R-:W-:Y:S01]  /*d470*/  SHF.L.U32 R10, R47, 0x3, RZ ;  /* 0x000000032f0a7819 */ /* 0x000fe200000006ff */
[----:B------:R-:W-:Y:S01]  /*d480*/  HADD2.F32 R68, -RZ, R22.H0_H0 ;  /* 0x20000016ff447230 */ /* 0x000fe20000004100 */
[----:B------:R-:W-:-:S02]  /*d490*/  LEA.HI R8, R8, R47, RZ, 0x3 ;  /* 0x0000002f08087211 */ /* 0x000fc400078f18ff */
[----:B------:R-:W-:Y:S02]  /*d4a0*/  SHF.L.U32 R12, R12, 0x7, RZ ;  /* 0x000000070c0c7819 */ /* 0x000fe400000006ff */
[----:B------:R-:W-:Y:S02]  /*d4b0*/  LOP3.LUT R10, R43, 0x38, R10, 0xf8, !PT ;  /* 0x000000382b0a7812 */ /* 0x000fe400078ef80a */
[----:B------:R-:W-:Y:S02]  /*d4c0*/  SHF.L.U32 R8, R8, 0xa, RZ ;  /* 0x0000000a08087819 */ /* 0x000fe400000006ff */
[----:B------:R-:W-:Y:S02]  /*d4d0*/  LOP3.LUT R12, R12, 0x7fffe000, RZ, 0xc0, !PT ;  /* 0x7fffe0000c0c7812 */ /* 0x000fe400078ec0ff */
[----:B------:R-:W-:Y:S02]  /*d4e0*/  LOP3.LUT R41, R10, R41, RZ, 0x3c, !PT ;  /* 0x000000290a297212 */ /* 0x000fe400078e3cff */
[----:B------:R-:W-:-:S02]  /*d4f0*/  LOP3.LUT R8, R8, 0x7fffe000, RZ, 0xc0, !PT ;  /* 0x7fffe00008087812 */ /* 0x000fc400078ec0ff */
[--C-:B------:R-:W-:Y:S02]  /*d500*/  IADD3 R9, R9, R12, R39.reuse ;  /* 0x0000000c09097210 */ /* 0x100fe40007ffe027 */
[----:B------:R-:W-:Y:S02]  /*d510*/  IADD3 R39, R41, R8, R39 ;  /* 0x0000000829277210 */ /* 0x000fe40007ffe027 */
[----:B------:R-:W-:Y:S02]  /*d520*/  SHF.L.U32 R43, R9, 0x1, RZ ;  /* 0x00000001092b7819 */ /* 0x000fe400000006ff */
[----:B------:R-:W-:-:S03]  /*d530*/  SHF.L.U32 R39, R39, 0x1, RZ ;  /* 0x0000000127277819 */ /* 0x000fc600000006ff */
[----:B------:R-:W1:Y:S04]  /*d540*/  LDS.128 R12, [R43+0x10080] ;  /* 0x010080002b0c7984 */ /* 0x000e680000000c00 */
[----:B------:R-:W2:Y:S01]  /*d550*/  LDS.128 R8, [R39+0x10080] ;  /* 0x0100800027087984 */ /* 0x000ea20000000c00 */
[--C-:B-1----:R-:W-:Y:S02]  /*d560*/  HADD2.F32 R47, -RZ, R12.reuse.H1_H1 ;  /* 0x3000000cff2f7230 */ /* 0x102fe40000004100 */
[----:B------:R-:W-:Y:S02]  /*d570*/  HADD2.F32 R41, -RZ, R12.H0_H0 ;  /* 0x2000000cff297230 */ /* 0x000fe40000004100 */
[--C-:B--2---:R-:W-:Y:S02]  /*d580*/  HADD2.F32 R51, -RZ, R10.reuse.H0_H0 ;  /* 0x2000000aff337230 */ /* 0x104fe40000004100 */
[----:B------:R-:W-:-:S02]  /*d590*/  HADD2.F32 R53, -RZ, R10.H1_H1 ;  /* 0x3000000aff357230 */ /* 0x000fc40000004100 */
[----:B------:R-:W-:Y:S02]  /*d5a0*/  HADD2.F32 R10, -RZ, R23.H1_H1 ;  /* 0x30000017ff0a7230 */ /* 0x000fe40000004100 */
[--C-:B------:R-:W-:Y:S02]  /*d5b0*/  HADD2.F32 R67, -RZ, R8.reuse.H0_H0 ;  /* 0x20000008ff437230 */ /* 0x100fe40000004100 */
[----:B------:R-:W-:Y:S01]  /*d5c0*/  HADD2.F32 R55, -RZ, R8.H1_H1 ;  /* 0x30000008ff377230 */ /* 0x000fe20000004100 */
[----:B------:R-:W-:Y:S01]  /*d5d0*/  FMUL.FTZ R64, R10, R47 ;  /* 0x0000002f0a407220 */ /* 0x000fe20000410000 */
[--C-:B------:R-:W-:Y:S01]  /*d5e0*/  HADD2.F32 R46, -RZ, R11.reuse.H0_H0 ;  /* 0x2000000bff2e7230 */ /* 0x100fe20000004100 */
[C---:B------:R-:W-:Y:S01]  /*d5f0*/  FMUL.FTZ R8, R66.reuse, R41 ;  /* 0x0000002942087220 */ /* 0x040fe20000410000 */
[----:B------:R-:W-:Y:S01]  /*d600*/  HADD2.F32 R69, -RZ, R11.H1_H1 ;  /* 0x3000000bff457230 */ /* 0x000fe20000004100 */
[----:B------:R-:W-:Y:S01]  /*d610*/  FMUL.FTZ R66, R66, R67 ;  /* 0x0000004342427220 */ /* 0x000fe20000410000 */
[--C-:B------:R-:W-:Y:S01]  /*d620*/  HADD2.F32 R12, -RZ, R13.reuse.H0_H0 ;  /* 0x2000000dff0c7230 */ /* 0x100fe20000004100 */
[-C--:B------:R-:W-:Y:S01]  /*d630*/  FMUL.FTZ R65, R10, R55.reuse ;  /* 0x000000370a417220 */ /* 0x080fe20000410000 */
[----:B------:R-:W-:Y:S01]  /*d640*/  HADD2.F32 R48, -RZ, R13.H1_H1 ;  /* 0x3000000dff307230 */ /* 0x000fe20000004100 */
[----:B------:R-:W-:Y:S01]  /*d650*/  FFMA.FTZ R64, R56, R55, R64 ;  /* 0x0000003738407223 */ /* 0x000fe20000010040 */
[----:B------:R-:W-:Y:S01]  /*d660*/  HADD2.F32 R11, -RZ, R23.H0_H0 ;  /* 0x20000017ff0b7230 */ /* 0x000fe20000004100 */
[----:B------:R-:W-:Y:S01]  /*d670*/  FFMA.FTZ R67, R58, R67, R8 ;  /* 0x000000433a437223 */ /* 0x000fe20000010008 */
[--C-:B------:R-:W-:Y:S01]  /*d680*/  HADD2.F32 R50, -RZ, R9.reuse.H0_H0 ;  /* 0x20000009ff327230 */ /* 0x100fe20000004100 */
[----:B------:R-:W-:Y:S01]  /*d690*/  FMUL.FTZ R8, R63, R12 ;  /* 0x0000000c3f087220 */ /* 0x000fe20000410000 */
[----:B------:R-:W-:Y:S01]  /*d6a0*/  HADD2.F32 R52, -RZ, R9.H1_H1 ;  /* 0x30000009ff347230 */ /* 0x000fe20000004100 */
[----:B------:R-:W-:Y:S01]  /*d6b0*/  FMUL.FTZ R9, R11, R48 ;  /* 0x000000300b097220 */ /* 0x000fe20000410000 */
[----:B------:R-:W-:Y:S01]  /*d6c0*/  HADD2.F32 R55, -RZ, R25.H0_H0 ;  /* 0x20000019ff377230 */ /* 0x000fe20000004100 */
[-C--:B------:R-:W-:Y:S01]  /*d6d0*/  FMUL.FTZ R63, R63, R50.reuse ;  /* 0x000000323f3f7220 */ /* 0x080fe20000410000 */
[--C-:B------:R-:W-:Y:S01]  /*d6e0*/  HADD2.F32 R13, -RZ, R14.reuse.H0_H0 ;  /* 0x2000000eff0d7230 */ /* 0x100fe20000004100 */
[----:B------:R-:W-:Y:S01]  /*d6f0*/  FFMA.FTZ R50, R57, R50, R8 ;  /* 0x0000003239327223 */ /* 0x000fe20000010008 */
[----:B------:R-:W-:Y:S01]  /*d700*/  HADD2.F32 R10, -RZ, R27.H1_H1 ;  /* 0x3000001bff0a7230 */ /* 0x000fe20000004100 */
[-C--:B------:R-:W-:Y:S01]  /*d710*/  FMUL.FTZ R62, R11, R52.reuse ;  /* 0x000000340b3e7220 */ /* 0x080fe20000410000 */
[----:B------:R-:W-:Y:S01]  /*d720*/  HADD2.F32 R49, -RZ, R14.H1_H1 ;  /* 0x3000000eff317230 */ /* 0x000fe20000004100 */
[----:B------:R-:W-:Y:S01]  /*d730*/  FFMA.FTZ R9, R55, R52, R9 ;  /* 0x0000003437097223 */ /* 0x000fe20000010009 */
[--C-:B------:R-:W-:Y:S01]  /*d740*/  HADD2.F32 R14, -RZ, R15.reuse.H0_H0 ;  /* 0x2000000fff0e7230 */ /* 0x100fe20000004100 */
[C---:B------:R-:W-:Y:S01]  /*d750*/  FMUL.FTZ R8, R10.reuse, R13 ;  /* 0x0000000d0a087220 */ /* 0x040fe20000410000 */
[--C-:B------:R-:W-:Y:S01]  /*d760*/  HADD2.F32 R52, -RZ, R24.reuse.H1_H1 ;  /* 0x30000018ff347230 */ /* 0x100fe20000004100 */
        /* <DEDUP_REMOVED lines=32> */
.L_x_836:
[----:B------:R-:W-:Y:S05]  /*d970*/  BSYNC B1 ;  /* 0x0000000000017941 */ /* 0x000fea0003800000 */
.L_x_835:
        /* <DEDUP_REMOVED lines=106> */
.L_x_842:
[----:B------:R-:W-:Y:S05]  /*e020*/  BSYNC B0 ;  /* 0x0000000000007941 */ /* 0x000fea0003800000 */
.L_x_841:
        /* <DEDUP_REMOVED lines=97> */
.L_x_840:
[----:B------:R-:W-:Y:S05]  /*e640*/  BSYNC B1 ;  /* 0x0000000000017941 */ /* 0x000fea0003800000 */
.L_x_839:
        /* <DEDUP_REMOVED lines=28> */
[----:B------:R-:W-:Y:S01]  /*e810*/  HADD2.F32 R60, -RZ, R38.H1_H1 ;  /* 0x30000026ff3c7230 */ /* 0x000fe20000004100 */
[----:B------:R-:W-:-:S02]  /*e820*/  SHF.L.U32 R8, R8, 0xa, RZ ;  /* 0x0000000a08087819 */ /* 0x000fc400000006ff */
[----:B------:R-:W-:Y:S02]  /*e830*/  IADD3 R44, R39, R44, RZ ;  /* 0x0000002c272c7210 */ /* 0x000fe40007ffe0ff */
[----:B------:R-:W-:Y:S02]  /*e840*/  LOP3.LUT R9, R9, R40, RZ, 0x3c, !PT ;  /* 0x0000002809097212 */ /* 0x000fe400078e3cff */
        /* <DEDUP_REMOVED lines=9> */
[C---:B------:R-:W-:Y:S01]  /*e8e0*/  FMUL.FTZ R56, R50.reuse, R45 ;  /* 0x0000002d32387220 */ /* 0x040fe20000410000 */
        /* <DEDUP_REMOVED lines=13> */
[-C--:B------:R-:W-:Y:S01]  /*e9c0*/  FMUL.FTZ R55, R55, R51.reuse ;  /* 0x0000003337377220 */ /* 0x080fe20000410000 */
[----:B------:R-:W-:Y:S01]  /*e9d0*/  HADD2.F32 R52, -RZ, R9.H1_H1 ;  /* 0x30000009ff347230 */ /* 0x000fe20000004100 */
[----:B------:R-:W-:Y:S01]  /*e9e0*/  FFMA.FTZ R58, R56, R51, R58 ;  /* 0x00000033383a7223 */ /* 0x000fe2000001003a */
[----:B------:R-:W-:Y:S01]  /*e9f0*/  HADD2.F32 R9, -RZ, R10.H0_H0 ;  /* 0x2000000aff097230 */ /* 0x000fe20000004100 */
[----:B------:R-:W-:Y:S01]  /*ea00*/  FMUL.FTZ R59, R8, R13 ;  /* 0x0000000d083b7220 */ /* 0x000fe20000410000 */
[----:B------:R-:W-:Y:S01]  /*ea10*/  HADD2.F32 R48, -RZ, R14.H1_H1 ;  /* 0x3000000eff307230 */ /* 0x000fe20000004100 */
[----:B------:R-:W-:Y:S01]  /*ea20*/  FMUL.FTZ R61, R32, R47 ;  /* 0x0000002f203d7220 */ /* 0x000fe20000410000 */
        /* <DEDUP_REMOVED lines=8> */
[--C-:B------:R-:W-:Y:S01]  /*eab0*/  HADD2.F32 R14, -RZ, R15.reuse.H0_H0 ;  /* 0x2000000fff0e7230 */ /* 0x100fe20000004100 */
[C---:B------:R-:W-:Y:S01]  /*eac0*/  FMUL.FTZ R62, R51.reuse, R48 ;  /* 0x00000030333e7220 */ /* 0x040fe20000410000 */
[----:B------:R-:W-:Y:S01]  /*ead0*/  HADD2.F32 R61, -RZ, R36.H0_H0 ;  /* 0x20000024ff3d7230 */ /* 0x000fe20000004100 */
[-C--:B------:R-:W-:Y:S01]  /*eae0*/  FMUL.FTZ R51, R51, R53.reuse ;  /* 0x0000003533337220 */ /* 0x080fe20000410000 */
[----:B------:R-:W-:Y:S01]  /*eaf0*/  HADD2.F32 R15, -RZ, R15.H1_H1 ;  /* 0x3000000fff0f7230 */ /* 0x000fe20000004100 */
[----:B------:R-:W-:Y:S01]  /*eb00*/  FFMA.FTZ R62, R9, R53, R62 ;  /* 0x00000035093e7223 */ /* 0x000fe2000001003e */
[----:B------:R-:W-:Y:S01]  /*eb10*/  HADD2.F32 R10, -RZ, R11.H0_H0 ;  /* 0x2000000bff0a7230 */ /* 0x000fe20000004100 */
[----:B------:R-:W-:Y:S01]  /*eb20*/  FFMA.FTZ R50, R54, R45, -R50 ;  /* 0x0000002d36327223 */ /* 0x000fe20000010832 */
[----:B------:R-:W-:Y:S01]  /*eb30*/  HADD2.F32 R36, -RZ, R31.H0_H0 ;  /* 0x2000001fff247230 */ /* 0x000fe20000004100 */
[C---:B------:R-:W-:Y:S01]  /*eb40*/  FMUL.FTZ R31, R61.reuse, R14 ;  /* 0x0000000e3d1f7220 */ /* 0x040fe20000410000 */
[----:B------:R-:W-:Y:S01]  /*eb50*/  HADD2.F32 R53, -RZ, R38.H0_H0 ;  /* 0x20000026ff357230 */ /* 0x000fe20000004100 */
[----:B------:R-:W-:Y:S01]  /*eb60*/  FMUL.FTZ R61, R61, R10 ;  /* 0x0000000a3d3d7220 */ /* 0x000fe20000410000 */
[----:B------:R-:W-:Y:S01]  /*eb70*/  HADD2.F32 R11, -RZ, R11.H1_H1 ;  /* 0x3000000bff0b7230 */ /* 0x000fe20000004100 */
[----:B------:R-:W-:Y:S01]  /*eb80*/  FFMA.FTZ R55, R56, R46, -R55 ;  /* 0x0000002e38377223 */ /* 0x000fe20000010837 */
[----:B------:R-:W-:Y:S01]  /*eb90*/  HADD2.F32 R38, -RZ, R33.H0_H0 ;  /* 0x20000021ff267230 */ /* 0x000fe20000004100 */
[----:B------:R-:W-:-:S02]  /*eba0*/  FMUL.FTZ R33, R36, R15 ;  /* 0x0000000f24217220 */ /* 0x000fc40000410000 */
[----:B------:R-:W-:Y:S02]  /*ebb0*/  FFMA.FTZ R31, R53, R10, R31 ;  /* 0x0000000a351f7223 */ /* 0x000fe4000001001f */
[-C--:B------:R-:W-:Y:S02]  /*ebc0*/  FMUL.FTZ R10, R36, R11.reuse ;  /* 0x0000000b240a7220 */ /* 0x080fe40000410000 */
[----:B------:R-:W-:Y:S02]  /*ebd0*/  FFMA.FTZ R36, R38, R11, R33 ;  /* 0x0000000b26247223 */ /* 0x000fe40000010021 */
        /* <DEDUP_REMOVED lines=11> */
[----:B------:R-:W-:-:S02]  /*ec90*/  F2FP.PACK_AB R14, R51, R60 ;  /* 0x0000003c330e723e */ /* 0x000fc400000000ff */
[----:B------:R-:W-:Y:S02]  /*eca0*/  F2FP.PACK_AB R10, R62, R59 ;  /* 0x0000003b3e0a723e */ /* 0x000fe400000000ff */
[----:B------:R-:W-:-:S05]  /*ecb0*/  F2FP.PACK_AB R15, R38, R61 ;  /* 0x0000003d260f723e */ /* 0x000fca00000000ff */
[----:B------:R1:W-:Y:S04]  /*ecc0*/  STS.128 [R44+0x10080], R12 ;  /* 0x0100800c2c007388 */ /* 0x0003e80000000c00 */
[----:B------:R1:W-:Y:S02]  /*ecd0*/  STS.128 [R42+0x10080], R8 ;  /* 0x010080082a007388 */ /* 0x0003e40000000c00 */
.L_x_844:
[----:B------:R-:W-:Y:S05]  /*ece0*/  BSYNC B0 ;  /* 0x0000000000007941 */ /* 0x000fea0003800000 */
.L_x_843:
[----:B------:R-:W-:-:S13]  /*ecf0*/  ISETP.GE.AND P0, PT, R30, c[0x0][0x27c], PT ;  /* 0x00009f001e007a0c */ /* 0x000fda0003f06270 */
[----:B------:R-:W-:Y:S05]  /*ed00*/  @P0 BRA `(.L_x_822) ;  /* 0x000005f000000947 */ /* 0x000fea0003800000 */
[----:B-1----:R-:W-:Y:S01]  /*ed10*/  SHF.R.S32.HI R9, RZ, 0x1f, R30 ;  /* 0x0000001fff097819 */ /* 0x002fe2000001141e */
[--C-:B------:R-:W-:Y:S02]  /*ed20*/  HADD2.F32 R37, -RZ, R26.reuse.H0_H0 ;  /* 0x2000001aff257230 */ /* 0x100fe40000004100 */
[--C-:B------:R-:W-:Y:S01]  /*ed30*/  HADD2.F32 R44, -RZ, R27.reuse.H1_H1 ;  /* 0x3000001bff2c7230 */ /* 0x100fe20000004100 */
[CC--:B------:R-:W-:Y:S01]  /*ed40*/  LEA.HI R8, R9.reuse, R30.reuse, RZ, 0x3 ;  /* 0x0000001e09087211 */ /* 0x0c0fe200078f18ff */
[----:B------:R-:W-:Y:S01]  /*ed50*/  HADD2.F32 R27, -RZ, R27.H0_H0 ;  /* 0x2000001bff1b7230 */ /* 0x000fe20000004100 */
[----:B------:R-:W-:Y:S01]  /*ed60*/  LEA.HI R12, R9, R30, RZ, 0x6 ;  /* 0x0000001e090c7211 */ /* 0x000fe200078f30ff */
[--C-:B------:R-:W-:Y:S01]  /*ed70*/  HADD2.F32 R46, -RZ, R29.reuse.H1_H1 ;  /* 0x3000001dff2e7230 */ /* 0x100fe20000004100 */
        /* <DEDUP_REMOVED lines=16> */
[--C-:B------:R-:W-:Y:S01]  /*ee80*/  HADD2.F32 R43, -RZ, R23.reuse.H0_H0 ;  /* 0x20000017ff2b7230 */ /* 0x100fe20000004100 */
[----:B------:R-:W-:Y:S01]  /*ee90*/  LOP3.LUT R8, R8, 0x7fffe000, RZ, 0xc0, !PT ;  /* 0x7fffe00008087812 */ /* 0x000fe200078ec0ff */
[----:B------:R-:W-:Y:S01]  /*eea0*/  HADD2.F32 R23, -RZ, R23.H1_H1 ;  /* 0x30000017ff177230 */ /* 0x000fe20000004100 */
        /* <DEDUP_REMOVED lines=14> */
[-C--:B------:R-:W-:Y:S01]  /*ef90*/  FMUL.FTZ R37, R37, R36.reuse ;  /* 0x0000002425257220 */ /* 0x080fe20000410000 */
[----:B------:R-:W-:Y:S01]  /*efa0*/  HADD2.F32 R14, -RZ, R15.H0_H0 ;  /* 0x2000000fff0e7230 */ /* 0x000fe20000004100 */
[----:B------:R-:W-:Y:S01]  /*efb0*/  FFMA.FTZ R42, R41, R36, R42 ;  /* 0x00000024292a7223 */ /* 0x000fe2000001002a */
[----:B------:R-:W-:Y:S01]  /*efc0*/  HADD2.F32 R36, -RZ, R25.H0_H0 ;  /* 0x20000019ff247230 */ /* 0x000fe20000004100 */
[----:B------:R-:W-:Y:S01]  /*efd0*/  FMUL.FTZ R43, R43, R38 ;  /* 0x000000262b2b7220 */ /* 0x000fe20000410000 */
[--C-:B------:R-:W-:Y:S01]  /*efe0*/  HADD2.F32 R9, -RZ, R10.reuse.H0_H0 ;  /* 0x2000000aff097230 */ /* 0x100fe20000004100 */
[C---:B------:R-:W-:Y:S01]  /*eff0*/  FMUL.FTZ R49, R27.reuse, R14 ;  /* 0x0000000e1b317220 */ /* 0x040fe20000410000 */
[----:B------:R-:W-:Y:S01]  /*f000*/  HADD2.F32 R39, -RZ, R10.H1_H1 ;  /* 0x3000000aff277230 */ /* 0x000fe20000004100 */
[----:B------:R-:W-:Y:S01]  /*f010*/  FFMA.FTZ R45, R36, R38, R45 ;  /* 0x00000026242d7223 */ /* 0x000fe2000001002d */
[--C-:B------:R-:W-:Y:S01]  /*f020*/  HADD2.F32 R38, -RZ, R22.reuse.H1_H1 ;  /* 0x30000016ff267230 */ /* 0x100fe20000004100 */
[-C--:B------:R-:W-:Y:S01]  /*f030*/  FMUL.FTZ R44, R44, R9.reuse ;  /* 0x000000092c2c7220 */ /* 0x080fe20000410000 */
[----:B------:R-:W-:Y:S01]  /*f040*/  HADD2.F32 R10, -RZ, R11.H0_H0 ;  /* 0x2000000bff0a7230 */ /* 0x000fe20000004100 */
[----:B------:R-:W-:Y:S01]  /*f050*/  FFMA.FTZ R47, R46, R9, R47 ;  /* 0x000000092e2f7223 */ /* 0x000fe2000001002f */
[----:B------:R-:W-:Y:S01]  /*f060*/  HADD2.F32 R15, -RZ, R15.H1_H1 ;  /* 0x3000000fff0f7230 */ /* 0x000fe20000004100 */
[----:B------:R-:W-:Y:S01]  /*f070*/  FMUL.FTZ R48, R38, R34 ;  /* 0x0000002226307220 */ /* 0x000fe20000410000 */
[----:B------:R-:W-:Y:S01]  /*f080*/  HADD2.F32 R22, -RZ, R22.H0_H0 ;  /* 0x20000016ff167230 */ /* 0x000fe20000004100 */
[-C--:B------:R-:W-:Y:S01]  /*f090*/  FMUL.FTZ R27, R27, R10.reuse ;  /* 0x0000000a1b1b7220 */ /* 0x080fe20000410000 */
[--C-:B------:R-:W-:Y:S01]  /*f0a0*/  HADD2.F32 R9, -RZ, R24.reuse.H1_H1 ;  /* 0x30000018ff097230 */ /* 0x100fe20000004100 */
[----:B------:R-:W-:Y:S01]  /*f0b0*/  FFMA.FTZ R49, R29, R10, R49 ;  /* 0x0000000a1d317223 */ /* 0x000fe20000010031 */
[----:B------:R-:W-:Y:S01]  /*f0c0*/  HADD2.F32 R11, -RZ, R11.H1_H1 ;  /* 0x3000000bff0b7230 */ /* 0x000fe20000004100 */
[----:B------:R-:W-:Y:S01]  /*f0d0*/  FMUL.FTZ R10, R22, R15 ;  /* 0x0000000f160a7220 */ /* 0x000fe20000410000 */
[----:B------:R-:W-:Y:S01]  /*f0e0*/  HADD2.F32 R24, -RZ, R24.H0_H0 ;  /* 0x20000018ff187230 */ /* 0x000fe20000004100 */
[-C--:B------:R-:W-:Y:S01]  /*f0f0*/  FMUL.FTZ R38, R38, R39.reuse ;  /* 0x0000002726267220 */ /* 0x080fe20000410000 */
[----:B------:R-:W-:Y:S01]  /*f100*/  HADD2.F32 R35, -RZ, R12.H0_H0 ;  /* 0x2000000cff237230 */ /* 0x000fe20000004100 */
[----:B------:R-:W-:Y:S01]  /*f110*/  FFMA.FTZ R48, R9, R39, R48 ;  /* 0x0000002709307223 */ /* 0x000fe20000010030 */
[----:B------:R-:W-:Y:S01]  /*f120*/  HADD2.F32 R40, -RZ, R8.H0_H0 ;  /* 0x20000008ff287230 */ /* 0x000fe20000004100 */
[-C--:B------:R-:W-:Y:S01]  /*f130*/  FMUL.FTZ R39, R22, R11.reuse ;  /* 0x0000000b16277220 */ /* 0x080fe20000410000 */
[----:B------:R-:W-:Y:S01]  /*f140*/  HADD2.F32 R12, -RZ, R12.H1_H1 ;  /* 0x3000000cff0c7230 */ /* 0x000fe20000004100 */
[----:B------:R-:W-:Y:S01]  /*f150*/  FFMA.FTZ R22, R24, R11, R10 ;  /* 0x0000000b18167223 */ /* 0x000fe2000001000a */
[----:B------:R-:W-:Y:S01]  /*f160*/  HADD2.F32 R8, -RZ, R8.H1_H1 ;  /* 0x30000008ff087230 */ /* 0x000fe20000004100 */
[C---:B------:R-:W-:Y:S01]  /*f170*/  FMUL.FTZ R11, R26.reuse, R35 ;  /* 0x000000231a0b7220 */ /* 0x040fe20000410000 */
[----:B------:R-:W-:Y:S01]  /*f180*/  HADD2.F32 R25, -RZ, R25.H1_H1 ;  /* 0x30000019ff197230 */ /* 0x000fe20000004100 */
[----:B------:R-:W-:-:S02]  /*f190*/  FMUL.FTZ R26, R26, R40 ;  /* 0x000000281a1a7220 */ /* 0x000fc40000410000 */
[C---:B------:R-:W-:Y:S02]  /*f1a0*/  FMUL.FTZ R10, R23.reuse, R12 ;  /* 0x0000000c170a7220 */ /* 0x040fe40000410000 */
[----:B------:R-:W-:Y:S02]  /*f1b0*/  FFMA.FTZ R40, R28, R40, R11 ;  /* 0x000000281c287223 */ /* 0x000fe4000001000b */
[-C--:B------:R-:W-:Y:S02]  /*f1c0*/  FMUL.FTZ R11, R23, R8.reuse ;  /* 0x00000008170b7220 */ /* 0x080fe40000410000 */
[----:B------:R-:W-:Y:S01]  /*f1d0*/  FFMA.FTZ R23, R25, R8, R10 ;  /* 0x0000000819177223 */ /* 0x000fe2000001000a */
[----:B------:R-:W-:Y:S01]  /*f1e0*/  F2FP.PACK_AB R10, R48, R47 ;  /* 0x0000002f300a723e */ /* 0x000fe200000000ff */
[----:B------:R-:W-:Y:S02]  /*f1f0*/  FFMA.FTZ R36, R36, R33, -R43 ;  /* 0x0000002124247223 */ /* 0x000fe4000001082b */
[----:B------:R-:W-:Y:S01]  /*f200*/  FFMA.FTZ R37, R41, R32, -R37 ;  /* 0x0000002029257223 */ /* 0x000fe20000010825 */
[----:B------:R-:W-:Y:S01]  /*f210*/  F2FP.PACK_AB R8, R23, R40 ;  /* 0x000000281708723e */ /* 0x000fe200000000ff */
[----:B------:R-:W-:-:S02]  /*f220*/  FFMA.FTZ R44, R46, R13, -R44 ;  /* 0x0000000d2e2c7223 */ /* 0x000fc4000001082c */
[----:B------:R-:W-:Y:S01]  /*f230*/  FFMA.FTZ R33, R9, R34, -R38 ;  /* 0x0000002209217223 */ /* 0x000fe20000010826 */
[----:B------:R-:W-:Y:S01]  /*f240*/  F2FP.PACK_AB R13, R36, R37 ;  /* 0x00000025240d723e */ /* 0x000fe200000000ff */
[----:B------:R-:W-:Y:S01]  /*f250*/  FFMA.FTZ R27, R29, R14, -R27 ;  /* 0x0000000e1d1b7223 */ /* 0x000fe2000001081b */
[----:B------:R-:W-:Y:S01]  /*f260*/  F2FP.PACK_AB R9, R45, R42 ;  /* 0x0000002a2d09723e */ /* 0x000fe200000000ff */
[----:B------:R-:W-:Y:S01]  /*f270*/  FFMA.FTZ R24, R24, R15, -R39 ;  /* 0x0000000f18187223 */ /* 0x000fe20000010827 */
[----:B------:R-:W-:Y:S01]  /*f280*/  F2FP.PACK_AB R14, R33, R44 ;  /* 0x0000002c210e723e */ /* 0x000fe200000000ff */
[----:B------:R-:W-:Y:S02]  /*f290*/  FFMA.FTZ R26, R28, R35, -R26 ;  /* 0x000000231c1a7223 */ /* 0x000fe4000001081a */
[----:B------:R-:W-:Y:S01]  /*f2a0*/  FFMA.FTZ R25, R25, R12, -R11 ;  /* 0x0000000c19197223 */ /* 0x000fe2000001080b */
[----:B------:R-:W-:Y:S02]  /*f2b0*/  F2FP.PACK_AB R15, R24, R27 ;  /* 0x0000001b180f723e */ /* 0x000fe400000000ff */
[----:B------:R-:W-:-:S02]  /*f2c0*/  F2FP.PACK_AB R11, R22, R49 ;  /* 0x00000031160b723e */ /* 0x000fc400000000ff */
[----:B------:R-:W-:-:S05]  /*f2d0*/  F2FP.PACK_AB R12, R25, R26 ;  /* 0x0000001a190c723e */ /* 0x000fca00000000ff */
[----:B------:R1:W-:Y:S04]  /*f2e0*/  STS.128 [R30+0x10080], R12 ;  /* 0x0100800c1e007388 */ /* 0x0003e80000000c00 */
[----:B------:R1:W-:Y:S02]  /*f2f0*/  STS.128 [R31+0x10080], R8 ;  /* 0x010080081f007388 */ /* 0x0003e40000000c00 */
.L_x_822:
[----:B------:R-:W-:Y:S05]  /*f300*/  BSYNC B2 ;  /* 0x0000000000027941 */ /* 0x000fea0003800000 */
.L_x_794:
[----:B-1----:R-:W-:Y:S01]  /*f310*/  IMAD R8, R19, c[0x0][0x208], RZ ;  /* 0x0000820013087a24 */ /* 0x002fe200078e02ff */
[----:B------:R-:W-:Y:S01]  /*f320*/  ISETP.GT.AND P3, PT, R86, 0x7f, PT ;  /* 0x0000007f5600780c */ /* 0x000fe20003f64270 */
[----:B------:R-:W-:Y:S01]  /*f330*/  IMAD.SHL.U32 R10, R20, 0x40, RZ ;  /* 0x00000040140a7824 */ /* 0x000fe200078e00ff */
[----:B------:R-:W-:Y:S01]  /*f340*/  SEL R13, RZ, 0x4, P6 ;  /* 0x00000004ff0d7807 */ /* 0x000fe20003000000 */
[----:B------:R-:W-:Y:S01]  /*f350*/  IMAD.WIDE.U32 R14, R21, c[0x0][0x208], RZ ;  /* 0x00008200150e7a25 */ /* 0x000fe200078e00ff */
[----:B------:R-:W-:Y:S01]  /*f360*/  LEA.HI R7, R7, R86, RZ, 0x5 ;  /* 0x0000005607077211 */ /* 0x000fe200078f28ff */
[----:B------:R-:W-:-:S04]  /*f370*/  DEPBAR.LE SB0, 0x0 ;  /* 0x000080000000791a */ /* 0x000fc80000000000 */
[----:B------:R-:W-:Y:S01]  /*f380*/  IMAD R8, R21, c[0x0][0x20c], R8 ;  /* 0x0000830015087a24 */ /* 0x000fe200078e0208 */
[----:B------:R-:W-:Y:S01]  /*f390*/  LOP3.LUT R10, R10, 0x1c0, RZ, 0xc0, !PT ;  /* 0x000001c00a0a7812 */ /* 0x000fe200078ec0ff */
[----:B------:R-:W-:Y:S01]  /*f3a0*/  IMAD.SHL.U32 R9, R157, 0x8, RZ ;  /* 0x000000089d097824 */ /* 0x000fe200078e00ff */
[----:B------:R-:W-:Y:S01]  /*f3b0*/  BAR.SYNC.DEFER_BLOCKING 0x0 ;  /* 0x0000000000007b1d */ /* 0x000fe20000010000 */
[----:B------:R-:W-:Y:S01]  /*f3c0*/  IMAD.MOV.U32 R232, RZ, RZ, R226 ;  /* 0x000000ffffe87224 */ /* 0x000fe200078e00e2 */
[----:B------:R-:W-:Y:S01]  /*f3d0*/  LOP3.LUT P1, RZ, R20, 0x2, RZ, 0xc0, !PT ;  /* 0x0000000214ff7812 */ /* 0x000fe2000782c0ff */
[----:B------:R-:W-:Y:S01]  /*f3e0*/  IMAD.IADD R8, R15, 0x1, R8 ;  /* 0x000000010f087824 */ /* 0x000fe200078e0208 */
[----:B------:R-:W-:Y:S01]  /*f3f0*/  LOP3.LUT R9, R10, 0x8, R9, 0xf8, !PT ;  /* 0x000000080a097812 */ /* 0x000fe200078ef809 */
[----:B------:R-:W-:Y:S01]  /*f400*/  IMAD.WIDE.U32 R14, R14, 0x30, R232 ;  /* 0x000000300e0e7825 */ /* 0x000fe200078e00e8 */
[----:B------:R-:W-:Y:S02]  /*f410*/  SHF.R.U32.HI R10, RZ, 0x3, R10 ;  /* 0x00000003ff0a7819 */ /* 0x000fe4000001160a */
[----:B------:R-:W-:Y:S01]  /*f420*/  P2R R12, PR, RZ, 0x40 ;  /* 0x00000040ff0c7803 */ /* 0x000fe20000000000 */
[----:B------:R-:W-:Y:S01]  /*f430*/  IMAD R8, R8, 0x30, RZ ;  /* 0x0000003008087824 */ /* 0x000fe200078e02ff */
[----:B------:R-:W-:Y:S01]  /*f440*/  LOP3.LUT R10, R9, R10, RZ, 0x3c, !PT ;  /* 0x0000000a090a7212 */ /* 0x000fe200078e3cff */
[----:B------:R-:W-:Y:S01]  /*f450*/  IMAD.SHL.U32 R11, R7, 0x20, RZ ;  /* 0x00000020070b7824 */ /* 0x000fe200078e00ff */
[----:B------:R-:W-:Y:S01]  /*f460*/  LEA R24, P0, R14, c[0x0][0x1f8], 0x1 ;  /* 0x00007e000e187a11 */ /* 0x000fe200078008ff */
[----:B------:R-:W-:Y:S01]  /*f470*/  IMAD.IADD R8, R15, 0x1, R8 ;  /* 0x000000010f087824 */ /* 0x000fe200078e0208 */
[----:B------:R-:W-:Y:S01]  /*f480*/  SEL R9, RZ, 0x2, P4 ;  /* 0x00000002ff097807 */ /* 0x000fe20002000000 */
[----:B------:R-:W-:Y:S01]  /*f490*/  IMAD R221, R17, 0x200, R10 ;  /* 0x0000020011dd7824 */ /* 0x000fe200078e020a */
[----:B------:R-:W-:Y:S01]  /*f4a0*/  LOP3.LUT R11, R11, 0x7ffffc00, RZ, 0xc0, !PT ;  /* 0x7ffffc000b0b7812 */ /* 0x000fe200078ec0ff */
[----:B------:R-:W-:Y:S01]  /*f4b0*/  IMAD.SHL.U32 R228, R16, 0x2, RZ ;  /* 0x0000000210e47824 */ /* 0x000fe200078e00ff */
[----:B------:R-:W-:Y:S01]  /*f4c0*/  LEA.HI.X R25, R14, c[0x0][0x1fc], R8, 0x1, P0 ;  /* 0x00007f000e197a11 */ /* 0x000fe200000f0c08 */
[----:B------:R-:W-:Y:S01]  /*f4d0*/  @!P3 IMAD.MOV.U32 R8, RZ, RZ, c[0x0][0x20c] ;  /* 0x00008300ff08b624 */ /* 0x000fe200078e00ff */
[----:B------:R-:W-:Y:S01]  /*f4e0*/  IADD3 R13, R13, R9, R18 ;  /* 0x000000090d0d7210 */ /* 0x000fe20007ffe012 */
[----:B------:R-:W-:Y:S01]  /*f4f0*/  @!P3 IMAD.MOV.U32 R9, RZ, RZ, c[0x0][0x208] ;  /* 0x00008200ff09b624 */ /* 0x000fe200078e00ff */
[----:B------:R-:W-:Y:S01]  /*f500*/  SEL R14, RZ, 0x8, P5 ;  /* 0x00000008ff0e7807 */ /* 0x000fe20002800000 */
[----:B------:R-:W-:-:S03]  /*f510*/  IMAD.SHL.U32 R221, R221, 0x2, RZ ;  /* 0x00000002dddd7824 */ /* 0x000fc600078e00ff */
[C---:B------:R-:W-:Y:S01]  /*f520*/  @!P3 LEA R56, P0, R9.reuse, R24, 0x6 ;  /* 0x000000180938b211 */ /* 0x040fe200078030ff */
[----:B------:R-:W-:Y:S01]  /*f530*/  IMAD.IADD R13, R14, 0x1, R13 ;  /* 0x000000010e0d7824 */ /* 0x000fe200078e020d */
[----:B------:R-:W-:Y:S01]  /*f540*/  IADD3 R14, R0, R87, -R157 ;  /* 0x00000057000e7210 */ /* 0x000fe20007ffe89d */
[----:B------:R-:W-:Y:S01]  /*f550*/  IMAD.IADD R0, R2, 0x1, R11 ;  /* 0x0000000102007824 */ /* 0x000fe200078e020b */
[----:B------:R-:W-:Y:S01]  /*f560*/  @!P3 LEA.HI.X R57, R9, R25, R8, 0x6, P0 ;  /* 0x000000190939b211 */ /* 0x000fe200000f3408 */
[----:B------:R-:W-:Y:S01]  /*f570*/  LDSM.16.M88.4 R16, [R221+0xa080] ;  /* 0x00a08000dd10783b */ /* 0x000fe20000000200 */
[----:B------:R-:W-:Y:S01]  /*f580*/  LOP3.LUT P4, RZ, R13, 0x1, RZ, 0xc0, !PT ;  /* 0x000000010dff7812 */ /* 0x000fe2000788c0ff */
[C---:B------:R-:W-:Y:S01]  /*f590*/  IMAD.SHL.U32 R28, R0.reuse, 0x2, RZ ;  /* 0x00000002001c7824 */ /* 0x040fe200078e00ff */
[----:B------:R-:W-:Y:S01]  /*f5a0*/  LEA R222, R0, 0x10080, 0x1 ;  /* 0x0001008000de7811 */ /* 0x000fe200078e08ff */
[----:B------:R-:W-:Y:S01]  /*f5b0*/  LDSM.16.M88.4 R44, [R221+0xa880] ;  /* 0x00a88000dd2c783b */ /* 0x000fe20000000200 */
[----:B------:R-:W-:Y:S01]  /*f5c0*/  ISETP.LT.OR P0, PT, R14, 0x1, !P4 ;  /* 0x000000010e00780c */ /* 0x000fe20006701670 */
[----:B------:R-:W-:Y:S01]  /*f5d0*/  IMAD.MOV.U32 R0, RZ, RZ, 0x40 ;  /* 0x00000040ff007424 */ /* 0x000fe200078e00ff */
[----:B------:R-:W-:Y:S01]  /*f5e0*/  IADD3 R10, R221, 0xa080, RZ ;  /* 0x0000a080dd0a7810 */ /* 0x000fe20007ffe0ff */
[--C-:B------:R-:W-:Y:S01]  /*f5f0*/  IMAD R220, R5, 0x2, R222.reuse ;  /* 0x0000000205dc7824 */ /* 0x100fe200078e02de */
[----:B------:R-:W-:Y:S01]  /*f600*/  IADD3 R219, R221, 0xa0a0, RZ ;  /* 0x0000a0a0dddb7810 */ /* 0x000fe20007ffe0ff */
[----:B------:R-:W1:Y:S01]  /*f610*/  LDSM.16.M88.4 R28, [R28+0x10080] ;  /* 0x010080001c1c783b */ /* 0x000e620000000200 */
[----:B------:R-:W-:Y:S01]  /*f620*/  @P1 IADD3 R219, R10, -0x20, RZ ;  /* 0xffffffe00adb1810 */ /* 0x000fe20007ffe0ff */
[----:B------:R-:W-:Y:S01]  /*f630*/  IMAD R218, R3, 0x2, R222 ;  /* 0x0000000203da7824 */ /* 0x000fe200078e02de */
[C---:B------:R-:W-:Y:S01]  /*f640*/  LOP3.LUT P2, RZ, R13.reuse, 0x2, RZ, 0xc0, !PT ;  /* 0x000000020dff7812 */ /* 0x040fe2000784c0ff */
[----:B------:R-:W-:Y:S01]  /*f650*/  LDSM.16.M88.4 R40, [R221+0xb080] ;  /* 0x00b08000dd28783b */ /* 0x000fe20000000200 */
[----:B------:R-:W-:Y:S01]  /*f660*/  LOP3.LUT P1, RZ, R13, 0x4, RZ, 0xc0, !PT ;  /* 0x000000040dff7812 */ /* 0x000fe2000782c0ff */
[----:B------:R-:W-:Y:S01]  /*f670*/  IMAD R217, R3, 0x2, R220 ;  /* 0x0000000203d97824 */ /* 0x000fe200078e02dc */
[----:B------:R-:W-:Y:S01]  /*f680*/  @!P3 ISETP.LT.OR P4, PT, R14, 0x21, !P4 ;  /* 0x000000210e00b80c */ /* 0x000fe20006781670 */
[----:B------:R-:W-:Y:S01]  /*f690*/  LDSM.16.M88.4 R8, [R220] ;  /* 0x00000000dc08783b */ /* 0x000fe20000000200 */
[----:B------:R-:W-:-:S02]  /*f6a0*/  IADD3 R211, R219, 0x800, RZ ;  /* 0x00000800dbd37810 */ /* 0x000fc40007ffe0ff */
[C---:B------:R-:W-:Y:S01]  /*f6b0*/  IADD3 R210, R219.reuse, 0x1000, RZ ;  /* 0x00001000dbd27810 */ /* 0x040fe20007ffe0ff */
[----:B------:R-:W2:Y:S01]  /*f6c0*/  LDSM.16.M88.4 R52, [R219] ;  /* 0x00000000db34783b */ /* 0x000ea20000000200 */
[C---:B------:R-:W-:Y:S02]  /*f6d0*/  IADD3 R208, R219.reuse, 0x1800, RZ ;  /* 0x00001800dbd07810 */ /* 0x040fe40007ffe0ff */
[C---:B------:R-:W-:Y:S01]  /*f6e0*/  IADD3 R207, R219.reuse, 0x2000, RZ ;  /* 0x00002000dbcf7810 */ /* 0x040fe20007ffe0ff */
[----:B------:R-:W4:Y:S01]  /*f6f0*/  LDSM.16.M88.4 R48, [R219+0x800] ;  /* 0x00080000db30783b */ /* 0x000f220000000200 */
[C---:B------:R-:W-:Y:S02]  /*f700*/  IADD3 R206, R219.reuse, 0x2800, RZ ;  /* 0x00002800dbce7810 */ /* 0x040fe40007ffe0ff */
[C---:B------:R-:W-:Y:S01]  /*f710*/  IADD3 R205, R219.reuse, 0x3000, RZ ;  /* 0x00003000dbcd7810 */ /* 0x040fe20007ffe0ff */
[----:B------:R-:W-:Y:S01]  /*f720*/  LDSM.16.M88.4 R36, [R219+0x1000] ;  /* 0x00100000db24783b */ /* 0x000fe20000000200 */
[----:B------:R-:W-:-:S02]  /*f730*/  IADD3 R204, R219, 0x3800, RZ ;  /* 0x00003800dbcc7810 */ /* 0x000fc40007ffe0ff */
[C---:B------:R-:W-:Y:S01]  /*f740*/  IADD3 R203, R219.reuse, 0x4000, RZ ;  /* 0x00004000dbcb7810 */ /* 0x040fe20007ffe0ff */
[----:B------:R-:W-:Y:S01]  /*f750*/  @!PT LDS RZ, [RZ] ;  /* 0x00000000fffff984 */ /* 0x000fe20000000800 */
[----:B------:R-:W-:Y:S01]  /*f760*/  @!PT LDS RZ, [RZ] ;  /* 0x00000000fffff984 */ /* 0x000fe20000000800 */
[----:B------:R-:W-:Y:S01]  /*f770*/  @!PT LDS RZ, [RZ] ;  /* 0x00000000fffff984 */ /* 0x000fe20000000800 */
[----:B------:R3:W-:Y:S01]  /*f780*/  LDGSTS.E.BYPASS.LTC128B.128 [R228+0x4080], [R24.64], !P0 ;  /* 0x0408000018e47fae */ /* 0x0007e2000c101d52 */
[----:B------:R-:W-:Y:S02]  /*f790*/  LOP3.LUT P0, RZ, R20, 0x4, RZ, 0xc0, !PT ;  /* 0x0000000414ff7812 */ /* 0x000fe4000780c0ff */
[----:B------:R-:W-:Y:S02]  /*f7a0*/  IADD3 R202, R219, 0x4800, RZ ;  /* 0x00004800dbca7810 */ /* 0x000fe40007ffe0ff */
[----:B------:R-:W-:Y:S02]  /*f7b0*/  SEL R0, R0, 0xffffffc0, !P0 ;  /* 0xffffffc000007807 */ /* 0x000fe40004000000 */
[C---:B------:R-:W-:Y:S02]  /*f7c0*/  ISETP.LT.OR P0, PT, R14.reuse, 0x1, !P2 ;  /* 0x000000010e00780c */ /* 0x040fe40005701670 */
[C---:B------:R-:W-:Y:S01]  /*f7d0*/  @!P3 ISETP.LT.OR P2, PT, R14.reuse, 0x21, !P2 ;  /* 0x000000210e00b80c */ /* 0x040fe20005741670 */
[--C-:B------:R-:W-:Y:S01]  /*f7e0*/  IMAD.IADD R215, R221, 0x1, R0.reuse ;  /* 0x00000001ddd77824 */ /* 0x100fe200078e0200 */
[C---:B------:R-:W-:Y:S01]  /*f7f0*/  IADD3 R201, R219.reuse, 0x5000, RZ ;  /* 0x00005000dbc97810 */ /* 0x040fe20007ffe0ff */
[C---:B------:R-:W-:Y:S01]  /*f800*/  IMAD.IADD R209, R219.reuse, 0x1, R0 ;  /* 0x00000001dbd17824 */ /* 0x040fe200078e0200 */
[----:B------:R-:W-:Y:S01]  /*f810*/  IADD3 R200, R219, 0x5800, RZ ;  /* 0x00005800dbc87810 */ /* 0x000fe20007ffe0ff */
[----:B-1-3--:R-:W-:Y:S06]  /*f820*/  HMMA.16816.F32 R20, R28, R16, RZ ;  /* 0x000000101c14723c */ /* 0x00afec00000018ff */
[----:B------:R1:W-:Y:S01]  /*f830*/  LDGSTS.E.BYPASS.LTC128B.128 [R228+0x5880], [R24.64+0x80], !P0 ;  /* 0x0588008018e47fae */ /* 0x0003e2000c101d52 */
[----:B------:R-:W-:-:S02]  /*f840*/  ISETP.LT.OR P0, PT, R14, 0x1, !P1 ;  /* 0x000000010e00780c */ /* 0x000fc40004f01670 */
[----:B------:R-:W-:Y:S01]  /*f850*/  @!P3 ISETP.LT.OR P1, PT, R14, 0x21, !P1 ;  /* 0x000000210e00b80c */ /* 0x000fe20004f21670 */
[C---:B------:R-:W-:Y:S08]  /*f860*/  HMMA.16816.F32 R16, R28.reuse, R18, RZ ;  /* 0x000000121c10723c */ /* 0x040ff000000018ff */
[----:B------:R-:W-:Y:S02]  /*f870*/  HMMA.16816.F32 R32, R28, R44, RZ ;  /* 0x0000002c1c20723c */ /* 0x000fe400000018ff */
[----:B------:R1:W-:Y:S01]  /*f880*/  LDGSTS.E.BYPASS.LTC128B.128 [R228+0x7080], [R24.64+0x100], !P0 ;  /* 0x0708010018e47fae */ /* 0x0003e2000c101d52 */
[----:B------:R-:W-:-:S04]  /*f890*/  LOP3.LUT P0, RZ, R13, 0x8, RZ, 0xc0, !PT ;  /* 0x000000080dff7812 */ /* 0x000fc8000780c0ff */
[C---:B------:R-:W-:Y:S01]  /*f8a0*/  ISETP.LT.OR P6, PT, R14.reuse, 0x1, !P0 ;  /* 0x000000010e00780c */ /* 0x040fe200047c1670 */
[----:B--2---:R-:W-:Y:S01]  /*f8b0*/  HMMA.16816.F32 R20, R8, R52, R20 ;  /* 0x000000340814723c */ /* 0x004fe20000001814 */
[----:B------:R-:W-:-:S07]  /*f8c0*/  @!P3 ISETP.LT.OR P0, PT, R14, 0x21, !P0 ;  /* 0x000000210e00b80c */ /* 0x000fce0004701670 */
[----:B------:R-:W-:Y:S04]  /*f8d0*/  HMMA.16816.F32 R16, R8, R54, R16 ;  /* 0x000000360810723c */ /* 0x000fe80000001810 */
[----:B------:R1:W-:Y:S01]  /*f8e0*/  LDGSTS.E.BYPASS.LTC128B.128 [R228+0x8880], [R24.64+0x180], !P6 ;  /* 0x0888018018e47fae */ /* 0x0003e2000f101d52 */
[----:B------:R-:W-:-:S03]  /*f8f0*/  ISETP.NE.AND P6, PT, R12, RZ, PT ;  /* 0x000000ff0c00720c */ /* 0x000fc60003fc5270 */
[----:B------:R2:W-:Y:S01]  /*f900*/  @!P3 LDGSTS.E.BYPASS.LTC128B.128 [R228+0x5080], [R56.64], !P4 ;  /* 0x0508000038e4bfae */ /* 0x0005e2000e101d52 */
[----:B------:R-:W-:Y:S01]  /*f910*/  HMMA.16816.F32 R44, R28, R46, RZ ;  /* 0x0000002e1c2c723c */ /* 0x000fe200000018ff */
[----:B------:R-:W-:Y:S02]  /*f920*/  ISETP.GE.AND P4, PT, R87, 0x31, PT ;  /* 0x000000315700780c */ /* 0x000fe40003f86270 */
[----:B------:R2:W-:Y:S04]  /*f930*/  @!P3 LDGSTS.E.BYPASS.LTC128B.128 [R228+0x6880], [R56.64+0x80], !P2 ;  /* 0x0688008038e4bfae */ /* 0x0005e8000d101d52 */
[----:B------:R2:W-:Y:S01]  /*f940*/  @!P3 LDGSTS.E.BYPASS.LTC128B.128 [R228+0x8080], [R56.64+0x100], !P1 ;  /* 0x0808010038e4bfae */ /* 0x0005e2000c901d52 */
[C---:B----4-:R-:W-:Y:S03]  /*f950*/  HMMA.16816.F32 R32, R8.reuse, R48, R32 ;  /* 0x000000300820723c */ /* 0x050fe60000001820 */
[----:B------:R2:W-:Y:S04]  /*f960*/  @!P3 LDGSTS.E.BYPASS.LTC128B.128 [R228+0x9880], [R56.64+0x180], !P0 ;  /* 0x0988018038e4bfae */ /* 0x0005e8000c101d52 */
[----:B------:R-:W-:Y:S04]  /*f970*/  LDSM.16.M88.4 R68, [R218] ;  /* 0x00000000da44783b */ /* 0x000fe80000000200 */
[----:B------:R-:W3:Y:S04]  /*f980*/  LDSM.16.M88.4 R64, [R215+0xa080] ;  /* 0x00a08000d740783b */ /* 0x000ee80000000200 */
[----:B------:R-:W-:Y:S01]  /*f990*/  LDSM.16.M88.4 R12, [R217] ;  /* 0x00000000d90c783b */ /* 0x000fe20000000200 */
[----:B------:R-:W-:Y:S03]  /*f9a0*/  HMMA.16816.F32 R44, R8, R50, R44 ;  /* 0x00000032082c723c */ /* 0x000fe6000000182c */
[----:B------:R-:W4:Y:S04]  /*f9b0*/  LDSM.16.M88.4 R60, [R209] ;  /* 0x00000000d13c783b */ /* 0x000f280000000200 */
[----:B-1----:R-:W1:Y:S04]  /*f9c0*/  LDSM.16.M88.4 R24, [R215+0xa880] ;  /* 0x00a88000d718783b */ /* 0x002e680000000200 */
[----:B------:R-:W-:Y:S01]  /*f9d0*/  LDSM.16.M88.4 R48, [R222+0x4000] ;  /* 0x00400000de30783b */ /* 0x000fe20000000200 */
[C---:B--2---:R-:W-:Y:S03]  /*f9e0*/  HMMA.16816.F32 R56, R28.reuse, R40, RZ ;  /* 0x000000281c38723c */ /* 0x044fe600000018ff */
[----:B------:R-:W2:Y:S04]  /*f9f0*/  LDSM.16.M88.4 R72, [R221+0xb880] ;  /* 0x00b88000dd48783b */ /* 0x000ea80000000200 */
[----:B------:R-:W1:Y:S01]  /*fa00*/  LDSM.16.M88.4 R52, [R215+0xb080] ;  /* 0x00b08000d734783b */ /* 0x000e620000000200 */
[----:B------:R-:W-:Y:S03]  /*fa10*/  HMMA.16816.F32 R28, R28, R42, RZ ;  /* 0x0000002a1c1c723c */ /* 0x000fe600000018ff */
[----:B------:R-:W1:Y:S04]  /*fa20*/  LDSM.16.M88.4 R40, [R209+0x800] ;  /* 0x00080000d128783b */ /* 0x000e680000000200 */
[----:B------:R-:W-:Y:S04]  /*fa30*/  LDSM.16.M88.4 R80, [R215+0xe080] ;  /* 0x00e08000d750783b */ /* 0x000fe80000000200 */
[----:B-----5:R-:W-:Y:S01]  /*fa40*/  LDSM.16.M88.4 R88, [R209+0x3800] ;  /* 0x00380000d158783b */ /* 0x020fe20000000200 */
[C---:B---3--:R-:W-:Y:S03]  /*fa50*/  HMMA.16816.F32 R20, R68.reuse, R64, R20 ;  /* 0x000000404414723c */ /* 0x048fe60000001814 */
[----:B------:R-:W-:Y:S04]  /*fa60*/  LDSM.16.M88.4 R76, [R221+0xf080] ;  /* 0x00f08000dd4c783b */ /* 0x000fe80000000200 */
[----:B------:R-:W0:Y:S01]  /*fa70*/  LDGDEPBAR ;  /* 0x00000000000079af */ /* 0x000e220000000000 */
[----:B------:R-:W-:Y:S03]  /*fa80*/  HMMA.16816.F32 R16, R68, R66, R16 ;  /* 0x000000424410723c */ /* 0x000fe60000001810 */
[----:B------:R-:W-:Y:S05]  /*fa90*/  LDSM.16.M88.4 R64, [R219+0x1800] ;  /* 0x00180000db40783b */ /* 0x000fea0000000200 */
[----:B------:R-:W-:Y:S08]  /*faa0*/  HMMA.16816.F32 R56, R8, R36, R56 ;  /* 0x000000240838723c */ /* 0x000ff00000001838 */
[C---:B----4-:R-:W-:Y:S08]  /*fab0*/  HMMA.16816.F32 R20, R12.reuse, R60, R20 ;  /* 0x0000003c0c14723c */ /* 0x050ff00000001814 */
[----:B------:R-:W-:Y:S01]  /*fac0*/  HMMA.16816.F32 R16, R12, R62, R16 ;  /* 0x0000003e0c10723c */ /* 0x000fe20000001810 */
[----:B------:R-:W-:Y:S07]  /*fad0*/  LDSM.16.M88.4 R60, [R221+0xc880] ;  /* 0x00c88000dd3c783b */ /* 0x000fee0000000200 */
[----:B------:R-:W-:Y:S01]  /*fae0*/  HMMA.16816.F32 R8, R8, R38, R28 ;  /* 0x000000260808723c */ /* 0x000fe2000000181c */
[----:B------:R-:W-:Y:S04]  /*faf0*/  LDSM.16.M88.4 R36, [R209+0x1000] ;  /* 0x00100000d124783b */ /* 0x000fe80000000200 */
[----:B------:R-:W-:Y:S03]  /*fb00*/  LDSM.16.M88.4 R28, [R221+0xc080] ;  /* 0x00c08000dd1c783b */ /* 0x000fe60000000200 */
[C---:B-1----:R-:W-:Y:S08]  /*fb10*/  HMMA.16816.F32 R32, R68.reuse, R24, R32 ;  /* 0x000000184420723c */ /* 0x042ff00000001820 */
[----:B------:R-:W-:Y:S01]  /*fb20*/  HMMA.16816.F32 R44, R68, R26, R44 ;  /* 0x0000001a442c723c */ /* 0x000fe2000000182c */
[----:B------:R-:W1:Y:S07]  /*fb30*/  LDSM.16.M88.4 R24, [R220+0x4000] ;  /* 0x00400000dc18783b */ /* 0x000e6e0000000200 */
[C---:B--2---:R-:W-:Y:S08]  /*fb40*/  HMMA.16816.F32 R20, R48.reuse, R72, R20 ;  /* 0x000000483014723c */ /* 0x044ff00000001814 */
[----:B------:R-:W-:Y:S01]  /*fb50*/  HMMA.16816.F32 R16, R48, R74, R16 ;  /* 0x0000004a3010723c */ /* 0x000fe20000001810 */
[----:B------:R-:W-:Y:S07]  /*fb60*/  LDSM.16.M88.4 R72, [R209+0x1800] ;  /* 0x00180000d148783b */ /* 0x000fee0000000200 */
[C---:B------:R-:W-:Y:S08]  /*fb70*/  HMMA.16816.F32 R56, R68.reuse, R52, R56 ;  /* 0x000000344438723c */ /* 0x040ff00000001838 */
[----:B------:R-:W-:Y:S01]  /*fb80*/  HMMA.16816.F32 R68, R68, R54, R8 ;  /* 0x000000364444723c */ /* 0x000fe20000001808 */
[----:B------:R-:W-:Y:S04]  /*fb90*/  LDSM.16.M88.4 R52, [R218+0x4000] ;  /* 0x00400000da34783b */ /* 0x000fe80000000200 */
[----:B------:R-:W-:Y:S03]  /*fba0*/  LDSM.16.M88.4 R8, [R219+0x2000] ;  /* 0x00200000db08783b */ /* 0x000fe60000000200 */
[C---:B------:R-:W-:Y:S08]  /*fbb0*/  HMMA.16816.F32 R32, R12.reuse, R40, R32 ;  /* 0x000000280c20723c */ /* 0x040ff00000001820 */
[----:B------:R-:W-:Y:S01]  /*fbc0*/  HMMA.16816.F32 R44, R12, R42, R44 ;  /* 0x0000002a0c2c723c */ /* 0x000fe2000000182c */
[----:B------:R-:W2:Y:S07]  /*fbd0*/  LDSM.16.M88.4 R40, [R215+0xb880] ;  /* 0x00b88000d728783b */ /* 0x000eae0000000200 */
[C---:B-1----:R-:W-:Y:S08]  /*fbe0*/  HMMA.16816.F32 R20, R24.reuse, R64, R20 ;  /* 0x000000401814723c */ /* 0x042ff00000001814 */
        /* <DEDUP_REMOVED lines=44> */
[----:B------:R-:W1:Y:S04]  /*feb0*/  LDSM.16.M88.4 R28, [R209+0x3000] ;  /* 0x00300000d11c783b */ /* 0x000e680000000200 */
[----:B------:R-:W3:Y:S03]  /*fec0*/  LDSM.16.M88.4 R40, [R219+0x3800] ;  /* 0x00380000db28783b */ /* 0x000ee60000000200 */
[C---:B------:R-:W-:Y:S08]  /*fed0*/  HMMA.16816.F32 R32, R8.reuse, R24, R32 ;  /* 0x000000180820723c */ /* 0x040ff00000001820 */
[----:B------:R-:W-:Y:S01]  /*fee0*/  HMMA.16816.F32 R44, R8, R26, R44 ;  /* 0x0000001a082c723c */ /* 0x000fe2000000182c */
[----:B------:R-:W4:Y:S07]  /*fef0*/  LDSM.16.M88.4 R24, [R219+0x4000] ;  /* 0x00400000db18783b */ /* 0x000f2e0000000200 */
[C---:B--2---:R-:W-:Y:S08]  /*ff00*/  HMMA.16816.F32 R20, R72.reuse, R48, R20 ;  /* 0x000000304814723c */ /* 0x044ff00000001814 */
[----:B------:R-:W-:Y:S01]  /*ff10*/  HMMA.16816.F32 R16, R72, R50, R16 ;  /* 0x000000324810723c */ /* 0x000fe20000001810 */
[----:B------:R-:W-:Y:S07]  /*ff20*/  LDSM.16.M88.4 R48, [R219+0x4800] ;  /* 0x00480000db30783b */ /* 0x000fee0000000200 */
[C---:B------:R-:W-:Y:S08]  /*ff30*/  HMMA.16816.F32 R56, R8.reuse, R52, R56 ;  /* 0x000000340838723c */ /* 0x040ff00000001838 */
[----:B------:R-:W-:Y:S01]  /*ff40*/  HMMA.16816.F32 R68, R8, R54, R68 ;  /* 0x000000360844723c */ /* 0x000fe20000001844 */
[----:B------:R-:W-:Y:S04]  /*ff50*/  LDSM.16.M88.4 R52, [R222+0xc000] ;  /* 0x00c00000de34783b */ /* 0x000fe80000000200 */
[----:B------:R-:W2:Y:S03]  /*ff60*/  LDSM.16.M88.4 R8, [R221+0xe880] ;  /* 0x00e88000dd08783b */ /* 0x000ea60000000200 */
[C---:B-1----:R-:W-:Y:S08]  /*ff70*/  HMMA.16816.F32 R20, R64.reuse, R28, R20 ;  /* 0x0000001c4014723c */ /* 0x042ff00000001814 */
[----:B------:R-:W-:Y:S01]  /*ff80*/  HMMA.16816.F32 R16, R64, R30, R16 ;  /* 0x0000001e4010723c */ /* 0x000fe20000001810 */
[----:B------:R-:W-:Y:S07]  /*ff90*/  LDSM.16.M88.4 R28, [R218+0xc000] ;  /* 0x00c00000da1c783b */ /* 0x000fee0000000200 */
[C---:B---3--:R-:W-:Y:S08]  /*ffa0*/  HMMA.16816.F32 R32, R12.reuse, R40, R32 ;  /* 0x000000280c20723c */ /* 0x048ff00000001820 */
[C---:B------:R-:W-:Y:S01]  /*ffb0*/  HMMA.16816.F32 R44, R12.reuse, R42, R44 ;  /* 0x0000002a0c2c723c */ /* 0x040fe2000000182c */
[----:B------:R-:W1:Y:S07]  /*ffc0*/  LDSM.16.M88.4 R40, [R220+0xc000] ;  /* 0x00c00000dc28783b */ /* 0x000e6e0000000200 */
[C---:B----4-:R-:W-:Y:S08]  /*ffd0*/  HMMA.16816.F32 R56, R12.reuse, R24, R56 ;  /* 0x000000180c38723c */ /* 0x050ff00000001838 */
[----:B------:R-:W-:Y:S01]  /*ffe0*/  HMMA.16816.F32 R68, R12, R26, R68 ;  /* 0x0000001a0c44723c */ /* 0x000fe20000001844 */
[----:B------:R-:W3:Y:S04]  /*fff0*/  LDSM.16.M88.4 R24, [R215+0xe880] ;  /* 0x00e88000d718783b */ /* 0x000ee80000000200 */
[----:B------:R-:W-:Y:S03]  /*10000*/  LDSM.16.M88.4 R12, [R217+0xc000] ;  /* 0x00c00000d90c783b */ /* 0x000fe60000000200 */
[C---:B--2---:R-:W-:Y:S08]  /*10010*/  HMMA.16816.F32 R20, R52.reuse, R8, R20 ;  /* 0x000000083414723c */ /* 0x044ff00000001814 */
[----:B------:R-:W-:Y:S01]  /*10020*/  HMMA.16816.F32 R16, R52, R10, R16 ;  /* 0x0000000a3410723c */ /* 0x000fe20000001810 */
[----:B------:R-:W-:Y:S07]  /*10030*/  LDSM.16.M88.4 R8, [R209+0x4800] ;  /* 0x00480000d108783b */ /* 0x000fee0000000200 */
[C---:B------:R-:W-:Y:S08]  /*10040*/  HMMA.16816.F32 R32, R72.reuse, R36, R32 ;  /* 0x000000244820723c */ /* 0x040ff00000001820 */
[C---:B------:R-:W-:Y:S01]  /*10050*/  HMMA.16816.F32 R44, R72.reuse, R38, R44 ;  /* 0x00000026482c723c */ /* 0x040fe2000000182c */
[----:B------:R-:W-:Y:S07]  /*10060*/  LDSM.16.M88.4 R36, [R219+0x5000] ;  /* 0x00500000db24783b */ /* 0x000fee0000000200 */
[C---:B------:R-:W-:Y:S08]  /*10070*/  HMMA.16816.F32 R56, R72.reuse, R80, R56 ;  /* 0x000000504838723c */ /* 0x040ff00000001838 */
[----:B------:R-:W-:Y:S01]  /*10080*/  HMMA.16816.F32 R72, R72, R82, R68 ;  /* 0x000000524848723c */ /* 0x000fe20000001844 */
[----:B------:R-:W-:Y:S07]  /*10090*/  LDSM.16.M88.4 R68, [R215+0xf080] ;  /* 0x00f08000d744783b */ /* 0x000fee0000000200 */
[C---:B-1----:R-:W-:Y:S08]  /*100a0*/  HMMA.16816.F32 R20, R40.reuse, R48, R20 ;  /* 0x000000302814723c */ /* 0x042ff00000001814 */
[----:B------:R-:W-:Y:S01]  /*100b0*/  HMMA.16816.F32 R16, R40, R50, R16 ;  /* 0x000000322810723c */ /* 0x000fe20000001810 */
[----:B------:R-:W1:Y:S07]  /*100c0*/  LDSM.16.M88.4 R48, [R221+0xf880] ;  /* 0x00f88000dd30783b */ /* 0x000e6e0000000200 */
[C---:B------:R-:W-:Y:S08]  /*100d0*/  HMMA.16816.F32 R32, R64.reuse, R88, R32 ;  /* 0x000000584020723c */ /* 0x040ff00000001820 */
[C---:B------:R-:W-:Y:S08]  /*100e0*/  HMMA.16816.F32 R44, R64.reuse, R90, R44 ;  /* 0x0000005a402c723c */ /* 0x040ff0000000182c */
[C---:B------:R-:W-:Y:S08]  /*100f0*/  HMMA.16816.F32 R56, R64.reuse, R60, R56 ;  /* 0x0000003c4038723c */ /* 0x040ff00000001838 */
[----:B------:R-:W-:Y:S01]  /*10100*/  HMMA.16816.F32 R72, R64, R62, R72 ;  /* 0x0000003e4048723c */ /* 0x000fe20000001848 */
[----:B------:R-:W-:Y:S07]  /*10110*/  LDSM.16.M88.4 R60, [R209+0x5000] ;  /* 0x00500000d13c783b */ /* 0x000fee0000000200 */
[C---:B---3--:R-:W-:Y:S08]  /*10120*/  HMMA.16816.F32 R20, R28.reuse, R24, R20 ;  /* 0x000000181c14723c */ /* 0x048ff00000001814 */
[----:B------:R-:W-:Y:S01]  /*10130*/  HMMA.16816.F32 R16, R28, R26, R16 ;  /* 0x0000001a1c10723c */ /* 0x000fe20000001810 */
[----:B------:R-:W2:Y:S07]  /*10140*/  LDSM.16.M88.4 R24, [R219+0x5800] ;  /* 0x00580000db18783b */ /* 0x000eae0000000200 */
[C---:B------:R-:W-:Y:S08]  /*10150*/  HMMA.16816.F32 R32, R52.reuse, R76, R32 ;  /* 0x0000004c3420723c */ /* 0x040ff00000001820 */
[C---:B------:R-:W-:Y:S08]  /*10160*/  HMMA.16816.F32 R44, R52.reuse, R78, R44 ;  /* 0x0000004e342c723c */ /* 0x040ff0000000182c */
[C---:B-1----:R-:W-:Y:S08]  /*10170*/  HMMA.16816.F32 R56, R52.reuse, R48, R56 ;  /* 0x000000303438723c */ /* 0x042ff00000001838 */
[----:B------:R-:W-:Y:S08]  /*10180*/  HMMA.16816.F32 R72, R52, R50, R72 ;  /* 0x000000323448723c */ /* 0x000ff00000001848 */
[C---:B------:R-:W-:Y:S08]  /*10190*/  HMMA.16816.F32 R20, R12.reuse, R8, R20 ;  /* 0x000000080c14723c */ /* 0x040ff00000001814 */
[----:B------:R-:W-:Y:S01]  /*101a0*/  HMMA.16816.F32 R16, R12, R10, R16 ;  /* 0x0000000a0c10723c */ /* 0x000fe20000001810 */
[----:B------:R-:W1:Y:S07]  /*101b0*/  LDSM.16.M88.4 R8, [R215+0xf880] ;  /* 0x00f88000d708783b */ /* 0x000e6e0000000200 */
[C---:B------:R-:W-:Y:S08]  /*101c0*/  HMMA.16816.F32 R32, R40.reuse, R36, R32 ;  /* 0x000000242820723c */ /* 0x040ff00000001820 */
[----:B------:R-:W-:Y:S01]  /*101d0*/  HMMA.16816.F32 R44, R40, R38, R44 ;  /* 0x00000026282c723c */ /* 0x000fe2000000182c */
[----:B------:R-:W-:-:S02]  /*101e0*/  FMUL.FTZ R0, R20, c[0x0][0x320] ;  /* 0x0000c80014007a20 */ /* 0x000fc40000410000 */
[----:B------:R-:W-:-:S04]  /*101f0*/  FMUL.FTZ R36, R21, c[0x0][0x320] ;  /* 0x0000c80015247a20 */ /* 0x000fc80000410000 */
[----:B------:R-:W3:Y:S01]  /*10200*/  MUFU.TANH R0, R0 ;  /* 0x0000000000007308 */ /* 0x000ee20000002400 */
[C---:B--2---:R-:W-:Y:S01]  /*10210*/  HMMA.16816.F32 R56, R40.reuse, R24, R56 ;  /* 0x000000182838723c */ /* 0x044fe20000001838 */
[----:B------:R-:W-:Y:S02]  /*10220*/  FMUL.FTZ R16, R16, c[0x0][0x320] ;  /* 0x0000c80010107a20 */ /* 0x000fe40000410000 */
[----:B------:R-:W-:Y:S02]  /*10230*/  FMUL.FTZ R17, R17, c[0x0][0x320] ;  /* 0x0000c80011117a20 */ /* 0x000fe40000410000 */
[----:B------:R-:W-:Y:S02]  /*10240*/  FMUL.FTZ R18, R18, c[0x0][0x320] ;  /* 0x0000c80012127a20 */ /* 0x000fe40000410000 */
[----:B------:R-:W-:Y:S01]  /*10250*/  FMUL.FTZ R24, R22, c[0x0][0x320] ;  /* 0x0000c80016187a20 */ /* 0x000fe20000410000 */
[----:B------:R-:W-:Y:S01]  /*10260*/  HMMA.16816.F32 R72, R40, R26, R72 ;  /* 0x0000001a2848723c */ /* 0x000fe20000001848 */
[----:B------:R-:W-:Y:S01]  /*10270*/  FMUL.FTZ R25, R23, c[0x0][0x320] ;  /* 0x0000c80017197a20 */ /* 0x000fe20000410000 */
[----:B------:R-:W2:Y:S01]  /*10280*/  MUFU.TANH R36, R36 ;  /* 0x0000002400247308 */ /* 0x000ea20000002400 */
[----:B------:R-:W4:Y:S01]  /*10290*/  LDSM.16.M88.4 R20, [R209+0x5800] ;  /* 0x00580000d114783b */ /* 0x000f220000000200 */
[----:B------:R-:W-:-:S04]  /*102a0*/  DEPBAR.LE SB0, 0x0 ;  /* 0x000080000000791a */ /* 0x000fc80000000000 */
[C---:B------:R-:W-:Y:S02]  /*102b0*/  HMMA.16816.F32 R32, R28.reuse, R68, R32 ;  /* 0x000000441c20723c */ /* 0x040fe40000001820 */
[----:B------:R-:W2:Y:S06]  /*102c0*/  MUFU.TANH R24, R24 ;  /* 0x0000001800187308 */ /* 0x000eac0000002400 */
[C---:B------:R-:W-:Y:S02]  /*102d0*/  HMMA.16816.F32 R44, R28.reuse, R70, R44 ;  /* 0x000000461c2c723c */ /* 0x040fe4000000182c */
[----:B------:R-:W2:Y:S06]  /*102e0*/  MUFU.TANH R25, R25 ;  /* 0x0000001900197308 */ /* 0x000eac0000002400 */
[C---:B-1----:R-:W-:Y:S02]  /*102f0*/  HMMA.16816.F32 R56, R28.reuse, R8, R56 ;  /* 0x000000081c38723c */ /* 0x042fe40000001838 */
[----:B------:R-:W1:Y:S05]  /*10300*/  MUFU.TANH R16, R16 ;  /* 0x0000001000107308 */ /* 0x000e6a0000002400 */
[----:B------:R-:W-:Y:S01]  /*10310*/  FMUL.FTZ R8, R19, c[0x0][0x320] ;  /* 0x0000c80013087a20 */ /* 0x000fe20000410000 */
[----:B------:R-:W-:Y:S02]  /*10320*/  HMMA.16816.F32 R72, R28, R10, R72 ;  /* 0x0000000a1c48723c */ /* 0x000fe40000001848 */
[----:B------:R-:W1:Y:S06]  /*10330*/  MUFU.TANH R17, R17 ;  /* 0x0000001100117308 */ /* 0x000e6c0000002400 */
[C---:B------:R-:W-:Y:S02]  /*10340*/  HMMA.16816.F32 R32, R12.reuse, R60, R32 ;  /* 0x0000003c0c20723c */ /* 0x040fe40000001820 */
[----:B------:R-:W1:Y:S06]  /*10350*/  MUFU.TANH R18, R18 ;  /* 0x0000001200127308 */ /* 0x000e6c0000002400 */
[C---:B------:R-:W-:Y:S02]  /*10360*/  HMMA.16816.F32 R44, R12.reuse, R62, R44 ;  /* 0x0000003e0c2c723c */ /* 0x040fe4000000182c */
[----:B------:R-:W1:Y:S06]  /*10370*/  MUFU.TANH R8, R8 ;  /* 0x0000000800087308 */ /* 0x000e6c0000002400 */
[C---:B----4-:R-:W-:Y:S08]  /*10380*/  HMMA.16816.F32 R56, R12.reuse, R20, R56 ;  /* 0x000000140c38723c */ /* 0x050ff00000001838 */
[----:B------:R-:W-:Y:S01]  /*10390*/  HMMA.16816.F32 R72, R12, R22, R72 ;  /* 0x000000160c48723c */ /* 0x000fe20000001848 */
[----:B------:R-:W-:-:S02]  /*103a0*/  FMUL.FTZ R9, R32, c[0x0][0x320] ;  /* 0x0000c80020097a20 */ /* 0x000fc40000410000 */
[----:B------:R-:W-:Y:S02]  /*103b0*/  FMUL.FTZ R19, R33, c[0x0][0x320] ;  /* 0x0000c80021137a20 */ /* 0x000fe40000410000 */
[----:B------:R-:W-:Y:S02]  /*103c0*/  FMUL.FTZ R26, R34, c[0x0][0x320] ;  /* 0x0000c800221a7a20 */ /* 0x000fe40000410000 */
[----:B------:R-:W-:Y:S01]  /*103d0*/  FMUL.FTZ R10, R35, c[0x0][0x320] ;  /* 0x0000c800230a7a20 */ /* 0x000fe20000410000 */
[----:B------:R-:W4:Y:S01]  /*103e0*/  MUFU.TANH R9, R9 ;  /* 0x0000000900097308 */ /* 0x000f220000002400 */
[----:B------:R-:W-:Y:S02]  /*103f0*/  FMUL.FTZ R27, R44, c[0x0][0x320] ;  /* 0x0000c8002c1b7a20 */ /* 0x000fe40000410000 */
[----:B------:R-:W-:Y:S02]  /*10400*/  FMUL.FTZ R20, R45, c[0x0][0x320] ;  /* 0x0000c8002d147a20 */ /* 0x000fe40000410000 */
[----:B------:R-:W-:-:S02]  /*10410*/  FMUL.FTZ R11, R46, c[0x0][0x320] ;  /* 0x0000c8002e0b7a20 */ /* 0x000fc40000410000 */
[----:B------:R-:W-:Y:S01]  /*10420*/  FMUL.FTZ R28, R47, c[0x0][0x320] ;  /* 0x0000c8002f1c7a20 */ /* 0x000fe20000410000 */
[----:B------:R-:W1:Y:S01]  /*10430*/  MUFU.TANH R19, R19 ;  /* 0x0000001300137308 */ /* 0x000e620000002400 */
[----:B------:R-:W-:Y:S02]  /*10440*/  FMUL.FTZ R56, R56, c[0x0][0x320] ;  /* 0x0000c80038387a20 */ /* 0x000fe40000410000 */
[----:B------:R-:W-:Y:S02]  /*10450*/  FMUL.FTZ R57, R57, c[0x0][0x320] ;  /* 0x0000c80039397a20 */ /* 0x000fe40000410000 */
[----:B------:R-:W-:Y:S02]  /*10460*/  FMUL.FTZ R58, R58, c[0x0][0x320] ;  /* 0x0000c8003a3a7a20 */ /* 0x000fe40000410000 */
[----:B------:R-:W-:Y:S01]  /*10470*/  FMUL.FTZ R59, R59, c[0x0][0x320] ;  /* 0x0000c8003b3b7a20 */ /* 0x000fe20000410000 */
[----:B------:R-:W1:Y:S01]  /*10480*/  MUFU.TANH R26, R26 ;  /* 0x0000001a001a7308 */ /* 0x000e620000002400 */
[----:B------:R-:W-:-:S02]  /*10490*/  FMUL.FTZ R72, R72, c[0x0][0x320] ;  /* 0x0000c80048487a20 */ /* 0x000fc40000410000 */
[----:B------:R-:W-:Y:S02]  /*104a0*/  FMUL.FTZ R73, R73, c[0x0][0x320] ;  /* 0x0000c80049497a20 */ /* 0x000fe40000410000 */
[----:B------:R-:W-:Y:S02]  /*104b0*/  FMUL.FTZ R74, R74, c[0x0][0x320] ;  /* 0x0000c8004a4a7a20 */ /* 0x000fe40000410000 */
[----:B------:R-:W-:Y:S01]  /*104c0*/  FMUL.FTZ R75, R75, c[0x0][0x320] ;  /* 0x0000c8004b4b7a20 */ /* 0x000fe20000410000 */
[----:B------:R-:W1:Y:S08]  /*104d0*/  MUFU.TANH R10, R10 ;  /* 0x0000000a000a7308 */ /* 0x000e700000002400 */
[----:B------:R-:W1:Y:S08]  /*104e0*/  MUFU.TANH R27, R27 ;  /* 0x0000001b001b7308 */ /* 0x000e700000002400 */
[----:B------:R-:W1:Y:S08]  /*104f0*/  MUFU.TANH R20, R20 ;  /* 0x0000001400147308 */ /* 0x000e700000002400 */
[----:B------:R-:W1:Y:S08]  /*10500*/  MUFU.TANH R11, R11 ;  /* 0x0000000b000b7308 */ /* 0x000e700000002400 */
[----:B------:R-:W1:Y:S08]  /*10510*/  MUFU.TANH R28, R28 ;  /* 0x0000001c001c7308 */ /* 0x000e700000002400 */
        /* <DEDUP_REMOVED lines=10> */
[----:B--234-:R-:W-:Y:S02]  /*105c0*/  IADD3 R12, -R157, 0x30, RZ ;  /* 0x000000309d0c7810 */ /* 0x01cfe40007ffe1ff */
[----:B------:R-:W-:-:S02]  /*105d0*/  IADD3 R15, R156, -0x2, RZ ;  /* 0xfffffffe9c0f7810 */ /* 0x000fc40007ffe0ff */
[----:B------:R-:W-:Y:S02]  /*105e0*/  ISETP.GE.AND P0, PT, R12, 0x21, PT ;  /* 0x000000210c00780c */ /* 0x000fe40003f06270 */
[----:B------:R-:W-:Y:S01]  /*105f0*/  SHF.R.S32.HI R13, RZ, 0x1f, R15 ;  /* 0x0000001fff0d7819 */ /* 0x000fe2000001140f */
[-C--:B------:R-:W-:Y:S01]  /*10600*/  IMAD R4, R4, R15.reuse, RZ ;  /* 0x0000000f04047224 */ /* 0x080fe200078e02ff */
[----:B------:R-:W-:Y:S01]  /*10610*/  P2R R14, PR, RZ, 0x8 ;  /* 0x00000008ff0e7803 */ /* 0x000fe20000000000 */
[----:B------:R-:W-:Y:S01]  /*10620*/  IMAD.WIDE.U32 R22, R84, R15, RZ ;  /* 0x0000000f54167225 */ /* 0x000fe200078e00ff */
[----:B------:R-:W-:-:S03]  /*10630*/  LOP3.LUT P3, RZ, R225, 0x2, RZ, 0xc0, !PT ;  /* 0x00000002e1ff7812 */ /* 0x000fc6000786c0ff */
[----:B------:R-:W-:-:S04]  /*10640*/  IMAD R13, R13, R84, R4 ;  /* 0x000000540d0d7224 */ /* 0x000fc800078e0204 */
[----:B------:R-:W-:Y:S01]  /*10650*/  IMAD.IADD R13, R23, 0x1, R13 ;  /* 0x00000001170d7824 */ /* 0x000fe200078e020d */
[----:B------:R-:W-:-:S04]  /*10660*/  @P0 IADD3 R15, P2, P1, R230, UR5, R22 ;  /* 0x00000005e60f0c10 */ /* 0x000fc8000f95e016 */
[----:B------:R-:W-:Y:S02]  /*10670*/  @P0 IADD3.X R4, R235, UR8, R13, P2, P1 ;  /* 0x00000008eb040c10 */ /* 0x000fe400097e240d */
[----:B------:R-:W-:-:S13]  /*10680*/  ISETP.GE.AND P1, PT, R12, 0x1, PT ;  /* 0x000000010c00780c */ /* 0x000fda0003f26270 */
[----:B------:R-:W-:-:S05]  /*10690*/  @P1 IADD3 R22, P2, R230, R22, RZ ;  /* 0x00000016e6161210 */ /* 0x000fca0007f5e0ff */
[----:B------:R-:W-:Y:S01]  /*106a0*/  @P1 IMAD.X R13, R13, 0x1, R235, P2 ;  /* 0x000000010d0d1824 */ /* 0x000fe200010e06eb */
[----:B------:R-:W-:-:S04]  /*106b0*/  @P1 LEA R12, P2, R22, c[0x0][0x1c8], 0x1 ;  /* 0x00007200160c1a11 */ /* 0x000fc800078408ff */
[----:B------:R-:W-:Y:S02]  /*106c0*/  @P1 LEA.HI.X R13, R22, c[0x0][0x1cc], R13, 0x1, P2 ;  /* 0x00007300160d1a11 */ /* 0x000fe400010f0c0d */
[----:B------:R-:W-:-:S03]  /*106d0*/  @P0 LEA R22, P2, R15, c[0x0][0x1c8], 0x1 ;  /* 0x000072000f160a11 */ /* 0x000fc600078408ff */
[----:B------:R-:W-:Y:S01]  /*106e0*/  @!PT LDS RZ, [RZ] ;  /* 0x00000000fffff984 */ /* 0x000fe20000000800 */
[----:B------:R-:W-:Y:S01]  /*106f0*/  @!PT LDS RZ, [RZ] ;  /* 0x00000000fffff984 */ /* 0x000fe20000000800 */
[----:B------:R-:W-:Y:S01]  /*10700*/  @!PT LDS RZ, [RZ] ;  /* 0x00000000fffff984 */ /* 0x000fe20000000800 */
[----:B------:R2:W-:Y:S01]  /*10710*/  @P1 LDGSTS.E.BYPASS.LTC128B.128 [R228+0xa080], [R12.64], !P3 ;  /* 0x0a0800000ce41fae */ /* 0x0005e2000d901d52 */
[----:B------:R-:W-:Y:S02]  /*10720*/  @P0 LEA.HI.X R23, R15, c[0x0][0x1cc], R4, 0x1, P2 ;  /* 0x000073000f170a11 */ /* 0x000fe400010f0c04 */
[----:B------:R-:W-:Y:S02]  /*10730*/  LOP3.LUT P2, RZ, R225, 0x1, RZ, 0xc0, !PT ;  /* 0x00000001e1ff7812 */ /* 0x000fe4000784c0ff */
[----:B------:R-:W-:-:S11]  /*10740*/  ISETP.NE.AND P3, PT, R14, RZ, PT ;  /* 0x000000ff0e00720c */ /* 0x000fd60003f65270 */
[----:B------:R2:W-:Y:S04]  /*10750*/  @P1 LDGSTS.E.BYPASS.LTC128B.128 [R228+0xb880], [R12.64+0x80], !P2 ;  /* 0x0b8800800ce41fae */ /* 0x0005e8000d101d52 */
[----:B------:R2:W-:Y:S04]  /*10760*/  @P1 LDGSTS.E.BYPASS.LTC128B.128 [R228+0xd080], [R12.64+0x100], !P6 ;  /* 0x0d0801000ce41fae */ /* 0x0005e8000f101d52 */
[----:B------:R2:W-:Y:S01]  /*10770*/  @P1 LDGSTS.E.BYPASS.LTC128B.128 [R228+0xe880], [R12.64+0x180], !P5 ;  /* 0x0e8801800ce41fae */ /* 0x0005e2000e901d52 */
[----:B------:R-:W-:-:S13]  /*10780*/  LOP3.LUT P1, RZ, R225, 0x2, RZ, 0xc0, !PT ;  /* 0x00000002e1ff7812 */ /* 0x000fda000782c0ff */
[----:B------:R2:W-:Y:S04]  /*10790*/  @P0 LDGSTS.E.BYPASS.LTC128B.128 [R228+0xb080], [R22.64], !P1 ;  /* 0x0b08000016e40fae */ /* 0x0005e8000c901d52 */
[----:B------:R2:W-:Y:S04]  /*107a0*/  @P0 LDGSTS.E.BYPASS.LTC128B.128 [R228+0xc880], [R22.64+0x80], !P2 ;  /* 0x0c88008016e40fae */ /* 0x0005e8000d101d52 */
[----:B------:R2:W-:Y:S04]  /*107b0*/  @P0 LDGSTS.E.BYPASS.LTC128B.128 [R228+0xe080], [R22.64+0x100], !P6 ;  /* 0x0e08010016e40fae */ /* 0x0005e8000f101d52 */
[----:B------:R2:W-:Y:S02]  /*107c0*/  @P0 LDGSTS.E.BYPASS.LTC128B.128 [R228+0xf880], [R22.64+0x180], !P5 ;  /* 0x0f88018016e40fae */ /* 0x0005e4000e901d52 */
.L_x_845:
[----:B--234-:R-:W-:Y:S01]  /*107d0*/  LOP3.LUT R7, R7, 0xffffffe0, RZ, 0xc0, !PT ;  /* 0xffffffe007077812 */ /* 0x01cfe200078ec0ff */
[----:B------:R-:W-:Y:S01]  /*107e0*/  IMAD.SHL.U32 R216, R2, 0x2, RZ ;  /* 0x0000000202d87824 */ /* 0x000fe200078e00ff */
[----:B------:R-:W0:Y:S03]  /*107f0*/  LDGDEPBAR ;  /* 0x00000000000079af */ /* 0x000e260000000000 */
[----:B------:R-:W-:Y:S01]  /*10800*/  IMAD.IADD R7, R86, 0x1, -R7 ;  /* 0x0000000156077824 */ /* 0x000fe200078e0a07 */
[----:B------:R-:W-:Y:S01]  /*10810*/  LDSM.16.MT88.4 R148, [R216+0x4080] ;  /* 0x00408000d894783b */ /* 0x000fe20000004200 */
[----:B------:R-:W-:-:S02]  /*10820*/  IMAD R214, R5, 0x2, R216 ;  /* 0x0000000205d67824 */ /* 0x000fc400078e02d8 */
[C---:B------:R-:W-:Y:S01]  /*10830*/  IMAD R213, R3.reuse, 0x2, R216 ;  /* 0x0000000203d57824 */ /* 0x040fe200078e02d8 */
[----:B------:R-:W-:Y:S01]  /*10840*/  SHF.R.S32.HI R4, RZ, 0x1f, R7 ;  /* 0x0000001fff047819 */ /* 0x000fe20000011407 */
[----:B------:R-:W-:Y:S01]  /*10850*/  IMAD R212, R3, 0x2, R214 ;  /* 0x0000000203d47824 */ /* 0x000fe200078e02d6 */
[----:B------:R-:W-:Y:S02]  /*10860*/  LDSM.16.MT88.4 R140, [R214+0x4080] ;  /* 0x00408000d68c783b */ /* 0x000fe40000004200 */
[----:B------:R-:W-:Y:S02]  /*10870*/  LEA.HI R4, R4, R7, RZ, 0x2 ;  /* 0x0000000704047211 */ /* 0x000fe400078f10ff */
[----:B------:R-:W-:Y:S02]  /*10880*/  LDSM.16.MT88.4 R132, [R213+0x4080] ;  /* 0x00408000d584783b */ /* 0x000fe40000004200 */
[----:B------:R-:W-:Y:S02]  /*10890*/  LOP3.LUT R4, R4, 0x7ffffffc, RZ, 0xc0, !PT ;  /* 0x7ffffffc04047812 */ /* 0x000fe400078ec0ff */
[----:B------:R-:W-:Y:S03]  /*108a0*/  LDSM.16.MT88.4 R40, [R216+0x5880] ;  /* 0x00588000d828783b */ /* 0x000fe60000004200 */
[----:B------:R-:W-:Y:S01]  /*108b0*/  IMAD.IADD R7, R7, 0x1, -R4 ;  /* 0x0000000107077824 */ /* 0x000fe200078e0a04 */
[----:B------:R-:W-:Y:S03]  /*108c0*/  LDSM.16.MT88.4 R48, [R214+0x5880] ;  /* 0x00588000d630783b */ /* 0x000fe60000004200 */
[----:B------:R-:W-:Y:S01]  /*108d0*/  IMAD R6, R7, -0x2, R6 ;  /* 0xfffffffe07067824 */ /* 0x000fe200078e0206 */
[----:B-1----:R-:W-:Y:S04]  /*108e0*/  LDSM.16.MT88.4 R56, [R213+0x5880] ;  /* 0x00588000d538783b */ /* 0x002fe80000004200 */
[----:B------:R-:W-:Y:S01]  /*108f0*/  ISETP.GT.AND P0, PT, R6, RZ, PT ;  /* 0x000000ff0600720c */ /* 0x000fe20003f04270 */
[----:B------:R-:W-:Y:S03]  /*10900*/  LDSM.16.MT88.4 R64, [R212+0x5880] ;  /* 0x00588000d440783b */ /* 0x000fe60000004200 */
[----:B------:R-:W-:Y:S01]  /*10910*/  FSEL R24, R24, -INF , P0 ;  /* 0xff80000018187808 */ /* 0x000fe20000000000 */
[----:B------:R-:W-:Y:S01]  /*10920*/  LDSM.16.MT88.4 R72, [R216+0x7080] ;  /* 0x00708000d848783b */ /* 0x000fe20000004200 */
[----:B------:R-:W-:-:S02]  /*10930*/  FSEL R4, R0, -INF , P0 ;  /* 0xff80000000047808 */ /* 0x000fc40000000000 */
[----:B------:R-:W-:Y:S01]  /*10940*/  ISETP.GT.AND P0, PT, R6, 0x1, PT ;  /* 0x000000010600780c */ /* 0x000fe20003f04270 */
[----:B------:R-:W-:Y:S03]  /*10950*/  LDSM.16.MT88.4 R80, [R214+0x7080] ;  /* 0x00708000d650783b */ /* 0x000fe60000004200 */
[----:B------:R-:W-:Y:S01]  /*10960*/  FSEL R29, R25, -INF , P0 ;  /* 0xff800000191d7808 */ /* 0x000fe20000000000 */
[----:B------:R-:W-:Y:S01]  /*10970*/  LDSM.16.MT88.4 R88, [R213+0x7080] ;  /* 0x00708000d558783b */ /* 0x000fe20000004200 */
[----:B------:R-:W-:Y:S02]  /*10980*/  FSEL R31, R36, -INF , P0 ;  /* 0xff800000241f7808 */ /* 0x000fe40000000000 */
[----:B------:R-:W-:Y:S01]  /*10990*/  ISETP.GT.AND P0, PT, R6, 0x8, PT ;  /* 0x000000080600780c */ /* 0x000fe20003f04270 */
[----:B------:R-:W-:Y:S01]  /*109a0*/  LDSM.16.MT88.4 R96, [R212+0x7080] ;  /* 0x00708000d460783b */ /* 0x000fe20000004200 */
[----:B------:R-:W-:-:S02]  /*109b0*/  FMNMX.FTZ R0, R4, R31, !PT ;  /* 0x0000001f04007209 */ /* 0x000fc40007810000 */
[----:B------:R-:W-:Y:S01]  /*109c0*/  FSEL R25, R18, -INF , P0 ;  /* 0xff80000012197808 */ /* 0x000fe20000000000 */
[----:B------:R-:W-:Y:S01]  /*109d0*/  LDSM.16.MT88.4 R104, [R216+0x8880] ;  /* 0x00888000d868783b */ /* 0x000fe20000004200 */
[----:B------:R-:W-:Y:S02]  /*109e0*/  FSEL R35, R16, -INF , P0 ;  /* 0xff80000010237808 */ /* 0x000fe40000000000 */
[----:B------:R-:W-:Y:S01]  /*109f0*/  ISETP.GT.AND P0, PT, R6, 0x9, PT ;  /* 0x000000090600780c */ /* 0x000fe20003f04270 */
[----:B------:R-:W-:Y:S01]  /*10a00*/  LDSM.16.MT88.4 R112, [R214+0x8880] ;  /* 0x00888000d670783b */ /* 0x000fe20000004200 */
[----:B------:R-:W-:Y:S02]  /*10a10*/  FMNMX.FTZ R0, R35, R0, !PT ;  /* 0x0000000023007209 */ /* 0x000fe40007810000 */
[----:B------:R-:W-:Y:S01]  /*10a20*/  FSEL R23, R8, -INF , P0 ;  /* 0xff80000008177808 */ /* 0x000fe20000000000 */
[----:B------:R-:W-:Y:S01]  /*10a30*/  LDSM.16.MT88.4 R120, [R213+0x8880] ;  /* 0x00888000d578783b */ /* 0x000fe20000004200 */
[----:B------:R-:W-:-:S02]  /*10a40*/  FSEL R33, R17, -INF , P0 ;  /* 0xff80000011217808 */ /* 0x000fc40000000000 */
[----:B------:R-:W-:Y:S01]  /*10a50*/  ISETP.GT.AND P0, PT, R6, 0x10, PT ;  /* 0x000000100600780c */ /* 0x000fe20003f04270 */
[----:B------:R-:W-:Y:S01]  /*10a60*/  LDSM.16.MT88.4 R164, [R214+0x6080] ;  /* 0x00608000d6a4783b */ /* 0x000fe20000004200 */
[----:B------:R-:W-:Y:S02]  /*10a70*/  FMNMX.FTZ R0, R33, R0, !PT ;  /* 0x0000000021007209 */ /* 0x000fe40007810000 */
[----:B------:R-:W-:Y:S01]  /*10a80*/  FSEL R15, R26, -INF , P0 ;  /* 0xff8000001a0f7808 */ /* 0x000fe20000000000 */
[----:B------:R-:W-:Y:S01]  /*10a90*/  LDSM.16.MT88.4 R160, [R212+0x6080] ;  /* 0x00608000d4a0783b */ /* 0x000fe20000004200 */
[----:B------:R-:W-:Y:S02]  /*10aa0*/  FSEL R21, R9, -INF , P0 ;  /* 0xff80000009157808 */ /* 0x000fe40000000000 */
[----:B------:R-:W-:Y:S02]  /*10ab0*/  ISETP.GT.AND P0, PT, R6, 0x11, PT ;  /* 0x000000110600780c */ /* 0x000fe40003f04270 */
[----:B------:R-:W-:-:S02]  /*10ac0*/  FMNMX.FTZ R0, R21, R0, !PT ;  /* 0x0000000015007209 */ /* 0x000fc40007810000 */
[----:B------:R-:W-:Y:S02]  /*10ad0*/  FSEL R13, R10, -INF , P0 ;  /* 0xff8000000a0d7808 */ /* 0x000fe40000000000 */
[----:B------:R-:W-:Y:S02]  /*10ae0*/  FSEL R19, R19, -INF , P0 ;  /* 0xff80000013137808 */ /* 0x000fe40000000000 */
[----:B------:R-:W-:Y:S02]  /*10af0*/  ISETP.GT.AND P0, PT, R6, 0x18, PT ;  /* 0x000000180600780c */ /* 0x000fe40003f04270 */
[----:B------:R-:W-:Y:S02]  /*10b00*/  FMNMX.FTZ R0, R19, R0, !PT ;  /* 0x0000000013007209 */ /* 0x000fe40007810000 */
[----:B------:R-:W-:Y:S02]  /*10b10*/  FSEL R11, R11, -INF , P0 ;  /* 0xff8000000b0b7808 */ /* 0x000fe40000000000 */
[----:B------:R-:W-:-:S02]  /*10b20*/  FSEL R7, R27, -INF , P0 ;  /* 0xff8000001b077808 */ /* 0x000fc40000000000 */
[----:B------:R-:W-:Y:S02]  /*10b30*/  ISETP.GT.AND P0, PT, R6, 0x19, PT ;  /* 0x000000190600780c */ /* 0x000fe40003f04270 */
[----:B------:R-:W-:Y:S02]  /*10b40*/  FMNMX.FTZ R8, R24, R29, !PT ;  /* 0x0000001d18087209 */ /* 0x000fe40007810000 */
[----:B------:R-:W-:Y:S02]  /*10b50*/  FSEL R9, R28, -INF , P0 ;  /* 0xff8000001c097808 */ /* 0x000fe40000000000 */
[----:B------:R-:W-:Y:S02]  /*10b60*/  FSEL R17, R20, -INF , P0 ;  /* 0xff80000014117808 */ /* 0x000fe40000000000 */
[----:B------:R-:W-:Y:S02]  /*10b70*/  ISETP.GT.AND P0, PT, R6, 0x20, PT ;  /* 0x000000200600780c */ /* 0x000fe40003f04270 */
[----:B------:R-:W-:-:S02]  /*10b80*/  FMNMX.FTZ R0, R7, R0, !PT ;  /* 0x0000000007007209 */ /* 0x000fc40007810000 */
[----:B------:R-:W-:Y:S02]  /*10b90*/  FSEL R175, R175, -INF , P0 ;  /* 0xff800000afaf7808 */ /* 0x000fe40000000000 */
[----:B------:R-:W-:Y:S02]  /*10ba0*/  FSEL R183, R183, -INF , P0 ;  /* 0xff800000b7b77808 */ /* 0x000fe40000000000 */
[----:B------:R-:W-:Y:S02]  /*10bb0*/  FMNMX.FTZ R8, R25, R8, !PT ;  /* 0x0000000819087209 */ /* 0x000fe40007810000 */
[----:B------:R-:W-:Y:S02]  /*10bc0*/  ISETP.GT.AND P0, PT, R6, 0x21, PT ;  /* 0x000000210600780c */ /* 0x000fe40003f04270 */
[----:B------:R-:W-:Y:S02]  /*10bd0*/  FMNMX.FTZ R0, R17, R0, !PT ;  /* 0x0000000011007209 */ /* 0x000fe40007810000 */
[----:B------:R-:W-:-:S02]  /*10be0*/  FMNMX.FTZ R8, R23, R8, !PT ;  /* 0x0000000817087209 */ /* 0x000fc40007810000 */
[----:B------:R-:W-:Y:S02]  /*10bf0*/  FSEL R173, R173, -INF , P0 ;  /* 0xff800000adad7808 */ /* 0x000fe40000000000 */
[----:B------:R-:W-:Y:S02]  /*10c00*/  FSEL R181, R181, -INF , P0 ;  /* 0xff800000b5b57808 */ /* 0x000fe40000000000 */
[----:B------:R-:W-:Y:S02]  /*10c10*/  ISETP.GT.AND P0, PT, R6, 0x28, PT ;  /* 0x000000280600780c */ /* 0x000fe40003f04270 */
[----:B------:R-:W-:Y:S02]  /*10c20*/  FMNMX.FTZ R0, R183, R0, !PT ;  /* 0x00000000b7007209 */ /* 0x000fe40007810000 */
[----:B------:R-:W-:Y:S02]  /*10c30*/  FMNMX.FTZ R8, R15, R8, !PT ;  /* 0x000000080f087209 */ /* 0x000fe40007810000 */
[----:B------:R-:W-:-:S02]  /*10c40*/  FSEL R171, R171, -INF , P0 ;  /* 0xff800000abab7808 */ /* 0x000fc40000000000 */
[----:B------:R-:W-:Y:S02]  /*10c50*/  FSEL R179, R179, -INF , P0 ;  /* 0xff800000b3b37808 */ /* 0x000fe40000000000 */
[----:B------:R-:W-:Y:S02]  /*10c60*/  ISETP.GT.AND P0, PT, R6, 0x29, PT ;  /* 0x000000290600780c */ /* 0x000fe40003f04270 */
[----:B------:R-:W-:Y:S02]  /*10c70*/  FMNMX.FTZ R0, R181, R0, !PT ;  /* 0x00000000b5007209 */ /* 0x000fe40007810000 */
[----:B------:R-:W-:Y:S02]  /*10c80*/  FMNMX.FTZ R6, R13, R8, !PT ;  /* 0x000000080d067209 */ /* 0x000fe40007810000 */
[----:B------:R-:W-:Y:S02]  /*10c90*/  FMNMX.FTZ R8, R179, R0, !PT ;  /* 0x00000000b3087209 */ /* 0x000fe40007810000 */
[----:B------:R-:W-:-:S02]  /*10ca0*/  FMNMX.FTZ R0, R11, R6, !PT ;  /* 0x000000060b007209 */ /* 0x000fc40007810000 */
[----:B------:R-:W-:Y:S02]  /*10cb0*/  FSEL R177, R177, -INF , P0 ;  /* 0xff800000b1b17808 */ /* 0x000fe40000000000 */
[----:B------:R-:W-:Y:S02]  /*10cc0*/  FMNMX.FTZ R0, R9, R0, !PT ;  /* 0x0000000009007209 */ /* 0x000fe40007810000 */
[----:B------:R-:W-:Y:S02]  /*10cd0*/  FMNMX.FTZ R8, R177, R8, !PT ;  /* 0x00000008b1087209 */ /* 0x000fe40007810000 */
[----:B------:R-:W-:Y:S02]  /*10ce0*/  FMNMX.FTZ R0, R175, R0, !PT ;  /* 0x00000000af007209 */ /* 0x000fe40007810000 */
[----:B------:R-:W-:Y:S01]  /*10cf0*/  FSEL R169, R169, -INF , P0 ;  /* 0xff800000a9a97808 */ /* 0x000fe20000000000 */
[----:B------:R-:W1:Y:S01]  /*10d00*/  SHFL.BFLY PT, R27, R8, 0x2, 0x1f ;  /* 0x0c401f00081b7f89 */ /* 0x000e6200000e0000 */
[----:B------:R-:W-:-:S04]  /*10d10*/  FMNMX.FTZ R0, R173, R0, !PT ;  /* 0x00000000ad007209 */ /* 0x000fc80007810000 */
[----:B------:R-:W-:-:S04]  /*10d20*/  FMNMX.FTZ R0, R171, R0, !PT ;  /* 0x00000000ab007209 */ /* 0x000fc80007810000 */
[----:B------:R-:W-:-:S05]  /*10d30*/  FMNMX.FTZ R37, R169, R0, !PT ;  /* 0x00000000a9257209 */ /* 0x000fca0007810000 */
[----:B------:R-:W2:Y:S01]  /*10d40*/  SHFL.BFLY PT, R6, R37, 0x2, 0x1f ;  /* 0x0c401f0025067f89 */ /* 0x000ea200000e0000 */
[----:B-1----:R-:W-:-:S05]  /*10d50*/  FMNMX.FTZ R27, R8, R27, !PT ;  /* 0x0000001b081b7209 */ /* 0x002fca0007810000 */
[----:B------:R-:W1:Y:S01]  /*10d60*/  SHFL.BFLY PT, R0, R27, 0x1, 0x1f ;  /* 0x0c201f001b007f89 */ /* 0x000e6200000e0000 */
[----:B--2---:R-:W-:-:S05]  /*10d70*/  FMNMX.FTZ R6, R37, R6, !PT ;  /* 0x0000000625067209 */ /* 0x004fca0007810000 */
[----:B------:R-:W2:Y:S01]  /*10d80*/  SHFL.BFLY PT, R159, R6, 0x1, 0x1f ;  /* 0x0c201f00069f7f89 */ /* 0x000ea200000e0000 */
[----:B-1----:R-:W-:-:S04]  /*10d90*/  FMNMX.FTZ R0, R27, R0, !PT ;  /* 0x000000001b007209 */ /* 0x002fc80007810000 */
[C---:B------:R-:W-:Y:S01]  /*10da0*/  FSETP.NEU.FTZ.AND P0, PT, R0.reuse, -INF , PT ;  /* 0xff8000000000780b */ /* 0x040fe20003f1d000 */
[----:B------:R-:W-:-:S05]  /*10db0*/  FMUL.FTZ R170, R0, c[0x0][0x2d0] ;  /* 0x0000b40000aa7a20 */ /* 0x000fca0000410000 */
[----:B------:R-:W-:Y:S02]  /*10dc0*/  FSEL R170, R170, RZ, P0 ;  /* 0x000000ffaaaa7208 */ /* 0x000fe40000000000 */
[----:B--2---:R-:W-:-:S03]  /*10dd0*/  FMNMX.FTZ R159, R6, R159, !PT ;  /* 0x0000009f069f7209 */ /* 0x004fc60007810000 */
[--C-:B------:R-:W-:Y:S02]  /*10de0*/  FFMA.FTZ R189, R4, c[0x0][0x2d0], -R170.reuse ;  /* 0x0000b40004bd7a23 */ /* 0x100fe400000108aa */
[--C-:B------:R-:W-:Y:S01]  /*10df0*/  FFMA.FTZ R186, R31, c[0x0][0x2d0], -R170.reuse ;  /* 0x0000b4001fba7a23 */ /* 0x100fe200000108aa */
[C---:B------:R-:W-:Y:S01]  /*10e00*/  FSETP.NEU.FTZ.AND P0, PT, R159.reuse, -INF , PT ;  /* 0xff8000009f00780b */ /* 0x040fe20003f1d000 */
[----:B------:R-:W-:Y:S02]  /*10e10*/  FMUL.FTZ R168, R159, c[0x0][0x2d0] ;  /* 0x0000b4009fa87a20 */ /* 0x000fe40000410000 */
[--C-:B------:R-:W-:Y:S01]  /*10e20*/  FFMA.FTZ R187, R35, c[0x0][0x2d0], -R170.reuse ;  /* 0x0000b40023bb7a23 */ /* 0x100fe200000108aa */
[----:B------:R-:W-:Y:S01]  /*10e30*/  MUFU.EX2 R189, R189 ;  /* 0x000000bd00bd7308 */ /* 0x000fe20000000800 */
[--C-:B------:R-:W-:Y:S01]  /*10e40*/  FFMA.FTZ R158, R33, c[0x0][0x2d0], -R170.reuse ;  /* 0x0000b400219e7a23 */ /* 0x100fe200000108aa */
[----:B------:R-:W-:Y:S01]  /*10e50*/  FSEL R168, R168, RZ, P0 ;  /* 0x000000ffa8a87208 */ /* 0x000fe20000000000 */
[----:B------:R-:W1:Y:S01]  /*10e60*/  LDSM.16.MT88.4 R32, [R212+0x4080] ;  /* 0x00408000d420783b */ /* 0x000e620000004200 */
[----:B------:R-:W-:-:S02]  /*10e70*/  FFMA.FTZ R193, R7, c[0x0][0x2d0], -R170 ;  /* 0x0000b40007c17a23 */ /* 0x000fc400000108aa */
[----:B------:R-:W-:Y:S01]  /*10e80*/  FFMA.FTZ R190, R21, c[0x0][0x2d0], -R170 ;  /* 0x0000b40015be7a23 */ /* 0x000fe200000108aa */
[----:B------:R-:W2:Y:S01]  /*10e90*/  LDSM.16.MT88.4 R4, [R212+0x8880] ;  /* 0x00888000d404783b */ /* 0x000ea20000004200 */
[--C-:B------:R-:W-:Y:S01]  /*10ea0*/  FFMA.FTZ R185, R24, c[0x0][0x2d0], -R168.reuse ;  /* 0x0000b40018b97a23 */ /* 0x100fe200000108a8 */
[----:B------:R-:W3:Y:S01]  /*10eb0*/  MUFU.EX2 R186, R186 ;  /* 0x000000ba00ba7308 */ /* 0x000ee20000000800 */
[--C-:B------:R-:W-:Y:S02]  /*10ec0*/  FFMA.FTZ R188, R29, c[0x0][0x2d0], -R168.reuse ;  /* 0x0000b4001dbc7a23 */ /* 0x100fe400000108a8 */
[--C-:B------:R-:W-:Y:S02]  /*10ed0*/  FFMA.FTZ R191, R25, c[0x0][0x2d0], -R168.reuse ;  /* 0x0000b40019bf7a23 */ /* 0x100fe400000108a8 */
[--C-:B------:R-:W-:Y:S01]  /*10ee0*/  FFMA.FTZ R184, R23, c[0x0][0x2d0], -R168.reuse ;  /* 0x0000b40017b87a23 */ /* 0x100fe200000108a8 */
[----:B------:R-:W-:Y:S01]  /*10ef0*/  LDSM.16.MT88.4 R24, [R216+0x4880] ;  /* 0x00488000d818783b */ /* 0x000fe20000004200 */
[--C-:B------:R-:W-:Y:S01]  /*10f00*/  FFMA.FTZ R195, R11, c[0x0][0x2d0], -R168.reuse ;  /* 0x0000b4000bc37a23 */ /* 0x100fe200000108a8 */
[----:B------:R-:W-:Y:S01]  /*10f10*/  MUFU.EX2 R187, R187 ;  /* 0x000000bb00bb7308 */ /* 0x000fe20000000800 */
[----:B------:R-:W-:Y:S01]  /*10f20*/  FFMA.FTZ R192, R9, c[0x0][0x2d0], -R168 ;  /* 0x0000b40009c07a23 */ /* 0x000fe200000108a8 */
[----:B------:R-:W-:Y:S01]  /*10f30*/  LDSM.16.MT88.4 R20, [R212+0x4880] ;  /* 0x00488000d414783b */ /* 0x000fe20000004200 */
[----:B------:R-:W-:-:S02]  /*10f40*/  FFMA.FTZ R3, R19, c[0x0][0x2d0], -R170 ;  /* 0x0000b40013037a23 */ /* 0x000fc400000108aa */
[----:B------:R-:W-:Y:S01]  /*10f50*/  FFMA.FTZ R2, R17, c[0x0][0x2d0], -R170 ;  /* 0x0000b40011027a23 */ /* 0x000fe200000108aa */
[----:B------:R-:W4:Y:S01]  /*10f60*/  LDSM.16.MT88.4 R8, [R214+0x4880] ;  /* 0x00488000d608783b */ /* 0x000f220000004200 */
[--C-:B------:R-:W-:Y:S01]  /*10f70*/  FFMA.FTZ R197, R15, c[0x0][0x2d0], -R168.reuse ;  /* 0x0000b4000fc57a23 */ /* 0x100fe200000108a8 */
[----:B------:R-:W5:Y:S01]  /*10f80*/  MUFU.EX2 R158, R158 ;  /* 0x0000009e009e7308 */ /* 0x000f620000000800 */
[----:B---3--:R-:W-:Y:S01]  /*10f90*/  F2FP.PACK_AB R128, R186, R189 ;  /* 0x000000bdba80723e */ /* 0x008fe200000000ff */
[----:B------:R-:W-:Y:S01]  /*10fa0*/  FFMA.FTZ R194, R13, c[0x0][0x2d0], -R168 ;  /* 0x0000b4000dc27a23 */ /* 0x000fe200000108a8 */
[----:B------:R-:W3:Y:S01]  /*10fb0*/  LDSM.16.MT88.4 R16, [R213+0x4880] ;  /* 0x00488000d510783b */ /* 0x000ee20000004200 */
[--C-:B------:R-:W-:Y:S02]  /*10fc0*/  FFMA.FTZ R196, R183, c[0x0][0x2d0], -R170.reuse ;  /* 0x0000b400b7c47a23 */ /* 0x100fe400000108aa */
[--C-:B------:R-:W-:Y:S01]  /*10fd0*/  FFMA.FTZ R199, R181, c[0x0][0x2d0], -R170.reuse ;  /* 0x0000b400b5c77a23 */ /* 0x100fe200000108aa */
[----:B------:R-:W1:Y:S01]  /*10fe0*/  LDSM.16.MT88.4 R12, [R216+0x6080] ;  /* 0x00608000d80c783b */ /* 0x000e620000004200 */
[----:B------:R-:W-:Y:S01]  /*10ff0*/  MUFU.EX2 R185, R185 ;  /* 0x000000b900b97308 */ /* 0x000fe20000000800 */
[----:B------:R-:W-:-:S02]  /*11000*/  FFMA.FTZ R198, R179, c[0x0][0x2d0], -R170 ;  /* 0x0000b400b3c67a23 */ /* 0x000fc400000108aa */
[----:B------:R-:W-:Y:S01]  /*11010*/  FFMA.FTZ R229, R177, c[0x0][0x2d0], -R170 ;  /* 0x0000b400b1e57a23 */ /* 0x000fe200000108aa */
[----:B------:R-:W-:Y:S01]  /*11020*/  LDSM.16.MT88.4 R180, [R216+0x6880] ;  /* 0x00688000d8b4783b */ /* 0x000fe20000004200 */
[--C-:B------:R-:W-:Y:S02]  /*11030*/  FFMA.FTZ R236, R175, c[0x0][0x2d0], -R168.reuse ;  /* 0x0000b400afec7a23 */ /* 0x100fe400000108a8 */
[--C-:B------:R-:W-:Y:S01]  /*11040*/  FFMA.FTZ R237, R173, c[0x0][0x2d0], -R168.reuse ;  /* 0x0000b400aded7a23 */ /* 0x100fe200000108a8 */
[----:B------:R-:W2:Y:S01]  /*11050*/  MUFU.EX2 R188, R188 ;  /* 0x000000bc00bc7308 */ /* 0x000ea20000000800 */
[C---:B-----5:R-:W-:Y:S01]  /*11060*/  F2FP.PACK_AB R130, R158.reuse, R187 ;  /* 0x000000bb9e82723e */ /* 0x060fe200000000ff */
[--C-:B------:R-:W-:Y:S01]  /*11070*/  FFMA.FTZ R238, R171, c[0x0][0x2d0], -R168.reuse ;  /* 0x0000b400abee7a23 */ /* 0x100fe200000108a8 */
[----:B------:R-:W-:Y:S01]  /*11080*/  LDSM.16.MT88.4 R176, [R213+0x6880] ;  /* 0x00688000d5b0783b */ /* 0x000fe20000004200 */
[----:B------:R-:W-:Y:S02]  /*11090*/  FFMA.FTZ R245, R169, c[0x0][0x2d0], -R168 ;  /* 0x0000b400a9f57a23 */ /* 0x000fe400000108a8 */
[----:B------:R-:W-:Y:S01]  /*110a0*/  FADD.FTZ R186, R189, R186 ;  /* 0x000000babdba7221 */ /* 0x000fe20000010000 */
[----:B------:R-:W-:Y:S01]  /*110b0*/  LDSM.16.MT88.4 R172, [R212+0x6880] ;  /* 0x00688000d4ac783b */ /* 0x000fe20000004200 */
[----:B------:R-:W-:Y:S02]  /*110c0*/  MUFU.EX2 R191, R191 ;  /* 0x000000bf00bf7308 */ /* 0x000fe40000000800 */
[----:B------:R-:W-:Y:S01]  /*110d0*/  FADD.FTZ R187, R187, R186 ;  /* 0x000000babbbb7221 */ /* 0x000fe20000010000 */
[----:B------:R-:W-:Y:S03]  /*110e0*/  LDSM.16.MT88.4 R168, [R216+0x8080] ;  /* 0x00808000d8a8783b */ /* 0x000fe60000004200 */
[----:B------:R-:W-:-:S02]  /*110f0*/  FADD.FTZ R187, R158, R187 ;  /* 0x000000bb9ebb7221 */ /* 0x000fc40000010000 */
[----:B------:R-:W5:Y:S01]  /*11100*/  MUFU.EX2 R184, R184 ;  /* 0x000000b800b87308 */ /* 0x000f620000000800 */
[----:B--2---:R-:W-:Y:S01]  /*11110*/  F2FP.PACK_AB R129, R188, R185 ;  /* 0x000000b9bc81723e */ /* 0x004fe200000000ff */
[----:B------:R-:W-:-:S06]  /*11120*/  FADD.FTZ R188, R185, R188 ;  /* 0x000000bcb9bc7221 */ /* 0x000fcc0000010000 */
[----:B------:R-:W-:Y:S01]  /*11130*/  MUFU.EX2 R190, R190 ;  /* 0x000000be00be7308 */ /* 0x000fe20000000800 */
[----:B-----5:R-:W-:-:S07]  /*11140*/  F2FP.PACK_AB R131, R184, R191 ;  /* 0x000000bfb883723e */ /* 0x020fce00000000ff */
[----:B------:R-:W2:Y:S01]  /*11150*/  MUFU.EX2 R3, R3 ;  /* 0x0000000300037308 */ /* 0x000ea20000000800 */
[----:B------:R-:W-:-:S04]  /*11160*/  FADD.FTZ R191, R191, R188 ;  /* 0x000000bcbfbf7221 */ /* 0x000fc80000010000 */
[----:B------:R-:W-:Y:S01]  /*11170*/  FADD.FTZ R184, R184, R191 ;  /* 0x000000bfb8b87221 */ /* 0x000fe20000010000 */
[C---:B------:R-:W-:Y:S02]  /*11180*/  HMMA.16816.F32 R144, R128.reuse, R140, RZ ;  /* 0x0000008c8090723c */ /* 0x040fe400000018ff */
[----:B------:R-:W-:Y:S06]  /*11190*/  MUFU.EX2 R193, R193 ;  /* 0x000000c100c17308 */ /* 0x000fec0000000800 */
[C---:B------:R-:W-:Y:S02]  /*111a0*/  HMMA.16816.F32 R140, R128.reuse, R142, RZ ;  /* 0x0000008e808c723c */ /* 0x040fe400000018ff */
[----:B------:R-:W-:Y:S06]  /*111b0*/  MUFU.EX2 R2, R2 ;  /* 0x0000000200027308 */ /* 0x000fec0000000800 */
[C---:B------:R-:W-:Y:S02]  /*111c0*/  HMMA.16816.F32 R152, R128.reuse, R148, RZ ;  /* 0x000000948098723c */ /* 0x040fe400000018ff */
[----:B------:R-:W-:Y:S06]  /*111d0*/  MUFU.EX2 R197, R197 ;  /* 0x000000c500c57308 */ /* 0x000fec0000000800 */
[C---:B------:R-:W-:Y:S02]  /*111e0*/  HMMA.16816.F32 R136, R128.reuse, R132, RZ ;  /* 0x000000848088723c */ /* 0x040fe400000018ff */
[----:B------:R-:W5:Y:S06]  /*111f0*/  MUFU.EX2 R194, R194 ;  /* 0x000000c200c27308 */ /* 0x000f6c0000000800 */
[C---:B-1----:R-:W-:Y:S02]  /*11200*/  HMMA.16816.F32 R28, R128.reuse, R32, RZ ;  /* 0x00000020801c723c */ /* 0x042fe400000018ff */
[----:B------:R-:W-:Y:S06]  /*11210*/  MUFU.EX2 R195, R195 ;  /* 0x000000c300c37308 */ /* 0x000fec0000000800 */
[C---:B------:R-:W-:Y:S02]  /*11220*/  HMMA.16816.F32 R36, R128.reuse, R40, RZ ;  /* 0x000000288024723c */ /* 0x040fe400000018ff */
[----:B------:R-:W1:Y:S06]  /*11230*/  MUFU.EX2 R192, R192 ;  /* 0x000000c000c07308 */ /* 0x000e6c0000000800 */
[C---:B------:R-:W-:Y:S02]  /*11240*/  HMMA.16816.F32 R44, R128.reuse, R48, RZ ;  /* 0x00000030802c723c */ /* 0x040fe400000018ff */
        /* <DEDUP_REMOVED lines=32> */
[----:B--2---:R-:W-:Y:S01]  /*11450*/  F2FP.PACK_AB R4, R3, R190 ;  /* 0x000000be0304723e */ /* 0x004fe200000000ff */
[----:B------:R-:W-:Y:S01]  /*11460*/  HMMA.16816.F32 R128, R128, R6, RZ ;  /* 0x000000068080723c */ /* 0x000fe200000018ff */
[----:B-----5:R-:W-:Y:S01]  /*11470*/  F2FP.PACK_AB R5, R194, R197 ;  /* 0x000000c5c205723e */ /* 0x020fe200000000ff */
[----:B------:R-:W-:-:S02]  /*11480*/  FADD.FTZ R190, R190, R187 ;  /* 0x000000bbbebe7221 */ /* 0x000fc40000010000 */
[----:B------:R-:W-:Y:S02]  /*11490*/  FADD.FTZ R197, R197, R184 ;  /* 0x000000b8c5c57221 */ /* 0x000fe40000010000 */
[----:B------:R-:W-:Y:S01]  /*114a0*/  FADD.FTZ R190, R3, R190 ;  /* 0x000000be03be7221 */ /* 0x000fe20000010000 */
[----:B------:R-:W-:Y:S01]  /*114b0*/  F2FP.PACK_AB R6, R2, R193 ;  /* 0x000000c10206723e */ /* 0x000fe200000000ff */
[----:B------:R-:W-:Y:S01]  /*114c0*/  FADD.FTZ R194, R194, R197 ;  /* 0x000000c5c2c27221 */ /* 0x000fe20000010000 */
[----:B-1----:R-:W-:Y:S01]  /*114d0*/  F2FP.PACK_AB R7, R192, R195 ;  /* 0x000000c3c007723e */ /* 0x002fe200000000ff */
[----:B------:R-:W-:Y:S02]  /*114e0*/  FADD.FTZ R193, R193, R190 ;  /* 0x000000bec1c17221 */ /* 0x000fe40000010000 */
[----:B------:R-:W-:Y:S02]  /*114f0*/  FADD.FTZ R195, R195, R194 ;  /* 0x000000c2c3c37221 */ /* 0x000fe40000010000 */
[----:B------:R-:W-:-:S02]  /*11500*/  FADD.FTZ R193, R2, R193 ;  /* 0x000000c102c17221 */ /* 0x000fc40000010000 */
[----:B----4-:R-:W-:Y:S01]  /*11510*/  HMMA.16816.F32 R144, R4, R8, R144 ;  /* 0x000000080490723c */ /* 0x010fe20000001890 */
[----:B------:R-:W-:-:S07]  /*11520*/  FADD.FTZ R195, R192, R195 ;  /* 0x000000c3c0c37221 */ /* 0x000fce0000010000 */
[C---:B------:R-:W-:Y:S01]  /*11530*/  HMMA.16816.F32 R140, R4.reuse, R10, R140 ;  /* 0x0000000a048c723c */ /* 0x040fe2000000188c */
[----:B------:R-:W1:Y:S07]  /*11540*/  LDSM.16.MT88.4 R8, [R213+0x6080] ;  /* 0x00608000d508783b */ /* 0x000e6e0000004200 */
[C---:B------:R-:W-:Y:S08]  /*11550*/  HMMA.16816.F32 R152, R4.reuse, R24, R152 ;  /* 0x000000180498723c */ /* 0x040ff00000001898 */
[C---:B------:R-:W-:Y:S01]  /*11560*/  HMMA.16816.F32 R148, R4.reuse, R26, R148 ;  /* 0x0000001a0494723c */ /* 0x040fe20000001894 */
[----:B------:R-:W-:Y:S07]  /*11570*/  LDSM.16.MT88.4 R24, [R214+0x7880] ;  /* 0x00788000d618783b */ /* 0x000fee0000004200 */
[C---:B---3--:R-:W-:Y:S08]  /*11580*/  HMMA.16816.F32 R136, R4.reuse, R16, R136 ;  /* 0x000000100488723c */ /* 0x048ff00000001888 */
[C---:B------:R-:W-:Y:S01]  /*11590*/  HMMA.16816.F32 R132, R4.reuse, R18, R132 ;  /* 0x000000120484723c */ /* 0x040fe20000001884 */
[----:B------:R-:W2:Y:S07]  /*115a0*/  LDSM.16.MT88.4 R16, [R216+0x7880] ;  /* 0x00788000d810783b */ /* 0x000eae0000004200 */
[C---:B------:R-:W-:Y:S08]  /*115b0*/  HMMA.16816.F32 R36, R4.reuse, R12, R36 ;  /* 0x0000000c0424723c */ /* 0x040ff00000001824 */
[C---:B------:R-:W-:Y:S01]  /*115c0*/  HMMA.16816.F32 R40, R4.reuse, R14, R40 ;  /* 0x0000000e0428723c */ /* 0x040fe20000001828 */
[----:B------:R-:W3:Y:S07]  /*115d0*/  LDSM.16.MT88.4 R12, [R213+0x7880] ;  /* 0x00788000d50c783b */ /* 0x000eee0000004200 */
[C---:B-1----:R-:W-:Y:S08]  /*115e0*/  HMMA.16816.F32 R52, R4.reuse, R8, R52 ;  /* 0x000000080434723c */ /* 0x042ff00000001834 */
[C---:B------:R-:W-:Y:S01]  /*115f0*/  HMMA.16816.F32 R56, R4.reuse, R10, R56 ;  /* 0x0000000a0438723c */ /* 0x040fe20000001838 */
[----:B------:R-:W1:Y:S07]  /*11600*/  LDSM.16.MT88.4 R8, [R216+0x9080] ;  /* 0x00908000d808783b */ /* 0x000e6e0000004200 */
[C---:B------:R-:W-:Y:S08]  /*11610*/  HMMA.16816.F32 R28, R4.reuse, R20, R28 ;  /* 0x00000014041c723c */ /* 0x040ff0000000181c */
[C---:B------:R-:W-:Y:S01]  /*11620*/  HMMA.16816.F32 R32, R4.reuse, R22, R32 ;  /* 0x000000160420723c */ /* 0x040fe20000001820 */
[----:B------:R-:W4:Y:S07]  /*11630*/  LDSM.16.MT88.4 R20, [R212+0x7880] ;  /* 0x00788000d414783b */ /* 0x000f2e0000004200 */
[C---:B--2---:R-:W-:Y:S08]  /*11640*/  HMMA.16816.F32 R68, R4.reuse, R16, R68 ;  /* 0x000000100444723c */ /* 0x044ff00000001844 */
[C---:B------:R-:W-:Y:S01]  /*11650*/  HMMA.16816.F32 R72, R4.reuse, R18, R72 ;  /* 0x000000120448723c */ /* 0x040fe20000001848 */
[----:B------:R-:W2:Y:S07]  /*11660*/  LDSM.16.MT88.4 R16, [R214+0x9080] ;  /* 0x00908000d610783b */ /* 0x000eae0000004200 */
[C---:B------:R-:W-:Y:S08]  /*11670*/  HMMA.16816.F32 R76, R4.reuse, R24, R76 ;  /* 0x00000018044c723c */ /* 0x040ff0000000184c */
[C---:B------:R-:W-:Y:S01]  /*11680*/  HMMA.16816.F32 R80, R4.reuse, R26, R80 ;  /* 0x0000001a0450723c */ /* 0x040fe20000001850 */
[----:B------:R-:W-:Y:S07]  /*11690*/  LDSM.16.MT88.4 R24, [R212+0x9080] ;  /* 0x00908000d418783b */ /* 0x000fee0000004200 */
[C---:B---3--:R-:W-:Y:S08]  /*116a0*/  HMMA.16816.F32 R84, R4.reuse, R12, R84 ;  /* 0x0000000c0454723c */ /* 0x048ff00000001854 */
[C---:B------:R-:W-:Y:S01]  /*116b0*/  HMMA.16816.F32 R88, R4.reuse, R14, R88 ;  /* 0x0000000e0458723c */ /* 0x040fe20000001858 */
[----:B------:R-:W3:Y:S07]  /*116c0*/  LDSM.16.MT88.4 R12, [R213+0x9080] ;  /* 0x00908000d50c783b */ /* 0x000eee0000004200 */
[C---:B-1----:R-:W-:Y:S08]  /*116d0*/  HMMA.16816.F32 R100, R4.reuse, R8, R100 ;  /* 0x000000080464723c */ /* 0x042ff00000001864 */
[C---:B------:R-:W-:Y:S01]  /*116e0*/  HMMA.16816.F32 R104, R4.reuse, R10, R104 ;  /* 0x0000000a0468723c */ /* 0x040fe20000001868 */
[----:B------:R-:W1:Y:S07]  /*116f0*/  LDSM.16.MT88.4 R8, [R214+0x5080] ;  /* 0x00508000d608783b */ /* 0x000e6e0000004200 */
[C---:B------:R-:W-:Y:S08]  /*11700*/  HMMA.16816.F32 R44, R4.reuse, R164, R44 ;  /* 0x000000a4042c723c */ /* 0x040ff0000000182c */
[C---:B------:R-:W-:Y:S01]  /*11710*/  HMMA.16816.F32 R48, R4.reuse, R166, R48 ;  /* 0x000000a60430723c */ /* 0x040fe20000001830 */
[----:B------:R-:W-:Y:S07]  /*11720*/  LDSM.16.MT88.4 R164, [R214+0x8080] ;  /* 0x00808000d6a4783b */ /* 0x000fee0000004200 */
[C---:B------:R-:W-:Y:S08]  /*11730*/  HMMA.16816.F32 R60, R4.reuse, R160, R60 ;  /* 0x000000a0043c723c */ /* 0x040ff0000000183c */
[C---:B------:R-:W-:Y:S01]  /*11740*/  HMMA.16816.F32 R64, R4.reuse, R162, R64 ;  /* 0x000000a20440723c */ /* 0x040fe20000001840 */
[----:B------:R-:W-:Y:S07]  /*11750*/  LDSM.16.MT88.4 R160, [R213+0x8080] ;  /* 0x00808000d5a0783b */ /* 0x000fee0000004200 */
        /* <DEDUP_REMOVED lines=9> */
[C---:B------:R-:W-:Y:S08]  /*117f0*/  HMMA.16816.F32 R124, R4.reuse, R24, R124 ;  /* 0x00000018047c723c */ /* 0x040ff0000000187c */
[----:B------:R-:W-:Y:S01]  /*11800*/  HMMA.16816.F32 R128, R4, R26, R128 ;  /* 0x0000001a0480723c */ /* 0x000fe20000001880 */
[----:B------:R-:W-:Y:S06]  /*11810*/  LDSM.16.MT88.4 R24, [R212+0x8080] ;  /* 0x00808000d418783b */ /* 0x000fec0000004200 */
[----:B------:R-:W-:Y:S01]  /*11820*/  F2FP.PACK_AB R4, R199, R196 ;  /* 0x000000c4c704723e */ /* 0x000fe200000000ff */
[----:B------:R-:W-:Y:S01]  /*11830*/  FADD.FTZ R196, R196, R193 ;  /* 0x000000c1c4c47221 */ /* 0x000fe20000010000 */
[----:B------:R-:W-:-:S02]  /*11840*/  F2FP.PACK_AB R6, R229, R198 ;  /* 0x000000c6e506723e */ /* 0x000fc400000000ff */
[----:B------:R-:W-:Y:S01]  /*11850*/  F2FP.PACK_AB R5, R237, R236 ;  /* 0x000000eced05723e */ /* 0x000fe200000000ff */
[----:B------:R-:W-:Y:S01]  /*11860*/  FADD.FTZ R236, R236, R195 ;  /* 0x000000c3ecec7221 */ /* 0x000fe20000010000 */
[----:B------:R-:W-:Y:S01]  /*11870*/  F2FP.PACK_AB R7, R245, R238 ;  /* 0x000000eef507723e */ /* 0x000fe200000000ff */
[----:B------:R-:W-:Y:S02]  /*11880*/  FADD.FTZ R199, R199, R196 ;  /* 0x000000c4c7c77221 */ /* 0x000fe40000010000 */
[----:B------:R-:W-:Y:S02]  /*11890*/  FADD.FTZ R237, R237, R236 ;  /* 0x000000eceded7221 */ /* 0x000fe40000010000 */
[----:B------:R-:W-:Y:S02]  /*118a0*/  FADD.FTZ R198, R198, R199 ;  /* 0x000000c7c6c67221 */ /* 0x000fe40000010000 */
[----:B-1----:R-:W-:Y:S01]  /*118b0*/  HMMA.16816.F32 R144, R4, R8, R144 ;  /* 0x000000080490723c */ /* 0x002fe20000001890 */
[----:B------:R-:W-:-:S02]  /*118c0*/  FADD.FTZ R238, R238, R237 ;  /* 0x000000edeeee7221 */ /* 0x000fc40000010000 */
[----:B------:R-:W-:Y:S02]  /*118d0*/  FADD.FTZ R244, R229, R198 ;  /* 0x000000c6e5f47221 */ /* 0x000fe40000010000 */
[----:B------:R-:W-:-:S03]  /*118e0*/  FADD.FTZ R245, R245, R238 ;  /* 0x000000eef5f57221 */ /* 0x000fc60000010000 */
[C---:B------:R-:W-:Y:S01]  /*118f0*/  HMMA.16816.F32 R140, R4.reuse, R10, R140 ;  /* 0x0000000a048c723c */ /* 0x040fe2000000188c */
[----:B------:R-:W1:Y:S07]  /*11900*/  LDSM.16.MT88.4 R8, [R214+0x6880] ;  /* 0x00688000d608783b */ /* 0x000e6e0000004200 */
        /* <DEDUP_REMOVED lines=28> */
[C---:B--2---:R-:W-:Y:S08]  /*11ad0*/  HMMA.16816.F32 R108, R4.reuse, R16, R108 ;  /* 0x00000010046c723c */ /* 0x044ff0000000186c */
[C---:B------:R-:W-:Y:S08]  /*11ae0*/  HMMA.16816.F32 R112, R4.reuse, R18, R112 ;  /* 0x000000120470723c */ /* 0x040ff00000001870 */
[C---:B---3--:R-:W-:Y:S08]  /*11af0*/  HMMA.16816.F32 R116, R4.reuse, R12, R116 ;  /* 0x0000000c0474723c */ /* 0x048ff00000001874 */
[C---:B------:R-:W-:Y:S08]  /*11b00*/  HMMA.16816.F32 R120, R4.reuse, R14, R120 ;  /* 0x0000000e0478723c */ /* 0x040ff00000001878 */
[C---:B-1----:R-:W-:Y:S08]  /*11b10*/  HMMA.16816.F32 R124, R4.reuse, R8, R124 ;  /* 0x00000008047c723c */ /* 0x042ff0000000187c */
[----:B------:R-:W-:Y:S01]  /*11b20*/  HMMA.16816.F32 R128, R4, R10, R128 ;  /* 0x0000000a0480723c */ /* 0x000fe20000001880 */
[----:B------:R-:W-:Y:S07]  /*11b30*/  @!P4 BRA `(.L_x_846) ;  /* 0x00002f900000c947 */ /* 0x000fee0003800000 */
[----:B------:R-:W-:Y:S01]  /*11b40*/  IADD3 R156, R156, -0x2, RZ ;  /* 0xfffffffe9c9c7810 */ /* 0x000fe20007ffe0ff */
[----:B------:R-:W-:Y:S01]  /*11b50*/  IMAD.MOV.U32 R242, RZ, RZ, c[0x0][0x208] ;  /* 0x00008200fff27624 */ /* 0x000fe200078e00ff */
[C---:B------:R-:W-:Y:S01]  /*11b60*/  IADD3 R240, P0, R226.reuse, 0x40, RZ ;  /* 0x00000040e2f07810 */ /* 0x040fe20007f1e0ff */
[----:B------:R-:W-:Y:S01]  /*11b70*/  IMAD.MOV.U32 R241, RZ, RZ, c[0x0][0x20c] ;  /* 0x00008300fff17624 */ /* 0x000fe200078e00ff */
[----:B------:R1:W2:Y:S01]  /*11b80*/  R2UR UR11, R156 ;  /* 0x000000009c0b73c2 */ /* 0x0002a200000e0000 */
[C---:B------:R-:W-:Y:S01]  /*11b90*/  IADD3 R239, P1, R226.reuse, 0x80, RZ ;  /* 0x00000080e2ef7810 */ /* 0x040fe20007f3e0ff */
[----:B------:R-:W-:Y:S01]  /*11ba0*/  ULDC.64 UR12, c[0x0][0x118] ;  /* 0x00004600000c7ab9 */ /* 0x000fe20000000a00 */
[--C-:B------:R-:W-:Y:S01]  /*11bb0*/  IMAD.X R237, RZ, RZ, R233.reuse, P0 ;  /* 0x000000ffffed7224 */ /* 0x100fe200000e06e9 */
[----:B------:R-:W-:Y:S01]  /*11bc0*/  IADD3 R238, P0, R226, 0xc0, RZ ;  /* 0x000000c0e2ee7810 */ /* 0x000fe20007f1e0ff */
[----:B------:R-:W-:Y:S01]  /*11bd0*/  ULDC.64 UR4, c[0x0][0x208] ;  /* 0x0000820000047ab9 */ /* 0x000fe20000000a00 */
[----:B------:R-:W-:Y:S01]  /*11be0*/  IADD3 R243, -R157, 0x30, RZ ;  /* 0x000000309df37810 */ /* 0x000fe20007ffe1ff */
[----:B------:R-:W-:-:S02]  /*11bf0*/  IMAD.X R236, RZ, RZ, R233, P1 ;  /* 0x000000ffffec7224 */ /* 0x000fc400008e06e9 */
[----:B------:R-:W-:Y:S01]  /*11c00*/  IMAD.X R229, RZ, RZ, R233, P0 ;  /* 0x000000ffffe57224 */ /* 0x000fe200000e06e9 */
[----:B-12---:R-:W-:Y:S05]  /*11c10*/  BRA `(.L_x_847) ;  /* 0x000004c000007947 */ /* 0x006fea0003800000 */
.L_x_849:
[----:B------:R-:W-:Y:S01]  /*11c20*/  ISETP.GE.AND P1, PT, R243, 0x1, PT ;  /* 0x00000001f300780c */ /* 0x000fe20003f26270 */
[----:B------:R-:W-:Y:S01]  /*11c30*/  UIADD3 UR10, UR11, -0x1, URZ ;  /* 0xffffffff0b0a7890 */ /* 0x000fe2000fffe03f */
[C---:B------:R-:W-:Y:S01]  /*11c40*/  IADD3 R7, P0, R230.reuse, 0x40, RZ ;  /* 0x00000040e6077810 */ /* 0x040fe20007f1e0ff */
[----:B------:R-:W-:Y:S01]  /*11c50*/  ULDC.64 UR6, c[0x0][0x1e0] ;  /* 0x0000780000067ab9 */ /* 0x000fe20000000a00 */
[----:B------:R-:W-:Y:S01]  /*11c60*/  P2R R16, PR, RZ, 0x8 ;  /* 0x00000008ff107803 */ /* 0x000fe20000000000 */
[----:B------:R-:W-:Y:S01]  /*11c70*/  USHF.R.S32.HI UR9, URZ, 0x1f, UR10 ;  /* 0x0000001f3f097899 */ /* 0x000fe2000801140a */
[----:B------:R-:W-:Y:S01]  /*11c80*/  LOP3.LUT P3, RZ, R225, 0x2, RZ, 0xc0, !PT ;  /* 0x00000002e1ff7812 */ /* 0x000fe2000786c0ff */
[----:B------:R-:W-:Y:S01]  /*11c90*/  UIMAD.WIDE.U32 UR14, UR10, UR6, URZ ;  /* 0x000000060a0e72a5 */ /* 0x000fe2000f8e003f */
[--C-:B------:R-:W-:Y:S01]  /*11ca0*/  IMAD.X R4, RZ, RZ, R235.reuse, P0 ;  /* 0x000000ffff047224 */ /* 0x100fe200000e06eb */
[C---:B------:R-:W-:Y:S01]  /*11cb0*/  IADD3 R5, P0, R230.reuse, 0x80, RZ ;  /* 0x00000080e6057810 */ /* 0x040fe20007f1e0ff */
[----:B------:R-:W-:Y:S02]  /*11cc0*/  UIMAD UR9, UR9, UR6, URZ ;  /* 0x00000006090972a4 */ /* 0x000fe4000f8e023f */
[----:B------:R-:W-:Y:S02]  /*11cd0*/  USHF.L.U32 UR6, UR6, 0x5, URZ ;  /* 0x0000000506067899 */ /* 0x000fe4000800063f */
[----:B------:R-:W-:Y:S01]  /*11ce0*/  UIMAD UR9, UR10, UR7, UR9 ;  /* 0x000000070a0972a4 */ /* 0x000fe2000f8e0209 */
[--C-:B------:R-:W-:Y:S03]  /*11cf0*/  IMAD.X R2, RZ, RZ, R235.reuse, P0 ;  /* 0x000000ffff027224 */ /* 0x100fe600000e06eb */
[----:B------:R-:W-:Y:S02]  /*11d00*/  UIADD3 UR7, UR15, UR9, URZ ;  /* 0x000000090f077290 */ /* 0x000fe4000fffe03f */
[----:B------:R-:W-:Y:S02]  /*11d10*/  UIMAD.WIDE.U32 UR14, UR14, 0x30, URZ ;  /* 0x000000300e0e78a5 */ /* 0x000fe4000f8e003f */
[----:B------:R-:W-:Y:S04]  /*11d20*/  UIMAD UR7, UR7, 0x30, URZ ;  /* 0x00000030070778a4 */ /* 0x000fe8000f8e023f */
[----:B------:R-:W-:Y:S02]  /*11d30*/  @P1 IADD3 R18, P0, R230, UR14, RZ ;  /* 0x0000000ee6121c10 */ /* 0x000fe4000ff1e0ff */
[----:B------:R-:W-:Y:S05]  /*11d40*/  IMAD.U32 R13, RZ, RZ, UR7 ;  /* 0x00000007ff0d7e24 */ /* 0x000fea000f8e00ff */
[----:B------:R-:W-:Y:S05]  /*11d50*/  IADD3 R13, R13, UR15, RZ ;  /* 0x0000000f0d0d7c10 */ /* 0x000fea000fffe0ff */
[----:B------:R-:W-:Y:S01]  /*11d60*/  @P1 IMAD.X R17, R13, 0x1, R235, P0 ;  /* 0x000000010d111824 */ /* 0x000fe200000e06eb */
[----:B------:R-:W-:Y:S05]  /*11d70*/  @P1 IADD3 R15, P0, R7, UR14, RZ ;  /* 0x0000000e070f1c10 */ /* 0x000fea000ff1e0ff */
[----:B------:R-:W-:Y:S01]  /*11d80*/  @P1 IMAD.X R14, R13, 0x1, R4, P0 ;  /* 0x000000010d0e1824 */ /* 0x000fe200000e0604 */
[----:B------:R-:W-:Y:S05]  /*11d90*/  @P1 IADD3 R12, P0, R5, UR14, RZ ;  /* 0x0000000e050c1c10 */ /* 0x000fea000ff1e0ff */
[----:B------:R-:W-:Y:S01]  /*11da0*/  @P1 IMAD.X R9, R13, 0x1, R2, P0 ;  /* 0x000000010d091824 */ /* 0x000fe200000e0602 */
[C---:B------:R-:W-:Y:S04]  /*11db0*/  @P1 LEA R24, P0, R18.reuse, c[0x0][0x1c8], 0x1 ;  /* 0x0000720012181a11 */ /* 0x040fe800078008ff */
[----:B------:R-:W-:Y:S02]  /*11dc0*/  @P1 LEA.HI.X R25, R18, c[0x0][0x1cc], R17, 0x1, P0 ;  /* 0x0000730012191a11 */ /* 0x000fe400000f0c11 */
[C---:B------:R-:W-:Y:S03]  /*11dd0*/  @P1 LEA R22, P0, R15.reuse, c[0x0][0x1c8], 0x1 ;  /* 0x000072000f161a11 */ /* 0x040fe600078008ff */
[----:B------:R-:W-:Y:S01]  /*11de0*/  @!PT LDS RZ, [RZ] ;  /* 0x00000000fffff984 */ /* 0x000fe20000000800 */
[----:B------:R-:W-:Y:S01]  /*11df0*/  @!PT LDS RZ, [RZ] ;  /* 0x00000000fffff984 */ /* 0x000fe20000000800 */
[----:B------:R-:W-:Y:S01]  /*11e00*/  @!PT LDS RZ, [RZ] ;  /* 0x00000000fffff984 */ /* 0x000fe20000000800 */
[----:B------:R1:W-:Y:S01]  /*11e10*/  @P1 LDGSTS.E.BYPASS.LTC128B.128 [R228+0xa080], [R24.64], !P3 ;  /* 0x0a08000018e41fae */ /* 0x0003e2000d901d4c */
[----:B------:R-:W-:Y:S02]  /*11e20*/  @P1 LEA.HI.X R23, R15, c[0x0][0x1cc], R14, 0x1, P0 ;  /* 0x000073000f171a11 */ /* 0x000fe400000f0c0e */
[----:B------:R-:W-:Y:S02]  /*11e30*/  @P1 LEA R20, P0, R12, c[0x0][0x1c8], 0x1 ;  /* 0x000072000c141a11 */ /* 0x000fe400078008ff */
[----:B------:R-:W-:Y:S02]  /*11e40*/  ISETP.NE.AND P3, PT, R16, RZ, PT ;  /* 0x000000ff1000720c */ /* 0x000fe40003f65270 */
[----:B------:R-:W-:Y:S02]  /*11e50*/  @P1 LEA.HI.X R21, R12, c[0x0][0x1cc], R9, 0x1, P0 ;  /* 0x000073000c151a11 */ /* 0x000fe400000f0c09 */
[----:B------:R-:W-:Y:S05]  /*11e60*/  IADD3 R12, P0, R230, 0xc0, RZ ;  /* 0x000000c0e60c7810 */ /* 0x000fea0007f1e0ff */
[----:B------:R-:W-:Y:S01]  /*11e70*/  IMAD.X R9, RZ, RZ, R235, P0 ;  /* 0x000000ffff097224 */ /* 0x000fe200000e06eb */
[C---:B------:R-:W-:Y:S05]  /*11e80*/  @P1 IADD3 R15, P0, R12.reuse, UR14, RZ ;  /* 0x0000000e0c0f1c10 */ /* 0x040fea000ff1e0ff */
[--C-:B------:R-:W-:Y:S01]  /*11e90*/  @P1 IMAD.X R14, R13, 0x1, R9.reuse, P0 ;  /* 0x000000010d0e1824 */ /* 0x100fe200000e0609 */
[C---:B------:R-:W-:Y:S04]  /*11ea0*/  @P1 LEA R18, P0, R15.reuse, c[0x0][0x1c8], 0x1 ;  /* 0x000072000f121a11 */ /* 0x040fe800078008ff */
[----:B------:R-:W-:Y:S02]  /*11eb0*/  @P1 LEA.HI.X R19, R15, c[0x0][0x1cc], R14, 0x1, P0 ;  /* 0x000073000f131a11 */ /* 0x000fe400000f0c0e */
[----:B------:R-:W-:Y:S11]  /*11ec0*/  ISETP.GE.AND P0, PT, R243, 0x21, PT ;  /* 0x00000021f300780c */ /* 0x000ff60003f06270 */
[----:B------:R-:W-:Y:S02]  /*11ed0*/  @!UPT UIADD3 URZ, URZ, URZ, URZ ;  /* 0x0000003f3f3ff290 */ /* 0x000fe4000fffe03f */
[----:B------:R-:W-:Y:S05]  /*11ee0*/  VOTEU.ANY UP0, P0 ;  /* 0x00000000003f7886 */ /* 0x000fea0000000100 */
[----:B------:R-:W-:Y:S11]  /*11ef0*/  @UP0 UIADD3 UR6, UP0, UR6, UR14, URZ ;  /* 0x0000000e06060290 */ /* 0x000ff6000ff1e03f */
[----:B------:R-:W-:Y:S04]  /*11f00*/  PLOP3.LUT P2, PT, PT, PT, UP0, 0x80, 0x0 ;  /* 0x000000000000781c */ /* 0x000fe80003f4f008 */
[----:B------:R-:W-:Y:S02]  /*11f10*/  @P0 IADD3.X R13, R13, UR8, RZ, P2, !PT ;  /* 0x000000080d0d0c10 */ /* 0x000fe400097fe4ff */
[----:B------:R-:W-:Y:S05]  /*11f20*/  @P0 IADD3 R7, P2, R7, UR6, RZ ;  /* 0x0000000607070c10 */ /* 0x000fea000ff5e0ff */
[----:B------:R-:W-:Y:S01]  /*11f30*/  @P0 IMAD.X R4, R13, 0x1, R4, P2 ;  /* 0x000000010d040824 */ /* 0x000fe200010e0604 */
[----:B------:R-:W-:Y:S05]  /*11f40*/  @P0 IADD3 R5, P2, R5, UR6, RZ ;  /* 0x0000000605050c10 */ /* 0x000fea000ff5e0ff */
[C---:B------:R-:W-:Y:S01]  /*11f50*/  @P0 IMAD.X R2, R13.reuse, 0x1, R2, P2 ;  /* 0x000000010d020824 */ /* 0x040fe200010e0602 */
[----:B------:R-:W-:Y:S05]  /*11f60*/  @P0 IADD3 R12, P2, R12, UR6, RZ ;  /* 0x000000060c0c0c10 */ /* 0x000fea000ff5e0ff */
[C---:B------:R-:W-:Y:S01]  /*11f70*/  @P0 IMAD.X R15, R13.reuse, 0x1, R9, P2 ;  /* 0x000000010d0f0824 */ /* 0x040fe200010e0609 */
[----:B------:R-:W-:Y:S05]  /*11f80*/  @P0 IADD3 R9, P2, R230, UR6, RZ ;  /* 0x00000006e6090c10 */ /* 0x000fea000ff5e0ff */
[----:B------:R-:W-:Y:S01]  /*11f90*/  @P0 IMAD.X R14, R13, 0x1, R235, P2 ;  /* 0x000000010d0e0824 */ /* 0x000fe200010e06eb */
[C---:B------:R-:W-:Y:S04]  /*11fa0*/  @P0 LEA R26, P2, R9.reuse, c[0x0][0x1c8], 0x1 ;  /* 0x00007200091a0a11 */ /* 0x040fe800078408ff */
[----:B------:R-:W-:Y:S02]  /*11fb0*/  @P0 LEA.HI.X R27, R9, c[0x0][0x1cc], R14, 0x1, P2 ;  /* 0x00007300091b0a11 */ /* 0x000fe400010f0c0e */
[C---:B------:R-:W-:Y:S04]  /*11fc0*/  @P0 LEA R160, P2, R7.reuse, c[0x0][0x1c8], 0x1 ;  /* 0x0000720007a00a11 */ /* 0x040fe800078408ff */
[----:B------:R-:W-:Y:S02]  /*11fd0*/  @P0 LEA.HI.X R161, R7, c[0x0][0x1cc], R4, 0x1, P2 ;  /* 0x0000730007a10a11 */ /* 0x000fe400010f0c04 */
[C---:B------:R-:W-:Y:S04]  /*11fe0*/  @P0 LEA R4, P2, R5.reuse, c[0x0][0x1c8], 0x1 ;  /* 0x0000720005040a11 */ /* 0x040fe800078408ff */
[----:B------:R-:W-:Y:S02]  /*11ff0*/  @P0 LEA.HI.X R5, R5, c[0x0][0x1cc], R2, 0x1, P2 ;  /* 0x0000730005050a11 */ /* 0x000fe400010f0c02 */
[C---:B------:R-:W-:Y:S04]  /*12000*/  @P0 LEA R14, P2, R12.reuse, c[0x0][0x1c8], 0x1 ;  /* 0x000072000c0e0a11 */ /* 0x040fe800078408ff */
[----:B------:R-:W-:Y:S02]  /*12010*/  @P0 LEA.HI.X R15, R12, c[0x0][0x1cc], R15, 0x1, P2 ;  /* 0x000073000c0f0a11 */ /* 0x000fe400010f0c0f */
[C---:B------:R-:W-:Y:S11]  /*12020*/  LOP3.LUT P2, RZ, R225.reuse, 0x1, RZ, 0xc0, !PT ;  /* 0x00000001e1ff7812 */ /* 0x040ff6000784c0ff */
[----:B------:R-:W-:Y:S02]  /*12030*/  @!UPT UIADD3 URZ, URZ, URZ, URZ ;  /* 0x0000003f3f3ff290 */ /* 0x000fe4000fffe03f */
[----:B------:R1:W-:Y:S06]  /*12040*/  @P1 LDGSTS.E.BYPASS.LTC128B.128 [R228+0xb880], [R22.64], !P2 ;  /* 0x0b88000016e41fae */ /* 0x0003ec000d101d4c */
[----:B------:R1:W-:Y:S06]  /*12050*/  @P1 LDGSTS.E.BYPASS.LTC128B.128 [R228+0xd080], [R20.64], !P6 ;  /* 0x0d08000014e41fae */ /* 0x0003ec000f101d4c */
[----:B------:R1:W-:Y:S01]  /*12060*/  @P1 LDGSTS.E.BYPASS.LTC128B.128 [R228+0xe880], [R18.64], !P5 ;  /* 0x0e88000012e41fae */ /* 0x0003e2000e901d4c */
[----:B------:R-:W-:Y:S11]  /*12070*/  LOP3.LUT P1, RZ, R225, 0x2, RZ, 0xc0, !PT ;  /* 0x00000002e1ff7812 */ /* 0x000ff6000782c0ff */
[----:B------:R-:W-:Y:S02]  /*12080*/  @!UPT UIADD3 URZ, URZ, URZ, URZ ;  /* 0x0000003f3f3ff290 */ /* 0x000fe4000fffe03f */
[----:B------:R1:W-:Y:S06]  /*12090*/  @P0 LDGSTS.E.BYPASS.LTC128B.128 [R228+0xb080], [R26.64], !P1 ;  /* 0x0b0800001ae40fae */ /* 0x0003ec000c901d4c */
[----:B------:R1:W-:Y:S06]  /*120a0*/  @P0 LDGSTS.E.BYPASS.LTC128B.128 [R228+0xc880], [R160.64], !P2 ;  /* 0x0c880000a0e40fae */ /* 0x0003ec000d101d4c */
[----:B------:R1:W-:Y:S06]  /*120b0*/  @P0 LDGSTS.E.BYPASS.LTC128B.128 [R228+0xe080], [R4.64], !P6 ;  /* 0x0e08000004e40fae */ /* 0x0003ec000f101d4c */
[----:B------:R1:W-:Y:S01]  /*120c0*/  @P0 LDGSTS.E.BYPASS.LTC128B.128 [R228+0xf880], [R14.64], !P5 ;  /* 0x0f8800000ee40fae */ /* 0x0003e2000e901d4c */
[----:B------:R-:W-:-:S05]  /*120d0*/  BRA `(.L_x_848) ;  /* 0x000010f000007947 */ /* 0x000fca0003800000 */
.L_x_847:
[----:B------:R-:W-:Y:S01]  /*120e0*/  USHF.R.S32.HI UR6, URZ, 0x1f, UR11 ;  /* 0x0000001f3f067899 */ /* 0x000fe2000801140b */
[----:B------:R-:W-:Y:S04]  /*120f0*/  DEPBAR.LE SB0, 0x0 ;  /* 0x000080000000791a */ /* 0x000fe80000000000 */
[----:B------:R-:W-:Y:S01]  /*12100*/  UIMAD UR6, UR6, UR4, URZ ;  /* 0x00000004060672a4 */ /* 0x000fe2000f8e023f */
[----:B------:R-:W-:Y:S01]  /*12110*/  BAR.SYNC.DEFER_BLOCKING 0x0 ;  /* 0x0000000000007b1d */ /* 0x000fe20000010000 */
[----:B------:R-:W-:Y:S01]  /*12120*/  UIMAD.WIDE.U32 UR14, UR11, UR4, URZ ;  /* 0x000000040b0e72a5 */ /* 0x000fe2000f8e003f */
[----:B------:R-:W-:Y:S01]  /*12130*/  LOP3.LUT P4, RZ, R225, 0x1, RZ, 0xc0, !PT ;  /* 0x00000001e1ff7812 */ /* 0x000fe2000788c0ff */
[----:B------:R-:W-:Y:S04]  /*12140*/  UIMAD UR6, UR11, UR5, UR6 ;  /* 0x000000050b0672a4 */ /* 0x000fe8000f8e0206 */
[----:B------:R-:W-:Y:S02]  /*12150*/  UIADD3 UR6, UR15, UR6, URZ ;  /* 0x000000060f067290 */ /* 0x000fe4000fffe03f */
[----:B------:R-:W-:Y:S02]  /*12160*/  UIMAD.WIDE.U32 UR14, UR14, 0x30, URZ ;  /* 0x000000300e0e78a5 */ /* 0x000fe4000f8e003f */
[----:B------:R-:W-:Y:S04]  /*12170*/  UIMAD UR6, UR6, 0x30, URZ ;  /* 0x00000030060678a4 */ /* 0x000fe8000f8e023f */
[----:B------:R-:W-:Y:S01]  /*12180*/  UIADD3 UR6, UR15, UR6, URZ ;  /* 0x000000060f067290 */ /* 0x000fe2000fffe03f */
[----:B------:R-:W-:Y:S02]  /*12190*/  IADD3 R11, P1, R226, UR14, RZ ;  /* 0x0000000ee20b7c10 */ /* 0x000fe4000ff3e0ff */
[----:B------:R-:W-:Y:S03]  /*121a0*/  IADD3 R3, P0, R240, UR14, RZ ;  /* 0x0000000ef0037c10 */ /* 0x000fe6000ff1e0ff */
[----:B------:R-:W-:Y:S02]  /*121b0*/  IADD3.X R8, R233, UR6, RZ, P1, !PT ;  /* 0x00000006e9087c10 */ /* 0x000fe40008ffe4ff */
[----:B------:R-:W-:Y:S01]  /*121c0*/  LEA R14, P1, R11, c[0x0][0x1f8], 0x1 ;  /* 0x00007e000b0e7a11 */ /* 0x000fe200078208ff */
[----:B------:R-:W-:Y:S01]  /*121d0*/  LDSM.16.M88.4 R160, [R222] ;  /* 0x00000000dea0783b */ /* 0x000fe20000000200 */
[----:B------:R-:W-:Y:S02]  /*121e0*/  IADD3.X R2, R237, UR6, RZ, P0, !PT ;  /* 0x00000006ed027c10 */ /* 0x000fe400087fe4ff */
[----:B------:R-:W-:Y:S02]  /*121f0*/  LEA.HI.X R15, R11, c[0x0][0x1fc], R8, 0x1, P1 ;  /* 0x00007f000b0f7a11 */ /* 0x000fe400008f0c08 */
[----:B------:R-:W-:Y:S01]  /*12200*/  LEA R12, P1, R3, c[0x0][0x1f8], 0x1 ;  /* 0x00007e00030c7a11 */ /* 0x000fe200078208ff */
[----:B------:R-:W1:Y:S01]  /*12210*/  LDSM.16.M88.4 R164, [R221+0xa080] ;  /* 0x00a08000dda4783b */ /* 0x000e620000000200 */
[----:B------:R-:W-:Y:S02]  /*12220*/  IADD3 R9, P0, R239, UR14, RZ ;  /* 0x0000000eef097c10 */ /* 0x000fe4000ff1e0ff */
[----:B------:R-:W-:Y:S02]  /*12230*/  LEA.HI.X R13, R3, c[0x0][0x1fc], R2, 0x1, P1 ;  /* 0x00007f00030d7a11 */ /* 0x000fe400008f0c02 */
[----:B------:R-:W-:Y:S01]  /*12240*/  IADD3 R19, P1, R238, UR14, RZ ;  /* 0x0000000eee137c10 */ /* 0x000fe2000ff3e0ff */
[----:B------:R-:W2:Y:S01]  /*12250*/  LDSM.16.M88.4 R168, [R221+0xa880] ;  /* 0x00a88000dda8783b */ /* 0x000ea20000000200 */
[----:B------:R-:W-:Y:S02]  /*12260*/  IADD3.X R8, R236, UR6, RZ, P0, !PT ;  /* 0x00000006ec087c10 */ /* 0x000fe400087fe4ff */
[----:B------:R-:W-:Y:S02]  /*12270*/  LEA R20, P2, R19, c[0x0][0x1f8], 0x1 ;  /* 0x00007e0013147a11 */ /* 0x000fe400078408ff */
[----:B------:R-:W-:Y:S01]  /*12280*/  IADD3.X R2, R229, UR6, RZ, P1, !PT ;  /* 0x00000006e5027c10 */ /* 0x000fe20008ffe4ff */
[----:B------:R-:W3:Y:S01]  /*12290*/  LDSM.16.M88.4 R172, [R221+0xb080] ;  /* 0x00b08000ddac783b */ /* 0x000ee20000000200 */
[----:B------:R-:W-:Y:S02]  /*122a0*/  LEA R16, P0, R9, c[0x0][0x1f8], 0x1 ;  /* 0x00007e0009107a11 */ /* 0x000fe400078008ff */
[----:B------:R-:W-:Y:S02]  /*122b0*/  LEA.HI.X R21, R19, c[0x0][0x1fc], R2, 0x1, P2 ;  /* 0x00007f0013157a11 */ /* 0x000fe400010f0c02 */
[----:B------:R-:W-:Y:S01]  /*122c0*/  LOP3.LUT P2, RZ, R225, 0x2, RZ, 0xc0, !PT ;  /* 0x00000002e1ff7812 */ /* 0x000fe2000784c0ff */
[----:B------:R-:W-:Y:S01]  /*122d0*/  LDSM.16.M88.4 R176, [R220] ;  /* 0x00000000dcb0783b */ /* 0x000fe20000000200 */
[----:B------:R-:W-:Y:S02]  /*122e0*/  LEA.HI.X R17, R9, c[0x0][0x1fc], R8, 0x1, P0 ;  /* 0x00007f0009117a11 */ /* 0x000fe400000f0c08 */
[C---:B------:R-:W-:Y:S03]  /*122f0*/  @!P3 LEA R3, P0, R242.reuse, UR14, 0x5 ;  /* 0x0000000ef203bc11 */ /* 0x040fe6000f8028ff */
[----:B------:R-:W4:Y:S01]  /*12300*/  LDSM.16.M88.4 R180, [R219] ;  /* 0x00000000dbb4783b */ /* 0x000f220000000200 */
[C---:B------:R-:W-:Y:S02]  /*12310*/  @!P3 IADD3 R11, P1, R3.reuse, R226, RZ ;  /* 0x000000e2030bb210 */ /* 0x040fe40007f3e0ff */
[----:B------:R-:W-:Y:S02]  /*12320*/  @!P3 LEA.HI.X R9, R242, UR6, R241, 0x5, P0 ;  /* 0x00000006f209bc11 */ /* 0x000fe400080f2cf1 */
[----:B------:R-:W-:Y:S01]  /*12330*/  @!P3 IADD3 R19, P0, R3, R240, RZ ;  /* 0x000000f00313b210 */ /* 0x000fe20007f1e0ff */
[----:B------:R-:W5:Y:S02]  /*12340*/  LDSM.16.M88.4 R184, [R211] ;  /* 0x00000000d3b8783b */ /* 0x000f640000000200 */
[----:B------:R-:W-:Y:S01]  /*12350*/  @!P3 IMAD.X R2, R9, 0x1, R233, P1 ;  /* 0x000000010902b824 */ /* 0x000fe200008e06e9 */
[----:B------:R-:W-:Y:S01]  /*12360*/  @!P3 LEA R24, P1, R11, c[0x0][0x1f8], 0x1 ;  /* 0x00007e000b18ba11 */ /* 0x000fe200078208ff */
[----:B------:R-:W-:Y:S01]  /*12370*/  @!P3 IMAD.X R8, R9, 0x1, R237, P0 ;  /* 0x000000010908b824 */ /* 0x000fe200000e06ed */
[----:B------:R-:W-:Y:S01]  /*12380*/  @!P3 LEA R246, P0, R19, c[0x0][0x1f8], 0x1 ;  /* 0x00007e0013f6ba11 */ /* 0x000fe200078008ff */
[----:B------:R-:W3:Y:S01]  /*12390*/  LDSM.16.M88.4 R188, [R210] ;  /* 0x00000000d2bc783b */ /* 0x000ee20000000200 */
[----:B------:R-:W-:Y:S02]  /*123a0*/  @!P3 LEA.HI.X R25, R11, c[0x0][0x1fc], R2, 0x1, P1 ;  /* 0x00007f000b19ba11 */ /* 0x000fe400008f0c02 */
[----:B------:R-:W-:Y:S01]  /*123b0*/  @!P3 LEA.HI.X R247, R19, c[0x0][0x1fc], R8, 0x1, P0 ;  /* 0x00007f0013f7ba11 */ /* 0x000fe200000f0c08 */
[C---:B-1----:R-:W-:Y:S02]  /*123c0*/  HMMA.16816.F32 R4, R160.reuse, R164, RZ ;  /* 0x000000a4a004723c */ /* 0x042fe400000018ff */
[----:B------:R-:W-:Y:S01]  /*123d0*/  @!PT LDS RZ, [RZ] ;  /* 0x00000000fffff984 */ /* 0x000fe20000000800 */
[----:B------:R-:W-:Y:S01]  /*123e0*/  @!PT LDS RZ, [RZ] ;  /* 0x00000000fffff984 */ /* 0x000fe20000000800 */
[----:B------:R-:W-:Y:S01]  /*123f0*/  @!PT LDS RZ, [RZ] ;  /* 0x00000000fffff984 */ /* 0x000fe20000000800 */
[----:B------:R2:W-:Y:S01]  /*12400*/  LDGSTS.E.BYPASS.LTC128B.128 [R228+0x4080], [R14.64], !P2 ;  /* 0x040800000ee47fae */ /* 0x0005e2000d101d4c */
[C---:B------:R-:W-:Y:S02]  /*12410*/  @!P3 IADD3 R8, P1, R3.reuse, R239, RZ ;  /* 0x000000ef0308b210 */ /* 0x040fe40007f3e0ff */
[----:B------:R-:W-:Y:S03]  /*12420*/  @!P3 IADD3 R10, P0, R3, R238, RZ ;  /* 0x000000ee030ab210 */ /* 0x000fe60007f1e0ff */
[----:B------:R2:W-:Y:S01]  /*12430*/  LDGSTS.E.BYPASS.LTC128B.128 [R228+0x5880], [R12.64], !P4 ;  /* 0x058800000ce47fae */ /* 0x0005e2000e101d4c */
[C---:B------:R-:W-:Y:S03]  /*12440*/  @!P3 IMAD.X R3, R9.reuse, 0x1, R236, P1 ;  /* 0x000000010903b824 */ /* 0x040fe600008e06ec */
[----:B------:R-:W-:Y:S01]  /*12450*/  @!P3 IMAD.X R9, R9, 0x1, R229, P0 ;  /* 0x000000010909b824 */ /* 0x000fe200000e06e5 */
[----:B------:R-:W-:Y:S01]  /*12460*/  @!P3 LEA R156, P1, R8, c[0x0][0x1f8], 0x1 ;  /* 0x00007e00089cba11 */ /* 0x000fe200078208ff */
[----:B------:R1:W-:Y:S01]  /*12470*/  LDGSTS.E.BYPASS.LTC128B.128 [R228+0x7080], [R16.64], !P6 ;  /* 0x0708000010e47fae */ /* 0x0003e2000f101d4c */
[----:B------:R-:W-:Y:S02]  /*12480*/  @!P3 LEA R2, P0, R10, c[0x0][0x1f8], 0x1 ;  /* 0x00007e000a02ba11 */ /* 0x000fe400078008ff */
[----:B------:R-:W-:Y:S02]  /*12490*/  @!P3 LEA.HI.X R157, R8, c[0x0][0x1fc], R3, 0x1, P1 ;  /* 0x00007f00089dba11 */ /* 0x000fe400008f0c03 */
[----:B------:R-:W-:Y:S01]  /*124a0*/  @!P3 LEA.HI.X R3, R10, c[0x0][0x1fc], R9, 0x1, P0 ;  /* 0x00007f000a03ba11 */ /* 0x000fe200000f0c09 */
[----:B------:R3:W-:Y:S01]  /*124b0*/  LDGSTS.E.BYPASS.LTC128B.128 [R228+0x8880], [R20.64], !P5 ;  /* 0x0888000014e47fae */ /* 0x0007e2000e901d4c */
[C---:B------:R-:W-:Y:S05]  /*124c0*/  HMMA.16816.F32 R8, R160.reuse, R166, RZ ;  /* 0x000000a6a008723c */ /* 0x040fea00000018ff */
[----:B------:R4:W-:Y:S06]  /*124d0*/  @!P3 LDGSTS.E.BYPASS.LTC128B.128 [R228+0x5080], [R24.64], !P2 ;  /* 0x0508000018e4bfae */ /* 0x0009ec000d101d4c */
[----:B------:R4:W-:Y:S01]  /*124e0*/  @!P3 LDGSTS.E.BYPASS.LTC128B.128 [R228+0x6880], [R246.64], !P4 ;  /* 0x06880000f6e4bfae */ /* 0x0009e2000e101d4c */
[----:B------:R-:W-:Y:S01]  /*124f0*/  ISETP.LT.AND P4, PT, RZ, UR11, PT ;  /* 0x0000000bff007c0c */ /* 0x000fe2000bf81270 */
[C---:B--2---:R-:W-:Y:S04]  /*12500*/  HMMA.16816.F32 R12, R160.reuse, R168, RZ ;  /* 0x000000a8a00c723c */ /* 0x044fe800000018ff */
[----:B------:R2:W-:Y:S04]  /*12510*/  @!P3 LDGSTS.E.BYPASS.LTC128B.128 [R228+0x8080], [R156.64], !P6 ;  /* 0x080800009ce4bfae */ /* 0x0005e8000f101d4c */
[C---:B-1----:R-:W-:Y:S02]  /*12520*/  HMMA.16816.F32 R16, R160.reuse, R170, RZ ;  /* 0x000000aaa010723c */ /* 0x042fe400000018ff */
[----:B------:R1:W-:Y:S06]  /*12530*/  @!P3 LDGSTS.E.BYPASS.LTC128B.128 [R228+0x9880], [R2.64], !P5 ;  /* 0x0988000002e4bfae */ /* 0x0003ec000e901d4c */
[----:B------:R-:W-:Y:S01]  /*12540*/  LDSM.16.M88.4 R192, [R218] ;  /* 0x00000000dac0783b */ /* 0x000fe20000000200 */
[C---:B---3--:R-:W-:Y:S05]  /*12550*/  HMMA.16816.F32 R20, R160.reuse, R172, RZ ;  /* 0x000000aca014723c */ /* 0x048fea00000018ff */
[----:B------:R-:W0:Y:S03]  /*12560*/  LDGDEPBAR ;  /* 0x00000000000079af */ /* 0x000e260000000000 */
[----:B----4-:R-:W-:Y:S03]  /*12570*/  HMMA.16816.F32 R24, R160, R174, RZ ;  /* 0x000000aea018723c */ /* 0x010fe600000018ff */
[----:B------:R-:W3:Y:S05]  /*12580*/  LDSM.16.M88.4 R196, [R215+0xa080] ;  /* 0x00a08000d7c4783b */ /* 0x000eea0000000200 */
[C---:B------:R-:W-:Y:S01]  /*12590*/  HMMA.16816.F32 R4, R176.reuse, R180, R4 ;  /* 0x000000b4b004723c */ /* 0x040fe20000001804 */
[----:B------:R-:W4:Y:S06]  /*125a0*/  LDSM.16.M88.4 R160, [R215+0xa880] ;  /* 0x00a88000d7a0783b */ /* 0x000f2c0000000200 */
[----:B------:R-:W1:Y:S01]  /*125b0*/  LDSM.16.M88.4 R164, [R215+0xb080] ;  /* 0x00b08000d7a4783b */ /* 0x000e620000000200 */
[C---:B------:R-:W-:Y:S05]  /*125c0*/  HMMA.16816.F32 R8, R176.reuse, R182, R8 ;  /* 0x000000b6b008723c */ /* 0x040fea0000001808 */
[----:B------:R-:W-:Y:S03]  /*125d0*/  LDSM.16.M88.4 R168, [R217] ;  /* 0x00000000d9a8783b */ /* 0x000fe60000000200 */
[C---:B-----5:R-:W-:Y:S03]  /*125e0*/  HMMA.16816.F32 R12, R176.reuse, R184, R12 ;  /* 0x000000b8b00c723c */ /* 0x060fe6000000180c */
[----:B------:R-:W5:Y:S05]  /*125f0*/  LDSM.16.M88.4 R172, [R209] ;  /* 0x00000000d1ac783b */ /* 0x000f6a0000000200 */
[C---:B------:R-:W-:Y:S01]  /*12600*/  HMMA.16816.F32 R16, R176.reuse, R186, R16 ;  /* 0x000000bab010723c */ /* 0x040fe20000001810 */
[----:B------:R-:W-:Y:S06]  /*12610*/  LDSM.16.M88.4 R180, [R209+0x1000] ;  /* 0x00100000d1b4783b */ /* 0x000fec0000000200 */
[----:B------:R-:W-:Y:S01]  /*12620*/  LDSM.16.M88.4 R184, [R222+0x4000] ;  /* 0x00400000deb8783b */ /* 0x000fe20000000200 */
[C---:B------:R-:W-:Y:S08]  /*12630*/  HMMA.16816.F32 R20, R176.reuse, R188, R20 ;  /* 0x000000bcb014723c */ /* 0x040ff00000001814 */
[----:B------:R-:W-:Y:S01]  /*12640*/  HMMA.16816.F32 R24, R176, R190, R24 ;  /* 0x000000beb018723c */ /* 0x000fe20000001818 */
[----:B------:R-:W2:Y:S06]  /*12650*/  LDSM.16.M88.4 R176, [R209+0x800] ;  /* 0x00080000d1b0783b */ /* 0x000eac0000000200 */
[----:B------:R-:W2:Y:S01]  /*12660*/  LDSM.16.M88.4 R188, [R221+0xb880] ;  /* 0x00b88000ddbc783b */ /* 0x000ea20000000200 */
[C---:B---3--:R-:W-:Y:S08]  /*12670*/  HMMA.16816.F32 R4, R192.reuse, R196, R4 ;  /* 0x000000c4c004723c */ /* 0x048ff00000001804 */
[C---:B------:R-:W-:Y:S01]  /*12680*/  HMMA.16816.F32 R8, R192.reuse, R198, R8 ;  /* 0x000000c6c008723c */ /* 0x040fe20000001808 */
[----:B------:R-:W-:Y:S07]  /*12690*/  LDSM.16.M88.4 R196, [R208] ;  /* 0x00000000d0c4783b */ /* 0x000fee0000000200 */
[C---:B----4-:R-:W-:Y:S08]  /*126a0*/  HMMA.16816.F32 R12, R192.reuse, R160, R12 ;  /* 0x000000a0c00c723c */ /* 0x050ff0000000180c */
[C---:B------:R-:W-:Y:S01]  /*126b0*/  HMMA.16816.F32 R16, R192.reuse, R162, R16 ;  /* 0x000000a2c010723c */ /* 0x040fe20000001810 */
[----:B------:R-:W3:Y:S07]  /*126c0*/  LDSM.16.M88.4 R160, [R221+0xc080] ;  /* 0x00c08000dda0783b */ /* 0x000eee0000000200 */
[C---:B-1----:R-:W-:Y:S08]  /*126d0*/  HMMA.16816.F32 R20, R192.reuse, R164, R20 ;  /* 0x000000a4c014723c */ /* 0x042ff00000001814 */
[----:B------:R-:W-:Y:S01]  /*126e0*/  HMMA.16816.F32 R24, R192, R166, R24 ;  /* 0x000000a6c018723c */ /* 0x000fe20000001818 */
[----:B------:R-:W1:Y:S06]  /*126f0*/  LDSM.16.M88.4 R164, [R221+0xc880] ;  /* 0x00c88000dda4783b */ /* 0x000e6c0000000200 */
[----:B------:R-:W4:Y:S01]  /*12700*/  LDSM.16.M88.4 R192, [R220+0x4000] ;  /* 0x00400000dcc0783b */ /* 0x000f220000000200 */
[C---:B-----5:R-:W-:Y:S08]  /*12710*/  HMMA.16816.F32 R4, R168.reuse, R172, R4 ;  /* 0x000000aca804723c */ /* 0x060ff00000001804 */
[C---:B------:R-:W-:Y:S01]  /*12720*/  HMMA.16816.F32 R8, R168.reuse, R174, R8 ;  /* 0x000000aea808723c */ /* 0x040fe20000001808 */
[----:B------:R-:W-:Y:S07]  /*12730*/  LDSM.16.M88.4 R172, [R206] ;  /* 0x00000000ceac783b */ /* 0x000fee0000000200 */
[C---:B--2---:R-:W-:Y:S08]  /*12740*/  HMMA.16816.F32 R12, R168.reuse, R176, R12 ;  /* 0x000000b0a80c723c */ /* 0x044ff0000000180c */
[C---:B------:R-:W-:Y:S01]  /*12750*/  HMMA.16816.F32 R16, R168.reuse, R178, R16 ;  /* 0x000000b2a810723c */ /* 0x040fe20000001810 */
[----:B------:R-:W-:Y:S07]  /*12760*/  LDSM.16.M88.4 R176, [R218+0x4000] ;  /* 0x00400000dab0783b */ /* 0x000fee0000000200 */
[C---:B------:R-:W-:Y:S08]  /*12770*/  HMMA.16816.F32 R20, R168.reuse, R180, R20 ;  /* 0x000000b4a814723c */ /* 0x040ff00000001814 */
[----:B------:R-:W-:Y:S01]  /*12780*/  HMMA.16816.F32 R24, R168, R182, R24 ;  /* 0x000000b6a818723c */ /* 0x000fe20000001818 */
[----:B------:R-:W2:Y:S06]  /*12790*/  LDSM.16.M88.4 R168, [R207] ;  /* 0x00000000cfa8783b */ /* 0x000eac0000000200 */
[----:B------:R-:W5:Y:S01]  /*127a0*/  LDSM.16.M88.4 R180, [R215+0xb880] ;  /* 0x00b88000d7b4783b */ /* 0x000f620000000200 */
[C---:B------:R-:W-:Y:S08]  /*127b0*/  HMMA.16816.F32 R4, R184.reuse, R188, R4 ;  /* 0x000000bcb804723c */ /* 0x040ff00000001804 */
[C---:B------:R-:W-:Y:S01]  /*127c0*/  HMMA.16816.F32 R8, R184.reuse, R190, R8 ;  /* 0x000000beb808723c */ /* 0x040fe20000001808 */
[----:B------:R-:W-:Y:S07]  /*127d0*/  LDSM.16.M88.4 R188, [R209+0x1800] ;  /* 0x00180000d1bc783b */ /* 0x000fee0000000200 */
[C---:B---3--:R-:W-:Y:S08]  /*127e0*/  HMMA.16816.F32 R12, R184.reuse, R160, R12 ;  /* 0x000000a0b80c723c */ /* 0x048ff0000000180c */
[C---:B------:R-:W-:Y:S01]  /*127f0*/  HMMA.16816.F32 R16, R184.reuse, R162, R16 ;  /* 0x000000a2b810723c */ /* 0x040fe20000001810 */
[----:B------:R-:W3:Y:S07]  /*12800*/  LDSM.16.M88.4 R160, [R215+0xc080] ;  /* 0x00c08000d7a0783b */ /* 0x000eee0000000200 */
[C---:B-1----:R-:W-:Y:S08]  /*12810*/  HMMA.16816.F32 R20, R184.reuse, R164, R20 ;  /* 0x000000a4b814723c */ /* 0x042ff00000001814 */
[----:B------:R-:W-:Y:S01]  /*12820*/  HMMA.16816.F32 R24, R184, R166, R24 ;  /* 0x000000a6b818723c */ /* 0x000fe20000001818 */
[----:B------:R-:W1:Y:S06]  /*12830*/  LDSM.16.M88.4 R164, [R215+0xc880] ;  /* 0x00c88000d7a4783b */ /* 0x000e6c0000000200 */
[----:B------:R-:W1:Y:S01]  /*12840*/  LDSM.16.M88.4 R184, [R217+0x4000] ;  /* 0x00400000d9b8783b */ /* 0x000e620000000200 */
[C---:B----4-:R-:W-:Y:S08]  /*12850*/  HMMA.16816.F32 R4, R192.reuse, R196, R4 ;  /* 0x000000c4c004723c */ /* 0x050ff00000001804 */
[C---:B------:R-:W-:Y:S01]  /*12860*/  HMMA.16816.F32 R8, R192.reuse, R198, R8 ;  /* 0x000000c6c008723c */ /* 0x040fe20000001808 */
[----:B------:R-:W-:Y:S07]  /*12870*/  LDSM.16.M88.4 R196, [R221+0xd080] ;  /* 0x00d08000ddc4783b */ /* 0x000fee0000000200 */
[C---:B--2---:R-:W-:Y:S08]  /*12880*/  HMMA.16816.F32 R12, R192.reuse, R168, R12 ;  /* 0x000000a8c00c723c */ /* 0x044ff0000000180c */
[C---:B------:R-:W-:Y:S01]  /*12890*/  HMMA.16816.F32 R16, R192.reuse, R170, R16 ;  /* 0x000000aac010723c */ /* 0x040fe20000001810 */
[----:B------:R-:W2:Y:S07]  /*128a0*/  LDSM.16.M88.4 R168, [R209+0x2000] ;  /* 0x00200000d1a8783b */ /* 0x000eae0000000200 */
[C---:B------:R-:W-:Y:S08]  /*128b0*/  HMMA.16816.F32 R20, R192.reuse, R172, R20 ;  /* 0x000000acc014723c */ /* 0x040ff00000001814 */
[----:B------:R-:W-:Y:S01]  /*128c0*/  HMMA.16816.F32 R24, R192, R174, R24 ;  /* 0x000000aec018723c */ /* 0x000fe20000001818 */
[----:B------:R-:W4:Y:S06]  /*128d0*/  LDSM.16.M88.4 R172, [R209+0x2800] ;  /* 0x00280000d1ac783b */ /* 0x000f2c0000000200 */
[----:B------:R-:W2:Y:S01]  /*128e0*/  LDSM.16.M88.4 R192, [R222+0x8000] ;  /* 0x00800000dec0783b */ /* 0x000ea20000000200 */
[C---:B-----5:R-:W-:Y:S08]  /*128f0*/  HMMA.16816.F32 R4, R176.reuse, R180, R4 ;  /* 0x000000b4b004723c */ /* 0x060ff00000001804 */
[C---:B------:R-:W-:Y:S01]  /*12900*/  HMMA.16816.F32 R8, R176.reuse, R182, R8 ;  /* 0x000000b6b008723c */ /* 0x040fe20000001808 */
[----:B------:R-:W-:Y:S07]  /*12910*/  LDSM.16.M88.4 R180, [R205] ;  /* 0x00000000cdb4783b */ /* 0x000fee0000000200 */
[C---:B---3--:R-:W-:Y:S08]  /*12920*/  HMMA.16816.F32 R12, R176.reuse, R160, R12 ;  /* 0x000000a0b00c723c */ /* 0x048ff0000000180c */
[C---:B------:R-:W-:Y:S01]  /*12930*/  HMMA.16816.F32 R16, R176.reuse, R162, R16 ;  /* 0x000000a2b010723c */ /* 0x040fe20000001810 */
[----:B------:R-:W3:Y:S07]  /*12940*/  LDSM.16.M88.4 R160, [R221+0xd880] ;  /* 0x00d88000dda0783b */ /* 0x000eee0000000200 */
[C---:B-1----:R-:W-:Y:S08]  /*12950*/  HMMA.16816.F32 R20, R176.reuse, R164, R20 ;  /* 0x000000a4b014723c */ /* 0x042ff00000001814 */
[----:B------:R-:W-:Y:S01]  /*12960*/  HMMA.16816.F32 R24, R176, R166, R24 ;  /* 0x000000a6b018723c */ /* 0x000fe20000001818 */
[----:B------:R-:W1:Y:S06]  /*12970*/  LDSM.16.M88.4 R164, [R221+0xe080] ;  /* 0x00e08000dda4783b */ /* 0x000e6c0000000200 */
[----:B------:R-:W5:Y:S01]  /*12980*/  LDSM.16.M88.4 R176, [R220+0x8000] ;  /* 0x00800000dcb0783b */ /* 0x000f620000000200 */
[C---:B------:R-:W-:Y:S08]  /*12990*/  HMMA.16816.F32 R4, R184.reuse, R188, R4 ;  /* 0x000000bcb804723c */ /* 0x040ff00000001804 */
[C---:B------:R-:W-:Y:S01]  /*129a0*/  HMMA.16816.F32 R8, R184.reuse, R190, R8 ;  /* 0x000000beb808723c */ /* 0x040fe20000001808 */
[----:B------:R-:W-:Y:S07]  /*129b0*/  LDSM.16.M88.4 R188, [R215+0xd080] ;  /* 0x00d08000d7bc783b */ /* 0x000fee0000000200 */
[C---:B--2---:R-:W-:Y:S08]  /*129c0*/  HMMA.16816.F32 R12, R184.reuse, R168, R12 ;  /* 0x000000a8b80c723c */ /* 0x044ff0000000180c */
[C---:B------:R-:W-:Y:S01]  /*129d0*/  HMMA.16816.F32 R16, R184.reuse, R170, R16 ;  /* 0x000000aab810723c */ /* 0x040fe20000001810 */
[----:B------:R-:W2:Y:S07]  /*129e0*/  LDSM.16.M88.4 R168, [R204] ;  /* 0x00000000cca8783b */ /* 0x000eae0000000200 */
[C---:B----4-:R-:W-:Y:S08]  /*129f0*/  HMMA.16816.F32 R20, R184.reuse, R172, R20 ;  /* 0x000000acb814723c */ /* 0x050ff00000001814 */
[----:B------:R-:W-:Y:S01]  /*12a00*/  HMMA.16816.F32 R24, R184, R174, R24 ;  /* 0x000000aeb818723c */ /* 0x000fe20000001818 */
[----:B------:R-:W4:Y:S06]  /*12a10*/  LDSM.16.M88.4 R172, [R203] ;  /* 0x00000000cbac783b */ /* 0x000f2c0000000200 */
[----:B------:R-:W2:Y:S01]  /*12a20*/  LDSM.16.M88.4 R184, [R218+0x8000] ;  /* 0x00800000dab8783b */ /* 0x000ea20000000200 */
        /* <DEDUP_REMOVED lines=10> */
[C---:B-----5:R-:W-:Y:S08]  /*12ad0*/  HMMA.16816.F32 R4, R176.reuse, R180, R4 ;  /* 0x000000b4b004723c */ /* 0x060ff00000001804 */
[C---:B------:R-:W-:Y:S01]  /*12ae0*/  HMMA.16816.F32 R8, R176.reuse, R182, R8 ;  /* 0x000000b6b008723c */ /* 0x040fe20000001808 */
[----:B------:R-:W-:Y:S07]  /*12af0*/  LDSM.16.M88.4 R180, [R221+0xe880] ;  /* 0x00e88000ddb4783b */ /* 0x000fee0000000200 */
[C---:B--2---:R-:W-:Y:S08]  /*12b00*/  HMMA.16816.F32 R12, R176.reuse, R168, R12 ;  /* 0x000000a8b00c723c */ /* 0x044ff0000000180c */
[C---:B------:R-:W-:Y:S01]  /*12b10*/  HMMA.16816.F32 R16, R176.reuse, R170, R16 ;  /* 0x000000aab010723c */ /* 0x040fe20000001810 */
[----:B------:R-:W2:Y:S07]  /*12b20*/  LDSM.16.M88.4 R168, [R209+0x3800] ;  /* 0x00380000d1a8783b */ /* 0x000eae0000000200 */
[C---:B----4-:R-:W-:Y:S08]  /*12b30*/  HMMA.16816.F32 R20, R176.reuse, R172, R20 ;  /* 0x000000acb014723c */ /* 0x050ff00000001814 */
[----:B------:R-:W-:Y:S01]  /*12b40*/  HMMA.16816.F32 R24, R176, R174, R24 ;  /* 0x000000aeb018723c */ /* 0x000fe20000001818 */
[----:B------:R-:W4:Y:S06]  /*12b50*/  LDSM.16.M88.4 R172, [R209+0x4000] ;  /* 0x00400000d1ac783b */ /* 0x000f2c0000000200 */
[----:B------:R-:W5:Y:S01]  /*12b60*/  LDSM.16.M88.4 R176, [R222+0xc000] ;  /* 0x00c00000deb0783b */ /* 0x000f620000000200 */
[C---:B------:R-:W-:Y:S08]  /*12b70*/  HMMA.16816.F32 R4, R184.reuse, R188, R4 ;  /* 0x000000bcb804723c */ /* 0x040ff00000001804 */
        /* <DEDUP_REMOVED lines=8> */
[----:B------:R-:W1:Y:S01]  /*12c00*/  LDSM.16.M88.4 R184, [R220+0xc000] ;  /* 0x00c00000dcb8783b */ /* 0x000e620000000200 */
        /* <DEDUP_REMOVED lines=10> */
[C---:B-----5:R-:W-:Y:S08]  /*12cb0*/  HMMA.16816.F32 R4, R176.reuse, R180, R4 ;  /* 0x000000b4b004723c */ /* 0x060ff00000001804 */
        /* <DEDUP_REMOVED lines=10> */
[C---:B------:R-:W-:Y:S08]  /*12d60*/  HMMA.16816.F32 R8, R184.reuse, R190, R8 ;  /* 0x000000beb808723c */ /* 0x040ff00000001808 */
[C---:B--2---:R-:W-:Y:S08]  /*12d70*/  HMMA.16816.F32 R12, R184.reuse, R168, R12 ;  /* 0x000000a8b80c723c */ /* 0x044ff0000000180c */
[C---:B------:R-:W-:Y:S08]  /*12d80*/  HMMA.16816.F32 R16, R184.reuse, R170, R16 ;  /* 0x000000aab810723c */ /* 0x040ff00000001810 */
[C---:B----4-:R-:W-:Y:S08]  /*12d90*/  HMMA.16816.F32 R20, R184.reuse, R172, R20 ;  /* 0x000000acb814723c */ /* 0x050ff00000001814 */
[----:B------:R-:W-:Y:S08]  /*12da0*/  HMMA.16816.F32 R24, R184, R174, R24 ;  /* 0x000000aeb818723c */ /* 0x000ff00000001818 */
[C---:B------:R-:W-:Y:S08]  /*12db0*/  HMMA.16816.F32 R4, R192.reuse, R196, R4 ;  /* 0x000000c4c004723c */ /* 0x040ff00000001804 */
[C---:B------:R-:W-:Y:S08]  /*12dc0*/  HMMA.16816.F32 R8, R192.reuse, R198, R8 ;  /* 0x000000c6c008723c */ /* 0x040ff00000001808 */
[C---:B---3--:R-:W-:Y:S08]  /*12dd0*/  HMMA.16816.F32 R12, R192.reuse, R160, R12 ;  /* 0x000000a0c00c723c */ /* 0x048ff0000000180c */
[C---:B------:R-:W-:Y:S01]  /*12de0*/  HMMA.16816.F32 R16, R192.reuse, R162, R16 ;  /* 0x000000a2c010723c */ /* 0x040fe20000001810 */
[----:B------:R-:W2:Y:S07]  /*12df0*/  LDSM.16.M88.4 R160, [R209+0x5000] ;  /* 0x00500000d1a0783b */ /* 0x000eae0000000200 */
[C---:B-1----:R-:W-:Y:S08]  /*12e00*/  HMMA.16816.F32 R20, R192.reuse, R164, R20 ;  /* 0x000000a4c014723c */ /* 0x042ff00000001814 */
[----:B------:R-:W-:Y:S01]  /*12e10*/  HMMA.16816.F32 R24, R192, R166, R24 ;  /* 0x000000a6c018723c */ /* 0x000fe20000001818 */
[----:B------:R-:W1:Y:S01]  /*12e20*/  LDSM.16.M88.4 R164, [R209+0x5800] ;  /* 0x00580000d1a4783b */ /* 0x000e620000000200 */
[----:B------:R-:W-:Y:S05]  /*12e30*/  DEPBAR.LE SB0, 0x0 ;  /* 0x000080000000791a */ /* 0x000fea0000000000 */
[----:B------:R-:W-:Y:S01]  /*12e40*/  BAR.SYNC.DEFER_BLOCKING 0x0 ;  /* 0x0000000000007b1d */ /* 0x000fe20000010000 */
[C---:B-----5:R-:W-:Y:S08]  /*12e50*/  HMMA.16816.F32 R4, R176.reuse, R180, R4 ;  /* 0x000000b4b004723c */ /* 0x060ff00000001804 */
[C---:B------:R-:W-:Y:S08]  /*12e60*/  HMMA.16816.F32 R8, R176.reuse, R182, R8 ;  /* 0x000000b6b008723c */ /* 0x040ff00000001808 */
[C---:B--2---:R-:W-:Y:S08]  /*12e70*/  HMMA.16816.F32 R12, R176.reuse, R160, R12 ;  /* 0x000000a0b00c723c */ /* 0x044ff0000000180c */
[----:B------:R-:W-:Y:S01]  /*12e80*/  FMUL.FTZ R3, R6, c[0x0][0x320] ;  /* 0x0000c80006037a20 */ /* 0x000fe20000410000 */
[C---:B------:R-:W-:Y:S03]  /*12e90*/  HMMA.16816.F32 R16, R176.reuse, R162, R16 ;  /* 0x000000a2b010723c */ /* 0x040fe60000001810 */
[----:B------:R2:W3:Y:S01]  /*12ea0*/  MUFU.TANH R6, R3 ;  /* 0x0000000300067308 */ /* 0x0004e20000002400 */
[----:B------:R-:W-:Y:S02]  /*12eb0*/  FMUL.FTZ R157, R4, c[0x0][0x320] ;  /* 0x0000c800049d7a20 */ /* 0x000fe40000410000 */
[----:B------:R-:W-:Y:S02]  /*12ec0*/  FMUL.FTZ R252, R7, c[0x0][0x320] ;  /* 0x0000c80007fc7a20 */ /* 0x000fe40000410000 */
[C---:B-1----:R-:W-:Y:S04]  /*12ed0*/  HMMA.16816.F32 R20, R176.reuse, R164, R20 ;  /* 0x000000a4b014723c */ /* 0x042fe80000001814 */
[----:B------:R-:W-:Y:S01]  /*12ee0*/  FMUL.FTZ R10, R10, c[0x0][0x320] ;  /* 0x0000c8000a0a7a20 */ /* 0x000fe20000410000 */
[----:B------:R1:W4:Y:S01]  /*12ef0*/  MUFU.TANH R169, R157 ;  /* 0x0000009d00a97308 */ /* 0x0003220000002400 */
[----:B------:R-:W-:Y:S02]  /*12f00*/  FMUL.FTZ R11, R11, c[0x0][0x320] ;  /* 0x0000c8000b0b7a20 */ /* 0x000fe40000410000 */
[----:B------:R-:W-:Y:S04]  /*12f10*/  HMMA.16816.F32 R24, R176, R166, R24 ;  /* 0x000000a6b018723c */ /* 0x000fe80000001818 */
[----:B------:R-:W-:Y:S02]  /*12f20*/  FMUL.FTZ R250, R12, c[0x0][0x320] ;  /* 0x0000c8000cfa7a20 */ /* 0x000fe40000410000 */
[----:B------:R-:W-:Y:S01]  /*12f30*/  FMUL.FTZ R156, R5, c[0x0][0x320] ;  /* 0x0000c800059c7a20 */ /* 0x000fe20000410000 */
[----:B------:R-:W1:Y:S01]  /*12f40*/  MUFU.TANH R252, R252 ;  /* 0x000000fc00fc7308 */ /* 0x000e620000002400 */
[----:B------:R-:W-:Y:S04]  /*12f50*/  FMUL.FTZ R198, R16, c[0x0][0x320] ;  /* 0x0000c80010c67a20 */ /* 0x000fe80000410000 */
[----:B------:R-:W-:Y:S02]  /*12f60*/  FMUL.FTZ R2, R8, c[0x0][0x320] ;  /* 0x0000c80008027a20 */ /* 0x000fe40000410000 */
[----:B------:R-:W-:Y:S02]  /*12f70*/  FMUL.FTZ R9, R9, c[0x0][0x320] ;  /* 0x0000c80009097a20 */ /* 0x000fe40000410000 */
[----:B------:R-:W-:Y:S01]  /*12f80*/  FMUL.FTZ R194, R20, c[0x0][0x320] ;  /* 0x0000c80014c27a20 */ /* 0x000fe20000410000 */
[----:B------:R1:W1:Y:S01]  /*12f90*/  MUFU.TANH R170, R156 ;  /* 0x0000009c00aa7308 */ /* 0x0002620000002400 */
[----:B------:R-:W-:Y:S02]  /*12fa0*/  FMUL.FTZ R13, R13, c[0x0][0x320] ;  /* 0x0000c8000d0d7a20 */ /* 0x000fe40000410000 */
[----:B------:R-:W-:Y:S02]  /*12fb0*/  FMUL.FTZ R14, R14, c[0x0][0x320] ;  /* 0x0000c8000e0e7a20 */ /* 0x000fe40000410000 */
        /* <DEDUP_REMOVED lines=13> */
[----:B--2---:R-:W-:Y:S03]  /*13090*/  IMAD.MOV.U32 R3, RZ, RZ, R0 ;  /* 0x000000ffff037224 */ /* 0x004fe600078e0000 */
[----:B------:R-:W2:Y:S10]  /*130a0*/  MUFU.TANH R10, R10 ;  /* 0x0000000a000a7308 */ /* 0x000eb40000002400 */
[----:B------:R-:W1:Y:S10]  /*130b0*/  MUFU.TANH R11, R11 ;  /* 0x0000000b000b7308 */ /* 0x000e740000002400 */
[----:B------:R-:W1:Y:S10]  /*130c0*/  MUFU.TANH R250, R250 ;  /* 0x000000fa00fa7308 */ /* 0x000e740000002400 */
[----:B------:R1:W1:Y:S10]  /*130d0*/  MUFU.TANH R248, R13 ;  /* 0x0000000d00f87308 */ /* 0x0002740000002400 */
[----:B------:R1:W1:Y:S10]  /*130e0*/  MUFU.TANH R251, R14 ;  /* 0x0000000e00fb7308 */ /* 0x0002740000002400 */
[----:B------:R1:W1:Y:S10]  /*130f0*/  MUFU.TANH R249, R15 ;  /* 0x0000000f00f97308 */ /* 0x0002740000002400 */
        /* <DEDUP_REMOVED lines=11> */
[----:B------:R1:W1:Y:S02]  /*131b0*/  MUFU.TANH R157, R27 ;  /* 0x0000001b009d7308 */ /* 0x0002640000002400 */
[----:B-1234-:R-:W-:-:S05]  /*131c0*/  @P4 BRA `(.L_x_849) ;  /* 0xffffea5000004947 */ /* 0x01efca000383ffff */
.L_x_848:
[----:B-1----:R-:W-:Y:S01]  /*131d0*/  FMNMX.FTZ R5, R169, R0, !PT ;  /* 0x00000000a9057209 */ /* 0x002fe20007810000 */
[----:B------:R-:W-:Y:S01]  /*131e0*/  LDSM.16.MT88.4 R20, [R214+0x4080] ;  /* 0x00408000d614783b */ /* 0x000fe20000004200 */
[----:B------:R-:W-:Y:S01]  /*131f0*/  FMNMX.FTZ R7, R6, R159, !PT ;  /* 0x0000009f06077209 */ /* 0x000fe20007810000 */
[----:B------:R-:W-:Y:S01]  /*13200*/  UIADD3 UR11, UR11, -0x1, URZ ;  /* 0xffffffff0b0b7890 */ /* 0x000fe2000fffe03f */
[----:B------:R-:W-:Y:S02]  /*13210*/  FMNMX.FTZ R5, R170, R5, !PT ;  /* 0x00000005aa057209 */ /* 0x000fe40007810000 */
[----:B------:R-:W-:Y:S02]  /*13220*/  FMNMX.FTZ R7, R252, R7, !PT ;  /* 0x00000007fc077209 */ /* 0x000fe40007810000 */
[----:B------:R-:W-:Y:S01]  /*13230*/  FMNMX.FTZ R5, R8, R5, !PT ;  /* 0x0000000508057209 */ /* 0x000fe20007810000 */
[----:B------:R-:W-:Y:S01]  /*13240*/  LDSM.16.MT88.4 R160, [R213+0x4080] ;  /* 0x00408000d5a0783b */ /* 0x000fe20000004200 */
[----:B------:R-:W-:Y:S02]  /*13250*/  FMNMX.FTZ R2, R10, R7, !PT ;  /* 0x000000070a027209 */ /* 0x000fe40007810000 */
        /* <DEDUP_REMOVED lines=8> */
[----:B------:R-:W0:Y:S01]  /*132e0*/  LDGDEPBAR ;  /* 0x00000000000079af */ /* 0x000e220000000000 */
[----:B------:R-:W-:Y:S02]  /*132f0*/  FMNMX.FTZ R2, R199, R2, !PT ;  /* 0x00000002c7027209 */ /* 0x000fe40007810000 */
        /* <DEDUP_REMOVED lines=9> */
[----:B------:R-:W-:Y:S03]  /*13390*/  FMNMX.FTZ R7, R157, R0, !PT ;  /* 0x000000009d077209 */ /* 0x000fe60007810000 */
[----:B------:R-:W-:Y:S08]  /*133a0*/  SHFL.BFLY PT, R9, R4, 0x2, 0x1f ;  /* 0x0c401f0004097f89 */ /* 0x000ff000000e0000 */
[----:B------:R-:W1:Y:S02]  /*133b0*/  SHFL.BFLY PT, R0, R7, 0x2, 0x1f ;  /* 0x0c401f0007007f89 */ /* 0x000e6400000e0000 */
[----:B-1----:R-:W-:Y:S02]  /*133c0*/  FMNMX.FTZ R5, R7, R0, !PT ;  /* 0x0000000007057209 */ /* 0x002fe40007810000 */
[----:B------:R-:W-:Y:S04]  /*133d0*/  FMNMX.FTZ R13, R4, R9, !PT ;  /* 0x00000009040d7209 */ /* 0x000fe80007810000 */
[----:B------:R-:W1:Y:S08]  /*133e0*/  SHFL.BFLY PT, R156, R5, 0x1, 0x1f ;  /* 0x0c201f00059c7f89 */ /* 0x000e7000000e0000 */
[----:B------:R-:W2:Y:S01]  /*133f0*/  SHFL.BFLY PT, R2, R13, 0x1, 0x1f ;  /* 0x0c201f000d027f89 */ /* 0x000ea200000e0000 */
[----:B-1----:R-:W-:Y:S05]  /*13400*/  FMNMX.FTZ R156, R5, R156, !PT ;  /* 0x0000009c059c7209 */ /* 0x002fea0007810000 */
[----:B------:R-:W-:Y:S01]  /*13410*/  FMUL.FTZ R176, R156, c[0x0][0x2d0] ;  /* 0x0000b4009cb07a20 */ /* 0x000fe20000410000 */
[----:B--2---:R-:W-:Y:S03]  /*13420*/  FMNMX.FTZ R0, R13, R2, !PT ;  /* 0x000000020d007209 */ /* 0x004fe60007810000 */
[--C-:B------:R-:W-:Y:S01]  /*13430*/  FFMA.FTZ R182, R6, c[0x0][0x2d0], -R176.reuse ;  /* 0x0000b40006b67a23 */ /* 0x100fe200000108b0 */
[----:B------:R-:W1:Y:S01]  /*13440*/  LDSM.16.MT88.4 R12, [R216+0x4080] ;  /* 0x00408000d80c783b */ /* 0x000e620000004200 */
[--C-:B------:R-:W-:Y:S02]  /*13450*/  FFMA.FTZ R181, R252, c[0x0][0x2d0], -R176.reuse ;  /* 0x0000b400fcb57a23 */ /* 0x100fe400000108b0 */
[C---:B------:R-:W-:Y:S02]  /*13460*/  FADD.FTZ R2, -R0.reuse, R3 ;  /* 0x0000000300027221 */ /* 0x040fe40000010100 */
[----:B------:R-:W-:Y:S01]  /*13470*/  FMUL.FTZ R177, R0, c[0x0][0x2d0] ;  /* 0x0000b40000b17a20 */ /* 0x000fe20000410000 */
[----:B------:R-:W-:Y:S01]  /*13480*/  MUFU.EX2 R182, R182 ;  /* 0x000000b600b67308 */ /* 0x000fe20000000800 */
[----:B------:R-:W-:Y:S02]  /*13490*/  FMUL.FTZ R3, R2, c[0x0][0x2d0] ;  /* 0x0000b40002037a20 */ /* 0x000fe40000410000 */
[----:B------:R-:W-:Y:S02]  /*134a0*/  FADD.FTZ R2, -R156, R159 ;  /* 0x0000009f9c027221 */ /* 0x000fe40000010100 */
[--C-:B------:R-:W-:Y:S02]  /*134b0*/  FFMA.FTZ R186, R169, c[0x0][0x2d0], -R177.reuse ;  /* 0x0000b400a9ba7a23 */ /* 0x100fe400000108b1 */
[--C-:B------:R-:W-:Y:S02]  /*134c0*/  FFMA.FTZ R185, R170, c[0x0][0x2d0], -R177.reuse ;  /* 0x0000b400aab97a23 */ /* 0x100fe400000108b1 */
[--C-:B------:R-:W-:Y:S01]  /*134d0*/  FFMA.FTZ R183, R174, c[0x0][0x2d0], -R177.reuse ;  /* 0x0000b400aeb77a23 */ /* 0x100fe200000108b1 */
[----:B------:R-:W2:Y:S01]  /*134e0*/  MUFU.EX2 R3, R3 ;  /* 0x0000000300037308 */ /* 0x000ea20000000800 */
[--C-:B------:R-:W-:Y:S01]  /*134f0*/  FFMA.FTZ R184, R8, c[0x0][0x2d0], -R177.reuse ;  /* 0x0000b40008b87a23 */ /* 0x100fe200000108b1 */
[----:B------:R-:W-:Y:S01]  /*13500*/  LDSM.16.MT88.4 R168, [R212+0x6080] ;  /* 0x00608000d4a8783b */ /* 0x000fe20000004200 */
[--C-:B------:R-:W-:Y:S02]  /*13510*/  FFMA.FTZ R180, R10, c[0x0][0x2d0], -R176.reuse ;  /* 0x0000b4000ab47a23 */ /* 0x100fe400000108b0 */
[--C-:B------:R-:W-:Y:S02]  /*13520*/  FFMA.FTZ R159, R11, c[0x0][0x2d0], -R176.reuse ;  /* 0x0000b4000b9f7a23 */ /* 0x100fe400000108b0 */
[----:B------:R-:W-:Y:S02]  /*13530*/  FMUL.FTZ R4, R2, c[0x0][0x2d0] ;  /* 0x0000b40002047a20 */ /* 0x000fe40000410000 */
[--C-:B------:R-:W-:Y:S01]  /*13540*/  FFMA.FTZ R187, R250, c[0x0][0x2d0], -R177.reuse ;  /* 0x0000b400fabb7a23 */ /* 0x100fe200000108b1 */
[----:B------:R-:W-:Y:S01]  /*13550*/  MUFU.EX2 R186, R186 ;  /* 0x000000ba00ba7308 */ /* 0x000fe20000000800 */
[----:B------:R-:W-:Y:S01]  /*13560*/  LDSM.16.MT88.4 R172, [R216+0x7880] ;  /* 0x00788000d8ac783b */ /* 0x000fe20000004200 */
[--C-:B------:R-:W-:Y:S02]  /*13570*/  FFMA.FTZ R188, R248, c[0x0][0x2d0], -R177.reuse ;  /* 0x0000b400f8bc7a23 */ /* 0x100fe400000108b1 */
[--C-:B------:R-:W-:Y:S02]  /*13580*/  FFMA.FTZ R189, R251, c[0x0][0x2d0], -R176.reuse ;  /* 0x0000b400fbbd7a23 */ /* 0x100fe400000108b0 */
[--C-:B------:R-:W-:Y:S02]  /*13590*/  FFMA.FTZ R190, R249, c[0x0][0x2d0], -R176.reuse ;  /* 0x0000b400f9be7a23 */ /* 0x100fe400000108b0 */
[--C-:B------:R-:W-:Y:S02]  /*135a0*/  FFMA.FTZ R198, R198, c[0x0][0x2d0], -R177.reuse ;  /* 0x0000b400c6c67a23 */ /* 0x100fe400000108b1 */
[----:B------:R3:W4:Y:S01]  /*135b0*/  MUFU.EX2 R2, R4 ;  /* 0x0000000400027308 */ /* 0x0007220000000800 */
[--C-:B------:R-:W-:Y:S02]  /*135c0*/  FFMA.FTZ R191, R246, c[0x0][0x2d0], -R177.reuse ;  /* 0x0000b400f6bf7a23 */ /* 0x100fe400000108b1 */
[--C-:B------:R-:W-:Y:S02]  /*135d0*/  FFMA.FTZ R199, R199, c[0x0][0x2d0], -R176.reuse ;  /* 0x0000b400c7c77a23 */ /* 0x100fe400000108b0 */
[C---:B--2---:R-:W-:Y:S02]  /*135e0*/  FMUL.FTZ R5, R3.reuse, R153 ;  /* 0x0000009903057220 */ /* 0x044fe40000410000 */
[C---:B------:R-:W-:Y:S02]  /*135f0*/  FMUL.FTZ R8, R3.reuse, R148 ;  /* 0x0000009403087220 */ /* 0x040fe40000410000 */
[C---:B------:R-:W-:Y:S01]  /*13600*/  FMUL.FTZ R9, R3.reuse, R149 ;  /* 0x0000009503097220 */ /* 0x040fe20000410000 */
[----:B------:R-:W2:Y:S01]  /*13610*/  MUFU.EX2 R185, R185 ;  /* 0x000000b900b97308 */ /* 0x000ea20000000800 */
        /* <DEDUP_REMOVED lines=8> */
[----:B---3--:R-:W-:Y:S02]  /*136a0*/  FMUL.FTZ R4, R3, R152 ;  /* 0x0000009803047220 */ /* 0x008fe40000410000 */
[C---:B----4-:R-:W-:Y:S02]  /*136b0*/  FMUL.FTZ R6, R2.reuse, R154 ;  /* 0x0000009a02067220 */ /* 0x050fe40000410000 */
[C---:B------:R-:W-:Y:S01]  /*136c0*/  FMUL.FTZ R7, R2.reuse, R155 ;  /* 0x0000009b02077220 */ /* 0x040fe20000410000 */
[----:B------:R-:W3:Y:S01]  /*136d0*/  MUFU.EX2 R183, R183 ;  /* 0x000000b700b77308 */ /* 0x000ee20000000800 */
[C---:B------:R-:W-:Y:S02]  /*136e0*/  FMUL.FTZ R10, R2.reuse, R150 ;  /* 0x00000096020a7220 */ /* 0x040fe40000410000 */
[C---:B------:R-:W-:Y:S01]  /*136f0*/  FMUL.FTZ R11, R2.reuse, R151 ;  /* 0x00000097020b7220 */ /* 0x040fe20000410000 */
[----:B--2---:R-:W-:Y:S01]  /*13700*/  F2FP.PACK_AB R152, R185, R186 ;  /* 0x000000bab998723e */ /* 0x004fe200000000ff */
[C---:B------:R-:W-:Y:S01]  /*13710*/  FMUL.FTZ R18, R2.reuse, R142 ;  /* 0x0000008e02127220 */ /* 0x040fe20000410000 */
[----:B------:R-:W-:Y:S01]  /*13720*/  LDSM.16.MT88.4 R148, [R213+0x4880] ;  /* 0x00488000d594783b */ /* 0x000fe20000004200 */
[C---:B------:R-:W-:Y:S02]  /*13730*/  FMUL.FTZ R19, R2.reuse, R143 ;  /* 0x0000008f02137220 */ /* 0x040fe40000410000 */
[C---:B------:R-:W-:Y:S01]  /*13740*/  FMUL.FTZ R26, R2.reuse, R134 ;  /* 0x00000086021a7220 */ /* 0x040fe20000410000 */
[----:B------:R-:W2:Y:S01]  /*13750*/  MUFU.EX2 R181, R181 ;  /* 0x000000b500b57308 */ /* 0x000ea20000000800 */
[C---:B------:R-:W-:Y:S02]  /*13760*/  FMUL.FTZ R27, R2.reuse, R135 ;  /* 0x00000087021b7220 */ /* 0x040fe40000410000 */
[C---:B------:R-:W-:Y:S01]  /*13770*/  FMUL.FTZ R30, R2.reuse, R30 ;  /* 0x0000001e021e7220 */ /* 0x040fe20000410000 */
[----:B------:R-:W-:Y:S01]  /*13780*/  LDSM.16.MT88.4 R132, [R214+0x5880] ;  /* 0x00588000d684783b */ /* 0x000fe20000004200 */
[C---:B------:R-:W-:Y:S02]  /*13790*/  FMUL.FTZ R31, R2.reuse, R31 ;  /* 0x0000001f021f7220 */ /* 0x040fe40000410000 */
[C---:B------:R-:W-:Y:S02]  /*137a0*/  FMUL.FTZ R33, R3.reuse, R33 ;  /* 0x0000002103217220 */ /* 0x040fe40000410000 */
[C---:B------:R-:W-:Y:S01]  /*137b0*/  FMUL.FTZ R34, R2.reuse, R34 ;  /* 0x0000002202227220 */ /* 0x040fe20000410000 */
[----:B------:R-:W-:Y:S01]  /*137c0*/  MUFU.EX2 R180, R180 ;  /* 0x000000b400b47308 */ /* 0x000fe20000000800 */
[C---:B------:R-:W-:Y:S01]  /*137d0*/  FMUL.FTZ R35, R2.reuse, R35 ;  /* 0x0000002302237220 */ /* 0x040fe20000410000 */
[----:B------:R-:W-:Y:S01]  /*137e0*/  LDSM.16.MT88.4 R140, [R213+0x5880] ;  /* 0x00588000d58c783b */ /* 0x000fe20000004200 */
[----:B------:R-:W-:Y:S01]  /*137f0*/  FMUL.FTZ R36, R3, R36 ;  /* 0x0000002403247220 */ /* 0x000fe20000410000 */
[----:B---3--:R-:W-:Y:S01]  /*13800*/  F2FP.PACK_AB R154, R183, R184 ;  /* 0x000000b8b79a723e */ /* 0x008fe200000000ff */
[C---:B------:R-:W-:Y:S02]  /*13810*/  FMUL.FTZ R37, R3.reuse, R37 ;  /* 0x0000002503257220 */ /* 0x040fe40000410000 */
[C---:B------:R-:W-:Y:S02]  /*13820*/  FMUL.FTZ R38, R2.reuse, R38 ;  /* 0x0000002602267220 */ /* 0x040fe40000410000 */
[C---:B------:R-:W-:Y:S01]  /*13830*/  FMUL.FTZ R39, R2.reuse, R39 ;  /* 0x0000002702277220 */ /* 0x040fe20000410000 */
[----:B------:R-:W3:Y:S01]  /*13840*/  MUFU.EX2 R159, R159 ;  /* 0x0000009f009f7308 */ /* 0x000ee20000000800 */
[C---:B------:R-:W-:Y:S02]  /*13850*/  FMUL.FTZ R40, R3.reuse, R40 ;  /* 0x0000002803287220 */ /* 0x040fe40000410000 */
[----:B------:R-:W-:Y:S01]  /*13860*/  FMUL.FTZ R41, R3, R41 ;  /* 0x0000002903297220 */ /* 0x000fe20000410000 */
[----:B--2---:R-:W-:Y:S01]  /*13870*/  F2FP.PACK_AB R153, R181, R182 ;  /* 0x000000b6b599723e */ /* 0x004fe200000000ff */
        /* <DEDUP_REMOVED lines=8> */
[----:B------:R-:W-:Y:S01]  /*13900*/  FMUL.FTZ R49, R3, R49 ;  /* 0x0000003103317220 */ /* 0x000fe20000410000 */
[----:B------:R-:W2:Y:S01]  /*13910*/  MUFU.EX2 R188, R188 ;  /* 0x000000bc00bc7308 */ /* 0x000ea20000000800 */
[C---:B------:R-:W-:Y:S02]  /*13920*/  FMUL.FTZ R50, R2.reuse, R50 ;  /* 0x0000003202327220 */ /* 0x040fe40000410000 */
[C---:B------:R-:W-:Y:S01]  /*13930*/  FMUL.FTZ R51, R2.reuse, R51 ;  /* 0x0000003302337220 */ /* 0x040fe20000410000 */
[----:B---3--:R-:W-:Y:S01]  /*13940*/  F2FP.PACK_AB R155, R159, R180 ;  /* 0x000000b49f9b723e */ /* 0x008fe200000000ff */
[C---:B------:R-:W-:Y:S02]  /*13950*/  FMUL.FTZ R52, R3.reuse, R52 ;  /* 0x0000003403347220 */ /* 0x040fe40000410000 */
[C---:B------:R-:W-:Y:S02]  /*13960*/  FMUL.FTZ R53, R3.reuse, R53 ;  /* 0x0000003503357220 */ /* 0x040fe40000410000 */
[C---:B------:R-:W-:Y:S01]  /*13970*/  FMUL.FTZ R54, R2.reuse, R54 ;  /* 0x0000003602367220 */ /* 0x040fe20000410000 */
[----:B------:R-:W-:Y:S01]  /*13980*/  MUFU.EX2 R189, R189 ;  /* 0x000000bd00bd7308 */ /* 0x000fe20000000800 */
[C---:B-1----:R-:W-:Y:S05]  /*13990*/  HMMA.16816.F32 R4, R152.reuse, R12, R4 ;  /* 0x0000000c9804723c */ /* 0x042fea0000001804 */
[C---:B------:R-:W-:Y:S02]  /*139a0*/  FMUL.FTZ R55, R2.reuse, R55 ;  /* 0x0000003702377220 */ /* 0x040fe40000410000 */
[C---:B------:R-:W-:Y:S01]  /*139b0*/  FMUL.FTZ R12, R3.reuse, R144 ;  /* 0x00000090030c7220 */ /* 0x040fe20000410000 */
[C---:B------:R-:W-:Y:S01]  /*139c0*/  HMMA.16816.F32 R8, R152.reuse, R14, R8 ;  /* 0x0000000e9808723c */ /* 0x040fe20000001808 */
[----:B------:R-:W1:Y:S03]  /*139d0*/  MUFU.EX2 R190, R190 ;  /* 0x000000be00be7308 */ /* 0x000e660000000800 */
[C---:B------:R-:W-:Y:S02]  /*139e0*/  FMUL.FTZ R13, R3.reuse, R145 ;  /* 0x00000091030d7220 */ /* 0x040fe40000410000 */
[C---:B------:R-:W-:Y:S02]  /*139f0*/  FMUL.FTZ R56, R3.reuse, R56 ;  /* 0x0000003803387220 */ /* 0x040fe40000410000 */
[C---:B------:R-:W-:Y:S03]  /*13a00*/  FMUL.FTZ R14, R2.reuse, R146 ;  /* 0x00000092020e7220 */ /* 0x040fe60000410000 */
[----:B------:R-:W-:Y:S01]  /*13a10*/  MUFU.EX2 R198, R198 ;  /* 0x000000c600c67308 */ /* 0x000fe20000000800 */
[C---:B------:R-:W-:Y:S02]  /*13a20*/  FMUL.FTZ R15, R2.reuse, R147 ;  /* 0x00000093020f7220 */ /* 0x040fe40000410000 */
[----:B------:R-:W3:Y:S01]  /*13a30*/  LDSM.16.MT88.4 R144, [R212+0x4080] ;  /* 0x00408000d490783b */ /* 0x000ee20000004200 */
[C---:B------:R-:W-:Y:S02]  /*13a40*/  FMUL.FTZ R57, R3.reuse, R57 ;  /* 0x0000003903397220 */ /* 0x040fe40000410000 */
[C---:B------:R-:W-:Y:S02]  /*13a50*/  FMUL.FTZ R58, R2.reuse, R58 ;  /* 0x0000003a023a7220 */ /* 0x040fe40000410000 */
[C---:B------:R-:W-:Y:S02]  /*13a60*/  HMMA.16816.F32 R12, R152.reuse, R20, R12 ;  /* 0x00000014980c723c */ /* 0x040fe4000000180c */
[----:B------:R-:W4:Y:S01]  /*13a70*/  MUFU.EX2 R191, R191 ;  /* 0x000000bf00bf7308 */ /* 0x000f220000000800 */
[C---:B------:R-:W-:Y:S02]  /*13a80*/  FMUL.FTZ R59, R2.reuse, R59 ;  /* 0x0000003b023b7220 */ /* 0x040fe40000410000 */
[C---:B------:R-:W-:Y:S02]  /*13a90*/  FMUL.FTZ R60, R3.reuse, R60 ;  /* 0x0000003c033c7220 */ /* 0x040fe40000410000 */
[C---:B------:R-:W-:Y:S01]  /*13aa0*/  FMUL.FTZ R20, R3.reuse, R136 ;  /* 0x0000008803147220 */ /* 0x040fe20000410000 */
[C---:B------:R-:W-:Y:S04]  /*13ab0*/  HMMA.16816.F32 R16, R152.reuse, R22, R16 ;  /* 0x000000169810723c */ /* 0x040fe80000001810 */
[C---:B------:R-:W-:Y:S01]  /*13ac0*/  FMUL.FTZ R21, R3.reuse, R137 ;  /* 0x0000008903157220 */ /* 0x040fe20000410000 */
[----:B------:R-:W-:Y:S01]  /*13ad0*/  MUFU.EX2 R199, R199 ;  /* 0x000000c700c77308 */ /* 0x000fe20000000800 */
[C---:B------:R-:W-:Y:S02]  /*13ae0*/  FMUL.FTZ R61, R3.reuse, R61 ;  /* 0x0000003d033d7220 */ /* 0x040fe40000410000 */
[C---:B------:R-:W-:Y:S04]  /*13af0*/  FMUL.FTZ R22, R2.reuse, R138 ;  /* 0x0000008a02167220 */ /* 0x040fe80000410000 */
[C---:B------:R-:W-:Y:S02]  /*13b00*/  FMUL.FTZ R23, R2.reuse, R139 ;  /* 0x0000008b02177220 */ /* 0x040fe40000410000 */
[----:B------:R-:W5:Y:S01]  /*13b10*/  LDSM.16.MT88.4 R136, [R216+0x5880] ;  /* 0x00588000d888783b */ /* 0x000f620000004200 */
[C---:B------:R-:W-:Y:S02]  /*13b20*/  FMUL.FTZ R62, R2.reuse, R62 ;  /* 0x0000003e023e7220 */ /* 0x040fe40000410000 */
[C---:B------:R-:W-:Y:S02]  /*13b30*/  FMUL.FTZ R63, R2.reuse, R63 ;  /* 0x0000003f023f7220 */ /* 0x040fe40000410000 */
[C---:B------:R-:W-:Y:S03]  /*13b40*/  HMMA.16816.F32 R20, R152.reuse, R160, R20 ;  /* 0x000000a09814723c */ /* 0x040fe60000001814 */
[C---:B------:R-:W-:Y:S02]  /*13b50*/  FMUL.FTZ R64, R3.reuse, R64 ;  /* 0x0000004003407220 */ /* 0x040fe40000410000 */
[C---:B------:R-:W-:Y:S02]  /*13b60*/  FMUL.FTZ R65, R3.reuse, R65 ;  /* 0x0000004103417220 */ /* 0x040fe40000410000 */
[C---:B------:R-:W-:Y:S01]  /*13b70*/  FMUL.FTZ R66, R2.reuse, R66 ;  /* 0x0000004202427220 */ /* 0x040fe20000410000 */
[C---:B------:R-:W-:Y:S01]  /*13b80*/  HMMA.16816.F32 R24, R152.reuse, R162, R24 ;  /* 0x000000a29818723c */ /* 0x040fe20000001818 */
[----:B------:R-:W-:Y:S03]  /*13b90*/  LDSM.16.MT88.4 R160, [R212+0x4880] ;  /* 0x00488000d4a0783b */ /* 0x000fe60000004200 */
[C---:B------:R-:W-:Y:S02]  /*13ba0*/  FMUL.FTZ R67, R2.reuse, R67 ;  /* 0x0000004302437220 */ /* 0x040fe40000410000 */
[C---:B------:R-:W-:Y:S02]  /*13bb0*/  FMUL.FTZ R68, R3.reuse, R68 ;  /* 0x0000004403447220 */ /* 0x040fe40000410000 */
[C---:B---3--:R-:W-:Y:S04]  /*13bc0*/  HMMA.16816.F32 R28, R152.reuse, R144, R28 ;  /* 0x00000090981c723c */ /* 0x048fe8000000181c */
[C---:B------:R-:W-:Y:S02]  /*13bd0*/  FMUL.FTZ R69, R3.reuse, R69 ;  /* 0x0000004503457220 */ /* 0x040fe40000410000 */
[C---:B------:R-:W-:Y:S02]  /*13be0*/  FMUL.FTZ R70, R2.reuse, R70 ;  /* 0x0000004602467220 */ /* 0x040fe40000410000 */
[C---:B------:R-:W-:Y:S01]  /*13bf0*/  HMMA.16816.F32 R32, R152.reuse, R146, R32 ;  /* 0x000000929820723c */ /* 0x040fe20000001820 */
[----:B------:R-:W-:Y:S03]  /*13c00*/  LDSM.16.MT88.4 R144, [R214+0x4880] ;  /* 0x00488000d690783b */ /* 0x000fe60000004200 */
[C---:B------:R-:W-:Y:S02]  /*13c10*/  FMUL.FTZ R71, R2.reuse, R71 ;  /* 0x0000004702477220 */ /* 0x040fe40000410000 */
[C---:B------:R-:W-:Y:S02]  /*13c20*/  FMUL.FTZ R72, R3.reuse, R72 ;  /* 0x0000004803487220 */ /* 0x040fe40000410000 */
[C---:B------:R-:W-:Y:S01]  /*13c30*/  FMUL.FTZ R73, R3.reuse, R73 ;  /* 0x0000004903497220 */ /* 0x040fe20000410000 */
[C---:B-----5:R-:W-:Y:S03]  /*13c40*/  HMMA.16816.F32 R36, R152.reuse, R136, R36 ;  /* 0x000000889824723c */ /* 0x060fe60000001824 */
[C---:B------:R-:W-:Y:S02]  /*13c50*/  FMUL.FTZ R74, R2.reuse, R74 ;  /* 0x0000004a024a7220 */ /* 0x040fe40000410000 */
[C---:B------:R-:W-:Y:S02]  /*13c60*/  FMUL.FTZ R75, R2.reuse, R75 ;  /* 0x0000004b024b7220 */ /* 0x040fe40000410000 */
[C---:B------:R-:W-:Y:S01]  /*13c70*/  FMUL.FTZ R76, R3.reuse, R76 ;  /* 0x0000004c034c7220 */ /* 0x040fe20000410000 */
[C---:B------:R-:W-:Y:S01]  /*13c80*/  HMMA.16816.F32 R40, R152.reuse, R138, R40 ;  /* 0x0000008a9828723c */ /* 0x040fe20000001828 */
[----:B------:R-:W3:Y:S03]  /*13c90*/  LDSM.16.MT88.4 R136, [R212+0x5880] ;  /* 0x00588000d488783b */ /* 0x000ee60000004200 */
[C---:B------:R-:W-:Y:S02]  /*13ca0*/  FMUL.FTZ R77, R3.reuse, R77 ;  /* 0x0000004d034d7220 */ /* 0x040fe40000410000 */
[C---:B------:R-:W-:Y:S02]  /*13cb0*/  FMUL.FTZ R78, R2.reuse, R78 ;  /* 0x0000004e024e7220 */ /* 0x040fe40000410000 */
[C---:B------:R-:W-:Y:S04]  /*13cc0*/  HMMA.16816.F32 R44, R152.reuse, R132, R44 ;  /* 0x00000084982c723c */ /* 0x040fe8000000182c */
[C---:B------:R-:W-:Y:S02]  /*13cd0*/  FMUL.FTZ R79, R2.reuse, R79 ;  /* 0x0000004f024f7220 */ /* 0x040fe40000410000 */
[C---:B------:R-:W-:Y:S02]  /*13ce0*/  FMUL.FTZ R80, R3.reuse, R80 ;  /* 0x0000005003507220 */ /* 0x040fe40000410000 */
[C---:B------:R-:W-:Y:S01]  /*13cf0*/  HMMA.16816.F32 R48, R152.reuse, R134, R48 ;  /* 0x000000869830723c */ /* 0x040fe20000001830 */
[----:B------:R-:W5:Y:S03]  /*13d00*/  LDSM.16.MT88.4 R132, [R216+0x7080] ;  /* 0x00708000d884783b */ /* 0x000f660000004200 */
        /* <DEDUP_REMOVED lines=9> */
[C---:B------:R-:W-:Y:S01]  /*13da0*/  FMUL.FTZ R87, R2.reuse, R87 ;  /* 0x0000005702577220 */ /* 0x040fe20000410000 */
[C---:B---3--:R-:W-:Y:S03]  /*13db0*/  HMMA.16816.F32 R60, R152.reuse, R136, R60 ;  /* 0x00000088983c723c */ /* 0x048fe6000000183c */
[C---:B------:R-:W-:Y:S02]  /*13dc0*/  FMUL.FTZ R88, R3.reuse, R88 ;  /* 0x0000005803587220 */ /* 0x040fe40000410000 */
[C---:B------:R-:W-:Y:S02]  /*13dd0*/  FMUL.FTZ R89, R3.reuse, R89 ;  /* 0x0000005903597220 */ /* 0x040fe40000410000 */
[C---:B------:R-:W-:Y:S01]  /*13de0*/  FMUL.FTZ R90, R2.reuse, R90 ;  /* 0x0000005a025a7220 */ /* 0x040fe20000410000 */
[C---:B------:R-:W-:Y:S01]  /*13df0*/  HMMA.16816.F32 R64, R152.reuse, R138, R64 ;  /* 0x0000008a9840723c */ /* 0x040fe20000001840 */
[----:B------:R-:W3:Y:S03]  /*13e00*/  LDSM.16.MT88.4 R136, [R213+0x7080] ;  /* 0x00708000d588783b */ /* 0x000ee60000004200 */
[C---:B------:R-:W-:Y:S02]  /*13e10*/  FMUL.FTZ R91, R2.reuse, R91 ;  /* 0x0000005b025b7220 */ /* 0x040fe40000410000 */
[C---:B------:R-:W-:Y:S02]  /*13e20*/  FMUL.FTZ R92, R3.reuse, R92 ;  /* 0x0000005c035c7220 */ /* 0x040fe40000410000 */
[C---:B-----5:R-:W-:Y:S04]  /*13e30*/  HMMA.16816.F32 R68, R152.reuse, R132, R68 ;  /* 0x000000849844723c */ /* 0x060fe80000001844 */
[C---:B------:R-:W-:Y:S02]  /*13e40*/  FMUL.FTZ R93, R3.reuse, R93 ;  /* 0x0000005d035d7220 */ /* 0x040fe40000410000 */
[C---:B------:R-:W-:Y:S02]  /*13e50*/  FMUL.FTZ R94, R2.reuse, R94 ;  /* 0x0000005e025e7220 */ /* 0x040fe40000410000 */
[C---:B------:R-:W-:Y:S01]  /*13e60*/  HMMA.16816.F32 R72, R152.reuse, R134, R72 ;  /* 0x000000869848723c */ /* 0x040fe20000001848 */
[----:B------:R-:W5:Y:S03]  /*13e70*/  LDSM.16.MT88.4 R132, [R212+0x7080] ;  /* 0x00708000d484783b */ /* 0x000f660000004200 */
        /* <DEDUP_REMOVED lines=35> */
[----:B------:R-:W-:Y:S02]  /*140b0*/  FMUL.FTZ R117, R3, R117 ;  /* 0x0000007503757220 */ /* 0x000fe40000410000 */
[C---:B------:R-:W-:Y:S01]  /*140c0*/  FMUL.FTZ R118, R2.reuse, R118 ;  /* 0x0000007602767220 */ /* 0x040fe20000410000 */
[C---:B------:R-:W-:Y:S01]  /*140d0*/  HMMA.16816.F32 R112, R152.reuse, R138, R112 ;  /* 0x0000008a9870723c */ /* 0x040fe20000001870 */
[----:B------:R-:W3:Y:S03]  /*140e0*/  LDSM.16.MT88.4 R136, [R216+0x4880] ;  /* 0x00488000d888783b */ /* 0x000ee60000004200 */
[C---:B------:R-:W-:Y:S02]  /*140f0*/  FMUL.FTZ R119, R2.reuse, R119 ;  /* 0x0000007702777220 */ /* 0x040fe40000410000 */
[--C-:B------:R-:W-:Y:S02]  /*14100*/  FFMA.FTZ R246, R247, c[0x0][0x2d0], -R176.reuse ;  /* 0x0000b400f7f67a23 */ /* 0x100fe400000108b0 */
[C---:B------:R-:W-:Y:S03]  /*14110*/  FMUL.FTZ R120, R3.reuse, R120 ;  /* 0x0000007803787220 */ /* 0x040fe60000410000 */
[C---:B-----5:R-:W-:Y:S01]  /*14120*/  HMMA.16816.F32 R116, R152.reuse, R132, R116 ;  /* 0x000000849874723c */ /* 0x060fe20000001874 */
[----:B------:R-:W5:Y:S02]  /*14130*/  MUFU.EX2 R246, R246 ;  /* 0x000000f600f67308 */ /* 0x000f640000000800 */
[C---:B------:R-:W-:Y:S02]  /*14140*/  FMUL.FTZ R121, R3.reuse, R121 ;  /* 0x0000007903797220 */ /* 0x040fe40000410000 */
[C---:B------:R-:W-:Y:S02]  /*14150*/  FMUL.FTZ R122, R2.reuse, R122 ;  /* 0x0000007a027a7220 */ /* 0x040fe40000410000 */
[----:B------:R-:W-:Y:S01]  /*14160*/  FMUL.FTZ R123, R2, R123 ;  /* 0x0000007b027b7220 */ /* 0x000fe20000410000 */
[----:B--2---:R-:W-:Y:S01]  /*14170*/  F2FP.PACK_AB R132, R188, R187 ;  /* 0x000000bbbc84723e */ /* 0x004fe200000000ff */
[C---:B------:R-:W-:Y:S03]  /*14180*/  FMUL.FTZ R124, R3.reuse, R124 ;  /* 0x0000007c037c7220 */ /* 0x040fe60000410000 */
[C---:B------:R-:W-:Y:S01]  /*14190*/  FMUL.FTZ R125, R3.reuse, R125 ;  /* 0x0000007d037d7220 */ /* 0x040fe20000410000 */
[----:B------:R-:W-:Y:S01]  /*141a0*/  F2FP.PACK_AB R133, R190, R189 ;  /* 0x000000bdbe85723e */ /* 0x000fe200000000ff */
[C---:B------:R-:W-:Y:S03]  /*141b0*/  HMMA.16816.F32 R120, R152.reuse, R134, R120 ;  /* 0x000000869878723c */ /* 0x040fe60000001878 */
[C---:B------:R-:W-:Y:S02]  /*141c0*/  FMUL.FTZ R126, R2.reuse, R126 ;  /* 0x0000007e027e7220 */ /* 0x040fe40000410000 */
[C---:B------:R-:W-:Y:S02]  /*141d0*/  FMUL.FTZ R127, R2.reuse, R127 ;  /* 0x0000007f027f7220 */ /* 0x040fe40000410000 */
[----:B------:R-:W-:Y:S01]  /*141e0*/  FMUL.FTZ R128, R3, R128 ;  /* 0x0000008003807220 */ /* 0x000fe20000410000 */
[----:B----4-:R-:W-:Y:S01]  /*141f0*/  F2FP.PACK_AB R134, R191, R198 ;  /* 0x000000c6bf86723e */ /* 0x010fe200000000ff */
[----:B------:R-:W-:Y:S03]  /*14200*/  FMUL.FTZ R129, R3, R129 ;  /* 0x0000008103817220 */ /* 0x000fe60000410000 */
[C---:B-1----:R-:W-:Y:S03]  /*14210*/  HMMA.16816.F32 R124, R152.reuse, R140, R124 ;  /* 0x0000008c987c723c */ /* 0x042fe6000000187c */
[----:B------:R-:W-:Y:S01]  /*14220*/  FMUL.FTZ R130, R2, R130 ;  /* 0x0000008202827220 */ /* 0x000fe20000410000 */
[----:B-----5:R-:W-:Y:S01]  /*14230*/  F2FP.PACK_AB R135, R246, R199 ;  /* 0x000000c7f687723e */ /* 0x020fe200000000ff */
[----:B------:R-:W-:Y:S02]  /*14240*/  FMUL.FTZ R131, R2, R131 ;  /* 0x0000008302837220 */ /* 0x000fe40000410000 */
[--C-:B------:R-:W-:Y:S02]  /*14250*/  FFMA.FTZ R194, R194, c[0x0][0x2d0], -R177.reuse ;  /* 0x0000b400c2c27a23 */ /* 0x100fe400000108b1 */
[--C-:B------:R-:W-:Y:S03]  /*14260*/  FFMA.FTZ R247, R196, c[0x0][0x2d0], -R177.reuse ;  /* 0x0000b400c4f77a23 */ /* 0x100fe600000108b1 */
[----:B------:R-:W-:Y:S01]  /*14270*/  HMMA.16816.F32 R128, R152, R142, R128 ;  /* 0x0000008e9880723c */ /* 0x000fe20000001880 */
[----:B------:R-:W1:Y:S01]  /*14280*/  LDSM.16.MT88.4 R140, [R214+0x6080] ;  /* 0x00608000d68c783b */ /* 0x000e620000004200 */
[----:B------:R-:W-:Y:S01]  /*14290*/  MUFU.EX2 R194, R194 ;  /* 0x000000c200c27308 */ /* 0x000fe20000000800 */
[--C-:B------:R-:W-:Y:S02]  /*142a0*/  FFMA.FTZ R196, R197, c[0x0][0x2d0], -R176.reuse ;  /* 0x0000b400c5c47a23 */ /* 0x100fe400000108b0 */
[--C-:B------:R-:W-:Y:S02]  /*142b0*/  FFMA.FTZ R195, R195, c[0x0][0x2d0], -R176.reuse ;  /* 0x0000b400c3c37a23 */ /* 0x100fe400000108b0 */
[--C-:B------:R-:W-:Y:S01]  /*142c0*/  FFMA.FTZ R193, R193, c[0x0][0x2d0], -R177.reuse ;  /* 0x0000b400c1c17a23 */ /* 0x100fe200000108b1 */
[C---:B---3--:R-:W-:Y:S01]  /*142d0*/  HMMA.16816.F32 R4, R132.reuse, R136, R4 ;  /* 0x000000888404723c */ /* 0x048fe20000001804 */
[----:B------:R-:W2:Y:S03]  /*142e0*/  LDSM.16.MT88.4 R152, [R213+0x6080] ;  /* 0x00608000d598783b */ /* 0x000ea60000004200 */
[----:B------:R-:W3:Y:S01]  /*142f0*/  MUFU.EX2 R247, R247 ;  /* 0x000000f700f77308 */ /* 0x000ee20000000800 */
[----:B------:R-:W-:Y:S02]  /*14300*/  FFMA.FTZ R177, R192, c[0x0][0x2d0], -R177 ;  /* 0x0000b400c0b17a23 */ /* 0x000fe400000108b1 */
[--C-:B------:R-:W-:Y:S01]  /*14310*/  FFMA.FTZ R158, R158, c[0x0][0x2d0], -R176.reuse ;  /* 0x0000b4009e9e7a23 */ /* 0x100fe200000108b0 */
[C---:B------:R-:W-:Y:S01]  /*14320*/  HMMA.16816.F32 R8, R132.reuse, R138, R8 ;  /* 0x0000008a8408723c */ /* 0x040fe20000001808 */
[----:B------:R-:W4:Y:S03]  /*14330*/  LDSM.16.MT88.4 R136, [R214+0x7880] ;  /* 0x00788000d688783b */ /* 0x000f260000004200 */
[----:B------:R-:W-:Y:S02]  /*14340*/  FFMA.FTZ R176, R157, c[0x0][0x2d0], -R176 ;  /* 0x0000b4009db07a23 */ /* 0x000fe400000108b0 */
[----:B------:R-:W-:Y:S01]  /*14350*/  MUFU.EX2 R192, R177 ;  /* 0x000000b100c07308 */ /* 0x000fe20000000800 */
[----:B------:R-:W-:Y:S01]  /*14360*/  FFMA.FTZ R186, R3, R244, R186 ;  /* 0x000000f403ba7223 */ /* 0x000fe200000100ba */
[C---:B------:R-:W-:Y:S04]  /*14370*/  HMMA.16816.F32 R12, R132.reuse, R144, R12 ;  /* 0x00000090840c723c */ /* 0x040fe8000000180c */
[----:B------:R-:W-:Y:S02]  /*14380*/  FFMA.FTZ R182, R2, R245, R182 ;  /* 0x000000f502b67223 */ /* 0x000fe400000100b6 */
[----:B------:R-:W-:Y:S02]  /*14390*/  FADD.FTZ R185, R185, R186 ;  /* 0x000000bab9b97221 */ /* 0x000fe40000010000 */
[C---:B------:R-:W-:Y:S01]  /*143a0*/  HMMA.16816.F32 R16, R132.reuse, R146, R16 ;  /* 0x000000928410723c */ /* 0x040fe20000001810 */
[----:B------:R-:W5:Y:S01]  /*143b0*/  LDSM.16.MT88.4 R144, [R213+0x7880] ;  /* 0x00788000d590783b */ /* 0x000f620000004200 */
[----:B------:R1:W-:Y:S02]  /*143c0*/  MUFU.EX2 R157, R176 ;  /* 0x000000b0009d7308 */ /* 0x0003e40000000800 */
[----:B------:R-:W-:Y:S02]  /*143d0*/  FADD.FTZ R181, R181, R182 ;  /* 0x000000b6b5b57221 */ /* 0x000fe40000010000 */
[----:B------:R-:W-:Y:S02]  /*143e0*/  FADD.FTZ R2, R184, R185 ;  /* 0x000000b9b8027221 */ /* 0x000fe40000010000 */
[C---:B------:R-:W-:Y:S04]  /*143f0*/  HMMA.16816.F32 R20, R132.reuse, R148, R20 ;  /* 0x000000948414723c */ /* 0x040fe80000001814 */
[----:B------:R-:W-:Y:S01]  /*14400*/  MUFU.EX2 R196, R196 ;  /* 0x000000c400c47308 */ /* 0x000fe20000000800 */
[----:B------:R-:W-:Y:S03]  /*14410*/  FADD.FTZ R2, R183, R2 ;  /* 0x00000002b7027221 */ /* 0x000fe60000010000 */
[C---:B------:R-:W-:Y:S01]  /*14420*/  HMMA.16816.F32 R24, R132.reuse, R150, R24 ;  /* 0x000000968418723c */ /* 0x040fe20000001818 */
[----:B------:R-:W-:Y:S03]  /*14430*/  LDSM.16.MT88.4 R148, [R216+0x9080] ;  /* 0x00908000d894783b */ /* 0x000fe60000004200 */
[----:B------:R-:W-:Y:S02]  /*14440*/  FADD.FTZ R3, R187, R2 ;  /* 0x00000002bb037221 */ /* 0x000fe40000010000 */
[----:B------:R-:W2:Y:S02]  /*14450*/  MUFU.EX2 R195, R195 ;  /* 0x000000c300c37308 */ /* 0x000ea40000000800 */
[C---:B------:R-:W-:Y:S01]  /*14460*/  HMMA.16816.F32 R28, R132.reuse, R160, R28 ;  /* 0x000000a0841c723c */ /* 0x040fe2000000181c */
[----:B-1----:R-:W-:Y:S03]  /*14470*/  LDSM.16.MT88.4 R176, [R216+0x6880] ;  /* 0x00688000d8b0783b */ /* 0x002fe60000004200 */
[----:B------:R-:W-:Y:S03]  /*14480*/  FADD.FTZ R3, R188, R3 ;  /* 0x00000003bc037221 */ /* 0x000fe60000010000 */
[----:B---3--:R-:W-:Y:S01]  /*14490*/  F2FP.PACK_AB R160, R247, R194 ;  /* 0x000000c2f7a0723e */ /* 0x008fe200000000ff */
[C---:B------:R-:W-:Y:S01]  /*144a0*/  HMMA.16816.F32 R32, R132.reuse, R162, R32 ;  /* 0x000000a28420723c */ /* 0x040fe20000001820 */
[----:B------:R-:W1:Y:S03]  /*144b0*/  MUFU.EX2 R193, R193 ;  /* 0x000000c100c17308 */ /* 0x000e660000000800 */
[----:B------:R-:W-:Y:S04]  /*144c0*/  FADD.FTZ R198, R198, R3 ;  /* 0x00000003c6c67221 */ /* 0x000fe80000010000 */
[C---:B------:R-:W-:Y:S03]  /*144d0*/  HMMA.16816.F32 R36, R132.reuse, R164, R36 ;  /* 0x000000a48424723c */ /* 0x040fe60000001824 */
[----:B------:R-:W3:Y:S01]  /*144e0*/  MUFU.EX2 R158, R158 ;  /* 0x0000009e009e7308 */ /* 0x000ee20000000800 */
[----:B------:R-:W-:Y:S01]  /*144f0*/  FADD.FTZ R191, R191, R198 ;  /* 0x000000c6bfbf7221 */ /* 0x000fe20000010000 */
[----:B--2---:R-:W-:Y:S03]  /*14500*/  F2FP.PACK_AB R161, R195, R196 ;  /* 0x000000c4c3a1723e */ /* 0x004fe600000000ff */
[C---:B------:R-:W-:Y:S01]  /*14510*/  HMMA.16816.F32 R40, R132.reuse, R166, R40 ;  /* 0x000000a68428723c */ /* 0x040fe20000001828 */
[----:B------:R-:W-:Y:S03]  /*14520*/  LDSM.16.MT88.4 R164, [R214+0x5080] ;  /* 0x00508000d6a4783b */ /* 0x000fe60000004200 */
[----:B------:R-:W-:Y:S04]  /*14530*/  FADD.FTZ R194, R194, R191 ;  /* 0x000000bfc2c27221 */ /* 0x000fe80000010000 */
[C---:B------:R-:W-:Y:S04]  /*14540*/  HMMA.16816.F32 R44, R132.reuse, R140, R44 ;  /* 0x0000008c842c723c */ /* 0x040fe8000000182c */
[C---:B-1----:R-:W-:Y:S01]  /*14550*/  F2FP.PACK_AB R162, R192.reuse, R193 ;  /* 0x000000c1c0a2723e */ /* 0x042fe200000000ff */
[----:B------:R-:W-:Y:S03]  /*14560*/  FADD.FTZ R194, R247, R194 ;  /* 0x000000c2f7c27221 */ /* 0x000fe60000010000 */
[C---:B------:R-:W-:Y:S01]  /*14570*/  HMMA.16816.F32 R48, R132.reuse, R142, R48 ;  /* 0x0000008e8430723c */ /* 0x040fe20000001830 */
[----:B------:R-:W1:Y:S03]  /*14580*/  LDSM.16.MT88.4 R140, [R212+0x7880] ;  /* 0x00788000d48c783b */ /* 0x000e660000004200 */
[----:B---3--:R-:W-:Y:S01]  /*14590*/  F2FP.PACK_AB R163, R157, R158 ;  /* 0x0000009e9da3723e */ /* 0x008fe200000000ff */
[----:B------:R-:W-:Y:S03]  /*145a0*/  FADD.FTZ R193, R193, R194 ;  /* 0x000000c2c1c17221 */ /* 0x000fe60000010000 */
[C---:B------:R-:W-:Y:S04]  /*145b0*/  HMMA.16816.F32 R52, R132.reuse, R152, R52 ;  /* 0x000000988434723c */ /* 0x040fe80000001834 */
[----:B------:R-:W-:Y:S04]  /*145c0*/  FADD.FTZ R244, R192, R193 ;  /* 0x000000c1c0f47221 */ /* 0x000fe80000010000 */
[C---:B------:R-:W-:Y:S08]  /*145d0*/  HMMA.16816.F32 R56, R132.reuse, R154, R56 ;  /* 0x0000009a8438723c */ /* 0x040ff00000001838 */
        /* <DEDUP_REMOVED lines=8> */
[----:B------:R-:W2:Y:S07]  /*14660*/  LDSM.16.MT88.4 R136, [R214+0x9080] ;  /* 0x00908000d688783b */ /* 0x000eae0000004200 */
[C---:B-----5:R-:W-:Y:S08]  /*14670*/  HMMA.16816.F32 R84, R132.reuse, R144, R84 ;  /* 0x000000908454723c */ /* 0x060ff00000001854 */
        /* <DEDUP_REMOVED lines=9> */
[C---:B------:R-:W-:Y:S08]  /*14710*/  HMMA.16816.F32 R112, R132.reuse, R138, R112 ;  /* 0x0000008a8470723c */ /* 0x040ff00000001870 */
[C---:B---3--:R-:W-:Y:S08]  /*14720*/  HMMA.16816.F32 R116, R132.reuse, R144, R116 ;  /* 0x000000908474723c */ /* 0x048ff00000001874 */
[C---:B------:R-:W-:Y:S08]  /*14730*/  HMMA.16816.F32 R120, R132.reuse, R146, R120 ;  /* 0x000000928478723c */ /* 0x040ff00000001878 */
[C---:B-1----:R-:W-:Y:S08]  /*14740*/  HMMA.16816.F32 R124, R132.reuse, R140, R124 ;  /* 0x0000008c847c723c */ /* 0x042ff0000000187c */
[----:B------:R-:W-:Y:S08]  /*14750*/  HMMA.16816.F32 R128, R132, R142, R128 ;  /* 0x0000008e8480723c */ /* 0x000ff00000001880 */
[C---:B----4-:R-:W-:Y:S01]  /*14760*/  HMMA.16816.F32 R152, R160.reuse, R148, R4 ;  /* 0x00000094a098723c */ /* 0x050fe20000001804 */
[----:B------:R-:W1:Y:S07]  /*14770*/  LDSM.16.MT88.4 R4, [R214+0x6880] ;  /* 0x00688000d604783b */ /* 0x000e6e0000004200 */
[C---:B------:R-:W-:Y:S01]  /*14780*/  HMMA.16816.F32 R148, R160.reuse, R150, R8 ;  /* 0x00000096a094723c */ /* 0x040fe20000001808 */
[----:B------:R-:W2:Y:S07]  /*14790*/  LDSM.16.MT88.4 R8, [R213+0x6880] ;  /* 0x00688000d508783b */ /* 0x000eae0000004200 */
[C---:B------:R-:W-:Y:S01]  /*147a0*/  HMMA.16816.F32 R144, R160.reuse, R164, R12 ;  /* 0x000000a4a090723c */ /* 0x040fe2000000180c */
[----:B------:R-:W3:Y:S07]  /*147b0*/  LDSM.16.MT88.4 R12, [R212+0x6880] ;  /* 0x00688000d40c783b */ /* 0x000eee0000004200 */
[C---:B------:R-:W-:Y:S01]  /*147c0*/  HMMA.16816.F32 R140, R160.reuse, R166, R16 ;  /* 0x000000a6a08c723c */ /* 0x040fe20000001810 */
[----:B------:R-:W4:Y:S07]  /*147d0*/  LDSM.16.MT88.4 R16, [R216+0x8080] ;  /* 0x00808000d810783b */ /* 0x000f2e0000004200 */
[C---:B------:R-:W-:Y:S01]  /*147e0*/  HMMA.16816.F32 R136, R160.reuse, R168, R20 ;  /* 0x000000a8a088723c */ /* 0x040fe20000001814 */
[----:B------:R-:W5:Y:S07]  /*147f0*/  LDSM.16.MT88.4 R20, [R214+0x8080] ;  /* 0x00808000d614783b */ /* 0x000f6e0000004200 */
[C---:B------:R-:W-:Y:S01]  /*14800*/  HMMA.16816.F32 R132, R160.reuse, R170, R24 ;  /* 0x000000aaa084723c */ /* 0x040fe20000001818 */
[----:B------:R-:W2:Y:S07]  /*14810*/  LDSM.16.MT88.4 R24, [R213+0x8080] ;  /* 0x00808000d518783b */ /* 0x000eae0000004200 */
[C---:B------:R-:W-:Y:S01]  /*14820*/  HMMA.16816.F32 R28, R160.reuse, R172, R28 ;  /* 0x000000aca01c723c */ /* 0x040fe2000000181c */
[----:B------:R-:W2:Y:S07]  /*14830*/  LDSM.16.MT88.4 R164, [R212+0x8080] ;  /* 0x00808000d4a4783b */ /* 0x000eae0000004200 */
[C---:B------:R-:W-:Y:S01]  /*14840*/  HMMA.16816.F32 R32, R160.reuse, R174, R32 ;  /* 0x000000aea020723c */ /* 0x040fe20000001820 */
[----:B------:R-:W3:Y:S07]  /*14850*/  LDSM.16.MT88.4 R168, [R216+0x9880] ;  /* 0x00988000d8a8783b */ /* 0x000eee0000004200 */
[C---:B------:R-:W-:Y:S01]  /*14860*/  HMMA.16816.F32 R36, R160.reuse, R176, R36 ;  /* 0x000000b0a024723c */ /* 0x040fe20000001824 */
[----:B------:R-:W3:Y:S07]  /*14870*/  LDSM.16.MT88.4 R172, [R214+0x9880] ;  /* 0x00988000d6ac783b */ /* 0x000eee0000004200 */
        /* <DEDUP_REMOVED lines=8> */
[----:B------:R-:W-:Y:S01]  /*14900*/  FADD.FTZ R8, R159, R8 ;  /* 0x000000089f087221 */ /* 0x000fe20000010000 */
[----:B------:R-:W-:Y:S03]  /*14910*/  MOV R159, R156 ;  /* 0x0000009c009f7202 */ /* 0x000fe60000000f00 */
[C---:B---3--:R-:W-:Y:S04]  /*14920*/  HMMA.16816.F32 R60, R160.reuse, R12, R60 ;  /* 0x0000000ca03c723c */ /* 0x048fe8000000183c */
[----:B------:R-:W-:Y:S04]  /*14930*/  FADD.FTZ R189, R189, R8 ;  /* 0x00000008bdbd7221 */ /* 0x000fe80000010000 */
[C---:B------:R-:W-:Y:S04]  /*14940*/  HMMA.16816.F32 R64, R160.reuse, R14, R64 ;  /* 0x0000000ea040723c */ /* 0x040fe80000001840 */
[----:B------:R-:W-:Y:S04]  /*14950*/  FADD.FTZ R190, R190, R189 ;  /* 0x000000bdbebe7221 */ /* 0x000fe80000010000 */
[C---:B----4-:R-:W-:Y:S04]  /*14960*/  HMMA.16816.F32 R68, R160.reuse, R16, R68 ;  /* 0x00000010a044723c */ /* 0x050fe80000001844 */
[----:B------:R-:W-:Y:S04]  /*14970*/  FADD.FTZ R3, R199, R190 ;  /* 0x000000bec7037221 */ /* 0x000fe80000010000 */
[C---:B------:R-:W-:Y:S04]  /*14980*/  HMMA.16816.F32 R72, R160.reuse, R18, R72 ;  /* 0x00000012a048723c */ /* 0x040fe80000001848 */
[----:B------:R-:W-:Y:S04]  /*14990*/  FADD.FTZ R3, R246, R3 ;  /* 0x00000003f6037221 */ /* 0x000fe80000010000 */
[C---:B-----5:R-:W-:Y:S04]  /*149a0*/  HMMA.16816.F32 R76, R160.reuse, R20, R76 ;  /* 0x00000014a04c723c */ /* 0x060fe8000000184c */
[----:B------:R-:W-:Y:S04]  /*149b0*/  FADD.FTZ R196, R196, R3 ;  /* 0x00000003c4c47221 */ /* 0x000fe80000010000 */
[C---:B------:R-:W-:Y:S04]  /*149c0*/  HMMA.16816.F32 R80, R160.reuse, R22, R80 ;  /* 0x00000016a050723c */ /* 0x040fe80000001850 */
[----:B------:R-:W-:Y:S04]  /*149d0*/  FADD.FTZ R195, R195, R196 ;  /* 0x000000c4c3c37221 */ /* 0x000fe80000010000 */
[C---:B------:R-:W-:Y:S04]  /*149e0*/  HMMA.16816.F32 R84, R160.reuse, R24, R84 ;  /* 0x00000018a054723c */ /* 0x040fe80000001854 */
        /* <DEDUP_REMOVED lines=12> */
[----:B------:R-:W-:Y:S01]  /*14ab0*/  HMMA.16816.F32 R128, R160, R6, R128 ;  /* 0x00000006a080723c */ /* 0x000fe20000001880 */
[----:B------:R-:W-:-:S07]  /*14ac0*/  @P4 BRA `(.L_x_847) ;  /* 0xffffd61000004947 */ /* 0x000fce000383ffff */
.L_x_846:
[----:B------:R-:W1:Y:S01]  /*14ad0*/  SHFL.BFLY PT, R3, R244, 0x2, 0x1f ;  /* 0x0c401f00f4037f89 */ /* 0x000e6200000e0000 */
[----:B------:R-:W-:-:S02]  /*14ae0*/  MOV R4, RZ ;  /* 0x000000ff00047202 */ /* 0x000fc40000000f00 */
[----:B------:R-:W-:Y:S01]  /*14af0*/  MOV R12, 0xff800000 ;  /* 0xff800000000c7802 */ /* 0x000fe20000000f00 */
[----:B------:R-:W2:Y:S01]  /*14b00*/  SHFL.BFLY PT, R2, R245, 0x2, 0x1f ;  /* 0x0c401f00f5027f89 */ /* 0x000ea200000e0000 */
[----:B------:R-:W-:Y:S02]  /*14b10*/  MOV R13, 0xff800000 ;  /* 0xff800000000d7802 */ /* 0x000fe40000000f00 */
        /* <DEDUP_REMOVED lines=150> */
.L_x_784:
[----:B------:R-:W-:Y:S01]  /*15480*/  ULDC.64 UR4, c[0x0][0x118] ;  /* 0x0000460000047ab9 */ /* 0x000fe20000000a00 */
[----:B------:R-:W-:Y:S01]  /*15490*/  SHF.R.S32.HI R0, RZ, 0x1f, R223 ;  /* 0x0000001fff007819 */ /* 0x000fe200000114df */
[----:B------:R-:W-:Y:S05]  /*154a0*/  @P2 BRA `(.L_x_850) ;  /* 0x00001a8000002947 */ /* 0x000fea0003800000 */
[----:B------:R-:W1:Y:S01]  /*154b0*/  S2R R5, SR_TID.X ;  /* 0x0000000000057919 */ /* 0x000e620000002100 */
[----:B------:R-:W-:-:S02]  /*154c0*/  F2FP.PACK_AB R10, R11, R10 ;  /* 0x0000000a0b0a723e */ /* 0x000fc400000000ff */
[----:B------:R-:W-:Y:S01]  /*154d0*/  F2FP.PACK_AB R11, R8, R7 ;  /* 0x00000007080b723e */ /* 0x000fe200000000ff */
[----:B------:R-:W-:Y:S01]  /*154e0*/  BAR.SYNC.DEFER_BLOCKING 0x1, 0x100 ;  /* 0x0044000000007b1d */ /* 0x000fe20000010000 */
[----:B------:R-:W-:Y:S02]  /*154f0*/  F2FP.PACK_AB R108, R9, R108 ;  /* 0x0000006c096c723e */ /* 0x000fe400000000ff */
[----:B------:R-:W-:Y:S01]  /*15500*/  F2FP.PACK_AB R2, R3, R2 ;  /* 0x000000020302723e */ /* 0x000fe200000000ff */
[----:B------:R-:W-:Y:S01]  /*15510*/  IMAD.MOV.U32 R3, RZ, RZ, 0x40 ;  /* 0x00000040ff037424 */ /* 0x000fe200078e00ff */
        /* <DEDUP_REMOVED lines=8> */
[----:B-1----:R-:W-:-:S02]  /*155a0*/  SHF.R.S32.HI R14, RZ, 0x1f, R5 ;  /* 0x0000001fff0e7819 */ /* 0x002fc40000011405 */
[----:B------:R-:W-:Y:S02]  /*155b0*/  F2FP.PACK_AB R136, R137, R136 ;  /* 0x000000888988723e */ /* 0x000fe400000000ff */
[----:B------:R-:W-:Y:S02]  /*155c0*/  LEA.HI R15, R14, R5, RZ, 0x2 ;  /* 0x000000050e0f7211 */ /* 0x000fe400078f10ff */
[----:B------:R-:W-:Y:S02]  /*155d0*/  F2FP.PACK_AB R138, R139, R138 ;  /* 0x0000008a8b8a723e */ /* 0x000fe400000000ff */
[--C-:B------:R-:W-:Y:S02]  /*155e0*/  SHF.R.S32.HI R8, RZ, 0x2, R15.reuse ;  /* 0x00000002ff087819 */ /* 0x100fe4000001140f */
[----:B------:R-:W-:Y:S02]  /*155f0*/  SHF.R.S32.HI R7, RZ, 0x1f, R15 ;  /* 0x0000001fff077819 */ /* 0x000fe4000001140f */
[----:B------:R-:W-:-:S02]  /*15600*/  LOP3.LUT R16, R15, 0xfffffffc, RZ, 0xc0, !PT ;  /* 0xfffffffc0f107812 */ /* 0x000fc400078ec0ff */
[----:B------:R-:W-:Y:S02]  /*15610*/  LEA.HI R7, R7, R8, RZ, 0x3 ;  /* 0x0000000807077211 */ /* 0x000fe400078f18ff */
[----:B------:R-:W-:Y:S01]  /*15620*/  F2FP.PACK_AB R6, R133, R6 ;  /* 0x000000068506723e */ /* 0x000fe200000000ff */
[----:B------:R-:W-:Y:S01]  /*15630*/  IMAD.IADD R16, R5, 0x1, -R16 ;  /* 0x0000000105107824 */ /* 0x000fe200078e0a10 */
[----:B------:R-:W-:Y:S02]  /*15640*/  LOP3.LUT R7, R7, 0xfffffff8, RZ, 0xc0, !PT ;  /* 0xfffffff807077812 */ /* 0x000fe400078ec0ff */
[----:B------:R-:W-:Y:S02]  /*15650*/  F2FP.PACK_AB R4, R135, R4 ;  /* 0x000000048704723e */ /* 0x000fe400000000ff */
[----:B------:R-:W-:Y:S01]  /*15660*/  F2FP.PACK_AB R28, R29, R28 ;  /* 0x0000001c1d1c723e */ /* 0x000fe200000000ff */
[----:B------:R-:W-:Y:S01]  /*15670*/  IMAD.IADD R8, R8, 0x1, -R7 ;  /* 0x0000000108087824 */ /* 0x000fe200078e0a07 */
[----:B------:R-:W-:-:S02]  /*15680*/  LEA.HI R7, R14, R5, RZ, 0x5 ;  /* 0x000000050e077211 */ /* 0x000fc400078f28ff */
[----:B------:R-:W-:Y:S01]  /*15690*/  F2FP.PACK_AB R30, R31, R30 ;  /* 0x0000001e1f1e723e */ /* 0x000fe200000000ff */
[C---:B------:R-:W-:Y:S01]  /*156a0*/  IMAD.SHL.U32 R15, R8.reuse, 0x40, RZ ;  /* 0x00000040080f7824 */ /* 0x040fe200078e00ff */
[----:B------:R-:W-:Y:S02]  /*156b0*/  SHF.R.S32.HI R9, RZ, 0x5, R7 ;  /* 0x00000005ff097819 */ /* 0x000fe40000011407 */
[----:B------:R-:W-:Y:S02]  /*156c0*/  LOP3.LUT R18, R8, 0x1, RZ, 0xc0, !PT ;  /* 0x0000000108127812 */ /* 0x000fe400078ec0ff */
[----:B------:R-:W-:Y:S01]  /*156d0*/  LOP3.LUT R15, R15, 0x1c0, RZ, 0xc0, !PT ;  /* 0x000001c00f0f7812 */ /* 0x000fe200078ec0ff */
[----:B------:R-:W-:Y:S01]  /*156e0*/  IMAD R17, R9, 0x200, R16 ;  /* 0x0000020009117824 */ /* 0x000fe200078e0210 */
[----:B------:R-:W-:Y:S02]  /*156f0*/  ISETP.NE.U32.AND P0, PT, R18, 0x1, PT ;  /* 0x000000011200780c */ /* 0x000fe40003f05070 */
[----:B------:R-:W-:-:S02]  /*15700*/  LEA.HI R20, R15, R15, RZ, 0x1d ;  /* 0x0000000f0f147211 */ /* 0x000fc400078fe8ff */
[----:B------:R-:W-:Y:S01]  /*15710*/  R2P PR, R8, 0x6 ;  /* 0x0000000608007804 */ /* 0x000fe20000000000 */
[----:B------:R-:W-:Y:S01]  /*15720*/  IMAD.MOV.U32 R8, RZ, RZ, 0x20 ;  /* 0x00000020ff087424 */ /* 0x000fe200078e00ff */
[----:B------:R-:W-:Y:S01]  /*15730*/  F2FP.PACK_AB R32, R33, R32 ;  /* 0x000000202120723e */ /* 0x000fe200000000ff */
[----:B------:R-:W-:Y:S01]  /*15740*/  IMAD.U32 R17, R17, 0x2, R20 ;  /* 0x0000000211117824 */ /* 0x000fe200078e0014 */
[----:B------:R-:W-:Y:S02]  /*15750*/  F2FP.PACK_AB R34, R35, R34 ;  /* 0x000000222322723e */ /* 0x000fe400000000ff */
[----:B------:R-:W-:Y:S01]  /*15760*/  SEL R8, R8, 0xffffffe0, !P1 ;  /* 0xffffffe008087807 */ /* 0x000fe20004800000 */
[----:B------:R-:W-:Y:S01]  /*15770*/  IMAD.SHL.U32 R17, R17, 0x2, RZ ;  /* 0x0000000211117824 */ /* 0x000fe200078e00ff */
[----:B------:R-:W-:Y:S02]  /*15780*/  F2FP.PACK_AB R36, R37, R36 ;  /* 0x000000242524723e */ /* 0x000fe400000000ff */
[----:B------:R-:W-:Y:S01]  /*15790*/  F2FP.PACK_AB R38, R39, R38 ;  /* 0x000000262726723e */ /* 0x000fe200000000ff */
[C---:B------:R-:W-:Y:S01]  /*157a0*/  IMAD.IADD R19, R17.reuse, 0x1, R8 ;  /* 0x0000000111137824 */ /* 0x040fe200078e0208 */
[C---:B------:R-:W-:Y:S01]  /*157b0*/  IADD3 R18, R17.reuse, 0x80, RZ ;  /* 0x0000008011127810 */ /* 0x040fe20007ffe0ff */
[----:B------:R-:W-:Y:S01]  /*157c0*/  STS [R17+0x80], R152 ;  /* 0x0000809811007388 */ /* 0x000fe20000000800 */
[----:B------:R-:W-:-:S02]  /*157d0*/  IADD3 R15, R17, 0x70, RZ ;  /* 0x00000070110f7810 */ /* 0x000fc40007ffe0ff */
[----:B------:R-:W-:Y:S01]  /*157e0*/  @P0 IADD3 R15, R18, 0x10, RZ ;  /* 0x00000010120f0810 */ /* 0x000fe20007ffe0ff */
[----:B------:R-:W-:Y:S01]  /*157f0*/  STS [R17+0x480], R154 ;  /* 0x0004809a11007388 */ /* 0x000fe20000000800 */
[----:B------:R-:W-:Y:S02]  /*15800*/  SEL R18, R3, 0xffffffc0, !P2 ;  /* 0xffffffc003127807 */ /* 0x000fe40005000000 */
[----:B------:R-:W-:Y:S01]  /*15810*/  F2FP.PACK_AB R40, R41, R40 ;  /* 0x000000282928723e */ /* 0x000fe200000000ff */
[--C-:B------:R-:W-:Y:S01]  /*15820*/  IMAD.IADD R3, R8, 0x1, R15.reuse ;  /* 0x0000000108037824 */ /* 0x100fe200078e020f */
[----:B------:R-:W-:Y:S01]  /*15830*/  STS [R15], R148 ;  /* 0x000000940f007388 */ /* 0x000fe20000000800 */
[--C-:B------:R-:W-:Y:S01]  /*15840*/  IMAD.IADD R21, R17, 0x1, R18.reuse ;  /* 0x0000000111157824 */ /* 0x100fe200078e0212 */
[----:B------:R-:W-:Y:S01]  /*15850*/  F2FP.PACK_AB R42, R43, R42 ;  /* 0x0000002a2b2a723e */ /* 0x000fe200000000ff */
[C---:B------:R-:W-:Y:S01]  /*15860*/  IMAD.IADD R23, R18.reuse, 0x1, R15 ;  /* 0x0000000112177824 */ /* 0x040fe200078e020f */
[----:B------:R-:W-:Y:S01]  /*15870*/  STS [R15+0x400], R150 ;  /* 0x000400960f007388 */ /* 0x000fe20000000800 */
        /* <DEDUP_REMOVED lines=94> */
[----:B------:R-:W-:Y:S04]  /*15e60*/  STS [R15+0xc400], R106 ;  /* 0x00c4006a0f007388 */ /* 0x000fe80000000800 */
[----:B------:R-:W-:Y:S04]  /*15e70*/  STS [R19+0xc080], R108 ;  /* 0x00c0806c13007388 */ /* 0x000fe80000000800 */
[----:B------:R1:W-:Y:S04]  /*15e80*/  STS [R19+0xc480], R110 ;  /* 0x00c4806e13007388 */ /* 0x0003e80000000800 */
[----:B------:R-:W-:Y:S04]  /*15e90*/  STS [R3+0xc000], R112 ;  /* 0x00c0007003007388 */ /* 0x000fe80000000800 */
[----:B------:R2:W-:Y:S04]  /*15ea0*/  STS [R3+0xc400], R114 ;  /* 0x00c4007203007388 */ /* 0x0005e80000000800 */
[----:B------:R-:W-:Y:S04]  /*15eb0*/  STS [R21+0xc080], R116 ;  /* 0x00c0807415007388 */ /* 0x000fe80000000800 */
[----:B------:R3:W-:Y:S04]  /*15ec0*/  STS [R21+0xc480], R118 ;  /* 0x00c4807615007388 */ /* 0x0007e80000000800 */
[----:B------:R4:W-:Y:S04]  /*15ed0*/  STS [R23+0xc000], R120 ;  /* 0x00c0007817007388 */ /* 0x0009e80000000800 */
[----:B------:R4:W-:Y:S01]  /*15ee0*/  STS [R23+0xc400], R122 ;  /* 0x00c4007a17007388 */ /* 0x0009e20000000800 */
[----:B-1----:R-:W-:-:S03]  /*15ef0*/  IMAD.WIDE R18, R224, R11, c[0x0][0x500] ;  /* 0x00014000e0127625 */ /* 0x002fc600078e020b */
[----:B------:R4:W-:Y:S04]  /*15f00*/  STS [R25+0xc080], R124 ;  /* 0x00c0807c19007388 */ /* 0x0009e80000000800 */
[----:B------:R4:W-:Y:S04]  /*15f10*/  STS [R25+0xc480], R126 ;  /* 0x00c4807e19007388 */ /* 0x0009e80000000800 */
[----:B------:R4:W-:Y:S04]  /*15f20*/  STS [R27+0xc000], R128 ;  /* 0x00c000801b007388 */ /* 0x0009e80000000800 */
[----:B------:R4:W-:Y:S04]  /*15f30*/  STS [R27+0xc400], R2 ;  /* 0x00c400021b007388 */ /* 0x0009e80000000800 */
[----:B------:R-:W-:Y:S01]  /*15f40*/  BAR.SYNC.DEFER_BLOCKING 0x1, 0x100 ;  /* 0x0044000000007b1d */ /* 0x000fe20000010000 */
[----:B--2---:R-:W-:-:S02]  /*15f50*/  IMAD.MOV.U32 R3, RZ, RZ, c[0x0][0x388] ;  /* 0x0000e200ff037624 */ /* 0x004fc400078e00ff */
[----:B---3--:R-:W-:-:S03]  /*15f60*/  @P1 IMAD.WIDE R20, R224, R11, c[0x0][0x508] ;  /* 0x00014200e0141625 */ /* 0x008fc600078e020b */
[----:B------:R-:W2:Y:S04]  /*15f70*/  @P0 LDG.E R15, [R18.64] ;  /* 0x00000004120f0981 */ /* 0x000ea8000c1e1900 */
[----:B------:R4:W5:Y:S01]  /*15f80*/  @P1 LDG.E R3, [R20.64] ;  /* 0x0000000414031981 */ /* 0x000962000c1e1900 */
[----:B------:R-:W-:Y:S02]  /*15f90*/  CS2R R10, SRZ ;  /* 0x00000000000a7805 */ /* 0x000fe4000001ff00 */
[--C-:B--2---:R-:W-:Y:S01]  /*15fa0*/  @P0 SHF.R.S32.HI R11, RZ, 0x1f, R15.reuse ;  /* 0x0000001fff0b0819 */ /* 0x104fe2000001140f */
[----:B------:R-:W-:Y:S01]  /*15fb0*/  @P0 IMAD.MOV.U32 R10, RZ, RZ, R15 ;  /* 0x000000ffff0a0224 */ /* 0x000fe200078e000f */
[----:B------:R-:W-:Y:S05]  /*15fc0*/  @P1 BRA `(.L_x_851) ;  /* 0x0000004000001947 */ /* 0x000fea0003800000 */
[----:B----4-:R-:W-:Y:S05]  /*15fd0*/  @!P0 BRA `(.L_x_851) ;  /* 0x0000003000008947 */ /* 0x010fea0003800000 */
[----:B-----5:R-:W2:Y:S04]  /*15fe0*/  LDG.E R3, [R18.64] ;  /* 0x0000000412037981 */ /* 0x020ea8000c1e1900 */
[----:B------:R-:W2:Y:S02]  /*15ff0*/  LDG.E R2, [R18.64+0x4] ;  /* 0x0000040412027981 */ /* 0x000ea4000c1e1900 */
[----:B--2---:R-:W-:-:S02]  /*16000*/  IADD3 R3, -R3, R2, RZ ;  /* 0x0000000203037210 */ /* 0x004fc40007ffe1ff */
.L_x_851:
[----:B----4-:R-:W-:Y:S01]  /*16010*/  LOP3.LUT R4, R7, 0xffffffe0, RZ, 0xc0, !PT ;  /* 0xffffffe007047812 */ /* 0x010fe200078ec0ff */
        /* <DEDUP_REMOVED lines=10> */
[----:B------:R-:W-:Y:S01]  /*160c0*/  LOP3.LUT R8, R8, 0xffffff8, RZ, 0xc0, !PT ;  /* 0x0ffffff808087812 */ /* 0x000fe200078ec0ff */
[----:B------:R-:W-:Y:S01]  /*160d0*/  IMAD.IADD R17, R16, 0x1, -R7 ;  /* 0x0000000110117824 */ /* 0x000fe200078e0a07 */
[----:B------:R-:W-:Y:S01]  /*160e0*/  LEA.HI R2, R15, R4, RZ, 0x2 ;  /* 0x000000040f027211 */ /* 0x000fe200078f10ff */
[----:B------:R-:W-:Y:S01]  /*160f0*/  IMAD R7, R11, c[0x0][0x3a0], RZ ;  /* 0x0000e8000b077a24 */ /* 0x000fe200078e02ff */
[----:B------:R-:W-:Y:S02]  /*16100*/  IADD3 R9, R9, -R8, RZ ;  /* 0x8000000809097210 */ /* 0x000fe40007ffe0ff */
[----:B------:R-:W-:Y:S01]  /*16110*/  SHF.R.S32.HI R2, RZ, 0x2, R2 ;  /* 0x00000002ff027819 */ /* 0x000fe20000011402 */
[----:B------:R-:W-:Y:S01]  /*16120*/  IMAD R7, R10, c[0x0][0x3a4], R7 ;  /* 0x0000e9000a077a24 */ /* 0x000fe200078e0207 */
[----:B------:R-:W-:Y:S02]  /*16130*/  ISETP.NE.AND P1, PT, R6, 0x1, PT ;  /* 0x000000010600780c */ /* 0x000fe40003f25270 */
[----:B------:R-:W-:Y:S01]  /*16140*/  LOP3.LUT P2, RZ, R4, 0x3, RZ, 0xc0, !PT ;  /* 0x0000000304ff7812 */ /* 0x000fe2000784c0ff */
[----:B------:R-:W-:Y:S01]  /*16150*/  IMAD R2, R9, 0x10, R2 ;  /* 0x0000001009027824 */ /* 0x000fe200078e0202 */
[-C--:B------:R-:W-:Y:S01]  /*16160*/  LEA.HI R9, R14, R5.reuse, RZ, 0x3 ;  /* 0x000000050e097211 */ /* 0x080fe200078f18ff */
[----:B------:R-:W-:Y:S01]  /*16170*/  IMAD R4, R0, c[0x0][0x490], RZ ;  /* 0x0001240000047a24 */ /* 0x000fe200078e02ff */
[----:B------:R-:W-:Y:S01]  /*16180*/  MOV R18, R10 ;  /* 0x0000000a00127202 */ /* 0x000fe20000000f00 */
[----:B------:R-:W-:Y:S01]  /*16190*/  IMAD R8, R17, 0x8, R2 ;  /* 0x0000000811087824 */ /* 0x000fe200078e0202 */
[----:B------:R-:W-:Y:S01]  /*161a0*/  LOP3.LUT R6, R9, 0xfffffff8, RZ, 0xc0, !PT ;  /* 0xfffffff809067812 */ /* 0x000fe200078ec0ff */
[----:B------:R-:W-:Y:S01]  /*161b0*/  IMAD R15, R223, c[0x0][0x494], R4 ;  /* 0x00012500df0f7a24 */ /* 0x000fe200078e0204 */
[----:B------:R-:W-:Y:S01]  /*161c0*/  LEA.HI R4, R14, R5, RZ, 0x6 ;  /* 0x000000050e047211 */ /* 0x000fe200078f30ff */
[----:B------:R-:W-:Y:S01]  /*161d0*/  IMAD.WIDE.U32 R10, R10, c[0x0][0x3a0], RZ ;  /* 0x0000e8000a0a7a25 */ /* 0x000fe200078e00ff */
[----:B-1----:R-:W-:-:S02]  /*161e0*/  LEA R8, R73, R8, 0x7 ;  /* 0x0000000849087211 */ /* 0x002fc400078e38ff */
[----:B------:R-:W-:Y:S01]  /*161f0*/  SHF.L.U32 R4, R4, 0x3, RZ ;  /* 0x0000000304047819 */ /* 0x000fe200000006ff */
[----:B------:R-:W-:Y:S01]  /*16200*/  IMAD.IADD R5, R5, 0x1, -R6 ;  /* 0x0000000105057824 */ /* 0x000fe200078e0a06 */
[----:B------:R-:W-:Y:S01]  /*16210*/  IADD3 R11, R11, R7, RZ ;  /* 0x000000070b0b7210 */ /* 0x000fe20007ffe0ff */
[----:B------:R-:W-:Y:S01]  /*16220*/  @P1 IMAD.HI.U32 R14, R8, c[0x0][0x4ec], RZ ;  /* 0x00013b00080e1a27 */ /* 0x000fe200078e00ff */
[----:B------:R-:W-:Y:S02]  /*16230*/  SHF.R.S32.HI R6, RZ, 0x1f, R224 ;  /* 0x0000001fff067819 */ /* 0x000fe400000114e0 */
[----:B------:R-:W-:Y:S01]  /*16240*/  SEL R224, R224, RZ, !P0 ;  /* 0x000000ffe0e07207 */ /* 0x000fe20004000000 */
[----:B------:R-:W-:Y:S01]  /*16250*/  IMAD.MOV.U32 R7, RZ, RZ, R8 ;  /* 0x000000ffff077224 */ /* 0x000fe200078e0008 */
[----:B------:R-:W-:Y:S01]  /*16260*/  @P1 SHF.R.U32.HI R7, RZ, c[0x0][0x4f0], R14 ;  /* 0x00013c00ff071a19 */ /* 0x000fe2000001160e */
[----:B------:R-:W-:Y:S01]  /*16270*/  IMAD.WIDE.U32 R18, R223, c[0x0][0x490], R18 ;  /* 0x00012400df127a25 */ /* 0x000fe200078e0012 */
[----:B------:R-:W-:-:S02]  /*16280*/  SEL R6, R6, RZ, !P0 ;  /* 0x000000ff06067207 */ /* 0x000fc40004000000 */
[----:B------:R-:W-:Y:S01]  /*16290*/  SHF.R.S32.HI R14, RZ, 0x3, R9 ;  /* 0x00000003ff0e7819 */ /* 0x000fe20000011409 */
[----:B------:R-:W-:Y:S01]  /*162a0*/  IMAD.IADD R19, R19, 0x1, R15 ;  /* 0x0000000113137824 */ /* 0x000fe200078e020f */
[--C-:B------:R-:W-:Y:S01]  /*162b0*/  SHF.R.S32.HI R16, RZ, 0x1f, R7.reuse ;  /* 0x0000001fff107819 */ /* 0x100fe20000011407 */
[----:B------:R-:W-:Y:S02]  /*162c0*/  IMAD R0, R0, c[0x0][0x3e8], RZ ;  /* 0x0000fa0000007a24 */ /* 0x000fe400078e02ff */
[----:B------:R-:W-:Y:S02]  /*162d0*/  IMAD.MOV R9, RZ, RZ, -R7 ;  /* 0x000000ffff097224 */ /* 0x000fe400078e0a07 */
[----:B------:R-:W-:-:S04]  /*162e0*/  IMAD.WIDE.U32 R18, R224, c[0x0][0x498], R18 ;  /* 0x00012600e0127a25 */ /* 0x000fc800078e0012 */
[----:B------:R-:W-:Y:S01]  /*162f0*/  IMAD R17, R223, c[0x0][0x3ec], R0 ;  /* 0x0000fb00df117a24 */ /* 0x000fe200078e0200 */
[----:B------:R-:W-:Y:S01]  /*16300*/  LEA R0, R5, R14, 0x5 ;  /* 0x0000000e05007211 */ /* 0x000fe200078e28ff */
[----:B------:R-:W-:Y:S01]  /*16310*/  IMAD R9, R9, c[0x0][0x4e8], R8 ;  /* 0x00013a0009097a24 */ /* 0x000fe200078e0208 */
[----:B------:R-:W-:Y:S01]  /*16320*/  IADD3 R20, P0, R7, R18, RZ ;  /* 0x0000001207147210 */ /* 0x000fe20007f1e0ff */
[----:B------:R-:W-:Y:S02]  /*16330*/  IMAD R15, R6, c[0x0][0x498], RZ ;  /* 0x00012600060f7a24 */ /* 0x000fe400078e02ff */
[----:B------:R-:W-:Y:S01]  /*16340*/  IMAD R8, R73, 0x80, R0 ;  /* 0x0000008049087824 */ /* 0x000fe200078e0200 */
[----:B------:R-:W-:Y:S01]  /*16350*/  SHF.R.S32.HI R18, RZ, 0x1f, R9 ;  /* 0x0000001fff127819 */ /* 0x000fe20000011409 */
[----:B------:R-:W-:Y:S02]  /*16360*/  IMAD R15, R224, c[0x0][0x49c], R15 ;  /* 0x00012700e00f7a24 */ /* 0x000fe400078e020f */
[----:B------:R-:W-:-:S03]  /*16370*/  IMAD.WIDE.U32 R10, R223, c[0x0][0x3e8], R10 ;  /* 0x0000fa00df0a7a25 */ /* 0x000fc600078e000a */
[----:B------:R-:W-:Y:S01]  /*16380*/  IADD3.X R21, R16, R19, R15, P0, !PT ;  /* 0x0000001310157210 */ /* 0x000fe200007fe40f */
[----:B------:R-:W-:Y:S01]  /*16390*/  IMAD.SHL.U32 R0, R14, 0x40, RZ ;  /* 0x000000400e007824 */ /* 0x000fe200078e00ff */
[----:B------:R-:W-:Y:S01]  /*163a0*/  IADD3 R11, R11, R17, RZ ;  /* 0x000000110b0b7210 */ /* 0x000fe20007ffe0ff */
[----:B------:R-:W-:Y:S02]  /*163b0*/  IMAD R18, R18, c[0x0][0x488], RZ ;  /* 0x0001220012127a24 */ /* 0x000fe400078e02ff */
[----:B------:R-:W-:Y:S01]  /*163c0*/  @P1 IMAD.HI.U32 R17, R8, c[0x0][0x4ec], RZ ;  /* 0x00013b0008111a27 */ /* 0x000fe200078e00ff */
[----:B------:R-:W-:-:S03]  /*163d0*/  LOP3.LUT R15, R0, 0x1c0, RZ, 0xc0, !PT ;  /* 0x000001c0000f7812 */ /* 0x000fc600078ec0ff */
[----:B------:R-:W-:Y:S01]  /*163e0*/  IMAD.SHL.U32 R0, R5, 0x8, RZ ;  /* 0x0000000805007824 */ /* 0x000fe200078e00ff */
[----:B------:R-:W-:Y:S01]  /*163f0*/  SHF.R.U32.HI R5, RZ, 0x3, R15 ;  /* 0x00000003ff057819 */ /* 0x000fe2000001160f */
[----:B------:R-:W-:-:S04]  /*16400*/  IMAD.WIDE.U32 R20, R9, c[0x0][0x488], R20 ;  /* 0x0001220009147a25 */ /* 0x000fc800078e0014 */
[----:B------:R-:W-:Y:S02]  /*16410*/  IMAD R18, R9, c[0x0][0x48c], R18 ;  /* 0x0001230009127a24 */ /* 0x000fe400078e0212 */
[----:B------:R-:W-:Y:S01]  /*16420*/  IMAD.MOV.U32 R7, RZ, RZ, R8 ;  /* 0x000000ffff077224 */ /* 0x000fe200078e0008 */
[----:B------:R-:W-:Y:S01]  /*16430*/  @P1 SHF.R.U32.HI R7, RZ, c[0x0][0x4f0], R17 ;  /* 0x00013c00ff071a19 */ /* 0x000fe20000011611 */
[----:B------:R-:W-:Y:S01]  /*16440*/  IMAD R9, R6, c[0x0][0x3f0], RZ ;  /* 0x0000fc0006097a24 */ /* 0x000fe200078e02ff */
[----:B------:R-:W-:Y:S01]  /*16450*/  LOP3.LUT R6, R15, 0x38, R0, 0xf8, !PT ;  /* 0x000000380f067812 */ /* 0x000fe200078ef800 */
[----:B------:R-:W-:Y:S01]  /*16460*/  IMAD.WIDE.U32 R10, R224, c[0x0][0x3f0], R10 ;  /* 0x0000fc00e00a7a25 */ /* 0x000fe200078e000a */
[----:B------:R-:W-:Y:S02]  /*16470*/  LEA R15, P0, R20, c[0x0][0x450], 0x2 ;  /* 0x00011400140f7a11 */ /* 0x000fe400078010ff */
[----:B------:R-:W-:Y:S01]  /*16480*/  IADD3 R17, R21, R18, RZ ;  /* 0x0000001215117210 */ /* 0x000fe20007ffe0ff */
[----:B------:R-:W-:Y:S01]  /*16490*/  IMAD R9, R224, c[0x0][0x3f4], R9 ;  /* 0x0000fd00e0097a24 */ /* 0x000fe200078e0209 */
[----:B------:R-:W-:Y:S01]  /*164a0*/  LOP3.LUT R5, R6, R5, RZ, 0x3c, !PT ;  /* 0x0000000506057212 */ /* 0x000fe200078e3cff */
[----:B------:R-:W-:Y:S01]  /*164b0*/  SHFL.IDX PT, R16, R15, RZ, 0x1c1f ;  /* 0x001c1fff0f107589 */ /* 0x000fe200000e0000 */
[----:B------:R-:W-:Y:S01]  /*164c0*/  LEA.HI.X R20, R20, c[0x0][0x454], R17, 0x2, P0 ;  /* 0x0001150014147a11 */ /* 0x000fe200000f1411 */
[--C-:B------:R-:W-:Y:S01]  /*164d0*/  IMAD.MOV R19, RZ, RZ, -R7.reuse ;  /* 0x000000ffff137224 */ /* 0x100fe200078e0a07 */
[----:B------:R-:W-:Y:S01]  /*164e0*/  IADD3 R11, R11, R9, RZ ;  /* 0x000000090b0b7210 */ /* 0x000fe20007ffe0ff */
[----:B------:R-:W-:Y:S01]  /*164f0*/  SHFL.IDX PT, R32, R15, 0x1, 0x1c1f ;  /* 0x003c1f000f207f89 */ /* 0x000fe200000e0000 */
[----:B------:R-:W-:Y:S01]  /*16500*/  IMAD R9, R73, 0x80, R2 ;  /* 0x0000008049097824 */ /* 0x000fe200078e0202 */
[----:B------:R-:W-:Y:S01]  /*16510*/  SHF.R.S32.HI R6, RZ, 0x1f, R7 ;  /* 0x0000001fff067819 */ /* 0x000fe20000011407 */
[----:B-----5:R-:W-:Y:S01]  /*16520*/  IMAD R2, R3, c[0x0][0x4e8], RZ ;  /* 0x00013a0003027a24 */ /* 0x020fe200078e02ff */
[----:B------:R-:W1:Y:S01]  /*16530*/  SHFL.IDX PT, R17, R20, RZ, 0x1c1f ;  /* 0x001c1fff14117589 */ /* 0x000e6200000e0000 */
[----:B------:R-:W-:Y:S01]  /*16540*/  IMAD R19, R19, c[0x0][0x4e8], R8 ;  /* 0x00013a0013137a24 */ /* 0x000fe200078e0208 */
[C---:B------:R-:W-:Y:S01]  /*16550*/  IADD3 R3, R9.reuse, 0x8, RZ ;  /* 0x0000000809037810 */ /* 0x040fe20007ffe0ff */
[----:B------:R-:W-:Y:S01]  /*16560*/  IMAD R6, R6, c[0x0][0x3e0], RZ ;  /* 0x0000f80006067a24 */ /* 0x000fe200078e02ff */
[----:B------:R-:W2:Y:S01]  /*16570*/  SHFL.IDX PT, R33, R20, 0x1, 0x1c1f ;  /* 0x003c1f0014217f89 */ /* 0x000ea200000e0000 */
[-C--:B------:R-:W-:Y:S01]  /*16580*/  ISETP.GE.OR P1, PT, R9, R2.reuse, P2 ;  /* 0x000000020900720c */ /* 0x080fe20001726670 */
[----:B------:R-:W-:Y:S01]  /*16590*/  IMAD.WIDE.U32 R10, R7, c[0x0][0x3e0], R10 ;  /* 0x0000f800070a7a25 */ /* 0x000fe200078e000a */
[----:B------:R-:W-:-:S02]  /*165a0*/  ISETP.GE.OR P0, PT, R3, R2, P2 ;  /* 0x000000020300720c */ /* 0x000fc40001706670 */
[----:B------:R-:W-:Y:S01]  /*165b0*/  LOP3.LUT R4, R5, 0x7ffffe00, R4, 0xf8, !PT ;  /* 0x7ffffe0005047812 */ /* 0x000fe200078ef804 */
[----:B------:R-:W-:Y:S01]  /*165c0*/  IMAD R6, R7, c[0x0][0x3e4], R6 ;  /* 0x0000f90007067a24 */ /* 0x000fe200078e0206 */
[----:B------:R-:W-:Y:S02]  /*165d0*/  SHF.R.S32.HI R7, RZ, 0x1f, R19 ;  /* 0x0000001fff077819 */ /* 0x000fe40000011413 */
[----:B------:R-:W-:Y:S01]  /*165e0*/  SHF.L.U32 R76, R4, 0x1, RZ ;  /* 0x00000001044c7819 */ /* 0x000fe200000006ff */
[----:B------:R-:W-:Y:S01]  /*165f0*/  IMAD.IADD R11, R11, 0x1, R6 ;  /* 0x000000010b0b7824 */ /* 0x000fe200078e0206 */
[----:B------:R-:W-:Y:S01]  /*16600*/  LEA R73, R73, R14, 0x7 ;  /* 0x0000000e49497211 */ /* 0x000fe200078e38ff */
[----:B------:R-:W-:Y:S02]  /*16610*/  IMAD R6, R7, c[0x0][0x3d8], RZ ;  /* 0x0000f60007067a24 */ /* 0x000fe400078e02ff */
[----:B------:R-:W-:-:S04]  /*16620*/  IMAD.WIDE.U32 R74, R19, c[0x0][0x3d8], R10 ;  /* 0x0000f600134a7a25 */ /* 0x000fc800078e000a */
[----:B------:R-:W-:Y:S01]  /*16630*/  IMAD R3, R19, c[0x0][0x3dc], R6 ;  /* 0x0000f70013037a24 */ /* 0x000fe200078e0206 */
[----:B-1----:R1:W-:Y:S03]  /*16640*/  @!P1 ST.E [R16.64], R12 ;  /* 0x0000000c10009985 */ /* 0x0023e6000c101904 */
[----:B------:R-:W-:Y:S01]  /*16650*/  IMAD.IADD R3, R75, 0x1, R3 ;  /* 0x000000014b037824 */ /* 0x000fe200078e0203 */
[----:B--2---:R1:W-:Y:S01]  /*16660*/  @!P0 ST.E [R32.64], R13 ;  /* 0x0000000d20008985 */ /* 0x0043e2000c101904 */
        /* <DEDUP_REMOVED lines=46> */
.L_x_853:
[----:B--234-:R-:W-:Y:S05]  /*16950*/  BSYNC B0 ;  /* 0x0000000000007941 */ /* 0x01cfea0003800000 */
.L_x_852:
        /* <DEDUP_REMOVED lines=30> */
.L_x_855:
[----:B------:R-:W-:Y:S05]  /*16b40*/  BSYNC B0 ;  /* 0x0000000000007941 */ /* 0x000fea0003800000 */
.L_x_854:
        /* <DEDUP_REMOVED lines=30> */
.L_x_857:
[----:B------:R-:W-:Y:S05]  /*16d30*/  BSYNC B0 ;  /* 0x0000000000007941 */ /* 0x000fea0003800000 */
.L_x_856:
        /* <DEDUP_REMOVED lines=31> */
.L_x_850:
        /* <DEDUP_REMOVED lines=18> */
.L_x_858:
        /* <DEDUP_REMOVED lines=41> */
.L_x_860:
[----:B------:R-:W-:Y:S05]  /*172e0*/  BSYNC B0 ;  /* 0x0000000000007941 */ /* 0x000fea0003800000 */
.L_x_859:
        /* <DEDUP_REMOVED lines=72> */
.L_x_862:
[----:B------:R-:W-:Y:S05]  /*17770*/  BSYNC B0 ;  /* 0x0000000000007941 */ /* 0x000fea0003800000 */
.L_x_861:
        /* <DEDUP_REMOVED lines=27> */
.L_x_864:
[----:B------:R-:W-:Y:S05]  /*17930*/  BSYNC B0 ;  /* 0x0000000000007941 */ /* 0x000fea0003800000 */
.L_x_863:
        /* <DEDUP_REMOVED lines=27> */
.L_x_866:
[----:B------:R-:W-:Y:S05]  /*17af0*/  BSYNC B0 ;  /* 0x0000000000007941 */ /* 0x000fea0003800000 */
.L_x_865:
        /* <DEDUP_REMOVED lines=28> */
.L_x_867:
        /* <DEDUP_REMOVED lines=12> */
.L_x_1541:


//--------------------- .text._ZN7cutlass13device_kernelIN5flash19enable_sm80_to_sm89INS1_16FlashAttnFwdSm80INS1_25CollectiveMainloopFwdSm80ILi8ELi1ELb0EN4cute5tupleIJNS5_1CILi128EEENS7_ILi64EEENS7_ILi256EEEEEELi256ENS_6half_tEfNS_4arch4Sm80ELb0ELb1ELb1ELb0ELb0ELb0ELb1ELb0EEENS1_21CollectiveEpilogueFwdINS6_IJS8_SA_S9_EEENS6_IJNS7_ILi1EEESI_SI_EEESC_SE_Li256ELb0ELb1ELb0ELb0EEENS1_19SingleTileSchedulerILb0ELb0ELb1ELi128EEEEEEEEEvNT_6ParamsE --------------------------
	.section	.text._ZN7cutlass13device_kernelIN5flash19enable_sm80_to_sm89INS1_16FlashAttnFwdSm80INS1_25CollectiveMainloopFwdSm80ILi8ELi1ELb0EN4cute5tupleIJNS5_1CILi128EEENS7_ILi64EEENS7_ILi256EEEEEELi256ENS_6half_tEfNS_4arch4Sm80ELb0ELb1ELb1ELb0ELb0ELb0ELb1ELb0EEENS1_21CollectiveEpilogueFwdINS6_IJS8_SA_S9_EEENS6_IJNS7_ILi1EEESI_SI_EEESC_SE_Li256ELb0ELb1ELb0ELb0EEENS1_19SingleTileSchedulerILb0ELb0ELb1ELi128EEEEEEEEEvNT_6ParamsE,"ax",@progbits
	.sectioninfo	@"SHI_REGISTERS=255"
	.align	128
.text._ZN7cutlass13device_kernelIN5flash19enable_sm80_to_sm89INS1_16FlashAttnFwdSm80INS1_25CollectiveMainloopFwdSm80ILi8ELi1ELb0EN4cute5tupleIJNS5_1CILi128EEENS7_ILi64EEENS7_ILi256EEEEEELi256ENS_6half_tEfNS_4arch4Sm80ELb0ELb1ELb1ELb0ELb0ELb0ELb1ELb0EEENS1_21CollectiveEpilogueFwdINS6_IJS8_SA_S9_EEENS6_IJNS7_ILi1EEESI_SI_EEESC_SE_Li256ELb0ELb1ELb0ELb0EEENS1_19SingleTileSchedulerILb0ELb0ELb1ELi128EEEEEEEEEvNT_6ParamsE:
        .type           _ZN7cutlass13device_kernelIN5flash19enable_sm80_to_sm89INS1_16FlashAttnFwdSm80INS1_25CollectiveMainloopFwdSm80ILi8ELi1ELb0EN4cute5tupleIJNS5_1CILi128EEENS7_ILi64EEENS7_ILi256EEEEEELi256ENS_6half_tEfNS_4arch4Sm80ELb0ELb1ELb1ELb0ELb0ELb0ELb1ELb0EEENS1_21CollectiveEpilogueFwdINS6_IJS8_SA_S9_EEENS6_IJNS7_ILi1EEESI_SI_EEESC_SE_Li256ELb0ELb1ELb0ELb0EEENS1_19SingleTileSchedulerILb0ELb0ELb1ELi128EEEEEEEEEvNT_6ParamsE,@function
        .size           _ZN7cutlass13device_kernelIN5flash19enable_sm80_to_sm89INS1_16FlashAttnFwdSm80INS1_25CollectiveMainloopFwdSm80ILi8ELi1ELb0EN4cute5tupleIJNS5_1CILi128EEENS7_ILi64EEENS7_ILi256EEEEEELi256ENS_6half_tEfNS_4arch4Sm80ELb0ELb1ELb1ELb0ELb0ELb0ELb1ELb0EEENS1_21CollectiveEpilogueFwdINS6_IJS8_SA_S9_EEENS6_IJNS7_ILi1EEESI_SI_EEESC_SE_Li256ELb0ELb1ELb0ELb0EEENS1_19SingleTileSchedulerILb0ELb0ELb1ELi128EEEEEEEEEvNT_6ParamsE,(.L_x_1542 - _ZN7cutlass13device_kernelIN5flash19enable_sm80_to_sm89INS1_16FlashAttnFwdSm80INS1_25CollectiveMainloopFwdSm80ILi8ELi1ELb0EN4cute5tupleIJNS5_1CILi128EEENS7_ILi64EEENS7_ILi256EEEEEELi256ENS_6half_tEfNS_4arch4Sm80ELb0ELb1ELb1ELb0ELb0ELb0ELb1ELb0EEENS1_21CollectiveEpilogueFwdINS6_IJS8_SA_S9_EEENS6_IJNS7_ILi1EEESI_SI_EEESC_SE_Li256ELb0ELb1ELb0ELb0EEENS1_19SingleTileSchedulerILb0ELb0ELb1ELi128EEEEEEEEEvNT_6ParamsE)
        .other          _ZN7cutlass13device_kernelIN5flash19enable_sm80_to_sm89INS1_16FlashAttnFwdSm80INS1_25CollectiveMainloopFwdSm80ILi8ELi1ELb0EN4cute5tupleIJNS5_1CILi128EEENS7_ILi64EEENS7_ILi256EEEEEELi256ENS_6half_tEfNS_4arch4Sm80ELb0ELb1ELb1ELb0ELb0ELb0ELb1ELb0EEENS1_21CollectiveEpilogueFwdINS6_IJS8_SA_S9_EEENS6_IJNS7_ILi1EEESI_SI_EEESC_SE_Li256ELb0ELb1ELb0ELb0EEENS1_19SingleTileSchedulerILb0ELb0ELb1ELi128EEEEEEEEEvNT_6ParamsE,@"STO_CUDA_ENTRY STV_DEFAULT"
_ZN7cutlass13device_kernelIN5flash19enable_sm80_to_sm89INS1_16FlashAttnFwdSm80INS1_25CollectiveMainloopFwdSm80ILi8ELi1ELb0EN4cute5tupleIJNS5_1CILi128EEENS7_ILi64EEENS7_ILi256EEEEEELi256ENS_6half_tEfNS_4arch4Sm80ELb0ELb1ELb1ELb0ELb0ELb0ELb1ELb0EEENS1_21CollectiveEpilogueFwdINS6_IJS8_SA_S9_EEENS6_IJNS7_ILi1EEESI_SI_EEESC_SE_Li256ELb0ELb1ELb0ELb0EEENS1_19SingleTileSchedulerILb0ELb0ELb1ELi128EEEEEEEEEvNT_6ParamsE:
[----:B------:R-:W-:-:S03]  /*0000*/  MOV R1, c[0x0][0x28] ;  /* 0x00000a0000017a02 */ /* 0x000fc60000000f00 */
[----:B------:R-:W1:Y:S01]  /*0010*/  S2R R41, SR_CTAID.Z ;  /* 0x0000000000297919 */ /* 0x000e620000002700 */
[----:B------:R-:W-:Y:S02]  /*0020*/  IADD3 R1, R1, -0x78, RZ ;  /* 0xffffff8801017810 */ /* 0x000fe40007ffe0ff */
[----:B-1----:R-:W-:-:S13]  /*0030*/  ISETP.GE.AND P0, PT, R41, RZ, PT ;  /* 0x000000ff2900720c */ /* 0x002fda0003f06270 */
[----:B------:R-:W-:Y:S05]  /*0040*/  @!P0 EXIT ;  /* 0x000000000000894d */ /* 0x000fea0003800000 */
[----:B------:R-:W1:Y:S01]  /*0050*/  S2R R2, SR_CTAID.X ;  /* 0x0000000000027919 */ /* 0x000e620000002500 */
[----:B------:R-:W-:Y:S02]  /*0060*/  IMAD.MOV.U32 R117, RZ, RZ, c[0x0][0x2c4] ;  /* 0x0000b100ff757624 */ /* 0x000fe400078e00ff */
[----:B------:R-:W-:Y:S01]  /*0070*/  IMAD.MOV.U32 R113, RZ, RZ, 0x1 ;  /* 0x00000001ff717424 */ /* 0x000fe200078e00ff */
[----:B------:R-:W2:Y:S02]  /*0080*/  S2R R109, SR_TID.X ;  /* 0x00000000006d7919 */ /* 0x000ea40000002100 */
[----:B------:R-:W-:Y:S02]  /*0090*/  ISETP.NE.AND P1, PT, R117, 0x1, PT ;  /* 0x000000017500780c */ /* 0x000fe40003f25270 */
[----:B------:R-:W-:Y:S01]  /*00a0*/  ISETP.LE.AND P2, PT, R113, c[0x0][0x32c], PT ;  /* 0x0000cb0071007a0c */ /* 0x000fe20003f43270 */
[----:B-1----:R-:W-:-:S04]  /*00b0*/  IMAD.SHL.U32 R4, R2, 0x80, RZ ;  /* 0x0000008002047824 */ /* 0x002fc800078e00ff */
[----:B------:R-:W-:-:S06]  /*00c0*/  IMAD.MOV.U32 R181, RZ, RZ, R4 ;  /* 0x000000ffffb57224 */ /* 0x000fcc00078e0004 */
[----:B------:R-:W-:-:S05]  /*00d0*/  @P1 IADD3 R2, R181, 0x7f, RZ ;  /* 0x0000007fb5021810 */ /* 0x000fca0007ffe0ff */
[----:B------:R-:W-:Y:S01]  /*00e0*/  @P1 IMAD.HI.U32 R3, R2, c[0x0][0x2c8], RZ ;  /* 0x0000b20002031a27 */ /* 0x000fe200078e00ff */
[----:B------:R-:W-:Y:S02]  /*00f0*/  IADD3 R2, R4, 0x7f, RZ ;  /* 0x0000007f04027810 */ /* 0x000fe40007ffe0ff */
[----:B------:R-:W-:Y:S02]  /*0100*/  IADD3 R4, R113, -c[0x0][0x168], RZ ;  /* 0x80005a0071047a10 */ /* 0x000fe40007ffe0ff */
[----:B------:R-:W-:-:S04]  /*0110*/  @P1 SHF.R.U32.HI R2, RZ, c[0x0][0x2cc], R3 ;  /* 0x0000b300ff021a19 */ /* 0x000fc80000011603 */
[----:B------:R-:W-:-:S04]  /*0120*/  IADD3 R2, R2, c[0x0][0x1d0], R4 ;  /* 0x0000740002027a10 */ /* 0x000fc80007ffe004 */
[----:B------:R-:W-:Y:S01]  /*0130*/  IADD3 R3, R2, c[0x0][0x328], RZ ;  /* 0x0000ca0002037a10 */ /* 0x000fe20007ffe0ff */
[----:B------:R-:W-:Y:S05]  /*0140*/  @!P2 BRA `(.L_x_868) ;  /* 0x000000f00000a947 */ /* 0x000fea0003800000 */
[C---:B--2---:R-:W-:Y:S02]  /*0150*/  ISETP.GT.AND P0, PT, R2.reuse, RZ, PT ;  /* 0x000000ff0200720c */ /* 0x044fe40003f04270 */
[----:B------:R-:W-:-:S11]  /*0160*/  IADD3 R0, R2, -0x1, RZ ;  /* 0xffffffff02007810 */ /* 0x000fd60007ffe0ff */
[----:B------:R-:W-:Y:S05]  /*0170*/  @P0 BRA `(.L_x_869) ;  /* 0x0000006000000947 */ /* 0x000fea0003800000 */
[----:B------:R-:W-:Y:S01]  /*0180*/  ISETP.NE.AND P0, PT, R113, c[0x0][0x32c], PT ;  /* 0x0000cb0071007a0c */ /* 0x000fe20003f05270 */
[----:B------:R-:W-:-:S12]  /*0190*/  IMAD.MOV R0, RZ, RZ, -R2 ;  /* 0x000000ffff007224 */ /* 0x000fd800078e0a02 */
[----:B------:R-:W-:-:S05]  /*01a0*/  @P0 IMAD.HI.U32 R2, R0, c[0x0][0x330], RZ ;  /* 0x0000cc0000020a27 */ /* 0x000fca00078e00ff */
[----:B------:R-:W-:-:S04]  /*01b0*/  @P0 SHF.R.U32.HI R0, RZ, c[0x0][0x334], R2 ;  /* 0x0000cd00ff000a19 */ /* 0x000fc80000011602 */
[----:B------:R-:W-:Y:S01]  /*01c0*/  LOP3.LUT R0, RZ, R0, RZ, 0x33, !PT ;  /* 0x00000000ff007212 */ /* 0x000fe200078e33ff */
[----:B------:R-:W-:Y:S05]  /*01d0*/  BRA `(.L_x_870) ;  /* 0x0000003000007947 */ /* 0x000fea0003800000 */
.L_x_869:
[----:B------:R-:W-:-:S13]  /*01e0*/  ISETP.NE.AND P0, PT, R113, c[0x0][0x32c], PT ;  /* 0x0000cb0071007a0c */ /* 0x000fda0003f05270 */
[----:B------:R-:W-:-:S05]  /*01f0*/  @P0 IMAD.HI.U32 R2, R0, c[0x0][0x330], RZ ;  /* 0x0000cc0000020a27 */ /* 0x000fca00078e00ff */
[----:B------:R-:W-:Y:S02]  /*0200*/  @P0 SHF.R.U32.HI R0, RZ, c[0x0][0x334], R2 ;  /* 0x0000cd00ff000a19 */ /* 0x000fe40000011602 */
.L_x_870:
[----:B------:R-:W-:-:S05]  /*0210*/  MOV R2, c[0x0][0x32c] ;  /* 0x0000cb0000027a02 */ /* 0x000fca0000000f00 */
[----:B------:R-:W-:-:S05]  /*0220*/  IMAD R0, R0, R2, c[0x0][0x32c] ;  /* 0x0000cb0000007624 */ /* 0x000fca00078e0202 */
[----:B------:R-:W-:-:S03]  /*0230*/  IMNMX R3, R3, R0, PT ;  /* 0x0000000003037217 */ /* 0x000fc60003800200 */
.L_x_868:
[----:B--2---:R-:W-:Y:S01]  /*0240*/  IMAD.MOV.U32 R5, RZ, RZ, 0x3f ;  /* 0x0000003fff057424 */ /* 0x004fe200078e00ff */
[----:B------:R-:W-:Y:S01]  /*0250*/  IADD3 R2, R3, 0x3f, RZ ;  /* 0x0000003f03027810 */ /* 0x000fe20007ffe0ff */
[----:B------:R-:W-:-:S03]  /*0260*/  @P1 IMAD.HI.U32 R3, R181, c[0x0][0x2c8], RZ ;  /* 0x0000b200b5031a27 */ /* 0x000fc600078e00ff */
[----:B------:R-:W-:Y:S01]  /*0270*/  IADD3 R5, R5, c[0x0][0x1d0], RZ ;  /* 0x0000740005057a10 */ /* 0x000fe20007ffe0ff */
[----:B------:R-:W-:Y:S01]  /*0280*/  IMAD.MOV.U32 R7, RZ, RZ, c[0x0][0x1d0] ;  /* 0x00007400ff077624 */ /* 0x000fe200078e00ff */
[----:B------:R-:W-:Y:S01]  /*0290*/  SHF.R.S32.HI R4, RZ, 0x1f, R2 ;  /* 0x0000001fff047819 */ /* 0x000fe20000011402 */
[----:B------:R-:W-:Y:S01]  /*02a0*/  IMAD.MOV.U32 R0, RZ, RZ, R181 ;  /* 0x000000ffff007224 */ /* 0x000fe200078e00b5 */
[----:B------:R-:W-:Y:S02]  /*02b0*/  SHF.R.S32.HI R6, RZ, 0x1f, R5 ;  /* 0x0000001fff067819 */ /* 0x000fe40000011405 */
[----:B------:R-:W-:Y:S02]  /*02c0*/  @P1 SHF.R.U32.HI R0, RZ, c[0x0][0x2cc], R3 ;  /* 0x0000b300ff001a19 */ /* 0x000fe40000011603 */
[----:B------:R-:W-:Y:S02]  /*02d0*/  IADD3 R8, R7, -c[0x0][0x168], RZ ;  /* 0x80005a0007087a10 */ /* 0x000fe40007ffe0ff */
[----:B------:R-:W-:-:S02]  /*02e0*/  LEA.HI R2, R4, R2, RZ, 0x6 ;  /* 0x0000000204027211 */ /* 0x000fc400078f30ff */
[----:B------:R-:W-:Y:S01]  /*02f0*/  LEA.HI R4, R6, R5, RZ, 0x6 ;  /* 0x0000000506047211 */ /* 0x000fe200078f30ff */
[----:B------:R-:W-:Y:S01]  /*0300*/  IMAD.IADD R0, R8, 0x1, R0 ;  /* 0x0000000108007824 */ /* 0x000fe200078e0200 */
[----:B------:R-:W-:Y:S02]  /*0310*/  SHF.R.S32.HI R2, RZ, 0x6, R2 ;  /* 0x00000006ff027819 */ /* 0x000fe40000011402 */
[----:B------:R-:W-:Y:S02]  /*0320*/  SHF.R.S32.HI R4, RZ, 0x6, R4 ;  /* 0x00000006ff047819 */ /* 0x000fe40000011404 */
[----:B------:R-:W-:Y:S02]  /*0330*/  IADD3 R3, R0, -c[0x0][0x324], RZ ;  /* 0x8000c90000037a10 */ /* 0x000fe40007ffe0ff */
[----:B------:R-:W-:Y:S01]  /*0340*/  IMNMX R184, R4, R2, PT ;  /* 0x0000000204b87217 */ /* 0x000fe20003800200 */
[----:B------:R-:W-:Y:S05]  /*0350*/  @!P2 BRA `(.L_x_871) ;  /* 0x000000f00000a947 */ /* 0x000fea0003800000 */
        /* <DEDUP_REMOVED lines=9> */
.L_x_872:
[----:B------:R-:W-:-:S04]  /*03f0*/  MOV R2, c[0x0][0x32c] ;  /* 0x0000cb0000027a02 */ /* 0x000fc80000000f00 */
[----:B------:R-:W-:-:S13]  /*0400*/  ISETP.NE.AND P0, PT, R2, 0x1, PT ;  /* 0x000000010200780c */ /* 0x000fda0003f05270 */
[----:B------:R-:W-:-:S05]  /*0410*/  @P0 IMAD.HI.U32 R2, R0, c[0x0][0x330], RZ ;  /* 0x0000cc0000020a27 */ /* 0x000fca00078e00ff */
[----:B------:R-:W-:-:S05]  /*0420*/  @P0 SHF.R.U32.HI R0, RZ, c[0x0][0x334], R2 ;  /* 0x0000cd00ff000a19 */ /* 0x000fca0000011602 */
.L_x_873:
[----:B------:R-:W-:-:S05]  /*0430*/  IMAD R0, R0, c[0x0][0x32c], RZ ;  /* 0x0000cb0000007a24 */ /* 0x000fca00078e02ff */
[----:B------:R-:W-:-:S04]  /*0440*/  IMNMX R3, R3, R0, !PT ;  /* 0x0000000003037217 */ /* 0x000fc80007800200 */
.L_x_871:
[----:B------:R-:W-:Y:S01]  /*0450*/  SHF.R.S32.HI R0, RZ, 0x1f, R3 ;  /* 0x0000001fff007819 */ /* 0x000fe20000011403 */
[----:B------:R-:W-:Y:S01]  /*0460*/  ULDC.64 UR8, c[0x0][0x118] ;  /* 0x0000460000087ab9 */ /* 0x000fe20000000a00 */
[----:B------:R-:W-:Y:S01]  /*0470*/  PLOP3.LUT P2, PT, PT, PT, PT, 0x80, 0x0 ;  /* 0x000000000000781c */ /* 0x000fe20003f4f070 */
[----:B------:R-:W-:Y:S01]  /*0480*/  CS2R R130, SRZ ;  /* 0x0000000000827805 */ /* 0x000fe2000001ff00 */
[----:B------:R-:W-:Y:S01]  /*0490*/  LEA.HI R0, R0, R3, RZ, 0x6 ;  /* 0x0000000300007211 */ /* 0x000fe200078f30ff */
[----:B------:R-:W-:Y:S01]  /*04a0*/  CS2R R22, SRZ ;  /* 0x0000000000167805 */ /* 0x000fe2000001ff00 */
[----:B------:R-:W-:Y:S01]  /*04b0*/  IMAD.MOV.U32 R128, RZ, RZ, RZ ;  /* 0x000000ffff807224 */ /* 0x000fe200078e00ff */
[----:B------:R-:W-:Y:S01]  /*04c0*/  CS2R R126, SRZ ;  /* 0x00000000007e7805 */ /* 0x000fe2000001ff00 */
[----:B------:R-:W-:Y:S01]  /*04d0*/  SHF.R.S32.HI R0, RZ, 0x6, R0 ;  /* 0x00000006ff007819 */ /* 0x000fe20000011400 */
[----:B------:R-:W-:Y:S01]  /*04e0*/  IMAD.MOV.U32 R124, RZ, RZ, RZ ;  /* 0x000000ffff7c7224 */ /* 0x000fe200078e00ff */
[----:B------:R-:W-:Y:S01]  /*04f0*/  CS2R R122, SRZ ;  /* 0x00000000007a7805 */ /* 0x000fe2000001ff00 */
[----:B------:R-:W-:Y:S01]  /*0500*/  CS2R R24, SRZ ;  /* 0x0000000000187805 */ /* 0x000fe2000001ff00 */
[----:B------:R-:W-:Y:S01]  /*0510*/  IMNMX R232, RZ, R0, !PT ;  /* 0x00000000ffe87217 */ /* 0x000fe20007800200 */
[----:B------:R-:W-:Y:S01]  /*0520*/  CS2R R118, SRZ ;  /* 0x0000000000767805 */ /* 0x000fe2000001ff00 */
[----:B------:R-:W-:Y:S01]  /*0530*/  MOV R120, RZ ;  /* 0x000000ff00787202 */ /* 0x000fe20000000f00 */
[----:B------:R-:W-:Y:S01]  /*0540*/  IMAD.MOV.U32 R116, RZ, RZ, RZ ;  /* 0x000000ffff747224 */ /* 0x000fe200078e00ff */
[----:B------:R-:W-:Y:S01]  /*0550*/  ISETP.GT.AND P0, PT, R184, R232, PT ;  /* 0x000000e8b800720c */ /* 0x000fe20003f04270 */
        /* <DEDUP_REMOVED lines=65> */
[----:B------:R-:W1:Y:S01]  /*0970*/  S2R R33, SR_CTAID.Y ;  /* 0x0000000000217919 */ /* 0x000e620000002600 */
[----:B------:R-:W-:Y:S01]  /*0980*/  SHF.R.S32.HI R107, RZ, 0x1f, R109 ;  /* 0x0000001fff6b7819 */ /* 0x000fe2000001146d */
[----:B------:R-:W-:Y:S01]  /*0990*/  IMAD R29, R117, c[0x0][0x168], RZ ;  /* 0x00005a00751d7a24 */ /* 0x000fe200078e02ff */
[----:B------:R-:W-:-:S02]  /*09a0*/  SHF.R.S32.HI R30, RZ, 0x1f, R41 ;  /* 0x0000001fff1e7819 */ /* 0x000fc40000011429 */
[CC--:B------:R-:W-:Y:S02]  /*09b0*/  LEA.HI R2, R107.reuse, R109.reuse, RZ, 0x3 ;  /* 0x0000006d6b027211 */ /* 0x0c0fe400078f18ff */
[----:B------:R-:W-:Y:S02]  /*09c0*/  LEA.HI R19, R107, R109, RZ, 0x6 ;  /* 0x0000006d6b137211 */ /* 0x000fe400078f30ff */
[----:B------:R-:W-:Y:S02]  /*09d0*/  LOP3.LUT R0, R2, 0xfffffff8, RZ, 0xc0, !PT ;  /* 0xfffffff802007812 */ /* 0x000fe400078ec0ff */
[----:B------:R-:W-:Y:S01]  /*09e0*/  SHF.R.S32.HI R22, RZ, 0x3, R2 ;  /* 0x00000003ff167819 */ /* 0x000fe20000011402 */
[----:B------:R-:W-:Y:S02]  /*09f0*/  IMAD.SHL.U32 R19, R19, 0x8, RZ ;  /* 0x0000000813137824 */ /* 0x000fe400078e00ff */
[----:B------:R-:W-:Y:S02]  /*0a00*/  IMAD.IADD R32, R109, 0x1, -R0 ;  /* 0x000000016d207824 */ /* 0x000fe400078e0a00 */
[----:B------:R-:W-:-:S02]  /*0a10*/  IMAD.IADD R13, R181, 0x1, R22 ;  /* 0x00000001b50d7824 */ /* 0x000fc400078e0216 */
[----:B------:R-:W-:-:S03]  /*0a20*/  IMAD R0, R32, 0x20, R22 ;  /* 0x0000002020007824 */ /* 0x000fc600078e0216 */
[----:B------:R-:W-:Y:S01]  /*0a30*/  IADD3 R10, R13, 0x40, RZ ;  /* 0x000000400d0a7810 */ /* 0x000fe20007ffe0ff */
[----:B------:R-:W-:Y:S01]  /*0a40*/  IMAD.IADD R4, R181, 0x1, R0 ;  /* 0x00000001b5047824 */ /* 0x000fe200078e0200 */
[----:B-1----:R-:W-:Y:S01]  /*0a50*/  SHF.R.S32.HI R34, RZ, 0x1f, R33 ;  /* 0x0000001fff227819 */ /* 0x002fe20000011421 */
[----:B------:R-:W-:Y:S01]  /*0a60*/  IMAD.WIDE.U32 R6, R33, c[0x0][0x1b8], RZ ;  /* 0x00006e0021067a25 */ /* 0x000fe200078e00ff */
[----:B------:R-:W-:-:S03]  /*0a70*/  ISETP.GE.AND P2, PT, R10, R29, PT ;  /* 0x0000001d0a00720c */ /* 0x000fc60003f46270 */
[----:B------:R-:W-:Y:S02]  /*0a80*/  IMAD R2, R34, c[0x0][0x1b8], RZ ;  /* 0x00006e0022027a24 */ /* 0x000fe400078e02ff */
[----:B------:R-:W-:-:S04]  /*0a90*/  @P1 IMAD.HI.U32 R5, R4, c[0x0][0x2c8], RZ ;  /* 0x0000b20004051a27 */ /* 0x000fc800078e00ff */
[----:B------:R-:W-:Y:S02]  /*0aa0*/  IMAD R2, R33, c[0x0][0x1bc], R2 ;  /* 0x00006f0021027a24 */ /* 0x000fe400078e0202 */
[----:B------:R-:W-:Y:S01]  /*0ab0*/  IMAD.MOV.U32 R0, RZ, RZ, R4 ;  /* 0x000000ffff007224 */ /* 0x000fe200078e0004 */
[----:B------:R-:W-:Y:S01]  /*0ac0*/  @P1 SHF.R.U32.HI R0, RZ, c[0x0][0x2cc], R5 ;  /* 0x0000b300ff001a19 */ /* 0x000fe20000011605 */
[----:B------:R-:W-:Y:S02]  /*0ad0*/  IMAD.IADD R3, R7, 0x1, R2 ;  /* 0x0000000107037824 */ /* 0x000fe400078e0202 */
[----:B------:R-:W-:Y:S02]  /*0ae0*/  IMAD R7, R30, c[0x0][0x1c0], RZ ;  /* 0x000070001e077a24 */ /* 0x000fe400078e02ff */
[----:B------:R-:W-:Y:S01]  /*0af0*/  IMAD.MOV.U32 R2, RZ, RZ, R6 ;  /* 0x000000ffff027224 */ /* 0x000fe200078e0006 */
[----:B------:R-:W-:Y:S01]  /*0b00*/  SHF.R.S32.HI R6, RZ, 0x1f, R0 ;  /* 0x0000001fff067819 */ /* 0x000fe20000011400 */
[----:B------:R-:W-:-:S02]  /*0b10*/  IMAD R7, R41, c[0x0][0x1c4], R7 ;  /* 0x0000710029077a24 */ /* 0x000fc400078e0207 */
[----:B------:R-:W-:-:S04]  /*0b20*/  IMAD.WIDE.U32 R2, R41, c[0x0][0x1c0], R2 ;  /* 0x0000700029027a25 */ /* 0x000fc800078e0002 */
[----:B------:R-:W-:Y:S02]  /*0b30*/  IMAD.MOV R5, RZ, RZ, -R0 ;  /* 0x000000ffff057224 */ /* 0x000fe400078e0a00 */
[----:B------:R-:W-:Y:S02]  /*0b40*/  IMAD.IADD R3, R3, 0x1, R7 ;  /* 0x0000000103037824 */ /* 0x000fe400078e0207 */
[----:B------:R-:W-:Y:S02]  /*0b50*/  IMAD R5, R5, c[0x0][0x2c4], R4 ;  /* 0x0000b10005057a24 */ /* 0x000fe400078e0204 */
[----:B------:R-:W-:Y:S02]  /*0b60*/  IMAD R6, R6, c[0x0][0x1b0], RZ ;  /* 0x00006c0006067a24 */ /* 0x000fe400078e02ff */
[----:B------:R-:W-:Y:S01]  /*0b70*/  IMAD.WIDE.U32 R2, R0, c[0x0][0x1b0], R2 ;  /* 0x00006c0000027a25 */ /* 0x000fe200078e0002 */
[----:B------:R-:W-:-:S03]  /*0b80*/  SHF.R.S32.HI R4, RZ, 0x1f, R5 ;  /* 0x0000001fff047819 */ /* 0x000fc60000011405 */
[----:B------:R-:W-:-:S04]  /*0b90*/  IMAD R0, R0, c[0x0][0x1b4], R6 ;  /* 0x00006d0000007a24 */ /* 0x000fc800078e0206 */
[----:B------:R-:W-:Y:S02]  /*0ba0*/  IMAD.IADD R3, R3, 0x1, R0 ;  /* 0x0000000103037824 */ /* 0x000fe400078e0200 */
[----:B------:R-:W-:Y:S02]  /*0bb0*/  IMAD R0, R4, c[0x0][0x1a8], RZ ;  /* 0x00006a0004007a24 */ /* 0x000fe400078e02ff */
[----:B------:R-:W-:-:S04]  /*0bc0*/  IMAD.WIDE.U32 R2, R5, c[0x0][0x1a8], R2 ;  /* 0x00006a0005027a25 */ /* 0x000fc800078e0002 */
[----:B------:R-:W-:Y:S01]  /*0bd0*/  IMAD R0, R5, c[0x0][0x1ac], R0 ;  /* 0x00006b0005007a24 */ /* 0x000fe200078e0200 */
[----:B------:R-:W-:-:S03]  /*0be0*/  LEA R12, P0, R2, c[0x0][0x160], 0x1 ;  /* 0x00005800020c7a11 */ /* 0x000fc600078008ff */
[----:B------:R-:W-:Y:S02]  /*0bf0*/  IMAD.IADD R0, R3, 0x1, R0 ;  /* 0x0000000103007824 */ /* 0x000fe400078e0200 */
[----:B------:R-:W1:Y:S01]  /*0c00*/  SHFL.IDX PT, R8, R12, RZ, 0x181f ;  /* 0x00181fff0c087589 */ /* 0x000e6200000e0000 */
[----:B------:R-:W-:Y:S02]  /*0c10*/  IMAD.SHL.U32 R3, R22, 0x40, RZ ;  /* 0x0000004016037824 */ /* 0x000fe400078e00ff */
[----:B------:R-:W-:Y:S01]  /*0c20*/  LEA.HI.X R0, R2, c[0x0][0x164], R0, 0x1, P0 ;  /* 0x0000590002007a11 */ /* 0x000fe200000f0c00 */
[----:B------:R-:W-:Y:S01]  /*0c30*/  SHFL.IDX PT, R6, R12, 0x1, 0x181f ;  /* 0x00381f000c067f89 */ /* 0x000fe200000e0000 */
[C---:B------:R-:W-:Y:S02]  /*0c40*/  IADD3 R2, R13.reuse, 0x20, RZ ;  /* 0x000000200d027810 */ /* 0x040fe40007ffe0ff */
[-C--:B------:R-:W-:Y:S01]  /*0c50*/  ISETP.GE.AND P0, PT, R13, R29.reuse, PT ;  /* 0x0000001d0d00720c */ /* 0x080fe20003f06270 */
[----:B------:R-:W2:Y:S01]  /*0c60*/  SHFL.IDX PT, R9, R0, RZ, 0x181f ;  /* 0x00181fff00097589 */ /* 0x000ea200000e0000 */
[----:B------:R-:W-:Y:S01]  /*0c70*/  ISETP.GE.AND P3, PT, R2, R29, PT ;  /* 0x0000001d0200720c */ /* 0x000fe20003f66270 */
[----:B------:R-:W-:Y:S01]  /*0c80*/  IMAD.SHL.U32 R2, R32, 0x8, RZ ;  /* 0x0000000820027824 */ /* 0x000fe200078e00ff */
[----:B------:R-:W-:Y:S01]  /*0c90*/  LOP3.LUT R3, R3, 0x1c0, RZ, 0xc0, !PT ;  /* 0x000001c003037812 */ /* 0x000fe200078ec0ff */
[----:B------:R-:W3:Y:S03]  /*0ca0*/  SHFL.IDX PT, R7, R0, 0x1, 0x181f ;  /* 0x00381f0000077f89 */ /* 0x000ee600000e0000 */
[----:B------:R-:W-:Y:S01]  /*0cb0*/  LOP3.LUT R14, R3, 0x38, R2, 0xf8, !PT ;  /* 0x00000038030e7812 */ /* 0x000fe200078ef802 */
[----:B------:R-:W4:Y:S01]  /*0cc0*/  SHFL.IDX PT, R4, R12, 0x2, 0x181f ;  /* 0x00581f000c047f89 */ /* 0x000f2200000e0000 */
[----:B------:R-:W-:-:S02]  /*0cd0*/  SHF.R.U32.HI R11, RZ, 0x3, R3 ;  /* 0x00000003ff0b7819 */ /* 0x000fc40000011603 */
[----:B------:R-:W-:Y:S01]  /*0ce0*/  ISETP.GE.AND P5, PT, R2, c[0x0][0x198], PT ;  /* 0x0000660002007a0c */ /* 0x000fe20003fa6270 */
[----:B------:R-:W5:Y:S01]  /*0cf0*/  SHFL.IDX PT, R5, R0, 0x2, 0x181f ;  /* 0x00581f0000057f89 */ /* 0x000f6200000e0000 */
[----:B------:R-:W-:Y:S02]  /*0d00*/  LOP3.LUT R18, R14, R11, RZ, 0x3c, !PT ;  /* 0x0000000b0e127212 */ /* 0x000fe400078e3cff */
[----:B------:R-:W-:Y:S02]  /*0d10*/  SHF.R.S32.HI R3, RZ, 0x1f, R2 ;  /* 0x0000001fff037819 */ /* 0x000fe40000011402 */
[----:B------:R-:W-:Y:S02]  /*0d20*/  LOP3.LUT R19, R18, 0xfffffe00, R19, 0xf8, !PT ;  /* 0xfffffe0012137812 */ /* 0x000fe400078ef813 */
[C---:B-1----:R-:W-:Y:S02]  /*0d30*/  @!P0 LEA R10, P1, R2.reuse, R8, 0x1 ;  /* 0x00000008020a8211 */ /* 0x042fe400078208ff */
[C---:B------:R-:W-:Y:S01]  /*0d40*/  IADD3 R28, R2.reuse, 0x40, RZ ;  /* 0x00000040021c7810 */ /* 0x040fe20007ffe0ff */
[----:B------:R-:W-:Y:S01]  /*0d50*/  IMAD.SHL.U32 R233, R19, 0x2, RZ ;  /* 0x0000000213e97824 */ /* 0x000fe200078e00ff */
[----:B------:R-:W-:-:S02]  /*0d60*/  IADD3 R27, R2, 0x80, RZ ;  /* 0x00000080021b7810 */ /* 0x000fc40007ffe0ff */
[C---:B------:R-:W-:Y:S02]  /*0d70*/  IADD3 R26, R2.reuse, 0xc0, RZ ;  /* 0x000000c0021a7810 */ /* 0x040fe40007ffe0ff */
[----:B--2---:R-:W-:Y:S02]  /*0d80*/  @!P0 LEA.HI.X R11, R2, R9, R3, 0x1, P1 ;  /* 0x00000009020b8211 */ /* 0x004fe400008f0c03 */
[----:B------:R-:W-:Y:S02]  /*0d90*/  @!P0 SHF.R.S32.HI R15, RZ, 0x1f, R28 ;  /* 0x0000001fff0f8819 */ /* 0x000fe4000001141c */
[----:B------:R-:W-:Y:S01]  /*0da0*/  @!P0 SHF.R.S32.HI R14, RZ, 0x1f, R27 ;  /* 0x0000001fff0e8819 */ /* 0x000fe2000001141b */
[----:B------:R1:W-:Y:S01]  /*0db0*/  @!P0 LDGSTS.E.BYPASS.LTC128B.128 [R233+0x10100], [R10.64], !P5 ;  /* 0x101000000ae98fae */ /* 0x0003e2000e901d48 */
[----:B------:R-:W-:Y:S02]  /*0dc0*/  @!P0 SHF.R.S32.HI R16, RZ, 0x1f, R26 ;  /* 0x0000001fff108819 */ /* 0x000fe4000001141a */
[----:B------:R-:W-:-:S02]  /*0dd0*/  @!P0 LEA.HI R17, R15, R28, RZ, 0x3 ;  /* 0x0000001c0f118211 */ /* 0x000fc400078f18ff */
[----:B------:R-:W-:Y:S02]  /*0de0*/  P2R R23, PR, RZ, 0x20 ;  /* 0x00000020ff177803 */ /* 0x000fe40000000000 */
[----:B------:R-:W-:Y:S02]  /*0df0*/  ISETP.GE.AND P4, PT, R28, c[0x0][0x198], PT ;  /* 0x000066001c007a0c */ /* 0x000fe40003f86270 */
[----:B------:R-:W-:Y:S02]  /*0e00*/  @!P0 LEA.HI R15, R14, R27, RZ, 0x3 ;  /* 0x0000001b0e0f8211 */ /* 0x000fe400078f18ff */
[----:B------:R-:W-:Y:S02]  /*0e10*/  ISETP.GE.AND P5, PT, R27, c[0x0][0x198], PT ;  /* 0x000066001b007a0c */ /* 0x000fe40003fa6270 */
[----:B------:R-:W-:Y:S02]  /*0e20*/  @!P0 LEA.HI R14, R16, R26, RZ, 0x3 ;  /* 0x0000001a100e8211 */ /* 0x000fe400078f18ff */
[----:B------:R-:W-:-:S02]  /*0e30*/  @!P0 LOP3.LUT R16, R17, 0xfffffff8, RZ, 0xc0, !PT ;  /* 0xfffffff811108812 */ /* 0x000fc400078ec0ff */
[----:B------:R-:W-:Y:S02]  /*0e40*/  @!P0 LOP3.LUT R15, R15, 0xfffffff8, RZ, 0xc0, !PT ;  /* 0xfffffff80f0f8812 */ /* 0x000fe400078ec0ff */
[----:B------:R-:W-:Y:S01]  /*0e50*/  @!P0 LOP3.LUT R18, R14, 0xfffffff8, RZ, 0xc0, !PT ;  /* 0xfffffff80e128812 */ /* 0x000fe200078ec0ff */
[--C-:B------:R-:W-:Y:S01]  /*0e60*/  @!P0 IMAD.WIDE R16, R16, 0x2, R8.reuse ;  /* 0x0000000210108825 */ /* 0x100fe200078e0208 */
[----:B------:R-:W-:Y:S02]  /*0e70*/  @!P3 LEA R20, P1, R2, R6, 0x1 ;  /* 0x000000060214b211 */ /* 0x000fe400078208ff */
[----:B------:R-:W-:Y:S01]  /*0e80*/  ISETP.GE.AND P6, PT, R26, c[0x0][0x198], PT ;  /* 0x000066001a007a0c */ /* 0x000fe20003fc6270 */
[----:B------:R-:W-:Y:S01]  /*0e90*/  @!P0 IMAD.WIDE R14, R15, 0x2, R8 ;  /* 0x000000020f0e8825 */ /* 0x000fe200078e0208 */
[----:B------:R2:W-:Y:S01]  /*0ea0*/  @!P0 LDGSTS.E.BYPASS.LTC128B.128 [R233+0x14100], [R16.64], !P4 ;  /* 0x1410000010e98fae */ /* 0x0005e2000e101d48 */
[C---:B---3--:R-:W-:Y:S02]  /*0eb0*/  @!P3 LEA.HI.X R21, R2.reuse, R7, R3, 0x1, P1 ;  /* 0x000000070215b211 */ /* 0x048fe400008f0c03 */
[----:B----4-:R-:W-:Y:S01]  /*0ec0*/  @!P2 LEA R24, P1, R2, R4, 0x1 ;  /* 0x000000040218a211 */ /* 0x010fe200078208ff */
[----:B------:R3:W-:Y:S01]  /*0ed0*/  @!P0 LDGSTS.E.BYPASS.LTC128B.128 [R233+0x18100], [R14.64], !P5 ;  /* 0x181000000ee98fae */ /* 0x0007e2000e901d48 */
[----:B------:R-:W-:-:S02]  /*0ee0*/  @!P0 IMAD.WIDE R8, R18, 0x2, R8 ;  /* 0x0000000212088825 */ /* 0x000fc400078e0208 */
[----:B-----5:R-:W-:-:S04]  /*0ef0*/  @!P2 LEA.HI.X R25, R2, R5, R3, 0x1, P1 ;  /* 0x000000050219a211 */ /* 0x020fc800008f0c03 */
[----:B------:R4:W-:Y:S04]  /*0f00*/  @!P0 LDGSTS.E.BYPASS.LTC128B.128 [R233+0x1c100], [R8.64], !P6 ;  /* 0x1c10000008e98fae */ /* 0x0009e8000f101d48 */
[----:B---3--:R-:W3:Y:S04]  /*0f10*/  SHFL.IDX PT, R14, R12, 0x3, 0x181f ;  /* 0x00781f000c0e7f89 */ /* 0x008ee800000e0000 */
[----:B------:R5:W2:Y:S01]  /*0f20*/  SHFL.IDX PT, R15, R0, 0x3, 0x181f ;  /* 0x00781f00000f7f89 */ /* 0x000aa200000e0000 */
[----:B----4-:R-:W-:Y:S02]  /*0f30*/  @!P3 SHF.R.S32.HI R9, RZ, 0x1f, R28 ;  /* 0x0000001fff09b819 */ /* 0x010fe4000001141c */
[----:B------:R-:W-:-:S02]  /*0f40*/  @!P3 SHF.R.S32.HI R8, RZ, 0x1f, R27 ;  /* 0x0000001fff08b819 */ /* 0x000fc4000001141b */
[----:B------:R-:W-:Y:S02]  /*0f50*/  @!P3 LEA.HI R9, R9, R28, RZ, 0x3 ;  /* 0x0000001c0909b211 */ /* 0x000fe400078f18ff */
[----:B------:R-:W-:Y:S02]  /*0f60*/  @!P3 LEA.HI R8, R8, R27, RZ, 0x3 ;  /* 0x0000001b0808b211 */ /* 0x000fe400078f18ff */
[----:B-1----:R-:W-:Y:S02]  /*0f70*/  @!P3 LOP3.LUT R10, R9, 0xfffffff8, RZ, 0xc0, !PT ;  /* 0xfffffff8090ab812 */ /* 0x002fe400078ec0ff */
[----:B------:R-:W-:-:S03]  /*0f80*/  @!P3 LOP3.LUT R8, R8, 0xfffffff8, RZ, 0xc0, !PT ;  /* 0xfffffff80808b812 */ /* 0x000fc600078ec0ff */
[----:B------:R-:W-:-:S04]  /*0f90*/  @!P3 IMAD.WIDE R10, R10, 0x2, R6 ;  /* 0x000000020a0ab825 */ /* 0x000fc800078e0206 */
[----:B------:R-:W-:Y:S01]  /*0fa0*/  @!P3 IMAD.WIDE R8, R8, 0x2, R6 ;  /* 0x000000020808b825 */ /* 0x000fe200078e0206 */
[----:B-----5:R-:W-:-:S04]  /*0fb0*/  IADD3 R0, R13, 0x60, RZ ;  /* 0x000000600d007810 */ /* 0x020fc80007ffe0ff */
[----:B------:R-:W-:Y:S02]  /*0fc0*/  ISETP.GE.AND P1, PT, R0, R29, PT ;  /* 0x0000001d0000720c */ /* 0x000fe40003f26270 */
[----:B------:R-:W-:-:S04]  /*0fd0*/  @!P3 SHF.R.S32.HI R0, RZ, 0x1f, R26 ;  /* 0x0000001fff00b819 */ /* 0x000fc8000001141a */
[----:B------:R-:W-:-:S04]  /*0fe0*/  @!P3 LEA.HI R0, R0, R26, RZ, 0x3 ;  /* 0x0000001a0000b211 */ /* 0x000fc800078f18ff */
[----:B------:R-:W-:-:S03]  /*0ff0*/  @!P3 LOP3.LUT R0, R0, 0xfffffff8, RZ, 0xc0, !PT ;  /* 0xfffffff80000b812 */ /* 0x000fc600078ec0ff */
[----:B---3--:R-:W-:Y:S02]  /*1000*/  @!P1 LEA R12, P0, R2, R14, 0x1 ;  /* 0x0000000e020c9211 */ /* 0x008fe400078008ff */
[----:B------:R-:W-:Y:S01]  /*1010*/  @!P3 IMAD.WIDE R6, R0, 0x2, R6 ;  /* 0x000000020006b825 */ /* 0x000fe200078e0206 */
[----:B------:R-:W-:Y:S02]  /*1020*/  @!P2 SHF.R.S32.HI R0, RZ, 0x1f, R26 ;  /* 0x0000001fff00a819 */ /* 0x000fe4000001141a */
[----:B--2---:R-:W-:Y:S02]  /*1030*/  @!P1 LEA.HI.X R13, R2, R15, R3, 0x1, P0 ;  /* 0x0000000f020d9211 */ /* 0x004fe400000f0c03 */
[----:B------:R-:W-:Y:S02]  /*1040*/  ISETP.NE.AND P0, PT, R23, RZ, PT ;  /* 0x000000ff1700720c */ /* 0x000fe40003f05270 */
[----:B------:R-:W-:-:S04]  /*1050*/  @!P2 LEA.HI R0, R0, R26, RZ, 0x3 ;  /* 0x0000001a0000a211 */ /* 0x000fc800078f18ff */
[----:B------:R-:W-:-:S07]  /*1060*/  @!P2 LOP3.LUT R0, R0, 0xfffffff8, RZ, 0xc0, !PT ;  /* 0xfffffff80000a812 */ /* 0x000fce00078ec0ff */
[----:B------:R1:W-:Y:S04]  /*1070*/  @!P3 LDGSTS.E.BYPASS.LTC128B.128 [R233+0x11100], [R20.64], !P0 ;  /* 0x1110000014e9bfae */ /* 0x0003e8000c101d48 */
[----:B------:R2:W-:Y:S04]  /*1080*/  @!P3 LDGSTS.E.BYPASS.LTC128B.128 [R233+0x15100], [R10.64], !P4 ;  /* 0x151000000ae9bfae */ /* 0x0005e8000e101d48 */
[----:B------:R3:W-:Y:S04]  /*1090*/  @!P3 LDGSTS.E.BYPASS.LTC128B.128 [R233+0x19100], [R8.64], !P5 ;  /* 0x1910000008e9bfae */ /* 0x0007e8000e901d48 */
[----:B------:R4:W-:Y:S04]  /*10a0*/  @!P3 LDGSTS.E.BYPASS.LTC128B.128 [R233+0x1d100], [R6.64], !P6 ;  /* 0x1d10000006e9bfae */ /* 0x0009e8000f101d48 */
[----:B------:R5:W-:Y:S01]  /*10b0*/  @!P2 LDGSTS.E.BYPASS.LTC128B.128 [R233+0x12100], [R24.64], !P0 ;  /* 0x1210000018e9afae */ /* 0x000be2000c101d48 */
[----:B----4-:R-:W-:-:S02]  /*10c0*/  @!P2 SHF.R.S32.HI R7, RZ, 0x1f, R28 ;  /* 0x0000001fff07a819 */ /* 0x010fc4000001141c */
[----:B------:R-:W-:Y:S02]  /*10d0*/  @!P2 SHF.R.S32.HI R6, RZ, 0x1f, R27 ;  /* 0x0000001fff06a819 */ /* 0x000fe4000001141b */
[----:B------:R-:W-:Y:S02]  /*10e0*/  @!P2 LEA.HI R7, R7, R28, RZ, 0x3 ;  /* 0x0000001c0707a211 */ /* 0x000fe400078f18ff */
[----:B------:R-:W-:Y:S02]  /*10f0*/  @!P2 LEA.HI R6, R6, R27, RZ, 0x3 ;  /* 0x0000001b0606a211 */ /* 0x000fe400078f18ff */
[----:B---3--:R-:W-:Y:S02]  /*1100*/  @!P2 LOP3.LUT R8, R7, 0xfffffff8, RZ, 0xc0, !PT ;  /* 0xfffffff80708a812 */ /* 0x008fe400078ec0ff */
[----:B------:R-:W-:-:S03]  /*1110*/  @!P2 LOP3.LUT R6, R6, 0xfffffff8, RZ, 0xc0, !PT ;  /* 0xfffffff80606a812 */ /* 0x000fc600078ec0ff */
[----:B------:R-:W-:-:S04]  /*1120*/  @!P2 IMAD.WIDE R8, R8, 0x2, R4 ;  /* 0x000000020808a825 */ /* 0x000fc800078e0204 */
[--C-:B------:R-:W-:Y:S01]  /*1130*/  @!P2 IMAD.WIDE R6, R6, 0x2, R4.reuse ;  /* 0x000000020606a825 */ /* 0x100fe200078e0204 */
[----:B------:R3:W-:Y:S03]  /*1140*/  @!P2 LDGSTS.E.BYPASS.LTC128B.128 [R233+0x16100], [R8.64], !P4 ;  /* 0x1610000008e9afae */ /* 0x0007e6000e101d48 */
[----:B------:R-:W-:Y:S01]  /*1150*/  @!P2 IMAD.WIDE R4, R0, 0x2, R4 ;  /* 0x000000020004a825 */ /* 0x000fe200078e0204 */
[----:B------:R4:W-:Y:S04]  /*1160*/  @!P2 LDGSTS.E.BYPASS.LTC128B.128 [R233+0x1a100], [R6.64], !P5 ;  /* 0x1a10000006e9afae */ /* 0x0009e8000e901d48 */
[----:B------:R1:W-:Y:S01]  /*1170*/  @!P2 LDGSTS.E.BYPASS.LTC128B.128 [R233+0x1e100], [R4.64], !P6 ;  /* 0x1e10000004e9afae */ /* 0x0003e2000f101d48 */
[----:B------:R-:W-:-:S02]  /*1180*/  ISETP.NE.U32.AND P2, PT, RZ, c[0x0][0x340], PT ;  /* 0x0000d000ff007a0c */ /* 0x000fc40003f45070 */
[----:B------:R-:W-:Y:S01]  /*1190*/  @!P1 SHF.R.S32.HI R0, RZ, 0x1f, R27 ;  /* 0x0000001fff009819 */ /* 0x000fe2000001141b */
[----:B------:R2:W-:Y:S01]  /*11a0*/  @!P1 LDGSTS.E.BYPASS.LTC128B.128 [R233+0x13100], [R12.64], !P0 ;  /* 0x131000000ce99fae */ /* 0x0005e2000c101d48 */
[----:B------:R-:W-:-:S13]  /*11b0*/  ISETP.NE.AND.EX P2, PT, RZ, c[0x0][0x344], PT, P2 ;  /* 0x0000d100ff007a0c */ /* 0x000fda0003f45320 */
[----:B-1----:R-:W-:-:S04]  /*11c0*/  @P2 IMAD.MOV.U32 R4, RZ, RZ, 0x4 ;  /* 0x00000004ff042424 */ /* 0x002fc800078e00ff */
[----:B------:R-:W-:-:S05]  /*11d0*/  @P2 IMAD.WIDE R4, R41, R4, c[0x0][0x340] ;  /* 0x0000d00029042625 */ /* 0x000fca00078e0204 */
[----:B---3--:R1:W3:Y:S01]  /*11e0*/  @P2 LDG.E R8, [R4.64] ;  /* 0x0000000804082981 */ /* 0x0082e2000c1e1900 */
[----:B------:R-:W-:Y:S01]  /*11f0*/  @!P1 LEA.HI R0, R0, R27, RZ, 0x3 ;  /* 0x0000001b00009211 */ /* 0x000fe200078f18ff */
[----:B------:R-:W-:Y:S01]  /*1200*/  IMAD.MOV.U32 R29, RZ, RZ, c[0x0][0x1e0] ;  /* 0x00007800ff1d7624 */ /* 0x000fe200078e00ff */
[----:B------:R-:W-:Y:S01]  /*1210*/  IADD3 R21, R184, -0x1, RZ ;  /* 0xffffffffb8157810 */ /* 0x000fe20007ffe0ff */
[----:B------:R-:W-:Y:S01]  /*1220*/  IMAD.MOV.U32 R31, RZ, RZ, 0x6 ;  /* 0x00000006ff1f7424 */ /* 0x000fe200078e00ff */
[----:B------:R-:W-:Y:S01]  /*1230*/  @!P1 LOP3.LUT R0, R0, 0xfffffff8, RZ, 0xc0, !PT ;  /* 0xfffffff800009812 */ /* 0x000fe200078ec0ff */
[C---:B--2---:R-:W-:Y:S01]  /*1240*/  IMAD R12, R34.reuse, c[0x0][0x1e8], RZ ;  /* 0x00007a00220c7a24 */ /* 0x044fe200078e02ff */
[----:B------:R-:W-:Y:S01]  /*1250*/  ISETP.GT.AND P0, PT, R21, R232, PT ;  /* 0x000000e81500720c */ /* 0x000fe20003f04270 */
[----:B------:R-:W-:Y:S01]  /*1260*/  IMAD R16, R34, c[0x0][0x210], RZ ;  /* 0x0000840022107a24 */ /* 0x000fe200078e02ff */
[----:B-----5:R-:W-:Y:S01]  /*1270*/  LEA.HI R24, R107, R109, RZ, 0x4 ;  /* 0x0000006d6b187211 */ /* 0x020fe200078f20ff */
[----:B----4-:R-:W-:Y:S01]  /*1280*/  @!P1 IMAD.WIDE R6, R0, 0x2, R14 ;  /* 0x0000000200069825 */ /* 0x010fe200078e020e */
[----:B------:R-:W-:Y:S01]  /*1290*/  SHF.L.U64.HI R25, R29, R31, c[0x0][0x1e4] ;  /* 0x000079001d197619 */ /* 0x000fe2000001021f */
[----:B------:R-:W-:Y:S01]  /*12a0*/  ULDC UR6, c[0x0][0x324] ;  /* 0x0000c90000067ab9 */ /* 0x000fe20000000800 */
[----:B------:R-:W-:Y:S01]  /*12b0*/  SHF.R.S32.HI R19, RZ, 0x4, R24 ;  /* 0x00000004ff137819 */ /* 0x000fe20000011418 */
[----:B------:R-:W-:Y:S01]  /*12c0*/  IMAD.SHL.U32 R20, R22, 0x8, RZ ;  /* 0x0000000816147824 */ /* 0x000fe200078e00ff */
[----:B------:R-:W-:Y:S01]  /*12d0*/  LOP3.LUT P3, RZ, R32, 0x2, RZ, 0xc0, !PT ;  /* 0x0000000220ff7812 */ /* 0x000fe2000786c0ff */
[C---:B------:R-:W-:Y:S01]  /*12e0*/  IMAD R12, R33.reuse, c[0x0][0x1ec], R12 ;  /* 0x00007b00210c7a24 */ /* 0x040fe200078e020c */
[----:B------:R-:W-:Y:S01]  /*12f0*/  LEA.HI R13, R24, R19, RZ, 0x1 ;  /* 0x00000013180d7211 */ /* 0x000fe200078f08ff */
[----:B------:R-:W-:Y:S01]  /*1300*/  IMAD R16, R33, c[0x0][0x214], R16 ;  /* 0x0000850021107a24 */ /* 0x000fe200078e0210 */
[----:B------:R-:W-:Y:S01]  /*1310*/  LEA.HI R106, R107, R109, RZ, 0x5 ;  /* 0x0000006d6b6a7211 */ /* 0x000fe200078f28ff */
[----:B------:R-:W-:Y:S01]  /*1320*/  IMAD.SHL.U32 R104, R21, 0x40, RZ ;  /* 0x0000004015687824 */ /* 0x000fe200078e00ff */
[----:B------:R-:W-:Y:S01]  /*1330*/  @P0 IADD3 R17, R184, -0x2, RZ ;  /* 0xfffffffeb8110810 */ /* 0x000fe20007ffe0ff */
[----:B------:R-:W-:Y:S01]  /*1340*/  IMAD.SHL.U32 R35, R29, 0x20, RZ ;  /* 0x000000201d237824 */ /* 0x000fe200078e00ff */
[----:B------:R-:W-:Y:S01]  /*1350*/  LOP3.LUT R13, R13, 0xfffffffe, RZ, 0xc0, !PT ;  /* 0xfffffffe0d0d7812 */ /* 0x000fe200078ec0ff */
[----:B------:R-:W-:Y:S01]  /*1360*/  ULOP3.LUT UR6, URZ, UR6, URZ, 0x33, !UPT ;  /* 0x000000063f067292 */ /* 0x000fe2000f8e333f */
[----:B-1----:R-:W-:-:S02]  /*1370*/  @!P1 SHF.R.S32.HI R4, RZ, 0x1f, R28 ;  /* 0x0000001fff049819 */ /* 0x002fc4000001141c */
[----:B------:R-:W-:Y:S02]  /*1380*/  @P0 SHF.R.S32.HI R11, RZ, 0x1f, R17 ;  /* 0x0000001fff0b0819 */ /* 0x000fe40000011411 */
[----:B------:R-:W-:Y:S02]  /*1390*/  @!P1 LEA.HI R4, R4, R28, RZ, 0x3 ;  /* 0x0000001c04049211 */ /* 0x000fe400078f18ff */
[----:B------:R-:W-:Y:S02]  /*13a0*/  IADD3 R18, -R104, c[0x0][0x1d0], -R22 ;  /* 0x0000740068127a10 */ /* 0x000fe40007ffe916 */
[----:B------:R-:W-:Y:S02]  /*13b0*/  @!P1 LOP3.LUT R4, R4, 0xfffffff8, RZ, 0xc0, !PT ;  /* 0xfffffff804049812 */ /* 0x000fe400078ec0ff */
[----:B------:R-:W-:-:S03]  /*13c0*/  SHF.R.S32.HI R105, RZ, 0x5, R106 ;  /* 0x00000005ff697819 */ /* 0x000fc6000001146a */
[----:B------:R-:W-:-:S05]  /*13d0*/  @!P1 IMAD.WIDE R4, R4, 0x2, R14 ;  /* 0x0000000204049825 */ /* 0x000fca00078e020e */
[----:B------:R3:W-:Y:S01]  /*13e0*/  @!P1 LDGSTS.E.BYPASS.LTC128B.128 [R233+0x17100], [R4.64], !P4 ;  /* 0x1710000004e99fae */ /* 0x0007e2000e101d48 */
[----:B------:R-:W-:-:S03]  /*13f0*/  ISETP.GE.AND P4, PT, R18, 0x1, PT ;  /* 0x000000011200780c */ /* 0x000fc60003f86270 */
[----:B------:R1:W-:Y:S01]  /*1400*/  @!P1 LDGSTS.E.BYPASS.LTC128B.128 [R233+0x1b100], [R6.64], !P5 ;  /* 0x1b10000006e99fae */ /* 0x0003e2000e901d48 */
[----:B------:R-:W-:Y:S02]  /*1410*/  ISETP.GE.AND P5, PT, R27, c[0x0][0x1d4], PT ;  /* 0x000075001b007a0c */ /* 0x000fe40003fa6270 */
[----:B-1----:R-:W-:-:S05]  /*1420*/  SHF.R.S32.HI R6, RZ, 0x1f, R22 ;  /* 0x0000001fff067819 */ /* 0x002fca0000011416 */
[C---:B------:R-:W-:Y:S02]  /*1430*/  IMAD R0, R6.reuse, c[0x0][0x1e0], RZ ;  /* 0x0000780006007a24 */ /* 0x040fe400078e02ff */
[----:B------:R-:W-:Y:S02]  /*1440*/  IMAD R6, R6, c[0x0][0x208], RZ ;  /* 0x0000820006067a24 */ /* 0x000fe400078e02ff */
[C---:B------:R-:W-:Y:S02]  /*1450*/  IMAD R0, R22.reuse, c[0x0][0x1e4], R0 ;  /* 0x0000790016007a24 */ /* 0x040fe400078e0200 */
[C---:B------:R-:W-:Y:S02]  /*1460*/  IMAD R10, R22.reuse, c[0x0][0x20c], R6 ;  /* 0x00008300160a7a24 */ /* 0x040fe400078e0206 */
[----:B------:R-:W-:-:S04]  /*1470*/  IMAD.WIDE.U32 R6, R22, c[0x0][0x208], R2 ;  /* 0x0000820016067a25 */ /* 0x000fc800078e0002 */
[----:B------:R-:W-:Y:S01]  /*1480*/  IMAD.IADD R7, R7, 0x1, R10 ;  /* 0x0000000107077824 */ /* 0x000fe200078e020a */
[--C-:B---3--:R-:W-:Y:S01]  /*1490*/  @P2 SHF.R.S32.HI R5, RZ, 0x1f, R8.reuse ;  /* 0x0000001fff052819 */ /* 0x108fe20000011408 */
[----:B------:R-:W-:Y:S02]  /*14a0*/  @P2 IMAD.MOV.U32 R4, RZ, RZ, R8 ;  /* 0x000000ffff042224 */ /* 0x000fe400078e0008 */
[----:B------:R-:W-:-:S04]  /*14b0*/  IMAD.WIDE.U32 R8, R22, c[0x0][0x1e0], R2 ;  /* 0x0000780016087a25 */ /* 0x000fc800078e0002 */
[----:B------:R-:W-:Y:S02]  /*14c0*/  IMAD.IADD R9, R9, 0x1, R0 ;  /* 0x0000000109097824 */ /* 0x000fe400078e0200 */
[----:B------:R-:W-:Y:S02]  /*14d0*/  IMAD.SHL.U32 R0, R32, 0x40, RZ ;  /* 0x0000004020007824 */ /* 0x000fe400078e00ff */
[----:B------:R-:W-:Y:S02]  /*14e0*/  @!P2 IMAD.MOV.U32 R5, RZ, RZ, R30 ;  /* 0x000000ffff05a224 */ /* 0x000fe400078e001e */
[----:B------:R-:W-:Y:S01]  /*14f0*/  IMAD.SHL.U32 R30, R29, 0x40, RZ ;  /* 0x000000401d1e7824 */ /* 0x000fe200078e00ff */
[----:B------:R-:W-:Y:S01]  /*1500*/  LOP3.LUT R0, R0, 0x1c0, RZ, 0xc0, !PT ;  /* 0x000001c000007812 */ /* 0x000fe200078ec0ff */
[----:B------:R-:W-:Y:S02]  /*1510*/  @P0 IMAD R3, R25, R17, RZ ;  /* 0x0000001119030224 */ /* 0x000fe400078e02ff */
[----:B------:R-:W-:Y:S01]  /*1520*/  @!P2 IMAD.MOV.U32 R4, RZ, RZ, R41 ;  /* 0x000000ffff04a224 */ /* 0x000fe200078e0029 */
[----:B------:R-:W-:Y:S01]  /*1530*/  ISETP.GE.AND P2, PT, R18, 0x21, PT ;  /* 0x000000211200780c */ /* 0x000fe20003f46270 */
[----:B------:R-:W-:Y:S01]  /*1540*/  @P0 IMAD R23, R11, R30, R3 ;  /* 0x0000001e0b170224 */ /* 0x000fe200078e0203 */
[----:B------:R-:W-:Y:S01]  /*1550*/  @!P1 SHF.R.S32.HI R3, RZ, 0x1f, R26 ;  /* 0x0000001fff039819 */ /* 0x000fe2000001141a */
[----:B------:R-:W-:-:S03]  /*1560*/  IMAD.WIDE.U32 R10, R33, c[0x0][0x1e8], R8 ;  /* 0x00007a00210a7a25 */ /* 0x000fc600078e0008 */
[----:B------:R-:W-:Y:S01]  /*1570*/  @!P1 LEA.HI R3, R3, R26, RZ, 0x3 ;  /* 0x0000001a03039211 */ /* 0x000fe200078f18ff */
[----:B------:R-:W-:Y:S01]  /*1580*/  IMAD.WIDE.U32 R8, R33, c[0x0][0x210], R6 ;  /* 0x0000840021087a25 */ /* 0x000fe200078e0006 */
[----:B------:R-:W-:Y:S02]  /*1590*/  LOP3.LUT R6, R0, 0x8, R20, 0xf8, !PT ;  /* 0x0000000800067812 */ /* 0x000fe400078ef814 */
[----:B------:R-:W-:Y:S01]  /*15a0*/  SHF.R.U32.HI R0, RZ, 0x3, R0 ;  /* 0x00000003ff007819 */ /* 0x000fe20000011600 */
[----:B------:R-:W-:Y:S01]  /*15b0*/  IMAD.IADD R7, R11, 0x1, R12 ;  /* 0x000000010b077824 */ /* 0x000fe200078e020c */
[----:B------:R-:W-:Y:S01]  /*15c0*/  SHF.R.S32.HI R12, RZ, 0x1f, R21 ;  /* 0x0000001fff0c7819 */ /* 0x000fe20000011415 */
[----:B------:R-:W-:Y:S01]  /*15d0*/  IMAD.IADD R11, R9, 0x1, R16 ;  /* 0x00000001090b7824 */ /* 0x000fe200078e0210 */
[----:B------:R-:W-:Y:S01]  /*15e0*/  @!P1 LOP3.LUT R9, R3, 0xfffffff8, RZ, 0xc0, !PT ;  /* 0xfffffff803099812 */ /* 0x000fe200078ec0ff */
[----:B------:R-:W-:Y:S01]  /*15f0*/  IMAD.IADD R16, R19, 0x1, -R13 ;  /* 0x0000000113107824 */ /* 0x000fe200078e0a0d */
[----:B------:R-:W-:Y:S01]  /*1600*/  LOP3.LUT R13, R6, R0, RZ, 0x3c, !PT ;  /* 0x00000000060d7212 */ /* 0x000fe200078e3cff */
[----:B------:R-:W-:-:S02]  /*1610*/  IMAD.MOV.U32 R6, RZ, RZ, R10 ;  /* 0x000000ffff067224 */ /* 0x000fc400078e000a */
[----:B------:R-:W-:Y:S02]  /*1620*/  IMAD R0, R5, c[0x0][0x1f0], RZ ;  /* 0x00007c0005007a24 */ /* 0x000fe400078e02ff */
[----:B------:R-:W-:-:S04]  /*1630*/  IMAD.WIDE.U32 R42, R4, c[0x0][0x1f0], R6 ;  /* 0x00007c00042a7a25 */ /* 0x000fc800078e0006 */
[----:B------:R-:W-:Y:S01]  /*1640*/  IMAD R0, R4, c[0x0][0x1f4], R0 ;  /* 0x00007d0004007a24 */ /* 0x000fe200078e0200 */
[----:B------:R-:W-:Y:S01]  /*1650*/  STL.64 [R1+0x58], R42 ;  /* 0x0000582a01007387 */ /* 0x000fe20000100a00 */
[----:B------:R-:W-:Y:S02]  /*1660*/  IMAD.MOV.U32 R10, RZ, RZ, R8 ;  /* 0x000000ffff0a7224 */ /* 0x000fe400078e0008 */
[----:B------:R-:W-:-:S04]  /*1670*/  @!P1 IMAD.WIDE R8, R9, 0x2, R14 ;  /* 0x0000000209089825 */ /* 0x000fc800078e020e */
[----:B------:R-:W-:Y:S01]  /*1680*/  IMAD R3, R25, R21, RZ ;  /* 0x0000001519037224 */ /* 0x000fe200078e02ff */
[----:B------:R1:W-:Y:S01]  /*1690*/  @!P1 LDGSTS.E.BYPASS.LTC128B.128 [R233+0x1f100], [R8.64], !P6 ;  /* 0x1f10000008e99fae */ /* 0x0003e2000f101d48 */
[----:B------:R-:W-:Y:S01]  /*16a0*/  IMAD.IADD R39, R43, 0x1, R0 ;  /* 0x000000012b277824 */ /* 0x000fe200078e0200 */
[----:B------:R-:W-:Y:S01]  /*16b0*/  ISETP.GE.AND P6, PT, R28, c[0x0][0x1d4], PT ;  /* 0x000075001c007a0c */ /* 0x000fe20003fc6270 */
[----:B------:R-:W-:Y:S01]  /*16c0*/  IMAD.MOV.U32 R38, RZ, RZ, R42 ;  /* 0x000000ffff267224 */ /* 0x000fe200078e002a */
[----:B------:R-:W0:Y:S01]  /*16d0*/  LDGDEPBAR ;  /* 0x00000000000079af */ /* 0x000e220000000000 */
[----:B------:R-:W-:Y:S02]  /*16e0*/  IMAD R6, R12, R30, R3 ;  /* 0x0000001e0c067224 */ /* 0x000fe400078e0203 */
[----:B------:R-:W-:Y:S02]  /*16f0*/  IMAD R3, R5, c[0x0][0x218], RZ ;  /* 0x0000860005037a24 */ /* 0x000fe400078e02ff */
[----:B------:R-:W-:-:S02]  /*1700*/  IMAD R0, R16, 0x200, R13 ;  /* 0x0000020010007824 */ /* 0x000fc400078e020d */
[----:B------:R-:W-:Y:S02]  /*1710*/  IMAD R7, R12, c[0x0][0x208], RZ ;  /* 0x000082000c077a24 */ /* 0x000fe400078e02ff */
[----:B------:R-:W-:Y:S02]  /*1720*/  IMAD R12, R4, c[0x0][0x21c], R3 ;  /* 0x00008700040c7a24 */ /* 0x000fe400078e0203 */
[----:B------:R-:W-:Y:S02]  /*1730*/  IMAD.MOV.U32 R14, RZ, RZ, 0x5 ;  /* 0x00000005ff0e7424 */ /* 0x000fe400078e00ff */
[----:B------:R-:W-:Y:S02]  /*1740*/  IMAD.SHL.U32 R192, R0, 0x2, RZ ;  /* 0x0000000200c07824 */ /* 0x000fe400078e00ff */
[----:B------:R-:W-:Y:S01]  /*1750*/  IMAD R13, R21, c[0x0][0x20c], R7 ;  /* 0x00008300150d7a24 */ /* 0x000fe200078e0207 */
[----:B------:R-:W-:Y:S01]  /*1760*/  SHF.L.U64.HI R44, R29, R14, c[0x0][0x1e4] ;  /* 0x000079001d2c7619 */ /* 0x000fe2000001020e */
[----:B------:R-:W-:Y:S01]  /*1770*/  IMAD.WIDE.U32 R14, R21, c[0x0][0x208], RZ ;  /* 0x00008200150e7a25 */ /* 0x000fe200078e00ff */
[----:B------:R-:W-:-:S02]  /*1780*/  IADD3 R5, R192, 0x8100, RZ ;  /* 0x00008100c0057810 */ /* 0x000fc40007ffe0ff */
[----:B------:R-:W-:Y:S01]  /*1790*/  IADD3 R203, R192, 0x8120, RZ ;  /* 0x00008120c0cb7810 */ /* 0x000fe20007ffe0ff */
[----:B------:R-:W-:Y:S01]  /*17a0*/  IMAD.WIDE.U32 R40, R4, c[0x0][0x218], R10 ;  /* 0x0000860004287a25 */ /* 0x000fe200078e000a */
[----:B------:R-:W-:Y:S01]  /*17b0*/  @P3 IADD3 R203, R5, -0x20, RZ ;  /* 0xffffffe005cb3810 */ /* 0x000fe20007ffe0ff */
[----:B------:R-:W-:Y:S02]  /*17c0*/  BAR.SYNC.DEFER_BLOCKING 0x0 ;  /* 0x0000000000007b1d */ /* 0x000fe40000010000 */
[----:B-1----:R-:W-:Y:S01]  /*17d0*/  IMAD.WIDE.U32 R8, R21, R30, R38 ;  /* 0x0000001e15087225 */ /* 0x002fe200078e0026 */
[C---:B------:R-:W-:Y:S02]  /*17e0*/  IADD3 R218, R203.reuse, 0x800, RZ ;  /* 0x00000800cbda7810 */ /* 0x040fe40007ffe0ff */
[----:B------:R-:W-:Y:S01]  /*17f0*/  IADD3 R217, R203, 0x1000, RZ ;  /* 0x00001000cbd97810 */ /* 0x000fe20007ffe0ff */
[----:B------:R-:W-:Y:S01]  /*1800*/  IMAD.IADD R3, R9, 0x1, R6 ;  /* 0x0000000109037824 */ /* 0x000fe200078e0206 */
[C---:B------:R-:W-:Y:S01]  /*1810*/  @P4 LEA R6, P1, R8.reuse, c[0x0][0x1c8], 0x1 ;  /* 0x0000720008064a11 */ /* 0x040fe200078208ff */
[----:B------:R-:W-:Y:S01]  /*1820*/  IMAD.IADD R10, R15, 0x1, R13 ;  /* 0x000000010f0a7824 */ /* 0x000fe200078e020d */
[----:B------:R-:W-:Y:S01]  /*1830*/  SEL R15, RZ, 0x2, P6 ;  /* 0x00000002ff0f7807 */ /* 0x000fe20003000000 */
[----:B------:R-:W-:Y:S01]  /*1840*/  IMAD.IADD R37, R41, 0x1, R12 ;  /* 0x0000000129257824 */ /* 0x000fe200078e020c */
[----:B------:R-:W-:Y:S01]  /*1850*/  @P4 LEA.HI.X R7, R8, c[0x0][0x1cc], R3, 0x1, P1 ;  /* 0x0000730008074a11 */ /* 0x000fe200008f0c03 */
[----:B------:R-:W-:Y:S01]  /*1860*/  STL [R1+0x70], R44 ;  /* 0x0000702c01007387 */ /* 0x000fe20000100800 */
[----:B------:R-:W-:Y:S01]  /*1870*/  @P2 IADD3 R0, P1, R35, R8, RZ ;  /* 0x0000000823002210 */ /* 0x000fe20007f3e0ff */
[----:B------:R-:W-:Y:S01]  /*1880*/  @P0 IMAD.WIDE.U32 R8, R17, R30, R38 ;  /* 0x0000001e11080225 */ /* 0x000fe200078e0026 */
[----:B------:R-:W-:Y:S01]  /*1890*/  P2R R17, PR, RZ, 0x1 ;  /* 0x00000001ff117803 */ /* 0x000fe20000000000 */
[----:B------:R-:W-:Y:S01]  /*18a0*/  STL.64 [R1+0x50], R38 ;  /* 0x0000502601007387 */ /* 0x000fe20000100a00 */
[----:B------:R-:W-:Y:S01]  /*18b0*/  @P2 LEA R4, P3, R0, c[0x0][0x1c8], 0x1 ;  /* 0x0000720000042a11 */ /* 0x000fe200078608ff */
[----:B------:R-:W-:Y:S01]  /*18c0*/  @P2 IMAD.X R5, R44, 0x1, R3, P1 ;  /* 0x000000012c052824 */ /* 0x000fe200008e0603 */
[----:B------:R-:W-:Y:S01]  /*18d0*/  LEA R3, P1, R14, R40, 0x6 ;  /* 0x000000280e037211 */ /* 0x000fe200078230ff */
[----:B------:R-:W-:Y:S01]  /*18e0*/  STL.64 [R1+0x60], R40 ;  /* 0x0000602801007387 */ /* 0x000fe20000100a00 */
[----:B------:R-:W-:-:S02]  /*18f0*/  @P0 LEA R100, P4, R8, c[0x0][0x1c8], 0x1 ;  /* 0x0000720008640a11 */ /* 0x000fc400078808ff */
[----:B------:R-:W-:Y:S01]  /*1900*/  @P2 LEA.HI.X R5, R0, c[0x0][0x1cc], R5, 0x1, P3 ;  /* 0x0000730000052a11 */ /* 0x000fe200018f0c05 */
[----:B------:R-:W-:Y:S01]  /*1910*/  @P0 IMAD.IADD R0, R9, 0x1, R23 ;  /* 0x0000000109000824 */ /* 0x000fe200078e0217 */
[----:B------:R-:W-:Y:S01]  /*1920*/  LEA.HI.X R10, R14, R37, R10, 0x6, P1 ;  /* 0x000000250e0a7211 */ /* 0x000fe200008f340a */
[----:B------:R-:W-:Y:S01]  /*1930*/  STL [R1+0x4c], R37 ;  /* 0x00004c2501007387 */ /* 0x000fe20000100800 */
[C---:B------:R-:W-:Y:S02]  /*1940*/  LEA R12, P1, R3.reuse, c[0x0][0x1f8], 0x1 ;  /* 0x00007e00030c7a11 */ /* 0x040fe400078208ff */
[----:B------:R-:W-:Y:S02]  /*1950*/  @P0 LEA.HI.X R101, R8, c[0x0][0x1cc], R0, 0x1, P4 ;  /* 0x0000730008650a11 */ /* 0x000fe400020f0c00 */
[----:B------:R-:W-:Y:S02]  /*1960*/  LOP3.LUT R0, R24, 0xfffffff0, RZ, 0xc0, !PT ;  /* 0xfffffff018007812 */ /* 0x000fe400078ec0ff */
[----:B------:R-:W-:-:S02]  /*1970*/  LEA.HI.X R13, R3, c[0x0][0x1fc], R10, 0x1, P1 ;  /* 0x00007f00030d7a11 */ /* 0x000fc400008f0c0a */
[----:B------:R-:W-:Y:S01]  /*1980*/  ISETP.GE.AND P3, PT, R2, c[0x0][0x1d4], PT ;  /* 0x0000750002007a0c */ /* 0x000fe20003f66270 */
[----:B------:R-:W-:Y:S01]  /*1990*/  IMAD.IADD R0, R109, 0x1, -R0 ;  /* 0x000000016d007824 */ /* 0x000fe200078e0a00 */
[----:B------:R-:W-:Y:S02]  /*19a0*/  ISETP.GE.AND P1, PT, R18, 0x1, PT ;  /* 0x000000011200780c */ /* 0x000fe40003f26270 */
[----:B------:R-:W-:Y:S02]  /*19b0*/  ISETP.GE.AND P4, PT, R26, c[0x0][0x1d4], PT ;  /* 0x000075001a007a0c */ /* 0x000fe40003f86270 */
[----:B------:R-:W-:Y:S02]  /*19c0*/  SHF.R.S32.HI R3, RZ, 0x1f, R0 ;  /* 0x0000001fff037819 */ /* 0x000fe40000011400 */
[----:B------:R-:W-:Y:S02]  /*19d0*/  IADD3 R216, R203, 0x1800, RZ ;  /* 0x00001800cbd87810 */ /* 0x000fe40007ffe0ff */
[----:B------:R-:W-:-:S02]  /*19e0*/  LEA.HI R3, R3, R0, RZ, 0x3 ;  /* 0x0000000003037211 */ /* 0x000fc400078f18ff */
[----:B------:R-:W-:Y:S02]  /*19f0*/  IADD3 R215, R203, 0x2000, RZ ;  /* 0x00002000cbd77810 */ /* 0x000fe40007ffe0ff */
[----:B------:R-:W-:Y:S01]  /*1a00*/  LOP3.LUT R2, R3, 0xfffffff8, RZ, 0xc0, !PT ;  /* 0xfffffff803027812 */ /* 0x000fe200078ec0ff */
[----:B------:R-:W-:Y:S01]  /*1a10*/  @!PT LDS RZ, [RZ] ;  /* 0x00000000fffff984 */ /* 0x000fe20000000800 */
[----:B------:R-:W-:Y:S01]  /*1a20*/  @!PT LDS RZ, [RZ] ;  /* 0x00000000fffff984 */ /* 0x000fe20000000800 */
[----:B------:R-:W-:Y:S01]  /*1a30*/  @!PT LDS RZ, [RZ] ;  /* 0x00000000fffff984 */ /* 0x000fe20000000800 */
[----:B------:R1:W-:Y:S01]  /*1a40*/  @P1 LDGSTS.E.BYPASS.LTC128B.128 [R233+0x8100], [R6.64], !P3 ;  /* 0x0810000006e91fae */ /* 0x0003e2000d901d48 */
[C---:B------:R-:W-:Y:S02]  /*1a50*/  IADD3 R214, R203.reuse, 0x2800, RZ ;  /* 0x00002800cbd67810 */ /* 0x040fe40007ffe0ff */
[C---:B------:R-:W-:Y:S01]  /*1a60*/  IADD3 R213, R203.reuse, 0x3000, RZ ;  /* 0x00003000cbd57810 */ /* 0x040fe20007ffe0ff */
[----:B------:R1:W-:Y:S01]  /*1a70*/  @P1 LDGSTS.E.BYPASS.LTC128B.128 [R233+0xa100], [R6.64+0x80], !P6 ;  /* 0x0a10008006e91fae */ /* 0x0003e2000f101d48 */
[----:B------:R-:W-:Y:S01]  /*1a80*/  IMAD.IADD R14, R0, 0x1, -R2 ;  /* 0x00000001000e7824 */ /* 0x000fe200078e0a02 */
[C---:B------:R-:W-:Y:S01]  /*1a90*/  IADD3 R212, R203.reuse, 0x3800, RZ ;  /* 0x00003800cbd47810 */ /* 0x040fe20007ffe0ff */
[----:B------:R-:W-:Y:S01]  /*1aa0*/  IMAD.MOV.U32 R0, RZ, RZ, c[0x0][0x208] ;  /* 0x00008200ff007624 */ /* 0x000fe200078e00ff */
[----:B------:R1:W-:Y:S01]  /*1ab0*/  @P1 LDGSTS.E.BYPASS.LTC128B.128 [R233+0xc100], [R6.64+0x100], !P5 ;  /* 0x0c10010006e91fae */ /* 0x0003e2000e901d48 */
[----:B------:R-:W-:Y:S01]  /*1ac0*/  IMAD.SHL.U32 R2, R16, 0x8, RZ ;  /* 0x0000000810027824 */ /* 0x000fe200078e00ff */
[----:B------:R-:W-:Y:S01]  /*1ad0*/  P2R R16, PR, RZ, 0x40 ;  /* 0x00000040ff107803 */ /* 0x000fe20000000000 */
[C---:B------:R-:W-:Y:S01]  /*1ae0*/  IMAD.SHL.U32 R19, R0.reuse, 0x40, RZ ;  /* 0x0000004000137824 */ /* 0x040fe200078e00ff */
[----:B------:R1:W-:Y:S01]  /*1af0*/  @P1 LDGSTS.E.BYPASS.LTC128B.128 [R233+0xe100], [R6.64+0x180], !P4 ;  /* 0x0e10018006e91fae */ /* 0x0003e2000e101d48 */
[----:B------:R-:W-:Y:S01]  /*1b00*/  SHF.L.U64.HI R11, R0, R31, c[0x0][0x20c] ;  /* 0x00008300000b7619 */ /* 0x000fe2000001021f */
[C---:B------:R-:W-:Y:S01]  /*1b10*/  IMAD.SHL.U32 R0, R14.reuse, 0x40, RZ ;  /* 0x000000400e007824 */ /* 0x040fe200078e00ff */
[----:B------:R-:W-:Y:S01]  /*1b20*/  LOP3.LUT P1, RZ, R14, 0x2, RZ, 0xc0, !PT ;  /* 0x000000020eff7812 */ /* 0x000fe2000782c0ff */
[----:B------:R2:W-:Y:S01]  /*1b30*/  @P2 LDGSTS.E.BYPASS.LTC128B.128 [R233+0x9100], [R4.64], !P3 ;  /* 0x0910000004e92fae */ /* 0x0005e2000d901d48 */
[----:B------:R-:W-:-:S02]  /*1b40*/  IADD3 R211, R203, 0x4000, RZ ;  /* 0x00004000cbd37810 */ /* 0x000fc40007ffe0ff */
[----:B------:R-:W-:Y:S01]  /*1b50*/  LOP3.LUT R0, R0, 0x1c0, RZ, 0xc0, !PT ;  /* 0x000001c000007812 */ /* 0x000fe200078ec0ff */
[----:B------:R2:W-:Y:S01]  /*1b60*/  @P2 LDGSTS.E.BYPASS.LTC128B.128 [R233+0xb100], [R4.64+0x80], !P6 ;  /* 0x0b10008004e92fae */ /* 0x0005e2000f101d48 */
[C---:B------:R-:W-:Y:S02]  /*1b70*/  IADD3 R210, R203.reuse, 0x4800, RZ ;  /* 0x00004800cbd27810 */ /* 0x040fe40007ffe0ff */
[----:B------:R-:W-:Y:S01]  /*1b80*/  LOP3.LUT R2, R0, 0x8, R2, 0xf8, !PT ;  /* 0x0000000800027812 */ /* 0x000fe200078ef802 */
[----:B------:R2:W-:Y:S01]  /*1b90*/  @P2 LDGSTS.E.BYPASS.LTC128B.128 [R233+0xd100], [R4.64+0x100], !P5 ;  /* 0x0d10010004e92fae */ /* 0x0005e2000e901d48 */
[----:B------:R-:W-:Y:S02]  /*1ba0*/  SHF.R.U32.HI R0, RZ, 0x3, R0 ;  /* 0x00000003ff007819 */ /* 0x000fe40000011600 */
[----:B------:R-:W-:Y:S01]  /*1bb0*/  IADD3 R209, R203, 0x5000, RZ ;  /* 0x00005000cbd17810 */ /* 0x000fe20007ffe0ff */
[----:B------:R2:W-:Y:S01]  /*1bc0*/  @P2 LDGSTS.E.BYPASS.LTC128B.128 [R233+0xf100], [R4.64+0x180], !P4 ;  /* 0x0f10018004e92fae */ /* 0x0005e2000e101d48 */
[----:B------:R-:W-:-:S02]  /*1bd0*/  LOP3.LUT R0, R2, R0, RZ, 0x3c, !PT ;  /* 0x0000000002007212 */ /* 0x000fc400078e3cff */
[----:B------:R-:W-:Y:S01]  /*1be0*/  SEL R2, RZ, 0x1, P3 ;  /* 0x00000001ff027807 */ /* 0x000fe20001800000 */
[----:B------:R-:W0:Y:S01]  /*1bf0*/  LDGDEPBAR ;  /* 0x00000000000079af */ /* 0x000e220000000000 */
[C---:B------:R-:W-:Y:S02]  /*1c00*/  IADD3 R208, R203.reuse, 0x5800, RZ ;  /* 0x00005800cbd07810 */ /* 0x040fe40007ffe0ff */
[C---:B------:R-:W-:Y:S02]  /*1c10*/  IADD3 R207, R203.reuse, 0x6000, RZ ;  /* 0x00006000cbcf7810 */ /* 0x040fe40007ffe0ff */
[C---:B------:R-:W-:Y:S02]  /*1c20*/  IADD3 R206, R203.reuse, 0x6800, RZ ;  /* 0x00006800cbce7810 */ /* 0x040fe40007ffe0ff */
[C---:B------:R-:W-:Y:S02]  /*1c30*/  IADD3 R205, R203.reuse, 0x7000, RZ ;  /* 0x00007000cbcd7810 */ /* 0x040fe40007ffe0ff */
[----:B------:R-:W-:Y:S01]  /*1c40*/  IADD3 R204, R203, 0x7800, RZ ;  /* 0x00007800cbcc7810 */ /* 0x000fe20007ffe0ff */
[----:B--2---:R-:W-:Y:S01]  /*1c50*/  IMAD.SHL.U32 R5, R3, 0x40, RZ ;  /* 0x0000004003057824 */ /* 0x004fe200078e00ff */
[----:B------:R-:W-:-:S04]  /*1c60*/  DEPBAR.LE SB0, 0x1 ;  /* 0x000080400000791a */ /* 0x000fc80000000000 */
[----:B------:R-:W-:Y:S01]  /*1c70*/  LOP3.LUT R5, R0, 0xfffffe00, R5, 0xf8, !PT ;  /* 0xfffffe0000057812 */ /* 0x000fe200078ef805 */
[----:B------:R-:W-:-:S04]  /*1c80*/  DEPBAR.LE SB0, 0x0 ;  /* 0x000080000000791a */ /* 0x000fc80000000000 */
[----:B------:R-:W-:Y:S01]  /*1c90*/  IMAD.MOV.U32 R4, RZ, RZ, 0x10 ;  /* 0x00000010ff047424 */ /* 0x000fe200078e00ff */
[----:B------:R-:W-:Y:S01]  /*1ca0*/  BAR.SYNC.DEFER_BLOCKING 0x0 ;  /* 0x0000000000007b1d */ /* 0x000fe20000010000 */
[----:B------:R-:W-:Y:S01]  /*1cb0*/  IMAD R0, R105, 0x400, R5 ;  /* 0x0000040069007824 */ /* 0x000fe200078e0205 */
[----:B------:R-:W-:Y:S02]  /*1cc0*/  SEL R3, RZ, 0x4, P5 ;  /* 0x00000004ff037807 */ /* 0x000fe40002800000 */
[----:B------:R-:W-:Y:S01]  /*1cd0*/  SEL R4, R4, 0xfffffff0, !P1 ;  /* 0xfffffff004047807 */ /* 0x000fe20004800000 */
[----:B------:R-:W-:Y:S01]  /*1ce0*/  IMAD.SHL.U32 R199, R0, 0x2, RZ ;  /* 0x0000000200c77824 */ /* 0x000fe200078e00ff */
[----:B-1----:R-:W-:Y:S02]  /*1cf0*/  IADD3 R6, P1, R19, R12, RZ ;  /* 0x0000000c13067210 */ /* 0x002fe40007f3e0ff */
[----:B------:R-:W-:Y:S01]  /*1d00*/  IADD3 R0, -R22, c[0x0][0x1d0], -R104 ;  /* 0x0000740016007a10 */ /* 0x000fe20007ffe968 */
[----:B------:R-:W-:Y:S01]  /*1d10*/  IMAD R200, R4, 0x2, R199 ;  /* 0x0000000204c87824 */ /* 0x000fe200078e02c7 */
[----:B------:R-:W-:Y:S01]  /*1d20*/  IADD3 R3, R3, R15, R2 ;  /* 0x0000000f03037210 */ /* 0x000fe20007ffe002 */
[----:B------:R-:W-:Y:S01]  /*1d30*/  IMAD.X R7, R11, 0x1, R13, P1 ;  /* 0x000000010b077824 */ /* 0x000fe200008e060d */
[----:B------:R-:W-:-:S02]  /*1d40*/  ISETP.LT.OR P1, PT, R0, 0x1, P3 ;  /* 0x000000010000780c */ /* 0x000fc40001f21670 */
[----:B------:R-:W-:-:S05]  /*1d50*/  SEL R2, RZ, 0x8, P4 ;  /* 0x00000008ff027807 */ /* 0x000fca0002000000 */
[----:B------:R-:W-:Y:S01]  /*1d60*/  IMAD.IADD R2, R3, 0x1, R2 ;  /* 0x0000000103027824 */ /* 0x000fe200078e0202 */
[----:B------:R-:W-:-:S04]  /*1d70*/  SHF.R.S32.HI R3, RZ, 0x1f, R105 ;  /* 0x0000001fff037819 */ /* 0x000fc80000011469 */
[C---:B------:R-:W-:Y:S01]  /*1d80*/  LOP3.LUT P0, RZ, R2.reuse, 0x2, RZ, 0xc0, !PT ;  /* 0x0000000202ff7812 */ /* 0x040fe2000780c0ff */
[----:B------:R-:W-:Y:S01]  /*1d90*/  LDSM.16.M88.4 R24, [R192+0x8100] ;  /* 0x00810000c018783b */ /* 0x000fe20000000200 */
[----:B------:R-:W-:Y:S02]  /*1da0*/  LOP3.LUT P2, RZ, R2, 0x4, RZ, 0xc0, !PT ;  /* 0x0000000402ff7812 */ /* 0x000fe4000784c0ff */
[----:B------:R-:W-:Y:S01]  /*1db0*/  LEA.HI R3, R3, R105, RZ, 0x3 ;  /* 0x0000006903037211 */ /* 0x000fe200078f18ff */
[----:B------:R-:W-:Y:S04]  /*1dc0*/  LDSM.16.M88.4 R28, [R192+0x8900] ;  /* 0x00890000c01c783b */ /* 0x000fe80000000200 */
[----:B------:R-:W-:Y:S04]  /*1dd0*/  LDSM.16.M88.4 R36, [R192+0x9100] ;  /* 0x00910000c024783b */ /* 0x000fe80000000200 */
[----:B------:R-:W-:Y:S04]  /*1de0*/  LDSM.16.M88.4 R40, [R192+0x9900] ;  /* 0x00990000c028783b */ /* 0x000fe80000000200 */
[----:B------:R-:W-:Y:S04]  /*1df0*/  LDSM.16.M88.4 R48, [R203] ;  /* 0x00000000cb30783b */ /* 0x000fe80000000200 */
[----:B------:R-:W-:Y:S04]  /*1e00*/  LDSM.16.M88.4 R68, [R203+0x800] ;  /* 0x00080000cb44783b */ /* 0x000fe80000000200 */
[----:B------:R-:W-:Y:S04]  /*1e10*/  LDSM.16.M88.4 R72, [R203+0x1000] ;  /* 0x00100000cb48783b */ /* 0x000fe80000000200 */
[----:B------:R-:W-:Y:S04]  /*1e20*/  LDSM.16.M88.4 R80, [R203+0x1800] ;  /* 0x00180000cb50783b */ /* 0x000fe80000000200 */
[----:B------:R-:W1:Y:S04]  /*1e30*/  LDSM.16.M88.4 R8, [R199+0x10100] ;  /* 0x01010000c708783b */ /* 0x000e680000000200 */
[----:B------:R-:W2:Y:S04]  /*1e40*/  LDSM.16.M88.4 R20, [R200+0x10100] ;  /* 0x01010000c814783b */ /* 0x000ea80000000200 */
[----:B------:R-:W-:Y:S01]  /*1e50*/  @!PT LDS RZ, [RZ] ;  /* 0x00000000fffff984 */ /* 0x000fe20000000800 */
[----:B------:R-:W-:Y:S01]  /*1e60*/  @!PT LDS RZ, [RZ] ;  /* 0x00000000fffff984 */ /* 0x000fe20000000800 */
[----:B------:R-:W-:Y:S01]  /*1e70*/  @!PT LDS RZ, [RZ] ;  /* 0x00000000fffff984 */ /* 0x000fe20000000800 */
[----:B------:R3:W-:Y:S01]  /*1e80*/  LDGSTS.E.BYPASS.LTC128B.128 [R233+0x100], [R12.64], !P1 ;  /* 0x001000000ce97fae */ /* 0x0007e2000c901d48 */
[----:B------:R-:W-:-:S02]  /*1e90*/  ISETP.LT.OR P1, PT, R0, 0x1, !P0 ;  /* 0x000000010000780c */ /* 0x000fc40004721670 */
[----:B------:R-:W-:-:S11]  /*1ea0*/  ISETP.LT.OR P0, PT, R0, 0x21, !P0 ;  /* 0x000000210000780c */ /* 0x000fd60004701670 */
[----:B------:R3:W-:Y:S01]  /*1eb0*/  LDGSTS.E.BYPASS.LTC128B.128 [R233+0x2100], [R12.64+0x80], !P1 ;  /* 0x021000800ce97fae */ /* 0x0007e2000c901d48 */
[C---:B------:R-:W-:Y:S02]  /*1ec0*/  ISETP.LT.OR P1, PT, R0.reuse, 0x1, !P2 ;  /* 0x000000010000780c */ /* 0x040fe40005721670 */
[----:B------:R-:W-:-:S11]  /*1ed0*/  ISETP.LT.OR P2, PT, R0, 0x21, !P2 ;  /* 0x000000210000780c */ /* 0x000fd60005741670 */
[----:B------:R3:W-:Y:S01]  /*1ee0*/  LDGSTS.E.BYPASS.LTC128B.128 [R233+0x4100], [R12.64+0x100], !P1 ;  /* 0x041001000ce97fae */ /* 0x0007e2000c901d48 */
[----:B------:R-:W-:Y:S01]  /*1ef0*/  LOP3.LUT P1, RZ, R2, 0x8, RZ, 0xc0, !PT ;  /* 0x0000000802ff7812 */ /* 0x000fe2000782c0ff */
[----:B------:R-:W-:Y:S01]  /*1f00*/  IMAD.MOV.U32 R2, RZ, RZ, 0x40 ;  /* 0x00000040ff027424 */ /* 0x000fe200078e00ff */
[----:B-1----:R-:W-:Y:S02]  /*1f10*/  HMMA.16816.F32 R52, R8, R40, RZ ;  /* 0x000000280834723c */ /* 0x002fe400000018ff */
[C---:B------:R-:W-:Y:S02]  /*1f20*/  ISETP.LT.OR P6, PT, R0.reuse, 0x1, !P1 ;  /* 0x000000010000780c */ /* 0x040fe40004fc1670 */
[----:B------:R-:W-:-:S04]  /*1f30*/  ISETP.LT.OR P1, PT, R0, 0x21, !P1 ;  /* 0x000000210000780c */ /* 0x000fc80004f21670 */
[----:B------:R-:W-:Y:S07]  /*1f40*/  HMMA.16816.F32 R56, R8, R42, RZ ;  /* 0x0000002a0838723c */ /* 0x000fee00000018ff */
[----:B------:R3:W-:Y:S01]  /*1f50*/  LDGSTS.E.BYPASS.LTC128B.128 [R233+0x6100], [R12.64+0x180], !P6 ;  /* 0x061001800ce97fae */ /* 0x0007e2000f101d48 */
[----:B------:R-:W-:-:S04]  /*1f60*/  LOP3.LUT P6, RZ, R32, 0x4, RZ, 0xc0, !PT ;  /* 0x0000000420ff7812 */ /* 0x000fc800078cc0ff */
[----:B------:R-:W-:Y:S02]  /*1f70*/  SEL R2, R2, 0xffffffc0, !P6 ;  /* 0xffffffc002027807 */ /* 0x000fe40007000000 */
[----:B------:R-:W-:Y:S01]  /*1f80*/  ISETP.LT.OR P6, PT, R0, 0x21, P3 ;  /* 0x000000210000780c */ /* 0x000fe20001fc1670 */
[----:B------:R-:W-:Y:S02]  /*1f90*/  IMAD.MOV.U32 R0, RZ, RZ, 0x20 ;  /* 0x00000020ff007424 */ /* 0x000fe400078e00ff */
[----:B------:R-:W-:Y:S01]  /*1fa0*/  IMAD.IADD R198, R192, 0x1, R2 ;  /* 0x00000001c0c67824 */ /* 0x000fe200078e0202 */
[----:B--2---:R-:W-:Y:S01]  /*1fb0*/  HMMA.16816.F32 R52, R20, R80, R52 ;  /* 0x000000501434723c */ /* 0x004fe20000001834 */
[----:B------:R-:W-:-:S07]  /*1fc0*/  IMAD.IADD R197, R2, 0x1, R203 ;  /* 0x0000000102c57824 */ /* 0x000fce00078e02cb */
[----:B------:R-:W-:Y:S01]  /*1fd0*/  HMMA.16816.F32 R56, R20, R82, R56 ;  /* 0x000000521438723c */ /* 0x000fe20000001838 */
[----:B------:R1:W-:Y:S01]  /*1fe0*/  LDGSTS.E.BYPASS.LTC128B.128 [R233+0x1100], [R6.64], !P6 ;  /* 0x0110000006e97fae */ /* 0x0003e2000f101d48 */
[----:B------:R-:W-:-:S03]  /*1ff0*/  ISETP.NE.AND P6, PT, R16, RZ, PT ;  /* 0x000000ff1000720c */ /* 0x000fc60003fc5270 */
[----:B------:R1:W-:Y:S01]  /*2000*/  LDGSTS.E.BYPASS.LTC128B.128 [R233+0x3100], [R6.64+0x80], !P0 ;  /* 0x0310008006e97fae */ /* 0x0003e2000c101d48 */
[----:B------:R-:W-:Y:S02]  /*2010*/  ISETP.NE.AND P0, PT, R17, RZ, PT ;  /* 0x000000ff1100720c */ /* 0x000fe40003f05270 */
[----:B------:R-:W-:Y:S01]  /*2020*/  HMMA.16816.F32 R16, R8, R28, RZ ;  /* 0x0000001c0810723c */ /* 0x000fe200000018ff */
[----:B------:R1:W-:Y:S01]  /*2030*/  LDGSTS.E.BYPASS.LTC128B.128 [R233+0x5100], [R6.64+0x100], !P2 ;  /* 0x0510010006e97fae */ /* 0x0003e2000d101d48 */
[----:B------:R-:W-:-:S03]  /*2040*/  ISETP.NE.AND P2, PT, R117, 0x1, PT ;  /* 0x000000017500780c */ /* 0x000fc60003f45270 */
[----:B------:R1:W-:Y:S01]  /*2050*/  LDGSTS.E.BYPASS.LTC128B.128 [R233+0x7100], [R6.64+0x180], !P1 ;  /* 0x0710018006e97fae */ /* 0x0003e2000c901d48 */
[----:B------:R-:W-:Y:S02]  /*2060*/  LOP3.LUT P1, RZ, R14, 0x4, RZ, 0xc0, !PT ;  /* 0x000000040eff7812 */ /* 0x000fe4000782c0ff */
[C---:B---3--:R-:W-:Y:S01]  /*2070*/  HMMA.16816.F32 R12, R8.reuse, R24, RZ ;  /* 0x00000018080c723c */ /* 0x048fe200000018ff */
[----:B------:R-:W-:Y:S01]  /*2080*/  LDSM.16.M88.4 R60, [R198+0x8100] ;  /* 0x00810000c63c783b */ /* 0x000fe20000000200 */
[----:B------:R-:W-:Y:S02]  /*2090*/  SEL R0, R0, 0xffffffe0, !P1 ;  /* 0xffffffe000007807 */ /* 0x000fe40004800000 */
[C---:B------:R-:W-:Y:S01]  /*20a0*/  @P0 LEA R102, P1, R35.reuse, R100, 0x1 ;  /* 0x0000006423660211 */ /* 0x040fe200078208ff */
[----:B------:R-:W-:Y:S02]  /*20b0*/  LDSM.16.M88.4 R64, [R198+0x8900] ;  /* 0x00890000c640783b */ /* 0x000fe40000000200 */
[C---:B------:R-:W-:Y:S01]  /*20c0*/  IMAD R202, R0.reuse, 0x2, R199 ;  /* 0x0000000200ca7824 */ /* 0x040fe200078e02c7 */
[----:B------:R-:W-:Y:S01]  /*20d0*/  HMMA.16816.F32 R24, R8, R26, RZ ;  /* 0x0000001a0818723c */ /* 0x000fe200000018ff */
[----:B------:R-:W-:Y:S01]  /*20e0*/  @P0 LEA.HI.X R103, R35, R101, R44, 0x1, P1 ;  /* 0x0000006523670211 */ /* 0x000fe200008f0c2c */
[----:B------:R-:W-:Y:S01]  /*20f0*/  LDSM.16.M88.4 R76, [R198+0x9100] ;  /* 0x00910000c64c783b */ /* 0x000fe20000000200 */
[----:B------:R-:W-:-:S03]  /*2100*/  IMAD R201, R0, 0x2, R200 ;  /* 0x0000000200c97824 */ /* 0x000fc600078e02c8 */
[----:B------:R-:W-:Y:S02]  /*2110*/  LDSM.16.M88.4 R84, [R198+0x9900] ;  /* 0x00990000c654783b */ /* 0x000fe40000000200 */
[C---:B------:R-:W-:Y:S02]  /*2120*/  HMMA.16816.F32 R28, R8.reuse, R30, RZ ;  /* 0x0000001e081c723c */ /* 0x040fe400000018ff */
[----:B------:R-:W-:Y:S04]  /*2130*/  LDSM.16.M88.4 R88, [R197+0x1000] ;  /* 0x00100000c558783b */ /* 0x000fe80000000200 */
[----:B------:R-:W-:Y:S02]  /*2140*/  LDSM.16.M88.4 R96, [R197+0x1800] ;  /* 0x00180000c560783b */ /* 0x000fe40000000200 */
[C---:B------:R-:W-:Y:S01]  /*2150*/  HMMA.16816.F32 R32, R8.reuse, R36, RZ ;  /* 0x000000240820723c */ /* 0x040fe200000018ff */
[----:B-1----:R-:W-:Y:S01]  /*2160*/  LEA.HI R7, R107, R109, RZ, 0x2 ;  /* 0x0000006d6b077211 */ /* 0x002fe200078f10ff */
[----:B------:R-:W-:Y:S03]  /*2170*/  LDSM.16.M88.4 R80, [R192+0xb100] ;  /* 0x00b10000c050783b */ /* 0x000fe60000000200 */
[----:B------:R-:W-:Y:S01]  /*2180*/  LOP3.LUT R7, R7, 0xfffffffc, RZ, 0xc0, !PT ;  /* 0xfffffffc07077812 */ /* 0x000fe200078ec0ff */
[----:B------:R-:W-:Y:S02]  /*2190*/  LDSM.16.M88.4 R92, [R192+0xb900] ;  /* 0x00b90000c05c783b */ /* 0x000fe40000000200 */
[----:B------:R-:W-:Y:S02]  /*21a0*/  HMMA.16816.F32 R36, R8, R38, RZ ;  /* 0x000000260824723c */ /* 0x000fe400000018ff */
[----:B------:R-:W1:Y:S04]  /*21b0*/  LDSM.16.M88.4 R8, [R202+0x10100] ;  /* 0x01010000ca08783b */ /* 0x000e680000000200 */
[----:B------:R-:W0:Y:S02]  /*21c0*/  LDGDEPBAR ;  /* 0x00000000000079af */ /* 0x000e240000000000 */
[C---:B------:R-:W-:Y:S08]  /*21d0*/  HMMA.16816.F32 R44, R20.reuse, R48, R12 ;  /* 0x00000030142c723c */ /* 0x040ff0000000180c */
[C---:B------:R-:W-:Y:S08]  /*21e0*/  HMMA.16816.F32 R40, R20.reuse, R50, R24 ;  /* 0x000000321428723c */ /* 0x040ff00000001818 */
[C---:B------:R-:W-:Y:S08]  /*21f0*/  HMMA.16816.F32 R12, R20.reuse, R70, R28 ;  /* 0x00000046140c723c */ /* 0x040ff0000000181c */
[C---:B------:R-:W-:Y:S01]  /*2200*/  HMMA.16816.F32 R24, R20.reuse, R68, R16 ;  /* 0x000000441418723c */ /* 0x040fe20000001810 */
[----:B------:R-:W-:Y:S04]  /*2210*/  LDSM.16.M88.4 R16, [R201+0x10100] ;  /* 0x01010000c910783b */ /* 0x000fe80000000200 */
[----:B------:R-:W2:Y:S03]  /*2220*/  LDSM.16.M88.4 R68, [R197] ;  /* 0x00000000c544783b */ /* 0x000ea60000000200 */
[C---:B------:R-:W-:Y:S08]  /*2230*/  HMMA.16816.F32 R32, R20.reuse, R72, R32 ;  /* 0x000000481420723c */ /* 0x040ff00000001820 */
[----:B------:R-:W-:Y:S01]  /*2240*/  HMMA.16816.F32 R36, R20, R74, R36 ;  /* 0x0000004a1424723c */ /* 0x000fe20000001824 */
[----:B------:R-:W3:Y:S07]  /*2250*/  LDSM.16.M88.4 R72, [R197+0x800] ;  /* 0x00080000c548783b */ /* 0x000eee0000000200 */
[C---:B-1----:R-:W-:Y:S08]  /*2260*/  HMMA.16816.F32 R48, R8.reuse, R60, R44 ;  /* 0x0000003c0830723c */ /* 0x042ff0000000182c */
[C---:B------:R-:W-:Y:S01]  /*2270*/  HMMA.16816.F32 R44, R8.reuse, R62, R40 ;  /* 0x0000003e082c723c */ /* 0x040fe20000001828 */
[----:B------:R-:W-:Y:S07]  /*2280*/  LDSM.16.M88.4 R60, [R192+0xa100] ;  /* 0x00a10000c03c783b */ /* 0x000fee0000000200 */
[C---:B------:R-:W-:Y:S01]  /*2290*/  HMMA.16816.F32 R28, R8.reuse, R66, R12 ;  /* 0x00000042081c723c */ /* 0x040fe2000000180c */
[----:B------:R-:W1:Y:S07]  /*22a0*/  LDSM.16.M88.4 R12, [R199+0x14100] ;  /* 0x01410000c70c783b */ /* 0x000e6e0000000200 */
[C---:B------:R-:W-:Y:S01]  /*22b0*/  HMMA.16816.F32 R40, R8.reuse, R64, R24 ;  /* 0x000000400828723c */ /* 0x040fe20000001818 */
[----:B------:R-:W4:Y:S07]  /*22c0*/  LDSM.16.M88.4 R64, [R192+0xa900] ;  /* 0x00a90000c040783b */ /* 0x000f2e0000000200 */
[C---:B------:R-:W-:Y:S08]  /*22d0*/  HMMA.16816.F32 R24, R8.reuse, R76, R32 ;  /* 0x0000004c0818723c */ /* 0x040ff00000001820 */
[C---:B------:R-:W-:Y:S01]  /*22e0*/  HMMA.16816.F32 R20, R8.reuse, R78, R36 ;  /* 0x0000004e0814723c */ /* 0x040fe20000001824 */
[----:B------:R-:W-:Y:S07]  /*22f0*/  LDSM.16.M88.4 R76, [R203+0x2800] ;  /* 0x00280000cb4c783b */ /* 0x000fee0000000200 */
[C---:B------:R-:W-:Y:S08]  /*2300*/  HMMA.16816.F32 R32, R8.reuse, R84, R52 ;  /* 0x000000540820723c */ /* 0x040ff00000001834 */
[----:B------:R-:W-:Y:S01]  /*2310*/  HMMA.16816.F32 R52, R8, R86, R56 ;  /* 0x000000560834723c */ /* 0x000fe20000001838 */
[----:B------:R-:W-:Y:S04]  /*2320*/  LDSM.16.M88.4 R8, [R200+0x14100] ;  /* 0x01410000c808783b */ /* 0x000fe80000000200 */
[----:B------:R-:W5:Y:S03]  /*2330*/  LDSM.16.M88.4 R56, [R203+0x2000] ;  /* 0x00200000cb38783b */ /* 0x000f660000000200 */
[C---:B--2---:R-:W-:Y:S01]  /*2340*/  HMMA.16816.F32 R48, R16.reuse, R68, R48 ;  /* 0x000000441030723c */ /* 0x044fe20000001830 */
[----:B------:R-:W-:Y:S07]  /*2350*/  LDSM.16.M88.4 R84, [R198+0xb100] ;  /* 0x00b10000c654783b */ /* 0x000fee0000000200 */
[C---:B------:R-:W-:Y:S01]  /*2360*/  HMMA.16816.F32 R44, R16.reuse, R70, R44 ;  /* 0x00000046102c723c */ /* 0x040fe2000000182c */
[----:B------:R-:W-:Y:S07]  /*2370*/  LDSM.16.M88.4 R68, [R198+0xa900] ;  /* 0x00a90000c644783b */ /* 0x000fee0000000200 */
        /* <DEDUP_REMOVED lines=10> */
[C---:B------:R-:W-:Y:S08]  /*2420*/  HMMA.16816.F32 R60, R12.reuse, R62, R44 ;  /* 0x0000003e0c3c723c */ /* 0x040ff0000000182c */
[C---:B----4-:R-:W-:Y:S01]  /*2430*/  HMMA.16816.F32 R44, R12.reuse, R66, R36 ;  /* 0x000000420c2c723c */ /* 0x050fe20000001824 */
[----:B------:R-:W1:Y:S07]  /*2440*/  LDSM.16.M88.4 R36, [R203+0x3000] ;  /* 0x00300000cb24783b */ /* 0x000e6e0000000200 */
[C---:B------:R-:W-:Y:S08]  /*2450*/  HMMA.16816.F32 R48, R12.reuse, R64, R40 ;  /* 0x000000400c30723c */ /* 0x040ff00000001828 */
[C---:B------:R-:W-:Y:S01]  /*2460*/  HMMA.16816.F32 R40, R12.reuse, R80, R28 ;  /* 0x000000500c28723c */ /* 0x040fe2000000181c */
[----:B------:R-:W2:Y:S07]  /*2470*/  LDSM.16.M88.4 R28, [R203+0x3800] ;  /* 0x00380000cb1c783b */ /* 0x000eae0000000200 */
[C---:B------:R-:W-:Y:S01]  /*2480*/  HMMA.16816.F32 R32, R12.reuse, R82, R24 ;  /* 0x000000520c20723c */ /* 0x040fe20000001818 */
[----:B------:R-:W-:Y:S07]  /*2490*/  LDSM.16.M88.4 R80, [R198+0xb900] ;  /* 0x00b90000c650783b */ /* 0x000fee0000000200 */
[C---:B------:R-:W-:Y:S08]  /*24a0*/  HMMA.16816.F32 R24, R12.reuse, R92, R20 ;  /* 0x0000005c0c18723c */ /* 0x040ff00000001814 */
[----:B------:R-:W-:Y:S01]  /*24b0*/  HMMA.16816.F32 R20, R12, R94, R16 ;  /* 0x0000005e0c14723c */ /* 0x000fe20000001810 */
[----:B------:R-:W3:Y:S04]  /*24c0*/  LDSM.16.M88.4 R16, [R202+0x14100] ;  /* 0x01410000ca10783b */ /* 0x000ee80000000200 */
[----:B------:R-:W-:Y:S03]  /*24d0*/  LDSM.16.M88.4 R92, [R192+0xc100] ;  /* 0x00c10000c05c783b */ /* 0x000fe60000000200 */
[C---:B-----5:R-:W-:Y:S08]  /*24e0*/  HMMA.16816.F32 R12, R8.reuse, R56, R52 ;  /* 0x00000038080c723c */ /* 0x060ff00000001834 */
[C---:B------:R-:W-:Y:S08]  /*24f0*/  HMMA.16816.F32 R60, R8.reuse, R58, R60 ;  /* 0x0000003a083c723c */ /* 0x040ff0000000183c */
[C---:B------:R-:W-:Y:S08]  /*2500*/  HMMA.16816.F32 R56, R8.reuse, R76, R48 ;  /* 0x0000004c0838723c */ /* 0x040ff00000001830 */
[C---:B------:R-:W-:Y:S08]  /*2510*/  HMMA.16816.F32 R52, R8.reuse, R78, R44 ;  /* 0x0000004e0834723c */ /* 0x040ff0000000182c */
[C---:B-1----:R-:W-:Y:S01]  /*2520*/  HMMA.16816.F32 R64, R8.reuse, R36, R40 ;  /* 0x000000240840723c */ /* 0x042fe20000001828 */
[----:B------:R-:W-:Y:S07]  /*2530*/  LDSM.16.M88.4 R40, [R197+0x2000] ;  /* 0x00200000c528783b */ /* 0x000fee0000000200 */
[C---:B------:R-:W-:Y:S01]  /*2540*/  HMMA.16816.F32 R76, R8.reuse, R38, R32 ;  /* 0x00000026084c723c */ /* 0x040fe20000001820 */
[----:B------:R-:W-:Y:S07]  /*2550*/  LDSM.16.M88.4 R36, [R197+0x2800] ;  /* 0x00280000c524783b */ /* 0x000fee0000000200 */
[----:B--2---:R-:W-:Y:S08]  /*2560*/  HMMA.16816.F32 R44, R8, R30, R20 ;  /* 0x0000001e082c723c */ /* 0x004ff00000001814 */
[----:B---3--:R-:W-:Y:S01]  /*2570*/  HMMA.16816.F32 R32, R16, R72, R12 ;  /* 0x000000481020723c */ /* 0x008fe2000000180c */
[----:B------:R-:W1:Y:S07]  /*2580*/  LDSM.16.M88.4 R12, [R201+0x14100] ;  /* 0x01410000c90c783b */ /* 0x000e6e0000000200 */
[----:B------:R-:W-:Y:S01]  /*2590*/  HMMA.16816.F32 R48, R8, R28, R24 ;  /* 0x0000001c0830723c */ /* 0x000fe20000001818 */
[----:B------:R-:W-:Y:S07]  /*25a0*/  LDSM.16.M88.4 R8, [R199+0x18100] ;  /* 0x01810000c708783b */ /* 0x000fee0000000200 */
[C---:B------:R-:W-:Y:S01]  /*25b0*/  HMMA.16816.F32 R28, R16.reuse, R74, R60 ;  /* 0x0000004a101c723c */ /* 0x040fe2000000183c */
[----:B------:R-:W2:Y:S04]  /*25c0*/  LDSM.16.M88.4 R60, [R197+0x3000] ;  /* 0x00300000c53c783b */ /* 0x000ea80000000200 */
[----:B------:R-:W-:Y:S03]  /*25d0*/  LDSM.16.M88.4 R72, [R192+0xc900] ;  /* 0x00c90000c048783b */ /* 0x000fe60000000200 */
[C---:B------:R-:W-:Y:S08]  /*25e0*/  HMMA.16816.F32 R24, R16.reuse, R68, R56 ;  /* 0x000000441018723c */ /* 0x040ff00000001838 */
[C---:B------:R-:W-:Y:S08]  /*25f0*/  HMMA.16816.F32 R20, R16.reuse, R70, R52 ;  /* 0x000000461014723c */ /* 0x040ff00000001834 */
[C---:B------:R-:W-:Y:S08]  /*2600*/  HMMA.16816.F32 R56, R16.reuse, R84, R64 ;  /* 0x000000541038723c */ /* 0x040ff00000001840 */
[C---:B------:R-:W-:Y:S01]  /*2610*/  HMMA.16816.F32 R68, R16.reuse, R86, R76 ;  /* 0x000000561044723c */ /* 0x040fe2000000184c */
[----:B------:R-:W3:Y:S04]  /*2620*/  LDSM.16.M88.4 R84, [R197+0x3800] ;  /* 0x00380000c554783b */ /* 0x000ee80000000200 */
[----:B------:R-:W4:Y:S03]  /*2630*/  LDSM.16.M88.4 R76, [R192+0xd900] ;  /* 0x00d90000c04c783b */ /* 0x000f260000000200 */
[C---:B------:R-:W-:Y:S08]  /*2640*/  HMMA.16816.F32 R52, R16.reuse, R82, R44 ;  /* 0x000000521034723c */ /* 0x040ff0000000182c */
[----:B------:R-:W-:Y:S01]  /*2650*/  HMMA.16816.F32 R64, R16, R80, R48 ;  /* 0x000000501040723c */ /* 0x000fe20000001830 */
[----:B------:R-:W-:Y:S04]  /*2660*/  LDSM.16.M88.4 R16, [R200+0x18100] ;  /* 0x01810000c810783b */ /* 0x000fe80000000200 */
[----:B------:R-:W5:Y:S03]  /*2670*/  LDSM.16.M88.4 R80, [R203+0x4800] ;  /* 0x00480000cb50783b */ /* 0x000f660000000200 */
[C---:B-1----:R-:W-:Y:S08]  /*2680*/  HMMA.16816.F32 R48, R12.reuse, R40, R32 ;  /* 0x000000280c30723c */ /* 0x042ff00000001820 */
[C---:B------:R-:W-:Y:S08]  /*2690*/  HMMA.16816.F32 R44, R12.reuse, R42, R28 ;  /* 0x0000002a0c2c723c */ /* 0x040ff0000000181c */
[C---:B------:R-:W-:Y:S08]  /*26a0*/  HMMA.16816.F32 R40, R12.reuse, R36, R24 ;  /* 0x000000240c28723c */ /* 0x040ff00000001818 */
[C---:B------:R-:W-:Y:S08]  /*26b0*/  HMMA.16816.F32 R36, R12.reuse, R38, R20 ;  /* 0x000000260c24723c */ /* 0x040ff00000001814 */
[C---:B--2---:R-:W-:Y:S01]  /*26c0*/  HMMA.16816.F32 R28, R12.reuse, R62, R68 ;  /* 0x0000003e0c1c723c */ /* 0x044fe20000001844 */
[----:B------:R-:W1:Y:S07]  /*26d0*/  LDSM.16.M88.4 R68, [R203+0x5000] ;  /* 0x00500000cb44783b */ /* 0x000e6e0000000200 */
[C---:B---3--:R-:W-:Y:S08]  /*26e0*/  HMMA.16816.F32 R20, R12.reuse, R86, R52 ;  /* 0x000000560c14723c */ /* 0x048ff00000001834 */
[C---:B------:R-:W-:Y:S08]  /*26f0*/  HMMA.16816.F32 R32, R12.reuse, R60, R56 ;  /* 0x0000003c0c20723c */ /* 0x040ff00000001838 */
[----:B------:R-:W-:Y:S01]  /*2700*/  HMMA.16816.F32 R24, R12, R84, R64 ;  /* 0x000000540c18723c */ /* 0x000fe20000001840 */
[----:B------:R-:W-:Y:S04]  /*2710*/  LDSM.16.M88.4 R64, [R198+0xc100] ;  /* 0x00c10000c640783b */ /* 0x000fe80000000200 */
[----:B------:R-:W-:Y:S03]  /*2720*/  LDSM.16.M88.4 R84, [R197+0x5800] ;  /* 0x00580000c554783b */ /* 0x000fe60000000200 */
[C---:B------:R-:W-:Y:S08]  /*2730*/  HMMA.16816.F32 R12, R8.reuse, R92, R48 ;  /* 0x0000005c080c723c */ /* 0x040ff00000001830 */
[C---:B------:R-:W-:Y:S01]  /*2740*/  HMMA.16816.F32 R48, R8.reuse, R94, R44 ;  /* 0x0000005e0830723c */ /* 0x040fe2000000182c */
[----:B------:R-:W-:Y:S07]  /*2750*/  LDSM.16.M88.4 R92, [R197+0x4000] ;  /* 0x00400000c55c783b */ /* 0x000fee0000000200 */
[C---:B------:R-:W-:Y:S08]  /*2760*/  HMMA.16816.F32 R44, R8.reuse, R72, R40 ;  /* 0x00000048082c723c */ /* 0x040ff00000001828 */
[C---:B------:R-:W-:Y:S08]  /*2770*/  HMMA.16816.F32 R60, R8.reuse, R74, R36 ;  /* 0x0000004a083c723c */ /* 0x040ff00000001824 */
[C---:B------:R-:W-:Y:S08]  /*2780*/  HMMA.16816.F32 R52, R8.reuse, R90, R28 ;  /* 0x0000005a0834723c */ /* 0x040ff0000000181c */
[C---:B----4-:R-:W-:Y:S01]  /*2790*/  HMMA.16816.F32 R28, R8.reuse, R78, R20 ;  /* 0x0000004e081c723c */ /* 0x050fe20000001814 */
[----:B------:R-:W2:Y:S07]  /*27a0*/  LDSM.16.M88.4 R20, [R203+0x5800] ;  /* 0x00580000cb14783b */ /* 0x000eae0000000200 */
[C---:B------:R-:W-:Y:S01]  /*27b0*/  HMMA.16816.F32 R56, R8.reuse, R88, R32 ;  /* 0x000000580838723c */ /* 0x040fe20000001820 */
[----:B------:R-:W-:Y:S07]  /*27c0*/  LDSM.16.M88.4 R88, [R197+0x4800] ;  /* 0x00480000c558783b */ /* 0x000fee0000000200 */
[----:B------:R-:W-:Y:S01]  /*27d0*/  HMMA.16816.F32 R72, R8, R76, R24 ;  /* 0x0000004c0848723c */ /* 0x000fe20000001818 */
[----:B------:R-:W3:Y:S04]  /*27e0*/  LDSM.16.M88.4 R8, [R202+0x18100] ;  /* 0x01810000ca08783b */ /* 0x000ee80000000200 */
[----:B------:R-:W-:Y:S03]  /*27f0*/  LDSM.16.M88.4 R76, [R198+0xd900] ;  /* 0x00d90000c64c783b */ /* 0x000fe60000000200 */
[C---:B-----5:R-:W-:Y:S01]  /*2800*/  HMMA.16816.F32 R36, R16.reuse, R80, R44 ;  /* 0x000000501024723c */ /* 0x060fe2000000182c */
[----:B------:R-:W4:Y:S07]  /*2810*/  LDSM.16.M88.4 R44, [R198+0xc900] ;  /* 0x00c90000c62c783b */ /* 0x000f2e0000000200 */
[C---:B------:R-:W-:Y:S01]  /*2820*/  HMMA.16816.F32 R32, R16.reuse, R82, R60 ;  /* 0x000000521020723c */ /* 0x040fe2000000183c */
[----:B------:R-:W5:Y:S07]  /*2830*/  LDSM.16.M88.4 R80, [R198+0xd100] ;  /* 0x00d10000c650783b */ /* 0x000f6e0000000200 */
[C---:B------:R-:W-:Y:S01]  /*2840*/  HMMA.16816.F32 R24, R16.reuse, R96, R12 ;  /* 0x000000601018723c */ /* 0x040fe2000000180c */
[----:B------:R-:W3:Y:S07]  /*2850*/  LDSM.16.M88.4 R12, [R201+0x18100] ;  /* 0x01810000c90c783b */ /* 0x000eee0000000200 */
[C---:B------:R-:W-:Y:S08]  /*2860*/  HMMA.16816.F32 R40, R16.reuse, R98, R48 ;  /* 0x000000621028723c */ /* 0x040ff00000001830 */
[C---:B-1----:R-:W-:Y:S08]  /*2870*/  HMMA.16816.F32 R48, R16.reuse, R68, R56 ;  /* 0x000000441030723c */ /* 0x042ff00000001838 */
[C---:B------:R-:W-:Y:S01]  /*2880*/  HMMA.16816.F32 R52, R16.reuse, R70, R52 ;  /* 0x000000461034723c */ /* 0x040fe20000001834 */
[----:B------:R-:W1:Y:S07]  /*2890*/  LDSM.16.M88.4 R68, [R197+0x5000] ;  /* 0x00500000c544783b */ /* 0x000e6e0000000200 */
[C---:B--2---:R-:W-:Y:S01]  /*28a0*/  HMMA.16816.F32 R56, R16.reuse, R20, R72 ;  /* 0x000000141038723c */ /* 0x044fe20000001848 */
[----:B------:R-:W-:Y:S07]  /*28b0*/  LDSM.16.M88.4 R72, [R192+0xf100] ;  /* 0x00f10000c048783b */ /* 0x000fee0000000200 */
[----:B------:R-:W-:Y:S01]  /*28c0*/  HMMA.16816.F32 R20, R16, R22, R28 ;  /* 0x000000161014723c */ /* 0x000fe2000000181c */
[----:B------:R-:W-:Y:S07]  /*28d0*/  LDSM.16.M88.4 R28, [R192+0xe100] ;  /* 0x00e10000c01c783b */ /* 0x000fee0000000200 */
[C---:B---3--:R-:W-:Y:S08]  /*28e0*/  HMMA.16816.F32 R16, R8.reuse, R64, R24 ;  /* 0x000000400810723c */ /* 0x048ff00000001818 */
[C---:B------:R-:W-:Y:S08]  /*28f0*/  HMMA.16816.F32 R60, R8.reuse, R66, R40 ;  /* 0x00000042083c723c */ /* 0x040ff00000001828 */
[C---:B----4-:R-:W-:Y:S08]  /*2900*/  HMMA.16816.F32 R64, R8.reuse, R44, R36 ;  /* 0x0000002c0840723c */ /* 0x050ff00000001824 */
[C---:B------:R-:W-:Y:S08]  /*2910*/  HMMA.16816.F32 R40, R8.reuse, R46, R32 ;  /* 0x0000002e0828723c */ /* 0x040ff00000001820 */
[C---:B-----5:R-:W-:Y:S08]  /*2920*/  HMMA.16816.F32 R44, R8.reuse, R80, R48 ;  /* 0x00000050082c723c */ /* 0x060ff00000001830 */
[C---:B------:R-:W-:Y:S01]  /*2930*/  HMMA.16816.F32 R48, R8.reuse, R82, R52 ;  /* 0x000000520830723c */ /* 0x040fe20000001834 */
[----:B------:R-:W-:Y:S07]  /*2940*/  LDSM.16.M88.4 R80, [R203+0x6000] ;  /* 0x00600000cb50783b */ /* 0x000fee0000000200 */
[C---:B------:R-:W-:Y:S01]  /*2950*/  HMMA.16816.F32 R52, R8.reuse, R76, R56 ;  /* 0x0000004c0834723c */ /* 0x040fe20000001838 */
[----:B------:R-:W-:Y:S07]  /*2960*/  LDSM.16.M88.4 R56, [R192+0xe900] ;  /* 0x00e90000c038783b */ /* 0x000fee0000000200 */
[----:B------:R-:W-:Y:S01]  /*2970*/  HMMA.16816.F32 R36, R8, R78, R20 ;  /* 0x0000004e0824723c */ /* 0x000fe20000001814 */
[----:B------:R-:W2:Y:S04]  /*2980*/  LDSM.16.M88.4 R8, [R199+0x1c100] ;  /* 0x01c10000c708783b */ /* 0x000ea80000000200 */
[----:B------:R-:W-:Y:S03]  /*2990*/  LDSM.16.M88.4 R76, [R192+0xf900] ;  /* 0x00f90000c04c783b */ /* 0x000fe60000000200 */
[C---:B------:R-:W-:Y:S01]  /*29a0*/  HMMA.16816.F32 R24, R12.reuse, R92, R16 ;  /* 0x0000005c0c18723c */ /* 0x040fe20000001810 */
[----:B------:R-:W3:Y:S07]  /*29b0*/  LDSM.16.M88.4 R16, [R200+0x1c100] ;  /* 0x01c10000c810783b */ /* 0x000eee0000000200 */
[C---:B------:R-:W-:Y:S08]  /*29c0*/  HMMA.16816.F32 R20, R12.reuse, R94, R60 ;  /* 0x0000005e0c14723c */ /* 0x040ff0000000183c */
[C---:B------:R-:W-:Y:S08]  /*29d0*/  HMMA.16816.F32 R32, R12.reuse, R88, R64 ;  /* 0x000000580c20723c */ /* 0x040ff00000001840 */
[C---:B------:R-:W-:Y:S08]  /*29e0*/  HMMA.16816.F32 R40, R12.reuse, R90, R40 ;  /* 0x0000005a0c28723c */ /* 0x040ff00000001828 */
[C---:B------:R-:W-:Y:S08]  /*29f0*/  HMMA.16816.F32 R64, R12.reuse, R84, R52 ;  /* 0x000000540c40723c */ /* 0x040ff00000001834 */
[C---:B-1----:R-:W-:Y:S08]  /*2a00*/  HMMA.16816.F32 R44, R12.reuse, R68, R44 ;  /* 0x000000440c2c723c */ /* 0x042ff0000000182c */
[----:B------:R-:W-:Y:S01]  /*2a10*/  HMMA.16816.F32 R48, R12, R70, R48 ;  /* 0x000000460c30723c */ /* 0x000fe20000001830 */
[----:B------:R-:W-:Y:S07]  /*2a20*/  LDSM.16.M88.4 R68, [R203+0x7800] ;  /* 0x00780000cb44783b */ /* 0x000fee0000000200 */
[C---:B--2---:R-:W-:Y:S08]  /*2a30*/  HMMA.16816.F32 R52, R8.reuse, R28, R24 ;  /* 0x0000001c0834723c */ /* 0x044ff00000001818 */
[----:B------:R-:W-:Y:S01]  /*2a40*/  HMMA.16816.F32 R20, R8, R30, R20 ;  /* 0x0000001e0814723c */ /* 0x000fe20000001814 */
[----:B------:R-:W1:Y:S07]  /*2a50*/  LDSM.16.M88.4 R28, [R203+0x6800] ;  /* 0x00680000cb1c783b */ /* 0x000e6e0000000200 */
[----:B------:R-:W-:Y:S01]  /*2a60*/  HMMA.16816.F32 R60, R12, R86, R36 ;  /* 0x000000560c3c723c */ /* 0x000fe20000001824 */
[----:B------:R-:W-:Y:S04]  /*2a70*/  LDSM.16.M88.4 R12, [R202+0x1c100] ;  /* 0x01c10000ca0c783b */ /* 0x000fe80000000200 */
[----:B------:R-:W2:Y:S03]  /*2a80*/  LDSM.16.M88.4 R84, [R198+0xe100] ;  /* 0x00e10000c654783b */ /* 0x000ea60000000200 */
[C---:B------:R-:W-:Y:S08]  /*2a90*/  HMMA.16816.F32 R24, R8.reuse, R56, R32 ;  /* 0x000000380818723c */ /* 0x040ff00000001820 */
[C---:B------:R-:W-:Y:S01]  /*2aa0*/  HMMA.16816.F32 R32, R8.reuse, R58, R40 ;  /* 0x0000003a0820723c */ /* 0x040fe20000001828 */
[----:B------:R-:W4:Y:S04]  /*2ab0*/  LDSM.16.M88.4 R40, [R203+0x7000] ;  /* 0x00700000cb28783b */ /* 0x000f280000000200 */
[----:B------:R-:W-:Y:S03]  /*2ac0*/  LDSM.16.M88.4 R56, [R197+0x6800] ;  /* 0x00680000c538783b */ /* 0x000fe60000000200 */
[C---:B------:R-:W-:Y:S08]  /*2ad0*/  HMMA.16816.F32 R36, R8.reuse, R72, R44 ;  /* 0x000000480824723c */ /* 0x040ff0000000182c */
[----:B------:R-:W-:Y:S01]  /*2ae0*/  HMMA.16816.F32 R48, R8, R74, R48 ;  /* 0x0000004a0830723c */ /* 0x000fe20000001830 */
[----:B------:R-:W5:Y:S07]  /*2af0*/  LDSM.16.M88.4 R72, [R198+0xe900] ;  /* 0x00e90000c648783b */ /* 0x000f6e0000000200 */
[----:B---3--:R-:W-:Y:S08]  /*2b00*/  HMMA.16816.F32 R44, R16, R80, R52 ;  /* 0x00000050102c723c */ /* 0x008ff00000001834 */
[C---:B------:R-:W-:Y:S08]  /*2b10*/  HMMA.16816.F32 R64, R8.reuse, R76, R64 ;  /* 0x0000004c0840723c */ /* 0x040ff00000001840 */
[----:B------:R-:W-:Y:S01]  /*2b20*/  HMMA.16816.F32 R76, R8, R78, R60 ;  /* 0x0000004e084c723c */ /* 0x000fe2000000183c */
[----:B------:R-:W-:Y:S07]  /*2b30*/  LDSM.16.M88.4 R8, [R201+0x1c100] ;  /* 0x01c10000c908783b */ /* 0x000fee0000000200 */
[C---:B------:R-:W-:Y:S01]  /*2b40*/  HMMA.16816.F32 R88, R16.reuse, R82, R20 ;  /* 0x000000521058723c */ /* 0x040fe20000001814 */
[----:B------:R-:W3:Y:S07]  /*2b50*/  LDSM.16.M88.4 R80, [R197+0x6000] ;  /* 0x00600000c550783b */ /* 0x000eee0000000200 */
[----:B-1----:R-:W-:Y:S08]  /*2b60*/  HMMA.16816.F32 R24, R16, R28, R24 ;  /* 0x0000001c1018723c */ /* 0x002ff00000001818 */
[----:B--2---:R-:W-:Y:S08]  /*2b70*/  HMMA.16816.F32 R20, R12, R84, R44 ;  /* 0x000000540c14723c */ /* 0x004ff0000000182c */
[C---:B------:R-:W-:Y:S01]  /*2b80*/  HMMA.16816.F32 R28, R16.reuse, R30, R32 ;  /* 0x0000001e101c723c */ /* 0x040fe20000001820 */
[----:B------:R-:W-:Y:S07]  /*2b90*/  LDSM.16.M88.4 R32, [R197+0x7000] ;  /* 0x00700000c520783b */ /* 0x000fee0000000200 */
[C---:B----4-:R-:W-:Y:S08]  /*2ba0*/  HMMA.16816.F32 R36, R16.reuse, R40, R36 ;  /* 0x000000281024723c */ /* 0x050ff00000001824 */
[C---:B------:R-:W-:Y:S01]  /*2bb0*/  HMMA.16816.F32 R48, R16.reuse, R42, R48 ;  /* 0x0000002a1030723c */ /* 0x040fe20000001830 */
[----:B------:R-:W1:Y:S07]  /*2bc0*/  LDSM.16.M88.4 R40, [R198+0xf100] ;  /* 0x00f10000c628783b */ /* 0x000e6e0000000200 */
[----:B------:R-:W-:Y:S01]  /*2bd0*/  HMMA.16816.F32 R60, R16, R68, R64 ;  /* 0x00000044103c723c */ /* 0x000fe20000001840 */
[----:B------:R-:W2:Y:S07]  /*2be0*/  LDSM.16.M88.4 R64, [R198+0xf900] ;  /* 0x00f90000c640783b */ /* 0x000eae0000000200 */
[----:B-----5:R-:W-:Y:S08]  /*2bf0*/  HMMA.16816.F32 R44, R12, R72, R24 ;  /* 0x000000480c2c723c */ /* 0x020ff00000001818 */
[----:B------:R-:W-:Y:S08]  /*2c00*/  HMMA.16816.F32 R52, R16, R70, R76 ;  /* 0x000000461034723c */ /* 0x000ff0000000184c */
[----:B---3--:R-:W-:Y:S08]  /*2c10*/  HMMA.16816.F32 R68, R8, R80, R20 ;  /* 0x000000500844723c */ /* 0x008ff00000001814 */
[----:B------:R-:W-:Y:S08]  /*2c20*/  HMMA.16816.F32 R28, R12, R74, R28 ;  /* 0x0000004a0c1c723c */ /* 0x000ff0000000181c */
[----:B------:R-:W-:Y:S08]  /*2c30*/  HMMA.16816.F32 R44, R8, R56, R44 ;  /* 0x00000038082c723c */ /* 0x000ff0000000182c */
[----:B-1----:R-:W-:Y:S01]  /*2c40*/  HMMA.16816.F32 R24, R12, R40, R36 ;  /* 0x000000280c18723c */ /* 0x002fe20000001824 */
[----:B------:R-:W1:Y:S01]  /*2c50*/  LDSM.16.M88.4 R36, [R197+0x7800] ;  /* 0x00780000c524783b */ /* 0x000e620000000200 */
[----:B------:R-:W-:Y:S01]  /*2c60*/  FMUL.FTZ R2, R68, c[0x0][0x320] ;  /* 0x0000c80044027a20 */ /* 0x000fe20000410000 */
[----:B------:R-:W-:-:S04]  /*2c70*/  DEPBAR.LE SB0, 0x0 ;  /* 0x000080000000791a */ /* 0x000fc80000000000 */
[----:B------:R-:W-:Y:S01]  /*2c80*/  BAR.SYNC.DEFER_BLOCKING 0x0 ;  /* 0x0000000000007b1d */ /* 0x000fe20000010000 */
[----:B------:R-:W-:Y:S08]  /*2c90*/  HMMA.16816.F32 R56, R8, R58, R28 ;  /* 0x0000003a0838723c */ /* 0x000ff0000000181c */
[C---:B--2---:R-:W-:Y:S01]  /*2ca0*/  HMMA.16816.F32 R16, R12.reuse, R64, R60 ;  /* 0x000000400c10723c */ /* 0x044fe2000000183c */
[----:B------:R2:W3:Y:S07]  /*2cb0*/  MUFU.TANH R61, R2 ;  /* 0x00000002003d7308 */ /* 0x0004ee0000002400 */
[----:B------:R-:W-:Y:S01]  /*2cc0*/  HMMA.16816.F32 R20, R12, R42, R48 ;  /* 0x0000002a0c14723c */ /* 0x000fe20000001830 */
[----:B------:R-:W-:Y:S01]  /*2cd0*/  @!PT LDS RZ, [RZ] ;  /* 0x00000000fffff984 */ /* 0x000fe20000000800 */
[----:B------:R-:W-:Y:S01]  /*2ce0*/  @!PT LDS RZ, [RZ] ;  /* 0x00000000fffff984 */ /* 0x000fe20000000800 */
[----:B------:R-:W-:Y:S01]  /*2cf0*/  @!PT LDS RZ, [RZ] ;  /* 0x00000000fffff984 */ /* 0x000fe20000000800 */
[----:B------:R4:W-:Y:S07]  /*2d00*/  @P0 LDGSTS.E.BYPASS.LTC128B.128 [R233+0x8100], [R100.64], !P3 ;  /* 0x0810000064e90fae */ /* 0x0009ee000d901d48 */
[----:B------:R-:W-:Y:S01]  /*2d10*/  FMUL.FTZ R6, R57, c[0x0][0x320] ;  /* 0x0000c80039067a20 */ /* 0x000fe20000410000 */
[----:B------:R-:W-:Y:S01]  /*2d20*/  HMMA.16816.F32 R48, R8, R32, R24 ;  /* 0x000000200830723c */ /* 0x000fe20000001818 */
[----:B--2---:R-:W-:Y:S01]  /*2d30*/  FMUL.FTZ R2, R69, c[0x0][0x320] ;  /* 0x0000c80045027a20 */ /* 0x004fe20000410000 */
[----:B------:R4:W-:Y:S01]  /*2d40*/  @P0 LDGSTS.E.BYPASS.LTC128B.128 [R233+0xa100], [R100.64+0x80], !P6 ;  /* 0x0a10008064e90fae */ /* 0x0009e2000f101d48 */
[----:B------:R2:W1:Y:S03]  /*2d50*/  MUFU.TANH R26, R6 ;  /* 0x00000006001a7308 */ /* 0x0004660000002400 */
[----:B------:R4:W-:Y:S02]  /*2d60*/  @P0 LDGSTS.E.BYPASS.LTC128B.128 [R233+0xc100], [R100.64+0x100], !P5 ;  /* 0x0c10010064e90fae */ /* 0x0009e4000e901d48 */
[----:B------:R-:W-:Y:S02]  /*2d70*/  HMMA.16816.F32 R52, R12, R66, R52 ;  /* 0x000000420c34723c */ /* 0x000fe40000001834 */
[----:B------:R4:W-:Y:S01]  /*2d80*/  @P0 LDGSTS.E.BYPASS.LTC128B.128 [R233+0xe100], [R100.64+0x180], !P4 ;  /* 0x0e10018064e90fae */ /* 0x0009e2000e101d48 */
[----:B------:R5:W3:Y:S03]  /*2d90*/  MUFU.TANH R28, R2 ;  /* 0x00000002001c7308 */ /* 0x000ae60000002400 */
[----:B------:R4:W-:Y:S02]  /*2da0*/  @P0 LDGSTS.E.BYPASS.LTC128B.128 [R233+0x9100], [R102.64], !P3 ;  /* 0x0910000066e90fae */ /* 0x0009e4000d901d48 */
[----:B------:R-:W-:Y:S02]  /*2db0*/  HMMA.16816.F32 R32, R8, R34, R20 ;  /* 0x000000220820723c */ /* 0x000fe40000001814 */
[----:B------:R4:W-:Y:S01]  /*2dc0*/  @P0 LDGSTS.E.BYPASS.LTC128B.128 [R233+0xb100], [R102.64+0x80], !P6 ;  /* 0x0b10008066e90fae */ /* 0x0009e2000f101d48 */
[----:B--2---:R-:W-:Y:S01]  /*2dd0*/  LOP3.LUT R6, R3, 0xffffff8, RZ, 0xc0, !PT ;  /* 0x0ffffff803067812 */ /* 0x004fe200078ec0ff */
[----:B------:R-:W-:-:S02]  /*2de0*/  IMAD.IADD R3, R109, 0x1, -R7 ;  /* 0x000000016d037824 */ /* 0x000fc400078e0a07 */
[----:B------:R4:W-:Y:S02]  /*2df0*/  @P0 LDGSTS.E.BYPASS.LTC128B.128 [R233+0xd100], [R102.64+0x100], !P5 ;  /* 0x0d10010066e90fae */ /* 0x0009e4000e901d48 */
[----:B-1----:R-:W-:Y:S01]  /*2e00*/  HMMA.16816.F32 R40, R8, R36, R16 ;  /* 0x000000240828723c */ /* 0x002fe20000001810 */
[----:B------:R-:W-:Y:S01]  /*2e10*/  LEA.HI R7, R3, R3, RZ, 0x1 ;  /* 0x0000000303077211 */ /* 0x000fe200078f08ff */
[----:B------:R4:W-:Y:S01]  /*2e20*/  @P0 LDGSTS.E.BYPASS.LTC128B.128 [R233+0xf100], [R102.64+0x180], !P4 ;  /* 0x0f10018066e90fae */ /* 0x0009e2000e101d48 */
[----:B-----5:R-:W-:Y:S02]  /*2e30*/  FMUL.FTZ R2, R70, c[0x0][0x320] ;  /* 0x0000c80046027a20 */ /* 0x020fe40000410000 */
[----:B------:R-:W-:Y:S01]  /*2e40*/  LOP3.LUT R7, R7, 0x1ffffffe, RZ, 0xc0, !PT ;  /* 0x1ffffffe07077812 */ /* 0x000fe200078ec0ff */
[----:B------:R-:W0:Y:S01]  /*2e50*/  LDGDEPBAR ;  /* 0x00000000000079af */ /* 0x000e220000000000 */
[----:B------:R1:W2:Y:S01]  /*2e60*/  MUFU.TANH R62, R2 ;  /* 0x00000002003e7308 */ /* 0x0002a20000002400 */
[----:B------:R-:W-:Y:S01]  /*2e70*/  IMAD.IADD R16, R105, 0x1, -R6 ;  /* 0x0000000169107824 */ /* 0x000fe200078e0a06 */
[----:B------:R-:W-:Y:S01]  /*2e80*/  HMMA.16816.F32 R20, R12, R86, R88 ;  /* 0x000000560c14723c */ /* 0x000fe20000001858 */
[----:B------:R-:W-:-:S02]  /*2e90*/  IMAD.IADD R7, R3, 0x1, -R7 ;  /* 0x0000000103077824 */ /* 0x000fc400078e0a07 */
[----:B------:R-:W-:-:S04]  /*2ea0*/  FMUL.FTZ R17, R48, c[0x0][0x320] ;  /* 0x0000c80030117a20 */ /* 0x000fc80000410000 */
[----:B------:R-:W-:Y:S01]  /*2eb0*/  FMUL.FTZ R13, R32, c[0x0][0x320] ;  /* 0x0000c800200d7a20 */ /* 0x000fe20000410000 */
[----:B------:R-:W-:Y:S01]  /*2ec0*/  HMMA.16816.F32 R36, R8, R38, R52 ;  /* 0x000000260824723c */ /* 0x000fe20000001834 */
[----:B------:R-:W2:Y:S01]  /*2ed0*/  MUFU.TANH R25, R17 ;  /* 0x0000001100197308 */ /* 0x000ea20000002400 */
[----:B-1----:R-:W-:-:S07]  /*2ee0*/  FMUL.FTZ R2, R44, c[0x0][0x320] ;  /* 0x0000c8002c027a20 */ /* 0x002fce0000410000 */
[----:B------:R-:W1:Y:S07]  /*2ef0*/  MUFU.TANH R24, R13 ;  /* 0x0000000d00187308 */ /* 0x000e6e0000002400 */
[----:B------:R-:W-:Y:S01]  /*2f00*/  HMMA.16816.F32 R20, R8, R82, R20 ;  /* 0x000000520814723c */ /* 0x000fe20000001814 */
[----:B------:R5:W1:Y:S06]  /*2f10*/  MUFU.TANH R60, R2 ;  /* 0x00000002003c7308 */ /* 0x000a6c0000002400 */
[----:B------:R-:W-:-:S06]  /*2f20*/  FMUL.FTZ R9, R49, c[0x0][0x320] ;  /* 0x0000c80031097a20 */ /* 0x000fcc0000410000 */
[----:B------:R-:W1:Y:S01]  /*2f30*/  MUFU.TANH R9, R9 ;  /* 0x0000000900097308 */ /* 0x000e620000002400 */
[----:B-----5:R-:W-:-:S07]  /*2f40*/  FMUL.FTZ R2, R45, c[0x0][0x320] ;  /* 0x0000c8002d027a20 */ /* 0x020fce0000410000 */
[----:B------:R5:W1:Y:S02]  /*2f50*/  MUFU.TANH R44, R2 ;  /* 0x00000002002c7308 */ /* 0x000a640000002400 */
[----:B-----5:R-:W-:-:S06]  /*2f60*/  FMUL.FTZ R2, R56, c[0x0][0x320] ;  /* 0x0000c80038027a20 */ /* 0x020fcc0000410000 */
[----:B------:R5:W1:Y:S02]  /*2f70*/  MUFU.TANH R31, R2 ;  /* 0x00000002001f7308 */ /* 0x000a640000002400 */
[----:B-----5:R-:W-:-:S05]  /*2f80*/  LOP3.LUT R2, R106, 0xffffffe0, RZ, 0xc0, !PT ;  /* 0xffffffe06a027812 */ /* 0x020fca00078ec0ff */
[----:B------:R-:W-:-:S05]  /*2f90*/  IMAD.IADD R2, R109, 0x1, -R2 ;  /* 0x000000016d027824 */ /* 0x000fca00078e0a02 */
[----:B------:R-:W-:-:S04]  /*2fa0*/  SHF.R.S32.HI R18, RZ, 0x1f, R2 ;  /* 0x0000001fff127819 */ /* 0x000fc80000011402 */
[----:B------:R-:W-:-:S04]  /*2fb0*/  LEA.HI R6, R18, R2, RZ, 0x2 ;  /* 0x0000000212067211 */ /* 0x000fc800078f10ff */
[----:B------:R-:W-:-:S05]  /*2fc0*/  LEA.HI.SX32 R12, R6, R181, 0x1e ;  /* 0x000000b5060c7211 */ /* 0x000fca00078ff2ff */
[----:B------:R-:W-:-:S04]  /*2fd0*/  IMAD R3, R16, 0x10, R12 ;  /* 0x0000001010037824 */ /* 0x000fc800078e020c */
[----:B------:R-:W-:Y:S02]  /*2fe0*/  IMAD R108, R7, 0x8, R3 ;  /* 0x00000008076c7824 */ /* 0x000fe400078e0203 */
[----:B------:R-:W-:Y:S02]  /*2ff0*/  FMUL.FTZ R3, R33, c[0x0][0x320] ;  /* 0x0000c80021037a20 */ /* 0x000fe40000410000 */
[----:B------:R-:W-:Y:S01]  /*3000*/  IMAD.MOV.U32 R12, RZ, RZ, R108 ;  /* 0x000000ffff0c7224 */ /* 0x000fe200078e006c */
[----:B------:R-:W-:Y:S01]  /*3010*/  STL [R1+0x6c], R108 ;  /* 0x00006c6c01007387 */ /* 0x000fe20000100800 */
[----:B------:R5:W1:Y:S01]  /*3020*/  MUFU.TANH R19, R3 ;  /* 0x0000000300137308 */ /* 0x000a620000002400 */
[----:B------:R-:W-:-:S07]  /*3030*/  FMUL.FTZ R7, R40, c[0x0][0x320] ;  /* 0x0000c80028077a20 */ /* 0x000fce0000410000 */
[----:B------:R1:W1:Y:S01]  /*3040*/  MUFU.TANH R18, R7 ;  /* 0x0000000700127308 */ /* 0x0002620000002400 */
[----:B-----5:R-:W-:Y:S01]  /*3050*/  LOP3.LUT R3, R6, 0x7ffffffc, RZ, 0xc0, !PT ;  /* 0x7ffffffc06037812 */ /* 0x020fe200078ec0ff */
[----:B------:R-:W-:-:S04]  /*3060*/  @P2 IMAD.HI.U32 R6, R108, c[0x0][0x2c8], RZ ;  /* 0x0000b2006c062a27 */ /* 0x000fc800078e00ff */
[----:B------:R-:W-:Y:S01]  /*3070*/  IMAD.IADD R3, R2, 0x1, -R3 ;  /* 0x0000000102037824 */ /* 0x000fe200078e0a03 */
[----:B------:R-:W-:Y:S02]  /*3080*/  @P2 SHF.R.U32.HI R12, RZ, c[0x0][0x2cc], R6 ;  /* 0x0000b300ff0c2a19 */ /* 0x000fe40000011606 */
[----:B------:R-:W-:Y:S01]  /*3090*/  IADD3 R2, -R104, c[0x0][0x1d0], R113 ;  /* 0x0000740068027a10 */ /* 0x000fe20007ffe171 */
[----:B------:R-:W-:Y:S01]  /*30a0*/  IMAD.SHL.U32 R32, R3, 0x2, RZ ;  /* 0x0000000203207824 */ /* 0x000fe200078e00ff */
[----:B------:R-:W-:Y:S01]  /*30b0*/  ISETP.LE.AND P2, PT, R113, c[0x0][0x32c], PT ;  /* 0x0000cb0071007a0c */ /* 0x000fe20003f43270 */
[----:B------:R-:W5:Y:S01]  /*30c0*/  SHFL.IDX PT, R6, R12, RZ, 0x1c1f ;  /* 0x001c1fff0c067589 */ /* 0x000f6200000e0000 */
[----:B------:R-:W-:Y:S02]  /*30d0*/  FMUL.FTZ R3, R36, c[0x0][0x320] ;  /* 0x0000c80024037a20 */ /* 0x000fe40000410000 */
[----:B-1----:R-:W-:Y:S01]  /*30e0*/  FMUL.FTZ R7, R41, c[0x0][0x320] ;  /* 0x0000c80029077a20 */ /* 0x002fe20000410000 */
[----:B------:R4:W-:Y:S01]  /*30f0*/  STL [R1+0x40], R32 ;  /* 0x0000402001007387 */ /* 0x0009e20000100800 */
[----:B------:R1:W1:Y:S01]  /*3100*/  MUFU.TANH R16, R3 ;  /* 0x0000000300107308 */ /* 0x0002620000002400 */
[----:B------:R-:W-:-:S02]  /*3110*/  IADD3 R2, R2, -c[0x0][0x168], -R32 ;  /* 0x80005a0002027a10 */ /* 0x000fc40007ffe820 */
[----:B------:R-:W-:Y:S02]  /*3120*/  IADD3 R13, -R32, c[0x0][0x1d0], -R104 ;  /* 0x00007400200d7a10 */ /* 0x000fe40007ffe968 */
[C---:B------:R-:W-:Y:S02]  /*3130*/  IADD3 R8, R2.reuse, c[0x0][0x328], RZ ;  /* 0x0000ca0002087a10 */ /* 0x040fe40007ffe0ff */
[----:B------:R-:W-:Y:S01]  /*3140*/  IADD3 R14, R2, UR6, RZ ;  /* 0x00000006020e7c10 */ /* 0x000fe2000fffe0ff */
[----:B------:R-:W2:Y:S01]  /*3150*/  MUFU.TANH R17, R7 ;  /* 0x0000000700117308 */ /* 0x000ea20000002400 */
[----:B------:R-:W-:Y:S02]  /*3160*/  FMUL.FTZ R2, R20, c[0x0][0x320] ;  /* 0x0000c80014027a20 */ /* 0x000fe40000410000 */
[----:B-1----:R-:W-:-:S05]  /*3170*/  FMUL.FTZ R3, R37, c[0x0][0x320] ;  /* 0x0000c80025037a20 */ /* 0x002fca0000410000 */
[----:B------:R5:W1:Y:S08]  /*3180*/  MUFU.TANH R10, R2 ;  /* 0x00000002000a7308 */ /* 0x000a700000002400 */
[----:B------:R1:W1:Y:S01]  /*3190*/  MUFU.TANH R15, R3 ;  /* 0x00000003000f7308 */ /* 0x0002620000002400 */
[----:B-----5:R-:W-:Y:S02]  /*31a0*/  IMAD.IADD R2, R14, 0x1, R6 ;  /* 0x000000010e027824 */ /* 0x020fe400078e0206 */
[----:B-1----:R-:W-:-:S05]  /*31b0*/  FMUL.FTZ R3, R21, c[0x0][0x320] ;  /* 0x0000c80015037a20 */ /* 0x002fca0000410000 */
[----:B------:R1:W1:Y:S02]  /*31c0*/  MUFU.TANH R11, R3 ;  /* 0x00000003000b7308 */ /* 0x0002640000002400 */
[----:B-1----:R-:W-:-:S05]  /*31d0*/  IMAD.IADD R3, R8, 0x1, R6 ;  /* 0x0000000108037824 */ /* 0x002fca00078e0206 */
[----:B------:R-:W-:Y:S01]  /*31e0*/  IMNMX R3, R3, R13, PT ;  /* 0x0000000d03037217 */ /* 0x000fe20003800200 */
[----:B------:R-:W-:Y:S05]  /*31f0*/  @!P2 BRA `(.L_x_875) ;  /* 0x000001400000a947 */ /* 0x000fea0003800000 */
[----:B--234-:R-:W-:Y:S01]  /*3200*/  IADD3 R6, R6, c[0x0][0x1d0], RZ ;  /* 0x0000740006067a10 */ /* 0x01cfe20007ffe0ff */
[----:B------:R-:W-:Y:S03]  /*3210*/  BSSY B0, `(.L_x_876) ;  /* 0x000000d000007945 */ /* 0x000fe60003800000 */
[----:B------:R-:W-:-:S04]  /*3220*/  IADD3 R6, R6, -c[0x0][0x168], RZ ;  /* 0x80005a0006067a10 */ /* 0x000fc80007ffe0ff */
[----:B------:R-:W-:-:S13]  /*3230*/  ISETP.GT.AND P0, PT, R6, -0x1, PT ;  /* 0xffffffff0600780c */ /* 0x000fda0003f04270 */
[----:B------:R-:W-:Y:S05]  /*3240*/  @P0 BRA `(.L_x_877) ;  /* 0x0000006000000947 */ /* 0x000fea0003800000 */
[----:B------:R-:W-:Y:S02]  /*3250*/  ISETP.NE.AND P0, PT, R113, c[0x0][0x32c], PT ;  /* 0x0000cb0071007a0c */ /* 0x000fe40003f05270 */
[----:B------:R-:W-:-:S11]  /*3260*/  LOP3.LUT R6, RZ, R6, RZ, 0x33, !PT ;  /* 0x00000006ff067212 */ /* 0x000fd600078e33ff */
[----:B------:R-:W-:-:S05]  /*3270*/  @P0 IMAD.HI.U32 R7, R6, c[0x0][0x330], RZ ;  /* 0x0000cc0006070a27 */ /* 0x000fca00078e00ff */
[----:B------:R-:W-:-:S04]  /*3280*/  @P0 SHF.R.U32.HI R6, RZ, c[0x0][0x334], R7 ;  /* 0x0000cd00ff060a19 */ /* 0x000fc80000011607 */
[----:B------:R-:W-:Y:S01]  /*3290*/  LOP3.LUT R6, RZ, R6, RZ, 0x33, !PT ;  /* 0x00000006ff067212 */ /* 0x000fe200078e33ff */
[----:B------:R-:W-:Y:S05]  /*32a0*/  BRA `(.L_x_878) ;  /* 0x0000003000007947 */ /* 0x000fea0003800000 */
.L_x_877:
[----:B------:R-:W-:-:S13]  /*32b0*/  ISETP.NE.AND P0, PT, R113, c[0x0][0x32c], PT ;  /* 0x0000cb0071007a0c */ /* 0x000fda0003f05270 */
[----:B------:R-:W-:-:S05]  /*32c0*/  @P0 IMAD.HI.U32 R7, R6, c[0x0][0x330], RZ ;  /* 0x0000cc0006070a27 */ /* 0x000fca00078e00ff */
[----:B------:R-:W-:Y:S02]  /*32d0*/  @P0 SHF.R.U32.HI R6, RZ, c[0x0][0x334], R7 ;  /* 0x0000cd00ff060a19 */ /* 0x000fe40000011607 */
.L_x_878:
[----:B------:R-:W-:Y:S05]  /*32e0*/  BSYNC B0 ;  /* 0x0000000000007941 */ /* 0x000fea0003800000 */
.L_x_876:
[----:B------:R-:W-:-:S04]  /*32f0*/  IMAD R6, R6, c[0x0][0x32c], -R104 ;  /* 0x0000cb0006067a24 */ /* 0x000fc800078e0a68 */
[----:B------:R-:W-:-:S05]  /*3300*/  IMAD.IADD R6, R6, 0x1, -R32 ;  /* 0x0000000106067824 */ /* 0x000fca00078e0a20 */
[----:B------:R-:W-:Y:S02]  /*3310*/  IADD3 R7, R6, c[0x0][0x32c], RZ ;  /* 0x0000cb0006077a10 */ /* 0x000fe40007ffe0ff */
[----:B------:R-:W-:Y:S02]  /*3320*/  IMNMX R2, R2, R6, !PT ;  /* 0x0000000602027217 */ /* 0x000fe40007800200 */
[----:B------:R-:W-:Y:S02]  /*3330*/  IMNMX R3, R3, R7, PT ;  /* 0x0000000703037217 */ /* 0x000fe40003800200 */
.L_x_875:
[----:B--234-:R-:W-:Y:S01]  /*3340*/  ISETP.GT.AND P1, PT, R184, RZ, PT ;  /* 0x000000ffb800720c */ /* 0x01cfe20003f24270 */
[----:B------:R-:W1:Y:S03]  /*3350*/  SHFL.IDX PT, R6, R12, 0x1, 0x1c1f ;  /* 0x003c1f000c067f89 */ /* 0x000e6600000e0000 */
[----:B------:R-:W-:-:S04]  /*3360*/  ISETP.GT.AND P0, PT, R2, RZ, P1 ;  /* 0x000000ff0200720c */ /* 0x000fc80000f04270 */
[----:B------:R-:W-:-:S04]  /*3370*/  ISETP.LT.OR P0, PT, R3, 0x1, P0 ;  /* 0x000000010300780c */ /* 0x000fc80000701670 */
[----:B------:R-:W-:Y:S02]  /*3380*/  FSEL R27, R61, -INF , !P0 ;  /* 0xff8000003d1b7808 */ /* 0x000fe40004000000 */
[----:B------:R-:W-:-:S04]  /*3390*/  ISETP.GT.AND P0, PT, R2, 0x1, P1 ;  /* 0x000000010200780c */ /* 0x000fc80000f04270 */
        /* <DEDUP_REMOVED lines=41> */
[----:B------:R-:W-:Y:S01]  /*3630*/  ISETP.GT.AND P0, PT, R2, 0x39, P1 ;  /* 0x000000390200780c */ /* 0x000fe20000f04270 */
[----:B------:R-:W-:-:S03]  /*3640*/  FMUL.FTZ R2, R47, c[0x0][0x320] ;  /* 0x0000c8002f027a20 */ /* 0x000fc60000410000 */
[----:B------:R-:W-:Y:S01]  /*3650*/  ISETP.LT.OR P0, PT, R3, 0x3a, P0 ;  /* 0x0000003a0300780c */ /* 0x000fe20000701670 */
[----:B------:R2:W3:Y:S01]  /*3660*/  MUFU.TANH R26, R2 ;  /* 0x00000002001a7308 */ /* 0x0004e20000002400 */
[----:B-1----:R-:W-:Y:S02]  /*3670*/  IMAD.IADD R3, R8, 0x1, R6 ;  /* 0x0000000108037824 */ /* 0x002fe400078e0206 */
[----:B------:R-:W-:-:S03]  /*3680*/  FSEL R174, R15, -INF , !P0 ;  /* 0xff8000000fae7808 */ /* 0x000fc60004000000 */
[----:B------:R-:W-:Y:S01]  /*3690*/  IMNMX R3, R3, R13, PT ;  /* 0x0000000d03037217 */ /* 0x000fe20003800200 */
[----:B--2---:R-:W-:-:S04]  /*36a0*/  FMUL.FTZ R2, R34, c[0x0][0x320] ;  /* 0x0000c80022027a20 */ /* 0x004fc80000410000 */
[----:B------:R1:W2:Y:S02]  /*36b0*/  MUFU.TANH R25, R2 ;  /* 0x0000000200197308 */ /* 0x0002a40000002400 */
[----:B-1----:R-:W-:-:S06]  /*36c0*/  FMUL.FTZ R2, R35, c[0x0][0x320] ;  /* 0x0000c80023027a20 */ /* 0x002fcc0000410000 */
[----:B------:R1:W4:Y:S02]  /*36d0*/  MUFU.TANH R24, R2 ;  /* 0x0000000200187308 */ /* 0x0003240000002400 */
[----:B-1----:R-:W-:-:S06]  /*36e0*/  FMUL.FTZ R2, R23, c[0x0][0x320] ;  /* 0x0000c80017027a20 */ /* 0x002fcc0000410000 */
[----:B------:R1:W1:Y:S02]  /*36f0*/  MUFU.TANH R21, R2 ;  /* 0x0000000200157308 */ /* 0x0002640000002400 */
        /* <DEDUP_REMOVED lines=22> */
[----:B-1----:R-:W-:Y:S01]  /*3860*/  IMAD.IADD R2, R14, 0x1, R6 ;  /* 0x000000010e027824 */ /* 0x002fe200078e0206 */
        /* <DEDUP_REMOVED lines=12> */
.L_x_881:
[----:B------:R-:W-:-:S13]  /*3930*/  ISETP.NE.AND P0, PT, R113, c[0x0][0x32c], PT ;  /* 0x0000cb0071007a0c */ /* 0x000fda0003f05270 */
[----:B------:R-:W-:-:S05]  /*3940*/  @P0 IMAD.HI.U32 R7, R6, c[0x0][0x330], RZ ;  /* 0x0000cc0006070a27 */ /* 0x000fca00078e00ff */
[----:B------:R-:W-:Y:S02]  /*3950*/  @P0 SHF.R.U32.HI R6, RZ, c[0x0][0x334], R7 ;  /* 0x0000cd00ff060a19 */ /* 0x000fe40000011607 */
.L_x_882:
[----:B------:R-:W-:Y:S05]  /*3960*/  BSYNC B0 ;  /* 0x0000000000007941 */ /* 0x000fea0003800000 */
.L_x_880:
[----:B------:R-:W-:-:S04]  /*3970*/  IMAD R6, R6, c[0x0][0x32c], -R104 ;  /* 0x0000cb0006067a24 */ /* 0x000fc800078e0a68 */
[----:B------:R-:W-:-:S05]  /*3980*/  IMAD.IADD R6, R6, 0x1, -R32 ;  /* 0x0000000106067824 */ /* 0x000fca00078e0a20 */
[----:B------:R-:W-:Y:S02]  /*3990*/  IADD3 R7, R6, c[0x0][0x32c], RZ ;  /* 0x0000cb0006077a10 */ /* 0x000fe40007ffe0ff */
[----:B------:R-:W-:Y:S02]  /*39a0*/  IMNMX R2, R2, R6, !PT ;  /* 0x0000000602027217 */ /* 0x000fe40007800200 */
[----:B------:R-:W-:Y:S02]  /*39b0*/  IMNMX R3, R3, R7, PT ;  /* 0x0000000703037217 */ /* 0x000fe40003800200 */
.L_x_879:
[----:B--234-:R-:W-:Y:S01]  /*39c0*/  ISETP.GT.AND P0, PT, R2, 0x1, P1 ;  /* 0x000000010200780c */ /* 0x01cfe20000f04270 */
[----:B------:R-:W-:Y:S01]  /*39d0*/  IMAD.SHL.U32 R193, R5, 0x2, RZ ;  /* 0x0000000205c17824 */ /* 0x000fe200078e00ff */
[----:B------:R-:W-:Y:S02]  /*39e0*/  FMNMX.FTZ R132, R27, R28, !PT ;  /* 0x0000001c1b847209 */ /* 0x000fe40007810000 */
[----:B------:R-:W-:Y:S01]  /*39f0*/  ISETP.LT.OR P0, PT, R3, 0x2, P0 ;  /* 0x000000020300780c */ /* 0x000fe20000701670 */
[----:B------:R-:W-:Y:S01]  /*3a00*/  IMAD R196, R0, 0x2, R193 ;  /* 0x0000000200c47824 */ /* 0x000fe200078e02c1 */
[----:B------:R-:W-:Y:S01]  /*3a10*/  FMNMX.FTZ R132, R29, R132, !PT ;  /* 0x000000841d847209 */ /* 0x000fe20007810000 */
[----:B------:R-:W-:Y:S01]  /*3a20*/  LDSM.16.MT88.4 R40, [R193+0x2100] ;  /* 0x00210000c128783b */ /* 0x000fe20000004200 */
[----:B------:R-:W-:-:S02]  /*3a30*/  FSEL R13, R20, -INF , !P0 ;  /* 0xff800000140d7808 */ /* 0x000fc40004000000 */
[----:B------:R-:W-:Y:S01]  /*3a40*/  ISETP.GT.AND P0, PT, R2, 0x8, P1 ;  /* 0x000000080200780c */ /* 0x000fe20000f04270 */
[----:B------:R-:W-:Y:S01]  /*3a50*/  LDSM.16.MT88.4 R32, [R196+0x2100] ;  /* 0x00210000c420783b */ /* 0x000fe20000004200 */
[----:B------:R-:W-:Y:S02]  /*3a60*/  FMNMX.FTZ R132, R30, R132, !PT ;  /* 0x000000841e847209 */ /* 0x000fe40007810000 */
[----:B------:R-:W-:Y:S02]  /*3a70*/  ISETP.LT.OR P0, PT, R3, 0x9, P0 ;  /* 0x000000090300780c */ /* 0x000fe40000701670 */
[----:B------:R-:W-:Y:S02]  /*3a80*/  FMNMX.FTZ R132, R101, R132, !PT ;  /* 0x0000008465847209 */ /* 0x000fe40007810000 */
[----:B------:R-:W-:Y:S02]  /*3a90*/  FSEL R12, R12, -INF , !P0 ;  /* 0xff8000000c0c7808 */ /* 0x000fe40004000000 */
[----:B------:R-:W-:-:S02]  /*3aa0*/  ISETP.GT.AND P0, PT, R2, 0x9, P1 ;  /* 0x000000090200780c */ /* 0x000fc40000f04270 */
[----:B------:R-:W-:Y:S02]  /*3ab0*/  FMNMX.FTZ R132, R100, R132, !PT ;  /* 0x0000008464847209 */ /* 0x000fe40007810000 */
[----:B------:R-:W-:Y:S02]  /*3ac0*/  ISETP.LT.OR P0, PT, R3, 0xa, P0 ;  /* 0x0000000a0300780c */ /* 0x000fe40000701670 */
[----:B------:R-:W-:Y:S02]  /*3ad0*/  FMNMX.FTZ R132, R103, R132, !PT ;  /* 0x0000008467847209 */ /* 0x000fe40007810000 */
[----:B------:R-:W-:Y:S02]  /*3ae0*/  FSEL R14, R21, -INF , !P0 ;  /* 0xff800000150e7808 */ /* 0x000fe40004000000 */
[----:B------:R-:W-:Y:S02]  /*3af0*/  ISETP.GT.AND P0, PT, R2, 0x10, P1 ;  /* 0x000000100200780c */ /* 0x000fe40000f04270 */
[----:B------:R-:W-:-:S02]  /*3b00*/  FMNMX.FTZ R132, R102, R132, !PT ;  /* 0x0000008466847209 */ /* 0x000fc40007810000 */
[----:B------:R-:W-:Y:S02]  /*3b10*/  ISETP.LT.OR P0, PT, R3, 0x11, P0 ;  /* 0x000000110300780c */ /* 0x000fe40000701670 */
[----:B------:R-:W-:Y:S02]  /*3b20*/  FMNMX.FTZ R132, R135, R132, !PT ;  /* 0x0000008487847209 */ /* 0x000fe40007810000 */
[----:B------:R-:W-:Y:S02]  /*3b30*/  FSEL R10, R10, -INF , !P0 ;  /* 0xff8000000a0a7808 */ /* 0x000fe40004000000 */
[----:B------:R-:W-:Y:S02]  /*3b40*/  ISETP.GT.AND P0, PT, R2, 0x11, P1 ;  /* 0x000000110200780c */ /* 0x000fe40000f04270 */
[----:B------:R-:W-:Y:S02]  /*3b50*/  FMNMX.FTZ R132, R219, R132, !PT ;  /* 0x00000084db847209 */ /* 0x000fe40007810000 */
[----:B------:R-:W-:-:S02]  /*3b60*/  ISETP.LT.OR P0, PT, R3, 0x12, P0 ;  /* 0x000000120300780c */ /* 0x000fc40000701670 */
[----:B------:R-:W-:Y:S02]  /*3b70*/  FMNMX.FTZ R132, R224, R132, !PT ;  /* 0x00000084e0847209 */ /* 0x000fe40007810000 */
[----:B------:R-:W-:Y:S02]  /*3b80*/  FSEL R45, R26, -INF , !P0 ;  /* 0xff8000001a2d7808 */ /* 0x000fe40004000000 */
[----:B------:R-:W-:Y:S02]  /*3b90*/  ISETP.GT.AND P0, PT, R2, 0x18, P1 ;  /* 0x000000180200780c */ /* 0x000fe40000f04270 */
[----:B------:R-:W-:Y:S02]  /*3ba0*/  FMNMX.FTZ R132, R225, R132, !PT ;  /* 0x00000084e1847209 */ /* 0x000fe40007810000 */
[----:B------:R-:W-:Y:S02]  /*3bb0*/  ISETP.LT.OR P0, PT, R3, 0x19, P0 ;  /* 0x000000190300780c */ /* 0x000fe40000701670 */
[----:B------:R-:W-:-:S02]  /*3bc0*/  FMNMX.FTZ R132, R182, R132, !PT ;  /* 0x00000084b6847209 */ /* 0x000fc40007810000 */
[----:B------:R-:W-:Y:S02]  /*3bd0*/  FSEL R44, R17, -INF , !P0 ;  /* 0xff800000112c7808 */ /* 0x000fe40004000000 */
[----:B------:R-:W-:Y:S02]  /*3be0*/  ISETP.GT.AND P0, PT, R2, 0x19, P1 ;  /* 0x000000190200780c */ /* 0x000fe40000f04270 */
[----:B------:R-:W-:Y:S02]  /*3bf0*/  FMNMX.FTZ R132, R178, R132, !PT ;  /* 0x00000084b2847209 */ /* 0x000fe40007810000 */
[----:B------:R-:W-:Y:S02]  /*3c00*/  ISETP.LT.OR P0, PT, R3, 0x1a, P0 ;  /* 0x0000001a0300780c */ /* 0x000fe40000701670 */
[----:B------:R-:W-:Y:S02]  /*3c10*/  FMNMX.FTZ R132, R176, R132, !PT ;  /* 0x00000084b0847209 */ /* 0x000fe40007810000 */
[----:B------:R-:W-:-:S02]  /*3c20*/  FSEL R46, R16, -INF , !P0 ;  /* 0xff800000102e7808 */ /* 0x000fc40004000000 */
[----:B------:R-:W-:Y:S02]  /*3c30*/  ISETP.GT.AND P0, PT, R2, 0x20, P1 ;  /* 0x000000200200780c */ /* 0x000fe40000f04270 */
[----:B------:R-:W-:Y:S02]  /*3c40*/  FMNMX.FTZ R132, R174, R132, !PT ;  /* 0x00000084ae847209 */ /* 0x000fe40007810000 */
[----:B------:R-:W-:Y:S02]  /*3c50*/  ISETP.LT.OR P0, PT, R3, 0x21, P0 ;  /* 0x000000210300780c */ /* 0x000fe40000701670 */
[----:B------:R-:W-:Y:S01]  /*3c60*/  LEA R194, R4, R193, 0x1 ;  /* 0x000000c104c27211 */ /* 0x000fe200078e08ff */
[----:B------:R-:W1:Y:S01]  /*3c70*/  SHFL.BFLY PT, R7, R132, 0x2, 0x1f ;  /* 0x0c401f0084077f89 */ /* 0x000e6200000e0000 */
[----:B------:R-:W-:Y:S02]  /*3c80*/  FSEL R47, R9, -INF , !P0 ;  /* 0xff800000092f7808 */ /* 0x000fe40004000000 */
[----:B------:R-:W-:Y:S01]  /*3c90*/  ISETP.GT.AND P0, PT, R2, 0x21, P1 ;  /* 0x000000210200780c */ /* 0x000fe20000f04270 */
[----:B------:R-:W-:Y:S01]  /*3ca0*/  IMAD R195, R0, 0x2, R194 ;  /* 0x0000000200c37824 */ /* 0x000fe200078e02c2 */
[----:B------:R-:W-:Y:S02]  /*3cb0*/  LDSM.16.MT88.4 R36, [R194+0x2100] ;  /* 0x00210000c224783b */ /* 0x000fe40000004200 */
[----:B------:R-:W-:-:S04]  /*3cc0*/  ISETP.LT.OR P0, PT, R3, 0x22, P0 ;  /* 0x000000220300780c */ /* 0x000fc80000701670 */
[----:B------:R-:W-:Y:S02]  /*3cd0*/  FSEL R133, R11, -INF , !P0 ;  /* 0xff8000000b857808 */ /* 0x000fe40004000000 */
[----:B------:R-:W-:-:S04]  /*3ce0*/  ISETP.GT.AND P0, PT, R2, 0x28, P1 ;  /* 0x000000280200780c */ /* 0x000fc80000f04270 */
[----:B------:R-:W-:-:S04]  /*3cf0*/  ISETP.LT.OR P0, PT, R3, 0x29, P0 ;  /* 0x000000290300780c */ /* 0x000fc80000701670 */
[----:B------:R-:W-:Y:S02]  /*3d00*/  FSEL R11, R25, -INF , !P0 ;  /* 0xff800000190b7808 */ /* 0x000fe40004000000 */
[----:B------:R-:W-:Y:S02]  /*3d10*/  ISETP.GT.AND P0, PT, R2, 0x29, P1 ;  /* 0x000000290200780c */ /* 0x000fe40000f04270 */
[----:B-1----:R-:W-:Y:S02]  /*3d20*/  FMNMX.FTZ R132, R132, R7, !PT ;  /* 0x0000000784847209 */ /* 0x002fe40007810000 */
        /* <DEDUP_REMOVED lines=9> */
[----:B------:R-:W-:Y:S03]  /*3dc0*/  LDSM.16.MT88.4 R16, [R194+0x100] ;  /* 0x00010000c210783b */ /* 0x000fe60000004200 */
[----:B------:R-:W-:-:S04]  /*3dd0*/  ISETP.LT.OR P0, PT, R3, 0x39, P0 ;  /* 0x000000390300780c */ /* 0x000fc80000701670 */
[----:B------:R-:W-:Y:S02]  /*3de0*/  FSEL R173, R15, -INF , !P0 ;  /* 0xff8000000fad7808 */ /* 0x000fe40004000000 */
[----:B------:R-:W-:-:S04]  /*3df0*/  ISETP.GT.AND P0, PT, R2, RZ, P1 ;  /* 0x000000ff0200720c */ /* 0x000fc80000f04270 */
[----:B------:R-:W-:-:S04]  /*3e00*/  ISETP.LT.OR P0, PT, R3, 0x1, P0 ;  /* 0x000000010300780c */ /* 0x000fc80000701670 */
[----:B------:R-:W-:Y:S02]  /*3e10*/  FSEL R9, R62, -INF , !P0 ;  /* 0xff8000003e097808 */ /* 0x000fe40004000000 */
[----:B------:R-:W-:Y:S02]  /*3e20*/  ISETP.GT.AND P0, PT, R2, 0x39, P1 ;  /* 0x000000390200780c */ /* 0x000fe40000f04270 */
[----:B------:R-:W-:Y:S02]  /*3e30*/  FMNMX.FTZ R6, R9, R13, !PT ;  /* 0x0000000d09067209 */ /* 0x000fe40007810000 */
[----:B------:R-:W-:Y:S02]  /*3e40*/  ISETP.LT.OR P0, PT, R3, 0x3a, P0 ;  /* 0x0000003a0300780c */ /* 0x000fe40000701670 */
[----:B------:R-:W-:Y:S02]  /*3e50*/  FMNMX.FTZ R6, R12, R6, !PT ;  /* 0x000000060c067209 */ /* 0x000fe40007810000 */
[----:B------:R-:W-:-:S02]  /*3e60*/  FSEL R235, R23, -INF , !P0 ;  /* 0xff80000017eb7808 */ /* 0x000fc40004000000 */
[----:B------:R-:W-:-:S04]  /*3e70*/  FMNMX.FTZ R6, R14, R6, !PT ;  /* 0x000000060e067209 */ /* 0x000fc80007810000 */
        /* <DEDUP_REMOVED lines=8> */
[----:B------:R-:W-:Y:S02]  /*3f00*/  FMNMX.FTZ R2, R252, R6, !PT ;  /* 0x00000006fc027209 */ /* 0x000fe40007810000 */
[----:B------:R-:W1:Y:S02]  /*3f10*/  SHFL.BFLY PT, R6, R132, 0x1, 0x1f ;  /* 0x0c201f0084067f89 */ /* 0x000e6400000e0000 */
[----:B------:R-:W-:-:S04]  /*3f20*/  FMNMX.FTZ R2, R175, R2, !PT ;  /* 0x00000002af027209 */ /* 0x000fc80007810000 */
[----:B------:R-:W-:-:S04]  /*3f30*/  FMNMX.FTZ R2, R173, R2, !PT ;  /* 0x00000002ad027209 */ /* 0x000fc80007810000 */
[----:B------:R-:W-:-:S05]  /*3f40*/  FMNMX.FTZ R2, R235, R2, !PT ;  /* 0x00000002eb027209 */ /* 0x000fca0007810000 */
[----:B------:R-:W2:Y:S01]  /*3f50*/  SHFL.BFLY PT, R3, R2, 0x2, 0x1f ;  /* 0x0c401f0002037f89 */ /* 0x000ea200000e0000 */
[----:B-1----:R-:W-:-:S04]  /*3f60*/  FMNMX.FTZ R132, R132, R6, !PT ;  /* 0x0000000684847209 */ /* 0x002fc80007810000 */
[C---:B------:R-:W-:Y:S01]  /*3f70*/  FSETP.NEU.FTZ.AND P0, PT, R132.reuse, -INF , PT ;  /* 0xff8000008400780b */ /* 0x040fe20003f1d000 */
[----:B------:R-:W-:-:S05]  /*3f80*/  FMUL.FTZ R8, R132, c[0x0][0x2d0] ;  /* 0x0000b40084087a20 */ /* 0x000fca0000410000 */
[----:B------:R-:W-:Y:S02]  /*3f90*/  FSEL R8, R8, RZ, P0 ;  /* 0x000000ff08087208 */ /* 0x000fe40000000000 */
[----:B--2---:R-:W-:-:S03]  /*3fa0*/  FMNMX.FTZ R2, R2, R3, !PT ;  /* 0x0000000302027209 */ /* 0x004fc60007810000 */
[--C-:B------:R-:W-:Y:S02]  /*3fb0*/  FFMA.FTZ R3, R27, c[0x0][0x2d0], -R8.reuse ;  /* 0x0000b4001b037a23 */ /* 0x100fe40000010808 */
[----:B------:R-:W-:Y:S01]  /*3fc0*/  LDSM.16.MT88.4 R24, [R195+0x2100] ;  /* 0x00210000c318783b */ /* 0x000fe20000004200 */
[--C-:B------:R-:W-:Y:S01]  /*3fd0*/  FFMA.FTZ R0, R101, c[0x0][0x2d0], -R8.reuse ;  /* 0x0000b40065007a23 */ /* 0x100fe20000010808 */
[----:B------:R1:W-:Y:S02]  /*3fe0*/  MUFU.EX2 R185, R3 ;  /* 0x0000000300b97308 */ /* 0x0003e40000000800 */
[----:B------:R-:W2:Y:S06]  /*3ff0*/  SHFL.BFLY PT, R6, R2, 0x1, 0x1f ;  /* 0x0c201f0002067f89 */ /* 0x000eac00000e0000 */
[----:B------:R3:W-:Y:S01]  /*4000*/  MUFU.EX2 R227, R0 ;  /* 0x0000000000e37308 */ /* 0x0007e20000000800 */
[----:B-1----:R-:W-:-:S07]  /*4010*/  FFMA.FTZ R3, R28, c[0x0][0x2d0], -R8 ;  /* 0x0000b4001c037a23 */ /* 0x002fce0000010808 */
[----:B------:R2:W-:Y:S01]  /*4020*/  MUFU.EX2 R234, R3 ;  /* 0x0000000300ea7308 */ /* 0x0005e20000000800 */
[----:B---3--:R-:W-:-:S07]  /*4030*/  FFMA.FTZ R0, R100, c[0x0][0x2d0], -R8 ;  /* 0x0000b40064007a23 */ /* 0x008fce0000010808 */
[----:B------:R1:W-:Y:S01]  /*4040*/  MUFU.EX2 R226, R0 ;  /* 0x0000000000e27308 */ /* 0x0003e20000000800 */
[----:B--2---:R-:W-:Y:S01]  /*4050*/  FMNMX.FTZ R3, R2, R6, !PT ;  /* 0x0000000602037209 */ /* 0x004fe20007810000 */
[--C-:B------:R-:W-:Y:S02]  /*4060*/  FFMA.FTZ R2, R29, c[0x0][0x2d0], -R8.reuse ;  /* 0x0000b4001d027a23 */ /* 0x100fe40000010808 */
[----:B------:R-:W-:Y:S01]  /*4070*/  FFMA.FTZ R6, R30, c[0x0][0x2d0], -R8 ;  /* 0x0000b4001e067a23 */ /* 0x000fe20000010808 */
[----:B------:R-:W-:-:S03]  /*4080*/  FSETP.NEU.FTZ.AND P0, PT, R3, -INF , PT ;  /* 0xff8000000300780b */ /* 0x000fc60003f1d000 */
[----:B------:R2:W3:Y:S01]  /*4090*/  MUFU.EX2 R22, R2 ;  /* 0x0000000200167308 */ /* 0x0004e20000000800 */
[----:B------:R-:W-:Y:S01]  /*40a0*/  LDSM.16.MT88.4 R28, [R195+0x100] ;  /* 0x00010000c31c783b */ /* 0x000fe20000004200 */
[----:B-1----:R-:W-:-:S06]  /*40b0*/  FFMA.FTZ R0, R103, c[0x0][0x2d0], -R8 ;  /* 0x0000b40067007a23 */ /* 0x002fcc0000010808 */
[----:B------:R1:W4:Y:S01]  /*40c0*/  MUFU.EX2 R183, R6 ;  /* 0x0000000600b77308 */ /* 0x0003220000000800 */
[----:B--2---:R-:W-:-:S05]  /*40d0*/  FMUL.FTZ R2, R3, c[0x0][0x2d0] ;  /* 0x0000b40003027a20 */ /* 0x004fca0000410000 */
[----:B------:R-:W-:-:S05]  /*40e0*/  FSEL R2, R2, RZ, P0 ;  /* 0x000000ff02027208 */ /* 0x000fca0000000000 */
[--C-:B------:R-:W-:Y:S02]  /*40f0*/  FFMA.FTZ R4, R13, c[0x0][0x2d0], -R2.reuse ;  /* 0x0000b4000d047a23 */ /* 0x100fe40000010802 */
[----:B-1----:R-:W-:Y:S02]  /*4100*/  FFMA.FTZ R6, R9, c[0x0][0x2d0], -R2 ;  /* 0x0000b40009067a23 */ /* 0x002fe40000010802 */
[----:B------:R1:W-:Y:S01]  /*4110*/  MUFU.EX2 R187, R4 ;  /* 0x0000000400bb7308 */ /* 0x0003e20000000800 */
[----:B---3--:R-:W-:Y:S02]  /*4120*/  IMAD.MOV.U32 R9, RZ, RZ, R22 ;  /* 0x000000ffff097224 */ /* 0x008fe400078e0016 */
[----:B------:R-:W2:Y:S05]  /*4130*/  LDSM.16.MT88.4 R20, [R193+0x100] ;  /* 0x00010000c114783b */ /* 0x000eaa0000004200 */
[----:B------:R4:W3:Y:S01]  /*4140*/  MUFU.EX2 R180, R6 ;  /* 0x0000000600b47308 */ /* 0x0008e20000000800 */
[----:B-1----:R-:W-:-:S07]  /*4150*/  FFMA.FTZ R4, R12, c[0x0][0x2d0], -R2 ;  /* 0x0000b4000c047a23 */ /* 0x002fce0000010802 */
[----:B------:R1:W-:Y:S01]  /*4160*/  MUFU.EX2 R179, R4 ;  /* 0x0000000400b37308 */ /* 0x0003e20000000800 */
[----:B----4-:R-:W-:Y:S02]  /*4170*/  F2FP.PACK_AB R6, R183, R9 ;  /* 0x00000009b706723e */ /* 0x010fe400000000ff */
[----:B---3--:R-:W-:Y:S01]  /*4180*/  F2FP.PACK_AB R5, R187, R180 ;  /* 0x000000b4bb05723e */ /* 0x008fe200000000ff */
[----:B-1----:R-:W-:Y:S02]  /*4190*/  FFMA.FTZ R4, R14, c[0x0][0x2d0], -R2 ;  /* 0x0000b4000e047a23 */ /* 0x002fe40000010802 */
[----:B------:R-:W1:Y:S02]  /*41a0*/  LDSM.16.MT88.4 R12, [R196+0x100] ;  /* 0x00010000c40c783b */ /* 0x000e640000004200 */
[----:B------:R3:W4:Y:S02]  /*41b0*/  MUFU.EX2 R186, R4 ;  /* 0x0000000400ba7308 */ /* 0x0007240000000800 */
[----:B---3--:R-:W-:-:S02]  /*41c0*/  F2FP.PACK_AB R4, R234, R185 ;  /* 0x000000b9ea04723e */ /* 0x008fc400000000ff */
[----:B----4-:R-:W-:-:S07]  /*41d0*/  F2FP.PACK_AB R7, R186, R179 ;  /* 0x000000b3ba07723e */ /* 0x010fce00000000ff */
[C---:B--2---:R-:W-:Y:S08]  /*41e0*/  HMMA.16816.F32 R72, R4.reuse, R20, RZ ;  /* 0x000000140448723c */ /* 0x044ff000000018ff */
[C---:B------:R-:W-:Y:S01]  /*41f0*/  HMMA.16816.F32 R96, R4.reuse, R22, RZ ;  /* 0x000000160460723c */ /* 0x040fe200000018ff */
[----:B------:R-:W2:Y:S07]  /*4200*/  LDSM.16.MT88.4 R20, [R193+0x4100] ;  /* 0x00410000c114783b */ /* 0x000eae0000004200 */
[C---:B------:R-:W-:Y:S08]  /*4210*/  HMMA.16816.F32 R68, R4.reuse, R16, RZ ;  /* 0x000000100444723c */ /* 0x040ff000000018ff */
[C---:B------:R-:W-:Y:S01]  /*4220*/  HMMA.16816.F32 R92, R4.reuse, R18, RZ ;  /* 0x00000012045c723c */ /* 0x040fe200000018ff */
[----:B------:R-:W3:Y:S07]  /*4230*/  LDSM.16.MT88.4 R16, [R194+0x4100] ;  /* 0x00410000c210783b */ /* 0x000eee0000004200 */
[C---:B-1----:R-:W-:Y:S08]  /*4240*/  HMMA.16816.F32 R112, R4.reuse, R12, RZ ;  /* 0x0000000c0470723c */ /* 0x042ff000000018ff */
[C---:B------:R-:W-:Y:S01]  /*4250*/  HMMA.16816.F32 R120, R4.reuse, R14, RZ ;  /* 0x0000000e0478723c */ /* 0x040fe200000018ff */
[----:B------:R-:W1:Y:S07]  /*4260*/  LDSM.16.MT88.4 R12, [R196+0x4100] ;  /* 0x00410000c40c783b */ /* 0x000e6e0000004200 */
[C---:B------:R-:W-:Y:S08]  /*4270*/  HMMA.16816.F32 R64, R4.reuse, R40, RZ ;  /* 0x000000280440723c */ /* 0x040ff000000018ff */
[C---:B------:R-:W-:Y:S01]  /*4280*/  HMMA.16816.F32 R84, R4.reuse, R42, RZ ;  /* 0x0000002a0454723c */ /* 0x040fe200000018ff */
[----:B------:R-:W4:Y:S07]  /*4290*/  LDSM.16.MT88.4 R40, [R195+0x4100] ;  /* 0x00410000c328783b */ /* 0x000f2e0000004200 */
[C---:B------:R-:W-:Y:S08]  /*42a0*/  HMMA.16816.F32 R108, R4.reuse, R28, RZ ;  /* 0x0000001c046c723c */ /* 0x040ff000000018ff */
[C---:B------:R-:W-:Y:S01]  /*42b0*/  HMMA.16816.F32 R88, R4.reuse, R30, RZ ;  /* 0x0000001e0458723c */ /* 0x040fe200000018ff */
[----:B------:R-:W5:Y:S07]  /*42c0*/  LDSM.16.MT88.4 R28, [R193+0x6100] ;  /* 0x00610000c11c783b */ /* 0x000f6e0000004200 */
[C---:B--2---:R-:W-:Y:S08]  /*42d0*/  HMMA.16816.F32 R104, R4.reuse, R20, RZ ;  /* 0x000000140468723c */ /* 0x044ff000000018ff */
[C---:B------:R-:W-:Y:S01]  /*42e0*/  HMMA.16816.F32 R116, R4.reuse, R22, RZ ;  /* 0x000000160474723c */ /* 0x040fe200000018ff */
[----:B------:R-:W2:Y:S07]  /*42f0*/  LDSM.16.MT88.4 R20, [R194+0x6100] ;  /* 0x00610000c214783b */ /* 0x000eae0000004200 */
[C---:B---3--:R-:W-:Y:S08]  /*4300*/  HMMA.16816.F32 R124, R4.reuse, R16, RZ ;  /* 0x00000010047c723c */ /* 0x048ff000000018ff */
[C---:B------:R-:W-:Y:S01]  /*4310*/  HMMA.16816.F32 R128, R4.reuse, R18, RZ ;  /* 0x000000120480723c */ /* 0x040fe200000018ff */
[----:B------:R-:W3:Y:S07]  /*4320*/  LDSM.16.MT88.4 R16, [R196+0x6100] ;  /* 0x00610000c410783b */ /* 0x000eee0000004200 */
[C---:B-1----:R-:W-:Y:S08]  /*4330*/  HMMA.16816.F32 R136, R4.reuse, R12, RZ ;  /* 0x0000000c0488723c */ /* 0x042ff000000018ff */
[C---:B------:R-:W-:Y:S01]  /*4340*/  HMMA.16816.F32 R148, R4.reuse, R14, RZ ;  /* 0x0000000e0494723c */ /* 0x040fe200000018ff */
[----:B------:R-:W1:Y:S07]  /*4350*/  LDSM.16.MT88.4 R12, [R195+0x6100] ;  /* 0x00610000c30c783b */ /* 0x000e6e0000004200 */
[C---:B----4-:R-:W-:Y:S01]  /*4360*/  HMMA.16816.F32 R156, R4.reuse, R42, RZ ;  /* 0x0000002a049c723c */ /* 0x050fe200000018ff */
[----:B------:R4:W-:Y:S07]  /*4370*/  MUFU.EX2 R42, R0 ;  /* 0x00000000002a7308 */ /* 0x0009ee0000000800 */
[C---:B------:R-:W-:Y:S08]  /*4380*/  HMMA.16816.F32 R52, R4.reuse, R24, RZ ;  /* 0x000000180434723c */ /* 0x040ff000000018ff */
[C---:B------:R-:W-:Y:S01]  /*4390*/  HMMA.16816.F32 R76, R4.reuse, R26, RZ ;  /* 0x0000001a044c723c */ /* 0x040fe200000018ff */
[----:B----4-:R-:W-:Y:S01]  /*43a0*/  FFMA.FTZ R0, R102, c[0x0][0x2d0], -R8 ;  /* 0x0000b40066007a23 */ /* 0x010fe20000010808 */
[----:B------:R-:W4:Y:S03]  /*43b0*/  LDSM.16.MT88.4 R24, [R194+0x900] ;  /* 0x00090000c218783b */ /* 0x000f260000004200 */
[----:B------:R1:W-:Y:S03]  /*43c0*/  MUFU.EX2 R172, R0 ;  /* 0x0000000000ac7308 */ /* 0x0003e60000000800 */
[C---:B------:R-:W-:Y:S08]  /*43d0*/  HMMA.16816.F32 R160, R4.reuse, R40, RZ ;  /* 0x0000002804a0723c */ /* 0x040ff000000018ff */
[----:B-----5:R-:W-:Y:S01]  /*43e0*/  HMMA.16816.F32 R140, R4, R28, RZ ;  /* 0x0000001c048c723c */ /* 0x020fe200000018ff */
[----:B-1----:R-:W-:-:S02]  /*43f0*/  FFMA.FTZ R0, R10, c[0x0][0x2d0], -R2 ;  /* 0x0000b4000a007a23 */ /* 0x002fc40000010802 */
[----:B------:R-:W-:-:S05]  /*4400*/  IMAD.MOV.U32 R10, RZ, RZ, R183 ;  /* 0x000000ffff0a7224 */ /* 0x000fca00078e00b7 */
[C---:B------:R-:W-:Y:S01]  /*4410*/  HMMA.16816.F32 R164, R4.reuse, R30, RZ ;  /* 0x0000001e04a4723c */ /* 0x040fe200000018ff */
[----:B------:R1:W5:Y:S01]  /*4420*/  MUFU.EX2 R152, R0 ;  /* 0x0000000000987308 */ /* 0x0003620000000800 */
[----:B------:R-:W3:Y:S06]  /*4430*/  LDSM.16.MT88.4 R28, [R193+0x900] ;  /* 0x00090000c11c783b */ /* 0x000eec0000004200 */
[C---:B------:R-:W-:Y:S08]  /*4440*/  HMMA.16816.F32 R60, R4.reuse, R36, RZ ;  /* 0x00000024043c723c */ /* 0x040ff000000018ff */
[C---:B------:R-:W-:Y:S01]  /*4450*/  HMMA.16816.F32 R48, R4.reuse, R38, RZ ;  /* 0x000000260430723c */ /* 0x040fe200000018ff */
[--C-:B-1----:R-:W-:Y:S01]  /*4460*/  FFMA.FTZ R0, R45, c[0x0][0x2d0], -R2.reuse ;  /* 0x0000b4002d007a23 */ /* 0x102fe20000010802 */
[----:B-----5:R-:W-:Y:S01]  /*4470*/  MOV R45, R152 ;  /* 0x00000098002d7202 */ /* 0x020fe20000000f00 */
[----:B------:R-:W-:Y:S02]  /*4480*/  LDSM.16.MT88.4 R36, [R196+0x900] ;  /* 0x00090000c424783b */ /* 0x000fe40000004200 */
[----:B------:R1:W5:Y:S03]  /*4490*/  MUFU.EX2 R43, R0 ;  /* 0x00000000002b7308 */ /* 0x0003660000000800 */
[C---:B------:R-:W-:Y:S08]  /*44a0*/  HMMA.16816.F32 R56, R4.reuse, R32, RZ ;  /* 0x000000200438723c */ /* 0x040ff000000018ff */
[----:B------:R-:W-:Y:S01]  /*44b0*/  HMMA.16816.F32 R80, R4, R34, RZ ;  /* 0x000000220450723c */ /* 0x000fe200000018ff */
[----:B-1----:R-:W-:-:S07]  /*44c0*/  FFMA.FTZ R0, R44, c[0x0][0x2d0], -R2 ;  /* 0x0000b4002c007a23 */ /* 0x002fce0000010802 */
[C---:B--2---:R-:W-:Y:S01]  /*44d0*/  HMMA.16816.F32 R144, R4.reuse, R20, RZ ;  /* 0x000000140490723c */ /* 0x044fe200000018ff */
[----:B------:R1:W-:Y:S07]  /*44e0*/  MUFU.EX2 R177, R0 ;  /* 0x0000000000b17308 */ /* 0x0003ee0000000800 */
[C---:B------:R-:W-:Y:S01]  /*44f0*/  HMMA.16816.F32 R152, R4.reuse, R22, RZ ;  /* 0x000000160498723c */ /* 0x040fe200000018ff */
[----:B------:R-:W2:Y:S07]  /*4500*/  LDSM.16.MT88.4 R20, [R195+0x900] ;  /* 0x00090000c314783b */ /* 0x000eae0000004200 */
[----:B---3--:R-:W-:Y:S01]  /*4510*/  HMMA.16816.F32 R100, R4, R16, RZ ;  /* 0x000000100464723c */ /* 0x008fe200000018ff */
[----:B-1----:R-:W-:-:S04]  /*4520*/  FFMA.FTZ R0, R46, c[0x0][0x2d0], -R2 ;  /* 0x0000b4002e007a23 */ /* 0x002fc80000010802 */
[----:B------:R-:W1:Y:S03]  /*4530*/  MUFU.EX2 R40, R0 ;  /* 0x0000000000287308 */ /* 0x000e660000000800 */
[C---:B------:R-:W-:Y:S01]  /*4540*/  HMMA.16816.F32 R168, R4.reuse, R18, RZ ;  /* 0x0000001204a8723c */ /* 0x040fe200000018ff */
[----:B------:R-:W3:Y:S07]  /*4550*/  LDSM.16.MT88.4 R16, [R193+0x2900] ;  /* 0x00290000c110783b */ /* 0x000eee0000004200 */
[C---:B------:R-:W-:Y:S08]  /*4560*/  HMMA.16816.F32 R236, R4.reuse, R12, RZ ;  /* 0x0000000c04ec723c */ /* 0x040ff000000018ff */
[----:B------:R-:W-:Y:S07]  /*4570*/  HMMA.16816.F32 R240, R4, R14, RZ ;  /* 0x0000000e04f0723c */ /* 0x000fee00000018ff */
[----:B------:R-:W-:-:S02]  /*4580*/  F2FP.PACK_AB R4, R226, R227 ;  /* 0x000000e3e204723e */ /* 0x000fc400000000ff */
[----:B------:R-:W-:Y:S02]  /*4590*/  F2FP.PACK_AB R6, R172, R42 ;  /* 0x0000002aac06723e */ /* 0x000fe400000000ff */
[----:B-----5:R-:W-:Y:S02]  /*45a0*/  F2FP.PACK_AB R5, R43, R45 ;  /* 0x0000002d2b05723e */ /* 0x020fe400000000ff */
[----:B-1----:R-:W-:-:S07]  /*45b0*/  F2FP.PACK_AB R7, R40, R177 ;  /* 0x000000b12807723e */ /* 0x002fce00000000ff */
[C---:B----4-:R-:W-:Y:S07]  /*45c0*/  HMMA.16816.F32 R12, R4.reuse, R24, R68 ;  /* 0x00000018040c723c */ /* 0x050fee0000001844 */
[----:B------:R-:W-:Y:S01]  /*45d0*/  IMAD.MOV.U32 R68, RZ, RZ, R174 ;  /* 0x000000ffff447224 */ /* 0x000fe200078e00ae */
[----:B------:R-:W-:Y:S01]  /*45e0*/  HMMA.16816.F32 R32, R4, R28, R72 ;  /* 0x0000001c0420723c */ /* 0x000fe20000001848 */
[----:B------:R-:W-:Y:S01]  /*45f0*/  IMAD.MOV.U32 R69, RZ, RZ, R173 ;  /* 0x000000ffff457224 */ /* 0x000fe200078e00ad */
[----:B------:R-:W-:Y:S01]  /*4600*/  MOV R70, R172 ;  /* 0x000000ac00467202 */ /* 0x000fe20000000f00 */
[----:B------:R-:W-:-:S04]  /*4610*/  IMAD.MOV.U32 R71, RZ, RZ, R177 ;  /* 0x000000ffff477224 */ /* 0x000fc800078e00b1 */
[----:B------:R-:W-:Y:S01]  /*4620*/  IMAD.MOV.U32 R74, RZ, RZ, R43 ;  /* 0x000000ffff4a7224 */ /* 0x000fe200078e002b */
[----:B------:R-:W-:Y:S01]  /*4630*/  HMMA.16816.F32 R248, R4, R30, R96 ;  /* 0x0000001e04f8723c */ /* 0x000fe20000001860 */
[----:B------:R-:W-:Y:S01]  /*4640*/  IMAD.MOV.U32 R43, RZ, RZ, R179 ;  /* 0x000000ffff2b7224 */ /* 0x000fe200078e00b3 */
[----:B------:R-:W-:Y:S01]  /*4650*/  MOV R73, R181 ;  /* 0x000000b500497202 */ /* 0x000fe20000000f00 */
[----:B------:R-:W-:Y:S02]  /*4660*/  IMAD.MOV.U32 R72, RZ, RZ, R180 ;  /* 0x000000ffff487224 */ /* 0x000fe400078e00b4 */
[----:B------:R-:W-:-:S03]  /*4670*/  IMAD.MOV.U32 R75, RZ, RZ, R184 ;  /* 0x000000ffff4b7224 */ /* 0x000fc600078e00b8 */
[----:B------:R-:W-:Y:S01]  /*4680*/  IMAD.MOV.U32 R31, RZ, RZ, R14 ;  /* 0x000000ffff1f7224 */ /* 0x000fe200078e000e */
[----:B------:R-:W-:Y:S01]  /*4690*/  MOV R30, R15 ;  /* 0x0000000f001e7202 */ /* 0x000fe20000000f00 */
[----:B------:R-:W-:Y:S01]  /*46a0*/  IMAD.MOV.U32 R29, RZ, RZ, R12 ;  /* 0x000000ffff1d7224 */ /* 0x000fe200078e000c */
[C---:B------:R-:W-:Y:S01]  /*46b0*/  HMMA.16816.F32 R244, R4.reuse, R26, R92 ;  /* 0x0000001a04f4723c */ /* 0x040fe2000000185c */
[----:B------:R-:W-:Y:S01]  /*46c0*/  IMAD.MOV.U32 R28, RZ, RZ, R13 ;  /* 0x000000ffff1c7224 */ /* 0x000fe200078e000d */
[----:B------:R-:W-:Y:S03]  /*46d0*/  LDSM.16.MT88.4 R24, [R196+0x2900] ;  /* 0x00290000c418783b */ /* 0x000fe60000004200 */
[----:B------:R-:W-:Y:S01]  /*46e0*/  IMAD.MOV.U32 R41, RZ, RZ, R33 ;  /* 0x000000ffff297224 */ /* 0x000fe200078e0021 */
[----:B------:R-:W1:Y:S01]  /*46f0*/  LDSM.16.MT88.4 R12, [R194+0x2900] ;  /* 0x00290000c20c783b */ /* 0x000e620000004200 */
[----:B------:R-:W-:Y:S01]  /*4700*/  IMAD.MOV.U32 R46, RZ, RZ, R34 ;  /* 0x000000ffff2e7224 */ /* 0x000fe200078e0022 */
[----:B------:R-:W-:Y:S01]  /*4710*/  MOV R44, R35 ;  /* 0x00000023002c7202 */ /* 0x000fe20000000f00 */
[----:B------:R-:W-:Y:S01]  /*4720*/  IMAD.MOV.U32 R0, RZ, RZ, R32 ;  /* 0x000000ffff007224 */ /* 0x000fe200078e0020 */
[C---:B--2---:R-:W-:Y:S01]  /*4730*/  HMMA.16816.F32 R92, R4.reuse, R22, R88 ;  /* 0x00000016045c723c */ /* 0x044fe20000001858 */
[----:B------:R-:W2:Y:S06]  /*4740*/  LDSM.16.MT88.4 R32, [R195+0x2900] ;  /* 0x00290000c320783b */ /* 0x000eac0000004200 */
[----:B------:R-:W-:Y:S01]  /*4750*/  MOV R88, R31 ;  /* 0x0000001f00587202 */ /* 0x000fe20000000f00 */
[----:B---3--:R-:W-:Y:S01]  /*4760*/  HMMA.16816.F32 R96, R4, R16, R64 ;  /* 0x000000100460723c */ /* 0x008fe20000001840 */
[----:B------:R-:W-:Y:S01]  /*4770*/  IMAD.MOV.U32 R89, RZ, RZ, R30 ;  /* 0x000000ffff597224 */ /* 0x000fe200078e001e */
[----:B------:R-:W-:Y:S01]  /*4780*/  MOV R91, R41 ;  /* 0x00000029005b7202 */ /* 0x000fe20000000f00 */
[----:B------:R-:W-:-:S02]  /*4790*/  IMAD.MOV.U32 R90, RZ, RZ, R29 ;  /* 0x000000ffff5a7224 */ /* 0x000fc400078e001d */
[----:B------:R-:W-:Y:S02]  /*47a0*/  IMAD.MOV.U32 R41, RZ, RZ, R178 ;  /* 0x000000ffff297224 */ /* 0x000fe400078e00b2 */
[----:B------:R-:W-:Y:S01]  /*47b0*/  MOV R67, R28 ;  /* 0x0000001c00437202 */ /* 0x000fe20000000f00 */
[----:B------:R-:W-:Y:S01]  /*47c0*/  IMAD.MOV.U32 R65, RZ, RZ, R176 ;  /* 0x000000ffff417224 */ /* 0x000fe200078e00b0 */
[----:B------:R-:W3:Y:S01]  /*47d0*/  LDSM.16.MT88.4 R28, [R193+0x4900] ;  /* 0x00490000c11c783b */ /* 0x000ee20000004200 */
[----:B------:R-:W-:Y:S01]  /*47e0*/  MOV R66, R175 ;  /* 0x000000af00427202 */ /* 0x000fe20000000f00 */
[C---:B------:R-:W-:Y:S02]  /*47f0*/  HMMA.16816.F32 R176, R4.reuse, R18, R84 ;  /* 0x0000001204b0723c */ /* 0x040fe40000001854 */
[----:B------:R-:W-:Y:S06]  /*4800*/  LDSM.16.MT88.4 R16, [R194+0x4900] ;  /* 0x00490000c210783b */ /* 0x000fec0000004200 */
[C---:B------:R-:W-:Y:S01]  /*4810*/  HMMA.16816.F32 R108, R4.reuse, R20, R108 ;  /* 0x00000014046c723c */ /* 0x040fe2000000186c */
[----:B------:R-:W-:Y:S07]  /*4820*/  LDSM.16.MT88.4 R20, [R195+0x4900] ;  /* 0x00490000c314783b */ /* 0x000fee0000004200 */
[C---:B------:R-:W-:Y:S07]  /*4830*/  HMMA.16816.F32 R228, R4.reuse, R36, R112 ;  /* 0x0000002404e4723c */ /* 0x040fee0000001870 */
[----:B------:R-:W-:Y:S01]  /*4840*/  IMAD.MOV.U32 R36, RZ, RZ, R182 ;  /* 0x000000ffff247224 */ /* 0x000fe200078e00b6 */
[----:B-1----:R-:W-:Y:S01]  /*4850*/  HMMA.16816.F32 R220, R4, R12, R60 ;  /* 0x0000000c04dc723c */ /* 0x002fe2000000183c */
[----:B------:R-:W-:-:S07]  /*4860*/  MOV R37, R187 ;  /* 0x000000bb00257202 */ /* 0x000fce0000000f00 */
[C---:B------:R-:W-:Y:S01]  /*4870*/  HMMA.16816.F32 R172, R4.reuse, R14, R48 ;  /* 0x0000000e04ac723c */ /* 0x040fe20000001830 */
[----:B------:R-:W1:Y:S07]  /*4880*/  LDSM.16.MT88.4 R12, [R196+0x4900] ;  /* 0x00490000c40c783b */ /* 0x000e6e0000004200 */
[C---:B------:R-:W-:Y:S07]  /*4890*/  HMMA.16816.F32 R180, R4.reuse, R38, R120 ;  /* 0x0000002604b4723c */ /* 0x040fee0000001878 */
[----:B------:R-:W-:Y:S01]  /*48a0*/  IMAD.MOV.U32 R39, RZ, RZ, R186 ;  /* 0x000000ffff277224 */ /* 0x000fe200078e00ba */
[----:B------:R-:W-:Y:S01]  /*48b0*/  MOV R38, R185 ;  /* 0x000000b900267202 */ /* 0x000fe20000000f00 */
[C---:B--2---:R-:W-:Y:S07]  /*48c0*/  HMMA.16816.F32 R120, R4.reuse, R34, R76 ;  /* 0x000000220478723c */ /* 0x044fee000000184c */
[----:B------:R-:W-:Y:S01]  /*48d0*/  MOV R35, R74 ;  /* 0x0000004a00237202 */ /* 0x000fe20000000f00 */
[----:B------:R-:W-:Y:S01]  /*48e0*/  HMMA.16816.F32 R184, R4, R32, R52 ;  /* 0x0000002004b8723c */ /* 0x000fe20000001834 */
[----:B------:R-:W-:-:S06]  /*48f0*/  IMAD.MOV.U32 R34, RZ, RZ, R75 ;  /* 0x000000ffff227224 */ /* 0x000fcc00078e004b */
[----:B------:R-:W-:Y:S01]  /*4900*/  IMAD.MOV.U32 R33, RZ, RZ, R72 ;  /* 0x000000ffff217224 */ /* 0x000fe200078e0048 */
[----:B------:R-:W-:Y:S01]  /*4910*/  HMMA.16816.F32 R188, R4, R24, R56 ;  /* 0x0000001804bc723c */ /* 0x000fe20000001838 */
[----:B------:R-:W-:-:S07]  /*4920*/  IMAD.MOV.U32 R32, RZ, RZ, R73 ;  /* 0x000000ffff207224 */ /* 0x000fce00078e0049 */
[C---:B---3--:R-:W-:Y:S07]  /*4930*/  HMMA.16816.F32 R72, R4.reuse, R28, R104 ;  /* 0x0000001c0448723c */ /* 0x048fee0000001868 */
[----:B------:R-:W-:Y:S01]  /*4940*/  IMAD.MOV.U32 R105, RZ, RZ, R42 ;  /* 0x000000ffff697224 */ /* 0x000fe200078e002a */
[----:B------:R-:W-:Y:S01]  /*4950*/  HMMA.16816.F32 R56, R4, R30, R116 ;  /* 0x0000001e0438723c */ /* 0x000fe20000001874 */
[----:B------:R-:W2:Y:S01]  /*4960*/  LDSM.16.MT88.4 R28, [R194+0x6900] ;  /* 0x00690000c21c783b */ /* 0x000ea20000004200 */
[----:B------:R-:W-:Y:S01]  /*4970*/  MOV R104, R43 ;  /* 0x0000002b00687202 */ /* 0x000fe20000000f00 */
[----:B------:R-:W-:Y:S01]  /*4980*/  IMAD.MOV.U32 R107, RZ, RZ, R45 ;  /* 0x000000ffff6b7224 */ /* 0x000fe200078e002d */
[----:B------:R-:W-:-:S03]  /*4990*/  MOV R106, R234 ;  /* 0x000000ea006a7202 */ /* 0x000fc60000000f00 */
[----:B------:R-:W-:Y:S01]  /*49a0*/  IMAD.MOV.U32 R119, RZ, RZ, R70 ;  /* 0x000000ffff777224 */ /* 0x000fe200078e0046 */
[C---:B------:R-:W-:Y:S01]  /*49b0*/  HMMA.16816.F32 R112, R4.reuse, R26, R80 ;  /* 0x0000001a0470723c */ /* 0x040fe20000001850 */
[----:B------:R-:W3:Y:S01]  /*49c0*/  LDSM.16.MT88.4 R24, [R193+0x6900] ;  /* 0x00690000c118783b */ /* 0x000ee20000004200 */
[----:B------:R-:W-:Y:S02]  /*49d0*/  IMAD.MOV.U32 R118, RZ, RZ, R71 ;  /* 0x000000ffff767224 */ /* 0x000fe400078e0047 */
[----:B------:R-:W-:Y:S02]  /*49e0*/  IMAD.MOV.U32 R117, RZ, RZ, R40 ;  /* 0x000000ffff757224 */ /* 0x000fe400078e0028 */
[----:B------:R-:W-:Y:S02]  /*49f0*/  IMAD.MOV.U32 R116, RZ, RZ, R41 ;  /* 0x000000ffff747224 */ /* 0x000fe400078e0029 */
[C---:B-1----:R-:W-:Y:S07]  /*4a00*/  HMMA.16816.F32 R48, R4.reuse, R12, R136 ;  /* 0x0000000c0430723c */ /* 0x042fee0000001888 */
[----:B------:R-:W-:Y:S01]  /*4a10*/  IMAD.MOV.U32 R137, RZ, RZ, R68 ;  /* 0x000000ffff897224 */ /* 0x000fe200078e0044 */
[----:B------:R-:W-:Y:S01]  /*4a20*/  MOV R136, R69 ;  /* 0x0000004500887202 */ /* 0x000fe20000000f00 */
[----:B------:R-:W-:Y:S01]  /*4a30*/  HMMA.16816.F32 R40, R4, R16, R124 ;  /* 0x000000100428723c */ /* 0x000fe2000000187c */
[----:B------:R-:W-:Y:S01]  /*4a40*/  MOV R139, R65 ;  /* 0x00000041008b7202 */ /* 0x000fe20000000f00 */
[----:B------:R-:W-:-:S06]  /*4a50*/  IMAD.MOV.U32 R138, RZ, RZ, R66 ;  /* 0x000000ffff8a7224 */ /* 0x000fcc00078e0042 */
[C---:B------:R-:W-:Y:S01]  /*4a60*/  HMMA.16816.F32 R68, R4.reuse, R14, R148 ;  /* 0x0000000e0444723c */ /* 0x040fe20000001894 */
[----:B------:R-:W1:Y:S06]  /*4a70*/  LDSM.16.MT88.4 R12, [R195+0x6900] ;  /* 0x00690000c30c783b */ /* 0x000e6c0000004200 */
[----:B------:R-:W-:Y:S01]  /*4a80*/  IMAD.MOV.U32 R150, RZ, RZ, R88 ;  /* 0x000000ffff967224 */ /* 0x000fe200078e0058 */
[----:B------:R-:W-:Y:S01]  /*4a90*/  HMMA.16816.F32 R124, R4, R22, R156 ;  /* 0x00000016047c723c */ /* 0x000fe2000000189c */
[----:B------:R-:W-:Y:S01]  /*4aa0*/  IMAD.MOV.U32 R88, RZ, RZ, R0 ;  /* 0x000000ffff587224 */ /* 0x000fe200078e0000 */
[----:B------:R-:W-:Y:S01]  /*4ab0*/  MOV R149, R67 ;  /* 0x0000004300957202 */ /* 0x000fe20000000f00 */
[----:B------:R-:W-:-:S02]  /*4ac0*/  FFMA.FTZ R0, R135, c[0x0][0x2d0], -R8 ;  /* 0x0000b40087007a23 */ /* 0x000fc40000010808 */
[----:B------:R-:W-:Y:S02]  /*4ad0*/  IMAD.MOV.U32 R151, RZ, RZ, R89 ;  /* 0x000000ffff977224 */ /* 0x000fe400078e0059 */
[----:B------:R4:W-:Y:S01]  /*4ae0*/  MUFU.EX2 R148, R0 ;  /* 0x0000000000947308 */ /* 0x0009e20000000800 */
[C---:B------:R-:W-:Y:S01]  /*4af0*/  HMMA.16816.F32 R52, R4.reuse, R18, R128 ;  /* 0x000000120434723c */ /* 0x040fe20000001880 */
[----:B------:R-:W5:Y:S01]  /*4b00*/  LDSM.16.MT88.4 R16, [R196+0x6900] ;  /* 0x00690000c410783b */ /* 0x000f620000004200 */
[----:B------:R-:W-:Y:S01]  /*4b10*/  IMAD.MOV.U32 R158, RZ, RZ, R116 ;  /* 0x000000ffff9e7224 */ /* 0x000fe200078e0074 */
[----:B------:R-:W-:Y:S01]  /*4b20*/  MOV R156, R138 ;  /* 0x0000008a009c7202 */ /* 0x000fe20000000f00 */
[----:B------:R-:W-:Y:S01]  /*4b30*/  IMAD.MOV.U32 R89, RZ, RZ, R91 ;  /* 0x000000ffff597224 */ /* 0x000fe200078e005b */
[----:B------:R-:W-:Y:S01]  /*4b40*/  MOV R91, R44 ;  /* 0x0000002c005b7202 */ /* 0x000fe20000000f00 */
[----:B------:R-:W-:Y:S01]  /*4b50*/  IMAD.MOV.U32 R116, RZ, RZ, R104 ;  /* 0x000000ffff747224 */ /* 0x000fe200078e0068 */
[----:B------:R-:W-:Y:S01]  /*4b60*/  MOV R104, R36 ;  /* 0x0000002400687202 */ /* 0x000fe20000000f00 */
[----:B------:R-:W-:Y:S01]  /*4b70*/  HMMA.16816.F32 R60, R4, R20, R160 ;  /* 0x00000014043c723c */ /* 0x000fe200000018a0 */
[----:B------:R-:W-:Y:S01]  /*4b80*/  LDSM.16.MT88.4 R20, [R196+0x1100] ;  /* 0x00110000c414783b */ /* 0x000fe20000004200 */
[----:B------:R-:W-:-:S02]  /*4b90*/  IMAD.MOV.U32 R157, RZ, RZ, R139 ;  /* 0x000000ffff9d7224 */ /* 0x000fc400078e008b */
[----:B----4-:R-:W-:-:S03]  /*4ba0*/  FFMA.FTZ R0, R219, c[0x0][0x2d0], -R8 ;  /* 0x0000b400db007a23 */ /* 0x010fc60000010808 */
[----:B------:R-:W-:Y:S01]  /*4bb0*/  MOV R163, R90 ;  /* 0x0000005a00a37202 */ /* 0x000fe20000000f00 */
[----:B--2---:R-:W-:Y:S01]  /*4bc0*/  HMMA.16816.F32 R84, R4, R28, R144 ;  /* 0x0000001c0454723c */ /* 0x004fe20000001890 */
[----:B------:R-:W-:Y:S01]  /*4bd0*/  IMAD.MOV.U32 R90, RZ, RZ, R46 ;  /* 0x000000ffff5a7224 */ /* 0x000fe200078e002e */
[----:B------:R2:W-:Y:S01]  /*4be0*/  MUFU.EX2 R159, R0 ;  /* 0x00000000009f7308 */ /* 0x0005e20000000800 */
[----:B------:R-:W-:-:S04]  /*4bf0*/  IMAD.MOV.U32 R162, RZ, RZ, R38 ;  /* 0x000000ffffa27224 */ /* 0x000fc800078e0026 */
[----:B------:R-:W-:Y:S01]  /*4c00*/  MOV R147, R151 ;  /* 0x0000009700937202 */ /* 0x000fe20000000f00 */
[C---:B------:R-:W-:Y:S01]  /*4c10*/  HMMA.16816.F32 R128, R4.reuse, R30, R152 ;  /* 0x0000001e0480723c */ /* 0x040fe20000001898 */
[----:B------:R-:W4:Y:S01]  /*4c20*/  LDSM.16.MT88.4 R28, [R193+0x1100] ;  /* 0x00110000c11c783b */ /* 0x000f220000004200 */
[----:B------:R-:W-:Y:S01]  /*4c30*/  MOV R151, R117 ;  /* 0x0000007500977202 */ /* 0x000fe20000000f00 */
[----:B------:R-:W-:Y:S01]  /*4c40*/  IMAD.MOV.U32 R117, RZ, RZ, R105 ;  /* 0x000000ffff757224 */ /* 0x000fe200078e0069 */
[----:B------:R-:W-:Y:S01]  /*4c50*/  MOV R144, R163 ;  /* 0x000000a300907202 */ /* 0x000fe20000000f00 */
[----:B------:R-:W-:Y:S02]  /*4c60*/  IMAD.MOV.U32 R163, RZ, RZ, R39 ;  /* 0x000000ffffa37224 */ /* 0x000fe400078e0027 */
[----:B------:R-:W-:Y:S01]  /*4c70*/  IMAD.MOV.U32 R105, RZ, RZ, R37 ;  /* 0x000000ffff697224 */ /* 0x000fe200078e0025 */
[----:B---3--:R-:W-:Y:S01]  /*4c80*/  HMMA.16816.F32 R80, R4, R24, R140 ;  /* 0x000000180450723c */ /* 0x008fe2000000188c */
[----:B------:R-:W-:-:S02]  /*4c90*/  IMAD.MOV.U32 R145, RZ, RZ, R149 ;  /* 0x000000ffff917224 */ /* 0x000fc400078e0095 */
[----:B--2---:R-:W-:Y:S02]  /*4ca0*/  FFMA.FTZ R0, R224, c[0x0][0x2d0], -R8 ;  /* 0x0000b400e0007a23 */ /* 0x004fe40000010808 */
[----:B------:R-:W-:Y:S01]  /*4cb0*/  IMAD.MOV.U32 R146, RZ, RZ, R150 ;  /* 0x000000ffff927224 */ /* 0x000fe200078e0096 */
[----:B------:R-:W-:Y:S01]  /*4cc0*/  MOV R150, R34 ;  /* 0x0000002200967202 */ /* 0x000fe20000000f00 */
[----:B------:R2:W-:Y:S01]  /*4cd0*/  MUFU.EX2 R160, R0 ;  /* 0x0000000000a07308 */ /* 0x0005e20000000800 */
[----:B------:R-:W-:Y:S01]  /*4ce0*/  HMMA.16816.F32 R164, R4, R26, R164 ;  /* 0x0000001a04a4723c */ /* 0x000fe200000018a4 */
[----:B------:R-:W3:Y:S01]  /*4cf0*/  LDSM.16.MT88.4 R24, [R194+0x1100] ;  /* 0x00110000c218783b */ /* 0x000ee20000004200 */
[----:B------:R-:W-:Y:S01]  /*4d00*/  IMAD.MOV.U32 R142, RZ, RZ, R136 ;  /* 0x000000ffff8e7224 */ /* 0x000fe200078e0088 */
[----:B------:R-:W-:Y:S01]  /*4d10*/  MOV R141, R227 ;  /* 0x000000e3008d7202 */ /* 0x000fe20000000f00 */
[----:B------:R-:W-:Y:S02]  /*4d20*/  IMAD.MOV.U32 R143, RZ, RZ, R137 ;  /* 0x000000ffff8f7224 */ /* 0x000fe400078e0089 */
[----:B------:R-:W-:-:S02]  /*4d30*/  IMAD.MOV.U32 R149, RZ, RZ, R35 ;  /* 0x000000ffff957224 */ /* 0x000fc400078e0023 */
[----:B-1----:R-:W-:Y:S01]  /*4d40*/  HMMA.16816.F32 R36, R4, R14, R240 ;  /* 0x0000000e0424723c */ /* 0x002fe200000018f0 */
[----:B------:R-:W-:Y:S02]  /*4d50*/  IMAD.MOV.U32 R140, RZ, RZ, R107 ;  /* 0x000000ffff8c7224 */ /* 0x000fe400078e006b */
[----:B--2---:R-:W-:-:S05]  /*4d60*/  FFMA.FTZ R0, R225, c[0x0][0x2d0], -R8 ;  /* 0x0000b400e1007a23 */ /* 0x004fca0000010808 */
[C---:B-----5:R-:W-:Y:S01]  /*4d70*/  HMMA.16816.F32 R76, R4.reuse, R16, R100 ;  /* 0x00000010044c723c */ /* 0x060fe20000001864 */
[----:B------:R1:W2:Y:S07]  /*4d80*/  MUFU.EX2 R161, R0 ;  /* 0x0000000000a17308 */ /* 0x0002ae0000000800 */
[C---:B------:R-:W-:Y:S01]  /*4d90*/  HMMA.16816.F32 R64, R4.reuse, R18, R168 ;  /* 0x000000120440723c */ /* 0x040fe200000018a8 */
[----:B------:R-:W-:Y:S06]  /*4da0*/  LDSM.16.MT88.4 R16, [R195+0x1100] ;  /* 0x00110000c310783b */ /* 0x000fec0000004200 */
[----:B------:R-:W-:Y:S01]  /*4db0*/  IMAD.MOV.U32 R171, RZ, RZ, R156 ;  /* 0x000000ffffab7224 */ /* 0x000fe200078e009c */
[----:B------:R-:W-:Y:S01]  /*4dc0*/  MOV R169, R158 ;  /* 0x0000009e00a97202 */ /* 0x000fe20000000f00 */
[----:B------:R-:W-:Y:S01]  /*4dd0*/  IMAD.MOV.U32 R170, RZ, RZ, R157 ;  /* 0x000000ffffaa7224 */ /* 0x000fe200078e009d */
[----:B------:R-:W-:Y:S01]  /*4de0*/  MOV R156, R162 ;  /* 0x000000a2009c7202 */ /* 0x000fe20000000f00 */
[----:B-1----:R-:W-:Y:S01]  /*4df0*/  FFMA.FTZ R0, R47, c[0x0][0x2d0], -R2 ;  /* 0x0000b4002f007a23 */ /* 0x002fe20000010802 */
[----:B------:R-:W-:Y:S01]  /*4e00*/  MOV R168, R105 ;  /* 0x0000006900a87202 */ /* 0x000fe20000000f00 */
[----:B------:R-:W-:Y:S01]  /*4e10*/  HMMA.16816.F32 R44, R4, R12, R236 ;  /* 0x0000000c042c723c */ /* 0x000fe200000018ec */
[----:B------:R-:W1:Y:S01]  /*4e20*/  LDSM.16.MT88.4 R12, [R193+0x3100] ;  /* 0x00310000c10c783b */ /* 0x000e620000004200 */
[----:B------:R5:W-:Y:S05]  /*4e30*/  MUFU.EX2 R234, R0 ;  /* 0x0000000000ea7308 */ /* 0x000bea0000000800 */
[----:B--2---:R-:W-:Y:S01]  /*4e40*/  IMAD.MOV.U32 R238, RZ, RZ, R161 ;  /* 0x000000ffffee7224 */ /* 0x004fe200078e00a1 */
[----:B------:R-:W-:Y:S01]  /*4e50*/  F2FP.PACK_AB R4, R159, R148 ;  /* 0x000000949f04723e */ /* 0x000fe200000000ff */
[----:B------:R-:W-:Y:S01]  /*4e60*/  IMAD.MOV.U32 R239, RZ, RZ, R160 ;  /* 0x000000ffffef7224 */ /* 0x000fe200078e00a0 */
[----:B------:R-:W-:Y:S01]  /*4e70*/  MOV R161, R33 ;  /* 0x0000002100a17202 */ /* 0x000fe20000000f00 */
[----:B------:R-:W-:Y:S01]  /*4e80*/  IMAD.MOV.U32 R160, RZ, RZ, R32 ;  /* 0x000000ffffa07224 */ /* 0x000fe200078e0020 */
[----:B------:R-:W-:Y:S01]  /*4e90*/  MOV R236, R143 ;  /* 0x0000008f00ec7202 */ /* 0x000fe20000000f00 */
[----:B------:R-:W-:Y:S01]  /*4ea0*/  LDSM.16.MT88.4 R32, [R194+0x3100] ;  /* 0x00310000c220783b */ /* 0x000fe20000004200 */
[----:B------:R-:W-:Y:S01]  /*4eb0*/  F2FP.PACK_AB R6, R238, R239 ;  /* 0x000000efee06723e */ /* 0x000fe200000000ff */
[----:B------:R-:W-:-:S02]  /*4ec0*/  IMAD.MOV.U32 R158, RZ, RZ, R160 ;  /* 0x000000ffff9e7224 */ /* 0x000fc400078e00a0 */
[----:B------:R-:W-:Y:S02]  /*4ed0*/  IMAD.MOV.U32 R157, RZ, RZ, R161 ;  /* 0x000000ffff9d7224 */ /* 0x000fe400078e00a1 */
[----:B-----5:R-:W-:Y:S02]  /*4ee0*/  FFMA.FTZ R0, R133, c[0x0][0x2d0], -R2 ;  /* 0x0000b40085007a23 */ /* 0x020fe40000010802 */
[----:B------:R-:W-:Y:S02]  /*4ef0*/  IMAD.MOV.U32 R143, RZ, RZ, R163 ;  /* 0x000000ffff8f7224 */ /* 0x000fe400078e00a3 */
[----:B------:R2:W5:Y:S01]  /*4f00*/  MUFU.EX2 R219, R0 ;  /* 0x0000000000db7308 */ /* 0x0005620000000800 */
[----:B------:R-:W-:Y:S02]  /*4f10*/  IMAD.MOV.U32 R237, RZ, RZ, R142 ;  /* 0x000000ffffed7224 */ /* 0x000fe400078e008e */
[----:B------:R-:W-:Y:S02]  /*4f20*/  IMAD.MOV.U32 R142, RZ, RZ, R226 ;  /* 0x000000ffff8e7224 */ /* 0x000fe400078e00e2 */
[----:B--2---:R-:W-:Y:S01]  /*4f30*/  FFMA.FTZ R0, R11, c[0x0][0x2d0], -R2 ;  /* 0x0000b4000b007a23 */ /* 0x004fe20000010802 */
[----:B-----5:R-:W-:Y:S01]  /*4f40*/  F2FP.PACK_AB R5, R219, R234 ;  /* 0x000000eadb05723e */ /* 0x020fe200000000ff */
[----:B------:R-:W-:-:S02]  /*4f50*/  IMAD.MOV.U32 R11, RZ, RZ, R106 ;  /* 0x000000ffff0b7224 */ /* 0x000fc400078e006a */
[----:B------:R2:W-:Y:S02]  /*4f60*/  MUFU.EX2 R135, R0 ;  /* 0x0000000000877308 */ /* 0x0005e40000000800 */
[----:B--2---:R-:W-:Y:S02]  /*4f70*/  FFMA.FTZ R0, R134, c[0x0][0x2d0], -R2 ;  /* 0x0000b40086007a23 */ /* 0x004fe40000010802 */
[----:B------:R-:W-:-:S04]  /*4f80*/  IMAD.MOV.U32 R134, RZ, RZ, R104 ;  /* 0x000000ffff867224 */ /* 0x000fc800078e0068 */
[----:B------:R-:W2:Y:S02]  /*4f90*/  MUFU.EX2 R133, R0 ;  /* 0x0000000000857308 */ /* 0x000ea40000000800 */
[----:B--2---:R-:W-:Y:S01]  /*4fa0*/  F2FP.PACK_AB R7, R133, R135 ;  /* 0x000000878507723e */ /* 0x004fe200000000ff */
[----:B------:R-:W-:Y:S02]  /*4fb0*/  FFMA.FTZ R0, R134, c[0x0][0x2d0], -R8 ;  /* 0x0000b40086007a23 */ /* 0x000fe40000010808 */
[----:B------:R-:W-:-:S04]  /*4fc0*/  IMAD.MOV.U32 R134, RZ, RZ, R168 ;  /* 0x000000ffff867224 */ /* 0x000fc800078e00a8 */
[C---:B----4-:R-:W-:Y:S08]  /*4fd0*/  HMMA.16816.F32 R136, R4.reuse, R28, R88 ;  /* 0x0000001c0488723c */ /* 0x050ff00000001858 */
[C---:B------:R-:W-:Y:S01]  /*4fe0*/  HMMA.16816.F32 R88, R4.reuse, R30, R248 ;  /* 0x0000001e0458723c */ /* 0x040fe200000018f8 */
[----:B------:R-:W2:Y:S01]  /*4ff0*/  LDSM.16.MT88.4 R28, [R196+0x3100] ;  /* 0x00310000c41c783b */ /* 0x000ea20000004200 */
[----:B------:R4:W-:Y:S05]  /*5000*/  MUFU.EX2 R250, R0 ;  /* 0x0000000000fa7308 */ /* 0x0009ea0000000800 */
[----:B------:R-:W-:Y:S01]  /*5010*/  MOV R251, R239 ;  /* 0x000000ef00fb7202 */ /* 0x000fe20000000f00 */
[----:B---3--:R-:W-:Y:S01]  /*5020*/  HMMA.16816.F32 R144, R4, R24, R144 ;  /* 0x000000180490723c */ /* 0x008fe20000001890 */
[----:B------:R-:W-:-:S02]  /*5030*/  IMAD.MOV.U32 R239, RZ, RZ, R157 ;  /* 0x000000ffffef7224 */ /* 0x000fc400078e009d */
[----:B------:R-:W-:Y:S01]  /*5040*/  IMAD.MOV.U32 R157, RZ, RZ, R149 ;  /* 0x000000ffff9d7224 */ /* 0x000fe200078e0095 */
[----:B------:R-:W-:Y:S01]  /*5050*/  MOV R149, R151 ;  /* 0x0000009700957202 */ /* 0x000fe20000000f00 */
[----:B------:R-:W-:-:S03]  /*5060*/  IMAD.MOV.U32 R151, RZ, RZ, R9 ;  /* 0x000000ffff977224 */ /* 0x000fc600078e0009 */
[----:B------:R-:W-:Y:S01]  /*5070*/  HMMA.16816.F32 R244, R4, R26, R244 ;  /* 0x0000001a04f4723c */ /* 0x000fe200000018f4 */
[----:B------:R-:W3:Y:S01]  /*5080*/  LDSM.16.MT88.4 R24, [R195+0x3100] ;  /* 0x00310000c318783b */ /* 0x000ee20000004200 */
[----:B----4-:R-:W-:-:S04]  /*5090*/  FFMA.FTZ R0, R169, c[0x0][0x2d0], -R8 ;  /* 0x0000b400a9007a23 */ /* 0x010fc80000010808 */
[----:B------:R4:W5:Y:S02]  /*50a0*/  MUFU.EX2 R249, R0 ;  /* 0x0000000000f97308 */ /* 0x0009640000000800 */
[C---:B-1----:R-:W-:Y:S08]  /*50b0*/  HMMA.16816.F32 R96, R4.reuse, R12, R96 ;  /* 0x0000000c0460723c */ /* 0x042ff00000001860 */
[----:B------:R-:W-:Y:S01]  /*50c0*/  HMMA.16816.F32 R100, R4, R14, R176 ;  /* 0x0000000e0464723c */ /* 0x000fe200000018b0 */
[----:B------:R-:W1:Y:S01]  /*50d0*/  LDSM.16.MT88.4 R12, [R194+0x5100] ;  /* 0x00510000c20c783b */ /* 0x000e620000004200 */
[----:B----4-:R-:W-:-:S06]  /*50e0*/  FFMA.FTZ R0, R170, c[0x0][0x2d0], -R8 ;  /* 0x0000b400aa007a23 */ /* 0x010fcc0000010808 */
[C---:B------:R-:W-:Y:S01]  /*50f0*/  HMMA.16816.F32 R152, R4.reuse, R20, R228 ;  /* 0x000000140498723c */ /* 0x040fe200000018e4 */
[----:B------:R4:W-:Y:S07]  /*5100*/  MUFU.EX2 R248, R0 ;  /* 0x0000000000f87308 */ /* 0x0009ee0000000800 */
[C---:B------:R-:W-:Y:S01]  /*5110*/  HMMA.16816.F32 R228, R4.reuse, R22, R180 ;  /* 0x0000001604e4723c */ /* 0x040fe200000018b4 */
[----:B------:R-:W1:Y:S06]  /*5120*/  LDSM.16.MT88.4 R20, [R193+0x5100] ;  /* 0x00510000c114783b */ /* 0x000e6c0000004200 */
[----:B------:R-:W-:Y:S01]  /*5130*/  IMAD.MOV.U32 R180, RZ, RZ, R134 ;  /* 0x000000ffffb47224 */ /* 0x000fe200078e0086 */
[----:B------:R-:W-:Y:S01]  /*5140*/  HMMA.16816.F32 R160, R4, R16, R108 ;  /* 0x0000001004a0723c */ /* 0x000fe2000000186c */
[----:B------:R-:W-:Y:S01]  /*5150*/  IMAD.MOV.U32 R181, RZ, RZ, R11 ;  /* 0x000000ffffb57224 */ /* 0x000fe200078e000b */
[----:B------:R-:W-:Y:S01]  /*5160*/  MOV R182, R140 ;  /* 0x0000008c00b67202 */ /* 0x000fe20000000f00 */
[----:B----4-:R-:W-:-:S02]  /*5170*/  FFMA.FTZ R0, R236, c[0x0][0x2d0], -R8 ;  /* 0x0000b400ec007a23 */ /* 0x010fc40000010808 */
[----:B------:R-:W-:Y:S02]  /*5180*/  IMAD.MOV.U32 R183, RZ, RZ, R141 ;  /* 0x000000ffffb77224 */ /* 0x000fe400078e008d */
[----:B------:R4:W1:Y:S01]  /*5190*/  MUFU.EX2 R134, R0 ;  /* 0x0000000000867308 */ /* 0x0008620000000800 */
[----:B------:R-:W-:Y:S01]  /*51a0*/  HMMA.16816.F32 R92, R4, R18, R92 ;  /* 0x00000012045c723c */ /* 0x000fe2000000185c */
[----:B------:R-:W5:Y:S01]  /*51b0*/  LDSM.16.MT88.4 R16, [R196+0x5100] ;  /* 0x00510000c410783b */ /* 0x000f620000004200 */
[----:B------:R-:W-:-:S06]  /*51c0*/  IMAD.MOV.U32 R236, RZ, RZ, R142 ;  /* 0x000000ffffec7224 */ /* 0x000fcc00078e008e */
[----:B--2---:R-:W-:Y:S01]  /*51d0*/  HMMA.16816.F32 R108, R4, R28, R188 ;  /* 0x0000001c046c723c */ /* 0x004fe200000018bc */
[----:B----4-:R-:W-:-:S07]  /*51e0*/  FFMA.FTZ R0, R252, c[0x0][0x2d0], -R2 ;  /* 0x0000b400fc007a23 */ /* 0x010fce0000010802 */
[----:B------:R-:W-:Y:S01]  /*51f0*/  HMMA.16816.F32 R112, R4, R30, R112 ;  /* 0x0000001e0470723c */ /* 0x000fe20000001870 */
[----:B------:R-:W2:Y:S01]  /*5200*/  LDSM.16.MT88.4 R28, [R195+0x5100] ;  /* 0x00510000c31c783b */ /* 0x000ea20000004200 */
[----:B------:R-:W-:-:S06]  /*5210*/  IMAD.MOV.U32 R252, RZ, RZ, R119 ;  /* 0x000000fffffc7224 */ /* 0x000fcc00078e0077 */
[C---:B---3--:R-:W-:Y:S08]  /*5220*/  HMMA.16816.F32 R184, R4.reuse, R24, R184 ;  /* 0x0000001804b8723c */ /* 0x048ff000000018b8 */
[C---:B------:R-:W-:Y:S01]  /*5230*/  HMMA.16816.F32 R224, R4.reuse, R26, R120 ;  /* 0x0000001a04e0723c */ /* 0x040fe20000001878 */
[----:B------:R-:W3:Y:S07]  /*5240*/  LDSM.16.MT88.4 R24, [R193+0x7100] ;  /* 0x00710000c118783b */ /* 0x000eee0000004200 */
[C---:B-1----:R-:W-:Y:S01]  /*5250*/  HMMA.16816.F32 R120, R4.reuse, R12, R40 ;  /* 0x0000000c0478723c */ /* 0x042fe20000001828 */
[----:B------:R-:W-:Y:S07]  /*5260*/  LDSM.16.MT88.4 R40, [R193+0x3900] ;  /* 0x00390000c128783b */ /* 0x000fee0000004200 */
[C---:B------:R-:W-:Y:S01]  /*5270*/  HMMA.16816.F32 R188, R4.reuse, R14, R52 ;  /* 0x0000000e04bc723c */ /* 0x040fe20000001834 */
[----:B------:R-:W1:Y:S06]  /*5280*/  LDSM.16.MT88.4 R12, [R196+0x7100] ;  /* 0x00710000c40c783b */ /* 0x000e6c0000004200 */
[----:B------:R-:W-:Y:S01]  /*5290*/  MOV R55, R182 ;  /* 0x000000b600377202 */ /* 0x000fe20000000f00 */
[----:B------:R-:W-:Y:S01]  /*52a0*/  HMMA.16816.F32 R104, R4, R32, R220 ;  /* 0x000000200468723c */ /* 0x000fe200000018dc */
[----:B------:R-:W-:Y:S01]  /*52b0*/  IMAD.MOV.U32 R54, RZ, RZ, R183 ;  /* 0x000000ffff367224 */ /* 0x000fe200078e00b7 */
[----:B------:R-:W-:-:S06]  /*52c0*/  MOV R53, R236 ;  /* 0x000000ec00357202 */ /* 0x000fcc0000000f00 */
[C---:B------:R-:W-:Y:S07]  /*52d0*/  HMMA.16816.F32 R240, R4.reuse, R20, R72 ;  /* 0x0000001404f0723c */ /* 0x040fee0000001848 */
[----:B------:R-:W-:Y:S01]  /*52e0*/  IMAD.MOV.U32 R75, RZ, RZ, R238 ;  /* 0x000000ffff4b7224 */ /* 0x000fe200078e00ee */
[C---:B------:R-:W-:Y:S01]  /*52f0*/  HMMA.16816.F32 R220, R4.reuse, R22, R56 ;  /* 0x0000001604dc723c */ /* 0x040fe20000001838 */
[----:B------:R-:W4:Y:S01]  /*5300*/  LDSM.16.MT88.4 R20, [R194+0x7100] ;  /* 0x00710000c214783b */ /* 0x000f220000004200 */
[----:B------:R-:W-:Y:S01]  /*5310*/  IMAD.MOV.U32 R238, RZ, RZ, R156 ;  /* 0x000000ffffee7224 */ /* 0x000fe200078e009c */
[----:B------:R-:W-:Y:S01]  /*5320*/  MOV R73, R171 ;  /* 0x000000ab00497202 */ /* 0x000fe20000000f00 */
[----:B------:R-:W-:Y:S01]  /*5330*/  IMAD.MOV.U32 R72, RZ, RZ, R157 ;  /* 0x000000ffff487224 */ /* 0x000fe200078e009d */
[----:B------:R-:W-:Y:S01]  /*5340*/  MOV R156, R158 ;  /* 0x0000009e009c7202 */ /* 0x000fe20000000f00 */
[----:B------:R-:W-:Y:S01]  /*5350*/  IMAD.MOV.U32 R158, RZ, RZ, R150 ;  /* 0x000000ffff9e7224 */ /* 0x000fe200078e0096 */
[----:B------:R-:W-:Y:S01]  /*5360*/  LDSM.16.MT88.4 R56, [R196+0x3900] ;  /* 0x00390000c438783b */ /* 0x000fe20000004200 */
[----:B------:R-:W-:Y:S01]  /*5370*/  HMMA.16816.F32 R32, R4, R34, R172 ;  /* 0x000000220420723c */ /* 0x000fe200000018ac */
[----:B------:R-:W-:-:S02]  /*5380*/  IMAD.MOV.U32 R150, RZ, RZ, R10 ;  /* 0x000000ffff967224 */ /* 0x000fc400078e000a */
[----:B------:R-:W1:Y:S01]  /*5390*/  LDSM.16.MT88.4 R8, [R195+0x7100] ;  /* 0x00710000c308783b */ /* 0x000e620000004200 */
[----:B------:R-:W-:Y:S01]  /*53a0*/  IMAD.MOV.U32 R74, RZ, RZ, R237 ;  /* 0x000000ffff4a7224 */ /* 0x000fe200078e00ed */
[----:B------:R-:W-:Y:S02]  /*53b0*/  MOV R237, R143 ;  /* 0x0000008f00ed7202 */ /* 0x000fe40000000f00 */
[----:B------:R-:W-:Y:S01]  /*53c0*/  LDSM.16.MT88.4 R140, [R193+0x1900] ;  /* 0x00190000c18c783b */ /* 0x000fe20000004200 */
[C---:B-----5:R-:W-:Y:S02]  /*53d0*/  HMMA.16816.F32 R176, R4.reuse, R16, R48 ;  /* 0x0000001004b0723c */ /* 0x060fe40000001830 */
[----:B------:R-:W-:Y:S01]  /*53e0*/  IMAD.MOV.U32 R52, RZ, RZ, R237 ;  /* 0x000000ffff347224 */ /* 0x000fe200078e00ed */
[----:B------:R-:W5:Y:S05]  /*53f0*/  LDSM.16.MT88.4 R48, [R194+0x3900] ;  /* 0x00390000c230783b */ /* 0x000f6a0000004200 */
[C---:B------:R-:W-:Y:S01]  /*5400*/  HMMA.16816.F32 R172, R4.reuse, R18, R68 ;  /* 0x0000001204ac723c */ /* 0x040fe20000001844 */
[----:B------:R3:W-:Y:S06]  /*5410*/  MUFU.EX2 R19, R0 ;  /* 0x0000000000137308 */ /* 0x0007ec0000000800 */
[----:B------:R-:W-:Y:S01]  /*5420*/  IMAD.MOV.U32 R68, RZ, RZ, R180 ;  /* 0x000000ffff447224 */ /* 0x000fe200078e00b4 */
[----:B--2---:R-:W-:Y:S01]  /*5430*/  HMMA.16816.F32 R168, R4, R28, R60 ;  /* 0x0000001c04a8723c */ /* 0x004fe2000000183c */
[----:B------:R-:W-:Y:S01]  /*5440*/  MOV R71, R150 ;  /* 0x0000009600477202 */ /* 0x000fe20000000f00 */
[----:B------:R-:W-:Y:S01]  /*5450*/  IMAD.MOV.U32 R69, RZ, RZ, R151 ;  /* 0x000000ffff457224 */ /* 0x000fe200078e0097 */
[----:B------:R-:W-:-:S04]  /*5460*/  MOV R70, R116 ;  /* 0x0000007400467202 */ /* 0x000fc80000000f00 */
[----:B------:R-:W-:Y:S01]  /*5470*/  MOV R62, R158 ;  /* 0x0000009e003e7202 */ /* 0x000fe20000000f00 */
[C---:B------:R-:W-:Y:S01]  /*5480*/  HMMA.16816.F32 R124, R4.reuse, R30, R124 ;  /* 0x0000001e047c723c */ /* 0x040fe2000000187c */
[----:B---3--:R-:W-:Y:S01]  /*5490*/  FFMA.FTZ R0, R73, c[0x0][0x2d0], -R2 ;  /* 0x0000b40049007a23 */ /* 0x008fe20000010802 */
[----:B------:R-:W-:Y:S01]  /*54a0*/  MOV R73, R156 ;  /* 0x0000009c00497202 */ /* 0x000fe20000000f00 */
[----:B------:R-:W-:Y:S01]  /*54b0*/  IMAD.MOV.U32 R63, RZ, RZ, R181 ;  /* 0x000000ffff3f7224 */ /* 0x000fe200078e00b5 */
[----:B------:R-:W-:Y:S01]  /*54c0*/  MOV R60, R118 ;  /* 0x00000076003c7202 */ /* 0x000fe20000000f00 */
[----:B------:R2:W3:Y:S01]  /*54d0*/  MUFU.EX2 R18, R0 ;  /* 0x0000000000127308 */ /* 0x0004e20000000800 */
[----:B------:R-:W-:Y:S02]  /*54e0*/  IMAD.MOV.U32 R61, RZ, RZ, R117 ;  /* 0x000000ffff3d7224 */ /* 0x000fe400078e0075 */
[C---:B------:R-:W-:Y:S07]  /*54f0*/  HMMA.16816.F32 R28, R4.reuse, R24, R80 ;  /* 0x00000018041c723c */ /* 0x040fee0000001850 */
[----:B------:R-:W-:Y:S01]  /*5500*/  IMAD.MOV.U32 R81, RZ, RZ, R159 ;  /* 0x000000ffff517224 */ /* 0x000fe200078e009f */
[----:B-1----:R-:W-:Y:S01]  /*5510*/  HMMA.16816.F32 R180, R4, R12, R76 ;  /* 0x0000000c04b4723c */ /* 0x002fe2000000184c */
[----:B------:R-:W1:Y:S01]  /*5520*/  LDSM.16.MT88.4 R156, [R196+0x1900] ;  /* 0x00190000c49c783b */ /* 0x000e620000004200 */
[----:B------:R-:W-:Y:S01]  /*5530*/  MOV R82, R148 ;  /* 0x0000009400527202 */ /* 0x000fe20000000f00 */
[----:B------:R-:W-:-:S02]  /*5540*/  IMAD.MOV.U32 R83, RZ, RZ, R149 ;  /* 0x000000ffff537224 */ /* 0x000fc400078e0095 */
[--C-:B--2---:R-:W-:Y:S01]  /*5550*/  FFMA.FTZ R0, R74, c[0x0][0x2d0], -R2.reuse ;  /* 0x0000b4004a007a23 */ /* 0x104fe20000010802 */
[----:B------:R-:W2:Y:S01]  /*5560*/  LDSM.16.MT88.4 R148, [R194+0x1900] ;  /* 0x00190000c294783b */ /* 0x000ea20000004200 */
[----:B------:R-:W-:Y:S01]  /*5570*/  FFMA.FTZ R2, R235, c[0x0][0x2d0], -R2 ;  /* 0x0000b400eb027a23 */ /* 0x000fe20000010802 */
[----:B------:R-:W-:Y:S01]  /*5580*/  HMMA.16816.F32 R12, R4, R14, R64 ;  /* 0x0000000e040c723c */ /* 0x000fe20000001840 */
[----:B------:R3:W-:Y:S01]  /*5590*/  MUFU.EX2 R17, R0 ;  /* 0x0000000000117308 */ /* 0x0007e20000000800 */
[----:B------:R-:W1:Y:S01]  /*55a0*/  LDSM.16.MT88.4 R64, [R195+0x3900] ;  /* 0x00390000c340783b */ /* 0x000e620000004200 */
[----:B------:R-:W-:Y:S01]  /*55b0*/  MOV R235, R75 ;  /* 0x0000004b00eb7202 */ /* 0x000fe20000000f00 */
[----:B------:R-:W-:Y:S01]  /*55c0*/  IMAD.MOV.U32 R74, RZ, RZ, R239 ;  /* 0x000000ffff4a7224 */ /* 0x000fe200078e00ef */
[----:B------:R-:W-:-:S03]  /*55d0*/  MOV R75, R238 ;  /* 0x000000ee004b7202 */ /* 0x000fc60000000f00 */
[C---:B----4-:R-:W-:Y:S01]  /*55e0*/  HMMA.16816.F32 R116, R4.reuse, R20, R84 ;  /* 0x000000140474723c */ /* 0x050fe20000001854 */
[----:B------:R-:W4:Y:S07]  /*55f0*/  MUFU.EX2 R16, R2 ;  /* 0x0000000200107308 */ /* 0x000f2e0000000800 */
[----:B------:R-:W-:Y:S01]  /*5600*/  HMMA.16816.F32 R20, R4, R22, R128 ;  /* 0x000000160414723c */ /* 0x000fe20000001880 */
[----:B---3--:R-:W-:-:S06]  /*5610*/  IMAD.MOV.U32 R0, RZ, RZ, R74 ;  /* 0x000000ffff007224 */ /* 0x008fcc00078e004a */
[----:B------:R-:W-:Y:S01]  /*5620*/  F2FP.PACK_AB R128, R249, R250 ;  /* 0x000000faf980723e */ /* 0x000fe200000000ff */
[C---:B------:R-:W-:Y:S01]  /*5630*/  HMMA.16816.F32 R236, R4.reuse, R8, R44 ;  /* 0x0000000804ec723c */ /* 0x040fe2000000182c */
[----:B------:R-:W-:Y:S02]  /*5640*/  F2FP.PACK_AB R130, R134, R248 ;  /* 0x000000f88682723e */ /* 0x000fe400000000ff */
[----:B------:R-:W-:Y:S02]  /*5650*/  F2FP.PACK_AB R129, R18, R19 ;  /* 0x000000131281723e */ /* 0x000fe400000000ff */
[----:B----4-:R-:W-:Y:S02]  /*5660*/  F2FP.PACK_AB R131, R16, R17 ;  /* 0x000000111083723e */ /* 0x010fe400000000ff */
[----:B------:R-:W-:Y:S01]  /*5670*/  MOV R2, R75 ;  /* 0x0000004b00027202 */ /* 0x000fe20000000f00 */
[----:B------:R-:W-:Y:S01]  /*5680*/  HMMA.16816.F32 R24, R4, R26, R164 ;  /* 0x0000001a0418723c */ /* 0x000fe200000018a4 */
[----:B------:R-:W3:Y:S07]  /*5690*/  LDSM.16.MT88.4 R164, [R195+0x1900] ;  /* 0x00190000c3a4783b */ /* 0x000eee0000004200 */
[C---:B-----5:R-:W-:Y:S01]  /*56a0*/  HMMA.16816.F32 R44, R128.reuse, R48, R104 ;  /* 0x00000030802c723c */ /* 0x060fe20000001868 */
[----:B------:R-:W-:Y:S07]  /*56b0*/  LDSM.16.MT88.4 R104, [R193+0x7900] ;  /* 0x00790000c168783b */ /* 0x000fee0000004200 */
[C---:B------:R-:W-:Y:S07]  /*56c0*/  HMMA.16816.F32 R48, R128.reuse, R50, R32 ;  /* 0x000000328030723c */ /* 0x040fee0000001820 */
[----:B------:R-:W-:Y:S01]  /*56d0*/  IMAD.MOV.U32 R32, RZ, RZ, R52 ;  /* 0x000000ffff207224 */ /* 0x000fe200078e0034 */
[----:B------:R-:W-:Y:S01]  /*56e0*/  MOV R35, R53 ;  /* 0x0000003500237202 */ /* 0x000fe20000000f00 */
[----:B------:R-:W-:Y:S01]  /*56f0*/  IMAD.MOV.U32 R33, RZ, RZ, R54 ;  /* 0x000000ffff217224 */ /* 0x000fe200078e0036 */
[----:B------:R-:W-:Y:S01]  /*5700*/  MOV R34, R55 ;  /* 0x0000003700227202 */ /* 0x000fe20000000f00 */
[C---:B-1----:R-:W-:Y:S08]  /*5710*/  HMMA.16816.F32 R152, R128.reuse, R156, R152 ;  /* 0x0000009c8098723c */ /* 0x042ff00000001898 */
[C---:B------:R-:W-:Y:S07]  /*5720*/  HMMA.16816.F32 R52, R128.reuse, R56, R108 ;  /* 0x000000388034723c */ /* 0x040fee000000186c */
[----:B------:R-:W-:Y:S01]  /*5730*/  IMAD.MOV.U32 R110, RZ, RZ, R63 ;  /* 0x000000ffff6e7224 */ /* 0x000fe200078e003f */
[----:B------:R-:W-:Y:S01]  /*5740*/  HMMA.16816.F32 R156, R128, R158, R228 ;  /* 0x0000009e809c723c */ /* 0x000fe200000018e4 */
[----:B------:R-:W-:-:S02]  /*5750*/  MOV R111, R68 ;  /* 0x00000044006f7202 */ /* 0x000fc40000000f00 */
[----:B------:R-:W-:-:S03]  /*5760*/  FADD.FTZ R2, R2, R110 ;  /* 0x0000006e02027221 */ /* 0x000fc60000010000 */
[----:B------:R-:W-:Y:S01]  /*5770*/  FADD.FTZ R0, R0, R111 ;  /* 0x0000006f00007221 */ /* 0x000fe20000010000 */
[----:B------:R-:W-:Y:S01]  /*5780*/  MOV R230, R60 ;  /* 0x0000003c00e67202 */ /* 0x000fe20000000f00 */
[----:B------:R-:W-:Y:S01]  /*5790*/  IMAD.MOV.U32 R231, RZ, RZ, R252 ;  /* 0x000000ffffe77224 */ /* 0x000fe200078e00fc */
[----:B------:R-:W-:Y:S01]  /*57a0*/  MOV R252, R62 ;  /* 0x0000003e00fc7202 */ /* 0x000fe20000000f00 */
[----:B------:R-:W-:Y:S01]  /*57b0*/  IMAD.MOV.U32 R229, RZ, RZ, R61 ;  /* 0x000000ffffe57224 */ /* 0x000fe200078e003d */
[----:B--2---:R-:W-:Y:S01]  /*57c0*/  HMMA.16816.F32 R144, R128, R148, R144 ;  /* 0x000000948090723c */ /* 0x004fe20000001890 */
[----:B------:R-:W-:-:S07]  /*57d0*/  IMAD.MOV.U32 R228, RZ, RZ, R72 ;  /* 0x000000ffffe47224 */ /* 0x000fce00078e0048 */
[C---:B------:R-:W-:Y:S07]  /*57e0*/  HMMA.16816.F32 R60, R128.reuse, R64, R184 ;  /* 0x00000040803c723c */ /* 0x040fee00000018b8 */
[----:B------:R-:W-:Y:S01]  /*57f0*/  IMAD.MOV.U32 R185, RZ, RZ, R69 ;  /* 0x000000ffffb97224 */ /* 0x000fe200078e0045 */
[----:B------:R-:W-:Y:S01]  /*5800*/  HMMA.16816.F32 R148, R128, R150, R244 ;  /* 0x000000968094723c */ /* 0x000fe200000018f4 */
[----:B------:R-:W-:Y:S01]  /*5810*/  IMAD.MOV.U32 R187, RZ, RZ, R71 ;  /* 0x000000ffffbb7224 */ /* 0x000fe200078e0047 */
[----:B------:R-:W-:Y:S01]  /*5820*/  MOV R186, R70 ;  /* 0x0000004600ba7202 */ /* 0x000fe20000000f00 */
[----:B------:R-:W-:-:S04]  /*5830*/  FADD.FTZ R2, R185, R2 ;  /* 0x00000002b9027221 */ /* 0x000fc80000010000 */
[----:B------:R-:W-:Y:S01]  /*5840*/  FADD.FTZ R2, R187, R2 ;  /* 0x00000002bb027221 */ /* 0x000fe20000010000 */
[----:B------:R-:W-:Y:S01]  /*5850*/  HMMA.16816.F32 R8, R4, R10, R36 ;  /* 0x0000000a0408723c */ /* 0x000fe20000001824 */
[----:B------:R-:W-:Y:S01]  /*5860*/  MOV R246, R81 ;  /* 0x0000005100f67202 */ /* 0x000fe20000000f00 */
[----:B------:R-:W-:Y:S01]  /*5870*/  IMAD.MOV.U32 R245, RZ, RZ, R82 ;  /* 0x000000fffff57224 */ /* 0x000fe200078e0052 */
[----:B------:R-:W-:Y:S01]  /*5880*/  MOV R244, R83 ;  /* 0x0000005300f47202 */ /* 0x000fe20000000f00 */
[----:B------:R-:W-:Y:S01]  /*5890*/  FADD.FTZ R2, R33, R2 ;  /* 0x0000000221027221 */ /* 0x000fe20000010000 */
[----:B------:R-:W1:Y:S01]  /*58a0*/  LDSM.16.MT88.4 R80, [R194+0x5900] ;  /* 0x00590000c250783b */ /* 0x000e620000004200 */
[----:B------:R-:W-:Y:S01]  /*58b0*/  FADD.FTZ R0, R186, R0 ;  /* 0x00000000ba007221 */ /* 0x000fe20000010000 */
[----:B------:R-:W-:Y:S01]  /*58c0*/  MOV R247, R73 ;  /* 0x0000004900f77202 */ /* 0x000fe20000000f00 */
[----:B------:R-:W-:Y:S01]  /*58d0*/  FADD.FTZ R2, R35, R2 ;  /* 0x0000000223027221 */ /* 0x000fe20000010000 */
[----:B------:R-:W-:Y:S01]  /*58e0*/  HMMA.16816.F32 R36, R128, R40, R96 ;  /* 0x000000288024723c */ /* 0x000fe20000001860 */
[----:B------:R-:W2:Y:S01]  /*58f0*/  LDSM.16.MT88.4 R96, [R195+0x5900] ;  /* 0x00590000c360783b */ /* 0x000ea20000004200 */
[----:B------:R-:W-:-:S02]  /*5900*/  FADD.FTZ R0, R32, R0 ;  /* 0x0000000020007221 */ /* 0x000fc40000010000 */
[----:B------:R-:W-:Y:S01]  /*5910*/  FADD.FTZ R2, R229, R2 ;  /* 0x00000002e5027221 */ /* 0x000fe20000010000 */
[----:B------:R-:W4:Y:S01]  /*5920*/  LDSM.16.MT88.4 R4, [R195+0x7900] ;  /* 0x00790000c304783b */ /* 0x000f220000004200 */
[----:B------:R-:W-:Y:S02]  /*5930*/  FADD.FTZ R0, R34, R0 ;  /* 0x0000000022007221 */ /* 0x000fe40000010000 */
[----:B------:R-:W-:Y:S01]  /*5940*/  FADD.FTZ R2, R231, R2 ;  /* 0x00000002e7027221 */ /* 0x000fe20000010000 */
[----:B------:R-:W-:Y:S01]  /*5950*/  HMMA.16816.F32 R136, R128, R140, R136 ;  /* 0x0000008c8088723c */ /* 0x000fe20000001888 */
[----:B------:R-:W-:Y:S01]  /*5960*/  FADD.FTZ R0, R228, R0 ;  /* 0x00000000e4007221 */ /* 0x000fe20000010000 */
[----:B------:R-:W-:Y:S01]  /*5970*/  LDSM.16.MT88.4 R72, [R193+0x5900] ;  /* 0x00590000c148783b */ /* 0x000fe20000004200 */
[----:B------:R-:W-:Y:S02]  /*5980*/  FADD.FTZ R2, R245, R2 ;  /* 0x00000002f5027221 */ /* 0x000fe40000010000 */
[----:B------:R-:W-:-:S02]  /*5990*/  FADD.FTZ R0, R230, R0 ;  /* 0x00000000e6007221 */ /* 0x000fc40000010000 */
[----:B------:R-:W-:Y:S01]  /*59a0*/  FADD.FTZ R2, R246, R2 ;  /* 0x00000002f6027221 */ /* 0x000fe20000010000 */
[----:B---3--:R-:W-:Y:S01]  /*59b0*/  HMMA.16816.F32 R160, R128, R164, R160 ;  /* 0x000000a480a0723c */ /* 0x008fe200000018a0 */
[----:B------:R-:W-:Y:S02]  /*59c0*/  FADD.FTZ R0, R244, R0 ;  /* 0x00000000f4007221 */ /* 0x000fe40000010000 */
[----:B------:R-:W-:Y:S01]  /*59d0*/  FADD.FTZ R2, R251, R2 ;  /* 0x00000002fb027221 */ /* 0x000fe20000010000 */
[----:B------:R-:W-:Y:S01]  /*59e0*/  MOV R251, c[0x0][0x2c4] ;  /* 0x0000b10000fb7a02 */ /* 0x000fe20000000f00 */
[----:B------:R-:W-:-:S03]  /*59f0*/  FADD.FTZ R0, R234, R0 ;  /* 0x00000000ea007221 */ /* 0x000fc60000010000 */
[----:B------:R-:W-:Y:S01]  /*5a00*/  ISETP.NE.AND P2, PT, R251, 0x1, PT ;  /* 0x00000001fb00780c */ /* 0x000fe20003f45270 */
[----:B------:R-:W-:Y:S01]  /*5a10*/  FADD.FTZ R0, R219, R0 ;  /* 0x00000000db007221 */ /* 0x000fe20000010000 */
[----:B------:R-:W3:Y:S01]  /*5a20*/  S2R R251, SR_CTAID.X ;  /* 0x0000000000fb7919 */ /* 0x000ee20000002500 */
[C---:B------:R-:W-:Y:S01]  /*5a30*/  HMMA.16816.F32 R56, R128.reuse, R58, R112 ;  /* 0x0000003a8038723c */ /* 0x040fe20000001870 */
[----:B------:R-:W-:Y:S01]  /*5a40*/  IADD3 R219, R252, -0x2, RZ ;  /* 0xfffffffefcdb7810 */ /* 0x000fe20007ffe0ff */
[----:B------:R-:W-:Y:S01]  /*5a50*/  FADD.FTZ R0, R135, R0 ;  /* 0x0000000087007221 */ /* 0x000fe20000010000 */
[----:B------:R-:W5:Y:S05]  /*5a60*/  LDSM.16.MT88.4 R112, [R194+0x7900] ;  /* 0x00790000c270783b */ /* 0x000f6a0000004200 */
[C---:B------:R-:W-:Y:S01]  /*5a70*/  HMMA.16816.F32 R140, R128.reuse, R142, R88 ;  /* 0x0000008e808c723c */ /* 0x040fe20000001858 */
[----:B------:R-:W5:Y:S07]  /*5a80*/  LDSM.16.MT88.4 R88, [R196+0x5900] ;  /* 0x00590000c458783b */ /* 0x000f6e0000004200 */
[----:B------:R-:W-:Y:S01]  /*5a90*/  HMMA.16816.F32 R164, R128, R166, R92 ;  /* 0x000000a680a4723c */ /* 0x000fe2000000185c */
[----:B---3--:R-:W-:-:S07]  /*5aa0*/  IMAD.SHL.U32 R251, R251, 0x80, RZ ;  /* 0x00000080fbfb7824 */ /* 0x008fce00078e00ff */
[C---:B-1----:R-:W-:Y:S01]  /*5ab0*/  HMMA.16816.F32 R76, R128.reuse, R80, R120 ;  /* 0x00000050804c723c */ /* 0x042fe20000001878 */
[----:B------:R-:W1:Y:S07]  /*5ac0*/  LDSM.16.MT88.4 R120, [R196+0x7900] ;  /* 0x00790000c478783b */ /* 0x000e6e0000004200 */
[C---:B--2---:R-:W-:Y:S08]  /*5ad0*/  HMMA.16816.F32 R92, R128.reuse, R96, R168 ;  /* 0x00000060805c723c */ /* 0x044ff000000018a8 */
[C---:B------:R-:W-:Y:S08]  /*5ae0*/  HMMA.16816.F32 R96, R128.reuse, R98, R124 ;  /* 0x000000628060723c */ /* 0x040ff0000000187c */
[C---:B----4-:R-:W-:Y:S07]  /*5af0*/  HMMA.16816.F32 R124, R128.reuse, R4, R236 ;  /* 0x00000004807c723c */ /* 0x050fee00000018ec */
[----:B------:R-:W-:Y:S01]  /*5b00*/  FADD.FTZ R4, R235, R2 ;  /* 0x00000002eb047221 */ /* 0x000fe20000010000 */
[----:B------:R-:W-:Y:S01]  /*5b10*/  MOV R235, c[0x0][0x1d0] ;  /* 0x0000740000eb7a02 */ /* 0x000fe20000000f00 */
[----:B------:R-:W-:Y:S01]  /*5b20*/  FADD.FTZ R2, R133, R0 ;  /* 0x0000000085027221 */ /* 0x000fe20000010000 */
[----:B------:R-:W-:Y:S01]  /*5b30*/  HMMA.16816.F32 R40, R128, R42, R100 ;  /* 0x0000002a8028723c */ /* 0x000fe20000001864 */
[----:B------:R-:W-:Y:S01]  /*5b40*/  FADD.FTZ R0, R250, R4 ;  /* 0x00000004fa007221 */ /* 0x000fe20000010000 */
[----:B------:R-:W-:Y:S01]  /*5b50*/  IADD3 R235, R235, -c[0x0][0x168], RZ ;  /* 0x80005a00ebeb7a10 */ /* 0x000fe20007ffe0ff */
[----:B------:R-:W-:-:S02]  /*5b60*/  FADD.FTZ R4, R19, R2 ;  /* 0x0000000213047221 */ /* 0x000fc40000010000 */
[----:B------:R-:W-:Y:S02]  /*5b70*/  FADD.FTZ R2, R249, R0 ;  /* 0x00000000f9027221 */ /* 0x000fe40000010000 */
[----:B------:R-:W-:Y:S01]  /*5b80*/  FADD.FTZ R0, R18, R4 ;  /* 0x0000000412007221 */ /* 0x000fe20000010000 */
[----:B-----5:R-:W-:Y:S01]  /*5b90*/  HMMA.16816.F32 R108, R128, R112, R116 ;  /* 0x00000070806c723c */ /* 0x020fe20000001874 */
[----:B------:R-:W-:-:S04]  /*5ba0*/  @P2 IMAD.HI.U32 R5, R251, c[0x0][0x2c8], RZ ;  /* 0x0000b200fb052a27 */ /* 0x000fc800078e00ff */
[----:B------:R-:W-:Y:S01]  /*5bb0*/  FADD.FTZ R2, R248, R2 ;  /* 0x00000002f8027221 */ /* 0x000fe20000010000 */
[----:B------:R-:W-:Y:S01]  /*5bc0*/  @P2 SHF.R.U32.HI R247, RZ, c[0x0][0x2cc], R5 ;  /* 0x0000b300fff72a19 */ /* 0x000fe20000011605 */
[----:B------:R-:W-:Y:S01]  /*5bd0*/  FADD.FTZ R0, R17, R0 ;  /* 0x0000000011007221 */ /* 0x000fe20000010000 */
[C---:B------:R-:W-:Y:S01]  /*5be0*/  HMMA.16816.F32 R68, R128.reuse, R72, R240 ;  /* 0x000000488044723c */ /* 0x040fe200000018f0 */
[----:B------:R-:W-:Y:S01]  /*5bf0*/  FADD.FTZ R5, R134, R2 ;  /* 0x0000000286057221 */ /* 0x000fe20000010000 */
[----:B------:R-:W-:Y:S01]  /*5c00*/  IADD3 R4, R235, R247, RZ ;  /* 0x000000f7eb047210 */ /* 0x000fe20007ffe0ff */
[----:B------:R-:W-:Y:S02]  /*5c10*/  FADD.FTZ R2, R16, R0 ;  /* 0x0000000010027221 */ /* 0x000fe40000010000 */
[----:B------:R-:W-:Y:S01]  /*5c20*/  IMAD.MOV.U32 R251, RZ, RZ, 0x1 ;  /* 0x00000001fffb7424 */ /* 0x000fe200078e00ff */
[----:B------:R2:W-:Y:S01]  /*5c30*/  STL [R1+0x8], R5 ;  /* 0x0000080501007387 */ /* 0x0005e20000100800 */
[----:B------:R-:W-:Y:S01]  /*5c40*/  IADD3 R0, R4, c[0x0][0x328], RZ ;  /* 0x0000ca0004007a10 */ /* 0x000fe20007ffe0ff */
[----:B------:R-:W-:Y:S02]  /*5c50*/  HMMA.16816.F32 R84, R128, R88, R176 ;  /* 0x000000588054723c */ /* 0x000fe400000018b0 */
[----:B------:R2:W-:Y:S01]  /*5c60*/  STL [R1+0xc], R2 ;  /* 0x00000c0201007387 */ /* 0x0005e20000100800 */
[----:B------:R-:W-:-:S05]  /*5c70*/  ISETP.LE.AND P1, PT, R251, c[0x0][0x32c], PT ;  /* 0x0000cb00fb007a0c */ /* 0x000fca0003f23270 */
        /* <DEDUP_REMOVED lines=20> */
.L_x_884:
[----:B------:R-:W-:-:S13]  /*5dc0*/  ISETP.NE.AND P0, PT, R251, c[0x0][0x32c], PT ;  /* 0x0000cb00fb007a0c */ /* 0x000fda0003f05270 */
[----:B------:R-:W-:-:S05]  /*5dd0*/  @P0 IMAD.HI.U32 R4, R2, c[0x0][0x330], RZ ;  /* 0x0000cc0002040a27 */ /* 0x000fca00078e00ff */
[----:B------:R-:W-:Y:S02]  /*5de0*/  @P0 SHF.R.U32.HI R2, RZ, c[0x0][0x334], R4 ;  /* 0x0000cd00ff020a19 */ /* 0x000fe40000011604 */
.L_x_885:
[----:B------:R-:W-:-:S05]  /*5df0*/  MOV R4, c[0x0][0x32c] ;  /* 0x0000cb0000047a02 */ /* 0x000fca0000000f00 */
[----:B------:R-:W-:-:S05]  /*5e00*/  IMAD R2, R2, R4, c[0x0][0x32c] ;  /* 0x0000cb0002027624 */ /* 0x000fca00078e0204 */
[----:B------:R-:W-:-:S04]  /*5e10*/  IMNMX R0, R0, R2, PT ;  /* 0x0000000200007217 */ /* 0x000fc80003800200 */
.L_x_883:
[----:B--2---:R-:W-:-:S04]  /*5e20*/  SHF.R.S32.HI R2, RZ, 0x1f, R0 ;  /* 0x0000001fff027819 */ /* 0x004fc80000011400 */
[----:B------:R-:W-:-:S04]  /*5e30*/  LEA.HI R0, R2, R0, RZ, 0x6 ;  /* 0x0000000002007211 */ /* 0x000fc800078f30ff */
[----:B------:R-:W-:-:S04]  /*5e40*/  SHF.R.S32.HI R0, RZ, 0x6, R0 ;  /* 0x00000006ff007819 */ /* 0x000fc80000011400 */
[----:B------:R-:W-:-:S04]  /*5e50*/  IMNMX R4, R232, R0, !PT ;  /* 0x00000000e8047217 */ /* 0x000fc80007800200 */
[----:B------:R-:W-:Y:S01]  /*5e60*/  ISETP.GE.AND P0, PT, R219, R4, PT ;  /* 0x00000004db00720c */ /* 0x000fe20003f06270 */
[----:B------:R1:W-:-:S12]  /*5e70*/  STL [R1], R4 ;  /* 0x0000000401007387 */ /* 0x0003d80000100800 */
[----:B------:R-:W-:Y:S05]  /*5e80*/  @!P0 BRA `(.L_x_886) ;  /* 0x000043d000008947 */ /* 0x000fea0003800000 */
[----:B------:R-:W2:Y:S04]  /*5e90*/  LDL.64 R12, [R1+0x60] ;  /* 0x00006000010c7983 */ /* 0x000ea80000100a00 */
[----:B------:R-:W3:Y:S04]  /*5ea0*/  LDL R8, [R1+0x6c] ;  /* 0x00006c0001087983 */ /* 0x000ee80000100800 */
[----:B------:R-:W4:Y:S04]  /*5eb0*/  LDL.64 R10, [R1+0x48] ;  /* 0x00004800010a7983 */ /* 0x000f280000100a00 */
[----:B------:R-:W5:Y:S04]  /*5ec0*/  LDL.64 R6, [R1+0x58] ;  /* 0x0000580001067983 */ /* 0x000f680000100a00 */
[----:B-1----:R-:W5:Y:S01]  /*5ed0*/  LDL.64 R4, [R1+0x50] ;  /* 0x0000500001047983 */ /* 0x002f620000100a00 */
[----:B------:R-:W-:Y:S01]  /*5ee0*/  IMAD.MOV.U32 R134, RZ, RZ, R3 ;  /* 0x000000ffff867224 */ /* 0x000fe200078e0003 */
[----:B------:R-:W-:Y:S01]  /*5ef0*/  MOV R133, R132 ;  /* 0x0000008400857202 */ /* 0x000fe20000000f00 */
[----:B------:R-:W-:Y:S01]  /*5f00*/  IMAD.MOV.U32 R222, RZ, RZ, R219 ;  /* 0x000000ffffde7224 */ /* 0x000fe200078e00db */
[----:B--2---:R-:W-:Y:S01]  /*5f10*/  IADD3 R252, P0, R12, 0x40, RZ ;  /* 0x000000400cfc7810 */ /* 0x004fe20007f1e0ff */
[----:B---3--:R-:W-:-:S04]  /*5f20*/  @P2 IMAD.HI.U32 R0, R8, c[0x0][0x2c8], RZ ;  /* 0x0000b20008002a27 */ /* 0x008fc800078e00ff */
[----:B----4-:R-:W-:Y:S01]  /*5f30*/  IMAD.X R251, RZ, RZ, R11, P0 ;  /* 0x000000fffffb7224 */ /* 0x010fe200000e060b */
[----:B------:R-:W-:Y:S02]  /*5f40*/  IADD3 R250, P0, R12, 0x80, RZ ;  /* 0x000000800cfa7810 */ /* 0x000fe40007f1e0ff */
[----:B------:R-:W-:-:S03]  /*5f50*/  @P2 SHF.R.U32.HI R0, RZ, c[0x0][0x2cc], R0 ;  /* 0x0000b300ff002a19 */ /* 0x000fc60000011600 */
[--C-:B------:R-:W-:Y:S01]  /*5f60*/  IMAD.X R249, RZ, RZ, R11.reuse, P0 ;  /* 0x000000fffff97224 */ /* 0x100fe200000e060b */
[----:B------:R-:W-:Y:S01]  /*5f70*/  IADD3 R248, P0, R12, 0xc0, RZ ;  /* 0x000000c00cf87810 */ /* 0x000fe20007f1e0ff */
[----:B------:R1:W-:Y:S04]  /*5f80*/  @P2 STL [R1+0x4], R0 ;  /* 0x0000040001002387 */ /* 0x0003e80000100800 */
[----:B------:R-:W-:Y:S01]  /*5f90*/  IMAD.X R247, RZ, RZ, R11, P0 ;  /* 0x000000fffff77224 */ /* 0x000fe200000e060b */
[----:B-----5:R-:W-:-:S04]  /*5fa0*/  IADD3 R246, P0, R6, 0x40, RZ ;  /* 0x0000004006f67810 */ /* 0x020fc80007f1e0ff */
[----:B------:R-:W-:Y:S02]  /*5fb0*/  IADD3.X R245, RZ, R5, RZ, P0, !PT ;  /* 0x00000005fff57210 */ /* 0x000fe400007fe4ff */
[----:B------:R-:W-:-:S05]  /*5fc0*/  IADD3 R244, P0, R6, 0x80, RZ ;  /* 0x0000008006f47810 */ /* 0x000fca0007f1e0ff */
[----:B------:R-:W-:Y:S01]  /*5fd0*/  IMAD.X R243, RZ, RZ, R5, P0 ;  /* 0x000000fffff37224 */ /* 0x000fe200000e0605 */
[----:B------:R-:W-:-:S04]  /*5fe0*/  IADD3 R242, P0, R6, 0xc0, RZ ;  /* 0x000000c006f27810 */ /* 0x000fc80007f1e0ff */
[----:B------:R-:W-:Y:S02]  /*5ff0*/  IADD3.X R241, RZ, R5, RZ, P0, !PT ;  /* 0x00000005fff17210 */ /* 0x000fe400007fe4ff */
.L_x_895:
[----:B------:R-:W2:Y:S01]  /*6000*/  LDL.64 R12, [R1+0x60] ;  /* 0x00006000010c7983 */ /* 0x000ea20000100a00 */
[----:B------:R-:W-:Y:S01]  /*6010*/  ISETP.GT.AND P1, PT, R232, R222, PT ;  /* 0x000000dee800720c */ /* 0x000fe20003f24270 */
[----:B------:R-:W-:Y:S04]  /*6020*/  DEPBAR.LE SB0, 0x0 ;  /* 0x000080000000791a */ /* 0x000fe80000000000 */
[----:B------:R-:W3:Y:S01]  /*6030*/  LDL.64 R10, [R1+0x48] ;  /* 0x00004800010a7983 */ /* 0x000ee20000100a00 */
[----:B------:R-:W-:Y:S02]  /*6040*/  IMAD.MOV.U32 R9, RZ, RZ, c[0x0][0x208] ;  /* 0x00008200ff097624 */ /* 0x000fe400078e00ff */
[----:B------:R-:W-:Y:S02]  /*6050*/  IMAD.MOV.U32 R14, RZ, RZ, c[0x0][0x20c] ;  /* 0x00008300ff0e7624 */ /* 0x000fe400078e00ff */
[----:B------:R-:W-:Y:S01]  /*6060*/  IMAD.MOV.U32 R219, RZ, RZ, 0x5 ;  /* 0x00000005ffdb7424 */ /* 0x000fe200078e00ff */
[----:B------:R-:W4:Y:S01]  /*6070*/  LDL.64 R226, [R1+0x58] ;  /* 0x0000580001e27983 */ /* 0x000f220000100a00 */
[----:B------:R-:W-:Y:S01]  /*6080*/  IMAD.MOV.U32 R135, RZ, RZ, c[0x0][0x1e0] ;  /* 0x00007800ff877624 */ /* 0x000fe200078e00ff */
[----:B-1----:R-:W-:Y:S01]  /*6090*/  @!P1 SHF.R.S32.HI R0, RZ, 0x1f, R222 ;  /* 0x0000001fff009819 */ /* 0x002fe200000114de */
[----:B------:R-:W-:Y:S03]  /*60a0*/  @!P1 IMAD.WIDE.U32 R4, R222, c[0x0][0x208], RZ ;  /* 0x00008200de049a25 */ /* 0x000fe600078e00ff */
[----:B------:R-:W5:Y:S01]  /*60b0*/  LDL.64 R224, [R1+0x50] ;  /* 0x0000500001e07983 */ /* 0x000f620000100a00 */
[----:B------:R-:W-:Y:S01]  /*60c0*/  @!P1 IMAD R0, R0, c[0x0][0x208], RZ ;  /* 0x0000820000009a24 */ /* 0x000fe200078e02ff */
[----:B------:R-:W-:Y:S01]  /*60d0*/  SHF.L.U64.HI R135, R135, R219, c[0x0][0x1e4] ;  /* 0x0000790087877619 */ /* 0x000fe200000102db */
[----:B------:R-:W-:Y:S02]  /*60e0*/  @!P1 IMAD.SHL.U32 R2, R4, 0x40, RZ ;  /* 0x0000004004029824 */ /* 0x000fe400078e00ff */
[----:B------:R-:W-:Y:S01]  /*60f0*/  @!P1 IMAD R0, R222, c[0x0][0x20c], R0 ;  /* 0x00008300de009a24 */ /* 0x000fe200078e0200 */
[----:B------:R-:W-:Y:S01]  /*6100*/  BAR.SYNC.DEFER_BLOCKING 0x0 ;  /* 0x0000000000007b1d */ /* 0x000fe20000010000 */
[----:B------:R-:W-:Y:S02]  /*6110*/  IMAD.MOV.U32 R223, RZ, RZ, c[0x0][0x1e0] ;  /* 0x00007800ffdf7624 */ /* 0x000fe400078e00ff */
[----:B------:R-:W-:Y:S02]  /*6120*/  @!P1 IMAD.IADD R0, R5, 0x1, R0 ;  /* 0x0000000105009824 */ /* 0x000fe400078e0200 */
[----:B------:R-:W-:Y:S03]  /*6130*/  IMAD.SHL.U32 R223, R223, 0x20, RZ ;  /* 0x00000020dfdf7824 */ /* 0x000fe600078e00ff */
[----:B------:R-:W-:Y:S01]  /*6140*/  @!P1 SHF.L.U64.HI R0, R4, 0x6, R0 ;  /* 0x0000000604009819 */ /* 0x000fe20000010200 */
[----:B------:R-:W-:Y:S06]  /*6150*/  LDSM.16.M88.4 R32, [R199+0x10100] ;  /* 0x01010000c720783b */ /* 0x000fec0000000200 */
[----:B------:R-:W-:Y:S06]  /*6160*/  LDSM.16.M88.4 R16, [R192+0x8900] ;  /* 0x00890000c010783b */ /* 0x000fec0000000200 */
[----:B------:R-:W-:Y:S06]  /*6170*/  LDSM.16.M88.4 R24, [R192+0x9100] ;  /* 0x00910000c018783b */ /* 0x000fec0000000200 */
[----:B------:R-:W-:Y:S06]  /*6180*/  LDSM.16.M88.4 R168, [R192+0x9900] ;  /* 0x00990000c0a8783b */ /* 0x000fec0000000200 */
[----:B------:R-:W-:Y:S06]  /*6190*/  LDSM.16.M88.4 R172, [R200+0x10100] ;  /* 0x01010000c8ac783b */ /* 0x000fec0000000200 */
[----:B------:R-:W-:Y:S06]  /*61a0*/  LDSM.16.M88.4 R176, [R203] ;  /* 0x00000000cbb0783b */ /* 0x000fec0000000200 */
[----:B------:R-:W-:Y:S06]  /*61b0*/  LDSM.16.M88.4 R180, [R218] ;  /* 0x00000000dab4783b */ /* 0x000fec0000000200 */
[----:B------:R-:W-:Y:S06]  /*61c0*/  LDSM.16.M88.4 R184, [R217] ;  /* 0x00000000d9b8783b */ /* 0x000fec0000000200 */
[----:B------:R-:W-:Y:S06]  /*61d0*/  LDSM.16.M88.4 R188, [R216] ;  /* 0x00000000d8bc783b */ /* 0x000fec0000000200 */
[----:B------:R-:W4:Y:S06]  /*61e0*/  LDL R219, [R1+0x4] ;  /* 0x0000040001db7983 */ /* 0x000f2c0000100800 */
[----:B------:R-:W4:Y:S01]  /*61f0*/  LDL R240, [R1+0x40] ;  /* 0x0000400001f07983 */ /* 0x000f220000100800 */
[----:B--2---:R-:W-:Y:S05]  /*6200*/  @!P1 IADD3 R3, P0, R2, R12, RZ ;  /* 0x0000000c02039210 */ /* 0x004fea0007f1e0ff */
[----:B---3--:R-:W-:Y:S01]  /*6210*/  @!P1 IMAD.X R6, R0, 0x1, R11, P0 ;  /* 0x0000000100069824 */ /* 0x008fe200000e060b */
[----:B------:R-:W-:Y:S05]  /*6220*/  @!P1 IADD3 R4, P0, R2, R252, RZ ;  /* 0x000000fc02049210 */ /* 0x000fea0007f1e0ff */
[----:B------:R-:W-:Y:S01]  /*6230*/  @!P1 IMAD.X R7, R0, 0x1, R251, P0 ;  /* 0x0000000100079824 */ /* 0x000fe200000e06fb */
[----:B------:R-:W-:Y:S05]  /*6240*/  @!P1 IADD3 R5, P0, R2, R250, RZ ;  /* 0x000000fa02059210 */ /* 0x000fea0007f1e0ff */
[----:B------:R-:W-:Y:S01]  /*6250*/  @!P1 IMAD.X R8, R0, 0x1, R249, P0 ;  /* 0x0000000100089824 */ /* 0x000fe200000e06f9 */
[C---:B------:R-:W-:Y:S04]  /*6260*/  @!P1 LEA R220, P0, R3.reuse, c[0x0][0x1f8], 0x1 ;  /* 0x00007e0003dc9a11 */ /* 0x040fe800078008ff */
[----:B------:R-:W-:Y:S02]  /*6270*/  @!P1 LEA.HI.X R221, R3, c[0x0][0x1fc], R6, 0x1, P0 ;  /* 0x00007f0003dd9a11 */ /* 0x000fe400000f0c06 */
[C---:B------:R-:W-:Y:S04]  /*6280*/  @!P1 LEA R30, P0, R4.reuse, c[0x0][0x1f8], 0x1 ;  /* 0x00007e00041e9a11 */ /* 0x040fe800078008ff */
[----:B------:R-:W-:Y:S02]  /*6290*/  @!P1 LEA.HI.X R31, R4, c[0x0][0x1fc], R7, 0x1, P0 ;  /* 0x00007f00041f9a11 */ /* 0x000fe400000f0c07 */
[C---:B------:R-:W-:Y:S04]  /*62a0*/  @!P1 LEA R28, P0, R5.reuse, c[0x0][0x1f8], 0x1 ;  /* 0x00007e00051c9a11 */ /* 0x040fe800078008ff */
[----:B------:R-:W-:Y:S02]  /*62b0*/  @!P1 LEA.HI.X R29, R5, c[0x0][0x1fc], R8, 0x1, P0 ;  /* 0x00007f00051d9a11 */ /* 0x000fe400000f0c08 */
[----:B------:R-:W-:Y:S05]  /*62c0*/  @!P1 IADD3 R3, P0, R2, R248, RZ ;  /* 0x000000f802039210 */ /* 0x000fea0007f1e0ff */
[----:B------:R-:W-:Y:S01]  /*62d0*/  @!P1 IMAD.X R4, R0, 0x1, R247, P0 ;  /* 0x0000000100049824 */ /* 0x000fe200000e06f7 */
[C---:B------:R-:W-:Y:S04]  /*62e0*/  @!P1 LEA R22, P0, R3.reuse, c[0x0][0x1f8], 0x1 ;  /* 0x00007e0003169a11 */ /* 0x040fe800078008ff */
[----:B------:R-:W-:Y:S02]  /*62f0*/  @!P1 LEA.HI.X R23, R3, c[0x0][0x1fc], R4, 0x1, P0 ;  /* 0x00007f0003179a11 */ /* 0x000fe400000f0c04 */
[C---:B------:R-:W-:Y:S04]  /*6300*/  @!P1 LEA R2, P0, R9.reuse, R2, 0x5 ;  /* 0x0000000209029211 */ /* 0x040fe800078028ff */
[----:B------:R-:W-:Y:S02]  /*6310*/  @!P1 LEA.HI.X R0, R9, R0, R14, 0x5, P0 ;  /* 0x0000000009009211 */ /* 0x000fe400000f2c0e */
[----:B------:R-:W-:Y:S04]  /*6320*/  @!P1 IADD3 R3, P0, R2, R12, RZ ;  /* 0x0000000c02039210 */ /* 0x000fe80007f1e0ff */
[----:B------:R-:W-:Y:S02]  /*6330*/  @!P1 IADD3.X R4, R0, R11, RZ, P0, !PT ;  /* 0x0000000b00049210 */ /* 0x000fe400007fe4ff */
[C---:B------:R-:W-:Y:S01]  /*6340*/  @!P1 LEA R20, P0, R3.reuse, c[0x0][0x1f8], 0x1 ;  /* 0x00007e0003149a11 */ /* 0x040fe200078008ff */
[----:B------:R-:W1:Y:S03]  /*6350*/  LDSM.16.M88.4 R8, [R192+0x8100] ;  /* 0x00810000c008783b */ /* 0x000e660000000200 */
[----:B------:R-:W-:Y:S02]  /*6360*/  @!P1 LEA.HI.X R21, R3, c[0x0][0x1fc], R4, 0x1, P0 ;  /* 0x00007f0003159a11 */ /* 0x000fe400000f0c04 */
[----:B------:R-:W-:Y:S01]  /*6370*/  @!P1 IADD3 R3, P0, R2, R252, RZ ;  /* 0x000000fc02039210 */ /* 0x000fe20007f1e0ff */
[----:B------:R-:W-:Y:S01]  /*6380*/  @!PT LDS RZ, [RZ] ;  /* 0x00000000fffff984 */ /* 0x000fe20000000800 */
[----:B------:R-:W-:Y:S01]  /*6390*/  @!PT LDS RZ, [RZ] ;  /* 0x00000000fffff984 */ /* 0x000fe20000000800 */
[----:B------:R-:W-:Y:S01]  /*63a0*/  @!PT LDS RZ, [RZ] ;  /* 0x00000000fffff984 */ /* 0x000fe20000000800 */
[----:B------:R2:W-:Y:S04]  /*63b0*/  @!P1 LDGSTS.E.BYPASS.LTC128B.128 [R233+0x100], [R220.64], !P3 ;  /* 0x00100000dce99fae */ /* 0x0005e8000d901d48 */
[----:B------:R-:W-:Y:S01]  /*63c0*/  @!P1 IMAD.X R4, R0, 0x1, R251, P0 ;  /* 0x0000000100049824 */ /* 0x000fe200000e06fb */
[C---:B------:R-:W-:Y:S01]  /*63d0*/  @!P1 LEA R14, P0, R3.reuse, c[0x0][0x1f8], 0x1 ;  /* 0x00007e00030e9a11 */ /* 0x040fe200078008ff */
[----:B------:R3:W-:Y:S03]  /*63e0*/  @!P1 LDGSTS.E.BYPASS.LTC128B.128 [R233+0x2100], [R30.64], !P6 ;  /* 0x021000001ee99fae */ /* 0x0007e6000f101d48 */
[----:B------:R-:W-:Y:S02]  /*63f0*/  @!P1 LEA.HI.X R15, R3, c[0x0][0x1fc], R4, 0x1, P0 ;  /* 0x00007f00030f9a11 */ /* 0x000fe400000f0c04 */
[----:B------:R-:W-:Y:S01]  /*6400*/  @!P1 IADD3 R3, P0, R2, R250, RZ ;  /* 0x000000fa02039210 */ /* 0x000fe20007f1e0ff */
        /* <DEDUP_REMOVED lines=11> */
[C---:B------:R-:W-:Y:S01]  /*64c0*/  ISETP.GT.AND P0, PT, R222.reuse, R232, PT ;  /* 0x000000e8de00720c */ /* 0x040fe20003f04270 */
[----:B------:R1:W-:Y:S06]  /*64d0*/  @!P1 LDGSTS.E.BYPASS.LTC128B.128 [R233+0x5100], [R12.64], !P5 ;  /* 0x051000000ce99fae */ /* 0x0003ec000e901d48 */
[----:B------:R1:W-:Y:S06]  /*64e0*/  @!P1 LDGSTS.E.BYPASS.LTC128B.128 [R233+0x7100], [R6.64], !P4 ;  /* 0x0710000006e99fae */ /* 0x0003ec000e101d48 */
[----:B------:R-:W-:Y:S01]  /*64f0*/  @P0 IADD3 R4, R222, -0x1, RZ ;  /* 0xffffffffde040810 */ /* 0x000fe20007ffe0ff */
[----:B------:R-:W0:Y:S03]  /*6500*/  LDGDEPBAR ;  /* 0x00000000000079af */ /* 0x000e260000000000 */
[----:B------:R-:W-:Y:S05]  /*6510*/  @P0 SHF.R.S32.HI R0, RZ, 0x1f, R4 ;  /* 0x0000001fff000819 */ /* 0x000fea0000011404 */
[----:B------:R-:W-:Y:S04]  /*6520*/  @P0 IMAD R0, R0, c[0x0][0x1e0], RZ ;  /* 0x0000780000000a24 */ /* 0x000fe800078e02ff */
[C---:B------:R-:W-:Y:S02]  /*6530*/  @P0 IMAD R0, R4.reuse, c[0x0][0x1e4], R0 ;  /* 0x0000790004000a24 */ /* 0x040fe400078e0200 */
[----:B------:R-:W-:Y:S04]  /*6540*/  @P0 IMAD.WIDE.U32 R4, R4, c[0x0][0x1e0], RZ ;  /* 0x0000780004040a25 */ /* 0x000fe800078e00ff */
[----:B------:R-:W-:Y:S02]  /*6550*/  @P0 IMAD.IADD R0, R5, 0x1, R0 ;  /* 0x0000000105000824 */ /* 0x000fe400078e0200 */
[C---:B------:R-:W-:Y:S03]  /*6560*/  @P0 IMAD.SHL.U32 R2, R4.reuse, 0x40, RZ ;  /* 0x0000004004020824 */ /* 0x040fe600078e00ff */
[----:B------:R-:W-:Y:S02]  /*6570*/  @P0 SHF.L.U64.HI R0, R4, 0x6, R0 ;  /* 0x0000000604000819 */ /* 0x000fe40000010200 */
[----:B----4-:R-:W-:Y:S05]  /*6580*/  @P0 IADD3 R3, P2, R2, R226, RZ ;  /* 0x000000e202030210 */ /* 0x010fea0007f5e0ff */
[----:B-----5:R-:W-:Y:S01]  /*6590*/  @P0 IMAD.X R4, R0, 0x1, R225, P2 ;  /* 0x0000000100040824 */ /* 0x020fe200010e06e1 */
[C---:B------:R-:W-:Y:S04]  /*65a0*/  @P0 LEA R238, P2, R3.reuse, c[0x0][0x1c8], 0x1 ;  /* 0x0000720003ee0a11 */ /* 0x040fe800078408ff */
[----:B------:R-:W-:Y:S02]  /*65b0*/  @P0 LEA.HI.X R239, R3, c[0x0][0x1cc], R4, 0x1, P2 ;  /* 0x0000730003ef0a11 */ /* 0x000fe400010f0c04 */
[C---:B-1----:R-:W-:Y:S03]  /*65c0*/  HMMA.16816.F32 R4, R32.reuse, R8, RZ ;  /* 0x000000082004723c */ /* 0x042fe600000018ff */
[----:B------:R-:W-:Y:S04]  /*65d0*/  @P0 IADD3 R3, P1, R2, R246, RZ ;  /* 0x000000f602030210 */ /* 0x000fe80007f3e0ff */
[----:B------:R-:W-:Y:S01]  /*65e0*/  @P0 IADD3.X R132, R0, R245, RZ, P1, !PT ;  /* 0x000000f500840210 */ /* 0x000fe20000ffe4ff */
[C---:B------:R-:W-:Y:S01]  /*65f0*/  HMMA.16816.F32 R8, R32.reuse, R10, RZ ;  /* 0x0000000a2008723c */ /* 0x040fe200000018ff */
[C---:B------:R-:W-:Y:S04]  /*6600*/  @P0 LEA R236, P1, R3.reuse, c[0x0][0x1c8], 0x1 ;  /* 0x0000720003ec0a11 */ /* 0x040fe800078208ff */
[----:B------:R-:W-:Y:S02]  /*6610*/  @P0 LEA.HI.X R237, R3, c[0x0][0x1cc], R132, 0x1, P1 ;  /* 0x0000730003ed0a11 */ /* 0x000fe400008f0c84 */
[----:B------:R-:W-:Y:S01]  /*6620*/  @P0 IADD3 R3, P1, R2, R244, RZ ;  /* 0x000000f402030210 */ /* 0x000fe20007f3e0ff */
[C---:B------:R-:W-:Y:S04]  /*6630*/  HMMA.16816.F32 R12, R32.reuse, R16, RZ ;  /* 0x00000010200c723c */ /* 0x040fe800000018ff */
[----:B------:R-:W-:Y:S01]  /*6640*/  @P0 IMAD.X R132, R0, 0x1, R243, P1 ;  /* 0x0000000100840824 */ /* 0x000fe200008e06f3 */
[C---:B------:R-:W-:Y:S03]  /*6650*/  @P0 LEA R234, P1, R3.reuse, c[0x0][0x1c8], 0x1 ;  /* 0x0000720003ea0a11 */ /* 0x040fe600078208ff */
[C---:B------:R-:W-:Y:S01]  /*6660*/  HMMA.16816.F32 R16, R32.reuse, R18, RZ ;  /* 0x000000122010723c */ /* 0x040fe200000018ff */
[----:B------:R-:W-:Y:S03]  /*6670*/  @P0 LEA.HI.X R235, R3, c[0x0][0x1cc], R132, 0x1, P1 ;  /* 0x0000730003eb0a11 */ /* 0x000fe600008f0c84 */
[----:B------:R-:W-:Y:S04]  /*6680*/  @P0 IADD3 R3, P1, R2, R242, RZ ;  /* 0x000000f202030210 */ /* 0x000fe80007f3e0ff */
[C---:B------:R-:W-:Y:S01]  /*6690*/  HMMA.16816.F32 R20, R32.reuse, R24, RZ ;  /* 0x000000182014723c */ /* 0x040fe200000018ff */
[----:B------:R-:W-:Y:S03]  /*66a0*/  @P0 IMAD.X R132, R0, 0x1, R241, P1 ;  /* 0x0000000100840824 */ /* 0x000fe600008e06f1 */
[C---:B------:R-:W-:Y:S04]  /*66b0*/  @P0 LEA R230, P1, R3.reuse, c[0x0][0x1c8], 0x1 ;  /* 0x0000720003e60a11 */ /* 0x040fe800078208ff */
[C---:B------:R-:W-:Y:S01]  /*66c0*/  HMMA.16816.F32 R24, R32.reuse, R26, RZ ;  /* 0x0000001a2018723c */ /* 0x040fe200000018ff */
[----:B------:R-:W-:Y:S03]  /*66d0*/  @P0 LEA.HI.X R231, R3, c[0x0][0x1cc], R132, 0x1, P1 ;  /* 0x0000730003e70a11 */ /* 0x000fe600008f0c84 */
[----:B------:R-:W-:Y:S01]  /*66e0*/  @P0 IADD3 R2, P1, R223, R2, RZ ;  /* 0x00000002df020210 */ /* 0x000fe20007f3e0ff */
[----:B------:R-:W-:Y:S03]  /*66f0*/  IMAD.MOV.U32 R223, RZ, RZ, c[0x0][0x2c4] ;  /* 0x0000b100ffdf7624 */ /* 0x000fe600078e00ff */
[C---:B---3--:R-:W-:Y:S01]  /*6700*/  HMMA.16816.F32 R28, R32.reuse, R168, RZ ;  /* 0x000000a8201c723c */ /* 0x048fe200000018ff */
[----:B------:R-:W-:Y:S02]  /*6710*/  @P0 IADD3.X R0, R135, R0, RZ, P1, !PT ;  /* 0x0000000087000210 */ /* 0x000fe40000ffe4ff */
[----:B------:R-:W-:Y:S02]  /*6720*/  ISETP.NE.AND P2, PT, R223, 0x1, PT ;  /* 0x00000001df00780c */ /* 0x000fe40003f45270 */
[----:B------:R-:W-:Y:S03]  /*6730*/  @P0 IADD3 R3, P1, R2, R226, RZ ;  /* 0x000000e202030210 */ /* 0x000fe60007f3e0ff */
[----:B------:R-:W-:Y:S01]  /*6740*/  HMMA.16816.F32 R32, R32, R170, RZ ;  /* 0x000000aa2020723c */ /* 0x000fe200000018ff */
[----:B------:R-:W-:Y:S03]  /*6750*/  LDSM.16.M88.4 R168, [R202+0x10100] ;  /* 0x01010000caa8783b */ /* 0x000fe60000000200 */
[----:B------:R-:W-:Y:S01]  /*6760*/  @P0 IMAD.X R132, R0, 0x1, R225, P1 ;  /* 0x0000000100840824 */ /* 0x000fe200008e06e1 */
[C---:B------:R-:W-:Y:S03]  /*6770*/  @P0 LEA R228, P1, R3.reuse, c[0x0][0x1c8], 0x1 ;  /* 0x0000720003e40a11 */ /* 0x040fe600078208ff */
[C---:B------:R-:W-:Y:S05]  /*6780*/  HMMA.16816.F32 R4, R172.reuse, R176, R4 ;  /* 0x000000b0ac04723c */ /* 0x040fea0000001804 */
[----:B------:R-:W-:Y:S02]  /*6790*/  @P0 LEA.HI.X R229, R3, c[0x0][0x1cc], R132, 0x1, P1 ;  /* 0x0000730003e50a11 */ /* 0x000fe400008f0c84 */
[----:B------:R-:W-:Y:S01]  /*67a0*/  @P0 IADD3 R3, P1, R2, R246, RZ ;  /* 0x000000f602030210 */ /* 0x000fe20007f3e0ff */
[C---:B------:R-:W-:Y:S01]  /*67b0*/  HMMA.16816.F32 R8, R172.reuse, R178, R8 ;  /* 0x000000b2ac08723c */ /* 0x040fe20000001808 */
[----:B------:R-:W-:Y:S03]  /*67c0*/  LDSM.16.M88.4 R176, [R198+0x8900] ;  /* 0x00890000c6b0783b */ /* 0x000fe60000000200 */
[----:B------:R-:W-:Y:S01]  /*67d0*/  @P0 IMAD.X R132, R0, 0x1, R245, P1 ;  /* 0x0000000100840824 */ /* 0x000fe200008e06f5 */
[C---:B------:R-:W-:Y:S03]  /*67e0*/  @P0 LEA R226, P1, R3.reuse, c[0x0][0x1c8], 0x1 ;  /* 0x0000720003e20a11 */ /* 0x040fe600078208ff */
[C---:B------:R-:W-:Y:S04]  /*67f0*/  HMMA.16816.F32 R12, R172.reuse, R180, R12 ;  /* 0x000000b4ac0c723c */ /* 0x040fe8000000180c */
[----:B------:R-:W-:Y:S02]  /*6800*/  @P0 LEA.HI.X R227, R3, c[0x0][0x1cc], R132, 0x1, P1 ;  /* 0x0000730003e30a11 */ /* 0x000fe400008f0c84 */
[----:B------:R-:W-:Y:S02]  /*6810*/  @P0 IADD3 R3, P1, R2, R244, RZ ;  /* 0x000000f402030210 */ /* 0x000fe40007f3e0ff */
[C---:B------:R-:W-:Y:S04]  /*6820*/  HMMA.16816.F32 R16, R172.reuse, R182, R16 ;  /* 0x000000b6ac10723c */ /* 0x040fe80000001810 */
[----:B------:R-:W-:Y:S01]  /*6830*/  @P0 IMAD.X R132, R0, 0x1, R243, P1 ;  /* 0x0000000100840824 */ /* 0x000fe200008e06f3 */
[C---:B------:R-:W-:Y:S03]  /*6840*/  @P0 LEA R224, P1, R3.reuse, c[0x0][0x1c8], 0x1 ;  /* 0x0000720003e00a11 */ /* 0x040fe600078208ff */
[C---:B------:R-:W-:Y:S04]  /*6850*/  HMMA.16816.F32 R20, R172.reuse, R184, R20 ;  /* 0x000000b8ac14723c */ /* 0x040fe80000001814 */
[----:B------:R-:W-:Y:S02]  /*6860*/  @P0 LEA.HI.X R225, R3, c[0x0][0x1cc], R132, 0x1, P1 ;  /* 0x0000730003e10a11 */ /* 0x000fe400008f0c84 */
[----:B------:R-:W-:Y:S02]  /*6870*/  @P0 IADD3 R2, P1, R2, R242, RZ ;  /* 0x000000f202020210 */ /* 0x000fe40007f3e0ff */
[C---:B------:R-:W-:Y:S04]  /*6880*/  HMMA.16816.F32 R24, R172.reuse, R186, R24 ;  /* 0x000000baac18723c */ /* 0x040fe80000001818 */
[----:B------:R-:W-:Y:S01]  /*6890*/  @P0 IMAD.X R0, R0, 0x1, R241, P1 ;  /* 0x0000000100000824 */ /* 0x000fe200008e06f1 */
[C---:B--2---:R-:W-:Y:S03]  /*68a0*/  @P0 LEA R220, P1, R2.reuse, c[0x0][0x1c8], 0x1 ;  /* 0x0000720002dc0a11 */ /* 0x044fe600078208ff */
[C---:B------:R-:W-:Y:S04]  /*68b0*/  HMMA.16816.F32 R28, R172.reuse, R188, R28 ;  /* 0x000000bcac1c723c */ /* 0x040fe8000000181c */
[----:B------:R-:W-:Y:S04]  /*68c0*/  @P0 LEA.HI.X R221, R2, c[0x0][0x1cc], R0, 0x1, P1 ;  /* 0x0000730002dd0a11 */ /* 0x000fe800008f0c00 */
[----:B------:R-:W-:Y:S01]  /*68d0*/  HMMA.16816.F32 R32, R172, R190, R32 ;  /* 0x000000beac20723c */ /* 0x000fe20000001820 */
[----:B------:R-:W1:Y:S07]  /*68e0*/  LDSM.16.M88.4 R172, [R198+0x8100] ;  /* 0x00810000c6ac783b */ /* 0x000e6e0000000200 */
[C---:B-1----:R-:W-:Y:S08]  /*68f0*/  HMMA.16816.F32 R4, R168.reuse, R172, R4 ;  /* 0x000000aca804723c */ /* 0x042ff00000001804 */
[C---:B------:R-:W-:Y:S01]  /*6900*/  HMMA.16816.F32 R8, R168.reuse, R174, R8 ;  /* 0x000000aea808723c */ /* 0x040fe20000001808 */
[----:B------:R-:W1:Y:S07]  /*6910*/  LDSM.16.M88.4 R172, [R198+0x9100] ;  /* 0x00910000c6ac783b */ /* 0x000e6e0000000200 */
[C---:B------:R-:W-:Y:S08]  /*6920*/  HMMA.16816.F32 R12, R168.reuse, R176, R12 ;  /* 0x000000b0a80c723c */ /* 0x040ff0000000180c */
[C---:B------:R-:W-:Y:S01]  /*6930*/  HMMA.16816.F32 R16, R168.reuse, R178, R16 ;  /* 0x000000b2a810723c */ /* 0x040fe20000001810 */
[----:B------:R-:W2:Y:S07]  /*6940*/  LDSM.16.M88.4 R176, [R198+0x9900] ;  /* 0x00990000c6b0783b */ /* 0x000eae0000000200 */
[C---:B-1----:R-:W-:Y:S08]  /*6950*/  HMMA.16816.F32 R20, R168.reuse, R172, R20 ;  /* 0x000000aca814723c */ /* 0x042ff00000001814 */
[C---:B------:R-:W-:Y:S01]  /*6960*/  HMMA.16816.F32 R24, R168.reuse, R174, R24 ;  /* 0x000000aea818723c */ /* 0x040fe20000001818 */
[----:B------:R-:W-:Y:S07]  /*6970*/  LDSM.16.M88.4 R172, [R197] ;  /* 0x00000000c5ac783b */ /* 0x000fee0000000200 */
[C---:B--2---:R-:W-:Y:S08]  /*6980*/  HMMA.16816.F32 R28, R168.reuse, R176, R28 ;  /* 0x000000b0a81c723c */ /* 0x044ff0000000181c */
[----:B------:R-:W-:Y:S01]  /*6990*/  HMMA.16816.F32 R32, R168, R178, R32 ;  /* 0x000000b2a820723c */ /* 0x000fe20000001820 */
[----:B------:R-:W1:Y:S06]  /*69a0*/  LDSM.16.M88.4 R168, [R201+0x10100] ;  /* 0x01010000c9a8783b */ /* 0x000e6c0000000200 */
[----:B------:R-:W2:Y:S01]  /*69b0*/  LDSM.16.M88.4 R176, [R197+0x800] ;  /* 0x00080000c5b0783b */ /* 0x000ea20000000200 */
[C---:B-1----:R-:W-:Y:S08]  /*69c0*/  HMMA.16816.F32 R4, R168.reuse, R172, R4 ;  /* 0x000000aca804723c */ /* 0x042ff00000001804 */
[C---:B------:R-:W-:Y:S01]  /*69d0*/  HMMA.16816.F32 R8, R168.reuse, R174, R8 ;  /* 0x000000aea808723c */ /* 0x040fe20000001808 */
[----:B------:R-:W1:Y:S07]  /*69e0*/  LDSM.16.M88.4 R172, [R197+0x1000] ;  /* 0x00100000c5ac783b */ /* 0x000e6e0000000200 */
[C---:B--2---:R-:W-:Y:S08]  /*69f0*/  HMMA.16816.F32 R12, R168.reuse, R176, R12 ;  /* 0x000000b0a80c723c */ /* 0x044ff0000000180c */
[C---:B------:R-:W-:Y:S01]  /*6a00*/  HMMA.16816.F32 R16, R168.reuse, R178, R16 ;  /* 0x000000b2a810723c */ /* 0x040fe20000001810 */
[----:B------:R-:W2:Y:S07]  /*6a10*/  LDSM.16.M88.4 R176, [R197+0x1800] ;  /* 0x00180000c5b0783b */ /* 0x000eae0000000200 */
[C---:B-1----:R-:W-:Y:S08]  /*6a20*/  HMMA.16816.F32 R20, R168.reuse, R172, R20 ;  /* 0x000000aca814723c */ /* 0x042ff00000001814 */
[C---:B------:R-:W-:Y:S01]  /*6a30*/  HMMA.16816.F32 R24, R168.reuse, R174, R24 ;  /* 0x000000aea818723c */ /* 0x040fe20000001818 */
[----:B------:R-:W-:Y:S07]  /*6a40*/  LDSM.16.M88.4 R172, [R192+0xa100] ;  /* 0x00a10000c0ac783b */ /* 0x000fee0000000200 */
        /* <DEDUP_REMOVED lines=16> */
[----:B------:R-:W2:Y:S01]  /*6b50*/  LDSM.16.M88.4 R176, [R214] ;  /* 0x00000000d6b0783b */ /* 0x000ea20000000200 */
[C---:B-1----:R-:W-:Y:S08]  /*6b60*/  HMMA.16816.F32 R4, R168.reuse, R172, R4 ;  /* 0x000000aca804723c */ /* 0x042ff00000001804 */
[C---:B------:R-:W-:Y:S01]  /*6b70*/  HMMA.16816.F32 R8, R168.reuse, R174, R8 ;  /* 0x000000aea808723c */ /* 0x040fe20000001808 */
[----:B------:R-:W1:Y:S07]  /*6b80*/  LDSM.16.M88.4 R172, [R213] ;  /* 0x00000000d5ac783b */ /* 0x000e6e0000000200 */
[C---:B--2---:R-:W-:Y:S08]  /*6b90*/  HMMA.16816.F32 R12, R168.reuse, R176, R12 ;  /* 0x000000b0a80c723c */ /* 0x044ff0000000180c */
[C---:B------:R-:W-:Y:S01]  /*6ba0*/  HMMA.16816.F32 R16, R168.reuse, R178, R16 ;  /* 0x000000b2a810723c */ /* 0x040fe20000001810 */
[----:B------:R-:W2:Y:S07]  /*6bb0*/  LDSM.16.M88.4 R176, [R212] ;  /* 0x00000000d4b0783b */ /* 0x000eae0000000200 */
        /* <DEDUP_REMOVED lines=125> */
[C---:B------:R-:W-:Y:S08]  /*7390*/  HMMA.16816.F32 R8, R168.reuse, R174, R8 ;  /* 0x000000aea808723c */ /* 0x040ff00000001808 */
[C---:B--2---:R-:W-:Y:S08]  /*73a0*/  HMMA.16816.F32 R12, R168.reuse, R176, R12 ;  /* 0x000000b0a80c723c */ /* 0x044ff0000000180c */
[----:B------:R-:W-:Y:S01]  /*73b0*/  FMUL.FTZ R4, R4, c[0x0][0x320] ;  /* 0x0000c80004047a20 */ /* 0x000fe20000410000 */
[C---:B------:R-:W-:Y:S03]  /*73c0*/  HMMA.16816.F32 R16, R168.reuse, R178, R16 ;  /* 0x000000b2a810723c */ /* 0x040fe60000001810 */
[----:B------:R-:W1:Y:S01]  /*73d0*/  MUFU.TANH R184, R4 ;  /* 0x0000000400b87308 */ /* 0x000e620000002400 */
[----:B------:R-:W-:Y:S02]  /*73e0*/  FMUL.FTZ R5, R5, c[0x0][0x320] ;  /* 0x0000c80005057a20 */ /* 0x000fe40000410000 */
[----:B------:R-:W-:Y:S02]  /*73f0*/  FMUL.FTZ R6, R6, c[0x0][0x320] ;  /* 0x0000c80006067a20 */ /* 0x000fe40000410000 */
[----:B------:R-:W-:Y:S04]  /*7400*/  FMUL.FTZ R7, R7, c[0x0][0x320] ;  /* 0x0000c80007077a20 */ /* 0x000fe80000410000 */
        /* <DEDUP_REMOVED lines=9> */
[----:B------:R-:W-:Y:S02]  /*74a0*/  FMUL.FTZ R15, R15, c[0x0][0x320] ;  /* 0x0000c8000f0f7a20 */ /* 0x000fe40000410000 */
[----:B------:R-:W-:Y:S02]  /*74b0*/  FMUL.FTZ R16, R16, c[0x0][0x320] ;  /* 0x0000c80010107a20 */ /* 0x000fe40000410000 */
[----:B------:R-:W-:Y:S02]  /*74c0*/  FMUL.FTZ R17, R17, c[0x0][0x320] ;  /* 0x0000c80011117a20 */ /* 0x000fe40000410000 */
[----:B------:R-:W-:Y:S01]  /*74d0*/  FMUL.FTZ R18, R18, c[0x0][0x320] ;  /* 0x0000c80012127a20 */ /* 0x000fe20000410000 */
[----:B------:R4:W1:Y:S01]  /*74e0*/  MUFU.TANH R187, R7 ;  /* 0x0000000700bb7308 */ /* 0x0008620000002400 */
[----:B------:R-:W-:Y:S09]  /*74f0*/  FMUL.FTZ R19, R19, c[0x0][0x320] ;  /* 0x0000c80013137a20 */ /* 0x000ff20000410000 */
[----:B------:R-:W1:Y:S10]  /*7500*/  MUFU.TANH R182, R8 ;  /* 0x0000000800b67308 */ /* 0x000e740000002400 */
[----:B------:R-:W1:Y:S01]  /*7510*/  MUFU.TANH R180, R9 ;  /* 0x0000000900b47308 */ /* 0x000e620000002400 */
[----:B----4-:R-:W4:Y:S09]  /*7520*/  LDSM.16.M88.4 R4, [R197+0x7000] ;  /* 0x00700000c504783b */ /* 0x010f320000000200 */
[----:B------:R-:W1:Y:S10]  /*7530*/  MUFU.TANH R186, R10 ;  /* 0x0000000a00ba7308 */ /* 0x000e740000002400 */
[----:B------:R5:W1:Y:S10]  /*7540*/  MUFU.TANH R185, R11 ;  /* 0x0000000b00b97308 */ /* 0x000a740000002400 */
[----:B------:R-:W1:Y:S10]  /*7550*/  MUFU.TANH R176, R12 ;  /* 0x0000000c00b07308 */ /* 0x000e740000002400 */
[----:B------:R-:W1:Y:S01]  /*7560*/  MUFU.TANH R175, R13 ;  /* 0x0000000d00af7308 */ /* 0x000e620000002400 */
[C---:B----4-:R-:W-:Y:S01]  /*7570*/  HMMA.16816.F32 R20, R168.reuse, R4, R20 ;  /* 0x00000004a814723c */ /* 0x050fe20000001814 */
[----:B------:R4:W2:Y:S08]  /*7580*/  LDL R4, [R1+0x6c] ;  /* 0x00006c0001047983 */ /* 0x0008b00000100800 */
[----:B------:R-:W1:Y:S01]  /*7590*/  MUFU.TANH R181, R14 ;  /* 0x0000000e00b57308 */ /* 0x000e620000002400 */
[----:B-----5:R-:W5:Y:S01]  /*75a0*/  LDSM.16.M88.4 R8, [R197+0x7800] ;  /* 0x00780000c508783b */ /* 0x020f620000000200 */
[----:B------:R-:W-:Y:S04]  /*75b0*/  DEPBAR.LE SB0, 0x0 ;  /* 0x000080000000791a */ /* 0x000fe80000000000 */
[C---:B------:R-:W-:Y:S04]  /*75c0*/  HMMA.16816.F32 R24, R168.reuse, R6, R24 ;  /* 0x00000006a818723c */ /* 0x040fe80000001818 */
[----:B------:R1:W1:Y:S01]  /*75d0*/  MUFU.TANH R179, R15 ;  /* 0x0000000f00b37308 */ /* 0x0002620000002400 */
[----:B------:R-:W-:Y:S01]  /*75e0*/  BAR.SYNC.DEFER_BLOCKING 0x0 ;  /* 0x0000000000007b1d */ /* 0x000fe20000010000 */
[----:B------:R-:W-:Y:S03]  /*75f0*/  IMAD.SHL.U32 R5, R222, 0x40, RZ ;  /* 0x00000040de057824 */ /* 0x000fe600078e00ff */
[----:B------:R-:W-:Y:S03]  /*7600*/  FMUL.FTZ R20, R20, c[0x0][0x320] ;  /* 0x0000c80014147a20 */ /* 0x000fe60000410000 */
[----:B------:R-:W-:Y:S02]  /*7610*/  IADD3 R0, -R240, 0x1, -R5 ;  /* 0x00000001f0007810 */ /* 0x000fe40007ffe905 */
[----:B------:R-:W1:Y:S01]  /*7620*/  MUFU.TANH R172, R16 ;  /* 0x0000001000ac7308 */ /* 0x000e620000002400 */
[----:B------:R-:W-:Y:S02]  /*7630*/  FMUL.FTZ R22, R22, c[0x0][0x320] ;  /* 0x0000c80016167a20 */ /* 0x000fe40000410000 */
[----:B------:R-:W-:Y:S01]  /*7640*/  FMUL.FTZ R23, R23, c[0x0][0x320] ;  /* 0x0000c80017177a20 */ /* 0x000fe20000410000 */
[----:B------:R-:W-:Y:S01]  /*7650*/  IADD3 R0, R0, c[0x0][0x1d0], RZ ;  /* 0x0000740000007a10 */ /* 0x000fe20007ffe0ff */
[----:B------:R-:W-:Y:S03]  /*7660*/  FMUL.FTZ R21, R21, c[0x0][0x320] ;  /* 0x0000c80015157a20 */ /* 0x000fe60000410000 */
[----:B------:R-:W-:Y:S02]  /*7670*/  IADD3 R0, R0, -c[0x0][0x168], RZ ;  /* 0x80005a0000007a10 */ /* 0x000fe40007ffe0ff */
[----:B------:R-:W1:Y:S02]  /*7680*/  MUFU.TANH R135, R17 ;  /* 0x0000001100877308 */ /* 0x000e640000002400 */
[C---:B------:R-:W-:Y:S02]  /*7690*/  IADD3 R7, R0.reuse, c[0x0][0x328], RZ ;  /* 0x0000ca0000077a10 */ /* 0x040fe40007ffe0ff */
[----:B------:R-:W-:Y:S01]  /*76a0*/  IADD3 R6, R0, UR6, RZ ;  /* 0x0000000600067c10 */ /* 0x000fe2000fffe0ff */
[----:B------:R-:W-:Y:S01]  /*76b0*/  @!PT LDS RZ, [RZ] ;  /* 0x00000000fffff984 */ /* 0x000fe20000000800 */
[----:B------:R-:W-:Y:S01]  /*76c0*/  @!PT LDS RZ, [RZ] ;  /* 0x00000000fffff984 */ /* 0x000fe20000000800 */
[----:B------:R-:W-:Y:S01]  /*76d0*/  @!PT LDS RZ, [RZ] ;  /* 0x00000000fffff984 */ /* 0x000fe20000000800 */
[----:B------:R4:W-:Y:S05]  /*76e0*/  @P0 LDGSTS.E.BYPASS.LTC128B.128 [R233+0x8100], [R238.64], !P3 ;  /* 0x08100000eee90fae */ /* 0x0009ea000d901d48 */
[----:B------:R1:W1:Y:S01]  /*76f0*/  MUFU.TANH R178, R18 ;  /* 0x0000001200b27308 */ /* 0x0002620000002400 */
[----:B------:R4:W-:Y:S01]  /*7700*/  @P0 LDGSTS.E.BYPASS.LTC128B.128 [R233+0xa100], [R236.64], !P6 ;  /* 0x0a100000ece90fae */ /* 0x0009e2000f101d48 */
[C---:B-----5:R-:W-:Y:S05]  /*7710*/  HMMA.16816.F32 R28, R168.reuse, R8, R28 ;  /* 0x00000008a81c723c */ /* 0x060fea000000181c */
[----:B------:R4:W-:Y:S03]  /*7720*/  @P0 LDGSTS.E.BYPASS.LTC128B.128 [R233+0xc100], [R234.64], !P5 ;  /* 0x0c100000eae90fae */ /* 0x0009e6000e901d48 */
[----:B------:R5:W2:Y:S01]  /*7730*/  MUFU.TANH R177, R19 ;  /* 0x0000001300b17308 */ /* 0x000aa20000002400 */
[----:B------:R-:W-:Y:S02]  /*7740*/  HMMA.16816.F32 R32, R168, R10, R32 ;  /* 0x0000000aa820723c */ /* 0x000fe40000001820 */
[----:B------:R4:W-:Y:S06]  /*7750*/  @P0 LDGSTS.E.BYPASS.LTC128B.128 [R233+0xe100], [R230.64], !P4 ;  /* 0x0e100000e6e90fae */ /* 0x0009ec000e101d48 */
[----:B------:R4:W-:Y:S01]  /*7760*/  @P0 LDGSTS.E.BYPASS.LTC128B.128 [R233+0x9100], [R228.64], !P3 ;  /* 0x09100000e4e90fae */ /* 0x0009e2000d901d48 */
[----:B------:R3:W2:Y:S05]  /*7770*/  MUFU.TANH R132, R20 ;  /* 0x0000001400847308 */ /* 0x0006aa0000002400 */
[----:B------:R4:W-:Y:S01]  /*7780*/  @P0 LDGSTS.E.BYPASS.LTC128B.128 [R233+0xb100], [R226.64], !P6 ;  /* 0x0b100000e2e90fae */ /* 0x0009e2000f101d48 */
[----:B-1----:R-:W-:Y:S02]  /*7790*/  FMUL.FTZ R15, R28, c[0x0][0x320] ;  /* 0x0000c8001c0f7a20 */ /* 0x002fe40000410000 */
[----:B------:R-:W-:Y:S02]  /*77a0*/  FMUL.FTZ R14, R29, c[0x0][0x320] ;  /* 0x0000c8001d0e7a20 */ /* 0x000fe40000410000 */
[----:B------:R1:W1:Y:S01]  /*77b0*/  MUFU.TANH R174, R22 ;  /* 0x0000001600ae7308 */ /* 0x0002620000002400 */
[----:B------:R4:W-:Y:S01]  /*77c0*/  @P0 LDGSTS.E.BYPASS.LTC128B.128 [R233+0xd100], [R224.64], !P5 ;  /* 0x0d100000e0e90fae */ /* 0x0009e2000e901d48 */
[----:B------:R-:W-:Y:S02]  /*77d0*/  FMUL.FTZ R18, R30, c[0x0][0x320] ;  /* 0x0000c8001e127a20 */ /* 0x000fe40000410000 */
[----:B-----5:R-:W-:Y:S02]  /*77e0*/  FMUL.FTZ R19, R25, c[0x0][0x320] ;  /* 0x0000c80019137a20 */ /* 0x020fe40000410000 */
[----:B------:R-:W-:Y:S01]  /*77f0*/  FMUL.FTZ R17, R31, c[0x0][0x320] ;  /* 0x0000c8001f117a20 */ /* 0x000fe20000410000 */
[----:B------:R4:W-:Y:S01]  /*7800*/  @P0 LDGSTS.E.BYPASS.LTC128B.128 [R233+0xf100], [R220.64], !P4 ;  /* 0x0f100000dce90fae */ /* 0x0009e2000e101d48 */
[----:B------:R-:W-:Y:S02]  /*7810*/  FMUL.FTZ R13, R32, c[0x0][0x320] ;  /* 0x0000c800200d7a20 */ /* 0x000fe40000410000 */
[----:B------:R5:W2:Y:S01]  /*7820*/  MUFU.TANH R173, R23 ;  /* 0x0000001700ad7308 */ /* 0x000aa20000002400 */
[----:B------:R-:W-:Y:S02]  /*7830*/  FMUL.FTZ R12, R33, c[0x0][0x320] ;  /* 0x0000c800210c7a20 */ /* 0x000fe40000410000 */
[----:B------:R-:W0:Y:S01]  /*7840*/  LDGDEPBAR ;  /* 0x00000000000079af */ /* 0x000e220000000000 */
[----:B---3--:R-:W-:Y:S02]  /*7850*/  FMUL.FTZ R20, R24, c[0x0][0x320] ;  /* 0x0000c80018147a20 */ /* 0x008fe40000410000 */
[----:B------:R-:W-:Y:S02]  /*7860*/  FMUL.FTZ R16, R34, c[0x0][0x320] ;  /* 0x0000c80022107a20 */ /* 0x000fe40000410000 */
[----:B------:R-:W-:Y:S02]  /*7870*/  FMUL.FTZ R24, R35, c[0x0][0x320] ;  /* 0x0000c80023187a20 */ /* 0x000fe40000410000 */
[----:B------:R-:W3:Y:S01]  /*7880*/  MUFU.TANH R21, R21 ;  /* 0x0000001500157308 */ /* 0x000ee20000002400 */
[----:B-1----:R-:W-:Y:S09]  /*7890*/  FMUL.FTZ R22, R27, c[0x0][0x320] ;  /* 0x0000c8001b167a20 */ /* 0x002ff20000410000 */
[----:B------:R-:W1:Y:S01]  /*78a0*/  MUFU.TANH R20, R20 ;  /* 0x0000001400147308 */ /* 0x000e620000002400 */
[----:B-----5:R-:W-:Y:S09]  /*78b0*/  FMUL.FTZ R23, R26, c[0x0][0x320] ;  /* 0x0000c8001a177a20 */ /* 0x020ff20000410000 */
        /* <DEDUP_REMOVED lines=11> */
[----:B--2---:R-:W-:Y:S01]  /*7970*/  @P2 MOV R4, R219 ;  /* 0x000000db00042202 */ /* 0x004fe20000000f00 */
[----:B------:R-:W-:Y:S04]  /*7980*/  IMAD.MOV.U32 R219, RZ, RZ, 0x1 ;  /* 0x00000001ffdb7424 */ /* 0x000fe800078e00ff */
[----:B------:R-:W2:Y:S01]  /*7990*/  SHFL.IDX PT, R3, R4, RZ, 0x1c1f ;  /* 0x001c1fff04037589 */ /* 0x000ea200000e0000 */
[----:B------:R-:W-:Y:S01]  /*79a0*/  ISETP.LE.AND P2, PT, R219, c[0x0][0x32c], PT ;  /* 0x0000cb00db007a0c */ /* 0x000fe20003f43270 */
[--C-:B--2---:R-:W-:Y:S02]  /*79b0*/  IMAD.IADD R2, R7, 0x1, R3.reuse ;  /* 0x0000000107027824 */ /* 0x104fe400078e0203 */
[----:B------:R-:W-:Y:S10]  /*79c0*/  IMAD.IADD R0, R6, 0x1, R3 ;  /* 0x0000000106007824 */ /* 0x000ff400078e0203 */
[----:B------:R-:W-:-:S05]  /*79d0*/  @!P2 BRA `(.L_x_887) ;  /* 0x000001900000a947 */ /* 0x000fca0003800000 */
[----:B-1-34-:R-:W-:Y:S01]  /*79e0*/  IADD3 R3, R3, c[0x0][0x1d0], RZ ;  /* 0x0000740003037a10 */ /* 0x01afe20007ffe0ff */
        /* <DEDUP_REMOVED lines=13> */
.L_x_889:
[----:B------:R-:W-:Y:S04]  /*7ac0*/  MOV R8, c[0x0][0x32c] ;  /* 0x0000cb0000087a02 */ /* 0x000fe80000000f00 */
[----:B------:R-:W-:Y:S11]  /*7ad0*/  ISETP.NE.AND P0, PT, R8, 0x1, PT ;  /* 0x000000010800780c */ /* 0x000ff60003f05270 */
[----:B------:R-:W-:Y:S02]  /*7ae0*/  @!UPT UIADD3 URZ, URZ, URZ, URZ ;  /* 0x0000003f3f3ff290 */ /* 0x000fe4000fffe03f */
[----:B------:R-:W-:Y:S05]  /*7af0*/  @P0 IMAD.HI.U32 R8, R3, c[0x0][0x330], RZ ;  /* 0x0000cc0003080a27 */ /* 0x000fea00078e00ff */
[----:B------:R-:W-:Y:S02]  /*7b00*/  @P0 SHF.R.U32.HI R3, RZ, c[0x0][0x334], R8 ;  /* 0x0000cd00ff030a19 */ /* 0x000fe40000011608 */
.L_x_890:
[----:B------:R-:W-:Y:S05]  /*7b10*/  BSYNC B0 ;  /* 0x0000000000007941 */ /* 0x000fea0003800000 */
.L_x_888:
[----:B------:R-:W-:Y:S04]  /*7b20*/  IMAD R3, R3, c[0x0][0x32c], -R5 ;  /* 0x0000cb0003037a24 */ /* 0x000fe800078e0a05 */
[----:B------:R-:W-:Y:S05]  /*7b30*/  IMAD.IADD R3, R3, 0x1, -R240 ;  /* 0x0000000103037824 */ /* 0x000fea00078e0af0 */
[----:B------:R-:W-:Y:S02]  /*7b40*/  IADD3 R8, R3, c[0x0][0x32c], RZ ;  /* 0x0000cb0003087a10 */ /* 0x000fe40007ffe0ff */
[----:B------:R-:W-:Y:S02]  /*7b50*/  IMNMX R0, R0, R3, !PT ;  /* 0x0000000300007217 */ /* 0x000fe40007800200 */
[----:B------:R-:W-:Y:S02]  /*7b60*/  IMNMX R2, R2, R8, PT ;  /* 0x0000000802027217 */ /* 0x000fe40003800200 */
.L_x_887:
[----:B-1-34-:R-:W-:Y:S01]  /*7b70*/  ISETP.GT.AND P1, PT, R222, -0x1, PT ;  /* 0xffffffffde00780c */ /* 0x01afe20003f24270 */
[----:B------:R-:W1:Y:S03]  /*7b80*/  SHFL.IDX PT, R3, R4, 0x1, 0x1c1f ;  /* 0x003c1f0004037f89 */ /* 0x000e6600000e0000 */
[----:B------:R-:W-:Y:S04]  /*7b90*/  ISETP.GT.AND P0, PT, R0, RZ, P1 ;  /* 0x000000ff0000720c */ /* 0x000fe80000f04270 */
[----:B------:R-:W-:Y:S04]  /*7ba0*/  ISETP.LT.OR P0, PT, R2, 0x1, P0 ;  /* 0x000000010200780c */ /* 0x000fe80000701670 */
[----:B------:R-:W-:Y:S02]  /*7bb0*/  FSEL R8, R184, -INF , !P0 ;  /* 0xff800000b8087808 */ /* 0x000fe40004000000 */
[----:B------:R-:W-:Y:S04]  /*7bc0*/  ISETP.GT.AND P0, PT, R0, 0x1, P1 ;  /* 0x000000010000780c */ /* 0x000fe80000f04270 */
        /* <DEDUP_REMOVED lines=41> */
[----:B------:R-:W-:Y:S01]  /*7e60*/  ISETP.GT.AND P0, PT, R0, 0x39, P1 ;  /* 0x000000390000780c */ /* 0x000fe20000f04270 */
[--C-:B-1----:R-:W-:Y:S03]  /*7e70*/  IMAD.IADD R0, R6, 0x1, R3.reuse ;  /* 0x0000000106007824 */ /* 0x102fe600078e0203 */
[----:B------:R-:W-:Y:S01]  /*7e80*/  ISETP.LT.OR P0, PT, R2, 0x3a, P0 ;  /* 0x0000003a0200780c */ /* 0x000fe20000701670 */
[----:B------:R-:W-:Y:S03]  /*7e90*/  IMAD.IADD R2, R7, 0x1, R3 ;  /* 0x0000000107027824 */ /* 0x000fe600078e0203 */
[----:B------:R-:W-:Y:S01]  /*7ea0*/  FSEL R223, R12, -INF , !P0 ;  /* 0xff8000000cdf7808 */ /* 0x000fe20004000000 */
[----:B------:R-:W-:-:S05]  /*7eb0*/  @!P2 BRA `(.L_x_891) ;  /* 0x000001900000a947 */ /* 0x000fca0003800000 */
        /* <DEDUP_REMOVED lines=14> */
.L_x_893:
[----:B------:R-:W-:Y:S04]  /*7fa0*/  MOV R4, c[0x0][0x32c] ;  /* 0x0000cb0000047a02 */ /* 0x000fe80000000f00 */
[----:B------:R-:W-:Y:S11]  /*7fb0*/  ISETP.NE.AND P0, PT, R4, 0x1, PT ;  /* 0x000000010400780c */ /* 0x000ff60003f05270 */
[----:B------:R-:W-:Y:S02]  /*7fc0*/  @!UPT UIADD3 URZ, URZ, URZ, URZ ;  /* 0x0000003f3f3ff290 */ /* 0x000fe4000fffe03f */
[----:B------:R-:W-:Y:S05]  /*7fd0*/  @P0 IMAD.HI.U32 R4, R3, c[0x0][0x330], RZ ;  /* 0x0000cc0003040a27 */ /* 0x000fea00078e00ff */
[----:B------:R-:W-:Y:S02]  /*7fe0*/  @P0 SHF.R.U32.HI R3, RZ, c[0x0][0x334], R4 ;  /* 0x0000cd00ff030a19 */ /* 0x000fe40000011604 */
.L_x_894:
[----:B------:R-:W-:Y:S05]  /*7ff0*/  BSYNC B0 ;  /* 0x0000000000007941 */ /* 0x000fea0003800000 */
.L_x_892:
[----:B------:R-:W-:Y:S04]  /*8000*/  IMAD R5, R3, c[0x0][0x32c], -R5 ;  /* 0x0000cb0003057a24 */ /* 0x000fe800078e0a05 */
[----:B------:R-:W-:Y:S05]  /*8010*/  IMAD.IADD R5, R5, 0x1, -R240 ;  /* 0x0000000105057824 */ /* 0x000fea00078e0af0 */
[----:B------:R-:W-:Y:S02]  /*8020*/  IADD3 R3, R5, c[0x0][0x32c], RZ ;  /* 0x0000cb0005037a10 */ /* 0x000fe40007ffe0ff */
[----:B------:R-:W-:Y:S02]  /*8030*/  IMNMX R0, R0, R5, !PT ;  /* 0x0000000500007217 */ /* 0x000fe40007800200 */
[----:B------:R-:W-:Y:S02]  /*8040*/  IMNMX R2, R2, R3, PT ;  /* 0x0000000302027217 */ /* 0x000fe40003800200 */
.L_x_891:
[----:B------:R-:W-:Y:S01]  /*8050*/  ISETP.GT.AND P0, PT, R0, RZ, P1 ;  /* 0x000000ff0000720c */ /* 0x000fe20000f04270 */
[----:B------:R-:W-:Y:S01]  /*8060*/  LDSM.16.MT88.4 R28, [R196+0x100] ;  /* 0x00010000c41c783b */ /* 0x000fe20000004200 */
[----:B------:R-:W-:Y:S02]  /*8070*/  FMNMX.FTZ R3, R8, R133, !PT ;  /* 0x0000008508037209 */ /* 0x000fe40007810000 */
[----:B------:R-:W-:Y:S02]  /*8080*/  ISETP.LT.OR P0, PT, R2, 0x1, P0 ;  /* 0x000000010200780c */ /* 0x000fe40000701670 */
[----:B------:R-:W-:Y:S02]  /*8090*/  FMNMX.FTZ R3, R10, R3, !PT ;  /* 0x000000030a037209 */ /* 0x000fe40007810000 */
[----:B------:R-:W-:Y:S02]  /*80a0*/  FSEL R4, R188, -INF , !P0 ;  /* 0xff800000bc047808 */ /* 0x000fe40004000000 */
[----:B------:R-:W-:Y:S02]  /*80b0*/  ISETP.GT.AND P0, PT, R0, 0x1, P1 ;  /* 0x000000010000780c */ /* 0x000fe40000f04270 */
        /* <DEDUP_REMOVED lines=54> */
[----:B------:R-:W-:Y:S01]  /*8420*/  ISETP.GT.AND P0, PT, R0, 0x30, P1 ;  /* 0x000000300000780c */ /* 0x000fe20000f04270 */
[----:B------:R-:W-:Y:S01]  /*8430*/  LDSM.16.MT88.4 R20, [R194+0x100] ;  /* 0x00010000c214783b */ /* 0x000fe20000004200 */
[----:B------:R-:W-:Y:S02]  /*8440*/  FMNMX.FTZ R3, R223, R3, !PT ;  /* 0x00000003df037209 */ /* 0x000fe40007810000 */
[----:B------:R-:W-:Y:S02]  /*8450*/  ISETP.LT.OR P0, PT, R2, 0x31, P0 ;  /* 0x000000310200780c */ /* 0x000fe40000701670 */
[----:B------:R-:W-:Y:S02]  /*8460*/  FMNMX.FTZ R12, R173, R12, !PT ;  /* 0x0000000cad0c7209 */ /* 0x000fe40007810000 */
[----:B------:R-:W-:Y:S01]  /*8470*/  FSEL R187, R18, -INF , !P0 ;  /* 0xff80000012bb7808 */ /* 0x000fe20004000000 */
[----:B------:R-:W1:Y:S01]  /*8480*/  SHFL.BFLY PT, R13, R3, 0x2, 0x1f ;  /* 0x0c401f00030d7f89 */ /* 0x000e6200000e0000 */
[----:B------:R-:W-:Y:S02]  /*8490*/  ISETP.GT.AND P0, PT, R0, 0x31, P1 ;  /* 0x000000310000780c */ /* 0x000fe40000f04270 */
[----:B------:R-:W-:Y:S02]  /*84a0*/  FMNMX.FTZ R12, R185, R12, !PT ;  /* 0x0000000cb90c7209 */ /* 0x000fe40007810000 */
[----:B------:R-:W-:Y:S02]  /*84b0*/  ISETP.LT.OR P0, PT, R2, 0x32, P0 ;  /* 0x000000320200780c */ /* 0x000fe40000701670 */
[----:B------:R-:W-:Y:S02]  /*84c0*/  FMNMX.FTZ R12, R186, R12, !PT ;  /* 0x0000000cba0c7209 */ /* 0x000fe40007810000 */
[----:B------:R-:W-:Y:S02]  /*84d0*/  FSEL R188, R17, -INF , !P0 ;  /* 0xff80000011bc7808 */ /* 0x000fe40004000000 */
[----:B------:R-:W-:Y:S04]  /*84e0*/  ISETP.GT.AND P0, PT, R0, 0x38, P1 ;  /* 0x000000380000780c */ /* 0x000fe80000f04270 */
[----:B------:R-:W-:Y:S04]  /*84f0*/  ISETP.LT.OR P0, PT, R2, 0x39, P0 ;  /* 0x000000390200780c */ /* 0x000fe80000701670 */
[----:B------:R-:W-:Y:S02]  /*8500*/  FSEL R220, R16, -INF , !P0 ;  /* 0xff80000010dc7808 */ /* 0x000fe40004000000 */
[----:B------:R-:W-:Y:S02]  /*8510*/  ISETP.GT.AND P0, PT, R0, 0x39, P1 ;  /* 0x000000390000780c */ /* 0x000fe40000f04270 */
[----:B------:R-:W-:Y:S02]  /*8520*/  FMNMX.FTZ R0, R187, R12, !PT ;  /* 0x0000000cbb007209 */ /* 0x000fe40007810000 */
[----:B------:R-:W-:Y:S02]  /*8530*/  ISETP.LT.OR P0, PT, R2, 0x3a, P0 ;  /* 0x0000003a0200780c */ /* 0x000fe40000701670 */
[----:B------:R-:W-:Y:S02]  /*8540*/  FMNMX.FTZ R0, R188, R0, !PT ;  /* 0x00000000bc007209 */ /* 0x000fe40007810000 */
[----:B------:R-:W-:Y:S02]  /*8550*/  FSEL R135, R24, -INF , !P0 ;  /* 0xff80000018877808 */ /* 0x000fe40004000000 */
[----:B------:R-:W-:Y:S02]  /*8560*/  FMNMX.FTZ R0, R220, R0, !PT ;  /* 0x00000000dc007209 */ /* 0x000fe40007810000 */
[----:B-1----:R-:W-:Y:S02]  /*8570*/  FMNMX.FTZ R3, R3, R13, !PT ;  /* 0x0000000d03037209 */ /* 0x002fe40007810000 */
[----:B------:R-:W-:Y:S01]  /*8580*/  FMNMX.FTZ R0, R135, R0, !PT ;  /* 0x0000000087007209 */ /* 0x000fe20007810000 */
[----:B------:R-:W-:Y:S08]  /*8590*/  LDSM.16.MT88.4 R12, [R193+0x100] ;  /* 0x00010000c10c783b */ /* 0x000ff00000004200 */
[----:B------:R-:W1:Y:S08]  /*85a0*/  SHFL.BFLY PT, R2, R0, 0x2, 0x1f ;  /* 0x0c401f0000027f89 */ /* 0x000e7000000e0000 */
[----:B------:R-:W2:Y:S01]  /*85b0*/  SHFL.BFLY PT, R132, R3, 0x1, 0x1f ;  /* 0x0c201f0003847f89 */ /* 0x000ea200000e0000 */
[----:B-1----:R-:W-:Y:S02]  /*85c0*/  FMNMX.FTZ R2, R0, R2, !PT ;  /* 0x0000000200027209 */ /* 0x002fe40007810000 */
[----:B--2---:R-:W-:Y:S05]  /*85d0*/  FMNMX.FTZ R132, R3, R132, !PT ;  /* 0x0000008403847209 */ /* 0x004fea0007810000 */
[----:B------:R-:W1:Y:S01]  /*85e0*/  SHFL.BFLY PT, R3, R2, 0x1, 0x1f ;  /* 0x0c201f0002037f89 */ /* 0x000e6200000e0000 */
[C---:B------:R-:W-:Y:S01]  /*85f0*/  FSETP.NEU.FTZ.AND P0, PT, R132.reuse, -INF , PT ;  /* 0xff8000008400780b */ /* 0x040fe20003f1d000 */
[C---:B------:R-:W-:Y:S03]  /*8600*/  FMUL.FTZ R172, R132.reuse, c[0x0][0x2d0] ;  /* 0x0000b40084ac7a20 */ /* 0x040fe60000410000 */
[----:B------:R-:W-:Y:S02]  /*8610*/  FSEL R0, R132, RZ, P0 ;  /* 0x000000ff84007208 */ /* 0x000fe40000000000 */
[----:B------:R-:W-:Y:S03]  /*8620*/  FSEL R172, R172, RZ, P0 ;  /* 0x000000ffacac7208 */ /* 0x000fe60000000000 */
[----:B------:R-:W-:Y:S02]  /*8630*/  FADD.FTZ R0, -R0, R133 ;  /* 0x0000008500007221 */ /* 0x000fe40000010100 */
[--C-:B------:R-:W-:Y:S02]  /*8640*/  FFMA.FTZ R8, R8, c[0x0][0x2d0], -R172.reuse ;  /* 0x0000b40008087a23 */ /* 0x100fe400000108ac */
[----:B------:R-:W-:Y:S02]  /*8650*/  FMUL.FTZ R0, R0, c[0x0][0x2d0] ;  /* 0x0000b40000007a20 */ /* 0x000fe40000410000 */
[--C-:B------:R-:W-:Y:S01]  /*8660*/  FFMA.FTZ R10, R10, c[0x0][0x2d0], -R172.reuse ;  /* 0x0000b4000a0a7a23 */ /* 0x100fe200000108ac */
[----:B------:R-:W-:Y:S01]  /*8670*/  MUFU.EX2 R237, R8 ;  /* 0x0000000800ed7308 */ /* 0x000fe20000000800 */
[--C-:B------:R-:W-:Y:S02]  /*8680*/  FFMA.FTZ R9, R9, c[0x0][0x2d0], -R172.reuse ;  /* 0x0000b40009097a23 */ /* 0x100fe400000108ac */
[----:B------:R-:W-:Y:S01]  /*8690*/  FFMA.FTZ R11, R11, c[0x0][0x2d0], -R172 ;  /* 0x0000b4000b0b7a23 */ /* 0x000fe200000108ac */
[----:B-1----:R-:W-:Y:S06]  /*86a0*/  FMNMX.FTZ R3, R2, R3, !PT ;  /* 0x0000000302037209 */ /* 0x002fec0007810000 */
[----:B------:R1:W2:Y:S01]  /*86b0*/  MUFU.EX2 R2, R0 ;  /* 0x0000000000027308 */ /* 0x0002a20000000800 */
[C---:B------:R-:W-:Y:S01]  /*86c0*/  FSETP.NEU.FTZ.AND P0, PT, R3.reuse, -INF , PT ;  /* 0xff8000000300780b */ /* 0x040fe20003f1d000 */
[----:B------:R-:W-:Y:S05]  /*86d0*/  FMUL.FTZ R133, R3, c[0x0][0x2d0] ;  /* 0x0000b40003857a20 */ /* 0x000fea0000410000 */
[----:B------:R-:W-:Y:S03]  /*86e0*/  FSEL R133, R133, RZ, P0 ;  /* 0x000000ff85857208 */ /* 0x000fe60000000000 */
[----:B------:R-:W3:Y:S02]  /*86f0*/  MUFU.EX2 R240, R10 ;  /* 0x0000000a00f07308 */ /* 0x000ee40000000800 */
[--C-:B------:R-:W-:Y:S02]  /*8700*/  FFMA.FTZ R4, R4, c[0x0][0x2d0], -R133.reuse ;  /* 0x0000b40004047a23 */ /* 0x100fe40000010885 */
[--C-:B------:R-:W-:Y:S02]  /*8710*/  FFMA.FTZ R6, R6, c[0x0][0x2d0], -R133.reuse ;  /* 0x0000b40006067a23 */ /* 0x100fe40000010885 */
[--C-:B------:R-:W-:Y:S02]  /*8720*/  FFMA.FTZ R5, R5, c[0x0][0x2d0], -R133.reuse ;  /* 0x0000b40005057a23 */ /* 0x100fe40000010885 */
[--C-:B------:R-:W-:Y:S02]  /*8730*/  FFMA.FTZ R7, R7, c[0x0][0x2d0], -R133.reuse ;  /* 0x0000b40007077a23 */ /* 0x100fe40000010885 */
[----:B------:R4:W-:Y:S01]  /*8740*/  MUFU.EX2 R239, R9 ;  /* 0x0000000900ef7308 */ /* 0x0009e20000000800 */
[----:B-1----:R-:W-:Y:S01]  /*8750*/  FSEL R0, R3, RZ, P0 ;  /* 0x000000ff03007208 */ /* 0x002fe20000000000 */
[C---:B--2---:R-:W-:Y:S02]  /*8760*/  FMUL.FTZ R8, R2.reuse, R140 ;  /* 0x0000008c02087220 */ /* 0x044fe40000410000 */
[----:B------:R-:W-:Y:S02]  /*8770*/  FMUL.FTZ R16, R2, R148 ;  /* 0x0000009402107220 */ /* 0x000fe40000410000 */
[----:B------:R-:W-:Y:S04]  /*8780*/  FADD.FTZ R0, -R0, R134 ;  /* 0x0000008600007221 */ /* 0x000fe80000010100 */
[----:B------:R-:W1:Y:S01]  /*8790*/  MUFU.EX2 R238, R11 ;  /* 0x0000000b00ee7308 */ /* 0x000e620000000800 */
[----:B------:R-:W-:Y:S02]  /*87a0*/  FMUL.FTZ R17, R2, R149 ;  /* 0x0000009502117220 */ /* 0x000fe40000410000 */
[----:B------:R-:W-:Y:S01]  /*87b0*/  FMUL.FTZ R0, R0, c[0x0][0x2d0] ;  /* 0x0000b40000007a20 */ /* 0x000fe20000410000 */
[----:B---3--:R-:W-:Y:S01]  /*87c0*/  F2FP.PACK_AB R168, R240, R237 ;  /* 0x000000edf0a8723e */ /* 0x008fe200000000ff */
[C---:B------:R-:W-:Y:S02]  /*87d0*/  FMUL.FTZ R24, R2.reuse, R156 ;  /* 0x0000009c02187220 */ /* 0x040fe40000410000 */
[----:B------:R-:W-:Y:S02]  /*87e0*/  FMUL.FTZ R25, R2, R157 ;  /* 0x0000009d02197220 */ /* 0x000fe40000410000 */
[--C-:B------:R-:W-:Y:S01]  /*87f0*/  FFMA.FTZ R134, R176, c[0x0][0x2d0], -R172.reuse ;  /* 0x0000b400b0867a23 */ /* 0x100fe200000108ac */
[----:B------:R2:W-:Y:S01]  /*8800*/  MUFU.EX2 R227, R4 ;  /* 0x0000000400e37308 */ /* 0x0005e20000000800 */
[C---:B------:R-:W-:Y:S02]  /*8810*/  FMUL.FTZ R32, R2.reuse, R164 ;  /* 0x000000a402207220 */ /* 0x040fe40000410000 */
[C---:B------:R-:W-:Y:S02]  /*8820*/  FMUL.FTZ R33, R2.reuse, R165 ;  /* 0x000000a502217220 */ /* 0x040fe40000410000 */
[C---:B----4-:R-:W-:Y:S02]  /*8830*/  FMUL.FTZ R9, R2.reuse, R141 ;  /* 0x0000008d02097220 */ /* 0x050fe40000410000 */
[C---:B------:R-:W-:Y:S02]  /*8840*/  FMUL.FTZ R36, R2.reuse, R36 ;  /* 0x0000002402247220 */ /* 0x040fe40000410000 */
[C---:B------:R-:W-:Y:S01]  /*8850*/  FMUL.FTZ R37, R2.reuse, R37 ;  /* 0x0000002502257220 */ /* 0x040fe20000410000 */
[----:B------:R-:W3:Y:S01]  /*8860*/  MUFU.EX2 R226, R6 ;  /* 0x0000000600e27308 */ /* 0x000ee20000000800 */
[C---:B------:R-:W-:Y:S02]  /*8870*/  FMUL.FTZ R40, R2.reuse, R40 ;  /* 0x0000002802287220 */ /* 0x040fe40000410000 */
[----:B------:R-:W-:Y:S01]  /*8880*/  FMUL.FTZ R41, R2, R41 ;  /* 0x0000002902297220 */ /* 0x000fe20000410000 */
[----:B-1----:R-:W-:Y:S01]  /*8890*/  F2FP.PACK_AB R170, R238, R239 ;  /* 0x000000efeeaa723e */ /* 0x002fe200000000ff */
[C---:B------:R-:W-:Y:S02]  /*88a0*/  FMUL.FTZ R44, R2.reuse, R44 ;  /* 0x0000002c022c7220 */ /* 0x040fe40000410000 */
[C---:B------:R-:W-:Y:S02]  /*88b0*/  FMUL.FTZ R45, R2.reuse, R45 ;  /* 0x0000002d022d7220 */ /* 0x040fe40000410000 */
[C---:B------:R-:W-:Y:S01]  /*88c0*/  FMUL.FTZ R48, R2.reuse, R48 ;  /* 0x0000003002307220 */ /* 0x040fe20000410000 */
[----:B------:R1:W-:Y:S01]  /*88d0*/  MUFU.EX2 R225, R5 ;  /* 0x0000000500e17308 */ /* 0x0003e20000000800 */
[C---:B------:R-:W-:Y:S02]  /*88e0*/  FMUL.FTZ R49, R2.reuse, R49 ;  /* 0x0000003102317220 */ /* 0x040fe40000410000 */
[C---:B------:R-:W-:Y:S02]  /*88f0*/  FMUL.FTZ R52, R2.reuse, R52 ;  /* 0x0000003402347220 */ /* 0x040fe40000410000 */
[C---:B--2---:R-:W-:Y:S02]  /*8900*/  FMUL.FTZ R4, R2.reuse, R136 ;  /* 0x0000008802047220 */ /* 0x044fe40000410000 */
[C---:B------:R-:W-:Y:S02]  /*8910*/  FMUL.FTZ R53, R2.reuse, R53 ;  /* 0x0000003502357220 */ /* 0x040fe40000410000 */
[C---:B------:R-:W-:Y:S01]  /*8920*/  FMUL.FTZ R56, R2.reuse, R56 ;  /* 0x0000003802387220 */ /* 0x040fe20000410000 */
[----:B------:R-:W2:Y:S01]  /*8930*/  MUFU.EX2 R224, R7 ;  /* 0x0000000700e07308 */ /* 0x000ea20000000800 */
[C---:B------:R-:W-:Y:S02]  /*8940*/  FMUL.FTZ R57, R2.reuse, R57 ;  /* 0x0000003902397220 */ /* 0x040fe40000410000 */
[----:B------:R-:W-:Y:S01]  /*8950*/  FMUL.FTZ R60, R2, R60 ;  /* 0x0000003c023c7220 */ /* 0x000fe20000410000 */
[----:B---3--:R-:W-:Y:S01]  /*8960*/  F2FP.PACK_AB R169, R226, R227 ;  /* 0x000000e3e2a9723e */ /* 0x008fe200000000ff */
[C---:B------:R-:W-:Y:S02]  /*8970*/  FMUL.FTZ R61, R2.reuse, R61 ;  /* 0x0000003d023d7220 */ /* 0x040fe40000410000 */
[C---:B------:R-:W-:Y:S02]  /*8980*/  FMUL.FTZ R64, R2.reuse, R64 ;  /* 0x0000004002407220 */ /* 0x040fe40000410000 */
[C---:B------:R-:W-:Y:S01]  /*8990*/  FMUL.FTZ R65, R2.reuse, R65 ;  /* 0x0000004102417220 */ /* 0x040fe20000410000 */
[----:B------:R-:W3:Y:S01]  /*89a0*/  MUFU.EX2 R0, R0 ;  /* 0x0000000000007308 */ /* 0x000ee20000000800 */
[C---:B------:R-:W-:Y:S02]  /*89b0*/  FMUL.FTZ R68, R2.reuse, R68 ;  /* 0x0000004402447220 */ /* 0x040fe40000410000 */
[C---:B------:R-:W-:Y:S02]  /*89c0*/  FMUL.FTZ R69, R2.reuse, R69 ;  /* 0x0000004502457220 */ /* 0x040fe40000410000 */
[C---:B-1----:R-:W-:Y:S02]  /*89d0*/  FMUL.FTZ R5, R2.reuse, R137 ;  /* 0x0000008902057220 */ /* 0x042fe40000410000 */
[C---:B------:R-:W-:Y:S02]  /*89e0*/  FMUL.FTZ R72, R2.reuse, R72 ;  /* 0x0000004802487220 */ /* 0x040fe40000410000 */
[C---:B------:R-:W-:Y:S01]  /*89f0*/  FMUL.FTZ R73, R2.reuse, R73 ;  /* 0x0000004902497220 */ /* 0x040fe20000410000 */
[----:B------:R1:W-:Y:S01]  /*8a00*/  MUFU.EX2 R236, R134 ;  /* 0x0000008600ec7308 */ /* 0x0003e20000000800 */
[C---:B------:R-:W-:Y:S02]  /*8a10*/  FMUL.FTZ R76, R2.reuse, R76 ;  /* 0x0000004c024c7220 */ /* 0x040fe40000410000 */
[----:B------:R-:W-:Y:S01]  /*8a20*/  FMUL.FTZ R77, R2, R77 ;  /* 0x0000004d024d7220 */ /* 0x000fe20000410000 */
[----:B--2---:R-:W-:Y:S01]  /*8a30*/  F2FP.PACK_AB R171, R224, R225 ;  /* 0x000000e1e0ab723e */ /* 0x004fe200000000ff */
[C---:B------:R-:W-:Y:S02]  /*8a40*/  FMUL.FTZ R80, R2.reuse, R80 ;  /* 0x0000005002507220 */ /* 0x040fe40000410000 */
[C---:B------:R-:W-:Y:S02]  /*8a50*/  FMUL.FTZ R81, R2.reuse, R81 ;  /* 0x0000005102517220 */ /* 0x040fe40000410000 */
[C---:B------:R-:W-:Y:S02]  /*8a60*/  FMUL.FTZ R84, R2.reuse, R84 ;  /* 0x0000005402547220 */ /* 0x040fe40000410000 */
[C---:B------:R-:W-:Y:S02]  /*8a70*/  FMUL.FTZ R85, R2.reuse, R85 ;  /* 0x0000005502557220 */ /* 0x040fe40000410000 */
[----:B------:R-:W-:Y:S02]  /*8a80*/  FMUL.FTZ R88, R2, R88 ;  /* 0x0000005802587220 */ /* 0x000fe40000410000 */
[C---:B---3--:R-:W-:Y:S02]  /*8a90*/  FMUL.FTZ R6, R0.reuse, R138 ;  /* 0x0000008a00067220 */ /* 0x048fe40000410000 */
[C---:B------:R-:W-:Y:S02]  /*8aa0*/  FMUL.FTZ R7, R0.reuse, R139 ;  /* 0x0000008b00077220 */ /* 0x040fe40000410000 */
[----:B------:R-:W2:Y:S01]  /*8ab0*/  LDSM.16.MT88.4 R136, [R195+0x100] ;  /* 0x00010000c388783b */ /* 0x000ea20000004200 */
[C---:B------:R-:W-:Y:S02]  /*8ac0*/  FMUL.FTZ R10, R0.reuse, R142 ;  /* 0x0000008e000a7220 */ /* 0x040fe40000410000 */
[C---:B------:R-:W-:Y:S02]  /*8ad0*/  FMUL.FTZ R11, R0.reuse, R143 ;  /* 0x0000008f000b7220 */ /* 0x040fe40000410000 */
[C---:B------:R-:W-:Y:S03]  /*8ae0*/  HMMA.16816.F32 R4, R168.reuse, R12, R4 ;  /* 0x0000000ca804723c */ /* 0x040fe60000001804 */
[----:B------:R-:W3:Y:S02]  /*8af0*/  LDSM.16.MT88.4 R140, [R193+0x2100] ;  /* 0x00210000c18c783b */ /* 0x000ee40000004200 */
[----:B------:R-:W-:Y:S02]  /*8b00*/  FMUL.FTZ R18, R0, R150 ;  /* 0x0000009600127220 */ /* 0x000fe40000410000 */
[C---:B------:R-:W-:Y:S01]  /*8b10*/  FMUL.FTZ R12, R2.reuse, R144 ;  /* 0x00000090020c7220 */ /* 0x040fe20000410000 */
[C---:B------:R-:W-:Y:S04]  /*8b20*/  HMMA.16816.F32 R8, R168.reuse, R14, R8 ;  /* 0x0000000ea808723c */ /* 0x040fe80000001808 */
[----:B------:R-:W-:Y:S02]  /*8b30*/  FMUL.FTZ R13, R2, R145 ;  /* 0x00000091020d7220 */ /* 0x000fe40000410000 */
[C---:B------:R-:W-:Y:S02]  /*8b40*/  FMUL.FTZ R19, R0.reuse, R151 ;  /* 0x0000009700137220 */ /* 0x040fe40000410000 */
[C---:B------:R-:W-:Y:S01]  /*8b50*/  FMUL.FTZ R14, R0.reuse, R146 ;  /* 0x00000092000e7220 */ /* 0x040fe20000410000 */
[----:B------:R-:W-:Y:S03]  /*8b60*/  LDSM.16.MT88.4 R148, [R196+0x900] ;  /* 0x00090000c494783b */ /* 0x000fe60000004200 */
[C---:B------:R-:W-:Y:S02]  /*8b70*/  FMUL.FTZ R15, R0.reuse, R147 ;  /* 0x00000093000f7220 */ /* 0x040fe40000410000 */
[C---:B------:R-:W-:Y:S02]  /*8b80*/  FMUL.FTZ R26, R0.reuse, R158 ;  /* 0x0000009e001a7220 */ /* 0x040fe40000410000 */
[C---:B------:R-:W-:Y:S01]  /*8b90*/  FMUL.FTZ R27, R0.reuse, R159 ;  /* 0x0000009f001b7220 */ /* 0x040fe20000410000 */
[----:B------:R-:W4:Y:S01]  /*8ba0*/  LDSM.16.MT88.4 R144, [R194+0x2100] ;  /* 0x00210000c290783b */ /* 0x000f220000004200 */
[C---:B------:R-:W-:Y:S01]  /*8bb0*/  FMUL.FTZ R34, R0.reuse, R166 ;  /* 0x000000a600227220 */ /* 0x040fe20000410000 */
[C---:B------:R-:W-:Y:S03]  /*8bc0*/  HMMA.16816.F32 R12, R168.reuse, R20, R12 ;  /* 0x00000014a80c723c */ /* 0x040fe6000000180c */
[C---:B------:R-:W-:Y:S02]  /*8bd0*/  FMUL.FTZ R35, R0.reuse, R167 ;  /* 0x000000a700237220 */ /* 0x040fe40000410000 */
[----:B------:R-:W-:Y:S01]  /*8be0*/  FMUL.FTZ R38, R0, R38 ;  /* 0x0000002600267220 */ /* 0x000fe20000410000 */
[----:B------:R-:W-:Y:S01]  /*8bf0*/  LDSM.16.MT88.4 R156, [R194+0x2900] ;  /* 0x00290000c29c783b */ /* 0x000fe20000004200 */
[C---:B------:R-:W-:Y:S01]  /*8c00*/  FMUL.FTZ R20, R2.reuse, R152 ;  /* 0x0000009802147220 */ /* 0x040fe20000410000 */
[C---:B------:R-:W-:Y:S04]  /*8c10*/  HMMA.16816.F32 R16, R168.reuse, R22, R16 ;  /* 0x00000016a810723c */ /* 0x040fe80000001810 */
[----:B------:R-:W-:Y:S02]  /*8c20*/  FMUL.FTZ R21, R2, R153 ;  /* 0x0000009902157220 */ /* 0x000fe40000410000 */
[C---:B------:R-:W-:Y:S01]  /*8c30*/  FMUL.FTZ R39, R0.reuse, R39 ;  /* 0x0000002700277220 */ /* 0x040fe20000410000 */
[----:B------:R-:W-:Y:S01]  /*8c40*/  LDSM.16.MT88.4 R164, [R195+0x1900] ;  /* 0x00190000c3a4783b */ /* 0x000fe20000004200 */
[C---:B------:R-:W-:Y:S04]  /*8c50*/  FMUL.FTZ R22, R0.reuse, R154 ;  /* 0x0000009a00167220 */ /* 0x040fe80000410000 */
[C---:B------:R-:W-:Y:S02]  /*8c60*/  FMUL.FTZ R23, R0.reuse, R155 ;  /* 0x0000009b00177220 */ /* 0x040fe40000410000 */
[C---:B------:R-:W-:Y:S01]  /*8c70*/  FMUL.FTZ R42, R0.reuse, R42 ;  /* 0x0000002a002a7220 */ /* 0x040fe20000410000 */
[----:B------:R-:W-:Y:S01]  /*8c80*/  LDSM.16.MT88.4 R152, [R195+0x900] ;  /* 0x00090000c398783b */ /* 0x000fe20000004200 */
[C---:B------:R-:W-:Y:S02]  /*8c90*/  FMUL.FTZ R43, R0.reuse, R43 ;  /* 0x0000002b002b7220 */ /* 0x040fe40000410000 */
[C---:B------:R-:W-:Y:S01]  /*8ca0*/  FMUL.FTZ R46, R0.reuse, R46 ;  /* 0x0000002e002e7220 */ /* 0x040fe20000410000 */
[C---:B------:R-:W-:Y:S03]  /*8cb0*/  HMMA.16816.F32 R20, R168.reuse, R28, R20 ;  /* 0x0000001ca814723c */ /* 0x040fe60000001814 */
[C---:B------:R-:W-:Y:S02]  /*8cc0*/  FMUL.FTZ R47, R0.reuse, R47 ;  /* 0x0000002f002f7220 */ /* 0x040fe40000410000 */
[----:B------:R-:W-:Y:S02]  /*8cd0*/  FMUL.FTZ R50, R0, R50 ;  /* 0x0000003200327220 */ /* 0x000fe40000410000 */
[C---:B------:R-:W-:Y:S01]  /*8ce0*/  FMUL.FTZ R28, R2.reuse, R160 ;  /* 0x000000a0021c7220 */ /* 0x040fe20000410000 */
[C---:B------:R-:W-:Y:S04]  /*8cf0*/  HMMA.16816.F32 R24, R168.reuse, R30, R24 ;  /* 0x0000001ea818723c */ /* 0x040fe80000001818 */
[----:B------:R-:W-:Y:S02]  /*8d00*/  FMUL.FTZ R29, R2, R161 ;  /* 0x000000a1021d7220 */ /* 0x000fe40000410000 */
[--C-:B-1----:R-:W-:Y:S02]  /*8d10*/  FFMA.FTZ R134, R175, c[0x0][0x2d0], -R172.reuse ;  /* 0x0000b400af867a23 */ /* 0x102fe400000108ac */
[C---:B------:R-:W-:Y:S02]  /*8d20*/  FMUL.FTZ R30, R0.reuse, R162 ;  /* 0x000000a2001e7220 */ /* 0x040fe40000410000 */
[----:B------:R1:W5:Y:S02]  /*8d30*/  MUFU.EX2 R235, R134 ;  /* 0x0000008600eb7308 */ /* 0x0003640000000800 */
[C---:B------:R-:W-:Y:S02]  /*8d40*/  FMUL.FTZ R31, R0.reuse, R163 ;  /* 0x000000a3001f7220 */ /* 0x040fe40000410000 */
[----:B------:R-:W-:Y:S01]  /*8d50*/  LDSM.16.MT88.4 R160, [R196+0x1900] ;  /* 0x00190000c4a0783b */ /* 0x000fe20000004200 */
[C---:B------:R-:W-:Y:S02]  /*8d60*/  FMUL.FTZ R51, R0.reuse, R51 ;  /* 0x0000003300337220 */ /* 0x040fe40000410000 */
[C---:B------:R-:W-:Y:S02]  /*8d70*/  FMUL.FTZ R54, R0.reuse, R54 ;  /* 0x0000003600367220 */ /* 0x040fe40000410000 */
[C---:B--2---:R-:W-:Y:S03]  /*8d80*/  HMMA.16816.F32 R28, R168.reuse, R136, R28 ;  /* 0x00000088a81c723c */ /* 0x044fe6000000181c */
[C---:B------:R-:W-:Y:S02]  /*8d90*/  FMUL.FTZ R55, R0.reuse, R55 ;  /* 0x0000003700377220 */ /* 0x040fe40000410000 */
[C---:B------:R-:W-:Y:S02]  /*8da0*/  FMUL.FTZ R58, R0.reuse, R58 ;  /* 0x0000003a003a7220 */ /* 0x040fe40000410000 */
[C---:B------:R-:W-:Y:S01]  /*8db0*/  FMUL.FTZ R59, R0.reuse, R59 ;  /* 0x0000003b003b7220 */ /* 0x040fe20000410000 */
        /* <DEDUP_REMOVED lines=10> */
[----:B------:R-:W-:Y:S02]  /*8e60*/  FMUL.FTZ R71, R0, R71 ;  /* 0x0000004700477220 */ /* 0x000fe40000410000 */
[C---:B----4-:R-:W-:Y:S04]  /*8e70*/  HMMA.16816.F32 R44, R168.reuse, R144, R44 ;  /* 0x00000090a82c723c */ /* 0x050fe8000000182c */
[--C-:B-1----:R-:W-:Y:S02]  /*8e80*/  FFMA.FTZ R134, R180, c[0x0][0x2d0], -R172.reuse ;  /* 0x0000b400b4867a23 */ /* 0x102fe400000108ac */
[C---:B------:R-:W-:Y:S02]  /*8e90*/  FMUL.FTZ R74, R0.reuse, R74 ;  /* 0x0000004a004a7220 */ /* 0x040fe40000410000 */
[C---:B------:R-:W-:Y:S01]  /*8ea0*/  HMMA.16816.F32 R48, R168.reuse, R146, R48 ;  /* 0x00000092a830723c */ /* 0x040fe20000001830 */
[----:B------:R-:W1:Y:S01]  /*8eb0*/  LDSM.16.MT88.4 R144, [R193+0x4100] ;  /* 0x00410000c190783b */ /* 0x000e620000004200 */
[----:B------:R4:W-:Y:S02]  /*8ec0*/  MUFU.EX2 R234, R134 ;  /* 0x0000008600ea7308 */ /* 0x0009e40000000800 */
[C---:B------:R-:W-:Y:S02]  /*8ed0*/  FMUL.FTZ R75, R0.reuse, R75 ;  /* 0x0000004b004b7220 */ /* 0x040fe40000410000 */
[C---:B------:R-:W-:Y:S02]  /*8ee0*/  FMUL.FTZ R78, R0.reuse, R78 ;  /* 0x0000004e004e7220 */ /* 0x040fe40000410000 */
[C---:B------:R-:W-:Y:S01]  /*8ef0*/  FMUL.FTZ R79, R0.reuse, R79 ;  /* 0x0000004f004f7220 */ /* 0x040fe20000410000 */
[C---:B--2---:R-:W-:Y:S03]  /*8f00*/  HMMA.16816.F32 R52, R168.reuse, R136, R52 ;  /* 0x00000088a834723c */ /* 0x044fe60000001834 */
[C---:B------:R-:W-:Y:S02]  /*8f10*/  FMUL.FTZ R82, R0.reuse, R82 ;  /* 0x0000005200527220 */ /* 0x040fe40000410000 */
[C---:B------:R-:W-:Y:S02]  /*8f20*/  FMUL.FTZ R83, R0.reuse, R83 ;  /* 0x0000005300537220 */ /* 0x040fe40000410000 */
[C---:B------:R-:W-:Y:S01]  /*8f30*/  FMUL.FTZ R86, R0.reuse, R86 ;  /* 0x0000005600567220 */ /* 0x040fe20000410000 */
[C---:B------:R-:W-:Y:S01]  /*8f40*/  HMMA.16816.F32 R56, R168.reuse, R138, R56 ;  /* 0x0000008aa838723c */ /* 0x040fe20000001838 */
[----:B------:R-:W2:Y:S03]  /*8f50*/  LDSM.16.MT88.4 R136, [R194+0x4100] ;  /* 0x00410000c288783b */ /* 0x000ea60000004200 */
[----:B------:R-:W-:Y:S02]  /*8f60*/  FMUL.FTZ R87, R0, R87 ;  /* 0x0000005700577220 */ /* 0x000fe40000410000 */
[----:B------:R-:W-:Y:S02]  /*8f70*/  FMUL.FTZ R89, R2, R89 ;  /* 0x0000005902597220 */ /* 0x000fe40000410000 */
[C---:B---3--:R-:W-:Y:S04]  /*8f80*/  HMMA.16816.F32 R60, R168.reuse, R140, R60 ;  /* 0x0000008ca83c723c */ /* 0x048fe8000000183c */
[--C-:B----4-:R-:W-:Y:S02]  /*8f90*/  FFMA.FTZ R134, R182, c[0x0][0x2d0], -R172.reuse ;  /* 0x0000b400b6867a23 */ /* 0x110fe400000108ac */
[C---:B------:R-:W-:Y:S02]  /*8fa0*/  FMUL.FTZ R90, R0.reuse, R90 ;  /* 0x0000005a005a7220 */ /* 0x040fe40000410000 */
[C---:B------:R-:W-:Y:S01]  /*8fb0*/  HMMA.16816.F32 R64, R168.reuse, R142, R64 ;  /* 0x0000008ea840723c */ /* 0x040fe20000001840 */
[----:B------:R3:W-:Y:S01]  /*8fc0*/  MUFU.EX2 R231, R134 ;  /* 0x0000008600e77308 */ /* 0x0007e20000000800 */
[----:B------:R-:W4:Y:S02]  /*8fd0*/  LDSM.16.MT88.4 R140, [R196+0x4100] ;  /* 0x00410000c48c783b */ /* 0x000f240000004200 */
[----:B------:R-:W-:Y:S02]  /*8fe0*/  FMUL.FTZ R91, R0, R91 ;  /* 0x0000005b005b7220 */ /* 0x000fe40000410000 */
[C---:B------:R-:W-:Y:S02]  /*8ff0*/  FMUL.FTZ R92, R2.reuse, R92 ;  /* 0x0000005c025c7220 */ /* 0x040fe40000410000 */
[C---:B-1----:R-:W-:Y:S04]  /*9000*/  HMMA.16816.F32 R68, R168.reuse, R144, R68 ;  /* 0x00000090a844723c */ /* 0x042fe80000001844 */
[----:B------:R-:W-:Y:S02]  /*9010*/  FMUL.FTZ R93, R2, R93 ;  /* 0x0000005d025d7220 */ /* 0x000fe40000410000 */
[C---:B------:R-:W-:Y:S02]  /*9020*/  FMUL.FTZ R94, R0.reuse, R94 ;  /* 0x0000005e005e7220 */ /* 0x040fe40000410000 */
[C---:B------:R-:W-:Y:S01]  /*9030*/  HMMA.16816.F32 R72, R168.reuse, R146, R72 ;  /* 0x00000092a848723c */ /* 0x040fe20000001848 */
[----:B------:R-:W1:Y:S03]  /*9040*/  LDSM.16.MT88.4 R144, [R195+0x4100] ;  /* 0x00410000c390783b */ /* 0x000e660000004200 */
[----:B------:R-:W-:Y:S02]  /*9050*/  FMUL.FTZ R95, R0, R95 ;  /* 0x0000005f005f7220 */ /* 0x000fe40000410000 */
[C---:B------:R-:W-:Y:S02]  /*9060*/  FMUL.FTZ R96, R2.reuse, R96 ;  /* 0x0000006002607220 */ /* 0x040fe40000410000 */
[----:B------:R-:W-:Y:S01]  /*9070*/  FMUL.FTZ R97, R2, R97 ;  /* 0x0000006102617220 */ /* 0x000fe20000410000 */
[C---:B--2---:R-:W-:Y:S03]  /*9080*/  HMMA.16816.F32 R76, R168.reuse, R136, R76 ;  /* 0x00000088a84c723c */ /* 0x044fe6000000184c */
[--C-:B---3--:R-:W-:Y:S02]  /*9090*/  FFMA.FTZ R134, R181, c[0x0][0x2d0], -R133.reuse ;  /* 0x0000b400b5867a23 */ /* 0x108fe40000010885 */
[C---:B------:R-:W-:Y:S02]  /*90a0*/  FMUL.FTZ R98, R0.reuse, R98 ;  /* 0x0000006200627220 */ /* 0x040fe40000410000 */
[----:B------:R2:W-:Y:S01]  /*90b0*/  MUFU.EX2 R181, R134 ;  /* 0x0000008600b57308 */ /* 0x0005e20000000800 */
[C---:B------:R-:W-:Y:S01]  /*90c0*/  HMMA.16816.F32 R80, R168.reuse, R138, R80 ;  /* 0x0000008aa850723c */ /* 0x040fe20000001850 */
[----:B------:R-:W3:Y:S03]  /*90d0*/  LDSM.16.MT88.4 R136, [R193+0x6100] ;  /* 0x00610000c188783b */ /* 0x000ee60000004200 */
[----:B------:R-:W-:Y:S02]  /*90e0*/  FMUL.FTZ R99, R0, R99 ;  /* 0x0000006300637220 */ /* 0x000fe40000410000 */
[C---:B------:R-:W-:Y:S02]  /*90f0*/  FMUL.FTZ R100, R2.reuse, R100 ;  /* 0x0000006402647220 */ /* 0x040fe40000410000 */
[----:B------:R-:W-:Y:S01]  /*9100*/  FMUL.FTZ R101, R2, R101 ;  /* 0x0000006502657220 */ /* 0x000fe20000410000 */
[C---:B----4-:R-:W-:Y:S03]  /*9110*/  HMMA.16816.F32 R84, R168.reuse, R140, R84 ;  /* 0x0000008ca854723c */ /* 0x050fe60000001854 */
[C---:B------:R-:W-:Y:S02]  /*9120*/  FMUL.FTZ R102, R0.reuse, R102 ;  /* 0x0000006600667220 */ /* 0x040fe40000410000 */
[----:B------:R-:W-:Y:S02]  /*9130*/  FMUL.FTZ R103, R0, R103 ;  /* 0x0000006700677220 */ /* 0x000fe40000410000 */
[C---:B------:R-:W-:Y:S01]  /*9140*/  FMUL.FTZ R104, R2.reuse, R104 ;  /* 0x0000006802687220 */ /* 0x040fe20000410000 */
[C---:B------:R-:W-:Y:S01]  /*9150*/  HMMA.16816.F32 R88, R168.reuse, R142, R88 ;  /* 0x0000008ea858723c */ /* 0x040fe20000001858 */
[----:B------:R-:W4:Y:S03]  /*9160*/  LDSM.16.MT88.4 R140, [R194+0x6100] ;  /* 0x00610000c28c783b */ /* 0x000f260000004200 */
[----:B------:R-:W-:Y:S02]  /*9170*/  FMUL.FTZ R105, R2, R105 ;  /* 0x0000006902697220 */ /* 0x000fe40000410000 */
[--C-:B--2---:R-:W-:Y:S02]  /*9180*/  FFMA.FTZ R134, R179, c[0x0][0x2d0], -R133.reuse ;  /* 0x0000b400b3867a23 */ /* 0x104fe40000010885 */
[C---:B-1----:R-:W-:Y:S02]  /*9190*/  HMMA.16816.F32 R92, R168.reuse, R144, R92 ;  /* 0x00000090a85c723c */ /* 0x042fe4000000185c */
[----:B------:R1:W2:Y:S02]  /*91a0*/  MUFU.EX2 R180, R134 ;  /* 0x0000008600b47308 */ /* 0x0002a40000000800 */
[C---:B------:R-:W-:Y:S02]  /*91b0*/  FMUL.FTZ R106, R0.reuse, R106 ;  /* 0x0000006a006a7220 */ /* 0x040fe40000410000 */
[----:B------:R-:W-:Y:S02]  /*91c0*/  FMUL.FTZ R107, R0, R107 ;  /* 0x0000006b006b7220 */ /* 0x000fe40000410000 */
[C---:B------:R-:W-:Y:S01]  /*91d0*/  HMMA.16816.F32 R96, R168.reuse, R146, R96 ;  /* 0x00000092a860723c */ /* 0x040fe20000001860 */
[----:B------:R-:W2:Y:S03]  /*91e0*/  LDSM.16.MT88.4 R144, [R196+0x6100] ;  /* 0x00610000c490783b */ /* 0x000ea60000004200 */
[C---:B------:R-:W-:Y:S02]  /*91f0*/  FMUL.FTZ R108, R2.reuse, R108 ;  /* 0x0000006c026c7220 */ /* 0x040fe40000410000 */
[----:B------:R-:W-:Y:S02]  /*9200*/  FMUL.FTZ R109, R2, R109 ;  /* 0x0000006d026d7220 */ /* 0x000fe40000410000 */
[C---:B---3--:R-:W-:Y:S04]  /*9210*/  HMMA.16816.F32 R100, R168.reuse, R136, R100 ;  /* 0x00000088a864723c */ /* 0x048fe80000001864 */
[C---:B------:R-:W-:Y:S02]  /*9220*/  FMUL.FTZ R110, R0.reuse, R110 ;  /* 0x0000006e006e7220 */ /* 0x040fe40000410000 */
[----:B------:R-:W-:Y:S02]  /*9230*/  FMUL.FTZ R111, R0, R111 ;  /* 0x0000006f006f7220 */ /* 0x000fe40000410000 */
[C---:B------:R-:W-:Y:S01]  /*9240*/  HMMA.16816.F32 R104, R168.reuse, R138, R104 ;  /* 0x0000008aa868723c */ /* 0x040fe20000001868 */
[----:B------:R-:W3:Y:S03]  /*9250*/  LDSM.16.MT88.4 R136, [R195+0x6100] ;  /* 0x00610000c388783b */ /* 0x000ee60000004200 */
[--C-:B-1----:R-:W-:Y:S02]  /*9260*/  FFMA.FTZ R134, R178, c[0x0][0x2d0], -R133.reuse ;  /* 0x0000b400b2867a23 */ /* 0x102fe40000010885 */
[C---:B------:R-:W-:Y:S02]  /*9270*/  FMUL.FTZ R112, R2.reuse, R112 ;  /* 0x0000007002707220 */ /* 0x040fe40000410000 */
[----:B------:R1:W-:Y:S01]  /*9280*/  MUFU.EX2 R179, R134 ;  /* 0x0000008600b37308 */ /* 0x0003e20000000800 */
[C---:B----4-:R-:W-:Y:S03]  /*9290*/  HMMA.16816.F32 R108, R168.reuse, R140, R108 ;  /* 0x0000008ca86c723c */ /* 0x050fe6000000186c */
[----:B------:R-:W-:Y:S02]  /*92a0*/  FMUL.FTZ R113, R2, R113 ;  /* 0x0000007102717220 */ /* 0x000fe40000410000 */
[C---:B------:R-:W-:Y:S02]  /*92b0*/  FMUL.FTZ R114, R0.reuse, R114 ;  /* 0x0000007200727220 */ /* 0x040fe40000410000 */
[----:B------:R-:W-:Y:S02]  /*92c0*/  FMUL.FTZ R115, R0, R115 ;  /* 0x0000007300737220 */ /* 0x000fe40000410000 */
[C---:B------:R-:W-:Y:S03]  /*92d0*/  FMUL.FTZ R116, R2.reuse, R116 ;  /* 0x0000007402747220 */ /* 0x040fe60000410000 */
[----:B------:R-:W-:Y:S02]  /*92e0*/  FMUL.FTZ R117, R2, R117 ;  /* 0x0000007502757220 */ /* 0x000fe40000410000 */
[C---:B------:R-:W-:Y:S01]  /*92f0*/  HMMA.16816.F32 R112, R168.reuse, R142, R112 ;  /* 0x0000008ea870723c */ /* 0x040fe20000001870 */
[----:B------:R-:W4:Y:S02]  /*9300*/  LDSM.16.MT88.4 R140, [R193+0x900] ;  /* 0x00090000c18c783b */ /* 0x000f240000004200 */
[C---:B------:R-:W-:Y:S02]  /*9310*/  FMUL.FTZ R118, R0.reuse, R118 ;  /* 0x0000007600767220 */ /* 0x040fe40000410000 */
[----:B------:R-:W-:Y:S02]  /*9320*/  FMUL.FTZ R119, R0, R119 ;  /* 0x0000007700777220 */ /* 0x000fe40000410000 */
[C---:B------:R-:W-:Y:S02]  /*9330*/  FMUL.FTZ R120, R2.reuse, R120 ;  /* 0x0000007802787220 */ /* 0x040fe40000410000 */
[----:B------:R-:W-:Y:S03]  /*9340*/  FMUL.FTZ R121, R2, R121 ;  /* 0x0000007902797220 */ /* 0x000fe60000410000 */
[C---:B--2---:R-:W-:Y:S03]  /*9350*/  HMMA.16816.F32 R116, R168.reuse, R144, R116 ;  /* 0x00000090a874723c */ /* 0x044fe60000001874 */
[C---:B------:R-:W-:Y:S02]  /*9360*/  FMUL.FTZ R122, R0.reuse, R122 ;  /* 0x0000007a007a7220 */ /* 0x040fe40000410000 */
[----:B------:R-:W-:Y:S02]  /*9370*/  FMUL.FTZ R123, R0, R123 ;  /* 0x0000007b007b7220 */ /* 0x000fe40000410000 */
[--C-:B-1----:R-:W-:Y:S02]  /*9380*/  FFMA.FTZ R134, R177, c[0x0][0x2d0], -R133.reuse ;  /* 0x0000b400b1867a23 */ /* 0x102fe40000010885 */
[C---:B------:R-:W-:Y:S02]  /*9390*/  FMUL.FTZ R124, R2.reuse, R124 ;  /* 0x0000007c027c7220 */ /* 0x040fe40000410000 */
[----:B------:R1:W2:Y:S01]  /*93a0*/  MUFU.EX2 R178, R134 ;  /* 0x0000008600b27308 */ /* 0x0002a20000000800 */
[C---:B------:R-:W-:Y:S01]  /*93b0*/  HMMA.16816.F32 R120, R168.reuse, R146, R120 ;  /* 0x00000092a878723c */ /* 0x040fe20000001878 */
[----:B------:R-:W4:Y:S02]  /*93c0*/  LDSM.16.MT88.4 R144, [R194+0x900] ;  /* 0x00090000c290783b */ /* 0x000f240000004200 */
[----:B------:R-:W-:Y:S02]  /*93d0*/  FMUL.FTZ R125, R2, R125 ;  /* 0x0000007d027d7220 */ /* 0x000fe40000410000 */
[C---:B------:R-:W-:Y:S02]  /*93e0*/  FMUL.FTZ R126, R0.reuse, R126 ;  /* 0x0000007e007e7220 */ /* 0x040fe40000410000 */
[----:B------:R-:W-:Y:S02]  /*93f0*/  FMUL.FTZ R127, R0, R127 ;  /* 0x0000007f007f7220 */ /* 0x000fe40000410000 */
[C---:B------:R-:W-:Y:S03]  /*9400*/  FMUL.FTZ R128, R2.reuse, R128 ;  /* 0x0000008002807220 */ /* 0x040fe60000410000 */
[----:B------:R-:W-:Y:S02]  /*9410*/  FMUL.FTZ R129, R2, R129 ;  /* 0x0000008102817220 */ /* 0x000fe40000410000 */
[C---:B---3--:R-:W-:Y:S03]  /*9420*/  HMMA.16816.F32 R124, R168.reuse, R136, R124 ;  /* 0x00000088a87c723c */ /* 0x048fe6000000187c */
[C---:B------:R-:W-:Y:S02]  /*9430*/  FMUL.FTZ R130, R0.reuse, R130 ;  /* 0x0000008200827220 */ /* 0x040fe40000410000 */
[----:B------:R-:W-:Y:S02]  /*9440*/  FMUL.FTZ R131, R0, R131 ;  /* 0x0000008300837220 */ /* 0x000fe40000410000 */
[----:B-----5:R-:W-:Y:S02]  /*9450*/  F2FP.PACK_AB R136, R235, R236 ;  /* 0x000000eceb88723e */ /* 0x020fe400000000ff */
[----:B------:R-:W-:Y:S03]  /*9460*/  F2FP.PACK_AB R137, R180, R181 ;  /* 0x000000b5b489723e */ /* 0x000fe600000000ff */
[----:B------:R-:W-:Y:S03]  /*9470*/  HMMA.16816.F32 R128, R168, R138, R128 ;  /* 0x0000008aa880723c */ /* 0x000fe60000001880 */
[--C-:B-1----:R-:W-:Y:S04]  /*9480*/  FFMA.FTZ R134, R183, c[0x0][0x2d0], -R172.reuse ;  /* 0x0000b400b7867a23 */ /* 0x102fe800000108ac */
[----:B------:R-:W-:Y:S01]  /*9490*/  F2FP.PACK_AB R138, R231, R234 ;  /* 0x000000eae78a723e */ /* 0x000fe200000000ff */
[----:B------:R1:W-:Y:S01]  /*94a0*/  MUFU.EX2 R230, R134 ;  /* 0x0000008600e67308 */ /* 0x0003e20000000800 */
[----:B--2---:R-:W-:Y:S07]  /*94b0*/  F2FP.PACK_AB R139, R178, R179 ;  /* 0x000000b3b28b723e */ /* 0x004fee00000000ff */
[C---:B----4-:R-:W-:Y:S08]  /*94c0*/  HMMA.16816.F32 R4, R136.reuse, R140, R4 ;  /* 0x0000008c8804723c */ /* 0x050ff00000001804 */
[C---:B------:R-:W-:Y:S01]  /*94d0*/  HMMA.16816.F32 R8, R136.reuse, R142, R8 ;  /* 0x0000008e8808723c */ /* 0x040fe20000001808 */
[----:B------:R-:W2:Y:S07]  /*94e0*/  LDSM.16.MT88.4 R140, [R193+0x2900] ;  /* 0x00290000c18c783b */ /* 0x000eae0000004200 */
[C---:B------:R-:W-:Y:S04]  /*94f0*/  HMMA.16816.F32 R12, R136.reuse, R144, R12 ;  /* 0x00000090880c723c */ /* 0x040fe8000000180c */
[--C-:B-1----:R-:W-:Y:S04]  /*9500*/  FFMA.FTZ R134, R184, c[0x0][0x2d0], -R172.reuse ;  /* 0x0000b400b8867a23 */ /* 0x102fe800000108ac */
[C---:B------:R-:W-:Y:S01]  /*9510*/  HMMA.16816.F32 R16, R136.reuse, R146, R16 ;  /* 0x000000928810723c */ /* 0x040fe20000001810 */
[----:B------:R-:W1:Y:S01]  /*9520*/  LDSM.16.MT88.4 R144, [R196+0x2900] ;  /* 0x00290000c490783b */ /* 0x000e620000004200 */
[----:B------:R3:W4:Y:S06]  /*9530*/  MUFU.EX2 R229, R134 ;  /* 0x0000008600e57308 */ /* 0x00072c0000000800 */
[C---:B------:R-:W-:Y:S08]  /*9540*/  HMMA.16816.F32 R20, R136.reuse, R148, R20 ;  /* 0x000000948814723c */ /* 0x040ff00000001814 */
[C---:B------:R-:W-:Y:S01]  /*9550*/  HMMA.16816.F32 R24, R136.reuse, R150, R24 ;  /* 0x000000968818723c */ /* 0x040fe20000001818 */
[----:B------:R-:W5:Y:S07]  /*9560*/  LDSM.16.MT88.4 R148, [R195+0x2900] ;  /* 0x00290000c394783b */ /* 0x000f6e0000004200 */
[C---:B------:R-:W-:Y:S04]  /*9570*/  HMMA.16816.F32 R28, R136.reuse, R152, R28 ;  /* 0x00000098881c723c */ /* 0x040fe8000000181c */
[--C-:B---3--:R-:W-:Y:S04]  /*9580*/  FFMA.FTZ R134, R189, c[0x0][0x2d0], -R172.reuse ;  /* 0x0000b400bd867a23 */ /* 0x108fe800000108ac */
[C---:B------:R-:W-:Y:S01]  /*9590*/  HMMA.16816.F32 R32, R136.reuse, R154, R32 ;  /* 0x0000009a8820723c */ /* 0x040fe20000001820 */
[----:B------:R-:W-:Y:S01]  /*95a0*/  LDSM.16.MT88.4 R152, [R194+0x4900] ;  /* 0x00490000c298783b */ /* 0x000fe20000004200 */
[----:B------:R3:W-:Y:S06]  /*95b0*/  MUFU.EX2 R228, R134 ;  /* 0x0000008600e47308 */ /* 0x0007ec0000000800 */
[C---:B--2---:R-:W-:Y:S08]  /*95c0*/  HMMA.16816.F32 R36, R136.reuse, R140, R36 ;  /* 0x0000008c8824723c */ /* 0x044ff00000001824 */
[C---:B------:R-:W-:Y:S01]  /*95d0*/  HMMA.16816.F32 R40, R136.reuse, R142, R40 ;  /* 0x0000008e8828723c */ /* 0x040fe20000001828 */
[----:B------:R-:W2:Y:S07]  /*95e0*/  LDSM.16.MT88.4 R140, [R193+0x4900] ;  /* 0x00490000c18c783b */ /* 0x000eae0000004200 */
[C---:B------:R-:W-:Y:S04]  /*95f0*/  HMMA.16816.F32 R44, R136.reuse, R156, R44 ;  /* 0x0000009c882c723c */ /* 0x040fe8000000182c */
[--C-:B---3--:R-:W-:Y:S02]  /*9600*/  FFMA.FTZ R134, R190, c[0x0][0x2d0], -R172.reuse ;  /* 0x0000b400be867a23 */ /* 0x108fe400000108ac */
[----:B------:R-:W3:Y:S02]  /*9610*/  LDL.LU R190, [R1+0xc] ;  /* 0x00000c0001be7983 */ /* 0x000ee40000300800 */
[C---:B------:R-:W-:Y:S01]  /*9620*/  HMMA.16816.F32 R48, R136.reuse, R158, R48 ;  /* 0x0000009e8830723c */ /* 0x040fe20000001830 */
[----:B------:R2:W2:Y:S01]  /*9630*/  MUFU.EX2 R189, R134 ;  /* 0x0000008600bd7308 */ /* 0x0004a20000000800 */
[----:B------:R-:W4:Y:S06]  /*9640*/  LDSM.16.MT88.4 R156, [R196+0x4900] ;  /* 0x00490000c49c783b */ /* 0x000f2c0000004200 */
[C---:B-1----:R-:W-:Y:S08]  /*9650*/  HMMA.16816.F32 R52, R136.reuse, R144, R52 ;  /* 0x000000908834723c */ /* 0x042ff00000001834 */
[C---:B------:R-:W-:Y:S01]  /*9660*/  HMMA.16816.F32 R56, R136.reuse, R146, R56 ;  /* 0x000000928838723c */ /* 0x040fe20000001838 */
[----:B------:R-:W1:Y:S07]  /*9670*/  LDSM.16.MT88.4 R144, [R195+0x4900] ;  /* 0x00490000c390783b */ /* 0x000e6e0000004200 */
[C---:B-----5:R-:W-:Y:S04]  /*9680*/  HMMA.16816.F32 R60, R136.reuse, R148, R60 ;  /* 0x00000094883c723c */ /* 0x060fe8000000183c */
[--C-:B--2---:R-:W-:Y:S04]  /*9690*/  FFMA.FTZ R134, R174, c[0x0][0x2d0], -R133.reuse ;  /* 0x0000b400ae867a23 */ /* 0x104fe80000010885 */
[C---:B------:R-:W-:Y:S01]  /*96a0*/  HMMA.16816.F32 R64, R136.reuse, R150, R64 ;  /* 0x000000968840723c */ /* 0x040fe20000001840 */
[----:B------:R-:W-:Y:S01]  /*96b0*/  LDSM.16.MT88.4 R148, [R194+0x6900] ;  /* 0x00690000c294783b */ /* 0x000fe20000004200 */
[----:B------:R2:W-:Y:S06]  /*96c0*/  MUFU.EX2 R177, R134 ;  /* 0x0000008600b17308 */ /* 0x0005ec0000000800 */
[C---:B------:R-:W-:Y:S08]  /*96d0*/  HMMA.16816.F32 R68, R136.reuse, R140, R68 ;  /* 0x0000008c8844723c */ /* 0x040ff00000001844 */
[C---:B------:R-:W-:Y:S01]  /*96e0*/  HMMA.16816.F32 R72, R136.reuse, R142, R72 ;  /* 0x0000008e8848723c */ /* 0x040fe20000001848 */
[----:B------:R-:W5:Y:S07]  /*96f0*/  LDSM.16.MT88.4 R140, [R193+0x6900] ;  /* 0x00690000c18c783b */ /* 0x000f6e0000004200 */
[C---:B------:R-:W-:Y:S04]  /*9700*/  HMMA.16816.F32 R76, R136.reuse, R152, R76 ;  /* 0x00000098884c723c */ /* 0x040fe8000000184c */
[--C-:B--2---:R-:W-:Y:S04]  /*9710*/  FFMA.FTZ R134, R173, c[0x0][0x2d0], -R133.reuse ;  /* 0x0000b400ad867a23 */ /* 0x104fe80000010885 */
[C---:B------:R-:W-:Y:S01]  /*9720*/  HMMA.16816.F32 R80, R136.reuse, R154, R80 ;  /* 0x0000009a8850723c */ /* 0x040fe20000001850 */
[----:B------:R-:W2:Y:S01]  /*9730*/  LDSM.16.MT88.4 R152, [R196+0x6900] ;  /* 0x00690000c498783b */ /* 0x000ea20000004200 */
[----:B------:R5:W2:Y:S06]  /*9740*/  MUFU.EX2 R176, R134 ;  /* 0x0000008600b07308 */ /* 0x000aac0000000800 */
[C---:B----4-:R-:W-:Y:S08]  /*9750*/  HMMA.16816.F32 R84, R136.reuse, R156, R84 ;  /* 0x0000009c8854723c */ /* 0x050ff00000001854 */
[C---:B------:R-:W-:Y:S01]  /*9760*/  HMMA.16816.F32 R88, R136.reuse, R158, R88 ;  /* 0x0000009e8858723c */ /* 0x040fe20000001858 */
[----:B------:R-:W4:Y:S07]  /*9770*/  LDSM.16.MT88.4 R156, [R195+0x6900] ;  /* 0x00690000c39c783b */ /* 0x000f2e0000004200 */
[C---:B-1----:R-:W-:Y:S04]  /*9780*/  HMMA.16816.F32 R92, R136.reuse, R144, R92 ;  /* 0x00000090885c723c */ /* 0x042fe8000000185c */
[--C-:B-----5:R-:W-:Y:S04]  /*9790*/  FFMA.FTZ R134, R185, c[0x0][0x2d0], -R133.reuse ;  /* 0x0000b400b9867a23 */ /* 0x120fe80000010885 */
[C---:B------:R-:W-:Y:S01]  /*97a0*/  HMMA.16816.F32 R96, R136.reuse, R146, R96 ;  /* 0x000000928860723c */ /* 0x040fe20000001860 */
[----:B------:R-:W-:Y:S01]  /*97b0*/  LDSM.16.MT88.4 R144, [R194+0x1100] ;  /* 0x00110000c290783b */ /* 0x000fe20000004200 */
[----:B------:R1:W-:Y:S06]  /*97c0*/  MUFU.EX2 R175, R134 ;  /* 0x0000008600af7308 */ /* 0x0003ec0000000800 */
[C---:B------:R-:W-:Y:S08]  /*97d0*/  HMMA.16816.F32 R100, R136.reuse, R140, R100 ;  /* 0x0000008c8864723c */ /* 0x040ff00000001864 */
[C---:B------:R-:W-:Y:S01]  /*97e0*/  HMMA.16816.F32 R104, R136.reuse, R142, R104 ;  /* 0x0000008e8868723c */ /* 0x040fe20000001868 */
[----:B------:R-:W5:Y:S07]  /*97f0*/  LDSM.16.MT88.4 R140, [R193+0x1100] ;  /* 0x00110000c18c783b */ /* 0x000f6e0000004200 */
[C---:B------:R-:W-:Y:S04]  /*9800*/  HMMA.16816.F32 R108, R136.reuse, R148, R108 ;  /* 0x00000094886c723c */ /* 0x040fe8000000186c */
[--C-:B-1----:R-:W-:Y:S02]  /*9810*/  FFMA.FTZ R134, R186, c[0x0][0x2d0], -R133.reuse ;  /* 0x0000b400ba867a23 */ /* 0x102fe40000010885 */
[----:B------:R-:W3:Y:S02]  /*9820*/  LDL.LU R186, [R1+0x8] ;  /* 0x0000080001ba7983 */ /* 0x000ee40000300800 */
[C---:B------:R-:W-:Y:S01]  /*9830*/  HMMA.16816.F32 R112, R136.reuse, R150, R112 ;  /* 0x000000968870723c */ /* 0x040fe20000001870 */
[----:B------:R1:W1:Y:S01]  /*9840*/  MUFU.EX2 R174, R134 ;  /* 0x0000008600ae7308 */ /* 0x0002620000000800 */
[----:B------:R-:W5:Y:S06]  /*9850*/  LDSM.16.MT88.4 R148, [R196+0x1100] ;  /* 0x00110000c494783b */ /* 0x000f6c0000004200 */
[C---:B--2---:R-:W-:Y:S08]  /*9860*/  HMMA.16816.F32 R116, R136.reuse, R152, R116 ;  /* 0x000000988874723c */ /* 0x044ff00000001874 */
[C---:B------:R-:W-:Y:S01]  /*9870*/  HMMA.16816.F32 R120, R136.reuse, R154, R120 ;  /* 0x0000009a8878723c */ /* 0x040fe20000001878 */
[----:B------:R-:W2:Y:S07]  /*9880*/  LDSM.16.MT88.4 R152, [R195+0x1100] ;  /* 0x00110000c398783b */ /* 0x000eae0000004200 */
[C---:B----4-:R-:W-:Y:S04]  /*9890*/  HMMA.16816.F32 R124, R136.reuse, R156, R124 ;  /* 0x0000009c887c723c */ /* 0x050fe8000000187c */
[--C-:B-1----:R-:W-:Y:S04]  /*98a0*/  FFMA.FTZ R134, R191, c[0x0][0x2d0], -R172.reuse ;  /* 0x0000b400bf867a23 */ /* 0x102fe800000108ac */
[----:B------:R-:W-:Y:S01]  /*98b0*/  HMMA.16816.F32 R128, R136, R158, R128 ;  /* 0x0000009e8880723c */ /* 0x000fe20000001880 */
[----:B------:R-:W-:Y:S01]  /*98c0*/  LDSM.16.MT88.4 R156, [R194+0x3100] ;  /* 0x00310000c29c783b */ /* 0x000fe20000004200 */
[----:B------:R1:W-:Y:S05]  /*98d0*/  MUFU.EX2 R185, R134 ;  /* 0x0000008600b97308 */ /* 0x0003ea0000000800 */
[----:B------:R-:W-:Y:S02]  /*98e0*/  F2FP.PACK_AB R136, R229, R230 ;  /* 0x000000e6e588723e */ /* 0x000fe400000000ff */
[----:B------:R-:W-:Y:S03]  /*98f0*/  F2FP.PACK_AB R138, R189, R228 ;  /* 0x000000e4bd8a723e */ /* 0x000fe600000000ff */
[----:B------:R-:W-:Y:S02]  /*9900*/  F2FP.PACK_AB R137, R176, R177 ;  /* 0x000000b1b089723e */ /* 0x000fe400000000ff */
[----:B------:R-:W-:Y:S07]  /*9910*/  F2FP.PACK_AB R139, R174, R175 ;  /* 0x000000afae8b723e */ /* 0x000fee00000000ff */
[C---:B-----5:R-:W-:Y:S03]  /*9920*/  HMMA.16816.F32 R4, R136.reuse, R140, R4 ;  /* 0x0000008c8804723c */ /* 0x060fe60000001804 */
[--C-:B-1----:R-:W-:Y:S01]  /*9930*/  FFMA.FTZ R134, R219, c[0x0][0x2d0], -R172.reuse ;  /* 0x0000b400db867a23 */ /* 0x102fe200000108ac */
[----:B------:R-:W-:Y:S04]  /*9940*/  IADD3 R219, R222, -0x1, RZ ;  /* 0xffffffffdedb7810 */ /* 0x000fe80007ffe0ff */
[C---:B------:R-:W-:Y:S01]  /*9950*/  HMMA.16816.F32 R8, R136.reuse, R142, R8 ;  /* 0x0000008e8808723c */ /* 0x040fe20000001808 */
[----:B------:R-:W1:Y:S01]  /*9960*/  LDSM.16.MT88.4 R140, [R193+0x3100] ;  /* 0x00310000c18c783b */ /* 0x000e620000004200 */
[----:B------:R-:W4:Y:S06]  /*9970*/  MUFU.EX2 R184, R134 ;  /* 0x0000008600b87308 */ /* 0x000f2c0000000800 */
[C---:B------:R-:W-:Y:S08]  /*9980*/  HMMA.16816.F32 R12, R136.reuse, R144, R12 ;  /* 0x00000090880c723c */ /* 0x040ff0000000180c */
[C---:B------:R-:W-:Y:S01]  /*9990*/  HMMA.16816.F32 R16, R136.reuse, R146, R16 ;  /* 0x000000928810723c */ /* 0x040fe20000001810 */
[----:B------:R-:W5:Y:S07]  /*99a0*/  LDSM.16.MT88.4 R144, [R196+0x3100] ;  /* 0x00310000c490783b */ /* 0x000f6e0000004200 */
[C---:B------:R-:W-:Y:S04]  /*99b0*/  HMMA.16816.F32 R20, R136.reuse, R148, R20 ;  /* 0x000000948814723c */ /* 0x040fe80000001814 */
[----:B----4-:R-:W-:Y:S01]  /*99c0*/  F2FP.PACK_AB R168, R184, R185 ;  /* 0x000000b9b8a8723e */ /* 0x010fe200000000ff */
[--C-:B------:R-:W-:Y:S02]  /*99d0*/  FFMA.FTZ R134, R221, c[0x0][0x2d0], -R172.reuse ;  /* 0x0000b400dd867a23 */ /* 0x100fe400000108ac */
[----:B------:R-:W-:Y:S01]  /*99e0*/  FFMA.FTZ R172, R223, c[0x0][0x2d0], -R172 ;  /* 0x0000b400dfac7a23 */ /* 0x000fe200000108ac */
[C---:B------:R-:W-:Y:S01]  /*99f0*/  HMMA.16816.F32 R24, R136.reuse, R150, R24 ;  /* 0x000000968818723c */ /* 0x040fe20000001818 */
[----:B------:R-:W4:Y:S01]  /*9a00*/  LDSM.16.MT88.4 R148, [R195+0x3100] ;  /* 0x00310000c394783b */ /* 0x000f220000004200 */
[----:B------:R5:W-:Y:S06]  /*9a10*/  MUFU.EX2 R183, R134 ;  /* 0x0000008600b77308 */ /* 0x000bec0000000800 */
[C---:B--2---:R-:W-:Y:S04]  /*9a20*/  HMMA.16816.F32 R28, R136.reuse, R152, R28 ;  /* 0x00000098881c723c */ /* 0x044fe8000000181c */
[----:B------:R-:W2:Y:S04]  /*9a30*/  MUFU.EX2 R182, R172 ;  /* 0x000000ac00b67308 */ /* 0x000ea80000000800 */
[C---:B------:R-:W-:Y:S01]  /*9a40*/  HMMA.16816.F32 R32, R136.reuse, R154, R32 ;  /* 0x0000009a8820723c */ /* 0x040fe20000001820 */
[----:B------:R-:W-:Y:S07]  /*9a50*/  LDSM.16.MT88.4 R152, [R194+0x5100] ;  /* 0x00510000c298783b */ /* 0x000fee0000004200 */
[C---:B-1----:R-:W-:Y:S04]  /*9a60*/  HMMA.16816.F32 R36, R136.reuse, R140, R36 ;  /* 0x0000008c8824723c */ /* 0x042fe80000001824 */
[--C-:B-----5:R-:W-:Y:S04]  /*9a70*/  FFMA.FTZ R134, R187, c[0x0][0x2d0], -R133.reuse ;  /* 0x0000b400bb867a23 */ /* 0x120fe80000010885 */
[C---:B------:R-:W-:Y:S01]  /*9a80*/  HMMA.16816.F32 R40, R136.reuse, R142, R40 ;  /* 0x0000008e8828723c */ /* 0x040fe20000001828 */
[----:B------:R-:W1:Y:S01]  /*9a90*/  LDSM.16.MT88.4 R140, [R193+0x5100] ;  /* 0x00510000c18c783b */ /* 0x000e620000004200 */
[----:B------:R5:W-:Y:S02]  /*9aa0*/  MUFU.EX2 R173, R134 ;  /* 0x0000008600ad7308 */ /* 0x000be40000000800 */
[----:B--2---:R-:W-:Y:S04]  /*9ab0*/  F2FP.PACK_AB R170, R182, R183 ;  /* 0x000000b7b6aa723e */ /* 0x004fe800000000ff */
[C---:B------:R-:W-:Y:S08]  /*9ac0*/  HMMA.16816.F32 R44, R136.reuse, R156, R44 ;  /* 0x0000009c882c723c */ /* 0x040ff0000000182c */
[C---:B------:R-:W-:Y:S01]  /*9ad0*/  HMMA.16816.F32 R48, R136.reuse, R158, R48 ;  /* 0x0000009e8830723c */ /* 0x040fe20000001830 */
[----:B------:R-:W2:Y:S07]  /*9ae0*/  LDSM.16.MT88.4 R156, [R196+0x5100] ;  /* 0x00510000c49c783b */ /* 0x000eae0000004200 */
[C---:B------:R-:W-:Y:S04]  /*9af0*/  HMMA.16816.F32 R52, R136.reuse, R144, R52 ;  /* 0x000000908834723c */ /* 0x040fe80000001834 */
[--C-:B-----5:R-:W-:Y:S04]  /*9b00*/  FFMA.FTZ R134, R188, c[0x0][0x2d0], -R133.reuse ;  /* 0x0000b400bc867a23 */ /* 0x120fe80000010885 */
[C---:B------:R-:W-:Y:S01]  /*9b10*/  HMMA.16816.F32 R56, R136.reuse, R146, R56 ;  /* 0x000000928838723c */ /* 0x040fe20000001838 */
[----:B------:R-:W5:Y:S01]  /*9b20*/  LDSM.16.MT88.4 R144, [R195+0x5100] ;  /* 0x00510000c390783b */ /* 0x000f620000004200 */
[----:B------:R-:W2:Y:S06]  /*9b30*/  MUFU.EX2 R172, R134 ;  /* 0x0000008600ac7308 */ /* 0x000eac0000000800 */
[C---:B----4-:R-:W-:Y:S08]  /*9b40*/  HMMA.16816.F32 R60, R136.reuse, R148, R60 ;  /* 0x00000094883c723c */ /* 0x050ff0000000183c */
[C---:B------:R-:W-:Y:S01]  /*9b50*/  HMMA.16816.F32 R64, R136.reuse, R150, R64 ;  /* 0x000000968840723c */ /* 0x040fe20000001840 */
[----:B------:R-:W-:Y:S07]  /*9b60*/  LDSM.16.MT88.4 R148, [R194+0x7100] ;  /* 0x00710000c294783b */ /* 0x000fee0000004200 */
[C---:B-1----:R-:W-:Y:S04]  /*9b70*/  HMMA.16816.F32 R68, R136.reuse, R140, R68 ;  /* 0x0000008c8844723c */ /* 0x042fe80000001844 */
[----:B--2---:R-:W-:Y:S01]  /*9b80*/  F2FP.PACK_AB R169, R172, R173 ;  /* 0x000000adaca9723e */ /* 0x004fe200000000ff */
[--C-:B------:R-:W-:Y:S02]  /*9b90*/  FFMA.FTZ R134, R220, c[0x0][0x2d0], -R133.reuse ;  /* 0x0000b400dc867a23 */ /* 0x100fe40000010885 */
[----:B------:R-:W-:Y:S01]  /*9ba0*/  FFMA.FTZ R133, R135, c[0x0][0x2d0], -R133 ;  /* 0x0000b40087857a23 */ /* 0x000fe20000010885 */
[C---:B------:R-:W-:Y:S01]  /*9bb0*/  HMMA.16816.F32 R72, R136.reuse, R142, R72 ;  /* 0x0000008e8848723c */ /* 0x040fe20000001848 */
[----:B------:R-:W1:Y:S02]  /*9bc0*/  LDSM.16.MT88.4 R140, [R193+0x7100] ;  /* 0x00710000c18c783b */ /* 0x000e640000004200 */
[----:B------:R-:W-:Y:S05]  /*9bd0*/  MUFU.EX2 R134, R134 ;  /* 0x0000008600867308 */ /* 0x000fea0000000800 */
[C---:B------:R-:W-:Y:S05]  /*9be0*/  HMMA.16816.F32 R76, R136.reuse, R152, R76 ;  /* 0x00000098884c723c */ /* 0x040fea000000184c */
[----:B------:R-:W2:Y:S03]  /*9bf0*/  MUFU.EX2 R133, R133 ;  /* 0x0000008500857308 */ /* 0x000ea60000000800 */
[C---:B------:R-:W-:Y:S01]  /*9c00*/  HMMA.16816.F32 R80, R136.reuse, R154, R80 ;  /* 0x0000009a8850723c */ /* 0x040fe20000001850 */
[----:B------:R-:W4:Y:S07]  /*9c10*/  LDSM.16.MT88.4 R152, [R196+0x7100] ;  /* 0x00710000c498783b */ /* 0x000f2e0000004200 */
[C---:B------:R-:W-:Y:S08]  /*9c20*/  HMMA.16816.F32 R84, R136.reuse, R156, R84 ;  /* 0x0000009c8854723c */ /* 0x040ff00000001854 */
[C---:B------:R-:W-:Y:S01]  /*9c30*/  HMMA.16816.F32 R88, R136.reuse, R158, R88 ;  /* 0x0000009e8858723c */ /* 0x040fe20000001858 */
[----:B------:R-:W-:Y:S03]  /*9c40*/  LDSM.16.MT88.4 R156, [R194+0x1900] ;  /* 0x00190000c29c783b */ /* 0x000fe60000004200 */
[----:B--2---:R-:W-:Y:S04]  /*9c50*/  F2FP.PACK_AB R171, R133, R134 ;  /* 0x0000008685ab723e */ /* 0x004fe800000000ff */
[C---:B-----5:R-:W-:Y:S08]  /*9c60*/  HMMA.16816.F32 R92, R136.reuse, R144, R92 ;  /* 0x00000090885c723c */ /* 0x060ff0000000185c */
[C---:B------:R-:W-:Y:S01]  /*9c70*/  HMMA.16816.F32 R96, R136.reuse, R146, R96 ;  /* 0x000000928860723c */ /* 0x040fe20000001860 */
[----:B------:R-:W2:Y:S07]  /*9c80*/  LDSM.16.MT88.4 R144, [R195+0x7100] ;  /* 0x00710000c390783b */ /* 0x000eae0000004200 */
[C---:B-1----:R-:W-:Y:S08]  /*9c90*/  HMMA.16816.F32 R100, R136.reuse, R140, R100 ;  /* 0x0000008c8864723c */ /* 0x042ff00000001864 */
[C---:B------:R-:W-:Y:S01]  /*9ca0*/  HMMA.16816.F32 R104, R136.reuse, R142, R104 ;  /* 0x0000008e8868723c */ /* 0x040fe20000001868 */
[----:B------:R-:W1:Y:S07]  /*9cb0*/  LDSM.16.MT88.4 R140, [R193+0x1900] ;  /* 0x00190000c18c783b */ /* 0x000e6e0000004200 */
[C---:B------:R-:W-:Y:S08]  /*9cc0*/  HMMA.16816.F32 R108, R136.reuse, R148, R108 ;  /* 0x00000094886c723c */ /* 0x040ff0000000186c */
[C---:B------:R-:W-:Y:S08]  /*9cd0*/  HMMA.16816.F32 R112, R136.reuse, R150, R112 ;  /* 0x000000968870723c */ /* 0x040ff00000001870 */
[C---:B----4-:R-:W-:Y:S08]  /*9ce0*/  HMMA.16816.F32 R116, R136.reuse, R152, R116 ;  /* 0x000000988874723c */ /* 0x050ff00000001874 */
[C---:B------:R-:W-:Y:S08]  /*9cf0*/  HMMA.16816.F32 R120, R136.reuse, R154, R120 ;  /* 0x0000009a8878723c */ /* 0x040ff00000001878 */
[C---:B--2---:R-:W-:Y:S08]  /*9d00*/  HMMA.16816.F32 R124, R136.reuse, R144, R124 ;  /* 0x00000090887c723c */ /* 0x044ff0000000187c */
[----:B------:R-:W-:Y:S08]  /*9d10*/  HMMA.16816.F32 R128, R136, R146, R128 ;  /* 0x000000928880723c */ /* 0x000ff00000001880 */
[C---:B-1----:R-:W-:Y:S01]  /*9d20*/  HMMA.16816.F32 R136, R168.reuse, R140, R4 ;  /* 0x0000008ca888723c */ /* 0x042fe20000001804 */
[----:B------:R-:W1:Y:S07]  /*9d30*/  LDSM.16.MT88.4 R4, [R193+0x3900] ;  /* 0x00390000c104783b */ /* 0x000e6e0000004200 */
[C---:B------:R-:W-:Y:S01]  /*9d40*/  HMMA.16816.F32 R140, R168.reuse, R142, R8 ;  /* 0x0000008ea88c723c */ /* 0x040fe20000001808 */
[----:B------:R-:W2:Y:S07]  /*9d50*/  LDSM.16.MT88.4 R8, [R194+0x3900] ;  /* 0x00390000c208783b */ /* 0x000eae0000004200 */
[C---:B------:R-:W-:Y:S01]  /*9d60*/  HMMA.16816.F32 R144, R168.reuse, R156, R12 ;  /* 0x0000009ca890723c */ /* 0x040fe2000000180c */
[----:B------:R-:W4:Y:S07]  /*9d70*/  LDSM.16.MT88.4 R12, [R196+0x3900] ;  /* 0x00390000c40c783b */ /* 0x000f2e0000004200 */
[C---:B------:R-:W-:Y:S01]  /*9d80*/  HMMA.16816.F32 R148, R168.reuse, R158, R16 ;  /* 0x0000009ea894723c */ /* 0x040fe20000001810 */
[----:B------:R-:W5:Y:S07]  /*9d90*/  LDSM.16.MT88.4 R16, [R195+0x3900] ;  /* 0x00390000c310783b */ /* 0x000f6e0000004200 */
[C---:B------:R-:W-:Y:S01]  /*9da0*/  HMMA.16816.F32 R152, R168.reuse, R160, R20 ;  /* 0x000000a0a898723c */ /* 0x040fe20000001814 */
[----:B------:R-:W2:Y:S07]  /*9db0*/  LDSM.16.MT88.4 R20, [R193+0x5900] ;  /* 0x00590000c114783b */ /* 0x000eae0000004200 */
[C---:B------:R-:W-:Y:S08]  /*9dc0*/  HMMA.16816.F32 R156, R168.reuse, R162, R24 ;  /* 0x000000a2a89c723c */ /* 0x040ff00000001818 */
        /* <DEDUP_REMOVED lines=8> */
[C---:B----4-:R-:W-:Y:S08]  /*9e50*/  HMMA.16816.F32 R52, R168.reuse, R12, R52 ;  /* 0x0000000ca834723c */ /* 0x050ff00000001834 */
[C---:B------:R-:W-:Y:S01]  /*9e60*/  HMMA.16816.F32 R56, R168.reuse, R14, R56 ;  /* 0x0000000ea838723c */ /* 0x040fe20000001838 */
[----:B------:R-:W4:Y:S07]  /*9e70*/  LDSM.16.MT88.4 R12, [R195+0x5900] ;  /* 0x00590000c30c783b */ /* 0x000f2e0000004200 */
[C---:B-----5:R-:W-:Y:S08]  /*9e80*/  HMMA.16816.F32 R60, R168.reuse, R16, R60 ;  /* 0x00000010a83c723c */ /* 0x060ff0000000183c */
[C---:B------:R-:W-:Y:S01]  /*9e90*/  HMMA.16816.F32 R64, R168.reuse, R18, R64 ;  /* 0x00000012a840723c */ /* 0x040fe20000001840 */
[----:B------:R-:W5:Y:S07]  /*9ea0*/  LDSM.16.MT88.4 R16, [R193+0x7900] ;  /* 0x00790000c110783b */ /* 0x000f6e0000004200 */
[C---:B------:R-:W-:Y:S08]  /*9eb0*/  HMMA.16816.F32 R68, R168.reuse, R20, R68 ;  /* 0x00000014a844723c */ /* 0x040ff00000001844 */
        /* <DEDUP_REMOVED lines=8> */
[C---:B----4-:R-:W-:Y:S01]  /*9f40*/  HMMA.16816.F32 R92, R168.reuse, R12, R92 ;  /* 0x0000000ca85c723c */ /* 0x050fe2000000185c */
[----:B------:R-:W4:Y:S06]  /*9f50*/  LDL R13, [R1] ;  /* 0x00000000010d7983 */ /* 0x000f2c0000100800 */
[----:B---3--:R-:W-:Y:S01]  /*9f60*/  FFMA.FTZ R12, R2, R186, R237 ;  /* 0x000000ba020c7223 */ /* 0x008fe200000100ed */
[C---:B------:R-:W-:Y:S04]  /*9f70*/  HMMA.16816.F32 R96, R168.reuse, R14, R96 ;  /* 0x0000000ea860723c */ /* 0x040fe80000001860 */
[----:B------:R-:W-:Y:S02]  /*9f80*/  FFMA.FTZ R2, R0, R190, R227 ;  /* 0x000000be00027223 */ /* 0x000fe400000100e3 */
[----:B------:R-:W-:Y:S02]  /*9f90*/  FADD.FTZ R0, R240, R12 ;  /* 0x0000000cf0007221 */ /* 0x000fe40000010000 */
[C---:B-----5:R-:W-:Y:S04]  /*9fa0*/  HMMA.16816.F32 R100, R168.reuse, R16, R100 ;  /* 0x00000010a864723c */ /* 0x060fe80000001864 */
[----:B------:R-:W-:Y:S02]  /*9fb0*/  FADD.FTZ R2, R226, R2 ;  /* 0x00000002e2027221 */ /* 0x000fe40000010000 */
[----:B------:R-:W-:Y:S02]  /*9fc0*/  FADD.FTZ R0, R239, R0 ;  /* 0x00000000ef007221 */ /* 0x000fe40000010000 */
[C---:B------:R-:W-:Y:S04]  /*9fd0*/  HMMA.16816.F32 R104, R168.reuse, R18, R104 ;  /* 0x00000012a868723c */ /* 0x040fe80000001868 */
[----:B------:R-:W-:Y:S02]  /*9fe0*/  FADD.FTZ R2, R225, R2 ;  /* 0x00000002e1027221 */ /* 0x000fe40000010000 */
[----:B------:R-:W-:Y:S02]  /*9ff0*/  FADD.FTZ R0, R238, R0 ;  /* 0x00000000ee007221 */ /* 0x000fe40000010000 */
[----:B------:R-:W-:Y:S01]  /*a000*/  FADD.FTZ R2, R224, R2 ;  /* 0x00000002e0027221 */ /* 0x000fe20000010000 */
[C---:B------:R-:W-:Y:S03]  /*a010*/  HMMA.16816.F32 R108, R168.reuse, R20, R108 ;  /* 0x00000014a86c723c */ /* 0x040fe6000000186c */
[----:B------:R-:W-:Y:S02]  /*a020*/  FADD.FTZ R0, R236, R0 ;  /* 0x00000000ec007221 */ /* 0x000fe40000010000 */
[----:B------:R-:W-:Y:S02]  /*a030*/  FADD.FTZ R2, R181, R2 ;  /* 0x00000002b5027221 */ /* 0x000fe40000010000 */
[----:B------:R-:W-:Y:S01]  /*a040*/  FADD.FTZ R0, R235, R0 ;  /* 0x00000000eb007221 */ /* 0x000fe20000010000 */
[C---:B------:R-:W-:Y:S04]  /*a050*/  HMMA.16816.F32 R112, R168.reuse, R22, R112 ;  /* 0x00000016a870723c */ /* 0x040fe80000001870 */
[----:B------:R-:W-:Y:S02]  /*a060*/  FADD.FTZ R2, R180, R2 ;  /* 0x00000002b4027221 */ /* 0x000fe40000010000 */
[----:B------:R-:W-:Y:S02]  /*a070*/  FADD.FTZ R0, R234, R0 ;  /* 0x00000000ea007221 */ /* 0x000fe40000010000 */
[----:B------:R-:W-:Y:S01]  /*a080*/  FADD.FTZ R2, R179, R2 ;  /* 0x00000002b3027221 */ /* 0x000fe20000010000 */
[C---:B-1----:R-:W-:Y:S03]  /*a090*/  HMMA.16816.F32 R116, R168.reuse, R4, R116 ;  /* 0x00000004a874723c */ /* 0x042fe60000001874 */
[----:B------:R-:W-:Y:S02]  /*a0a0*/  FADD.FTZ R0, R231, R0 ;  /* 0x00000000e7007221 */ /* 0x000fe40000010000 */
[----:B------:R-:W-:Y:S02]  /*a0b0*/  FADD.FTZ R2, R178, R2 ;  /* 0x00000002b2027221 */ /* 0x000fe40000010000 */
[----:B------:R-:W-:Y:S01]  /*a0c0*/  FADD.FTZ R0, R230, R0 ;  /* 0x00000000e6007221 */ /* 0x000fe20000010000 */
[C---:B------:R-:W-:Y:S04]  /*a0d0*/  HMMA.16816.F32 R120, R168.reuse, R6, R120 ;  /* 0x00000006a878723c */ /* 0x040fe80000001878 */
[----:B------:R-:W-:Y:S02]  /*a0e0*/  FADD.FTZ R2, R177, R2 ;  /* 0x00000002b1027221 */ /* 0x000fe40000010000 */
[----:B------:R-:W-:Y:S02]  /*a0f0*/  FADD.FTZ R0, R229, R0 ;  /* 0x00000000e5007221 */ /* 0x000fe40000010000 */
[----:B------:R-:W-:Y:S01]  /*a100*/  FADD.FTZ R2, R176, R2 ;  /* 0x00000002b0027221 */ /* 0x000fe20000010000 */
[C---:B--2---:R-:W-:Y:S03]  /*a110*/  HMMA.16816.F32 R124, R168.reuse, R8, R124 ;  /* 0x00000008a87c723c */ /* 0x044fe6000000187c */
[----:B------:R-:W-:Y:S02]  /*a120*/  FADD.FTZ R0, R228, R0 ;  /* 0x00000000e4007221 */ /* 0x000fe40000010000 */
[----:B------:R-:W-:Y:S02]  /*a130*/  FADD.FTZ R2, R175, R2 ;  /* 0x00000002af027221 */ /* 0x000fe40000010000 */
        /* <DEDUP_REMOVED lines=10> */
[----:B------:R-:W-:Y:S02]  /*a1e0*/  FADD.FTZ R2, R182, R2 ;  /* 0x00000002b6027221 */ /* 0x000fe40000010000 */
[----:B------:R-:W-:Y:S01]  /*a1f0*/  FADD.FTZ R0, R133, R0 ;  /* 0x0000000085007221 */ /* 0x000fe20000010000 */
[----:B------:R-:W-:Y:S02]  /*a200*/  MOV R133, R132 ;  /* 0x0000008400857202 */ /* 0x000fe40000000f00 */
[----:B------:R1:W-:Y:S04]  /*a210*/  STL [R1+0x8], R2 ;  /* 0x0000080201007387 */ /* 0x0003e80000100800 */
[----:B------:R1:W-:Y:S01]  /*a220*/  STL [R1+0xc], R0 ;  /* 0x00000c0001007387 */ /* 0x0003e20000100800 */
[----:B----4-:R-:W-:Y:S02]  /*a230*/  ISETP.GT.AND P0, PT, R222, R13, PT ;  /* 0x0000000dde00720c */ /* 0x010fe40003f04270 */
[----:B------:R-:W-:Y:S11]  /*a240*/  MOV R222, R219 ;  /* 0x000000db00de7202 */ /* 0x000ff60000000f00 */
[----:B-1----:R-:W-:-:S05]  /*a250*/  @P0 BRA `(.L_x_895) ;  /* 0xffffbda000000947 */ /* 0x002fca000383ffff */
.L_x_886:
[----:B------:R-:W-:Y:S02]  /*a260*/  IMAD.MOV.U32 R0, RZ, RZ, c[0x0][0x2c4] ;  /* 0x0000b100ff007624 */ /* 0x000fe400078e00ff */
[----:B------:R-:W-:-:S02]  /*a270*/  IMAD.MOV.U32 R5, RZ, RZ, 0x1 ;  /* 0x00000001ff057424 */ /* 0x000fc400078e00ff */
[----:B-1----:R-:W-:Y:S01]  /*a280*/  IMAD.MOV.U32 R4, RZ, RZ, 0x1 ;  /* 0x00000001ff047424 */ /* 0x002fe200078e00ff */
[----:B------:R-:W-:Y:S02]  /*a290*/  ISETP.NE.AND P1, PT, R0, 0x1, PT ;  /* 0x000000010000780c */ /* 0x000fe40003f25270 */
[----:B------:R-:W1:Y:S01]  /*a2a0*/  S2R R0, SR_CTAID.X ;  /* 0x0000000000007919 */ /* 0x000e620000002500 */
[----:B------:R-:W-:Y:S02]  /*a2b0*/  ISETP.LE.AND P0, PT, R5, c[0x0][0x32c], PT ;  /* 0x0000cb0005007a0c */ /* 0x000fe40003f03270 */
[----:B------:R-:W-:Y:S02]  /*a2c0*/  IADD3 R4, R4, -c[0x0][0x168], RZ ;  /* 0x80005a0004047a10 */ /* 0x000fe40007ffe0ff */
[----:B-1----:R-:W-:-:S06]  /*a2d0*/  LEA R0, R0, 0x7f, 0x7 ;  /* 0x0000007f00007811 */ /* 0x002fcc00078e38ff */
[----:B------:R-:W-:-:S05]  /*a2e0*/  @P1 IMAD.HI.U32 R2, R0, c[0x0][0x2c8], RZ ;  /* 0x0000b20000021a27 */ /* 0x000fca00078e00ff */
[----:B------:R-:W-:-:S04]  /*a2f0*/  @P1 SHF.R.U32.HI R0, RZ, c[0x0][0x2cc], R2 ;  /* 0x0000b300ff001a19 */ /* 0x000fc80000011602 */
[----:B------:R-:W-:-:S04]  /*a300*/  IADD3 R0, R0, c[0x0][0x1d0], R4 ;  /* 0x0000740000007a10 */ /* 0x000fc80007ffe004 */
[----:B------:R-:W-:Y:S01]  /*a310*/  IADD3 R2, R0, -c[0x0][0x324], RZ ;  /* 0x8000c90000027a10 */ /* 0x000fe20007ffe0ff */
        /* <DEDUP_REMOVED lines=10> */
.L_x_897:
[----:B------:R-:W-:-:S04]  /*a3c0*/  MOV R4, c[0x0][0x32c] ;  /* 0x0000cb0000047a02 */ /* 0x000fc80000000f00 */
[----:B------:R-:W-:-:S13]  /*a3d0*/  ISETP.NE.AND P0, PT, R4, 0x1, PT ;  /* 0x000000010400780c */ /* 0x000fda0003f05270 */
[----:B------:R-:W-:-:S05]  /*a3e0*/  @P0 IMAD.HI.U32 R4, R0, c[0x0][0x330], RZ ;  /* 0x0000cc0000040a27 */ /* 0x000fca00078e00ff */
[----:B------:R-:W-:-:S05]  /*a3f0*/  @P0 SHF.R.U32.HI R0, RZ, c[0x0][0x334], R4 ;  /* 0x0000cd00ff000a19 */ /* 0x000fca0000011604 */
.L_x_898:
[----:B------:R-:W-:-:S05]  /*a400*/  IMAD R0, R0, c[0x0][0x32c], RZ ;  /* 0x0000cb0000007a24 */ /* 0x000fca00078e02ff */
[----:B------:R-:W-:-:S04]  /*a410*/  IMNMX R2, R2, R0, !PT ;  /* 0x0000000002027217 */ /* 0x000fc80007800200 */
.L_x_896:
[----:B------:R-:W-:-:S04]  /*a420*/  IADD3 R2, R2, 0x3f, RZ ;  /* 0x0000003f02027810 */ /* 0x000fc80007ffe0ff */
[----:B------:R-:W-:-:S04]  /*a430*/  SHF.R.S32.HI R0, RZ, 0x1f, R2 ;  /* 0x0000001fff007819 */ /* 0x000fc80000011402 */
[----:B------:R-:W-:-:S04]  /*a440*/  LEA.HI R0, R0, R2, RZ, 0x6 ;  /* 0x0000000200007211 */ /* 0x000fc800078f30ff */
[----:B------:R-:W-:-:S04]  /*a450*/  SHF.R.S32.HI R0, RZ, 0x6, R0 ;  /* 0x00000006ff007819 */ /* 0x000fc80000011400 */
[----:B------:R-:W-:-:S04]  /*a460*/  IMNMX R4, R232, R0, !PT ;  /* 0x00000000e8047217 */ /* 0x000fc80007800200 */
[----:B------:R-:W-:Y:S01]  /*a470*/  ISETP.GE.AND P0, PT, R219, R4, PT ;  /* 0x00000004db00720c */ /* 0x000fe20003f06270 */
[----:B------:R1:W-:-:S12]  /*a480*/  STL [R1+0x68], R4 ;  /* 0x0000680401007387 */ /* 0x0003d80000100800 */
[----:B------:R-:W-:Y:S05]  /*a490*/  @!P0 BRA `(.L_x_899) ;  /* 0x00003a5000008947 */ /* 0x000fea0003800000 */
[----:B------:R-:W2:Y:S04]  /*a4a0*/  LDL.64 R10, [R1+0x60] ;  /* 0x00006000010a7983 */ /* 0x000ea80000100a00 */
[----:B------:R-:W3:Y:S04]  /*a4b0*/  LDL.64 R8, [R1+0x48] ;  /* 0x0000480001087983 */ /* 0x000ee80000100a00 */
[----:B------:R-:W4:Y:S04]  /*a4c0*/  LDL.64 R6, [R1+0x58] ;  /* 0x0000580001067983 */ /* 0x000f280000100a00 */
[----:B-1----:R-:W5:Y:S01]  /*a4d0*/  LDL.64 R4, [R1+0x50] ;  /* 0x0000500001047983 */ /* 0x002f620000100a00 */
[----:B------:R-:W-:Y:S01]  /*a4e0*/  IMAD.MOV.U32 R134, RZ, RZ, R3 ;  /* 0x000000ffff867224 */ /* 0x000fe200078e0003 */
[----:B------:R-:W-:Y:S01]  /*a4f0*/  MOV R133, R132 ;  /* 0x0000008400857202 */ /* 0x000fe20000000f00 */
[----:B------:R-:W-:Y:S01]  /*a500*/  IMAD.MOV.U32 R220, RZ, RZ, R219 ;  /* 0x000000ffffdc7224 */ /* 0x000fe200078e00db */
[----:B--2---:R-:W-:-:S05]  /*a510*/  IADD3 R2, P0, R10, 0x40, RZ ;  /* 0x000000400a027810 */ /* 0x004fca0007f1e0ff */
[--C-:B---3--:R-:W-:Y:S01]  /*a520*/  IMAD.X R0, RZ, RZ, R9.reuse, P0 ;  /* 0x000000ffff007224 */ /* 0x108fe200000e0609 */
[C---:B------:R-:W-:Y:S01]  /*a530*/  IADD3 R12, P0, R10.reuse, 0x80, RZ ;  /* 0x000000800a0c7810 */ /* 0x040fe20007f1e0ff */
[----:B------:R1:W-:Y:S04]  /*a540*/  STL [R1+0x3c], R2 ;  /* 0x00003c0201007387 */ /* 0x0003e80000100800 */
[----:B------:R2:W-:Y:S04]  /*a550*/  STL [R1+0x38], R0 ;  /* 0x0000380001007387 */ /* 0x0005e80000100800 */
[----:B------:R-:W-:Y:S01]  /*a560*/  STL [R1+0x34], R12 ;  /* 0x0000340c01007387 */ /* 0x000fe20000100800 */
[----:B-1----:R-:W-:Y:S01]  /*a570*/  IMAD.X R2, RZ, RZ, R9, P0 ;  /* 0x000000ffff027224 */ /* 0x002fe200000e0609 */
[----:B--2---:R-:W-:-:S04]  /*a580*/  IADD3 R0, P0, R10, 0xc0, RZ ;  /* 0x000000c00a007810 */ /* 0x004fc80007f1e0ff */
[----:B------:R4:W-:Y:S01]  /*a590*/  STL [R1+0x30], R2 ;  /* 0x0000300201007387 */ /* 0x0009e20000100800 */
[----:B------:R-:W-:-:S03]  /*a5a0*/  IMAD.X R8, RZ, RZ, R9, P0 ;  /* 0x000000ffff087224 */ /* 0x000fc600000e0609 */
[----:B------:R5:W-:Y:S04]  /*a5b0*/  STL [R1+0x2c], R0 ;  /* 0x00002c0001007387 */ /* 0x000be80000100800 */
[----:B------:R1:W-:Y:S01]  /*a5c0*/  STL [R1+0x28], R8 ;  /* 0x0000280801007387 */ /* 0x0003e20000100800 */
[----:B----4-:R-:W-:-:S04]  /*a5d0*/  IADD3 R2, P0, R6, 0x40, RZ ;  /* 0x0000004006027810 */ /* 0x010fc80007f1e0ff */
[----:B-----5:R-:W-:Y:S01]  /*a5e0*/  IADD3.X R0, RZ, R5, RZ, P0, !PT ;  /* 0x00000005ff007210 */ /* 0x020fe200007fe4ff */
[----:B------:R2:W-:Y:S01]  /*a5f0*/  STL [R1+0x24], R2 ;  /* 0x0000240201007387 */ /* 0x0005e20000100800 */
[----:B-1----:R-:W-:-:S03]  /*a600*/  IADD3 R8, P0, R6, 0x80, RZ ;  /* 0x0000008006087810 */ /* 0x002fc60007f1e0ff */
[----:B------:R1:W-:Y:S04]  /*a610*/  STL [R1+0x20], R0 ;  /* 0x0000200001007387 */ /* 0x0003e80000100800 */
[----:B------:R-:W-:Y:S01]  /*a620*/  STL [R1+0x1c], R8 ;  /* 0x00001c0801007387 */ /* 0x000fe20000100800 */
[----:B--2---:R-:W-:Y:S01]  /*a630*/  IMAD.X R2, RZ, RZ, R5, P0 ;  /* 0x000000ffff027224 */ /* 0x004fe200000e0605 */
[----:B-1----:R-:W-:-:S04]  /*a640*/  IADD3 R0, P0, R6, 0xc0, RZ ;  /* 0x000000c006007810 */ /* 0x002fc80007f1e0ff */
[----:B------:R-:W-:Y:S04]  /*a650*/  STL [R1+0x18], R2 ;  /* 0x0000180201007387 */ /* 0x000fe80000100800 */
[----:B------:R1:W-:Y:S02]  /*a660*/  STL [R1+0x14], R0 ;  /* 0x0000140001007387 */ /* 0x0003e40000100800 */
[----:B-1----:R-:W-:-:S05]  /*a670*/  IADD3.X R0, RZ, R5, RZ, P0, !PT ;  /* 0x00000005ff007210 */ /* 0x002fca00007fe4ff */
[----:B------:R1:W-:Y:S02]  /*a680*/  STL [R1+0x10], R0 ;  /* 0x0000100001007387 */ /* 0x0003e40000100800 */
.L_x_900:
[----:B------:R-:W2:Y:S01]  /*a690*/  LDL.64 R14, [R1+0x60] ;  /* 0x00006000010e7983 */ /* 0x000ea20000100a00 */
[----:B------:R-:W-:Y:S01]  /*a6a0*/  ISETP.GT.AND P1, PT, R232, R220, PT ;  /* 0x000000dce800720c */ /* 0x000fe20003f24270 */
[----:B------:R-:W-:Y:S04]  /*a6b0*/  DEPBAR.LE SB0, 0x0 ;  /* 0x000080000000791a */ /* 0x000fe80000000000 */
[----:B------:R-:W3:Y:S01]  /*a6c0*/  LDL R11, [R1+0x3c] ;  /* 0x00003c00010b7983 */ /* 0x000ee20000100800 */
[C---:B------:R-:W-:Y:S02]  /*a6d0*/  IADD3 R219, R220.reuse, -0x1, RZ ;  /* 0xffffffffdcdb7810 */ /* 0x040fe40007ffe0ff */
[----:B------:R-:W-:Y:S01]  /*a6e0*/  MOV R16, c[0x0][0x208] ;  /* 0x0000820000107a02 */ /* 0x000fe20000000f00 */
[----:B------:R-:W4:Y:S01]  /*a6f0*/  LDL.64 R12, [R1+0x48] ;  /* 0x00004800010c7983 */ /* 0x000f220000100a00 */
[----:B------:R-:W-:Y:S02]  /*a700*/  MOV R17, c[0x0][0x20c] ;  /* 0x0000830000117a02 */ /* 0x000fe40000000f00 */
[----:B------:R-:W-:Y:S01]  /*a710*/  MOV R241, 0x5 ;  /* 0x0000000500f17802 */ /* 0x000fe20000000f00 */
[----:B------:R-:W-:Y:S01]  /*a720*/  @!P1 IMAD.WIDE.U32 R4, R220, c[0x0][0x208], RZ ;  /* 0x00008200dc049a25 */ /* 0x000fe200078e00ff */
[----:B-1----:R-:W-:Y:S01]  /*a730*/  @!P1 SHF.R.S32.HI R0, RZ, 0x1f, R220 ;  /* 0x0000001fff009819 */ /* 0x002fe200000114dc */
[----:B------:R-:W5:Y:S01]  /*a740*/  LDL R10, [R1+0x38] ;  /* 0x00003800010a7983 */ /* 0x000f620000100800 */
[----:B------:R-:W-:Y:S02]  /*a750*/  MOV R242, c[0x0][0x1e0] ;  /* 0x0000780000f27a02 */ /* 0x000fe40000000f00 */
[----:B------:R-:W-:Y:S01]  /*a760*/  @!P1 SHF.L.U32 R2, R4, 0x6, RZ ;  /* 0x0000000604029819 */ /* 0x000fe200000006ff */
[----:B------:R-:W5:Y:S01]  /*a770*/  LDL R221, [R1+0x34] ;  /* 0x0000340001dd7983 */ /* 0x000f620000100800 */
[----:B------:R-:W-:Y:S01]  /*a780*/  @!P1 IMAD R0, R0, c[0x0][0x208], RZ ;  /* 0x0000820000009a24 */ /* 0x000fe200078e02ff */
[----:B------:R-:W-:Y:S02]  /*a790*/  SHF.L.U32 R242, R242, 0x5, RZ ;  /* 0x00000005f2f27819 */ /* 0x000fe400000006ff */
[----:B------:R-:W5:Y:S01]  /*a7a0*/  LDL R135, [R1+0x30] ;  /* 0x0000300001877983 */ /* 0x000f620000100800 */
[----:B------:R-:W-:Y:S01]  /*a7b0*/  @!P1 IMAD R0, R220, c[0x0][0x20c], R0 ;  /* 0x00008300dc009a24 */ /* 0x000fe200078e0200 */
[----:B------:R-:W-:Y:S02]  /*a7c0*/  MOV R240, c[0x0][0x1e0] ;  /* 0x0000780000f07a02 */ /* 0x000fe40000000f00 */
[----:B------:R-:W5:Y:S02]  /*a7d0*/  LDL R31, [R1+0x2c] ;  /* 0x00002c00011f7983 */ /* 0x000f640000100800 */
[----:B------:R-:W-:Y:S02]  /*a7e0*/  @!P1 IADD3 R0, R5, R0, RZ ;  /* 0x0000000005009210 */ /* 0x000fe40007ffe0ff */
[----:B------:R-:W5:Y:S01]  /*a7f0*/  LDL R30, [R1+0x28] ;  /* 0x00002800011e7983 */ /* 0x000f620000100800 */
[----:B------:R-:W-:Y:S02]  /*a800*/  SHF.L.U64.HI R240, R240, R241, c[0x0][0x1e4] ;  /* 0x00007900f0f07619 */ /* 0x000fe400000102f1 */
[----:B------:R-:W-:Y:S01]  /*a810*/  @!P1 SHF.L.U64.HI R0, R4, 0x6, R0 ;  /* 0x0000000604009819 */ /* 0x000fe20000010200 */
[----:B------:R-:W5:Y:S06]  /*a820*/  LDL.64 R228, [R1+0x58] ;  /* 0x0000580001e47983 */ /* 0x000f6c0000100a00 */
[----:B------:R-:W5:Y:S06]  /*a830*/  LDL.64 R226, [R1+0x50] ;  /* 0x0000500001e27983 */ /* 0x000f6c0000100a00 */
[----:B------:R-:W-:Y:S08]  /*a840*/  BAR.SYNC.DEFER_BLOCKING 0x0 ;  /* 0x0000000000007b1d */ /* 0x000ff00000010000 */
[----:B------:R-:W-:Y:S08]  /*a850*/  LDSM.16.M88.4 R32, [R199+0x10100] ;  /* 0x01010000c720783b */ /* 0x000ff00000000200 */
[----:B------:R-:W-:Y:S08]  /*a860*/  LDSM.16.M88.4 R24, [R192+0x9100] ;  /* 0x00910000c018783b */ /* 0x000ff00000000200 */
[----:B------:R-:W-:Y:S08]  /*a870*/  LDSM.16.M88.4 R168, [R192+0x9900] ;  /* 0x00990000c0a8783b */ /* 0x000ff00000000200 */
[----:B------:R-:W-:Y:S08]  /*a880*/  LDSM.16.M88.4 R172, [R200+0x10100] ;  /* 0x01010000c8ac783b */ /* 0x000ff00000000200 */
[----:B------:R-:W-:Y:S08]  /*a890*/  LDSM.16.M88.4 R176, [R203] ;  /* 0x00000000cbb0783b */ /* 0x000ff00000000200 */
[----:B------:R-:W-:Y:S08]  /*a8a0*/  LDSM.16.M88.4 R180, [R218] ;  /* 0x00000000dab4783b */ /* 0x000ff00000000200 */
[----:B------:R-:W-:Y:S08]  /*a8b0*/  LDSM.16.M88.4 R184, [R217] ;  /* 0x00000000d9b8783b */ /* 0x000ff00000000200 */
[----:B------:R-:W-:Y:S08]  /*a8c0*/  LDSM.16.M88.4 R188, [R216] ;  /* 0x00000000d8bc783b */ /* 0x000ff00000000200 */
[----:B------:R-:W5:Y:S04]  /*a8d0*/  LDL R225, [R1+0x24] ;  /* 0x0000240001e17983 */ /* 0x000f680000100800 */
[----:B------:R-:W5:Y:S04]  /*a8e0*/  LDL R224, [R1+0x20] ;  /* 0x0000200001e07983 */ /* 0x000f680000100800 */
[----:B------:R-:W5:Y:S04]  /*a8f0*/  LDL R223, [R1+0x1c] ;  /* 0x00001c0001df7983 */ /* 0x000f680000100800 */
[----:B------:R-:W5:Y:S01]  /*a900*/  LDL R222, [R1+0x18] ;  /* 0x0000180001de7983 */ /* 0x000f620000100800 */
[----:B--2---:R-:W-:Y:S04]  /*a910*/  @!P1 IADD3 R3, P0, R2, R14, RZ ;  /* 0x0000000e02039210 */ /* 0x004fe80007f1e0ff */
[----:B----4-:R-:W-:Y:S02]  /*a920*/  @!P1 IADD3.X R7, R0, R13, RZ, P0, !PT ;  /* 0x0000000d00079210 */ /* 0x010fe400007fe4ff */
[----:B---3--:R-:W-:Y:S04]  /*a930*/  @!P1 IADD3 R4, P0, R2, R11, RZ ;  /* 0x0000000b02049210 */ /* 0x008fe80007f1e0ff */
[----:B-----5:R-:W-:Y:S02]  /*a940*/  @!P1 IADD3.X R8, R0, R10, RZ, P0, !PT ;  /* 0x0000000a00089210 */ /* 0x020fe400007fe4ff */
[----:B------:R-:W-:Y:S04]  /*a950*/  @!P1 IADD3 R5, P0, R2, R221, RZ ;  /* 0x000000dd02059210 */ /* 0x000fe80007f1e0ff */
[----:B------:R-:W-:Y:S02]  /*a960*/  @!P1 IADD3.X R9, R0, R135, RZ, P0, !PT ;  /* 0x0000008700099210 */ /* 0x000fe400007fe4ff */
[C---:B------:R-:W-:Y:S04]  /*a970*/  @!P1 LEA R6, P0, R3.reuse, c[0x0][0x1f8], 0x1 ;  /* 0x00007e0003069a11 */ /* 0x040fe800078008ff */
[----:B------:R-:W-:Y:S02]  /*a980*/  @!P1 LEA.HI.X R7, R3, c[0x0][0x1fc], R7, 0x1, P0 ;  /* 0x00007f0003079a11 */ /* 0x000fe400000f0c07 */
[C---:B------:R-:W-:Y:S04]  /*a990*/  @!P1 LEA R28, P0, R4.reuse, c[0x0][0x1f8], 0x1 ;  /* 0x00007e00041c9a11 */ /* 0x040fe800078008ff */
[----:B------:R-:W-:Y:S02]  /*a9a0*/  @!P1 LEA.HI.X R29, R4, c[0x0][0x1fc], R8, 0x1, P0 ;  /* 0x00007f00041d9a11 */ /* 0x000fe400000f0c08 */
[C---:B------:R-:W-:Y:S04]  /*a9b0*/  @!P1 LEA R22, P0, R5.reuse, c[0x0][0x1f8], 0x1 ;  /* 0x00007e0005169a11 */ /* 0x040fe800078008ff */
[----:B------:R-:W-:Y:S02]  /*a9c0*/  @!P1 LEA.HI.X R23, R5, c[0x0][0x1fc], R9, 0x1, P0 ;  /* 0x00007f0005179a11 */ /* 0x000fe400000f0c09 */
[----:B------:R-:W-:Y:S04]  /*a9d0*/  @!P1 IADD3 R3, P0, R2, R31, RZ ;  /* 0x0000001f02039210 */ /* 0x000fe80007f1e0ff */
[----:B------:R-:W-:Y:S02]  /*a9e0*/  @!P1 IADD3.X R4, R0, R30, RZ, P0, !PT ;  /* 0x0000001e00049210 */ /* 0x000fe400007fe4ff */
[C---:B------:R-:W-:Y:S04]  /*a9f0*/  @!P1 LEA R20, P0, R3.reuse, c[0x0][0x1f8], 0x1 ;  /* 0x00007e0003149a11 */ /* 0x040fe800078008ff */
[----:B------:R-:W-:Y:S02]  /*aa00*/  @!P1 LEA.HI.X R21, R3, c[0x0][0x1fc], R4, 0x1, P0 ;  /* 0x00007f0003159a11 */ /* 0x000fe400000f0c04 */
[----:B------:R-:W-:Y:S11]  /*aa10*/  ISETP.GT.AND P0, PT, R220, R232, PT ;  /* 0x000000e8dc00720c */ /* 0x000ff60003f04270 */
[----:B------:R-:W-:Y:S02]  /*aa20*/  @!UPT UIADD3 URZ, URZ, URZ, URZ ;  /* 0x0000003f3f3ff290 */ /* 0x000fe4000fffe03f */
[----:B------:R-:W-:Y:S01]  /*aa30*/  @P0 SHF.R.S32.HI R3, RZ, 0x1f, R219 ;  /* 0x0000001fff030819 */ /* 0x000fe200000114db */
[----:B------:R-:W-:Y:S04]  /*aa40*/  @P0 IMAD.WIDE.U32 R4, R219, c[0x0][0x1e0], RZ ;  /* 0x00007800db040a25 */ /* 0x000fe800078e00ff */
[----:B------:R-:W-:Y:S01]  /*aa50*/  @P0 IMAD R3, R3, c[0x0][0x1e0], RZ ;  /* 0x0000780003030a24 */ /* 0x000fe200078e02ff */
[C---:B------:R-:W-:Y:S03]  /*aa60*/  @P0 SHF.L.U32 R132, R4.reuse, 0x6, RZ ;  /* 0x0000000604840819 */ /* 0x040fe600000006ff */
[----:B------:R-:W-:Y:S05]  /*aa70*/  @P0 IMAD R3, R219, c[0x0][0x1e4], R3 ;  /* 0x00007900db030a24 */ /* 0x000fea00078e0203 */
[----:B------:R-:W-:Y:S04]  /*aa80*/  @P0 IADD3 R3, R5, R3, RZ ;  /* 0x0000000305030210 */ /* 0x000fe80007ffe0ff */
[----:B------:R-:W-:Y:S02]  /*aa90*/  @P0 SHF.L.U64.HI R3, R4, 0x6, R3 ;  /* 0x0000000604030819 */ /* 0x000fe40000010203 */
[----:B------:R-:W-:Y:S04]  /*aaa0*/  @P0 IADD3 R4, P2, R132, R228, RZ ;  /* 0x000000e484040210 */ /* 0x000fe80007f5e0ff */
[C---:B------:R-:W-:Y:S02]  /*aab0*/  @P0 IADD3.X R5, R3.reuse, R227, RZ, P2, !PT ;  /* 0x000000e303050210 */ /* 0x040fe400017fe4ff */
[C---:B------:R-:W-:Y:S04]  /*aac0*/  @P0 LEA R238, P2, R4.reuse, c[0x0][0x1c8], 0x1 ;  /* 0x0000720004ee0a11 */ /* 0x040fe800078408ff */
[----:B------:R-:W-:Y:S02]  /*aad0*/  @P0 LEA.HI.X R239, R4, c[0x0][0x1cc], R5, 0x1, P2 ;  /* 0x0000730004ef0a11 */ /* 0x000fe400010f0c05 */
[C---:B------:R-:W-:Y:S04]  /*aae0*/  @!P1 LEA R2, P2, R16.reuse, R2, 0x5 ;  /* 0x0000000210029211 */ /* 0x040fe800078428ff */
[----:B------:R-:W-:Y:S02]  /*aaf0*/  @!P1 LEA.HI.X R0, R16, R0, R17, 0x5, P2 ;  /* 0x0000000010009211 */ /* 0x000fe400010f2c11 */
[----:B------:R-:W-:Y:S01]  /*ab00*/  @!P1 IADD3 R4, P2, R2, R14, RZ ;  /* 0x0000000e02049210 */ /* 0x000fe20007f5e0ff */
[----:B------:R-:W-:Y:S03]  /*ab10*/  LDSM.16.M88.4 R16, [R192+0x8900] ;  /* 0x00890000c010783b */ /* 0x000fe60000000200 */
[----:B------:R-:W-:Y:S02]  /*ab20*/  @!P1 IADD3.X R5, R0, R13, RZ, P2, !PT ;  /* 0x0000000d00059210 */ /* 0x000fe400017fe4ff */
[C---:B------:R-:W-:Y:S04]  /*ab30*/  @!P1 LEA R14, P2, R4.reuse, c[0x0][0x1f8], 0x1 ;  /* 0x00007e00040e9a11 */ /* 0x040fe800078408ff */
[----:B------:R-:W-:Y:S02]  /*ab40*/  @!P1 LEA.HI.X R15, R4, c[0x0][0x1fc], R5, 0x1, P2 ;  /* 0x00007f00040f9a11 */ /* 0x000fe400010f0c05 */
[----:B------:R-:W-:Y:S04]  /*ab50*/  @!P1 IADD3 R4, P2, R2, R11, RZ ;  /* 0x0000000b02049210 */ /* 0x000fe80007f5e0ff */
[----:B------:R-:W-:Y:S02]  /*ab60*/  @!P1 IADD3.X R5, R0, R10, RZ, P2, !PT ;  /* 0x0000000a00059210 */ /* 0x000fe400017fe4ff */
[----:B------:R-:W1:Y:S01]  /*ab70*/  LDSM.16.M88.4 R8, [R192+0x8100] ;  /* 0x00810000c008783b */ /* 0x000e620000000200 */
[C---:B------:R-:W-:Y:S04]  /*ab80*/  @!P1 LEA R12, P2, R4.reuse, c[0x0][0x1f8], 0x1 ;  /* 0x00007e00040c9a11 */ /* 0x040fe800078408ff */
[----:B------:R-:W-:Y:S02]  /*ab90*/  @!P1 LEA.HI.X R13, R4, c[0x0][0x1fc], R5, 0x1, P2 ;  /* 0x00007f00040d9a11 */ /* 0x000fe400010f0c05 */
[----:B------:R-:W-:Y:S01]  /*aba0*/  @!P1 IADD3 R4, P2, R2, R221, RZ ;  /* 0x000000dd02049210 */ /* 0x000fe20007f5e0ff */
[----:B------:R-:W-:Y:S01]  /*abb0*/  @!PT LDS RZ, [RZ] ;  /* 0x00000000fffff984 */ /* 0x000fe20000000800 */
[----:B------:R-:W-:Y:S01]  /*abc0*/  @!PT LDS RZ, [RZ] ;  /* 0x00000000fffff984 */ /* 0x000fe20000000800 */
[----:B------:R-:W-:Y:S01]  /*abd0*/  @!PT LDS RZ, [RZ] ;  /* 0x00000000fffff984 */ /* 0x000fe20000000800 */
[----:B------:R2:W-:Y:S03]  /*abe0*/  @!P1 LDGSTS.E.BYPASS.LTC128B.128 [R233+0x100], [R6.64], !P3 ;  /* 0x0010000006e99fae */ /* 0x0005e6000d901d48 */
[----:B------:R-:W-:Y:S05]  /*abf0*/  @!P1 IADD3.X R5, R0, R135, RZ, P2, !PT ;  /* 0x0000008700059210 */ /* 0x000fea00017fe4ff */
[----:B------:R3:W-:Y:S08]  /*ac00*/  @!P1 LDGSTS.E.BYPASS.LTC128B.128 [R233+0x2100], [R28.64], !P6 ;  /* 0x021000001ce99fae */ /* 0x0007f0000f101d48 */
[----:B------:R4:W-:Y:S08]  /*ac10*/  @!P1 LDGSTS.E.BYPASS.LTC128B.128 [R233+0x4100], [R22.64], !P5 ;  /* 0x0410000016e99fae */ /* 0x0009f0000e901d48 */
[----:B------:R4:W-:Y:S01]  /*ac20*/  @!P1 LDGSTS.E.BYPASS.LTC128B.128 [R233+0x6100], [R20.64], !P4 ;  /* 0x0610000014e99fae */ /* 0x0009e2000e101d48 */
[C---:B--2---:R-:W-:Y:S04]  /*ac30*/  @!P1 LEA R6, P2, R4.reuse, c[0x0][0x1f8], 0x1 ;  /* 0x00007e0004069a11 */ /* 0x044fe800078408ff */
[----:B------:R-:W-:Y:S03]  /*ac40*/  @!P1 LEA.HI.X R7, R4, c[0x0][0x1fc], R5, 0x1, P2 ;  /* 0x00007f0004079a11 */ /* 0x000fe600010f0c05 */
[----:B------:R2:W-:Y:S01]  /*ac50*/  @!P1 LDGSTS.E.BYPASS.LTC128B.128 [R233+0x1100], [R14.64], !P3 ;  /* 0x011000000ee99fae */ /* 0x0005e2000d901d48 */
[----:B------:R-:W-:Y:S04]  /*ac60*/  @!P1 IADD3 R2, P2, R2, R31, RZ ;  /* 0x0000001f02029210 */ /* 0x000fe80007f5e0ff */
[----:B------:R-:W-:Y:S02]  /*ac70*/  @!P1 IADD3.X R0, R0, R30, RZ, P2, !PT ;  /* 0x0000001e00009210 */ /* 0x000fe400017fe4ff */
[C---:B------:R-:W-:Y:S01]  /*ac80*/  @!P1 LEA R4, P2, R2.reuse, c[0x0][0x1f8], 0x1 ;  /* 0x00007e0002049a11 */ /* 0x040fe200078408ff */
[----:B------:R2:W-:Y:S03]  /*ac90*/  @!P1 LDGSTS.E.BYPASS.LTC128B.128 [R233+0x3100], [R12.64], !P6 ;  /* 0x031000000ce99fae */ /* 0x0005e6000f101d48 */
[----:B------:R-:W-:Y:S05]  /*aca0*/  @!P1 LEA.HI.X R5, R2, c[0x0][0x1fc], R0, 0x1, P2 ;  /* 0x00007f0002059a11 */ /* 0x000fea00010f0c00 */
[----:B------:R1:W-:Y:S08]  /*acb0*/  @!P1 LDGSTS.E.BYPASS.LTC128B.128 [R233+0x5100], [R6.64], !P5 ;  /* 0x0510000006e99fae */ /* 0x0003f0000e901d48 */
[----:B------:R1:W-:Y:S01]  /*acc0*/  @!P1 LDGSTS.E.BYPASS.LTC128B.128 [R233+0x7100], [R4.64], !P4 ;  /* 0x0710000004e99fae */ /* 0x0003e2000e101d48 */
[----:B------:R-:W-:Y:S04]  /*acd0*/  @P0 IADD3 R0, P1, R132, R225, RZ ;  /* 0x000000e184000210 */ /* 0x000fe80007f3e0ff */
[C---:B------:R-:W-:Y:S02]  /*ace0*/  @P0 IADD3.X R2, R3.reuse, R224, RZ, P1, !PT ;  /* 0x000000e003020210 */ /* 0x040fe40000ffe4ff */
[C---:B------:R-:W-:Y:S01]  /*acf0*/  @P0 LEA R236, P1, R0.reuse, c[0x0][0x1c8], 0x1 ;  /* 0x0000720000ec0a11 */ /* 0x040fe200078208ff */
[----:B------:R-:W5:Y:S03]  /*ad00*/  LDL R221, [R1+0x14] ;  /* 0x0000140001dd7983 */ /* 0x000f660000100800 */
[----:B------:R-:W-:Y:S01]  /*ad10*/  @P0 LEA.HI.X R237, R0, c[0x0][0x1cc], R2, 0x1, P1 ;  /* 0x0000730000ed0a11 */ /* 0x000fe200008f0c02 */
[----:B------:R-:W5:Y:S01]  /*ad20*/  LDL R135, [R1+0x10] ;  /* 0x0000100001877983 */ /* 0x000f620000100800 */
[----:B------:R-:W-:Y:S03]  /*ad30*/  @P0 IADD3 R0, P1, R132, R223, RZ ;  /* 0x000000df84000210 */ /* 0x000fe60007f3e0ff */
[----:B------:R-:W0:Y:S01]  /*ad40*/  LDGDEPBAR ;  /* 0x00000000000079af */ /* 0x000e220000000000 */
[C---:B------:R-:W-:Y:S02]  /*ad50*/  @P0 IADD3.X R2, R3.reuse, R222, RZ, P1, !PT ;  /* 0x000000de03020210 */ /* 0x040fe40000ffe4ff */
[C---:B------:R-:W-:Y:S04]  /*ad60*/  @P0 LEA R234, P1, R0.reuse, c[0x0][0x1c8], 0x1 ;  /* 0x0000720000ea0a11 */ /* 0x040fe800078208ff */
[----:B------:R-:W-:Y:S01]  /*ad70*/  @P0 LEA.HI.X R235, R0, c[0x0][0x1cc], R2, 0x1, P1 ;  /* 0x0000730000eb0a11 */ /* 0x000fe200008f0c02 */
[C---:B-1----:R-:W-:Y:S08]  /*ad80*/  HMMA.16816.F32 R4, R32.reuse, R8, RZ ;  /* 0x000000082004723c */ /* 0x042ff000000018ff */
[C---:B------:R-:W-:Y:S08]  /*ad90*/  HMMA.16816.F32 R8, R32.reuse, R10, RZ ;  /* 0x0000000a2008723c */ /* 0x040ff000000018ff */
[C---:B--2---:R-:W-:Y:S08]  /*ada0*/  HMMA.16816.F32 R12, R32.reuse, R16, RZ ;  /* 0x00000010200c723c */ /* 0x044ff000000018ff */
[C---:B------:R-:W-:Y:S08]  /*adb0*/  HMMA.16816.F32 R16, R32.reuse, R18, RZ ;  /* 0x000000122010723c */ /* 0x040ff000000018ff */
[C---:B----4-:R-:W-:Y:S08]  /*adc0*/  HMMA.16816.F32 R20, R32.reuse, R24, RZ ;  /* 0x000000182014723c */ /* 0x050ff000000018ff */
[C---:B------:R-:W-:Y:S08]  /*add0*/  HMMA.16816.F32 R24, R32.reuse, R26, RZ ;  /* 0x0000001a2018723c */ /* 0x040ff000000018ff */
[C---:B---3--:R-:W-:Y:S08]  /*ade0*/  HMMA.16816.F32 R28, R32.reuse, R168, RZ ;  /* 0x000000a8201c723c */ /* 0x048ff000000018ff */
[----:B------:R-:W-:Y:S01]  /*adf0*/  HMMA.16816.F32 R32, R32, R170, RZ ;  /* 0x000000aa2020723c */ /* 0x000fe200000018ff */
[----:B------:R-:W-:Y:S07]  /*ae00*/  LDSM.16.M88.4 R168, [R202+0x10100] ;  /* 0x01010000caa8783b */ /* 0x000fee0000000200 */
[C---:B------:R-:W-:Y:S08]  /*ae10*/  HMMA.16816.F32 R4, R172.reuse, R176, R4 ;  /* 0x000000b0ac04723c */ /* 0x040ff00000001804 */
[C---:B------:R-:W-:Y:S01]  /*ae20*/  HMMA.16816.F32 R8, R172.reuse, R178, R8 ;  /* 0x000000b2ac08723c */ /* 0x040fe20000001808 */
[----:B------:R-:W-:Y:S07]  /*ae30*/  LDSM.16.M88.4 R176, [R198+0x8900] ;  /* 0x00890000c6b0783b */ /* 0x000fee0000000200 */
[C---:B------:R-:W-:Y:S08]  /*ae40*/  HMMA.16816.F32 R12, R172.reuse, R180, R12 ;  /* 0x000000b4ac0c723c */ /* 0x040ff0000000180c */
[C---:B------:R-:W-:Y:S08]  /*ae50*/  HMMA.16816.F32 R16, R172.reuse, R182, R16 ;  /* 0x000000b6ac10723c */ /* 0x040ff00000001810 */
[C---:B------:R-:W-:Y:S08]  /*ae60*/  HMMA.16816.F32 R20, R172.reuse, R184, R20 ;  /* 0x000000b8ac14723c */ /* 0x040ff00000001814 */
[C---:B------:R-:W-:Y:S08]  /*ae70*/  HMMA.16816.F32 R24, R172.reuse, R186, R24 ;  /* 0x000000baac18723c */ /* 0x040ff00000001818 */
        /* <DEDUP_REMOVED lines=14> */
[----:B------:R-:W1:Y:S08]  /*af60*/  LDSM.16.M88.4 R168, [R201+0x10100] ;  /* 0x01010000c9a8783b */ /* 0x000e700000000200 */
[----:B------:R-:W2:Y:S01]  /*af70*/  LDSM.16.M88.4 R176, [R197+0x800] ;  /* 0x00080000c5b0783b */ /* 0x000ea20000000200 */
[C---:B-1----:R-:W-:Y:S03]  /*af80*/  HMMA.16816.F32 R4, R168.reuse, R172, R4 ;  /* 0x000000aca804723c */ /* 0x042fe60000001804 */
[----:B-----5:R-:W-:Y:S05]  /*af90*/  @P0 IADD3 R0, P1, R132, R221, RZ ;  /* 0x000000dd84000210 */ /* 0x020fea0007f3e0ff */
[C---:B------:R-:W-:Y:S01]  /*afa0*/  HMMA.16816.F32 R8, R168.reuse, R174, R8 ;  /* 0x000000aea808723c */ /* 0x040fe20000001808 */
[----:B------:R-:W1:Y:S03]  /*afb0*/  LDSM.16.M88.4 R172, [R197+0x1000] ;  /* 0x00100000c5ac783b */ /* 0x000e660000000200 */
[----:B------:R-:W-:Y:S02]  /*afc0*/  @P0 IADD3.X R2, R3, R135, RZ, P1, !PT ;  /* 0x0000008703020210 */ /* 0x000fe40000ffe4ff */
[C---:B------:R-:W-:Y:S02]  /*afd0*/  @P0 LEA R230, P1, R0.reuse, c[0x0][0x1c8], 0x1 ;  /* 0x0000720000e60a11 */ /* 0x040fe400078208ff */
[C---:B--2---:R-:W-:Y:S04]  /*afe0*/  HMMA.16816.F32 R12, R168.reuse, R176, R12 ;  /* 0x000000b0a80c723c */ /* 0x044fe8000000180c */
[----:B------:R-:W-:Y:S02]  /*aff0*/  @P0 LEA.HI.X R231, R0, c[0x0][0x1cc], R2, 0x1, P1 ;  /* 0x0000730000e70a11 */ /* 0x000fe400008f0c02 */
[----:B------:R-:W-:Y:S02]  /*b000*/  @P0 IADD3 R0, P1, R242, R132, RZ ;  /* 0x00000084f2000210 */ /* 0x000fe40007f3e0ff */
[C---:B------:R-:W-:Y:S01]  /*b010*/  HMMA.16816.F32 R16, R168.reuse, R178, R16 ;  /* 0x000000b2a810723c */ /* 0x040fe20000001810 */
[----:B------:R-:W2:Y:S03]  /*b020*/  LDSM.16.M88.4 R176, [R197+0x1800] ;  /* 0x00180000c5b0783b */ /* 0x000ea60000000200 */
[----:B------:R-:W-:Y:S02]  /*b030*/  @P0 IADD3.X R3, R240, R3, RZ, P1, !PT ;  /* 0x00000003f0030210 */ /* 0x000fe40000ffe4ff */
[----:B------:R-:W-:Y:S06]  /*b040*/  @P0 IADD3 R2, P1, R0, R228, RZ ;  /* 0x000000e400020210 */ /* 0x000fec0007f3e0ff */
[C---:B------:R-:W-:Y:S02]  /*b050*/  @P0 IADD3.X R132, R3.reuse, R227, RZ, P1, !PT ;  /* 0x000000e303840210 */ /* 0x040fe40000ffe4ff */
[C---:B------:R-:W-:Y:S04]  /*b060*/  @P0 LEA R228, P1, R2.reuse, c[0x0][0x1c8], 0x1 ;  /* 0x0000720002e40a11 */ /* 0x040fe800078208ff */
[----:B------:R-:W-:Y:S02]  /*b070*/  @P0 LEA.HI.X R229, R2, c[0x0][0x1cc], R132, 0x1, P1 ;  /* 0x0000730002e50a11 */ /* 0x000fe400008f0c84 */
[----:B------:R-:W-:Y:S04]  /*b080*/  @P0 IADD3 R2, P1, R0, R225, RZ ;  /* 0x000000e100020210 */ /* 0x000fe80007f3e0ff */
[C---:B------:R-:W-:Y:S01]  /*b090*/  @P0 IADD3.X R132, R3.reuse, R224, RZ, P1, !PT ;  /* 0x000000e003840210 */ /* 0x040fe20000ffe4ff */
[C---:B-1----:R-:W-:Y:S03]  /*b0a0*/  HMMA.16816.F32 R20, R168.reuse, R172, R20 ;  /* 0x000000aca814723c */ /* 0x042fe60000001814 */
[C---:B------:R-:W-:Y:S04]  /*b0b0*/  @P0 LEA R226, P1, R2.reuse, c[0x0][0x1c8], 0x1 ;  /* 0x0000720002e20a11 */ /* 0x040fe800078208ff */
[----:B------:R-:W-:Y:S01]  /*b0c0*/  @P0 LEA.HI.X R227, R2, c[0x0][0x1cc], R132, 0x1, P1 ;  /* 0x0000730002e30a11 */ /* 0x000fe200008f0c84 */
[C---:B------:R-:W-:Y:S01]  /*b0d0*/  HMMA.16816.F32 R24, R168.reuse, R174, R24 ;  /* 0x000000aea818723c */ /* 0x040fe20000001818 */
[----:B------:R-:W-:Y:S03]  /*b0e0*/  LDSM.16.M88.4 R172, [R192+0xa100] ;  /* 0x00a10000c0ac783b */ /* 0x000fe60000000200 */
[----:B------:R-:W-:Y:S04]  /*b0f0*/  @P0 IADD3 R2, P1, R0, R223, RZ ;  /* 0x000000df00020210 */ /* 0x000fe80007f3e0ff */
[C---:B--2---:R-:W-:Y:S04]  /*b100*/  HMMA.16816.F32 R28, R168.reuse, R176, R28 ;  /* 0x000000b0a81c723c */ /* 0x044fe8000000181c */
[C---:B------:R-:W-:Y:S02]  /*b110*/  @P0 IADD3.X R132, R3.reuse, R222, RZ, P1, !PT ;  /* 0x000000de03840210 */ /* 0x040fe40000ffe4ff */
[C---:B------:R-:W-:Y:S02]  /*b120*/  @P0 LEA R224, P1, R2.reuse, c[0x0][0x1c8], 0x1 ;  /* 0x0000720002e00a11 */ /* 0x040fe400078208ff */
[----:B------:R-:W-:Y:S01]  /*b130*/  HMMA.16816.F32 R32, R168, R178, R32 ;  /* 0x000000b2a820723c */ /* 0x000fe20000001820 */
[----:B------:R-:W1:Y:S03]  /*b140*/  LDSM.16.M88.4 R168, [R199+0x14100] ;  /* 0x01410000c7a8783b */ /* 0x000e660000000200 */
[----:B------:R-:W-:Y:S02]  /*b150*/  @P0 LEA.HI.X R225, R2, c[0x0][0x1cc], R132, 0x1, P1 ;  /* 0x0000730002e10a11 */ /* 0x000fe400008f0c84 */
[----:B------:R-:W-:Y:S03]  /*b160*/  @P0 IADD3 R0, P1, R0, R221, RZ ;  /* 0x000000dd00000210 */ /* 0x000fe60007f3e0ff */
[----:B------:R-:W2:Y:S03]  /*b170*/  LDSM.16.M88.4 R176, [R192+0xa900] ;  /* 0x00a90000c0b0783b */ /* 0x000ea60000000200 */
[----:B------:R-:W-:Y:S02]  /*b180*/  @P0 IADD3.X R3, R3, R135, RZ, P1, !PT ;  /* 0x0000008703030210 */ /* 0x000fe40000ffe4ff */
[C---:B------:R-:W-:Y:S04]  /*b190*/  @P0 LEA R222, P1, R0.reuse, c[0x0][0x1c8], 0x1 ;  /* 0x0000720000de0a11 */ /* 0x040fe800078208ff */
[----:B------:R-:W-:Y:S01]  /*b1a0*/  @P0 LEA.HI.X R223, R0, c[0x0][0x1cc], R3, 0x1, P1 ;  /* 0x0000730000df0a11 */ /* 0x000fe200008f0c03 */
        /* <DEDUP_REMOVED lines=24> */
[----:B------:R-:W1:Y:S08]  /*b330*/  LDSM.16.M88.4 R168, [R202+0x14100] ;  /* 0x01410000caa8783b */ /* 0x000e700000000200 */
        /* <DEDUP_REMOVED lines=151> */
[----:B------:R2:W5:Y:S01]  /*bcb0*/  MUFU.TANH R174, R11 ;  /* 0x0000000b00ae7308 */ /* 0x0005620000002400 */
[----:B---3--:R-:W-:Y:S09]  /*bcc0*/  FMNMX.FTZ R0, R172, R0, !PT ;  /* 0x00000000ac007209 */ /* 0x008ff20007810000 */
[----:B------:R-:W3:Y:S01]  /*bcd0*/  MUFU.TANH R176, R12 ;  /* 0x0000000c00b07308 */ /* 0x000ee20000002400 */
[----:B----4-:R-:W-:Y:S09]  /*bce0*/  FMNMX.FTZ R2, R173, R2, !PT ;  /* 0x00000002ad027209 */ /* 0x010ff20007810000 */
[----:B------:R-:W4:Y:S01]  /*bcf0*/  MUFU.TANH R177, R13 ;  /* 0x0000000d00b17308 */ /* 0x000f220000002400 */
[C---:B-1----:R-:W-:Y:S01]  /*bd00*/  HMMA.16816.F32 R20, R168.reuse, R4, R20 ;  /* 0x00000004a814723c */ /* 0x042fe20000001814 */
[----:B--2---:R-:W1:Y:S01]  /*bd10*/  LDSM.16.M88.4 R8, [R197+0x7800] ;  /* 0x00780000c508783b */ /* 0x004e620000000200 */
[----:B------:R-:W-:Y:S07]  /*bd20*/  DEPBAR.LE SB0, 0x0 ;  /* 0x000080000000791a */ /* 0x000fee0000000000 */
[----:B------:R-:W2:Y:S03]  /*bd30*/  MUFU.TANH R178, R14 ;  /* 0x0000000e00b27308 */ /* 0x000ea60000002400 */
[----:B-----5:R-:W-:Y:S01]  /*bd40*/  FMNMX.FTZ R2, R174, R2, !PT ;  /* 0x00000002ae027209 */ /* 0x020fe20007810000 */
[C---:B------:R-:W-:Y:S01]  /*bd50*/  HMMA.16816.F32 R24, R168.reuse, R6, R24 ;  /* 0x00000006a818723c */ /* 0x040fe20000001818 */
[----:B------:R-:W-:Y:S04]  /*bd60*/  BAR.SYNC.DEFER_BLOCKING 0x0 ;  /* 0x0000000000007b1d */ /* 0x000fe80000010000 */
[----:B---3--:R-:W-:Y:S04]  /*bd70*/  FMNMX.FTZ R0, R176, R0, !PT ;  /* 0x00000000b0007209 */ /* 0x008fe80007810000 */
[----:B----4-:R-:W-:Y:S03]  /*bd80*/  FMNMX.FTZ R0, R177, R0, !PT ;  /* 0x00000000b1007209 */ /* 0x010fe60007810000 */
[----:B------:R-:W-:Y:S02]  /*bd90*/  FMUL.FTZ R20, R20, c[0x0][0x320] ;  /* 0x0000c80014147a20 */ /* 0x000fe40000410000 */
[----:B------:R-:W-:Y:S02]  /*bda0*/  FMUL.FTZ R21, R21, c[0x0][0x320] ;  /* 0x0000c80015157a20 */ /* 0x000fe40000410000 */
[----:B------:R-:W-:Y:S02]  /*bdb0*/  FMUL.FTZ R22, R22, c[0x0][0x320] ;  /* 0x0000c80016167a20 */ /* 0x000fe40000410000 */
[----:B------:R-:W-:Y:S01]  /*bdc0*/  FMUL.FTZ R23, R23, c[0x0][0x320] ;  /* 0x0000c80017177a20 */ /* 0x000fe20000410000 */
[----:B--2---:R-:W-:Y:S05]  /*bdd0*/  FMNMX.FTZ R2, R178, R2, !PT ;  /* 0x00000002b2027209 */ /* 0x004fea0007810000 */
[----:B------:R-:W-:Y:S01]  /*bde0*/  FMUL.FTZ R24, R24, c[0x0][0x320] ;  /* 0x0000c80018187a20 */ /* 0x000fe20000410000 */
[----:B------:R-:W2:Y:S01]  /*bdf0*/  MUFU.TANH R189, R16 ;  /* 0x0000001000bd7308 */ /* 0x000ea20000002400 */
[----:B------:R-:W-:Y:S01]  /*be00*/  @!PT LDS RZ, [RZ] ;  /* 0x00000000fffff984 */ /* 0x000fe20000000800 */
[----:B------:R-:W-:Y:S01]  /*be10*/  @!PT LDS RZ, [RZ] ;  /* 0x00000000fffff984 */ /* 0x000fe20000000800 */
[----:B------:R-:W-:Y:S01]  /*be20*/  @!PT LDS RZ, [RZ] ;  /* 0x00000000fffff984 */ /* 0x000fe20000000800 */
[----:B------:R3:W-:Y:S01]  /*be30*/  @P0 LDGSTS.E.BYPASS.LTC128B.128 [R233+0x8100], [R238.64], !P3 ;  /* 0x08100000eee90fae */ /* 0x0007e2000d901d48 */
[----:B------:R-:W-:Y:S02]  /*be40*/  FMUL.FTZ R25, R25, c[0x0][0x320] ;  /* 0x0000c80019197a20 */ /* 0x000fe40000410000 */
[----:B------:R-:W-:Y:S02]  /*be50*/  FMUL.FTZ R26, R26, c[0x0][0x320] ;  /* 0x0000c8001a1a7a20 */ /* 0x000fe40000410000 */
[----:B------:R-:W-:Y:S01]  /*be60*/  FMUL.FTZ R27, R27, c[0x0][0x320] ;  /* 0x0000c8001b1b7a20 */ /* 0x000fe20000410000 */
[C---:B-1----:R-:W-:Y:S02]  /*be70*/  HMMA.16816.F32 R28, R168.reuse, R8, R28 ;  /* 0x00000008a81c723c */ /* 0x042fe4000000181c */
[----:B------:R1:W-:Y:S01]  /*be80*/  @P0 LDGSTS.E.BYPASS.LTC128B.128 [R233+0xa100], [R236.64], !P6 ;  /* 0x0a100000ece90fae */ /* 0x0003e2000f101d48 */
[----:B------:R-:W4:Y:S05]  /*be90*/  MUFU.TANH R179, R15 ;  /* 0x0000000f00b37308 */ /* 0x000f2a0000002400 */
[----:B------:R-:W-:Y:S02]  /*bea0*/  HMMA.16816.F32 R32, R168, R10, R32 ;  /* 0x0000000aa820723c */ /* 0x000fe40000001820 */
[----:B------:R1:W-:Y:S03]  /*beb0*/  @P0 LDGSTS.E.BYPASS.LTC128B.128 [R233+0xc100], [R234.64], !P5 ;  /* 0x0c100000eae90fae */ /* 0x0003e6000e901d48 */
[----:B------:R-:W5:Y:S01]  /*bec0*/  MUFU.TANH R190, R17 ;  /* 0x0000001100be7308 */ /* 0x000f620000002400 */
[----:B--2---:R-:W-:Y:S04]  /*bed0*/  FMNMX.FTZ R0, R189, R0, !PT ;  /* 0x00000000bd007209 */ /* 0x004fe80007810000 */
[----:B------:R1:W-:Y:S05]  /*bee0*/  @P0 LDGSTS.E.BYPASS.LTC128B.128 [R233+0xe100], [R230.64], !P4 ;  /* 0x0e100000e6e90fae */ /* 0x0003ea000e101d48 */
[----:B------:R-:W2:Y:S01]  /*bef0*/  MUFU.TANH R244, R20 ;  /* 0x0000001400f47308 */ /* 0x000ea20000002400 */
[----:B------:R-:W-:Y:S02]  /*bf00*/  FMUL.FTZ R28, R28, c[0x0][0x320] ;  /* 0x0000c8001c1c7a20 */ /* 0x000fe40000410000 */
[----:B------:R1:W-:Y:S01]  /*bf10*/  @P0 LDGSTS.E.BYPASS.LTC128B.128 [R233+0x9100], [R228.64], !P3 ;  /* 0x09100000e4e90fae */ /* 0x0003e2000d901d48 */
[----:B----4-:R-:W-:Y:S01]  /*bf20*/  FMNMX.FTZ R2, R179, R2, !PT ;  /* 0x00000002b3027209 */ /* 0x010fe20007810000 */
[----:B------:R-:W-:Y:S02]  /*bf30*/  FMUL.FTZ R29, R29, c[0x0][0x320] ;  /* 0x0000c8001d1d7a20 */ /* 0x000fe40000410000 */
[----:B------:R-:W-:Y:S02]  /*bf40*/  FMUL.FTZ R30, R30, c[0x0][0x320] ;  /* 0x0000c8001e1e7a20 */ /* 0x000fe40000410000 */
[----:B------:R-:W-:Y:S01]  /*bf50*/  FMUL.FTZ R31, R31, c[0x0][0x320] ;  /* 0x0000c8001f1f7a20 */ /* 0x000fe20000410000 */
[----:B------:R-:W4:Y:S01]  /*bf60*/  MUFU.TANH R191, R18 ;  /* 0x0000001200bf7308 */ /* 0x000f220000002400 */
[----:B------:R-:W-:Y:S01]  /*bf70*/  FMUL.FTZ R32, R32, c[0x0][0x320] ;  /* 0x0000c80020207a20 */ /* 0x000fe20000410000 */
[----:B------:R1:W-:Y:S01]  /*bf80*/  @P0 LDGSTS.E.BYPASS.LTC128B.128 [R233+0xb100], [R226.64], !P6 ;  /* 0x0b100000e2e90fae */ /* 0x0003e2000f101d48 */
[----:B------:R-:W-:Y:S01]  /*bf90*/  FMUL.FTZ R33, R33, c[0x0][0x320] ;  /* 0x0000c80021217a20 */ /* 0x000fe20000410000 */
[----:B-----5:R-:W-:Y:S01]  /*bfa0*/  FMNMX.FTZ R0, R190, R0, !PT ;  /* 0x00000000be007209 */ /* 0x020fe20007810000 */
[----:B------:R-:W-:Y:S05]  /*bfb0*/  FMUL.FTZ R34, R34, c[0x0][0x320] ;  /* 0x0000c80022227a20 */ /* 0x000fea0000410000 */
[----:B------:R-:W-:Y:S01]  /*bfc0*/  MUFU.TANH R245, R21 ;  /* 0x0000001500f57308 */ /* 0x000fe20000002400 */
[----:B------:R5:W-:Y:S01]  /*bfd0*/  @P0 LDGSTS.E.BYPASS.LTC128B.128 [R233+0xd100], [R224.64], !P5 ;  /* 0x0d100000e0e90fae */ /* 0x000be2000e901d48 */
[----:B--2---:R-:W-:Y:S07]  /*bfe0*/  FMNMX.FTZ R0, R244, R0, !PT ;  /* 0x00000000f4007209 */ /* 0x004fee0007810000 */
[----:B------:R2:W-:Y:S01]  /*bff0*/  @P0 LDGSTS.E.BYPASS.LTC128B.128 [R233+0xf100], [R222.64], !P4 ;  /* 0x0f100000dee90fae */ /* 0x0005e2000e101d48 */
[----:B------:R-:W3:Y:S01]  /*c000*/  MUFU.TANH R221, R19 ;  /* 0x0000001300dd7308 */ /* 0x000ee20000002400 */
[----:B----4-:R-:W-:Y:S06]  /*c010*/  FMNMX.FTZ R2, R191, R2, !PT ;  /* 0x00000002bf027209 */ /* 0x010fec0007810000 */
[----:B------:R-:W-:Y:S03]  /*c020*/  LDSM.16.MT88.4 R12, [R193+0x100] ;  /* 0x00010000c10c783b */ /* 0x000fe60000004200 */
[----:B------:R-:W4:Y:S05]  /*c030*/  MUFU.TANH R248, R24 ;  /* 0x0000001800f87308 */ /* 0x000f2a0000002400 */
[----:B-1----:R-:W2:Y:S04]  /*c040*/  LDL.LU R227, [R1+0x8] ;  /* 0x0000080001e37983 */ /* 0x002ea80000300800 */
[----:B------:R-:W2:Y:S01]  /*c050*/  LDL.LU R226, [R1+0xc] ;  /* 0x00000c0001e27983 */ /* 0x000ea20000300800 */
[----:B------:R-:W1:Y:S03]  /*c060*/  MUFU.TANH R249, R25 ;  /* 0x0000001900f97308 */ /* 0x000e660000002400 */
[----:B------:R-:W0:Y:S01]  /*c070*/  LDGDEPBAR ;  /* 0x00000000000079af */ /* 0x000e220000000000 */
[----:B---3--:R-:W-:Y:S02]  /*c080*/  FMNMX.FTZ R3, R221, R2, !PT ;  /* 0x00000002dd037209 */ /* 0x008fe40007810000 */
[----:B------:R-:W-:Y:S01]  /*c090*/  FMNMX.FTZ R2, R245, R0, !PT ;  /* 0x00000000f5027209 */ /* 0x000fe20007810000 */
[----:B------:R-:W-:Y:S03]  /*c0a0*/  FMUL.FTZ R0, R35, c[0x0][0x320] ;  /* 0x0000c80023007a20 */ /* 0x000fe60000410000 */
[----:B------:R-:W3:Y:S01]  /*c0b0*/  MUFU.TANH R170, R28 ;  /* 0x0000001c00aa7308 */ /* 0x000ee20000002400 */
[----:B----4-:R-:W-:Y:S09]  /*c0c0*/  FMNMX.FTZ R2, R248, R2, !PT ;  /* 0x00000002f8027209 */ /* 0x010ff20007810000 */
[----:B------:R1:W-:Y:S10]  /*c0d0*/  MUFU.TANH R168, R0 ;  /* 0x0000000000a87308 */ /* 0x0003f40000002400 */
[----:B------:R-:W4:Y:S10]  /*c0e0*/  MUFU.TANH R171, R29 ;  /* 0x0000001d00ab7308 */ /* 0x000f340000002400 */
[----:B------:R-:W5:Y:S01]  /*c0f0*/  MUFU.TANH R246, R22 ;  /* 0x0000001600f67308 */ /* 0x000f620000002400 */
[----:B-1----:R-:W-:Y:S04]  /*c100*/  FMNMX.FTZ R0, R249, R2, !PT ;  /* 0x00000002f9007209 */ /* 0x002fe80007810000 */
[----:B---3--:R-:W-:Y:S05]  /*c110*/  FMNMX.FTZ R0, R170, R0, !PT ;  /* 0x00000000aa007209 */ /* 0x008fea0007810000 */
[----:B------:R-:W1:Y:S01]  /*c120*/  MUFU.TANH R187, R32 ;  /* 0x0000002000bb7308 */ /* 0x000e620000002400 */
[----:B----4-:R-:W-:Y:S09]  /*c130*/  FMNMX.FTZ R0, R171, R0, !PT ;  /* 0x00000000ab007209 */ /* 0x010ff20007810000 */
[----:B------:R-:W3:Y:S01]  /*c140*/  MUFU.TANH R247, R23 ;  /* 0x0000001700f77308 */ /* 0x000ee20000002400 */
[----:B-----5:R-:W-:Y:S09]  /*c150*/  FMNMX.FTZ R3, R246, R3, !PT ;  /* 0x00000003f6037209 */ /* 0x020ff20007810000 */
[----:B------:R-:W4:Y:S01]  /*c160*/  MUFU.TANH R186, R33 ;  /* 0x0000002100ba7308 */ /* 0x000f220000002400 */
[----:B-1----:R-:W-:Y:S02]  /*c170*/  FMNMX.FTZ R132, R187, R0, !PT ;  /* 0x00000000bb847209 */ /* 0x002fe40007810000 */
[----:B------:R-:W-:Y:S07]  /*c180*/  MOV R238, R187 ;  /* 0x000000bb00ee7202 */ /* 0x000fee0000000f00 */
[----:B------:R-:W1:Y:S01]  /*c190*/  MUFU.TANH R250, R26 ;  /* 0x0000001a00fa7308 */ /* 0x000e620000002400 */
[----:B---3--:R-:W-:Y:S01]  /*c1a0*/  FMNMX.FTZ R3, R247, R3, !PT ;  /* 0x00000003f7037209 */ /* 0x008fe20007810000 */
[----:B------:R-:W-:Y:S08]  /*c1b0*/  LDSM.16.MT88.4 R20, [R194+0x100] ;  /* 0x00010000c214783b */ /* 0x000ff00000004200 */
[----:B------:R-:W3:Y:S01]  /*c1c0*/  MUFU.TANH R251, R27 ;  /* 0x0000001b00fb7308 */ /* 0x000ee20000002400 */
[----:B----4-:R-:W-:Y:S02]  /*c1d0*/  FMNMX.FTZ R132, R186, R132, !PT ;  /* 0x00000084ba847209 */ /* 0x010fe40007810000 */
[----:B------:R-:W-:Y:S07]  /*c1e0*/  MOV R239, R186 ;  /* 0x000000ba00ef7202 */ /* 0x000fee0000000f00 */
[----:B------:R-:W4:Y:S01]  /*c1f0*/  MUFU.TANH R252, R30 ;  /* 0x0000001e00fc7308 */ /* 0x000f220000002400 */
[----:B-1----:R-:W-:Y:S02]  /*c200*/  FMNMX.FTZ R2, R250, R3, !PT ;  /* 0x00000003fa027209 */ /* 0x002fe40007810000 */
[----:B------:R-:W1:Y:S07]  /*c210*/  SHFL.BFLY PT, R3, R132, 0x2, 0x1f ;  /* 0x0c401f0084037f89 */ /* 0x000e6e00000e0000 */
[----:B------:R-:W5:Y:S01]  /*c220*/  MUFU.TANH R184, R31 ;  /* 0x0000001f00b87308 */ /* 0x000f620000002400 */
[----:B---3--:R-:W-:Y:S09]  /*c230*/  FMNMX.FTZ R2, R251, R2, !PT ;  /* 0x00000002fb027209 */ /* 0x008ff20007810000 */
[----:B------:R-:W3:Y:S01]  /*c240*/  MUFU.TANH R135, R34 ;  /* 0x0000002200877308 */ /* 0x000ee20000002400 */
[----:B----4-:R-:W-:Y:S02]  /*c250*/  FMNMX.FTZ R2, R252, R2, !PT ;  /* 0x00000002fc027209 */ /* 0x010fe40007810000 */
[----:B-1----:R-:W-:Y:S02]  /*c260*/  FMNMX.FTZ R132, R132, R3, !PT ;  /* 0x0000000384847209 */ /* 0x002fe40007810000 */
[----:B-----5:R-:W-:Y:S03]  /*c270*/  FMNMX.FTZ R0, R184, R2, !PT ;  /* 0x00000002b8007209 */ /* 0x020fe60007810000 */
[----:B------:R-:W1:Y:S08]  /*c280*/  SHFL.BFLY PT, R4, R132, 0x1, 0x1f ;  /* 0x0c201f0084047f89 */ /* 0x000e7000000e0000 */
[----:B------:R-:W-:Y:S01]  /*c290*/  LDSM.16.MT88.4 R28, [R196+0x100] ;  /* 0x00010000c41c783b */ /* 0x000fe20000004200 */
[----:B---3--:R-:W-:Y:S04]  /*c2a0*/  FMNMX.FTZ R0, R135, R0, !PT ;  /* 0x0000000087007209 */ /* 0x008fe80007810000 */
[----:B------:R-:W-:Y:S05]  /*c2b0*/  FMNMX.FTZ R0, R168, R0, !PT ;  /* 0x00000000a8007209 */ /* 0x000fea0007810000 */
[----:B------:R-:W3:Y:S01]  /*c2c0*/  SHFL.BFLY PT, R2, R0, 0x2, 0x1f ;  /* 0x0c401f0000027f89 */ /* 0x000ee200000e0000 */
[----:B-1----:R-:W-:Y:S05]  /*c2d0*/  FMNMX.FTZ R132, R132, R4, !PT ;  /* 0x0000000484847209 */ /* 0x002fea0007810000 */
[----:B------:R-:W-:Y:S04]  /*c2e0*/  FMUL.FTZ R169, R132, c[0x0][0x2d0] ;  /* 0x0000b40084a97a20 */ /* 0x000fe80000410000 */
[----:B------:R-:W-:Y:S04]  /*c2f0*/  FFMA.FTZ R4, R182, c[0x0][0x2d0], -R169 ;  /* 0x0000b400b6047a23 */ /* 0x000fe800000108a9 */
[----:B------:R1:W-:Y:S01]  /*c300*/  MUFU.EX2 R240, R4 ;  /* 0x0000000400f07308 */ /* 0x0003e20000000800 */
[----:B---3--:R-:W-:Y:S01]  /*c310*/  FMNMX.FTZ R0, R0, R2, !PT ;  /* 0x0000000200007209 */ /* 0x008fe20007810000 */
[----:B------:R-:W-:Y:S04]  /*c320*/  FADD.FTZ R2, -R132, R133 ;  /* 0x0000008584027221 */ /* 0x000fe80000010100 */
[----:B------:R-:W3:Y:S01]  /*c330*/  SHFL.BFLY PT, R3, R0, 0x1, 0x1f ;  /* 0x0c201f0000037f89 */ /* 0x000ee200000e0000 */
[----:B-1----:R-:W-:Y:S04]  /*c340*/  FFMA.FTZ R4, R180, c[0x0][0x2d0], -R169 ;  /* 0x0000b400b4047a23 */ /* 0x002fe800000108a9 */
[----:B------:R1:W-:Y:S01]  /*c350*/  MUFU.EX2 R243, R4 ;  /* 0x0000000400f37308 */ /* 0x0003e20000000800 */
[----:B---3--:R-:W-:Y:S01]  /*c360*/  FMNMX.FTZ R3, R0, R3, !PT ;  /* 0x0000000300037209 */ /* 0x008fe20007810000 */
[----:B------:R-:W-:Y:S04]  /*c370*/  FMUL.FTZ R0, R2, c[0x0][0x2d0] ;  /* 0x0000b40002007a20 */ /* 0x000fe80000410000 */
[----:B------:R-:W-:Y:S04]  /*c380*/  FMUL.FTZ R133, R3, c[0x0][0x2d0] ;  /* 0x0000b40003857a20 */ /* 0x000fe80000410000 */
[----:B------:R3:W4:Y:S01]  /*c390*/  MUFU.EX2 R2, R0 ;  /* 0x0000000000027308 */ /* 0x0007220000000800 */
[----:B------:R-:W-:Y:S09]  /*c3a0*/  FFMA.FTZ R135, R135, c[0x0][0x2d0], -R133 ;  /* 0x0000b40087877a23 */ /* 0x000ff20000010885 */
[----:B------:R-:W-:Y:S01]  /*c3b0*/  MUFU.EX2 R135, R135 ;  /* 0x0000008700877308 */ /* 0x000fe20000000800 */
[--C-:B-1----:R-:W-:Y:S09]  /*c3c0*/  FFMA.FTZ R4, R175, c[0x0][0x2d0], -R169.reuse ;  /* 0x0000b400af047a23 */ /* 0x102ff200000108a9 */
[----:B------:R1:W-:Y:S01]  /*c3d0*/  MUFU.EX2 R242, R4 ;  /* 0x0000000400f27308 */ /* 0x0003e20000000800 */
[----:B---3--:R-:W-:Y:S02]  /*c3e0*/  FADD.FTZ R0, -R3, R134 ;  /* 0x0000008603007221 */ /* 0x008fe40000010100 */
[----:B----4-:R-:W-:Y:S02]  /*c3f0*/  FMUL.FTZ R5, R2, R137 ;  /* 0x0000008902057220 */ /* 0x010fe40000410000 */
[----:B------:R-:W-:Y:S02]  /*c400*/  FMUL.FTZ R0, R0, c[0x0][0x2d0] ;  /* 0x0000b40000007a20 */ /* 0x000fe40000410000 */
[C---:B------:R-:W-:Y:S02]  /*c410*/  FMUL.FTZ R8, R2.reuse, R140 ;  /* 0x0000008c02087220 */ /* 0x040fe40000410000 */
[C---:B------:R-:W-:Y:S02]  /*c420*/  FMUL.FTZ R9, R2.reuse, R141 ;  /* 0x0000008d02097220 */ /* 0x040fe40000410000 */
[----:B------:R-:W3:Y:S01]  /*c430*/  MUFU.EX2 R0, R0 ;  /* 0x0000000000007308 */ /* 0x000ee20000000800 */
[C---:B------:R-:W-:Y:S02]  /*c440*/  FMUL.FTZ R16, R2.reuse, R148 ;  /* 0x0000009402107220 */ /* 0x040fe40000410000 */
[C---:B------:R-:W-:Y:S02]  /*c450*/  FMUL.FTZ R17, R2.reuse, R149 ;  /* 0x0000009502117220 */ /* 0x040fe40000410000 */
[C---:B------:R-:W-:Y:S02]  /*c460*/  FMUL.FTZ R24, R2.reuse, R156 ;  /* 0x0000009c02187220 */ /* 0x040fe40000410000 */
[----:B------:R-:W-:Y:S02]  /*c470*/  FMUL.FTZ R25, R2, R157 ;  /* 0x0000009d02197220 */ /* 0x000fe40000410000 */
[--C-:B------:R-:W-:Y:S02]  /*c480*/  FFMA.FTZ R134, R176, c[0x0][0x2d0], -R169.reuse ;  /* 0x0000b400b0867a23 */ /* 0x100fe400000108a9 */
[----:B-1----:R-:W-:Y:S01]  /*c490*/  FFMA.FTZ R4, R172, c[0x0][0x2d0], -R169 ;  /* 0x0000b400ac047a23 */ /* 0x002fe200000108a9 */
[----:B------:R-:W-:Y:S01]  /*c4a0*/  MOV R172, R184 ;  /* 0x000000b800ac7202 */ /* 0x000fe20000000f00 */
[----:B------:R-:W-:Y:S01]  /*c4b0*/  MUFU.EX2 R225, R134 ;  /* 0x0000008600e17308 */ /* 0x000fe20000000800 */
[C---:B------:R-:W-:Y:S02]  /*c4c0*/  FMUL.FTZ R32, R2.reuse, R164 ;  /* 0x000000a402207220 */ /* 0x040fe40000410000 */
[C---:B------:R-:W-:Y:S02]  /*c4d0*/  FMUL.FTZ R33, R2.reuse, R165 ;  /* 0x000000a502217220 */ /* 0x040fe40000410000 */
[C---:B------:R-:W-:Y:S02]  /*c4e0*/  FMUL.FTZ R36, R2.reuse, R36 ;  /* 0x0000002402247220 */ /* 0x040fe40000410000 */
[C---:B------:R-:W-:Y:S02]  /*c4f0*/  FMUL.FTZ R37, R2.reuse, R37 ;  /* 0x0000002502257220 */ /* 0x040fe40000410000 */
[----:B------:R-:W-:Y:S01]  /*c500*/  FMUL.FTZ R40, R2, R40 ;  /* 0x0000002802287220 */ /* 0x000fe20000410000 */
[----:B------:R-:W1:Y:S01]  /*c510*/  MUFU.EX2 R241, R4 ;  /* 0x0000000400f17308 */ /* 0x000e620000000800 */
[C---:B---3--:R-:W-:Y:S02]  /*c520*/  FMUL.FTZ R6, R0.reuse, R138 ;  /* 0x0000008a00067220 */ /* 0x048fe40000410000 */
[C---:B------:R-:W-:Y:S02]  /*c530*/  FMUL.FTZ R7, R0.reuse, R139 ;  /* 0x0000008b00077220 */ /* 0x040fe40000410000 */
[C---:B------:R-:W-:Y:S02]  /*c540*/  FMUL.FTZ R10, R0.reuse, R142 ;  /* 0x0000008e000a7220 */ /* 0x040fe40000410000 */
[C---:B------:R-:W-:Y:S02]  /*c550*/  FMUL.FTZ R11, R0.reuse, R143 ;  /* 0x0000008f000b7220 */ /* 0x040fe40000410000 */
[C---:B------:R-:W-:Y:S01]  /*c560*/  FMUL.FTZ R18, R0.reuse, R150 ;  /* 0x0000009600127220 */ /* 0x040fe20000410000 */
[----:B------:R-:W3:Y:S01]  /*c570*/  LDSM.16.MT88.4 R140, [R195+0x100] ;  /* 0x00010000c38c783b */ /* 0x000ee20000004200 */
[C---:B------:R-:W-:Y:S02]  /*c580*/  FMUL.FTZ R19, R0.reuse, R151 ;  /* 0x0000009700137220 */ /* 0x040fe40000410000 */
[C---:B------:R-:W-:Y:S02]  /*c590*/  FMUL.FTZ R26, R0.reuse, R158 ;  /* 0x0000009e001a7220 */ /* 0x040fe40000410000 */
[C---:B------:R-:W-:Y:S02]  /*c5a0*/  FMUL.FTZ R27, R0.reuse, R159 ;  /* 0x0000009f001b7220 */ /* 0x040fe40000410000 */
[C---:B------:R-:W-:Y:S01]  /*c5b0*/  FMUL.FTZ R34, R0.reuse, R166 ;  /* 0x000000a600227220 */ /* 0x040fe20000410000 */
[----:B------:R-:W-:Y:S01]  /*c5c0*/  LDSM.16.MT88.4 R148, [R194+0x2100] ;  /* 0x00210000c294783b */ /* 0x000fe20000004200 */
[C---:B------:R-:W-:Y:S02]  /*c5d0*/  FMUL.FTZ R35, R0.reuse, R167 ;  /* 0x000000a700237220 */ /* 0x040fe40000410000 */
[C---:B------:R-:W-:Y:S02]  /*c5e0*/  FMUL.FTZ R38, R0.reuse, R38 ;  /* 0x0000002600267220 */ /* 0x040fe40000410000 */
[----:B------:R-:W-:Y:S01]  /*c5f0*/  FMUL.FTZ R39, R0, R39 ;  /* 0x0000002700277220 */ /* 0x000fe20000410000 */
[----:B-1----:R-:W-:Y:S01]  /*c600*/  F2FP.PACK_AB R138, R241, R242 ;  /* 0x000000f2f18a723e */ /* 0x002fe200000000ff */
[----:B------:R-:W-:Y:S01]  /*c610*/  FFMA.FTZ R4, R183, c[0x0][0x2d0], -R133 ;  /* 0x0000b400b7047a23 */ /* 0x000fe20000010885 */
[----:B------:R-:W-:Y:S01]  /*c620*/  LDSM.16.MT88.4 R156, [R194+0x2900] ;  /* 0x00290000c29c783b */ /* 0x000fe20000004200 */
[----:B------:R-:W-:Y:S02]  /*c630*/  FFMA.FTZ R134, R177, c[0x0][0x2d0], -R169 ;  /* 0x0000b400b1867a23 */ /* 0x000fe400000108a9 */
[----:B------:R1:W-:Y:S01]  /*c640*/  MUFU.EX2 R185, R4 ;  /* 0x0000000400b97308 */ /* 0x0003e20000000800 */
[----:B------:R-:W-:Y:S02]  /*c650*/  FMUL.FTZ R41, R2, R41 ;  /* 0x0000002902297220 */ /* 0x000fe40000410000 */
[C---:B------:R-:W-:Y:S02]  /*c660*/  FMUL.FTZ R42, R0.reuse, R42 ;  /* 0x0000002a002a7220 */ /* 0x040fe40000410000 */
[----:B------:R-:W-:Y:S01]  /*c670*/  FMUL.FTZ R43, R0, R43 ;  /* 0x0000002b002b7220 */ /* 0x000fe20000410000 */
[----:B------:R-:W-:Y:S01]  /*c680*/  LDSM.16.MT88.4 R164, [R195+0x1900] ;  /* 0x00190000c3a4783b */ /* 0x000fe20000004200 */
[C---:B------:R-:W-:Y:S02]  /*c690*/  FMUL.FTZ R44, R2.reuse, R44 ;  /* 0x0000002c022c7220 */ /* 0x040fe40000410000 */
[----:B------:R-:W-:Y:S01]  /*c6a0*/  FMUL.FTZ R45, R2, R45 ;  /* 0x0000002d022d7220 */ /* 0x000fe20000410000 */
[----:B------:R4:W-:Y:S01]  /*c6b0*/  MUFU.EX2 R224, R134 ;  /* 0x0000008600e07308 */ /* 0x0009e20000000800 */
        /* <DEDUP_REMOVED lines=9> */
[----:B------:R-:W1:Y:S01]  /*c750*/  MUFU.EX2 R188, R4 ;  /* 0x0000000400bc7308 */ /* 0x000e620000000800 */
[C---:B------:R-:W-:Y:S02]  /*c760*/  FMUL.FTZ R54, R0.reuse, R54 ;  /* 0x0000003600367220 */ /* 0x040fe40000410000 */
[----:B------:R-:W-:Y:S02]  /*c770*/  FMUL.FTZ R55, R0, R55 ;  /* 0x0000003700377220 */ /* 0x000fe40000410000 */
[--C-:B----4-:R-:W-:Y:S02]  /*c780*/  FFMA.FTZ R134, R178, c[0x0][0x2d0], -R133.reuse ;  /* 0x0000b400b2867a23 */ /* 0x110fe40000010885 */
        /* <DEDUP_REMOVED lines=9> */
[----:B------:R-:W-:Y:S01]  /*c820*/  FMUL.FTZ R64, R2, R64 ;  /* 0x0000004002407220 */ /* 0x000fe20000410000 */
[----:B-1----:R-:W-:Y:S01]  /*c830*/  F2FP.PACK_AB R137, R188, R185 ;  /* 0x000000b9bc89723e */ /* 0x002fe200000000ff */
[--C-:B------:R-:W-:Y:S02]  /*c840*/  FFMA.FTZ R4, R173, c[0x0][0x2d0], -R133.reuse ;  /* 0x0000b400ad047a23 */ /* 0x100fe40000010885 */
[----:B------:R-:W-:Y:S02]  /*c850*/  FMUL.FTZ R65, R2, R65 ;  /* 0x0000004102417220 */ /* 0x000fe40000410000 */
[----:B------:R1:W-:Y:S01]  /*c860*/  MUFU.EX2 R187, R4 ;  /* 0x0000000400bb7308 */ /* 0x0003e20000000800 */
        /* <DEDUP_REMOVED lines=12> */
[----:B------:R-:W-:Y:S02]  /*c930*/  FMUL.FTZ R76, R2, R76 ;  /* 0x0000004c024c7220 */ /* 0x000fe40000410000 */
[----:B-1----:R-:W-:Y:S02]  /*c940*/  FFMA.FTZ R4, R174, c[0x0][0x2d0], -R133 ;  /* 0x0000b400ae047a23 */ /* 0x002fe40000010885 */
[----:B------:R-:W-:Y:S02]  /*c950*/  FMUL.FTZ R77, R2, R77 ;  /* 0x0000004d024d7220 */ /* 0x000fe40000410000 */
[----:B------:R-:W1:Y:S01]  /*c960*/  MUFU.EX2 R186, R4 ;  /* 0x0000000400ba7308 */ /* 0x000e620000000800 */
[C---:B------:R-:W-:Y:S02]  /*c970*/  FMUL.FTZ R78, R0.reuse, R78 ;  /* 0x0000004e004e7220 */ /* 0x040fe40000410000 */
[----:B------:R-:W-:Y:S02]  /*c980*/  FMUL.FTZ R79, R0, R79 ;  /* 0x0000004f004f7220 */ /* 0x000fe40000410000 */
[--C-:B----4-:R-:W-:Y:S02]  /*c990*/  FFMA.FTZ R134, R189, c[0x0][0x2d0], -R169.reuse ;  /* 0x0000b400bd867a23 */ /* 0x110fe400000108a9 */
[C---:B------:R-:W-:Y:S02]  /*c9a0*/  FMUL.FTZ R80, R2.reuse, R80 ;  /* 0x0000005002507220 */ /* 0x040fe40000410000 */
[----:B------:R-:W-:Y:S01]  /*c9b0*/  FMUL.FTZ R81, R2, R81 ;  /* 0x0000005102517220 */ /* 0x000fe20000410000 */
[----:B--2---:R2:W4:Y:S01]  /*c9c0*/  MUFU.EX2 R223, R134 ;  /* 0x0000008600df7308 */ /* 0x0045220000000800 */
        /* <DEDUP_REMOVED lines=8> */
[C---:B------:R-:W-:Y:S01]  /*ca50*/  FMUL.FTZ R4, R2.reuse, R136 ;  /* 0x0000008802047220 */ /* 0x040fe20000410000 */
[----:B------:R-:W-:Y:S01]  /*ca60*/  F2FP.PACK_AB R136, R243, R240 ;  /* 0x000000f0f388723e */ /* 0x000fe200000000ff */
[----:B------:R-:W-:Y:S02]  /*ca70*/  FMUL.FTZ R89, R2, R89 ;  /* 0x0000005902597220 */ /* 0x000fe40000410000 */
[C---:B------:R-:W-:Y:S02]  /*ca80*/  FMUL.FTZ R90, R0.reuse, R90 ;  /* 0x0000005a005a7220 */ /* 0x040fe40000410000 */
[----:B------:R-:W-:Y:S02]  /*ca90*/  FMUL.FTZ R91, R0, R91 ;  /* 0x0000005b005b7220 */ /* 0x000fe40000410000 */
[C---:B------:R-:W-:Y:S05]  /*caa0*/  HMMA.16816.F32 R4, R136.reuse, R12, R4 ;  /* 0x0000000c8804723c */ /* 0x040fea0000001804 */
[C---:B------:R-:W-:Y:S02]  /*cab0*/  FMUL.FTZ R92, R2.reuse, R92 ;  /* 0x0000005c025c7220 */ /* 0x040fe40000410000 */
[C---:B------:R-:W-:Y:S01]  /*cac0*/  FMUL.FTZ R12, R2.reuse, R144 ;  /* 0x00000090020c7220 */ /* 0x040fe20000410000 */
[C---:B------:R-:W-:Y:S04]  /*cad0*/  HMMA.16816.F32 R8, R136.reuse, R14, R8 ;  /* 0x0000000e8808723c */ /* 0x040fe80000001808 */
[C---:B------:R-:W-:Y:S02]  /*cae0*/  FMUL.FTZ R13, R2.reuse, R145 ;  /* 0x00000091020d7220 */ /* 0x040fe40000410000 */
[----:B------:R-:W-:Y:S02]  /*caf0*/  FMUL.FTZ R93, R2, R93 ;  /* 0x0000005d025d7220 */ /* 0x000fe40000410000 */
[C---:B------:R-:W-:Y:S04]  /*cb00*/  FMUL.FTZ R14, R0.reuse, R146 ;  /* 0x00000092000e7220 */ /* 0x040fe80000410000 */
[C---:B------:R-:W-:Y:S02]  /*cb10*/  FMUL.FTZ R15, R0.reuse, R147 ;  /* 0x00000093000f7220 */ /* 0x040fe40000410000 */
[----:B------:R-:W1:Y:S01]  /*cb20*/  LDSM.16.MT88.4 R144, [R193+0x2100] ;  /* 0x00210000c190783b */ /* 0x000e620000004200 */
[C---:B------:R-:W-:Y:S02]  /*cb30*/  FMUL.FTZ R94, R0.reuse, R94 ;  /* 0x0000005e005e7220 */ /* 0x040fe40000410000 */
[----:B------:R-:W-:Y:S02]  /*cb40*/  FMUL.FTZ R95, R0, R95 ;  /* 0x0000005f005f7220 */ /* 0x000fe40000410000 */
[C---:B------:R-:W-:Y:S03]  /*cb50*/  HMMA.16816.F32 R12, R136.reuse, R20, R12 ;  /* 0x00000014880c723c */ /* 0x040fe6000000180c */
[C---:B------:R-:W-:Y:S02]  /*cb60*/  FMUL.FTZ R96, R2.reuse, R96 ;  /* 0x0000006002607220 */ /* 0x040fe40000410000 */
[C---:B------:R-:W-:Y:S02]  /*cb70*/  FMUL.FTZ R97, R2.reuse, R97 ;  /* 0x0000006102617220 */ /* 0x040fe40000410000 */
[C---:B------:R-:W-:Y:S01]  /*cb80*/  FMUL.FTZ R20, R2.reuse, R152 ;  /* 0x0000009802147220 */ /* 0x040fe20000410000 */
[C---:B------:R-:W-:Y:S04]  /*cb90*/  HMMA.16816.F32 R16, R136.reuse, R22, R16 ;  /* 0x000000168810723c */ /* 0x040fe80000001810 */
[----:B------:R-:W-:Y:S02]  /*cba0*/  FMUL.FTZ R21, R2, R153 ;  /* 0x0000009902157220 */ /* 0x000fe40000410000 */
[----:B--2---:R-:W-:Y:S02]  /*cbb0*/  FFMA.FTZ R134, R190, c[0x0][0x2d0], -R169 ;  /* 0x0000b400be867a23 */ /* 0x004fe400000108a9 */
[C---:B------:R-:W-:Y:S02]  /*cbc0*/  FMUL.FTZ R22, R0.reuse, R154 ;  /* 0x0000009a00167220 */ /* 0x040fe40000410000 */
[----:B------:R2:W5:Y:S02]  /*cbd0*/  MUFU.EX2 R222, R134 ;  /* 0x0000008600de7308 */ /* 0x0005640000000800 */
[C---:B------:R-:W-:Y:S02]  /*cbe0*/  FMUL.FTZ R23, R0.reuse, R155 ;  /* 0x0000009b00177220 */ /* 0x040fe40000410000 */
[----:B------:R-:W-:Y:S01]  /*cbf0*/  LDSM.16.MT88.4 R152, [R196+0x900] ;  /* 0x00090000c498783b */ /* 0x000fe20000004200 */
        /* <DEDUP_REMOVED lines=8> */
[C---:B------:R-:W-:Y:S02]  /*cc80*/  FMUL.FTZ R102, R0.reuse, R102 ;  /* 0x0000006600667220 */ /* 0x040fe40000410000 */
[C---:B------:R-:W-:Y:S04]  /*cc90*/  FMUL.FTZ R30, R0.reuse, R162 ;  /* 0x000000a2001e7220 */ /* 0x040fe80000410000 */
[C---:B------:R-:W-:Y:S02]  /*cca0*/  FMUL.FTZ R31, R0.reuse, R163 ;  /* 0x000000a3001f7220 */ /* 0x040fe40000410000 */
[----:B------:R-:W-:Y:S01]  /*ccb0*/  LDSM.16.MT88.4 R160, [R196+0x1900] ;  /* 0x00190000c4a0783b */ /* 0x000fe20000004200 */
[----:B------:R-:W-:Y:S02]  /*ccc0*/  FMUL.FTZ R103, R0, R103 ;  /* 0x0000006700677220 */ /* 0x000fe40000410000 */
[C---:B------:R-:W-:Y:S02]  /*ccd0*/  FMUL.FTZ R104, R2.reuse, R104 ;  /* 0x0000006802687220 */ /* 0x040fe40000410000 */
        /* <DEDUP_REMOVED lines=11> */
[C---:B------:R-:W-:Y:S01]  /*cd90*/  HMMA.16816.F32 R40, R136.reuse, R146, R40 ;  /* 0x000000928828723c */ /* 0x040fe20000001828 */
[----:B------:R-:W1:Y:S03]  /*cda0*/  LDSM.16.MT88.4 R144, [R195+0x2100] ;  /* 0x00210000c390783b */ /* 0x000e660000004200 */
[C---:B------:R-:W-:Y:S02]  /*cdb0*/  FMUL.FTZ R112, R2.reuse, R112 ;  /* 0x0000007002707220 */ /* 0x040fe40000410000 */
[----:B------:R-:W-:Y:S02]  /*cdc0*/  FMUL.FTZ R113, R2, R113 ;  /* 0x0000007102717220 */ /* 0x000fe40000410000 */
[C---:B------:R-:W-:Y:S04]  /*cdd0*/  HMMA.16816.F32 R44, R136.reuse, R148, R44 ;  /* 0x00000094882c723c */ /* 0x040fe8000000182c */
[C---:B------:R-:W-:Y:S02]  /*cde0*/  FMUL.FTZ R114, R0.reuse, R114 ;  /* 0x0000007200727220 */ /* 0x040fe40000410000 */
[----:B------:R-:W-:Y:S02]  /*cdf0*/  FMUL.FTZ R115, R0, R115 ;  /* 0x0000007300737220 */ /* 0x000fe40000410000 */
[C---:B------:R-:W-:Y:S01]  /*ce00*/  HMMA.16816.F32 R48, R136.reuse, R150, R48 ;  /* 0x000000968830723c */ /* 0x040fe20000001830 */
[----:B------:R-:W2:Y:S03]  /*ce10*/  LDSM.16.MT88.4 R148, [R193+0x4100] ;  /* 0x00410000c194783b */ /* 0x000ea60000004200 */
        /* <DEDUP_REMOVED lines=18> */
[C---:B--2---:R-:W-:Y:S04]  /*cf40*/  HMMA.16816.F32 R68, R136.reuse, R148, R68 ;  /* 0x000000948844723c */ /* 0x044fe80000001844 */
[C---:B------:R-:W-:Y:S02]  /*cf50*/  FMUL.FTZ R128, R2.reuse, R128 ;  /* 0x0000008002807220 */ /* 0x040fe40000410000 */
[----:B------:R-:W-:Y:S02]  /*cf60*/  FMUL.FTZ R129, R2, R129 ;  /* 0x0000008102817220 */ /* 0x000fe40000410000 */
[C---:B------:R-:W-:Y:S01]  /*cf70*/  HMMA.16816.F32 R72, R136.reuse, R150, R72 ;  /* 0x000000968848723c */ /* 0x040fe20000001848 */
[----:B------:R-:W2:Y:S03]  /*cf80*/  LDSM.16.MT88.4 R148, [R195+0x4100] ;  /* 0x00410000c394783b */ /* 0x000ea60000004200 */
[C---:B------:R-:W-:Y:S02]  /*cf90*/  FMUL.FTZ R130, R0.reuse, R130 ;  /* 0x0000008200827220 */ /* 0x040fe40000410000 */
[----:B------:R-:W-:Y:S02]  /*cfa0*/  FMUL.FTZ R131, R0, R131 ;  /* 0x0000008300837220 */ /* 0x000fe40000410000 */
[----:B------:R-:W-:Y:S01]  /*cfb0*/  FFMA.FTZ R134, R191, c[0x0][0x2d0], -R133 ;  /* 0x0000b400bf867a23 */ /* 0x000fe20000010885 */
[C---:B---3--:R-:W-:Y:S03]  /*cfc0*/  HMMA.16816.F32 R76, R136.reuse, R140, R76 ;  /* 0x0000008c884c723c */ /* 0x048fe6000000184c */
[----:B------:R3:W2:Y:S01]  /*cfd0*/  MUFU.EX2 R182, R134 ;  /* 0x0000008600b67308 */ /* 0x0006a20000000800 */
[----:B------:R-:W-:Y:S02]  /*cfe0*/  FFMA.FTZ R2, R2, R227, R240 ;  /* 0x000000e302027223 */ /* 0x000fe400000100f0 */
[----:B------:R-:W-:Y:S02]  /*cff0*/  FFMA.FTZ R0, R0, R226, R185 ;  /* 0x000000e200007223 */ /* 0x000fe400000100b9 */
[C---:B------:R-:W-:Y:S01]  /*d000*/  HMMA.16816.F32 R80, R136.reuse, R142, R80 ;  /* 0x0000008e8850723c */ /* 0x040fe20000001850 */
[----:B------:R-:W5:Y:S03]  /*d010*/  LDSM.16.MT88.4 R140, [R193+0x6100] ;  /* 0x00610000c18c783b */ /* 0x000f660000004200 */
[----:B------:R-:W-:Y:S02]  /*d020*/  FADD.FTZ R2, R243, R2 ;  /* 0x00000002f3027221 */ /* 0x000fe40000010000 */
[----:B------:R-:W-:Y:S02]  /*d030*/  FADD.FTZ R0, R188, R0 ;  /* 0x00000000bc007221 */ /* 0x000fe40000010000 */
[C---:B-1----:R-:W-:Y:S04]  /*d040*/  HMMA.16816.F32 R84, R136.reuse, R144, R84 ;  /* 0x000000908854723c */ /* 0x042fe80000001854 */
[----:B------:R-:W-:Y:S02]  /*d050*/  FADD.FTZ R2, R242, R2 ;  /* 0x00000002f2027221 */ /* 0x000fe40000010000 */
[----:B------:R-:W-:Y:S02]  /*d060*/  FADD.FTZ R0, R187, R0 ;  /* 0x00000000bb007221 */ /* 0x000fe40000010000 */
[C---:B------:R-:W-:Y:S01]  /*d070*/  HMMA.16816.F32 R88, R136.reuse, R146, R88 ;  /* 0x000000928858723c */ /* 0x040fe20000001858 */
[----:B------:R-:W1:Y:S03]  /*d080*/  LDSM.16.MT88.4 R144, [R194+0x6100] ;  /* 0x00610000c290783b */ /* 0x000e660000004200 */
[----:B---3--:R-:W-:Y:S02]  /*d090*/  FFMA.FTZ R134, R221, c[0x0][0x2d0], -R133 ;  /* 0x0000b400dd867a23 */ /* 0x008fe40000010885 */
[----:B------:R-:W-:Y:S02]  /*d0a0*/  FADD.FTZ R2, R241, R2 ;  /* 0x00000002f1027221 */ /* 0x000fe40000010000 */
[C---:B--2---:R-:W-:Y:S01]  /*d0b0*/  HMMA.16816.F32 R92, R136.reuse, R148, R92 ;  /* 0x00000094885c723c */ /* 0x044fe2000000185c */
[----:B------:R2:W3:Y:S03]  /*d0c0*/  MUFU.EX2 R181, R134 ;  /* 0x0000008600b57308 */ /* 0x0004e60000000800 */
[----:B------:R-:W-:Y:S02]  /*d0d0*/  FADD.FTZ R2, R225, R2 ;  /* 0x00000002e1027221 */ /* 0x000fe40000010000 */
[----:B------:R-:W-:Y:S02]  /*d0e0*/  FADD.FTZ R0, R186, R0 ;  /* 0x00000000ba007221 */ /* 0x000fe40000010000 */
[C---:B------:R-:W-:Y:S01]  /*d0f0*/  HMMA.16816.F32 R96, R136.reuse, R150, R96 ;  /* 0x000000968860723c */ /* 0x040fe20000001860 */
[----:B------:R-:W3:Y:S03]  /*d100*/  LDSM.16.MT88.4 R148, [R196+0x6100] ;  /* 0x00610000c494783b */ /* 0x000ee60000004200 */
[----:B------:R-:W-:Y:S02]  /*d110*/  FADD.FTZ R2, R224, R2 ;  /* 0x00000002e0027221 */ /* 0x000fe40000010000 */
[----:B------:R-:W-:Y:S02]  /*d120*/  FADD.FTZ R0, R184, R0 ;  /* 0x00000000b8007221 */ /* 0x000fe40000010000 */
[----:B----4-:R-:W-:Y:S01]  /*d130*/  FADD.FTZ R2, R223, R2 ;  /* 0x00000002df027221 */ /* 0x010fe20000010000 */
[C---:B-----5:R-:W-:Y:S03]  /*d140*/  HMMA.16816.F32 R100, R136.reuse, R140, R100 ;  /* 0x0000008c8864723c */ /* 0x060fe60000001864 */
[----:B------:R-:W-:Y:S02]  /*d150*/  FADD.FTZ R2, R222, R2 ;  /* 0x00000002de027221 */ /* 0x000fe40000010000 */
[----:B------:R-:W-:Y:S03]  /*d160*/  FADD.FTZ R0, R183, R0 ;  /* 0x00000000b7007221 */ /* 0x000fe60000010000 */
[C---:B------:R-:W-:Y:S01]  /*d170*/  HMMA.16816.F32 R104, R136.reuse, R142, R104 ;  /* 0x0000008e8868723c */ /* 0x040fe20000001868 */
[----:B------:R-:W4:Y:S03]  /*d180*/  LDSM.16.MT88.4 R140, [R195+0x6100] ;  /* 0x00610000c38c783b */ /* 0x000f260000004200 */
[--C-:B--2---:R-:W-:Y:S02]  /*d190*/  FFMA.FTZ R134, R244, c[0x0][0x2d0], -R169.reuse ;  /* 0x0000b400f4867a23 */ /* 0x104fe400000108a9 */
[----:B------:R-:W-:Y:S02]  /*d1a0*/  FADD.FTZ R0, R182, R0 ;  /* 0x00000000b6007221 */ /* 0x000fe40000010000 */
[C---:B-1----:R-:W-:Y:S01]  /*d1b0*/  HMMA.16816.F32 R108, R136.reuse, R144, R108 ;  /* 0x00000090886c723c */ /* 0x042fe2000000186c */
[----:B------:R1:W2:Y:S03]  /*d1c0*/  MUFU.EX2 R221, R134 ;  /* 0x0000008600dd7308 */ /* 0x0002a60000000800 */
[----:B---3--:R-:W-:Y:S04]  /*d1d0*/  FADD.FTZ R0, R181, R0 ;  /* 0x00000000b5007221 */ /* 0x008fe80000010000 */
[C---:B------:R-:W-:Y:S01]  /*d1e0*/  HMMA.16816.F32 R112, R136.reuse, R146, R112 ;  /* 0x000000928870723c */ /* 0x040fe20000001870 */
[----:B------:R-:W3:Y:S07]  /*d1f0*/  LDSM.16.MT88.4 R144, [R193+0x900] ;  /* 0x00090000c190783b */ /* 0x000eee0000004200 */
[C---:B------:R-:W-:Y:S08]  /*d200*/  HMMA.16816.F32 R116, R136.reuse, R148, R116 ;  /* 0x000000948874723c */ /* 0x040ff00000001874 */
[C---:B------:R-:W-:Y:S01]  /*d210*/  HMMA.16816.F32 R120, R136.reuse, R150, R120 ;  /* 0x000000968878723c */ /* 0x040fe20000001878 */
[----:B------:R-:W5:Y:S03]  /*d220*/  LDSM.16.MT88.4 R148, [R194+0x900] ;  /* 0x00090000c294783b */ /* 0x000f660000004200 */
[----:B-1----:R-:W-:Y:S02]  /*d230*/  FFMA.FTZ R134, R245, c[0x0][0x2d0], -R169 ;  /* 0x0000b400f5867a23 */ /* 0x002fe400000108a9 */
[----:B--2---:R-:W-:Y:S02]  /*d240*/  FADD.FTZ R2, R221, R2 ;  /* 0x00000002dd027221 */ /* 0x004fe40000010000 */
[----:B------:R1:W2:Y:S01]  /*d250*/  MUFU.EX2 R191, R134 ;  /* 0x0000008600bf7308 */ /* 0x0002a20000000800 */
[C---:B----4-:R-:W-:Y:S08]  /*d260*/  HMMA.16816.F32 R124, R136.reuse, R140, R124 ;  /* 0x0000008c887c723c */ /* 0x050ff0000000187c */
[----:B------:R-:W-:Y:S01]  /*d270*/  HMMA.16816.F32 R128, R136, R142, R128 ;  /* 0x0000008e8880723c */ /* 0x000fe20000001880 */
[----:B------:R-:W4:Y:S06]  /*d280*/  LDSM.16.MT88.4 R140, [R195+0x900] ;  /* 0x00090000c38c783b */ /* 0x000f2c0000004200 */
[----:B------:R-:W-:Y:S02]  /*d290*/  F2FP.PACK_AB R136, R224, R225 ;  /* 0x000000e1e088723e */ /* 0x000fe400000000ff */
[----:B------:R-:W-:Y:S03]  /*d2a0*/  F2FP.PACK_AB R137, R183, R184 ;  /* 0x000000b8b789723e */ /* 0x000fe600000000ff */
[----:B------:R-:W-:Y:S02]  /*d2b0*/  F2FP.PACK_AB R138, R222, R223 ;  /* 0x000000dfde8a723e */ /* 0x000fe400000000ff */
[----:B------:R-:W-:Y:S01]  /*d2c0*/  F2FP.PACK_AB R139, R181, R182 ;  /* 0x000000b6b58b723e */ /* 0x000fe200000000ff */
[--C-:B-1----:R-:W-:Y:S02]  /*d2d0*/  FFMA.FTZ R134, R246, c[0x0][0x2d0], -R133.reuse ;  /* 0x0000b400f6867a23 */ /* 0x102fe40000010885 */
[----:B--2---:R-:W-:Y:S02]  /*d2e0*/  FADD.FTZ R2, R191, R2 ;  /* 0x00000002bf027221 */ /* 0x004fe40000010000 */
[----:B------:R1:W2:Y:S02]  /*d2f0*/  MUFU.EX2 R177, R134 ;  /* 0x0000008600b17308 */ /* 0x0002a40000000800 */
[C---:B---3--:R-:W-:Y:S08]  /*d300*/  HMMA.16816.F32 R4, R136.reuse, R144, R4 ;  /* 0x000000908804723c */ /* 0x048ff00000001804 */
[C---:B------:R-:W-:Y:S01]  /*d310*/  HMMA.16816.F32 R8, R136.reuse, R146, R8 ;  /* 0x000000928808723c */ /* 0x040fe20000001808 */
[----:B------:R-:W3:Y:S07]  /*d320*/  LDSM.16.MT88.4 R144, [R193+0x2900] ;  /* 0x00290000c190783b */ /* 0x000eee0000004200 */
[C---:B-----5:R-:W-:Y:S04]  /*d330*/  HMMA.16816.F32 R12, R136.reuse, R148, R12 ;  /* 0x00000094880c723c */ /* 0x060fe8000000180c */
[----:B-1----:R-:W-:Y:S04]  /*d340*/  FFMA.FTZ R134, R247, c[0x0][0x2d0], -R133 ;  /* 0x0000b400f7867a23 */ /* 0x002fe80000010885 */
[C---:B------:R-:W-:Y:S01]  /*d350*/  HMMA.16816.F32 R16, R136.reuse, R150, R16 ;  /* 0x000000968810723c */ /* 0x040fe20000001810 */
[----:B------:R-:W1:Y:S01]  /*d360*/  LDSM.16.MT88.4 R148, [R196+0x2900] ;  /* 0x00290000c494783b */ /* 0x000e620000004200 */
[----:B------:R5:W3:Y:S02]  /*d370*/  MUFU.EX2 R176, R134 ;  /* 0x0000008600b07308 */ /* 0x000ae40000000800 */
[----:B--2---:R-:W-:Y:S04]  /*d380*/  FADD.FTZ R0, R177, R0 ;  /* 0x00000000b1007221 */ /* 0x004fe80000010000 */
[C---:B------:R-:W-:Y:S08]  /*d390*/  HMMA.16816.F32 R20, R136.reuse, R152, R20 ;  /* 0x000000988814723c */ /* 0x040ff00000001814 */
[C---:B------:R-:W-:Y:S01]  /*d3a0*/  HMMA.16816.F32 R24, R136.reuse, R154, R24 ;  /* 0x0000009a8818723c */ /* 0x040fe20000001818 */
[----:B------:R-:W2:Y:S07]  /*d3b0*/  LDSM.16.MT88.4 R152, [R195+0x2900] ;  /* 0x00290000c398783b */ /* 0x000eae0000004200 */
[C---:B----4-:R-:W-:Y:S04]  /*d3c0*/  HMMA.16816.F32 R28, R136.reuse, R140, R28 ;  /* 0x0000008c881c723c */ /* 0x050fe8000000181c */
[--C-:B-----5:R-:W-:Y:S02]  /*d3d0*/  FFMA.FTZ R134, R248, c[0x0][0x2d0], -R169.reuse ;  /* 0x0000b400f8867a23 */ /* 0x120fe400000108a9 */
[----:B---3--:R-:W-:Y:S02]  /*d3e0*/  FADD.FTZ R0, R176, R0 ;  /* 0x00000000b0007221 */ /* 0x008fe40000010000 */
[C---:B------:R-:W-:Y:S01]  /*d3f0*/  HMMA.16816.F32 R32, R136.reuse, R142, R32 ;  /* 0x0000008e8820723c */ /* 0x040fe20000001820 */
[----:B------:R-:W3:Y:S01]  /*d400*/  LDSM.16.MT88.4 R140, [R193+0x4900] ;  /* 0x00490000c18c783b */ /* 0x000ee20000004200 */
[----:B------:R4:W5:Y:S06]  /*d410*/  MUFU.EX2 R190, R134 ;  /* 0x0000008600be7308 */ /* 0x00096c0000000800 */
[C---:B------:R-:W-:Y:S08]  /*d420*/  HMMA.16816.F32 R36, R136.reuse, R144, R36 ;  /* 0x000000908824723c */ /* 0x040ff00000001824 */
[C---:B------:R-:W-:Y:S01]  /*d430*/  HMMA.16816.F32 R40, R136.reuse, R146, R40 ;  /* 0x000000928828723c */ /* 0x040fe20000001828 */
[----:B------:R-:W3:Y:S07]  /*d440*/  LDSM.16.MT88.4 R144, [R194+0x4900] ;  /* 0x00490000c290783b */ /* 0x000eee0000004200 */
[C---:B------:R-:W-:Y:S04]  /*d450*/  HMMA.16816.F32 R44, R136.reuse, R156, R44 ;  /* 0x0000009c882c723c */ /* 0x040fe8000000182c */
[----:B----4-:R-:W-:Y:S02]  /*d460*/  FFMA.FTZ R134, R249, c[0x0][0x2d0], -R169 ;  /* 0x0000b400f9867a23 */ /* 0x010fe400000108a9 */
[----:B-----5:R-:W-:Y:S02]  /*d470*/  FADD.FTZ R2, R190, R2 ;  /* 0x00000002be027221 */ /* 0x020fe40000010000 */
[C---:B------:R-:W-:Y:S01]  /*d480*/  HMMA.16816.F32 R48, R136.reuse, R158, R48 ;  /* 0x0000009e8830723c */ /* 0x040fe20000001830 */
[----:B------:R-:W4:Y:S01]  /*d490*/  LDSM.16.MT88.4 R156, [R196+0x4900] ;  /* 0x00490000c49c783b */ /* 0x000f220000004200 */
[----:B------:R5:W3:Y:S06]  /*d4a0*/  MUFU.EX2 R189, R134 ;  /* 0x0000008600bd7308 */ /* 0x000aec0000000800 */
[C---:B-1----:R-:W-:Y:S08]  /*d4b0*/  HMMA.16816.F32 R52, R136.reuse, R148, R52 ;  /* 0x000000948834723c */ /* 0x042ff00000001834 */
[C---:B------:R-:W-:Y:S01]  /*d4c0*/  HMMA.16816.F32 R56, R136.reuse, R150, R56 ;  /* 0x000000968838723c */ /* 0x040fe20000001838 */
[----:B------:R-:W1:Y:S07]  /*d4d0*/  LDSM.16.MT88.4 R148, [R195+0x4900] ;  /* 0x00490000c394783b */ /* 0x000e6e0000004200 */
[C---:B--2---:R-:W-:Y:S04]  /*d4e0*/  HMMA.16816.F32 R60, R136.reuse, R152, R60 ;  /* 0x00000098883c723c */ /* 0x044fe8000000183c */
[--C-:B-----5:R-:W-:Y:S02]  /*d4f0*/  FFMA.FTZ R134, R250, c[0x0][0x2d0], -R133.reuse ;  /* 0x0000b400fa867a23 */ /* 0x120fe40000010885 */
[----:B---3--:R-:W-:Y:S02]  /*d500*/  FADD.FTZ R2, R189, R2 ;  /* 0x00000002bd027221 */ /* 0x008fe40000010000 */
[C---:B------:R-:W-:Y:S01]  /*d510*/  HMMA.16816.F32 R64, R136.reuse, R154, R64 ;  /* 0x0000009a8840723c */ /* 0x040fe20000001840 */
[----:B------:R-:W-:Y:S01]  /*d520*/  LDSM.16.MT88.4 R152, [R196+0x6900] ;  /* 0x00690000c498783b */ /* 0x000fe20000004200 */
[----:B------:R2:W3:Y:S06]  /*d530*/  MUFU.EX2 R175, R134 ;  /* 0x0000008600af7308 */ /* 0x0004ec0000000800 */
[C---:B------:R-:W-:Y:S08]  /*d540*/  HMMA.16816.F32 R68, R136.reuse, R140, R68 ;  /* 0x0000008c8844723c */ /* 0x040ff00000001844 */
[C---:B------:R-:W-:Y:S01]  /*d550*/  HMMA.16816.F32 R72, R136.reuse, R142, R72 ;  /* 0x0000008e8848723c */ /* 0x040fe20000001848 */
[----:B------:R-:W5:Y:S07]  /*d560*/  LDSM.16.MT88.4 R140, [R193+0x6900] ;  /* 0x00690000c18c783b */ /* 0x000f6e0000004200 */
[C---:B------:R-:W-:Y:S04]  /*d570*/  HMMA.16816.F32 R76, R136.reuse, R144, R76 ;  /* 0x00000090884c723c */ /* 0x040fe8000000184c */
[----:B--2---:R-:W-:Y:S02]  /*d580*/  FFMA.FTZ R134, R251, c[0x0][0x2d0], -R133 ;  /* 0x0000b400fb867a23 */ /* 0x004fe40000010885 */
[----:B---3--:R-:W-:Y:S02]  /*d590*/  FADD.FTZ R0, R175, R0 ;  /* 0x00000000af007221 */ /* 0x008fe40000010000 */
[C---:B------:R-:W-:Y:S01]  /*d5a0*/  HMMA.16816.F32 R80, R136.reuse, R146, R80 ;  /* 0x000000928850723c */ /* 0x040fe20000001850 */
[----:B------:R-:W2:Y:S01]  /*d5b0*/  LDSM.16.MT88.4 R144, [R194+0x6900] ;  /* 0x00690000c290783b */ /* 0x000ea20000004200 */
[----:B------:R3:W3:Y:S06]  /*d5c0*/  MUFU.EX2 R174, R134 ;  /* 0x0000008600ae7308 */ /* 0x0006ec0000000800 */
[C---:B----4-:R-:W-:Y:S08]  /*d5d0*/  HMMA.16816.F32 R84, R136.reuse, R156, R84 ;  /* 0x0000009c8854723c */ /* 0x050ff00000001854 */
[C---:B------:R-:W-:Y:S01]  /*d5e0*/  HMMA.16816.F32 R88, R136.reuse, R158, R88 ;  /* 0x0000009e8858723c */ /* 0x040fe20000001858 */
[----:B------:R-:W-:Y:S07]  /*d5f0*/  LDSM.16.MT88.4 R156, [R194+0x1100] ;  /* 0x00110000c29c783b */ /* 0x000fee0000004200 */
[C---:B-1----:R-:W-:Y:S04]  /*d600*/  HMMA.16816.F32 R92, R136.reuse, R148, R92 ;  /* 0x00000094885c723c */ /* 0x042fe8000000185c */
[--C-:B---3--:R-:W-:Y:S02]  /*d610*/  FFMA.FTZ R134, R170, c[0x0][0x2d0], -R169.reuse ;  /* 0x0000b400aa867a23 */ /* 0x108fe400000108a9 */
[----:B------:R-:W-:Y:S02]  /*d620*/  FADD.FTZ R0, R174, R0 ;  /* 0x00000000ae007221 */ /* 0x000fe40000010000 */
[C---:B------:R-:W-:Y:S01]  /*d630*/  HMMA.16816.F32 R96, R136.reuse, R150, R96 ;  /* 0x000000968860723c */ /* 0x040fe20000001860 */
[----:B------:R-:W1:Y:S01]  /*d640*/  LDSM.16.MT88.4 R148, [R195+0x6900] ;  /* 0x00690000c394783b */ /* 0x000e620000004200 */
[----:B------:R3:W4:Y:S06]  /*d650*/  MUFU.EX2 R180, R134 ;  /* 0x0000008600b47308 */ /* 0x00072c0000000800 */
[C---:B-----5:R-:W-:Y:S08]  /*d660*/  HMMA.16816.F32 R100, R136.reuse, R140, R100 ;  /* 0x0000008c8864723c */ /* 0x060ff00000001864 */
[C---:B------:R-:W-:Y:S01]  /*d670*/  HMMA.16816.F32 R104, R136.reuse, R142, R104 ;  /* 0x0000008e8868723c */ /* 0x040fe20000001868 */
[----:B------:R-:W5:Y:S07]  /*d680*/  LDSM.16.MT88.4 R140, [R193+0x1100] ;  /* 0x00110000c18c783b */ /* 0x000f6e0000004200 */
[C---:B--2---:R-:W-:Y:S04]  /*d690*/  HMMA.16816.F32 R108, R136.reuse, R144, R108 ;  /* 0x00000090886c723c */ /* 0x044fe8000000186c */
[----:B---3--:R-:W-:Y:S02]  /*d6a0*/  FFMA.FTZ R134, R171, c[0x0][0x2d0], -R169 ;  /* 0x0000b400ab867a23 */ /* 0x008fe400000108a9 */
[----:B----4-:R-:W-:Y:S02]  /*d6b0*/  FADD.FTZ R2, R180, R2 ;  /* 0x00000002b4027221 */ /* 0x010fe40000010000 */
[C---:B------:R-:W-:Y:S01]  /*d6c0*/  HMMA.16816.F32 R112, R136.reuse, R146, R112 ;  /* 0x000000928870723c */ /* 0x040fe20000001870 */
[----:B------:R-:W2:Y:S01]  /*d6d0*/  LDSM.16.MT88.4 R144, [R196+0x1100] ;  /* 0x00110000c490783b */ /* 0x000ea20000004200 */
[----:B------:R3:W4:Y:S06]  /*d6e0*/  MUFU.EX2 R179, R134 ;  /* 0x0000008600b37308 */ /* 0x00072c0000000800 */
[C---:B------:R-:W-:Y:S08]  /*d6f0*/  HMMA.16816.F32 R116, R136.reuse, R152, R116 ;  /* 0x000000988874723c */ /* 0x040ff00000001874 */
[C---:B------:R-:W-:Y:S01]  /*d700*/  HMMA.16816.F32 R120, R136.reuse, R154, R120 ;  /* 0x0000009a8878723c */ /* 0x040fe20000001878 */
[----:B------:R-:W-:Y:S07]  /*d710*/  LDSM.16.MT88.4 R152, [R194+0x3100] ;  /* 0x00310000c298783b */ /* 0x000fee0000004200 */
[C---:B-1----:R-:W-:Y:S04]  /*d720*/  HMMA.16816.F32 R124, R136.reuse, R148, R124 ;  /* 0x00000094887c723c */ /* 0x042fe8000000187c */
[--C-:B---3--:R-:W-:Y:S04]  /*d730*/  FFMA.FTZ R134, R252, c[0x0][0x2d0], -R133.reuse ;  /* 0x0000b400fc867a23 */ /* 0x108fe80000010885 */
[----:B------:R-:W-:Y:S01]  /*d740*/  HMMA.16816.F32 R128, R136, R150, R128 ;  /* 0x000000968880723c */ /* 0x000fe20000001880 */
[----:B------:R-:W1:Y:S01]  /*d750*/  LDSM.16.MT88.4 R148, [R195+0x1100] ;  /* 0x00110000c394783b */ /* 0x000e620000004200 */
[----:B------:R3:W-:Y:S05]  /*d760*/  MUFU.EX2 R173, R134 ;  /* 0x0000008600ad7308 */ /* 0x0007ea0000000800 */
[----:B------:R-:W-:Y:S02]  /*d770*/  F2FP.PACK_AB R136, R191, R221 ;  /* 0x000000ddbf88723e */ /* 0x000fe400000000ff */
[----:B------:R-:W-:Y:S03]  /*d780*/  F2FP.PACK_AB R137, R176, R177 ;  /* 0x000000b1b089723e */ /* 0x000fe600000000ff */
[----:B------:R-:W-:Y:S02]  /*d790*/  F2FP.PACK_AB R138, R189, R190 ;  /* 0x000000bebd8a723e */ /* 0x000fe400000000ff */
[----:B------:R-:W-:Y:S07]  /*d7a0*/  F2FP.PACK_AB R139, R174, R175 ;  /* 0x000000afae8b723e */ /* 0x000fee00000000ff */
[C---:B-----5:R-:W-:Y:S03]  /*d7b0*/  HMMA.16816.F32 R4, R136.reuse, R140, R4 ;  /* 0x0000008c8804723c */ /* 0x060fe60000001804 */
[--C-:B---3--:R-:W-:Y:S02]  /*d7c0*/  FFMA.FTZ R134, R172, c[0x0][0x2d0], -R133.reuse ;  /* 0x0000b400ac867a23 */ /* 0x108fe40000010885 */
[----:B------:R-:W-:Y:S03]  /*d7d0*/  FFMA.FTZ R133, R168, c[0x0][0x2d0], -R133 ;  /* 0x0000b400a8857a23 */ /* 0x000fe60000010885 */
[C---:B------:R-:W-:Y:S01]  /*d7e0*/  HMMA.16816.F32 R8, R136.reuse, R142, R8 ;  /* 0x0000008e8808723c */ /* 0x040fe20000001808 */
[----:B------:R-:W3:Y:S01]  /*d7f0*/  LDSM.16.MT88.4 R140, [R193+0x3100] ;  /* 0x00310000c18c783b */ /* 0x000ee20000004200 */
[----:B------:R5:W-:Y:S02]  /*d800*/  MUFU.EX2 R172, R134 ;  /* 0x0000008600ac7308 */ /* 0x000be40000000800 */
[----:B----4-:R-:W-:Y:S04]  /*d810*/  F2FP.PACK_AB R168, R179, R180 ;  /* 0x000000b4b3a8723e */ /* 0x010fe800000000ff */
[C---:B------:R-:W-:Y:S04]  /*d820*/  HMMA.16816.F32 R12, R136.reuse, R156, R12 ;  /* 0x0000009c880c723c */ /* 0x040fe8000000180c */
[----:B------:R-:W4:Y:S04]  /*d830*/  MUFU.EX2 R133, R133 ;  /* 0x0000008500857308 */ /* 0x000f280000000800 */
[C---:B------:R-:W-:Y:S01]  /*d840*/  HMMA.16816.F32 R16, R136.reuse, R158, R16 ;  /* 0x0000009e8810723c */ /* 0x040fe20000001810 */
[----:B------:R-:W3:Y:S07]  /*d850*/  LDSM.16.MT88.4 R156, [R196+0x3100] ;  /* 0x00310000c49c783b */ /* 0x000eee0000004200 */
[C---:B--2---:R-:W-:Y:S04]  /*d860*/  HMMA.16816.F32 R20, R136.reuse, R144, R20 ;  /* 0x000000908814723c */ /* 0x044fe80000001814 */
[--C-:B-----5:R-:W-:Y:S04]  /*d870*/  FFMA.FTZ R134, R238, c[0x0][0x2d0], -R169.reuse ;  /* 0x0000b400ee867a23 */ /* 0x120fe800000108a9 */
[C---:B------:R-:W-:Y:S01]  /*d880*/  HMMA.16816.F32 R24, R136.reuse, R146, R24 ;  /* 0x000000928818723c */ /* 0x040fe20000001818 */
[----:B------:R-:W2:Y:S01]  /*d890*/  LDSM.16.MT88.4 R144, [R195+0x3100] ;  /* 0x00310000c390783b */ /* 0x000ea20000004200 */
[----:B------:R5:W-:Y:S02]  /*d8a0*/  MUFU.EX2 R178, R134 ;  /* 0x0000008600b27308 */ /* 0x000be40000000800 */
[----:B----4-:R-:W-:Y:S04]  /*d8b0*/  F2FP.PACK_AB R171, R133, R135 ;  /* 0x0000008785ab723e */ /* 0x010fe800000000ff */
[C---:B-1----:R-:W-:Y:S08]  /*d8c0*/  HMMA.16816.F32 R28, R136.reuse, R148, R28 ;  /* 0x00000094881c723c */ /* 0x042ff0000000181c */
[C---:B------:R-:W-:Y:S01]  /*d8d0*/  HMMA.16816.F32 R32, R136.reuse, R150, R32 ;  /* 0x000000968820723c */ /* 0x040fe20000001820 */
[----:B------:R-:W-:Y:S07]  /*d8e0*/  LDSM.16.MT88.4 R148, [R194+0x5100] ;  /* 0x00510000c294783b */ /* 0x000fee0000004200 */
[C---:B---3--:R-:W-:Y:S04]  /*d8f0*/  HMMA.16816.F32 R36, R136.reuse, R140, R36 ;  /* 0x0000008c8824723c */ /* 0x048fe80000001824 */
[----:B-----5:R-:W-:Y:S01]  /*d900*/  FFMA.FTZ R134, R239, c[0x0][0x2d0], -R169 ;  /* 0x0000b400ef867a23 */ /* 0x020fe200000108a9 */
[----:B------:R-:W-:Y:S03]  /*d910*/  F2FP.PACK_AB R169, R172, R173 ;  /* 0x000000adaca9723e */ /* 0x000fe600000000ff */
[C---:B------:R-:W-:Y:S01]  /*d920*/  HMMA.16816.F32 R40, R136.reuse, R142, R40 ;  /* 0x0000008e8828723c */ /* 0x040fe20000001828 */
[----:B------:R-:W1:Y:S01]  /*d930*/  LDSM.16.MT88.4 R140, [R193+0x5100] ;  /* 0x00510000c18c783b */ /* 0x000e620000004200 */
[----:B------:R-:W3:Y:S06]  /*d940*/  MUFU.EX2 R134, R134 ;  /* 0x0000008600867308 */ /* 0x000eec0000000800 */
[C---:B------:R-:W-:Y:S08]  /*d950*/  HMMA.16816.F32 R44, R136.reuse, R152, R44 ;  /* 0x00000098882c723c */ /* 0x040ff0000000182c */
[C---:B------:R-:W-:Y:S01]  /*d960*/  HMMA.16816.F32 R48, R136.reuse, R154, R48 ;  /* 0x0000009a8830723c */ /* 0x040fe20000001830 */
[----:B------:R-:W4:Y:S07]  /*d970*/  LDSM.16.MT88.4 R152, [R196+0x5100] ;  /* 0x00510000c498783b */ /* 0x000f2e0000004200 */
[C---:B------:R-:W-:Y:S04]  /*d980*/  HMMA.16816.F32 R52, R136.reuse, R156, R52 ;  /* 0x0000009c8834723c */ /* 0x040fe80000001834 */
[----:B---3--:R-:W-:Y:S04]  /*d990*/  F2FP.PACK_AB R170, R134, R178 ;  /* 0x000000b286aa723e */ /* 0x008fe800000000ff */
        /* <DEDUP_REMOVED lines=11> */
[C---:B----4-:R-:W-:Y:S08]  /*da50*/  HMMA.16816.F32 R84, R136.reuse, R152, R84 ;  /* 0x000000988854723c */ /* 0x050ff00000001854 */
[C---:B------:R-:W-:Y:S01]  /*da60*/  HMMA.16816.F32 R88, R136.reuse, R154, R88 ;  /* 0x0000009a8858723c */ /* 0x040fe20000001858 */
[----:B------:R-:W4:Y:S07]  /*da70*/  LDSM.16.MT88.4 R152, [R195+0x7100] ;  /* 0x00710000c398783b */ /* 0x000f2e0000004200 */
[C---:B---3--:R-:W-:Y:S08]  /*da80*/  HMMA.16816.F32 R92, R136.reuse, R156, R92 ;  /* 0x0000009c885c723c */ /* 0x048ff0000000185c */
[C---:B------:R-:W-:Y:S01]  /*da90*/  HMMA.16816.F32 R96, R136.reuse, R158, R96 ;  /* 0x0000009e8860723c */ /* 0x040fe20000001860 */
[----:B------:R-:W-:Y:S07]  /*daa0*/  LDSM.16.MT88.4 R156, [R194+0x1900] ;  /* 0x00190000c29c783b */ /* 0x000fee0000004200 */
[C---:B-1----:R-:W-:Y:S08]  /*dab0*/  HMMA.16816.F32 R100, R136.reuse, R140, R100 ;  /* 0x0000008c8864723c */ /* 0x042ff00000001864 */
[C---:B------:R-:W-:Y:S01]  /*dac0*/  HMMA.16816.F32 R104, R136.reuse, R142, R104 ;  /* 0x0000008e8868723c */ /* 0x040fe20000001868 */
[----:B------:R-:W1:Y:S07]  /*dad0*/  LDSM.16.MT88.4 R140, [R193+0x1900] ;  /* 0x00190000c18c783b */ /* 0x000e6e0000004200 */
[C---:B------:R-:W-:Y:S08]  /*dae0*/  HMMA.16816.F32 R108, R136.reuse, R144, R108 ;  /* 0x00000090886c723c */ /* 0x040ff0000000186c */
[C---:B------:R-:W-:Y:S08]  /*daf0*/  HMMA.16816.F32 R112, R136.reuse, R146, R112 ;  /* 0x000000928870723c */ /* 0x040ff00000001870 */
[C---:B--2---:R-:W-:Y:S08]  /*db00*/  HMMA.16816.F32 R116, R136.reuse, R148, R116 ;  /* 0x000000948874723c */ /* 0x044ff00000001874 */
[C---:B------:R-:W-:Y:S08]  /*db10*/  HMMA.16816.F32 R120, R136.reuse, R150, R120 ;  /* 0x000000968878723c */ /* 0x040ff00000001878 */
[C---:B----4-:R-:W-:Y:S08]  /*db20*/  HMMA.16816.F32 R124, R136.reuse, R152, R124 ;  /* 0x00000098887c723c */ /* 0x050ff0000000187c */
[----:B------:R-:W-:Y:S08]  /*db30*/  HMMA.16816.F32 R128, R136, R154, R128 ;  /* 0x0000009a8880723c */ /* 0x000ff00000001880 */
[C---:B-1----:R-:W-:Y:S01]  /*db40*/  HMMA.16816.F32 R136, R168.reuse, R140, R4 ;  /* 0x0000008ca888723c */ /* 0x042fe20000001804 */
        /* <DEDUP_REMOVED lines=24> */
[C---:B-----5:R-:W-:Y:S08]  /*dcd0*/  HMMA.16816.F32 R68, R168.reuse, R20, R68 ;  /* 0x00000014a844723c */ /* 0x060ff00000001844 */
[C---:B------:R-:W-:Y:S01]  /*dce0*/  HMMA.16816.F32 R72, R168.reuse, R22, R72 ;  /* 0x00000016a848723c */ /* 0x040fe20000001848 */
[----:B------:R-:W5:Y:S07]  /*dcf0*/  LDSM.16.MT88.4 R20, [R194+0x7900] ;  /* 0x00790000c214783b */ /* 0x000f6e0000004200 */
[C---:B-1----:R-:W-:Y:S08]  /*dd00*/  HMMA.16816.F32 R76, R168.reuse, R4, R76 ;  /* 0x00000004a84c723c */ /* 0x042ff0000000184c */
[C---:B------:R-:W-:Y:S01]  /*dd10*/  HMMA.16816.F32 R80, R168.reuse, R6, R80 ;  /* 0x00000006a850723c */ /* 0x040fe20000001850 */
[----:B------:R-:W1:Y:S07]  /*dd20*/  LDSM.16.MT88.4 R4, [R196+0x7900] ;  /* 0x00790000c404783b */ /* 0x000e6e0000004200 */
[C---:B--2---:R-:W-:Y:S08]  /*dd30*/  HMMA.16816.F32 R84, R168.reuse, R8, R84 ;  /* 0x00000008a854723c */ /* 0x044ff00000001854 */
[C---:B------:R-:W-:Y:S01]  /*dd40*/  HMMA.16816.F32 R88, R168.reuse, R10, R88 ;  /* 0x0000000aa858723c */ /* 0x040fe20000001858 */
[----:B------:R-:W2:Y:S07]  /*dd50*/  LDSM.16.MT88.4 R8, [R195+0x7900] ;  /* 0x00790000c308783b */ /* 0x000eae0000004200 */
[C---:B---3--:R-:W-:Y:S01]  /*dd60*/  HMMA.16816.F32 R92, R168.reuse, R12, R92 ;  /* 0x0000000ca85c723c */ /* 0x048fe2000000185c */
[----:B------:R-:W3:Y:S07]  /*dd70*/  LDL R12, [R1+0x68] ;  /* 0x00006800010c7983 */ /* 0x000eee0000100800 */
[C---:B------:R-:W-:Y:S08]  /*dd80*/  HMMA.16816.F32 R96, R168.reuse, R14, R96 ;  /* 0x0000000ea860723c */ /* 0x040ff00000001860 */
[C---:B----4-:R-:W-:Y:S08]  /*dd90*/  HMMA.16816.F32 R100, R168.reuse, R16, R100 ;  /* 0x00000010a864723c */ /* 0x050ff00000001864 */
[C---:B------:R-:W-:Y:S08]  /*dda0*/  HMMA.16816.F32 R104, R168.reuse, R18, R104 ;  /* 0x00000012a868723c */ /* 0x040ff00000001868 */
[C---:B-----5:R-:W-:Y:S08]  /*ddb0*/  HMMA.16816.F32 R108, R168.reuse, R20, R108 ;  /* 0x00000014a86c723c */ /* 0x060ff0000000186c */
[C---:B------:R-:W-:Y:S08]  /*ddc0*/  HMMA.16816.F32 R112, R168.reuse, R22, R112 ;  /* 0x00000016a870723c */ /* 0x040ff00000001870 */
[C---:B-1----:R-:W-:Y:S07]  /*ddd0*/  HMMA.16816.F32 R116, R168.reuse, R4, R116 ;  /* 0x00000004a874723c */ /* 0x042fee0000001874 */
[----:B------:R-:W-:Y:S01]  /*dde0*/  FADD.FTZ R4, R173, R0 ;  /* 0x00000000ad047221 */ /* 0x000fe20000010000 */
[C---:B------:R-:W-:Y:S04]  /*ddf0*/  HMMA.16816.F32 R120, R168.reuse, R6, R120 ;  /* 0x00000006a878723c */ /* 0x040fe80000001878 */
[----:B------:R-:W-:Y:S02]  /*de00*/  FADD.FTZ R0, R179, R2 ;  /* 0x00000002b3007221 */ /* 0x000fe40000010000 */
[----:B------:R-:W-:Y:S02]  /*de10*/  FADD.FTZ R4, R172, R4 ;  /* 0x00000004ac047221 */ /* 0x000fe40000010000 */
[C---:B--2---:R-:W-:Y:S04]  /*de20*/  HMMA.16816.F32 R124, R168.reuse, R8, R124 ;  /* 0x00000008a87c723c */ /* 0x044fe8000000187c */
[----:B------:R-:W-:Y:S02]  /*de30*/  FADD.FTZ R2, R178, R0 ;  /* 0x00000000b2027221 */ /* 0x000fe40000010000 */
[----:B------:R-:W-:Y:S02]  /*de40*/  FADD.FTZ R0, R135, R4 ;  /* 0x0000000487007221 */ /* 0x000fe40000010000 */
[----:B------:R-:W-:Y:S04]  /*de50*/  HMMA.16816.F32 R128, R168, R10, R128 ;  /* 0x0000000aa880723c */ /* 0x000fe80000001880 */
[----:B------:R-:W-:Y:S01]  /*de60*/  FADD.FTZ R2, R134, R2 ;  /* 0x0000000286027221 */ /* 0x000fe20000010000 */
[----:B------:R-:W-:Y:S01]  /*de70*/  MOV R134, R3 ;  /* 0x0000000300867202 */ /* 0x000fe20000000f00 */
[----:B------:R-:W-:Y:S01]  /*de80*/  FADD.FTZ R0, R133, R0 ;  /* 0x0000000085007221 */ /* 0x000fe20000010000 */
[----:B------:R-:W-:Y:S02]  /*de90*/  MOV R133, R132 ;  /* 0x0000008400857202 */ /* 0x000fe40000000f00 */
[----:B------:R1:W-:Y:S04]  /*dea0*/  STL [R1+0x8], R2 ;  /* 0x0000080201007387 */ /* 0x0003e80000100800 */
[----:B------:R1:W-:Y:S01]  /*deb0*/  STL [R1+0xc], R0 ;  /* 0x00000c0001007387 */ /* 0x0003e20000100800 */
[----:B---3--:R-:W-:Y:S02]  /*dec0*/  ISETP.GT.AND P0, PT, R220, R12, PT ;  /* 0x0000000cdc00720c */ /* 0x008fe40003f04270 */
[----:B------:R-:W-:Y:S11]  /*ded0*/  MOV R220, R219 ;  /* 0x000000db00dc7202 */ /* 0x000ff60000000f00 */
[----:B-1----:R-:W-:-:S05]  /*dee0*/  @P0 BRA `(.L_x_900) ;  /* 0xffffc7a000000947 */ /* 0x002fca000383ffff */
.L_x_899:
[----:B------:R-:W-:-:S13]  /*def0*/  ISETP.GE.AND P0, PT, R219, R232, PT ;  /* 0x000000e8db00720c */ /* 0x000fda0003f06270 */
[----:B------:R-:W-:Y:S05]  /*df00*/  @!P0 BRA `(.L_x_901) ;  /* 0x000043c000008947 */ /* 0x000fea0003800000 */
[----:B------:R-:W2:Y:S01]  /*df10*/  LDL.64 R6, [R1+0x60] ;  /* 0x0000600001067983 */ /* 0x000ea20000100a00 */
[----:B------:R-:W-:-:S03]  /*df20*/  ULDC.64 UR4, c[0x0][0x208] ;  /* 0x0000820000047ab9 */ /* 0x000fc60000000a00 */
[----:B-1----:R-:W3:Y:S04]  /*df30*/  LDL.64 R4, [R1+0x48] ;  /* 0x0000480001047983 */ /* 0x002ee80000100a00 */
[----:B------:R-:W4:Y:S04]  /*df40*/  LDL.64 R10, [R1+0x58] ;  /* 0x00005800010a7983 */ /* 0x000f280000100a00 */
[----:B------:R-:W5:Y:S04]  /*df50*/  LDL.64 R8, [R1+0x50] ;  /* 0x0000500001087983 */ /* 0x000f680000100a00 */
[----:B------:R-:W4:Y:S01]  /*df60*/  LDL R0, [R1+0x6c] ;  /* 0x00006c0001007983 */ /* 0x000f220000100800 */
[----:B------:R-:W-:-:S05]  /*df70*/  IMAD.MOV.U32 R2, RZ, RZ, c[0x0][0x2c4] ;  /* 0x0000b100ff027624 */ /* 0x000fca00078e00ff */
[----:B------:R-:W-:Y:S01]  /*df80*/  ISETP.NE.AND P1, PT, R2, 0x1, PT ;  /* 0x000000010200780c */ /* 0x000fe20003f25270 */
[----:B------:R-:W-:Y:S01]  /*df90*/  IMAD.MOV.U32 R134, RZ, RZ, R3 ;  /* 0x000000ffff867224 */ /* 0x000fe200078e0003 */
[----:B------:R-:W-:Y:S01]  /*dfa0*/  MOV R133, R132 ;  /* 0x0000008400857202 */ /* 0x000fe20000000f00 */
[----:B------:R-:W-:Y:S02]  /*dfb0*/  USHF.L.U64.HI UR5, UR4, 0x5, UR5 ;  /* 0x0000000504057899 */ /* 0x000fe40008010205 */
[----:B------:R-:W-:Y:S01]  /*dfc0*/  USHF.L.U32 UR4, UR4, 0x5, URZ ;  /* 0x0000000504047899 */ /* 0x000fe2000800063f */
[----:B--2---:R-:W-:-:S05]  /*dfd0*/  IADD3 R240, P0, R6, 0x40, RZ ;  /* 0x0000004006f07810 */ /* 0x004fca0007f1e0ff */
[----:B---3--:R-:W-:Y:S01]  /*dfe0*/  IMAD.X R241, RZ, RZ, R5, P0 ;  /* 0x000000fffff17224 */ /* 0x008fe200000e0605 */
[----:B------:R-:W-:Y:S02]  /*dff0*/  IADD3 R238, P0, R6, 0x80, RZ ;  /* 0x0000008006ee7810 */ /* 0x000fe40007f1e0ff */
[----:B------:R-:W-:-:S03]  /*e000*/  MOV R4, R6 ;  /* 0x0000000600047202 */ /* 0x000fc60000000f00 */
[--C-:B------:R-:W-:Y:S01]  /*e010*/  IMAD.X R239, RZ, RZ, R5.reuse, P0 ;  /* 0x000000ffffef7224 */ /* 0x100fe200000e0605 */
[----:B------:R-:W-:Y:S01]  /*e020*/  IADD3 R236, P0, R6, 0xc0, RZ ;  /* 0x000000c006ec7810 */ /* 0x000fe20007f1e0ff */
[----:B------:R1:W-:Y:S04]  /*e030*/  STL.64 [R1+0x48], R4 ;  /* 0x0000480401007387 */ /* 0x0003e80000100a00 */
[----:B------:R-:W-:Y:S01]  /*e040*/  IMAD.X R237, RZ, RZ, R5, P0 ;  /* 0x000000ffffed7224 */ /* 0x000fe200000e0605 */
[----:B----4-:R-:W-:-:S04]  /*e050*/  IADD3 R251, P0, R10, 0x40, RZ ;  /* 0x000000400afb7810 */ /* 0x010fc80007f1e0ff */
[----:B-----5:R-:W-:Y:S02]  /*e060*/  IADD3.X R250, RZ, R9, RZ, P0, !PT ;  /* 0x00000009fffa7210 */ /* 0x020fe400007fe4ff */
[----:B------:R-:W-:-:S05]  /*e070*/  IADD3 R249, P0, R10, 0x80, RZ ;  /* 0x000000800af97810 */ /* 0x000fca0007f1e0ff */
[----:B------:R-:W-:Y:S01]  /*e080*/  IMAD.X R248, RZ, RZ, R9, P0 ;  /* 0x000000fffff87224 */ /* 0x000fe200000e0609 */
[----:B------:R-:W-:Y:S01]  /*e090*/  IADD3 R247, P0, R10, 0xc0, RZ ;  /* 0x000000c00af77810 */ /* 0x000fe20007f1e0ff */
[----:B------:R-:W-:-:S04]  /*e0a0*/  @P1 IMAD.HI.U32 R252, R0, c[0x0][0x2c8], RZ ;  /* 0x0000b20000fc1a27 */ /* 0x000fc800078e00ff */
[----:B------:R-:W-:Y:S02]  /*e0b0*/  IMAD.X R246, RZ, RZ, R9, P0 ;  /* 0x000000fffff67224 */ /* 0x000fe400000e0609 */
.L_x_910:
[----:B------:R-:W2:Y:S01]  /*e0c0*/  LDL.64 R8, [R1+0x48] ;  /* 0x0000480001087983 */ /* 0x000ea20000100a00 */
[----:B------:R-:W-:Y:S01]  /*e0d0*/  IMAD.MOV.U32 R3, RZ, RZ, 0x6 ;  /* 0x00000006ff037424 */ /* 0x000fe200078e00ff */
[----:B-1----:R-:W-:Y:S01]  /*e0e0*/  SHF.R.S32.HI R2, RZ, 0x1f, R219 ;  /* 0x0000001fff027819 */ /* 0x002fe200000114db */
[----:B------:R-:W-:Y:S01]  /*e0f0*/  IMAD.MOV.U32 R0, RZ, RZ, c[0x0][0x208] ;  /* 0x00008200ff007624 */ /* 0x000fe200078e00ff */
[----:B------:R-:W-:Y:S04]  /*e100*/  DEPBAR.LE SB0, 0x0 ;  /* 0x000080000000791a */ /* 0x000fe80000000000 */
[----:B------:R-:W3:Y:S01]  /*e110*/  LDL.64 R10, [R1+0x60] ;  /* 0x00006000010a7983 */ /* 0x000ee20000100a00 */
[----:B------:R-:W-:Y:S01]  /*e120*/  IMAD.MOV.U32 R16, RZ, RZ, c[0x0][0x208] ;  /* 0x00008200ff107624 */ /* 0x000fe200078e00ff */
[----:B------:R-:W-:Y:S04]  /*e130*/  SHF.L.U64.HI R0, R0, R3, c[0x0][0x20c] ;  /* 0x0000830000007619 */ /* 0x000fe80000010203 */
[----:B------:R-:W4:Y:S01]  /*e140*/  LDL.64 R244, [R1+0x58] ;  /* 0x0000580001f47983 */ /* 0x000f220000100a00 */
[----:B------:R-:W-:Y:S01]  /*e150*/  SHF.L.U32 R16, R16, 0x6, RZ ;  /* 0x0000000610107819 */ /* 0x000fe200000006ff */
[----:B------:R-:W-:Y:S04]  /*e160*/  IMAD R0, R0, R219, RZ ;  /* 0x000000db00007224 */ /* 0x000fe800078e02ff */
[----:B------:R-:W5:Y:S01]  /*e170*/  LDL.64 R242, [R1+0x50] ;  /* 0x0000500001f27983 */ /* 0x000f620000100a00 */
[-C--:B------:R-:W-:Y:S02]  /*e180*/  IMAD R0, R2, R16.reuse, R0 ;  /* 0x0000001002007224 */ /* 0x080fe400078e0200 */
[CC--:B------:R-:W-:Y:S03]  /*e190*/  IMAD.WIDE.U32 R2, R219.reuse, R16.reuse, R240 ;  /* 0x00000010db027225 */ /* 0x0c0fe600078e00f0 */
[----:B------:R-:W-:Y:S01]  /*e1a0*/  BAR.SYNC.DEFER_BLOCKING 0x0 ;  /* 0x0000000000007b1d */ /* 0x000fe20000010000 */
[CC--:B------:R-:W-:Y:S04]  /*e1b0*/  IMAD.WIDE.U32 R6, R219.reuse, R16.reuse, R238 ;  /* 0x00000010db067225 */ /* 0x0c0fe800078e00ee */
[----:B------:R-:W-:Y:S01]  /*e1c0*/  IMAD.IADD R3, R0, 0x1, R3 ;  /* 0x0000000100037824 */ /* 0x000fe200078e0203 */
        /* <DEDUP_REMOVED lines=8> */
[----:B------:R-:W4:Y:S01]  /*e250*/  LDL R135, [R1+0x70] ;  /* 0x0000700001877983 */ /* 0x000f220000100800 */
[-C--:B-12---:R-:W-:Y:S04]  /*e260*/  IMAD.WIDE.U32 R4, R219, R16.reuse, R8 ;  /* 0x00000010db047225 */ /* 0x086fe800078e0008 */
[----:B------:R-:W-:Y:S01]  /*e270*/  IMAD.IADD R5, R5, 0x1, R0 ;  /* 0x0000000105057824 */ /* 0x000fe200078e0200 */
[C---:B------:R-:W-:Y:S04]  /*e280*/  LEA R14, P0, R4.reuse, c[0x0][0x1f8], 0x1 ;  /* 0x00007e00040e7a11 */ /* 0x040fe800078008ff */
[----:B------:R-:W-:Y:S01]  /*e290*/  LEA.HI.X R15, R4, c[0x0][0x1fc], R5, 0x1, P0 ;  /* 0x00007f00040f7a11 */ /* 0x000fe200000f0c05 */
[----:B------:R-:W-:Y:S01]  /*e2a0*/  IMAD.IADD R4, R0, 0x1, R7 ;  /* 0x0000000100047824 */ /* 0x000fe200078e0207 */
[C---:B------:R-:W-:Y:S04]  /*e2b0*/  LEA R12, P0, R2.reuse, c[0x0][0x1f8], 0x1 ;  /* 0x00007e00020c7a11 */ /* 0x040fe800078008ff */
[----:B------:R-:W-:Y:S01]  /*e2c0*/  LEA.HI.X R13, R2, c[0x0][0x1fc], R3, 0x1, P0 ;  /* 0x00007f00020d7a11 */ /* 0x000fe200000f0c03 */
[CC--:B------:R-:W-:Y:S01]  /*e2d0*/  IMAD.WIDE.U32 R2, R219.reuse, R16.reuse, R236 ;  /* 0x00000010db027225 */ /* 0x0c0fe200078e00ec */
[C---:B------:R-:W-:Y:S01]  /*e2e0*/  LEA R230, P0, R6.reuse, c[0x0][0x1f8], 0x1 ;  /* 0x00007e0006e67a11 */ /* 0x040fe200078008ff */
[----:B-----5:R-:W2:Y:S03]  /*e2f0*/  LDL R242, [R1+0x40] ;  /* 0x0000400001f27983 */ /* 0x020ea60000100800 */
[----:B------:R-:W-:Y:S01]  /*e300*/  LEA.HI.X R231, R6, c[0x0][0x1fc], R4, 0x1, P0 ;  /* 0x00007f0006e77a11 */ /* 0x000fe200000f0c04 */
[C---:B------:R-:W-:Y:S01]  /*e310*/  IMAD.WIDE.U32 R4, R219.reuse, R16, UR4 ;  /* 0x00000004db047e25 */ /* 0x040fe2000f8e0010 */
[----:B------:R-:W-:Y:S02]  /*e320*/  LEA R228, P0, R2, c[0x0][0x1f8], 0x1 ;  /* 0x00007e0002e47a11 */ /* 0x000fe400078008ff */
[C---:B------:R-:W-:Y:S01]  /*e330*/  IADD3 R3, R0.reuse, R3, RZ ;  /* 0x0000000300037210 */ /* 0x040fe20007ffe0ff */
[----:B------:R-:W-:Y:S01]  /*e340*/  IMAD.IADD R0, R0, 0x1, R5 ;  /* 0x0000000100007824 */ /* 0x000fe200078e0205 */
[----:B------:R-:W-:Y:S02]  /*e350*/  LDSM.16.M88.4 R16, [R192+0x8900] ;  /* 0x00890000c010783b */ /* 0x000fe40000000200 */
[----:B------:R-:W-:Y:S02]  /*e360*/  LEA.HI.X R229, R2, c[0x0][0x1fc], R3, 0x1, P0 ;  /* 0x00007f0002e57a11 */ /* 0x000fe400000f0c03 */
[-C--:B---3--:R-:W-:Y:S05]  /*e370*/  IADD3 R2, P0, R10, R4.reuse, RZ ;  /* 0x000000040a027210 */ /* 0x088fea0007f1e0ff */
[----:B------:R-:W-:Y:S01]  /*e380*/  IMAD.X R3, R0, 0x1, R9, P0 ;  /* 0x0000000100037824 */ /* 0x000fe200000e0609 */
[C---:B------:R-:W-:Y:S01]  /*e390*/  LEA R226, P0, R2.reuse, c[0x0][0x1f8], 0x1 ;  /* 0x00007e0002e27a11 */ /* 0x040fe200078008ff */
[----:B------:R-:W1:Y:S03]  /*e3a0*/  LDSM.16.M88.4 R8, [R192+0x8100] ;  /* 0x00810000c008783b */ /* 0x000e660000000200 */
[----:B------:R-:W-:Y:S02]  /*e3b0*/  LEA.HI.X R227, R2, c[0x0][0x1fc], R3, 0x1, P0 ;  /* 0x00007f0002e37a11 */ /* 0x000fe400000f0c03 */
[-C--:B------:R-:W-:Y:S01]  /*e3c0*/  IADD3 R2, P0, R240, R4.reuse, RZ ;  /* 0x00000004f0027210 */ /* 0x080fe20007f1e0ff */
[----:B------:R-:W-:Y:S01]  /*e3d0*/  @!PT LDS RZ, [RZ] ;  /* 0x00000000fffff984 */ /* 0x000fe20000000800 */
[----:B------:R-:W-:Y:S01]  /*e3e0*/  @!PT LDS RZ, [RZ] ;  /* 0x00000000fffff984 */ /* 0x000fe20000000800 */
[----:B------:R-:W-:Y:S01]  /*e3f0*/  @!PT LDS RZ, [RZ] ;  /* 0x00000000fffff984 */ /* 0x000fe20000000800 */
[----:B------:R3:W-:Y:S04]  /*e400*/  LDGSTS.E.BYPASS.LTC128B.128 [R233+0x100], [R14.64], !P3 ;  /* 0x001000000ee97fae */ /* 0x0007e8000d901d48 */
[----:B------:R-:W-:Y:S01]  /*e410*/  IMAD.X R3, R0, 0x1, R241, P0 ;  /* 0x0000000100037824 */ /* 0x000fe200000e06f1 */
[C---:B------:R-:W-:Y:S01]  /*e420*/  LEA R224, P0, R2.reuse, c[0x0][0x1f8], 0x1 ;  /* 0x00007e0002e07a11 */ /* 0x040fe200078008ff */
[----:B------:R3:W-:Y:S03]  /*e430*/  LDGSTS.E.BYPASS.LTC128B.128 [R233+0x2100], [R12.64], !P6 ;  /* 0x021000000ce97fae */ /* 0x0007e6000f101d48 */
[----:B------:R-:W-:Y:S02]  /*e440*/  LEA.HI.X R225, R2, c[0x0][0x1fc], R3, 0x1, P0 ;  /* 0x00007f0002e17a11 */ /* 0x000fe400000f0c03 */
[-C--:B------:R-:W-:Y:S01]  /*e450*/  IADD3 R2, P0, R238, R4.reuse, RZ ;  /* 0x00000004ee027210 */ /* 0x080fe20007f1e0ff */
[----:B------:R5:W-:Y:S03]  /*e460*/  LDGSTS.E.BYPASS.LTC128B.128 [R233+0x4100], [R230.64], !P5 ;  /* 0x04100000e6e97fae */ /* 0x000be6000e901d48 */
[----:B------:R-:W-:Y:S02]  /*e470*/  IADD3.X R3, R0, R239, RZ, P0, !PT ;  /* 0x000000ef00037210 */ /* 0x000fe400007fe4ff */
[C---:B------:R-:W-:Y:S01]  /*e480*/  LEA R222, P0, R2.reuse, c[0x0][0x1f8], 0x1 ;  /* 0x00007e0002de7a11 */ /* 0x040fe200078008ff */
[----:B------:R3:W-:Y:S03]  /*e490*/  LDGSTS.E.BYPASS.LTC128B.128 [R233+0x6100], [R228.64], !P4 ;  /* 0x06100000e4e97fae */ /* 0x0007e6000e101d48 */
[----:B------:R-:W-:Y:S02]  /*e4a0*/  LEA.HI.X R223, R2, c[0x0][0x1fc], R3, 0x1, P0 ;  /* 0x00007f0002df7a11 */ /* 0x000fe400000f0c03 */
[----:B------:R-:W-:Y:S01]  /*e4b0*/  IADD3 R4, P0, R236, R4, RZ ;  /* 0x00000004ec047210 */ /* 0x000fe20007f1e0ff */
[----:B------:R3:W-:Y:S04]  /*e4c0*/  LDGSTS.E.BYPASS.LTC128B.128 [R233+0x1100], [R226.64], !P3 ;  /* 0x01100000e2e97fae */ /* 0x0007e8000d901d48 */
[----:B------:R-:W-:Y:S01]  /*e4d0*/  IMAD.X R0, R0, 0x1, R237, P0 ;  /* 0x0000000100007824 */ /* 0x000fe200000e06ed */
[C---:B------:R-:W-:Y:S01]  /*e4e0*/  LEA R220, P0, R4.reuse, c[0x0][0x1f8], 0x1 ;  /* 0x00007e0004dc7a11 */ /* 0x040fe200078008ff */
[----:B------:R4:W-:Y:S03]  /*e4f0*/  LDGSTS.E.BYPASS.LTC128B.128 [R233+0x3100], [R224.64], !P6 ;  /* 0x03100000e0e97fae */ /* 0x0009e6000f101d48 */
[----:B------:R-:W-:Y:S02]  /*e500*/  LEA.HI.X R221, R4, c[0x0][0x1fc], R0, 0x1, P0 ;  /* 0x00007f0004dd7a11 */ /* 0x000fe400000f0c00 */
[C---:B-1----:R-:W-:Y:S01]  /*e510*/  HMMA.16816.F32 R4, R32.reuse, R8, RZ ;  /* 0x000000082004723c */ /* 0x042fe200000018ff */
[----:B------:R1:W-:Y:S02]  /*e520*/  LDGSTS.E.BYPASS.LTC128B.128 [R233+0x5100], [R222.64], !P5 ;  /* 0x05100000dee97fae */ /* 0x0003e4000e901d48 */
[C---:B------:R-:W-:Y:S04]  /*e530*/  ISETP.GT.AND P0, PT, R219.reuse, R232, PT ;  /* 0x000000e8db00720c */ /* 0x040fe80003f04270 */
[----:B------:R1:W-:Y:S01]  /*e540*/  LDGSTS.E.BYPASS.LTC128B.128 [R233+0x7100], [R220.64], !P4 ;  /* 0x07100000dce97fae */ /* 0x0003e2000e101d48 */
[C---:B------:R-:W-:Y:S05]  /*e550*/  HMMA.16816.F32 R8, R32.reuse, R10, RZ ;  /* 0x0000000a2008723c */ /* 0x040fea00000018ff */
[----:B------:R-:W0:Y:S03]  /*e560*/  LDGDEPBAR ;  /* 0x00000000000079af */ /* 0x000e260000000000 */
[C---:B---3--:R-:W-:Y:S08]  /*e570*/  HMMA.16816.F32 R12, R32.reuse, R16, RZ ;  /* 0x00000010200c723c */ /* 0x048ff000000018ff */
[C---:B------:R-:W-:Y:S08]  /*e580*/  HMMA.16816.F32 R16, R32.reuse, R18, RZ ;  /* 0x000000122010723c */ /* 0x040ff000000018ff */
[C---:B------:R-:W-:Y:S08]  /*e590*/  HMMA.16816.F32 R20, R32.reuse, R24, RZ ;  /* 0x000000182014723c */ /* 0x040ff000000018ff */
[C---:B------:R-:W-:Y:S08]  /*e5a0*/  HMMA.16816.F32 R24, R32.reuse, R26, RZ ;  /* 0x0000001a2018723c */ /* 0x040ff000000018ff */
[C---:B------:R-:W-:Y:S07]  /*e5b0*/  HMMA.16816.F32 R28, R32.reuse, R168, RZ ;  /* 0x000000a8201c723c */ /* 0x040fee00000018ff */
[----:B------:R-:W-:Y:S01]  /*e5c0*/  @P0 IADD3 R168, R219, -0x1, RZ ;  /* 0xffffffffdba80810 */ /* 0x000fe20007ffe0ff */
[----:B------:R-:W-:Y:S04]  /*e5d0*/  HMMA.16816.F32 R32, R32, R170, RZ ;  /* 0x000000aa2020723c */ /* 0x000fe800000018ff */
[----:B------:R-:W-:Y:S03]  /*e5e0*/  @P0 SHF.R.S32.HI R0, RZ, 0x1f, R168 ;  /* 0x0000001fff000819 */ /* 0x000fe600000114a8 */
[----:B------:R-:W-:Y:S01]  /*e5f0*/  IMAD.MOV.U32 R171, RZ, RZ, c[0x0][0x1e0] ;  /* 0x00007800ffab7624 */ /* 0x000fe200078e00ff */
[C---:B------:R-:W-:Y:S05]  /*e600*/  HMMA.16816.F32 R4, R172.reuse, R176, R4 ;  /* 0x000000b0ac04723c */ /* 0x040fea0000001804 */
[----:B------:R-:W-:Y:S01]  /*e610*/  @P0 IMAD R0, R0, c[0x0][0x1e0], RZ ;  /* 0x0000780000000a24 */ /* 0x000fe200078e02ff */
[----:B------:R-:W-:Y:S02]  /*e620*/  SHF.L.U32 R171, R171, 0x5, RZ ;  /* 0x00000005abab7819 */ /* 0x000fe400000006ff */
[C---:B------:R-:W-:Y:S04]  /*e630*/  HMMA.16816.F32 R8, R172.reuse, R178, R8 ;  /* 0x000000b2ac08723c */ /* 0x040fe80000001808 */
[C---:B------:R-:W-:Y:S02]  /*e640*/  @P0 IMAD R0, R168.reuse, c[0x0][0x1e4], R0 ;  /* 0x00007900a8000a24 */ /* 0x040fe400078e0200 */
[----:B------:R-:W-:Y:S02]  /*e650*/  @P0 IMAD.WIDE.U32 R168, R168, c[0x0][0x1e0], RZ ;  /* 0x00007800a8a80a25 */ /* 0x000fe400078e00ff */
[C---:B------:R-:W-:Y:S04]  /*e660*/  HMMA.16816.F32 R12, R172.reuse, R180, R12 ;  /* 0x000000b4ac0c723c */ /* 0x040fe8000000180c */
[----:B------:R-:W-:Y:S02]  /*e670*/  @P0 IMAD.IADD R0, R169, 0x1, R0 ;  /* 0x00000001a9000824 */ /* 0x000fe400078e0200 */
[C---:B------:R-:W-:Y:S02]  /*e680*/  @P0 IMAD.SHL.U32 R2, R168.reuse, 0x40, RZ ;  /* 0x00000040a8020824 */ /* 0x040fe400078e00ff */
[C---:B------:R-:W-:Y:S04]  /*e690*/  HMMA.16816.F32 R16, R172.reuse, R182, R16 ;  /* 0x000000b6ac10723c */ /* 0x040fe80000001810 */
[----:B------:R-:W-:Y:S02]  /*e6a0*/  @P0 SHF.L.U64.HI R0, R168, 0x6, R0 ;  /* 0x00000006a8000819 */ /* 0x000fe40000010200 */
[----:B----4-:R-:W-:Y:S02]  /*e6b0*/  @P0 IADD3 R3, P1, R2, R244, RZ ;  /* 0x000000f402030210 */ /* 0x010fe40007f3e0ff */
[C---:B------:R-:W-:Y:S04]  /*e6c0*/  HMMA.16816.F32 R20, R172.reuse, R184, R20 ;  /* 0x000000b8ac14723c */ /* 0x040fe80000001814 */
[----:B------:R-:W-:Y:S02]  /*e6d0*/  @P0 IADD3.X R132, R0, R243, RZ, P1, !PT ;  /* 0x000000f300840210 */ /* 0x000fe40000ffe4ff */
[C---:B------:R-:W-:Y:S02]  /*e6e0*/  @P0 LEA R234, P1, R3.reuse, c[0x0][0x1c8], 0x1 ;  /* 0x0000720003ea0a11 */ /* 0x040fe400078208ff */
[C---:B------:R-:W-:Y:S04]  /*e6f0*/  HMMA.16816.F32 R24, R172.reuse, R186, R24 ;  /* 0x000000baac18723c */ /* 0x040fe80000001818 */
[----:B------:R-:W-:Y:S02]  /*e700*/  @P0 LEA.HI.X R235, R3, c[0x0][0x1cc], R132, 0x1, P1 ;  /* 0x0000730003eb0a11 */ /* 0x000fe400008f0c84 */
[----:B------:R-:W-:Y:S02]  /*e710*/  @P0 IADD3 R3, P1, R2, R251, RZ ;  /* 0x000000fb02030210 */ /* 0x000fe40007f3e0ff */
[C---:B------:R-:W-:Y:S04]  /*e720*/  HMMA.16816.F32 R28, R172.reuse, R188, R28 ;  /* 0x000000bcac1c723c */ /* 0x040fe8000000181c */
[----:B------:R-:W-:Y:S01]  /*e730*/  @P0 IMAD.X R132, R0, 0x1, R250, P1 ;  /* 0x0000000100840824 */ /* 0x000fe200008e06fa */
[C---:B-----5:R-:W-:Y:S03]  /*e740*/  @P0 LEA R230, P1, R3.reuse, c[0x0][0x1c8], 0x1 ;  /* 0x0000720003e60a11 */ /* 0x060fe600078208ff */
[----:B------:R-:W-:Y:S01]  /*e750*/  HMMA.16816.F32 R32, R172, R190, R32 ;  /* 0x000000beac20723c */ /* 0x000fe20000001820 */
[----:B------:R-:W-:Y:S03]  /*e760*/  LDSM.16.M88.4 R172, [R198+0x8100] ;  /* 0x00810000c6ac783b */ /* 0x000fe60000000200 */
[----:B------:R-:W-:Y:S02]  /*e770*/  @P0 LEA.HI.X R231, R3, c[0x0][0x1cc], R132, 0x1, P1 ;  /* 0x0000730003e70a11 */ /* 0x000fe400008f0c84 */
[----:B------:R-:W-:Y:S06]  /*e780*/  @P0 IADD3 R3, P1, R2, R249, RZ ;  /* 0x000000f902030210 */ /* 0x000fec0007f3e0ff */
[----:B------:R-:W-:Y:S01]  /*e790*/  @P0 IMAD.X R132, R0, 0x1, R248, P1 ;  /* 0x0000000100840824 */ /* 0x000fe200008e06f8 */
[C---:B------:R-:W-:Y:S04]  /*e7a0*/  @P0 LEA R228, P1, R3.reuse, c[0x0][0x1c8], 0x1 ;  /* 0x0000720003e40a11 */ /* 0x040fe800078208ff */
[----:B------:R-:W-:Y:S02]  /*e7b0*/  @P0 LEA.HI.X R229, R3, c[0x0][0x1cc], R132, 0x1, P1 ;  /* 0x0000730003e50a11 */ /* 0x000fe400008f0c84 */
[----:B------:R-:W-:Y:S05]  /*e7c0*/  @P0 IADD3 R3, P1, R2, R247, RZ ;  /* 0x000000f702030210 */ /* 0x000fea0007f3e0ff */
[----:B------:R-:W-:Y:S01]  /*e7d0*/  @P0 IMAD.X R132, R0, 0x1, R246, P1 ;  /* 0x0000000100840824 */ /* 0x000fe200008e06f6 */
[C---:B------:R-:W-:Y:S04]  /*e7e0*/  @P0 LEA R226, P1, R3.reuse, c[0x0][0x1c8], 0x1 ;  /* 0x0000720003e20a11 */ /* 0x040fe800078208ff */
[----:B------:R-:W-:Y:S02]  /*e7f0*/  @P0 LEA.HI.X R227, R3, c[0x0][0x1cc], R132, 0x1, P1 ;  /* 0x0000730003e30a11 */ /* 0x000fe400008f0c84 */
[----:B------:R-:W-:Y:S02]  /*e800*/  @P0 IADD3 R132, P1, R171, R2, RZ ;  /* 0x00000002ab840210 */ /* 0x000fe40007f3e0ff */
[----:B------:R-:W3:Y:S03]  /*e810*/  LDSM.16.M88.4 R168, [R202+0x10100] ;  /* 0x01010000caa8783b */ /* 0x000ee60000000200 */
[----:B------:R-:W-:Y:S01]  /*e820*/  @P0 IMAD.X R3, R135, 0x1, R0, P1 ;  /* 0x0000000187030824 */ /* 0x000fe200008e0600 */
[----:B------:R-:W-:Y:S05]  /*e830*/  @P0 IADD3 R0, P1, R132, R244, RZ ;  /* 0x000000f484000210 */ /* 0x000fea0007f3e0ff */
[----:B------:R-:W-:Y:S01]  /*e840*/  @P0 IMAD.X R2, R3, 0x1, R243, P1 ;  /* 0x0000000103020824 */ /* 0x000fe200008e06f3 */
[C---:B------:R-:W-:Y:S02]  /*e850*/  @P0 LEA R224, P1, R0.reuse, c[0x0][0x1c8], 0x1 ;  /* 0x0000720000e00a11 */ /* 0x040fe400078208ff */
[----:B------:R-:W-:Y:S02]  /*e860*/  MOV R243, c[0x0][0x2c4] ;  /* 0x0000b10000f37a02 */ /* 0x000fe40000000f00 */
[----:B------:R-:W-:Y:S02]  /*e870*/  @P0 LEA.HI.X R225, R0, c[0x0][0x1cc], R2, 0x1, P1 ;  /* 0x0000730000e10a11 */ /* 0x000fe400008f0c02 */
[----:B------:R-:W-:Y:S02]  /*e880*/  @P0 IADD3 R0, P1, R132, R251, RZ ;  /* 0x000000fb84000210 */ /* 0x000fe40007f3e0ff */
[----:B------:R-:W-:Y:S01]  /*e890*/  ISETP.NE.AND P2, PT, R243, 0x1, PT ;  /* 0x00000001f300780c */ /* 0x000fe20003f45270 */
[----:B------:R-:W-:Y:S01]  /*e8a0*/  IMAD.MOV.U32 R243, RZ, RZ, 0x1 ;  /* 0x00000001fff37424 */ /* 0x000fe200078e00ff */
[C---:B------:R-:W-:Y:S02]  /*e8b0*/  @P0 IADD3.X R2, R3.reuse, R250, RZ, P1, !PT ;  /* 0x000000fa03020210 */ /* 0x040fe40000ffe4ff */
[C---:B------:R-:W-:Y:S04]  /*e8c0*/  @P0 LEA R188, P1, R0.reuse, c[0x0][0x1c8], 0x1 ;  /* 0x0000720000bc0a11 */ /* 0x040fe800078208ff */
[----:B------:R-:W-:Y:S02]  /*e8d0*/  @P0 LEA.HI.X R189, R0, c[0x0][0x1cc], R2, 0x1, P1 ;  /* 0x0000730000bd0a11 */ /* 0x000fe400008f0c02 */
[----:B------:R-:W-:Y:S05]  /*e8e0*/  @P0 IADD3 R0, P1, R132, R249, RZ ;  /* 0x000000f984000210 */ /* 0x000fea0007f3e0ff */
[C---:B------:R-:W-:Y:S01]  /*e8f0*/  @P0 IMAD.X R2, R3.reuse, 0x1, R248, P1 ;  /* 0x0000000103020824 */ /* 0x040fe200008e06f8 */
[C---:B------:R-:W-:Y:S04]  /*e900*/  @P0 LEA R176, P1, R0.reuse, c[0x0][0x1c8], 0x1 ;  /* 0x0000720000b00a11 */ /* 0x040fe800078208ff */
[----:B------:R-:W-:Y:S01]  /*e910*/  @P0 LEA.HI.X R177, R0, c[0x0][0x1cc], R2, 0x1, P1 ;  /* 0x0000730000b10a11 */ /* 0x000fe200008f0c02 */
[C---:B---3--:R-:W-:Y:S05]  /*e920*/  HMMA.16816.F32 R4, R168.reuse, R172, R4 ;  /* 0x000000aca804723c */ /* 0x048fea0000001804 */
[----:B------:R-:W-:Y:S03]  /*e930*/  @P0 IADD3 R0, P1, R132, R247, RZ ;  /* 0x000000f784000210 */ /* 0x000fe60007f3e0ff */
[C---:B------:R-:W-:Y:S01]  /*e940*/  HMMA.16816.F32 R8, R168.reuse, R174, R8 ;  /* 0x000000aea808723c */ /* 0x040fe20000001808 */
[----:B------:R-:W3:Y:S03]  /*e950*/  LDSM.16.M88.4 R172, [R198+0x8900] ;  /* 0x00890000c6ac783b */ /* 0x000ee60000000200 */
[----:B------:R-:W-:Y:S04]  /*e960*/  @P0 IMAD.X R2, R3, 0x1, R246, P1 ;  /* 0x0000000103020824 */ /* 0x000fe800008e06f6 */
[C---:B---3--:R-:W-:Y:S08]  /*e970*/  HMMA.16816.F32 R12, R168.reuse, R172, R12 ;  /* 0x000000aca80c723c */ /* 0x048ff0000000180c */
[C---:B------:R-:W-:Y:S01]  /*e980*/  HMMA.16816.F32 R16, R168.reuse, R174, R16 ;  /* 0x000000aea810723c */ /* 0x040fe20000001810 */
[----:B------:R-:W3:Y:S07]  /*e990*/  LDSM.16.M88.4 R172, [R198+0x9100] ;  /* 0x00910000c6ac783b */ /* 0x000eee0000000200 */
[C---:B---3--:R-:W-:Y:S08]  /*e9a0*/  HMMA.16816.F32 R20, R168.reuse, R172, R20 ;  /* 0x000000aca814723c */ /* 0x048ff00000001814 */
[C---:B------:R-:W-:Y:S01]  /*e9b0*/  HMMA.16816.F32 R24, R168.reuse, R174, R24 ;  /* 0x000000aea818723c */ /* 0x040fe20000001818 */
[----:B------:R-:W3:Y:S07]  /*e9c0*/  LDSM.16.M88.4 R172, [R198+0x9900] ;  /* 0x00990000c6ac783b */ /* 0x000eee0000000200 */
[C---:B---3--:R-:W-:Y:S08]  /*e9d0*/  HMMA.16816.F32 R28, R168.reuse, R172, R28 ;  /* 0x000000aca81c723c */ /* 0x048ff0000000181c */
[----:B------:R-:W-:Y:S01]  /*e9e0*/  HMMA.16816.F32 R32, R168, R174, R32 ;  /* 0x000000aea820723c */ /* 0x000fe20000001820 */
[----:B------:R-:W-:Y:S06]  /*e9f0*/  LDSM.16.M88.4 R168, [R201+0x10100] ;  /* 0x01010000c9a8783b */ /* 0x000fec0000000200 */
[----:B------:R-:W3:Y:S02]  /*ea00*/  LDSM.16.M88.4 R172, [R197] ;  /* 0x00000000c5ac783b */ /* 0x000ee40000000200 */
[C---:B---3--:R-:W-:Y:S08]  /*ea10*/  HMMA.16816.F32 R4, R168.reuse, R172, R4 ;  /* 0x000000aca804723c */ /* 0x048ff00000001804 */
[C---:B------:R-:W-:Y:S01]  /*ea20*/  HMMA.16816.F32 R8, R168.reuse, R174, R8 ;  /* 0x000000aea808723c */ /* 0x040fe20000001808 */
[----:B------:R-:W3:Y:S07]  /*ea30*/  LDSM.16.M88.4 R172, [R197+0x800] ;  /* 0x00080000c5ac783b */ /* 0x000eee0000000200 */
        /* <DEDUP_REMOVED lines=9> */
[----:B------:R-:W3:Y:S02]  /*ead0*/  LDSM.16.M88.4 R172, [R192+0xa100] ;  /* 0x00a10000c0ac783b */ /* 0x000ee40000000200 */
        /* <DEDUP_REMOVED lines=15> */
[----:B------:R-:W3:Y:S07]  /*ebd0*/  LDSM.16.M88.4 R172, [R214] ;  /* 0x00000000d6ac783b */ /* 0x000eee0000000200 */
[C---:B---3--:R-:W-:Y:S08]  /*ebe0*/  HMMA.16816.F32 R12, R168.reuse, R172, R12 ;  /* 0x000000aca80c723c */ /* 0x048ff0000000180c */
[C---:B------:R-:W-:Y:S01]  /*ebf0*/  HMMA.16816.F32 R16, R168.reuse, R174, R16 ;  /* 0x000000aea810723c */ /* 0x040fe20000001810 */
[----:B------:R-:W3:Y:S07]  /*ec00*/  LDSM.16.M88.4 R172, [R213] ;  /* 0x00000000d5ac783b */ /* 0x000eee0000000200 */
[C---:B---3--:R-:W-:Y:S08]  /*ec10*/  HMMA.16816.F32 R20, R168.reuse, R172, R20 ;  /* 0x000000aca814723c */ /* 0x048ff00000001814 */
[C---:B------:R-:W-:Y:S01]  /*ec20*/  HMMA.16816.F32 R24, R168.reuse, R174, R24 ;  /* 0x000000aea818723c */ /* 0x040fe20000001818 */
[----:B------:R-:W3:Y:S07]  /*ec30*/  LDSM.16.M88.4 R172, [R212] ;  /* 0x00000000d4ac783b */ /* 0x000eee0000000200 */
        /* <DEDUP_REMOVED lines=123> */
[----:B------:R-:W3:Y:S11]  /*f3f0*/  LDSM.16.M88.4 R172, [R197+0x6800] ;  /* 0x00680000c5ac783b */ /* 0x000ef60000000200 */
[----:B------:R-:W-:Y:S04]  /*f400*/  @!UPT UIADD3 URZ, URZ, URZ, URZ ;  /* 0x0000003f3f3ff290 */ /* 0x000fe8000fffe03f */
[----:B------:R-:W-:Y:S02]  /*f410*/  FMUL.FTZ R4, R4, c[0x0][0x320] ;  /* 0x0000c80004047a20 */ /* 0x000fe40000410000 */
[----:B------:R-:W-:Y:S02]  /*f420*/  FMUL.FTZ R5, R5, c[0x0][0x320] ;  /* 0x0000c80005057a20 */ /* 0x000fe40000410000 */
[----:B------:R4:W1:Y:S01]  /*f430*/  MUFU.TANH R179, R4 ;  /* 0x0000000400b37308 */ /* 0x0008620000002400 */
[----:B------:R-:W-:Y:S02]  /*f440*/  FMUL.FTZ R6, R6, c[0x0][0x320] ;  /* 0x0000c80006067a20 */ /* 0x000fe40000410000 */
[----:B------:R-:W-:Y:S02]  /*f450*/  FMUL.FTZ R7, R7, c[0x0][0x320] ;  /* 0x0000c80007077a20 */ /* 0x000fe40000410000 */
[----:B------:R-:W-:Y:S02]  /*f460*/  FMUL.FTZ R8, R8, c[0x0][0x320] ;  /* 0x0000c80008087a20 */ /* 0x000fe40000410000 */
[----:B------:R-:W-:Y:S02]  /*f470*/  FMUL.FTZ R9, R9, c[0x0][0x320] ;  /* 0x0000c80009097a20 */ /* 0x000fe40000410000 */
[----:B------:R-:W-:Y:S01]  /*f480*/  FMUL.FTZ R10, R10, c[0x0][0x320] ;  /* 0x0000c8000a0a7a20 */ /* 0x000fe20000410000 */
[----:B------:R5:W1:Y:S01]  /*f490*/  MUFU.TANH R178, R5 ;  /* 0x0000000500b27308 */ /* 0x000a620000002400 */
[----:B------:R-:W-:Y:S09]  /*f4a0*/  FMUL.FTZ R11, R11, c[0x0][0x320] ;  /* 0x0000c8000b0b7a20 */ /* 0x000ff20000410000 */
[----:B------:R-:W1:Y:S01]  /*f4b0*/  MUFU.TANH R187, R6 ;  /* 0x0000000600bb7308 */ /* 0x000e620000002400 */
[C---:B---3--:R-:W-:Y:S01]  /*f4c0*/  HMMA.16816.F32 R12, R168.reuse, R172, R12 ;  /* 0x000000aca80c723c */ /* 0x048fe2000000180c */
[----:B----4-:R3:W4:Y:S07]  /*f4d0*/  LDL R4, [R1+0x6c] ;  /* 0x00006c0001047983 */ /* 0x01072e0000100800 */
[C---:B------:R-:W-:Y:S01]  /*f4e0*/  HMMA.16816.F32 R16, R168.reuse, R174, R16 ;  /* 0x000000aea810723c */ /* 0x040fe20000001810 */
[----:B------:R-:W1:Y:S01]  /*f4f0*/  MUFU.TANH R186, R7 ;  /* 0x0000000700ba7308 */ /* 0x000e620000002400 */
[----:B------:R-:W1:Y:S02]  /*f500*/  LDSM.16.M88.4 R172, [R197+0x7000] ;  /* 0x00700000c5ac783b */ /* 0x000e640000000200 */
[----:B-----5:R-:W-:Y:S07]  /*f510*/  IMAD.SHL.U32 R5, R219, 0x40, RZ ;  /* 0x00000040db057824 */ /* 0x020fee00078e00ff */
[----:B------:R-:W1:Y:S05]  /*f520*/  MUFU.TANH R185, R10 ;  /* 0x0000000a00b97308 */ /* 0x000e6a0000002400 */
        /* <DEDUP_REMOVED lines=9> */
[----:B------:R-:W2:Y:S10]  /*f5c0*/  MUFU.TANH R183, R14 ;  /* 0x0000000e00b77308 */ /* 0x000eb40000002400 */
[----:B------:R-:W2:Y:S01]  /*f5d0*/  MUFU.TANH R182, R15 ;  /* 0x0000000f00b67308 */ /* 0x000ea20000002400 */
[C---:B-1----:R-:W-:Y:S08]  /*f5e0*/  HMMA.16816.F32 R20, R168.reuse, R172, R20 ;  /* 0x000000aca814723c */ /* 0x042ff00000001814 */
[C---:B------:R-:W-:Y:S01]  /*f5f0*/  HMMA.16816.F32 R24, R168.reuse, R174, R24 ;  /* 0x000000aea818723c */ /* 0x040fe20000001818 */
[----:B------:R1:W1:Y:S01]  /*f600*/  MUFU.TANH R135, R16 ;  /* 0x0000001000877308 */ /* 0x0002620000002400 */
[----:B------:R-:W5:Y:S01]  /*f610*/  LDSM.16.M88.4 R172, [R197+0x7800] ;  /* 0x00780000c5ac783b */ /* 0x000f620000000200 */
[----:B------:R-:W-:Y:S08]  /*f620*/  DEPBAR.LE SB0, 0x0 ;  /* 0x000080000000791a */ /* 0x000ff00000000000 */
[----:B------:R2:W2:Y:S01]  /*f630*/  MUFU.TANH R132, R17 ;  /* 0x0000001100847308 */ /* 0x0004a20000002400 */
[----:B------:R-:W-:Y:S04]  /*f640*/  BAR.SYNC.DEFER_BLOCKING 0x0 ;  /* 0x0000000000007b1d */ /* 0x000fe80000010000 */
[----:B------:R-:W-:Y:S02]  /*f650*/  FMUL.FTZ R22, R22, c[0x0][0x320] ;  /* 0x0000c80016167a20 */ /* 0x000fe40000410000 */
[----:B------:R-:W-:Y:S02]  /*f660*/  FMUL.FTZ R23, R23, c[0x0][0x320] ;  /* 0x0000c80017177a20 */ /* 0x000fe40000410000 */
[----:B------:R-:W-:Y:S01]  /*f670*/  FMUL.FTZ R20, R20, c[0x0][0x320] ;  /* 0x0000c80014147a20 */ /* 0x000fe20000410000 */
[----:B------:R3:W3:Y:S03]  /*f680*/  MUFU.TANH R181, R18 ;  /* 0x0000001200b57308 */ /* 0x0006e60000002400 */
[----:B-1----:R-:W-:Y:S07]  /*f690*/  FMUL.FTZ R16, R25, c[0x0][0x320] ;  /* 0x0000c80019107a20 */ /* 0x002fee0000410000 */
[----:B------:R1:W1:Y:S01]  /*f6a0*/  MUFU.TANH R180, R19 ;  /* 0x0000001300b47308 */ /* 0x0002620000002400 */
[----:B--2---:R-:W-:Y:S01]  /*f6b0*/  FMUL.FTZ R17, R24, c[0x0][0x320] ;  /* 0x0000c80018117a20 */ /* 0x004fe20000410000 */
[----:B------:R-:W-:Y:S01]  /*f6c0*/  @!PT LDS RZ, [RZ] ;  /* 0x00000000fffff984 */ /* 0x000fe20000000800 */
[----:B------:R-:W-:Y:S01]  /*f6d0*/  @!PT LDS RZ, [RZ] ;  /* 0x00000000fffff984 */ /* 0x000fe20000000800 */
[----:B------:R-:W-:Y:S01]  /*f6e0*/  @!PT LDS RZ, [RZ] ;  /* 0x00000000fffff984 */ /* 0x000fe20000000800 */
[----:B------:R2:W-:Y:S01]  /*f6f0*/  @P0 LDGSTS.E.BYPASS.LTC128B.128 [R233+0x8100], [R234.64], !P3 ;  /* 0x08100000eae90fae */ /* 0x0005e2000d901d48 */
[----:B------:R-:W-:Y:S07]  /*f700*/  FMUL.FTZ R24, R26, c[0x0][0x320] ;  /* 0x0000c8001a187a20 */ /* 0x000fee0000410000 */
[----:B------:R-:W1:Y:S01]  /*f710*/  MUFU.TANH R20, R20 ;  /* 0x0000001400147308 */ /* 0x000e620000002400 */
[----:B------:R2:W-:Y:S01]  /*f720*/  @P0 LDGSTS.E.BYPASS.LTC128B.128 [R233+0xa100], [R230.64], !P6 ;  /* 0x0a100000e6e90fae */ /* 0x0005e2000f101d48 */
[C---:B-----5:R-:W-:Y:S05]  /*f730*/  HMMA.16816.F32 R28, R168.reuse, R172, R28 ;  /* 0x000000aca81c723c */ /* 0x060fea000000181c */
[----:B------:R2:W-:Y:S01]  /*f740*/  @P0 LDGSTS.E.BYPASS.LTC128B.128 [R233+0xc100], [R228.64], !P5 ;  /* 0x0c100000e4e90fae */ /* 0x0005e2000e901d48 */
[----:B---3--:R-:W-:Y:S01]  /*f750*/  FMUL.FTZ R18, R21, c[0x0][0x320] ;  /* 0x0000c80015127a20 */ /* 0x008fe20000410000 */
[C---:B------:R-:W-:Y:S01]  /*f760*/  @P0 LEA R172, P1, R0.reuse, c[0x0][0x1c8], 0x1 ;  /* 0x0000720000ac0a11 */ /* 0x040fe200078208ff */
[----:B------:R-:W3:Y:S01]  /*f770*/  MUFU.TANH R17, R17 ;  /* 0x0000001100117308 */ /* 0x000ee20000002400 */
[----:B------:R-:W-:Y:S02]  /*f780*/  HMMA.16816.F32 R32, R168, R174, R32 ;  /* 0x000000aea820723c */ /* 0x000fe40000001820 */
[----:B------:R2:W-:Y:S01]  /*f790*/  @P0 LDGSTS.E.BYPASS.LTC128B.128 [R233+0xe100], [R226.64], !P4 ;  /* 0x0e100000e2e90fae */ /* 0x0005e2000e101d48 */
[----:B------:R-:W-:Y:S02]  /*f7a0*/  @P0 LEA.HI.X R173, R0, c[0x0][0x1cc], R2, 0x1, P1 ;  /* 0x0000730000ad0a11 */ /* 0x000fe400008f0c02 */
[----:B------:R-:W-:Y:S03]  /*f7b0*/  IADD3 R0, -R242, 0x1, -R5 ;  /* 0x00000001f2007810 */ /* 0x000fe60007ffe905 */
[----:B------:R2:W-:Y:S01]  /*f7c0*/  @P0 LDGSTS.E.BYPASS.LTC128B.128 [R233+0x9100], [R224.64], !P3 ;  /* 0x09100000e0e90fae */ /* 0x0005e2000d901d48 */
[----:B------:R5:W2:Y:S03]  /*f7d0*/  MUFU.TANH R169, R12 ;  /* 0x0000000c00a97308 */ /* 0x000aa60000002400 */
[----:B------:R-:W-:Y:S02]  /*f7e0*/  IADD3 R0, R0, c[0x0][0x1d0], RZ ;  /* 0x0000740000007a10 */ /* 0x000fe40007ffe0ff */
[----:B------:R2:W-:Y:S01]  /*f7f0*/  @P0 LDGSTS.E.BYPASS.LTC128B.128 [R233+0xb100], [R188.64], !P6 ;  /* 0x0b100000bce90fae */ /* 0x0005e2000f101d48 */
[----:B------:R-:W-:Y:S01]  /*f800*/  FMUL.FTZ R15, R28, c[0x0][0x320] ;  /* 0x0000c8001c0f7a20 */ /* 0x000fe20000410000 */
[----:B------:R-:W-:Y:S01]  /*f810*/  IADD3 R0, R0, -c[0x0][0x168], RZ ;  /* 0x80005a0000007a10 */ /* 0x000fe20007ffe0ff */
[----:B------:R-:W-:Y:S02]  /*f820*/  FMUL.FTZ R14, R29, c[0x0][0x320] ;  /* 0x0000c8001d0e7a20 */ /* 0x000fe40000410000 */
[----:B------:R2:W2:Y:S01]  /*f830*/  MUFU.TANH R168, R13 ;  /* 0x0000000d00a87308 */ /* 0x0004a20000002400 */
[----:B------:R3:W-:Y:S01]  /*f840*/  @P0 LDGSTS.E.BYPASS.LTC128B.128 [R233+0xd100], [R176.64], !P5 ;  /* 0x0d100000b0e90fae */ /* 0x0007e2000e901d48 */
[----:B------:R-:W-:Y:S01]  /*f850*/  FMUL.FTZ R21, R31, c[0x0][0x320] ;  /* 0x0000c8001f157a20 */ /* 0x000fe20000410000 */
[----:B------:R-:W-:Y:S02]  /*f860*/  IADD3 R6, R0, UR6, RZ ;  /* 0x0000000600067c10 */ /* 0x000fe4000fffe0ff */
[----:B-1----:R-:W-:Y:S01]  /*f870*/  FMUL.FTZ R19, R34, c[0x0][0x320] ;  /* 0x0000c80022137a20 */ /* 0x002fe20000410000 */
[----:B------:R-:W-:Y:S01]  /*f880*/  IADD3 R7, R0, c[0x0][0x328], RZ ;  /* 0x0000ca0000077a10 */ /* 0x000fe20007ffe0ff */
[----:B------:R1:W-:Y:S01]  /*f890*/  @P0 LDGSTS.E.BYPASS.LTC128B.128 [R233+0xf100], [R172.64], !P4 ;  /* 0x0f100000ace90fae */ /* 0x0003e2000e101d48 */
[----:B------:R-:W-:Y:S02]  /*f8a0*/  FMUL.FTZ R25, R35, c[0x0][0x320] ;  /* 0x0000c80023197a20 */ /* 0x000fe40000410000 */
[----:B------:R1:W1:Y:S03]  /*f8b0*/  MUFU.TANH R175, R22 ;  /* 0x0000001600af7308 */ /* 0x0002660000002400 */
[----:B------:R-:W0:Y:S01]  /*f8c0*/  LDGDEPBAR ;  /* 0x00000000000079af */ /* 0x000e220000000000 */
[----:B-----5:R-:W-:Y:S06]  /*f8d0*/  FMUL.FTZ R12, R33, c[0x0][0x320] ;  /* 0x0000c800210c7a20 */ /* 0x020fec0000410000 */
[----:B------:R5:W3:Y:S01]  /*f8e0*/  MUFU.TANH R174, R23 ;  /* 0x0000001700ae7308 */ /* 0x000ae20000002400 */
[----:B--2---:R-:W-:Y:S09]  /*f8f0*/  FMUL.FTZ R13, R32, c[0x0][0x320] ;  /* 0x0000c800200d7a20 */ /* 0x004ff20000410000 */
[----:B------:R2:W2:Y:S01]  /*f900*/  MUFU.TANH R171, R8 ;  /* 0x0000000800ab7308 */ /* 0x0004a20000002400 */
[----:B-1----:R-:W-:Y:S09]  /*f910*/  FMUL.FTZ R22, R30, c[0x0][0x320] ;  /* 0x0000c8001e167a20 */ /* 0x002ff20000410000 */
[----:B------:R1:W1:Y:S01]  /*f920*/  MUFU.TANH R170, R9 ;  /* 0x0000000900aa7308 */ /* 0x0002620000002400 */
        /* <DEDUP_REMOVED lines=13> */
[----:B----4-:R-:W-:Y:S02]  /*fa00*/  @P2 SHF.R.U32.HI R4, RZ, c[0x0][0x2cc], R252 ;  /* 0x0000b300ff042a19 */ /* 0x010fe400000116fc */
[----:B------:R-:W-:Y:S03]  /*fa10*/  ISETP.LE.AND P2, PT, R243, c[0x0][0x32c], PT ;  /* 0x0000cb00f3007a0c */ /* 0x000fe60003f43270 */
[----:B------:R-:W4:Y:S02]  /*fa20*/  SHFL.IDX PT, R3, R4, RZ, 0x1c1f ;  /* 0x001c1fff04037589 */ /* 0x000f2400000e0000 */
[----:B----4-:R-:W-:Y:S01]  /*fa30*/  IADD3 R2, R7, R3, RZ ;  /* 0x0000000307027210 */ /* 0x010fe20007ffe0ff */
[----:B------:R-:W-:Y:S07]  /*fa40*/  IMAD.IADD R0, R6, 0x1, R3 ;  /* 0x0000000106007824 */ /* 0x000fee00078e0203 */
[----:B------:R-:W-:-:S05]  /*fa50*/  @!P2 BRA `(.L_x_902) ;  /* 0x000001900000a947 */ /* 0x000fca0003800000 */
[----:B-123--:R-:W-:Y:S01]  /*fa60*/  IADD3 R3, R3, c[0x0][0x1d0], RZ ;  /* 0x0000740003037a10 */ /* 0x00efe20007ffe0ff */
        /* <DEDUP_REMOVED lines=13> */
.L_x_904:
[----:B------:R-:W-:Y:S04]  /*fb40*/  MOV R8, c[0x0][0x32c] ;  /* 0x0000cb0000087a02 */ /* 0x000fe80000000f00 */
[----:B------:R-:W-:Y:S11]  /*fb50*/  ISETP.NE.AND P0, PT, R8, 0x1, PT ;  /* 0x000000010800780c */ /* 0x000ff60003f05270 */
[----:B------:R-:W-:Y:S02]  /*fb60*/  @!UPT UIADD3 URZ, URZ, URZ, URZ ;  /* 0x0000003f3f3ff290 */ /* 0x000fe4000fffe03f */
[----:B------:R-:W-:Y:S05]  /*fb70*/  @P0 IMAD.HI.U32 R8, R3, c[0x0][0x330], RZ ;  /* 0x0000cc0003080a27 */ /* 0x000fea00078e00ff */
[----:B------:R-:W-:Y:S02]  /*fb80*/  @P0 SHF.R.U32.HI R3, RZ, c[0x0][0x334], R8 ;  /* 0x0000cd00ff030a19 */ /* 0x000fe40000011608 */
.L_x_905:
[----:B------:R-:W-:Y:S05]  /*fb90*/  BSYNC B0 ;  /* 0x0000000000007941 */ /* 0x000fea0003800000 */
.L_x_903:
[----:B------:R-:W-:Y:S04]  /*fba0*/  IMAD R3, R3, c[0x0][0x32c], -R5 ;  /* 0x0000cb0003037a24 */ /* 0x000fe800078e0a05 */
[----:B------:R-:W-:Y:S05]  /*fbb0*/  IMAD.IADD R3, R3, 0x1, -R242 ;  /* 0x0000000103037824 */ /* 0x000fea00078e0af2 */
[----:B------:R-:W-:Y:S02]  /*fbc0*/  IADD3 R8, R3, c[0x0][0x32c], RZ ;  /* 0x0000cb0003087a10 */ /* 0x000fe40007ffe0ff */
[----:B------:R-:W-:Y:S02]  /*fbd0*/  IMNMX R0, R0, R3, !PT ;  /* 0x0000000300007217 */ /* 0x000fe40007800200 */
[----:B------:R-:W-:Y:S02]  /*fbe0*/  IMNMX R2, R2, R8, PT ;  /* 0x0000000802027217 */ /* 0x000fe40003800200 */
.L_x_902:
[----:B-123--:R-:W-:Y:S01]  /*fbf0*/  ISETP.GT.AND P1, PT, R219, -0x1, PT ;  /* 0xffffffffdb00780c */ /* 0x00efe20003f24270 */
        /* <DEDUP_REMOVED lines=66> */
.L_x_908:
[----:B------:R-:W-:Y:S04]  /*10020*/  MOV R4, c[0x0][0x32c] ;  /* 0x0000cb0000047a02 */ /* 0x000fe80000000f00 */
[----:B------:R-:W-:Y:S11]  /*10030*/  ISETP.NE.AND P0, PT, R4, 0x1, PT ;  /* 0x000000010400780c */ /* 0x000ff60003f05270 */
[----:B------:R-:W-:Y:S02]  /*10040*/  @!UPT UIADD3 URZ, URZ, URZ, URZ ;  /* 0x0000003f3f3ff290 */ /* 0x000fe4000fffe03f */
[----:B------:R-:W-:Y:S05]  /*10050*/  @P0 IMAD.HI.U32 R4, R3, c[0x0][0x330], RZ ;  /* 0x0000cc0003040a27 */ /* 0x000fea00078e00ff */
[----:B------:R-:W-:Y:S02]  /*10060*/  @P0 SHF.R.U32.HI R3, RZ, c[0x0][0x334], R4 ;  /* 0x0000cd00ff030a19 */ /* 0x000fe40000011604 */
.L_x_909:
[----:B------:R-:W-:Y:S05]  /*10070*/  BSYNC B0 ;  /* 0x0000000000007941 */ /* 0x000fea0003800000 */
.L_x_907:
[----:B------:R-:W-:Y:S04]  /*10080*/  IMAD R5, R3, c[0x0][0x32c], -R5 ;  /* 0x0000cb0003057a24 */ /* 0x000fe800078e0a05 */
[----:B------:R-:W-:Y:S05]  /*10090*/  IMAD.IADD R5, R5, 0x1, -R242 ;  /* 0x0000000105057824 */ /* 0x000fea00078e0af2 */
[----:B------:R-:W-:Y:S02]  /*100a0*/  IADD3 R3, R5, c[0x0][0x32c], RZ ;  /* 0x0000cb0005037a10 */ /* 0x000fe40007ffe0ff */
[----:B------:R-:W-:Y:S02]  /*100b0*/  IMNMX R0, R0, R5, !PT ;  /* 0x0000000500007217 */ /* 0x000fe40007800200 */
[----:B------:R-:W-:Y:S02]  /*100c0*/  IMNMX R2, R2, R3, PT ;  /* 0x0000000302027217 */ /* 0x000fe40003800200 */
.L_x_906:
        /* <DEDUP_REMOVED lines=64> */
[----:B------:R-:W-:Y:S01]  /*104d0*/  FMNMX.FTZ R12, R174, R12, !PT ;  /* 0x0000000cae0c7209 */ /* 0x000fe20007810000 */
[----:B------:R-:W-:Y:S01]  /*104e0*/  SHFL.BFLY PT, R13, R3, 0x2, 0x1f ;  /* 0x0c401f00030d7f89 */ /* 0x000fe200000e0000 */
[----:B------:R-:W-:Y:S02]  /*104f0*/  FSEL R186, R22, -INF , !P0 ;  /* 0xff80000016ba7808 */ /* 0x000fe40004000000 */
[----:B------:R-:W-:Y:S02]  /*10500*/  ISETP.GT.AND P0, PT, R0, 0x31, P1 ;  /* 0x000000310000780c */ /* 0x000fe40000f04270 */
[----:B------:R-:W-:Y:S02]  /*10510*/  FMNMX.FTZ R12, R184, R12, !PT ;  /* 0x0000000cb80c7209 */ /* 0x000fe40007810000 */
[----:B------:R-:W-:Y:S02]  /*10520*/  ISETP.LT.OR P0, PT, R2, 0x32, P0 ;  /* 0x000000320200780c */ /* 0x000fe40000701670 */
[----:B------:R-:W-:Y:S02]  /*10530*/  FMNMX.FTZ R12, R185, R12, !PT ;  /* 0x0000000cb90c7209 */ /* 0x000fe40007810000 */
[----:B------:R-:W-:Y:S02]  /*10540*/  FSEL R187, R21, -INF , !P0 ;  /* 0xff80000015bb7808 */ /* 0x000fe40004000000 */
[----:B------:R-:W-:Y:S01]  /*10550*/  ISETP.GT.AND P0, PT, R0, 0x38, P1 ;  /* 0x000000380000780c */ /* 0x000fe20000f04270 */
[----:B------:R-:W-:Y:S03]  /*10560*/  LDSM.16.MT88.4 R20, [R194+0x100] ;  /* 0x00010000c214783b */ /* 0x000fe60000004200 */
[----:B------:R-:W-:Y:S04]  /*10570*/  ISETP.LT.OR P0, PT, R2, 0x39, P0 ;  /* 0x000000390200780c */ /* 0x000fe80000701670 */
[----:B------:R-:W-:Y:S02]  /*10580*/  FSEL R221, R19, -INF , !P0 ;  /* 0xff80000013dd7808 */ /* 0x000fe40004000000 */
[----:B------:R-:W-:Y:S02]  /*10590*/  ISETP.GT.AND P0, PT, R0, 0x39, P1 ;  /* 0x000000390000780c */ /* 0x000fe40000f04270 */
[----:B------:R-:W-:Y:S02]  /*105a0*/  FMNMX.FTZ R0, R186, R12, !PT ;  /* 0x0000000cba007209 */ /* 0x000fe40007810000 */
[----:B------:R-:W-:Y:S02]  /*105b0*/  ISETP.LT.OR P0, PT, R2, 0x3a, P0 ;  /* 0x0000003a0200780c */ /* 0x000fe40000701670 */
[----:B------:R-:W-:Y:S02]  /*105c0*/  FMNMX.FTZ R0, R187, R0, !PT ;  /* 0x00000000bb007209 */ /* 0x000fe40007810000 */
[----:B------:R-:W-:Y:S02]  /*105d0*/  FSEL R135, R25, -INF , !P0 ;  /* 0xff80000019877808 */ /* 0x000fe40004000000 */
[----:B------:R-:W-:Y:S04]  /*105e0*/  FMNMX.FTZ R0, R221, R0, !PT ;  /* 0x00000000dd007209 */ /* 0x000fe80007810000 */
[----:B------:R-:W-:Y:S05]  /*105f0*/  FMNMX.FTZ R0, R135, R0, !PT ;  /* 0x0000000087007209 */ /* 0x000fea0007810000 */
[----:B------:R-:W1:Y:S02]  /*10600*/  SHFL.BFLY PT, R2, R0, 0x2, 0x1f ;  /* 0x0c401f0000027f89 */ /* 0x000e6400000e0000 */
[----:B-1----:R-:W-:Y:S02]  /*10610*/  FMNMX.FTZ R2, R0, R2, !PT ;  /* 0x0000000200027209 */ /* 0x002fe40007810000 */
[----:B------:R-:W-:Y:S04]  /*10620*/  FMNMX.FTZ R3, R3, R13, !PT ;  /* 0x0000000d03037209 */ /* 0x000fe80007810000 */
[----:B------:R-:W-:Y:S08]  /*10630*/  LDSM.16.MT88.4 R12, [R193+0x100] ;  /* 0x00010000c10c783b */ /* 0x000ff00000004200 */
[----:B------:R-:W1:Y:S02]  /*10640*/  SHFL.BFLY PT, R132, R3, 0x1, 0x1f ;  /* 0x0c201f0003847f89 */ /* 0x000e6400000e0000 */
[----:B-1----:R-:W-:Y:S06]  /*10650*/  FMNMX.FTZ R132, R3, R132, !PT ;  /* 0x0000008403847209 */ /* 0x002fec0007810000 */
        /* <DEDUP_REMOVED lines=24> */
[C---:B--2---:R-:W-:Y:S01]  /*107e0*/  FMUL.FTZ R8, R2.reuse, R140 ;  /* 0x0000008c02087220 */ /* 0x044fe20000410000 */
[----:B------:R-:W-:Y:S01]  /*107f0*/  ISETP.GT.AND P0, PT, R219, R232, PT ;  /* 0x000000e8db00720c */ /* 0x000fe20003f04270 */
[----:B------:R-:W-:Y:S02]  /*10800*/  FMUL.FTZ R16, R2, R148 ;  /* 0x0000009402107220 */ /* 0x000fe40000410000 */
[----:B------:R-:W-:Y:S04]  /*10810*/  FADD.FTZ R0, -R0, R134 ;  /* 0x0000008600007221 */ /* 0x000fe80000010100 */
[----:B------:R-:W1:Y:S01]  /*10820*/  MUFU.EX2 R243, R11 ;  /* 0x0000000b00f37308 */ /* 0x000e620000000800 */
[----:B------:R-:W-:Y:S02]  /*10830*/  FMUL.FTZ R17, R2, R149 ;  /* 0x0000009502117220 */ /* 0x000fe40000410000 */
[----:B------:R-:W-:Y:S01]  /*10840*/  FMUL.FTZ R0, R0, c[0x0][0x2d0] ;  /* 0x0000b40000007a20 */ /* 0x000fe20000410000 */
[----:B---3--:R-:W-:Y:S01]  /*10850*/  F2FP.PACK_AB R168, R245, R242 ;  /* 0x000000f2f5a8723e */ /* 0x008fe200000000ff */
[C---:B------:R-:W-:Y:S02]  /*10860*/  FMUL.FTZ R24, R2.reuse, R156 ;  /* 0x0000009c02187220 */ /* 0x040fe40000410000 */
[C---:B------:R-:W-:Y:S02]  /*10870*/  FMUL.FTZ R25, R2.reuse, R157 ;  /* 0x0000009d02197220 */ /* 0x040fe40000410000 */
        /* <DEDUP_REMOVED lines=9> */
[C---:B------:R-:W-:Y:S01]  /*10910*/  FMUL.FTZ R41, R2.reuse, R41 ;  /* 0x0000002902297220 */ /* 0x040fe20000410000 */
        /* <DEDUP_REMOVED lines=209> */
[----:B------:R-:W3:Y:S01]  /*11630*/  LDSM.16.MT88.4 R152, [R195+0x2900] ;  /* 0x00290000c398783b */ /* 0x000ee20000004200 */
[----:B------:R4:W-:Y:S06]  /*11640*/  MUFU.EX2 R189, R134 ;  /* 0x0000008600bd7308 */ /* 0x0009ec0000000800 */
[C---:B--2---:R-:W-:Y:S08]  /*11650*/  HMMA.16816.F32 R36, R136.reuse, R140, R36 ;  /* 0x0000008c8824723c */ /* 0x044ff00000001824 */
[C---:B------:R-:W-:Y:S01]  /*11660*/  HMMA.16816.F32 R40, R136.reuse, R142, R40 ;  /* 0x0000008e8828723c */ /* 0x040fe20000001828 */
[----:B------:R-:W2:Y:S07]  /*11670*/  LDSM.16.MT88.4 R140, [R193+0x4900] ;  /* 0x00490000c18c783b */ /* 0x000eae0000004200 */
[C---:B-1----:R-:W-:Y:S04]  /*11680*/  HMMA.16816.F32 R44, R136.reuse, R144, R44 ;  /* 0x00000090882c723c */ /* 0x042fe8000000182c */
[--C-:B----4-:R-:W-:Y:S02]  /*11690*/  FFMA.FTZ R134, R190, c[0x0][0x2d0], -R172.reuse ;  /* 0x0000b400be867a23 */ /* 0x110fe400000108ac */
[----:B------:R-:W4:Y:S02]  /*116a0*/  LDL.LU R190, [R1+0xc] ;  /* 0x00000c0001be7983 */ /* 0x000f240000300800 */
[C---:B------:R-:W-:Y:S01]  /*116b0*/  HMMA.16816.F32 R48, R136.reuse, R146, R48 ;  /* 0x000000928830723c */ /* 0x040fe20000001830 */
[----:B------:R1:W1:Y:S01]  /*116c0*/  MUFU.EX2 R188, R134 ;  /* 0x0000008600bc7308 */ /* 0x0002620000000800 */
[----:B------:R-:W2:Y:S06]  /*116d0*/  LDSM.16.MT88.4 R144, [R194+0x4900] ;  /* 0x00490000c290783b */ /* 0x000eac0000004200 */
[C---:B-----5:R-:W-:Y:S08]  /*116e0*/  HMMA.16816.F32 R52, R136.reuse, R148, R52 ;  /* 0x000000948834723c */ /* 0x060ff00000001834 */
[C---:B------:R-:W-:Y:S01]  /*116f0*/  HMMA.16816.F32 R56, R136.reuse, R150, R56 ;  /* 0x000000968838723c */ /* 0x040fe20000001838 */
[----:B------:R-:W5:Y:S07]  /*11700*/  LDSM.16.MT88.4 R148, [R196+0x4900] ;  /* 0x00490000c494783b */ /* 0x000f6e0000004200 */
[C---:B---3--:R-:W-:Y:S04]  /*11710*/  HMMA.16816.F32 R60, R136.reuse, R152, R60 ;  /* 0x00000098883c723c */ /* 0x048fe8000000183c */
[--C-:B-1----:R-:W-:Y:S04]  /*11720*/  FFMA.FTZ R134, R175, c[0x0][0x2d0], -R133.reuse ;  /* 0x0000b400af867a23 */ /* 0x102fe80000010885 */
[C---:B------:R-:W-:Y:S01]  /*11730*/  HMMA.16816.F32 R64, R136.reuse, R154, R64 ;  /* 0x0000009a8840723c */ /* 0x040fe20000001840 */
[----:B------:R-:W1:Y:S01]  /*11740*/  LDSM.16.MT88.4 R152, [R195+0x4900] ;  /* 0x00490000c398783b */ /* 0x000e620000004200 */
[----:B------:R3:W-:Y:S06]  /*11750*/  MUFU.EX2 R177, R134 ;  /* 0x0000008600b17308 */ /* 0x0007ec0000000800 */
[C---:B--2---:R-:W-:Y:S08]  /*11760*/  HMMA.16816.F32 R68, R136.reuse, R140, R68 ;  /* 0x0000008c8844723c */ /* 0x044ff00000001844 */
[C---:B------:R-:W-:Y:S01]  /*11770*/  HMMA.16816.F32 R72, R136.reuse, R142, R72 ;  /* 0x0000008e8848723c */ /* 0x040fe20000001848 */
[----:B------:R-:W2:Y:S07]  /*11780*/  LDSM.16.MT88.4 R140, [R193+0x6900] ;  /* 0x00690000c18c783b */ /* 0x000eae0000004200 */
[C---:B------:R-:W-:Y:S04]  /*11790*/  HMMA.16816.F32 R76, R136.reuse, R144, R76 ;  /* 0x00000090884c723c */ /* 0x040fe8000000184c */
[--C-:B---3--:R-:W-:Y:S04]  /*117a0*/  FFMA.FTZ R134, R174, c[0x0][0x2d0], -R133.reuse ;  /* 0x0000b400ae867a23 */ /* 0x108fe80000010885 */
[C---:B------:R-:W-:Y:S01]  /*117b0*/  HMMA.16816.F32 R80, R136.reuse, R146, R80 ;  /* 0x000000928850723c */ /* 0x040fe20000001850 */
[----:B------:R-:W3:Y:S01]  /*117c0*/  LDSM.16.MT88.4 R144, [R194+0x6900] ;  /* 0x00690000c290783b */ /* 0x000ee20000004200 */
[----:B------:R2:W2:Y:S06]  /*117d0*/  MUFU.EX2 R176, R134 ;  /* 0x0000008600b07308 */ /* 0x0004ac0000000800 */
[C---:B-----5:R-:W-:Y:S08]  /*117e0*/  HMMA.16816.F32 R84, R136.reuse, R148, R84 ;  /* 0x000000948854723c */ /* 0x060ff00000001854 */
[C---:B------:R-:W-:Y:S01]  /*117f0*/  HMMA.16816.F32 R88, R136.reuse, R150, R88 ;  /* 0x000000968858723c */ /* 0x040fe20000001858 */
[----:B------:R-:W5:Y:S07]  /*11800*/  LDSM.16.MT88.4 R148, [R196+0x6900] ;  /* 0x00690000c494783b */ /* 0x000f6e0000004200 */
[C---:B-1----:R-:W-:Y:S04]  /*11810*/  HMMA.16816.F32 R92, R136.reuse, R152, R92 ;  /* 0x00000098885c723c */ /* 0x042fe8000000185c */
[--C-:B--2---:R-:W-:Y:S04]  /*11820*/  FFMA.FTZ R134, R184, c[0x0][0x2d0], -R133.reuse ;  /* 0x0000b400b8867a23 */ /* 0x104fe80000010885 */
        /* <DEDUP_REMOVED lines=10> */
[----:B------:R3:W2:Y:S06]  /*118d0*/  MUFU.EX2 R174, R134 ;  /* 0x0000008600ae7308 */ /* 0x0006ac0000000800 */
[C---:B-----5:R-:W-:Y:S08]  /*118e0*/  HMMA.16816.F32 R116, R136.reuse, R148, R116 ;  /* 0x000000948874723c */ /* 0x060ff00000001874 */
[C---:B------:R-:W-:Y:S01]  /*118f0*/  HMMA.16816.F32 R120, R136.reuse, R150, R120 ;  /* 0x000000968878723c */ /* 0x040fe20000001878 */
[----:B------:R-:W5:Y:S07]  /*11900*/  LDSM.16.MT88.4 R148, [R196+0x1100] ;  /* 0x00110000c494783b */ /* 0x000f6e0000004200 */
[C---:B-1----:R-:W-:Y:S04]  /*11910*/  HMMA.16816.F32 R124, R136.reuse, R152, R124 ;  /* 0x00000098887c723c */ /* 0x042fe8000000187c */
[--C-:B---3--:R-:W-:Y:S02]  /*11920*/  FFMA.FTZ R134, R191, c[0x0][0x2d0], -R172.reuse ;  /* 0x0000b400bf867a23 */ /* 0x108fe400000108ac */
[----:B------:R-:W3:Y:S02]  /*11930*/  LDL.LU R191, [R1+0x8] ;  /* 0x0000080001bf7983 */ /* 0x000ee40000300800 */
[----:B------:R-:W-:Y:S01]  /*11940*/  HMMA.16816.F32 R128, R136, R154, R128 ;  /* 0x0000009a8880723c */ /* 0x000fe20000001880 */
[----:B------:R1:W-:Y:S01]  /*11950*/  MUFU.EX2 R185, R134 ;  /* 0x0000008600b97308 */ /* 0x0003e20000000800 */
[----:B------:R-:W5:Y:S05]  /*11960*/  LDSM.16.MT88.4 R152, [R195+0x1100] ;  /* 0x00110000c398783b */ /* 0x000f6a0000004200 */
[----:B------:R-:W-:Y:S02]  /*11970*/  F2FP.PACK_AB R136, R228, R229 ;  /* 0x000000e5e488723e */ /* 0x000fe400000000ff */
[----:B------:R-:W-:Y:S03]  /*11980*/  F2FP.PACK_AB R138, R188, R189 ;  /* 0x000000bdbc8a723e */ /* 0x000fe600000000ff */
[----:B------:R-:W-:Y:S02]  /*11990*/  F2FP.PACK_AB R137, R176, R177 ;  /* 0x000000b1b089723e */ /* 0x000fe400000000ff */
[----:B--2---:R-:W-:Y:S07]  /*119a0*/  F2FP.PACK_AB R139, R174, R175 ;  /* 0x000000afae8b723e */ /* 0x004fee00000000ff */
[C---:B------:R-:W-:Y:S03]  /*119b0*/  HMMA.16816.F32 R4, R136.reuse, R140, R4 ;  /* 0x0000008c8804723c */ /* 0x040fe60000001804 */
[--C-:B-1----:R-:W-:Y:S05]  /*119c0*/  FFMA.FTZ R134, R220, c[0x0][0x2d0], -R172.reuse ;  /* 0x0000b400dc867a23 */ /* 0x102fea00000108ac */
[C---:B------:R-:W-:Y:S01]  /*119d0*/  HMMA.16816.F32 R8, R136.reuse, R142, R8 ;  /* 0x0000008e8808723c */ /* 0x040fe20000001808 */
[----:B------:R-:W1:Y:S01]  /*119e0*/  LDSM.16.MT88.4 R140, [R193+0x3100] ;  /* 0x00310000c18c783b */ /* 0x000e620000004200 */
[----:B------:R-:W2:Y:S06]  /*119f0*/  MUFU.EX2 R184, R134 ;  /* 0x0000008600b87308 */ /* 0x000eac0000000800 */
[C---:B------:R-:W-:Y:S08]  /*11a00*/  HMMA.16816.F32 R12, R136.reuse, R144, R12 ;  /* 0x00000090880c723c */ /* 0x040ff0000000180c */
[C---:B------:R-:W-:Y:S01]  /*11a10*/  HMMA.16816.F32 R16, R136.reuse, R146, R16 ;  /* 0x000000928810723c */ /* 0x040fe20000001810 */
[----:B------:R-:W1:Y:S07]  /*11a20*/  LDSM.16.MT88.4 R144, [R194+0x3100] ;  /* 0x00310000c290783b */ /* 0x000e6e0000004200 */
[C---:B-----5:R-:W-:Y:S04]  /*11a30*/  HMMA.16816.F32 R20, R136.reuse, R148, R20 ;  /* 0x000000948814723c */ /* 0x060fe80000001814 */
[----:B--2---:R-:W-:Y:S01]  /*11a40*/  F2FP.PACK_AB R168, R184, R185 ;  /* 0x000000b9b8a8723e */ /* 0x004fe200000000ff */
[--C-:B------:R-:W-:Y:S02]  /*11a50*/  FFMA.FTZ R134, R222, c[0x0][0x2d0], -R172.reuse ;  /* 0x0000b400de867a23 */ /* 0x100fe400000108ac */
[----:B------:R-:W-:Y:S01]  /*11a60*/  FFMA.FTZ R172, R223, c[0x0][0x2d0], -R172 ;  /* 0x0000b400dfac7a23 */ /* 0x000fe200000108ac */
[C---:B------:R-:W-:Y:S01]  /*11a70*/  HMMA.16816.F32 R24, R136.reuse, R150, R24 ;  /* 0x000000968818723c */ /* 0x040fe20000001818 */
[----:B------:R-:W2:Y:S01]  /*11a80*/  LDSM.16.MT88.4 R148, [R196+0x3100] ;  /* 0x00310000c494783b */ /* 0x000ea20000004200 */
[----:B------:R5:W-:Y:S06]  /*11a90*/  MUFU.EX2 R180, R134 ;  /* 0x0000008600b47308 */ /* 0x000bec0000000800 */
[C---:B------:R-:W-:Y:S04]  /*11aa0*/  HMMA.16816.F32 R28, R136.reuse, R152, R28 ;  /* 0x00000098881c723c */ /* 0x040fe8000000181c */
[----:B------:R-:W2:Y:S04]  /*11ab0*/  MUFU.EX2 R179, R172 ;  /* 0x000000ac00b37308 */ /* 0x000ea80000000800 */
[C---:B------:R-:W-:Y:S01]  /*11ac0*/  HMMA.16816.F32 R32, R136.reuse, R154, R32 ;  /* 0x0000009a8820723c */ /* 0x040fe20000001820 */
[----:B------:R-:W4:Y:S07]  /*11ad0*/  LDSM.16.MT88.4 R152, [R195+0x3100] ;  /* 0x00310000c398783b */ /* 0x000f2e0000004200 */
        /* <DEDUP_REMOVED lines=16> */
[----:B------:R-:W4:Y:S07]  /*11be0*/  LDSM.16.MT88.4 R152, [R195+0x5100] ;  /* 0x00510000c398783b */ /* 0x000f2e0000004200 */
        /* <DEDUP_REMOVED lines=10> */
[----:B------:R-:W1:Y:S07]  /*11c90*/  LDSM.16.MT88.4 R144, [R194+0x7100] ;  /* 0x00710000c290783b */ /* 0x000e6e0000004200 */
[C---:B-----5:R-:W-:Y:S08]  /*11ca0*/  HMMA.16816.F32 R84, R136.reuse, R148, R84 ;  /* 0x000000948854723c */ /* 0x060ff00000001854 */
[C---:B------:R-:W-:Y:S01]  /*11cb0*/  HMMA.16816.F32 R88, R136.reuse, R150, R88 ;  /* 0x000000968858723c */ /* 0x040fe20000001858 */
[----:B------:R-:W5:Y:S03]  /*11cc0*/  LDSM.16.MT88.4 R148, [R196+0x7100] ;  /* 0x00710000c494783b */ /* 0x000f660000004200 */
[----:B--2---:R-:W-:Y:S04]  /*11cd0*/  F2FP.PACK_AB R171, R133, R134 ;  /* 0x0000008685ab723e */ /* 0x004fe800000000ff */
[C---:B----4-:R-:W-:Y:S08]  /*11ce0*/  HMMA.16816.F32 R92, R136.reuse, R152, R92 ;  /* 0x00000098885c723c */ /* 0x050ff0000000185c */
[C---:B------:R-:W-:Y:S01]  /*11cf0*/  HMMA.16816.F32 R96, R136.reuse, R154, R96 ;  /* 0x0000009a8860723c */ /* 0x040fe20000001860 */
[----:B------:R-:W2:Y:S07]  /*11d00*/  LDSM.16.MT88.4 R152, [R195+0x7100] ;  /* 0x00710000c398783b */ /* 0x000eae0000004200 */
[C---:B-1----:R-:W-:Y:S08]  /*11d10*/  HMMA.16816.F32 R100, R136.reuse, R140, R100 ;  /* 0x0000008c8864723c */ /* 0x042ff00000001864 */
[C---:B------:R-:W-:Y:S01]  /*11d20*/  HMMA.16816.F32 R104, R136.reuse, R142, R104 ;  /* 0x0000008e8868723c */ /* 0x040fe20000001868 */
[----:B------:R-:W1:Y:S07]  /*11d30*/  LDSM.16.MT88.4 R140, [R193+0x1900] ;  /* 0x00190000c18c783b */ /* 0x000e6e0000004200 */
[C---:B------:R-:W-:Y:S08]  /*11d40*/  HMMA.16816.F32 R108, R136.reuse, R144, R108 ;  /* 0x00000090886c723c */ /* 0x040ff0000000186c */
[C---:B------:R-:W-:Y:S08]  /*11d50*/  HMMA.16816.F32 R112, R136.reuse, R146, R112 ;  /* 0x000000928870723c */ /* 0x040ff00000001870 */
[C---:B-----5:R-:W-:Y:S08]  /*11d60*/  HMMA.16816.F32 R116, R136.reuse, R148, R116 ;  /* 0x000000948874723c */ /* 0x060ff00000001874 */
        /* <DEDUP_REMOVED lines=11> */
[C---:B------:R-:W-:Y:S08]  /*11e20*/  HMMA.16816.F32 R152, R168.reuse, R160, R20 ;  /* 0x000000a0a898723c */ /* 0x040ff00000001814 */
        /* <DEDUP_REMOVED lines=24> */
[C---:B-----5:R-:W-:Y:S07]  /*11fb0*/  HMMA.16816.F32 R92, R168.reuse, R16, R92 ;  /* 0x00000010a85c723c */ /* 0x060fee000000185c */
[----:B---3--:R-:W-:Y:S01]  /*11fc0*/  FFMA.FTZ R16, R2, R191, R242 ;  /* 0x000000bf02107223 */ /* 0x008fe200000100f2 */
[C---:B------:R-:W-:Y:S04]  /*11fd0*/  HMMA.16816.F32 R96, R168.reuse, R18, R96 ;  /* 0x00000012a860723c */ /* 0x040fe80000001860 */
[----:B------:R-:W-:Y:S02]  /*11fe0*/  FFMA.FTZ R2, R0, R190, R227 ;  /* 0x000000be00027223 */ /* 0x000fe400000100e3 */
        /* <DEDUP_REMOVED lines=8> */
[----:B------:R-:W-:Y:S01]  /*12070*/  FADD.FTZ R2, R224, R2 ;  /* 0x00000002e0027221 */ /* 0x000fe20000010000 */
[C---:B--2---:R-:W-:Y:S03]  /*12080*/  HMMA.16816.F32 R108, R168.reuse, R8, R108 ;  /* 0x00000008a86c723c */ /* 0x044fe6000000186c */
[----:B------:R-:W-:Y:S02]  /*12090*/  FADD.FTZ R0, R235, R0 ;  /* 0x00000000eb007221 */ /* 0x000fe40000010000 */
[----:B------:R-:W-:Y:S02]  /*120a0*/  FADD.FTZ R2, R183, R2 ;  /* 0x00000002b7027221 */ /* 0x000fe40000010000 */
[----:B------:R-:W-:Y:S01]  /*120b0*/  FADD.FTZ R0, R234, R0 ;  /* 0x00000000ea007221 */ /* 0x000fe20000010000 */
[C---:B------:R-:W-:Y:S04]  /*120c0*/  HMMA.16816.F32 R112, R168.reuse, R10, R112 ;  /* 0x0000000aa870723c */ /* 0x040fe80000001870 */
[----:B------:R-:W-:Y:S02]  /*120d0*/  FADD.FTZ R2, R182, R2 ;  /* 0x00000002b6027221 */ /* 0x000fe40000010000 */
[----:B------:R-:W-:Y:S02]  /*120e0*/  FADD.FTZ R0, R231, R0 ;  /* 0x00000000e7007221 */ /* 0x000fe40000010000 */
[----:B------:R-:W-:Y:S01]  /*120f0*/  FADD.FTZ R2, R181, R2 ;  /* 0x00000002b5027221 */ /* 0x000fe20000010000 */
[C---:B----4-:R-:W-:Y:S03]  /*12100*/  HMMA.16816.F32 R116, R168.reuse, R12, R116 ;  /* 0x0000000ca874723c */ /* 0x050fe60000001874 */
        /* <DEDUP_REMOVED lines=19> */
[----:B------:R-:W-:Y:S01]  /*12240*/  IADD3 R0, R219, -0x1, RZ ;  /* 0xffffffffdb007810 */ /* 0x000fe20007ffe0ff */
[----:B------:R-:W-:Y:S01]  /*12250*/  FADD.FTZ R4, R179, R4 ;  /* 0x00000004b3047221 */ /* 0x000fe20000010000 */
[----:B------:R-:W-:Y:S01]  /*12260*/  MOV R134, R3 ;  /* 0x0000000300867202 */ /* 0x000fe20000000f00 */
[----:B------:R-:W-:Y:S01]  /*12270*/  FADD.FTZ R2, R133, R2 ;  /* 0x0000000285027221 */ /* 0x000fe20000010000 */
[----:B------:R-:W-:Y:S02]  /*12280*/  MOV R219, R0 ;  /* 0x0000000000db7202 */ /* 0x000fe40000000f00 */
[----:B------:R1:W-:Y:S01]  /*12290*/  STL [R1+0x8], R4 ;  /* 0x0000080401007387 */ /* 0x0003e20000100800 */
[----:B------:R-:W-:Y:S03]  /*122a0*/  MOV R133, R132 ;  /* 0x0000008400857202 */ /* 0x000fe60000000f00 */
[----:B------:R1:W-:Y:S01]  /*122b0*/  STL [R1+0xc], R2 ;  /* 0x00000c0201007387 */ /* 0x0003e20000100800 */
[----:B------:R-:W-:-:S05]  /*122c0*/  @P0 BRA `(.L_x_910) ;  /* 0xffffbdf000000947 */ /* 0x000fca000383ffff */
.L_x_901:
        /* <DEDUP_REMOVED lines=86> */
[----:B------:R-:W-:Y:S01]  /*12830*/  FMUL.FTZ R22, R2, R129 ;  /* 0x0000008102167220 */ /* 0x000fe20000410000 */
[----:B------:R-:W-:Y:S01]  /*12840*/  @P0 MOV R2, 0x3f317218 ;  /* 0x3f31721800020802 */ /* 0x000fe20000000f00 */
[----:B--2---:R-:W-:Y:S02]  /*12850*/  @P1 FMUL.FTZ R6, R6, 0.69314718246459960938 ;  /* 0x3f31721806061820 */ /* 0x004fe40000410000 */
[----:B-1----:R-:W-:Y:S02]  /*12860*/  @P0 FMUL.FTZ R4, R7, 0.69314718246459960938 ;  /* 0x3f31721807040820 */ /* 0x002fe40000410000 */
[----:B------:R-:W-:Y:S02]  /*12870*/  @P0 FMUL.FTZ R2, R2, c[0x0][0x2d0] ;  /* 0x0000b40002020a20 */ /* 0x000fe40000410000 */
        /* <DEDUP_REMOVED lines=63> */
[----:B------:R-:W-:Y:S02]  /*12c70*/  FMUL.FTZ R131, R0, R131 ;  /* 0x0000008300837220 */ /* 0x000fe40000410000 */
[----:B------:R-:W-:Y:S02]  /*12c80*/  @P1 FFMA.FTZ R36, R5, R132, R6 ;  /* 0x0000008405241223 */ /* 0x000fe40000010006 */
[----:B------:R-:W-:Y:S02]  /*12c90*/  @P0 FFMA.FTZ R37, R2, R3, R4 ;  /* 0x0000000302250223 */ /* 0x000fe40000010004 */
.L_x_874:
        /* <DEDUP_REMOVED lines=9> */
[----:B------:R-:W-:Y:S01]  /*12d30*/  F2FP.PACK_AB R34, R34, R80 ;  /* 0x000000502222723e */ /* 0x000fe200000000ff */
[----:B------:R-:W-:Y:S01]  /*12d40*/  IMAD.MOV.U32 R80, RZ, RZ, c[0x0][0x4e8] ;  /* 0x00013a00ff507624 */ /* 0x000fe200078e00ff */
[----:B------:R-:W-:Y:S01]  /*12d50*/  F2FP.PACK_AB R41, R137, R136 ;  /* 0x000000888929723e */ /* 0x000fe200000000ff */
[----:B------:R-:W4:Y:S01]  /*12d60*/  S2R R83, SR_CTAID.X ;  /* 0x0000000000537919 */ /* 0x000f220000002500 */
[----:B------:R-:W-:Y:S02]  /*12d70*/  F2FP.PACK_AB R138, R139, R138 ;  /* 0x0000008a8b8a723e */ /* 0x000fe400000000ff */
[C---:B------:R-:W-:Y:S01]  /*12d80*/  ISETP.NE.AND P3, PT, R80.reuse, 0x1, PT ;  /* 0x000000015000780c */ /* 0x040fe20003f65270 */
[----:B------:R-:W-:Y:S01]  /*12d90*/  IMAD R80, R80, c[0x0][0x388], RZ ;  /* 0x0000e20050507a24 */ /* 0x000fe200078e02ff */
[----:B------:R-:W-:Y:S01]  /*12da0*/  BAR.SYNC.DEFER_BLOCKING 0x1, 0x100 ;  /* 0x0044000000007b1d */ /* 0x000fe20000010000 */
[----:B------:R-:W-:-:S02]  /*12db0*/  F2FP.PACK_AB R53, R141, R140 ;  /* 0x0000008c8d35723e */ /* 0x000fc400000000ff */
[----:B------:R-:W-:Y:S02]  /*12dc0*/  F2FP.PACK_AB R142, R143, R142 ;  /* 0x0000008e8f8e723e */ /* 0x000fe400000000ff */
        /* <DEDUP_REMOVED lines=52> */
[----:B------:R-:W-:Y:S01]  /*13110*/  IMAD.IADD R6, R7, 0x1, -R4 ;  /* 0x0000000107067824 */ /* 0x000fe200078e0a04 */
[----:B------:R-:W-:Y:S01]  /*13120*/  LOP3.LUT R4, R3, 0x1ffffffe, RZ, 0xc0, !PT ;  /* 0x1ffffffe03047812 */ /* 0x000fe200078ec0ff */
[----:B------:R-:W-:Y:S01]  /*13130*/  IMAD R14, R7, 0x200, R10 ;  /* 0x00000200070e7824 */ /* 0x000fe200078e020a */
[----:B------:R-:W-:Y:S01]  /*13140*/  SHF.R.U32.HI R3, RZ, 0x3, R2 ;  /* 0x00000003ff037819 */ /* 0x000fe20000011602 */
[----:B----4-:R-:W-:Y:S01]  /*13150*/  IMAD R7, R83, 0x80, R5 ;  /* 0x0000008053077824 */ /* 0x010fe200078e0205 */
[----:B------:R-:W-:Y:S01]  /*13160*/  LOP3.LUT R2, R2, 0x38, R0, 0xf8, !PT ;  /* 0x0000003802027812 */ /* 0x000fe200078ef800 */
[----:B------:R-:W-:Y:S01]  /*13170*/  IMAD.IADD R11, R10, 0x1, -R4 ;  /* 0x000000010a0b7824 */ /* 0x000fe200078e0a04 */
[C---:B------:R-:W-:Y:S01]  /*13180*/  LOP3.LUT R4, R8.reuse, 0x1, RZ, 0xc0, !PT ;  /* 0x0000000108047812 */ /* 0x040fe200078ec0ff */
[----:B------:R-:W-:Y:S01]  /*13190*/  IMAD.SHL.U32 R5, R8, 0x40, RZ ;  /* 0x0000004008057824 */ /* 0x000fe200078e00ff */
[----:B------:R-:W-:Y:S01]  /*131a0*/  LOP3.LUT R10, R2, R3, RZ, 0x3c, !PT ;  /* 0x00000003020a7212 */ /* 0x000fe200078e3cff */
[----:B------:R-:W-:Y:S01]  /*131b0*/  @P3 IMAD.HI.U32 R3, R7, c[0x0][0x4ec], RZ ;  /* 0x00013b0007033a27 */ /* 0x000fe200078e00ff */
[----:B------:R-:W-:-:S02]  /*131c0*/  ISETP.NE.U32.AND P4, PT, R4, 0x1, PT ;  /* 0x000000010400780c */ /* 0x000fc40003f85070 */
[----:B------:R-:W-:Y:S01]  /*131d0*/  SHF.R.S32.HI R4, RZ, 0x2, R15 ;  /* 0x00000002ff047819 */ /* 0x000fe2000001140f */
[----:B------:R-:W-:Y:S01]  /*131e0*/  IMAD.MOV.U32 R2, RZ, RZ, R7 ;  /* 0x000000ffff027224 */ /* 0x000fe200078e0007 */
[----:B------:R-:W-:Y:S02]  /*131f0*/  @P3 SHF.R.U32.HI R2, RZ, c[0x0][0x4f0], R3 ;  /* 0x00013c00ff023a19 */ /* 0x000fe40000011603 */
[----:B------:R-:W-:Y:S01]  /*13200*/  LOP3.LUT R8, R5, 0x1c0, RZ, 0xc0, !PT ;  /* 0x000001c005087812 */ /* 0x000fe200078ec0ff */
[----:B------:R-:W-:Y:S01]  /*13210*/  IMAD R3, R6, 0x10, R4 ;  /* 0x0000001006037824 */ /* 0x000fe200078e0204 */
[----:B------:R-:W-:Y:S01]  /*13220*/  F2FP.PACK_AB R153, R153, R152 ;  /* 0x000000989999723e */ /* 0x000fe200000000ff */
[----:B------:R-:W-:Y:S01]  /*13230*/  IMAD.SHL.U32 R6, R20, 0x8, RZ ;  /* 0x0000000814067824 */ /* 0x000fe200078e00ff */
[----:B------:R-:W-:Y:S01]  /*13240*/  LEA.HI R9, R8, R8, RZ, 0x1d ;  /* 0x0000000808097211 */ /* 0x000fe200078fe8ff */
[----:B------:R-:W-:Y:S01]  /*13250*/  IMAD.IADD R5, R13, 0x1, R18 ;  /* 0x000000010d057824 */ /* 0x000fe200078e0212 */
[----:B------:R-:W-:Y:S01]  /*13260*/  F2FP.PACK_AB R154, R155, R154 ;  /* 0x0000009a9b9a723e */ /* 0x000fe200000000ff */
[----:B------:R-:W-:Y:S01]  /*13270*/  IMAD.MOV R8, RZ, RZ, -R2 ;  /* 0x000000ffff087224 */ /* 0x000fe200078e0a02 */
[----:B------:R-:W-:Y:S01]  /*13280*/  LOP3.LUT R18, R10, 0x7ffffe00, R6, 0xf8, !PT ;  /* 0x7ffffe000a127812 */ /* 0x000fe200078ef806 */
[----:B------:R-:W-:Y:S01]  /*13290*/  IMAD.MOV.U32 R4, RZ, RZ, R12 ;  /* 0x000000ffff047224 */ /* 0x000fe200078e000c */
[----:B------:R-:W-:Y:S01]  /*132a0*/  SHF.R.S32.HI R6, RZ, 0x1f, R2 ;  /* 0x0000001fff067819 */ /* 0x000fe20000011402 */
[----:B------:R-:W-:Y:S01]  /*132b0*/  IMAD R12, R8, c[0x0][0x4e8], R7 ;  /* 0x00013a00080c7a24 */ /* 0x000fe200078e0207 */
[----:B------:R-:W-:Y:S01]  /*132c0*/  F2FP.PACK_AB R156, R157, R156 ;  /* 0x0000009c9d9c723e */ /* 0x000fe200000000ff */
[----:B------:R-:W-:Y:S01]  /*132d0*/  IMAD R8, R11, 0x8, R3 ;  /* 0x000000080b087824 */ /* 0x000fe200078e0203 */
[----:B------:R-:W-:Y:S01]  /*132e0*/  F2FP.PACK_AB R158, R159, R158 ;  /* 0x0000009e9f9e723e */ /* 0x000fe200000000ff */
[----:B------:R-:W-:Y:S01]  /*132f0*/  IMAD.U32 R10, R14, 0x2, R9 ;  /* 0x000000020e0a7824 */ /* 0x000fe200078e0009 */
[----:B------:R-:W-:Y:S01]  /*13300*/  F2FP.PACK_AB R160, R161, R160 ;  /* 0x000000a0a1a0723e */ /* 0x000fe200000000ff */
[----:B------:R-:W-:Y:S01]  /*13310*/  IMAD R9, R6, c[0x0][0x3e0], RZ ;  /* 0x0000f80006097a24 */ /* 0x000fe200078e02ff */
[----:B------:R-:W-:Y:S01]  /*13320*/  F2FP.PACK_AB R162, R163, R162 ;  /* 0x000000a2a3a2723e */ /* 0x000fe200000000ff */
[----:B------:R-:W-:Y:S01]  /*13330*/  IMAD.WIDE.U32 R6, R2, c[0x0][0x3e0], R4 ;  /* 0x0000f80002067a25 */ /* 0x000fe200078e0004 */
[----:B------:R-:W-:-:S02]  /*13340*/  F2FP.PACK_AB R164, R165, R164 ;  /* 0x000000a4a5a4723e */ /* 0x000fc400000000ff */
[----:B------:R-:W-:Y:S01]  /*13350*/  F2FP.PACK_AB R166, R167, R166 ;  /* 0x000000a6a7a6723e */ /* 0x000fe200000000ff */
[----:B------:R-:W-:Y:S01]  /*13360*/  IMAD R5, R83, 0x80, R8 ;  /* 0x0000008053057824 */ /* 0x000fe200078e0208 */
[----:B------:R-:W-:Y:S01]  /*13370*/  F2FP.PACK_AB R81, R39, R38 ;  /* 0x000000262751723e */ /* 0x000fe200000000ff */
[----:B------:R-:W-:Y:S01]  /*13380*/  IMAD R3, R83, 0x80, R3 ;  /* 0x0000008053037824 */ /* 0x000fe200078e0203 */
[----:B------:R-:W-:Y:S01]  /*13390*/  F2FP.PACK_AB R65, R43, R42 ;  /* 0x0000002a2b41723e */ /* 0x000fe200000000ff */
[----:B------:R-:W-:Y:S01]  /*133a0*/  @P3 IMAD.HI.U32 R8, R5, c[0x0][0x4ec], RZ ;  /* 0x00013b0005083a27 */ /* 0x000fe200078e00ff */
[----:B------:R-:W-:Y:S02]  /*133b0*/  F2FP.PACK_AB R46, R47, R46 ;  /* 0x0000002e2f2e723e */ /* 0x000fe400000000ff */
[CC--:B------:R-:W-:Y:S01]  /*133c0*/  ISETP.GE.OR P6, PT, R3.reuse, R80.reuse, P0 ;  /* 0x000000500300720c */ /* 0x0c0fe200007c6670 */
[----:B------:R-:W-:Y:S01]  /*133d0*/  IMAD.MOV.U32 R4, RZ, RZ, R5 ;  /* 0x000000ffff047224 */ /* 0x000fe200078e0005 */
[----:B------:R-:W-:Y:S01]  /*133e0*/  IADD3 R3, R3, 0x8, RZ ;  /* 0x0000000803037810 */ /* 0x000fe20007ffe0ff */
[----:B------:R-:W-:Y:S01]  /*133f0*/  IMAD R9, R2, c[0x0][0x3e4], R9 ;  /* 0x0000f90002097a24 */ /* 0x000fe200078e0209 */
[----:B------:R-:W-:Y:S01]  /*13400*/  @P3 SHF.R.U32.HI R4, RZ, c[0x0][0x4f0], R8 ;  /* 0x00013c00ff043a19 */ /* 0x000fe20000011608 */
[----:B------:R-:W-:Y:S01]  /*13410*/  IMAD.SHL.U32 R2, R10, 0x2, RZ ;  /* 0x000000020a027824 */ /* 0x000fe200078e00ff */
[----:B------:R-:W-:Y:S01]  /*13420*/  ISETP.GE.OR P5, PT, R3, R80, P0 ;  /* 0x000000500300720c */ /* 0x000fe200007a6670 */
[----:B------:R-:W-:Y:S01]  /*13430*/  IMAD.IADD R7, R7, 0x1, R9 ;  /* 0x0000000107077824 */ /* 0x000fe200078e0209 */
[--C-:B------:R-:W-:Y:S01]  /*13440*/  SHF.R.S32.HI R8, RZ, 0x1f, R4.reuse ;  /* 0x0000001fff087819 */ /* 0x100fe20000011404 */
[----:B------:R-:W-:Y:S01]  /*13450*/  IMAD.MOV.U32 R14, RZ, RZ, 0x40 ;  /* 0x00000040ff0e7424 */ /* 0x000fe200078e00ff */
[----:B------:R-:W-:Y:S01]  /*13460*/  IADD3 R10, P0, R4, R16, RZ ;  /* 0x00000010040a7210 */ /* 0x000fe20007f1e0ff */
[----:B------:R-:W-:Y:S01]  /*13470*/  IMAD.MOV R4, RZ, RZ, -R4 ;  /* 0x000000ffff047224 */ /* 0x000fe200078e0a04 */
[----:B------:R-:W-:Y:S01]  /*13480*/  IADD3 R9, R2, 0x80, RZ ;  /* 0x0000008002097810 */ /* 0x000fe20007ffe0ff */
[----:B------:R-:W-:Y:S01]  /*13490*/  STS [R2+0x80], R41 ;  /* 0x0000802902007388 */ /* 0x000fe20000000800 */
[----:B------:R-:W-:Y:S01]  /*134a0*/  IADD3.X R11, R8, R17, R21, P0, !PT ;  /* 0x00000011080b7210 */ /* 0x000fe200007fe415 */
[----:B------:R-:W-:Y:S01]  /*134b0*/  IMAD.MOV.U32 R8, RZ, RZ, 0x20 ;  /* 0x00000020ff087424 */ /* 0x000fe200078e00ff */
[----:B------:R-:W-:Y:S01]  /*134c0*/  IADD3 R3, R2, 0x70, RZ ;  /* 0x0000007002037810 */ /* 0x000fe20007ffe0ff */
[----:B------:R-:W-:Y:S01]  /*134d0*/  IMAD R5, R4, c[0x0][0x4e8], R5 ;  /* 0x00013a0004057a24 */ /* 0x000fe200078e0205 */
[----:B------:R-:W-:Y:S01]  /*134e0*/  @P4 IADD3 R3, R9, 0x10, RZ ;  /* 0x0000001009034810 */ /* 0x000fe20007ffe0ff */
[----:B------:R-:W-:Y:S01]  /*134f0*/  STS [R2+0x480], R138 ;  /* 0x0004808a02007388 */ /* 0x000fe20000000800 */
[----:B------:R-:W-:-:S02]  /*13500*/  SHF.R.S32.HI R9, RZ, 0x1f, R12 ;  /* 0x0000001fff097819 */ /* 0x000fc4000001140c */
[----:B------:R-:W-:Y:S01]  /*13510*/  SEL R8, R8, 0xffffffe0, !P1 ;  /* 0xffffffe008087807 */ /* 0x000fe20004800000 */
[----:B------:R-:W-:Y:S01]  /*13520*/  STS [R3], R53 ;  /* 0x0000003503007388 */ /* 0x000fe20000000800 */
[----:B------:R-:W-:Y:S01]  /*13530*/  F2FP.PACK_AB R49, R49, R48 ;  /* 0x000000303131723e */ /* 0x000fe200000000ff */
[----:B------:R-:W-:Y:S01]  /*13540*/  IMAD R9, R9, c[0x0][0x3d8], RZ ;  /* 0x0000f60009097a24 */ /* 0x000fe200078e02ff */
[----:B------:R-:W-:Y:S01]  /*13550*/  F2FP.PACK_AB R50, R51, R50 ;  /* 0x000000323332723e */ /* 0x000fe200000000ff */
[----:B------:R-:W-:Y:S01]  /*13560*/  IMAD.IADD R4, R2, 0x1, R8 ;  /* 0x0000000102047824 */ /* 0x000fe200078e0208 */
[----:B------:R-:W-:Y:S01]  /*13570*/  STS [R3+0x400], R142 ;  /* 0x0004008e03007388 */ /* 0x000fe20000000800 */
[----:B------:R-:W-:Y:S01]  /*13580*/  IMAD.IADD R15, R8, 0x1, R3 ;  /* 0x00000001080f7824 */ /* 0x000fe200078e0203 */
[----:B------:R-:W-:Y:S01]  /*13590*/  SHF.R.S32.HI R8, RZ, 0x1f, R5 ;  /* 0x0000001fff087819 */ /* 0x000fe20000011405 */
[C---:B------:R-:W-:Y:S01]  /*135a0*/  IMAD R17, R12.reuse, c[0x0][0x3dc], R9 ;  /* 0x0000f7000c117a24 */ /* 0x040fe200078e0209 */
[----:B------:R-:W-:Y:S01]  /*135b0*/  STS [R4+0x80], R144 ;  /* 0x0000809004007388 */ /* 0x000fe20000000800 */
[----:B------:R-:W-:Y:S01]  /*135c0*/  IMAD.WIDE.U32 R12, R12, c[0x0][0x3d8], R6 ;  /* 0x0000f6000c0c7a25 */ /* 0x000fe200078e0006 */
[----:B------:R-:W-:-:S02]  /*135d0*/  SEL R7, R14, 0xffffffc0, !P2 ;  /* 0xffffffc00e077807 */ /* 0x000fc40005000000 */
[----:B------:R-:W-:Y:S01]  /*135e0*/  STS [R4+0x480], R146 ;  /* 0x0004809204007388 */ /* 0x000fe20000000800 */
[----:B------:R-:W-:Y:S01]  /*135f0*/  IMAD R14, R8, c[0x0][0x488], RZ ;  /* 0x00012200080e7a24 */ /* 0x000fe200078e02ff */
[----:B------:R-:W-:Y:S01]  /*13600*/  F2FP.PACK_AB R44, R44, R52 ;  /* 0x000000342c2c723e */ /* 0x000fe200000000ff */
[----:B------:R-:W-:Y:S01]  /*13610*/  IMAD.WIDE.U32 R8, R5, c[0x0][0x488], R10 ;  /* 0x0001220005087a25 */ /* 0x000fe200078e000a */
[----:B------:R-:W-:Y:S01]  /*13620*/  STS [R15], R148 ;  /* 0x000000940f007388 */ /* 0x000fe20000000800 */
[----:B------:R-:W-:Y:S02]  /*13630*/  F2FP.PACK_AB R54, R55, R54 ;  /* 0x000000363736723e */ /* 0x000fe400000000ff */
[----:B------:R-:W-:Y:S01]  /*13640*/  IMAD.IADD R6, R2, 0x1, R7 ;  /* 0x0000000102067824 */ /* 0x000fe200078e0207 */
[----:B------:R-:W-:Y:S01]  /*13650*/  STS [R15+0x400], R150 ;  /* 0x000400960f007388 */ /* 0x000fe20000000800 */
[----:B------:R-:W-:Y:S01]  /*13660*/  IMAD R10, R5, c[0x0][0x48c], R14 ;  /* 0x00012300050a7a24 */ /* 0x000fe200078e020e */
[----:B------:R-:W-:Y:S01]  /*13670*/  F2FP.PACK_AB R43, R57, R56 ;  /* 0x00000038392b723e */ /* 0x000fe200000000ff */
[C---:B------:R-:W-:Y:S01]  /*13680*/  IMAD.IADD R14, R7.reuse, 0x1, R3 ;  /* 0x00000001070e7824 */ /* 0x040fe200078e0203 */
[----:B------:R-:W-:Y:S01]  /*13690*/  STS [R6+0x80], R153 ;  /* 0x0000809906007388 */ /* 0x000fe20000000800 */
[----:B------:R-:W-:Y:S01]  /*136a0*/  IMAD.IADD R5, R7, 0x1, R4 ;  /* 0x0000000107057824 */ /* 0x000fe200078e0204 */
[----:B------:R-:W-:Y:S01]  /*136b0*/  F2FP.PACK_AB R58, R59, R58 ;  /* 0x0000003a3b3a723e */ /* 0x000fe200000000ff */
[----:B------:R-:W-:Y:S01]  /*136c0*/  IMAD.IADD R7, R15, 0x1, R7 ;  /* 0x000000010f077824 */ /* 0x000fe200078e0207 */
[----:B------:R-:W-:Y:S01]  /*136d0*/  STS [R6+0x480], R154 ;  /* 0x0004809a06007388 */ /* 0x000fe20000000800 */
[----:B------:R-:W-:Y:S01]  /*136e0*/  F2FP.PACK_AB R42, R61, R60 ;  /* 0x0000003c3d2a723e */ /* 0x000fe200000000ff */
[----:B------:R-:W-:Y:S01]  /*136f0*/  IMAD.IADD R9, R9, 0x1, R10 ;  /* 0x0000000109097824 */ /* 0x000fe200078e020a */
        /* <DEDUP_REMOVED lines=41> */
[----:B------:R-:W-:Y:S02]  /*13990*/  LEA R16, P0, R8, c[0x0][0x450], 0x2 ;  /* 0x0001140008107a11 */ /* 0x000fe400078010ff */
        /* <DEDUP_REMOVED lines=9> */
[----:B------:R-:W-:Y:S01]  /*13a30*/  LEA.HI.X R9, R8, c[0x0][0x454], R9, 0x2, P0 ;  /* 0x0001150008097a11 */ /* 0x000fe200000f1409 */
        /* <DEDUP_REMOVED lines=93> */
.L_x_913:
[----:B--234-:R-:W-:Y:S05]  /*14010*/  BSYNC B0 ;  /* 0x0000000000007941 */ /* 0x01cfea0003800000 */
.L_x_912:
[----:B------:R-:W-:Y:S01]  /*14020*/  IADD3 R4, R28, 0x20, RZ ;  /* 0x000000201c047810 */ /* 0x000fe20007ffe0ff */
[----:B------:R2:W3:Y:S01]  /*14030*/  SHFL.IDX PT, R3, R29, 0x1, 0x181f ;  /* 0x00381f001d037f89 */ /* 0x0004e200000e0000 */
[----:B------:R-:W-:Y:S02]  /*14040*/  BSSY B0, `(.L_x_914) ;  /* 0x000001c000007945 */ /* 0x000fe40003800000 */
[----:B------:R-:W-:Y:S01]  /*14050*/  ISETP.GE.AND P0, PT, R4, R80, PT ;  /* 0x000000500400720c */ /* 0x000fe20003f06270 */
[----:B-1----:R2:W1:-:S12]  /*14060*/  SHFL.IDX PT, R2, R30, 0x1, 0x181f ;  /* 0x00381f001e027f89 */ /* 0x00245800000e0000 */
        /* <DEDUP_REMOVED lines=14> */
[----:B-1-3--:R-:W-:Y:S01]  /*14150*/  @!P3 IMAD.WIDE R8, R0, 0x2, R2 ;  /* 0x000000020008b825 */ /* 0x00afe200078e0202 */
        /* <DEDUP_REMOVED lines=10> */
.L_x_915:
[----:B------:R-:W-:Y:S05]  /*14200*/  BSYNC B0 ;  /* 0x0000000000007941 */ /* 0x000fea0003800000 */
.L_x_914:
[----:B-1----:R-:W-:Y:S01]  /*14210*/  IADD3 R4, R28, 0x40, RZ ;  /* 0x000000401c047810 */ /* 0x002fe20007ffe0ff */
[----:B---3--:R1:W3:Y:S01]  /*14220*/  SHFL.IDX PT, R3, R29, 0x2, 0x181f ;  /* 0x00581f001d037f89 */ /* 0x0082e200000e0000 */
        /* <DEDUP_REMOVED lines=28> */
.L_x_917:
[----:B------:R-:W-:Y:S05]  /*143f0*/  BSYNC B0 ;  /* 0x0000000000007941 */ /* 0x000fea0003800000 */
.L_x_916:
[----:B---3--:R-:W-:Y:S01]  /*14400*/  IADD3 R4, R28, 0x60, RZ ;  /* 0x000000601c047810 */ /* 0x008fe20007ffe0ff */
[----:B------:R3:W1:Y:S03]  /*14410*/  SHFL.IDX PT, R3, R29, 0x3, 0x181f ;  /* 0x00781f001d037f89 */ /* 0x00066600000e0000 */
[----:B------:R-:W-:Y:S01]  /*14420*/  ISETP.GE.AND P0, PT, R4, R80, PT ;  /* 0x000000500400720c */ /* 0x000fe20003f06270 */
[----:B----4-:R3:W4:-:S12]  /*14430*/  SHFL.IDX PT, R2, R30, 0x3, 0x181f ;  /* 0x00781f001e027f89 */ /* 0x01071800000e0000 */
        /* <DEDUP_REMOVED lines=27> */
.L_x_911:
        /* <DEDUP_REMOVED lines=40> */
.L_x_919:
[----:B------:R-:W-:Y:S05]  /*14870*/  BSYNC B0 ;  /* 0x0000000000007941 */ /* 0x000fea0003800000 */
.L_x_918:
        /* <DEDUP_REMOVED lines=70> */
.L_x_921:
[----:B------:R-:W-:Y:S05]  /*14ce0*/  BSYNC B0 ;  /* 0x0000000000007941 */ /* 0x000fea0003800000 */
.L_x_920:
        /* <DEDUP_REMOVED lines=27> */
.L_x_923:
[----:B------:R-:W-:Y:S05]  /*14ea0*/  BSYNC B0 ;  /* 0x0000000000007941 */ /* 0x000fea0003800000 */
.L_x_922:
        /* <DEDUP_REMOVED lines=27> */
.L_x_925:
[----:B------:R-:W-:Y:S05]  /*15060*/  BSYNC B0 ;  /* 0x0000000000007941 */ /* 0x000fea0003800000 */
.L_x_924:
        /* <DEDUP_REMOVED lines=28> */
.L_x_926:
        /* <DEDUP_REMOVED lines=13> */
.L_x_1542:


//--------------------- .text._ZN7cutlass13device_kernelIN5flash19enable_sm80_to_sm89INS1_16FlashAttnFwdSm80INS1_25CollectiveMainloopFwdSm80ILi8ELi1ELb0EN4cute5tupleIJNS5_1CILi128EEENS7_ILi64EEENS7_ILi256EEEEEELi256ENS_6half_tEfNS_4arch4Sm80ELb0ELb1ELb1ELb1ELb0ELb0ELb1ELb0EEENS1_21CollectiveEpilogueFwdINS6_IJS8_SA_S9_EEENS6_IJNS7_ILi1EEESI_SI_EEESC_SE_Li256ELb1ELb1ELb0ELb0EEENS1_19SingleTileSchedulerILb1ELb0ELb1ELi128EEEEEEEEEvNT_6ParamsE --------------------------
	.section	.text._ZN7cutlass13device_kernelIN5flash19enable_sm80_to_sm89INS1_16FlashAttnFwdSm80INS1_25CollectiveMainloopFwdSm80ILi8ELi1ELb0EN4cute5tupleIJNS5_1CILi128EEENS7_ILi64EEENS7_ILi256EEEEEELi256ENS_6half_tEfNS_4arch4Sm80ELb0ELb1ELb1ELb1ELb0ELb0ELb1ELb0EEENS1_21CollectiveEpilogueFwdINS6_IJS8_SA_S9_EEENS6_IJNS7_ILi1EEESI_SI_EEESC_SE_Li256ELb1ELb1ELb0ELb0EEENS1_19SingleTileSchedulerILb1ELb0ELb1ELi128EEEEEEEEEvNT_6ParamsE,"ax",@progbits
	.sectioninfo	@"SHI_REGISTERS=255"
	.align	128
.text._ZN7cutlass13device_kernelIN5flash19enable_sm80_to_sm89INS1_16FlashAttnFwdSm80INS1_25CollectiveMainloopFwdSm80ILi8ELi1ELb0EN4cute5tupleIJNS5_1CILi128EEENS7_ILi64EEENS7_ILi256EEEEEELi256ENS_6half_tEfNS_4arch4Sm80ELb0ELb1ELb1ELb1ELb0ELb0ELb1ELb0EEENS1_21CollectiveEpilogueFwdINS6_IJS8_SA_S9_EEENS6_IJNS7_ILi1EEESI_SI_EEESC_SE_Li256ELb1ELb1ELb0ELb0EEENS1_19SingleTileSchedulerILb1ELb0ELb1ELi128EEEEEEEEEvNT_6ParamsE:
        .type           _ZN7cutlass13device_kernelIN5flash19enable_sm80_to_sm89INS1_16FlashAttnFwdSm80INS1_25CollectiveMainloopFwdSm80ILi8ELi1ELb0EN4cute5tupleIJNS5_1CILi128EEENS7_ILi64EEENS7_ILi256EEEEEELi256ENS_6half_tEfNS_4arch4Sm80ELb0ELb1ELb1ELb1ELb0ELb0ELb1ELb0EEENS1_21CollectiveEpilogueFwdINS6_IJS8_SA_S9_EEENS6_IJNS7_ILi1EEESI_SI_EEESC_SE_Li256ELb1ELb1ELb0ELb0EEENS1_19SingleTileSchedulerILb1ELb0ELb1ELi128EEEEEEEEEvNT_6ParamsE,@function
        .size           _ZN7cutlass13device_kernelIN5flash19enable_sm80_to_sm89INS1_16FlashAttnFwdSm80INS1_25CollectiveMainloopFwdSm80ILi8ELi1ELb0EN4cute5tupleIJNS5_1CILi128EEENS7_ILi64EEENS7_ILi256EEEEEELi256ENS_6half_tEfNS_4arch4Sm80ELb0ELb1ELb1ELb1ELb0ELb0ELb1ELb0EEENS1_21CollectiveEpilogueFwdINS6_IJS8_SA_S9_EEENS6_IJNS7_ILi1EEESI_SI_EEESC_SE_Li256ELb1ELb1ELb0ELb0EEENS1_19SingleTileSchedulerILb1ELb0ELb1ELi128EEEEEEEEEvNT_6ParamsE,(.L_x_1543 - _ZN7cutlass13device_kernelIN5flash19enable_sm80_to_sm89INS1_16FlashAttnFwdSm80INS1_25CollectiveMainloopFwdSm80ILi8ELi1ELb0EN4cute5tupleIJNS5_1CILi128EEENS7_ILi64EEENS7_ILi256EEEEEELi256ENS_6half_tEfNS_4arch4Sm80ELb0ELb1ELb1ELb1ELb0ELb0ELb1ELb0EEENS1_21CollectiveEpilogueFwdINS6_IJS8_SA_S9_EEENS6_IJNS7_ILi1EEESI_SI_EEESC_SE_Li256ELb1ELb1ELb0ELb0EEENS1_19SingleTileSchedulerILb1ELb0ELb1ELi128EEEEEEEEEvNT_6ParamsE)
        .other          _ZN7cutlass13device_kernelIN5flash19enable_sm80_to_sm89INS1_16FlashAttnFwdSm80INS1_25CollectiveMainloopFwdSm80ILi8ELi1ELb0EN4cute5tupleIJNS5_1CILi128EEENS7_ILi64EEENS7_ILi256EEEEEELi256ENS_6half_tEfNS_4arch4Sm80ELb0ELb1ELb1ELb1ELb0ELb0ELb1ELb0EEENS1_21CollectiveEpilogueFwdINS6_IJS8_SA_S9_EEENS6_IJNS7_ILi1EEESI_SI_EEESC_SE_Li256ELb1ELb1ELb0ELb0EEENS1_19SingleTileSchedulerILb1ELb0ELb1ELi128EEEEEEEEEvNT_6ParamsE,@"STO_CUDA_ENTRY STV_DEFAULT"
_ZN7cutlass13device_kernelIN5flash19enable_sm80_to_sm89INS1_16FlashAttnFwdSm80INS1_25CollectiveMainloopFwdSm80ILi8ELi1ELb0EN4cute5tupleIJNS5_1CILi128EEENS7_ILi64EEENS7_ILi256EEEEEELi256ENS_6half_tEfNS_4arch4Sm80ELb0ELb1ELb1ELb1ELb0ELb0ELb1ELb0EEENS1_21CollectiveEpilogueFwdINS6_IJS8_SA_S9_EEENS6_IJNS7_ILi1EEESI_SI_EEESC_SE_Li256ELb1ELb1ELb0ELb0EEENS1_19SingleTileSchedulerILb1ELb0ELb1ELi128EEEEEEEEEvNT_6ParamsE:
        /* <DEDUP_REMOVED lines=17> */
.L_x_928:
        /* <DEDUP_REMOVED lines=8> */
.L_x_930:
[----:B------:R-:W-:-:S04]  /*0190*/  MOV R0, c[0x0][0x54c] ;  /* 0x0001530000007a02 */ /* 0x000fc80000000f00 */
.L_x_929:
[----:B------:R-:W-:Y:S01]  /*01a0*/  USHF.L.U32 UR7, UR7, 0x7, URZ ;  /* 0x0000000707077899 */ /* 0x000fe2000800063f */
[----:B-----5:R-:W-:-:S05]  /*01b0*/  IMAD R0, R0, c[0x0][0x548], RZ ;  /* 0x0001520000007a24 */ /* 0x020fca00078e02ff */
[----:B------:R-:W-:-:S04]  /*01c0*/  ISETP.LE.AND P0, PT, R0, UR7, PT ;  /* 0x0000000700007c0c */ /* 0x000fc8000bf03270 */
[----:B------:R-:W-:-:S05]  /*01d0*/  SEL R0, R5, 0xffffffff, !P0 ;  /* 0xffffffff05007807 */ /* 0x000fca0004000000 */
[----:B------:R2:W-:Y:S01]  /*01e0*/  STL [R1+0x54], R0 ;  /* 0x0000540001007387 */ /* 0x0005e20000100800 */
[----:B------:R-:W-:Y:S05]  /*01f0*/  BRA `(.L_x_931) ;  /* 0x0000013000007947 */ /* 0x000fea0003800000 */
.L_x_927:
[----:B------:R-:W-:-:S04]  /*0200*/  ISETP.NE.U32.AND P0, PT, RZ, c[0x0][0x568], PT ;  /* 0x00015a00ff007a0c */ /* 0x000fc80003f05070 */
[----:B------:R-:W-:-:S13]  /*0210*/  ISETP.NE.AND.EX P0, PT, RZ, c[0x0][0x56c], PT, P0 ;  /* 0x00015b00ff007a0c */ /* 0x000fda0003f05300 */
[----:B------:R-:W-:Y:S05]  /*0220*/  @!P0 BRA `(.L_x_932) ;  /* 0x0000002000008947 */ /* 0x000fea0003800000 */
[----:B------:R1:W5:Y:S01]  /*0230*/  LDG.E R0, [R2.64] ;  /* 0x0000001202007981 */ /* 0x000362000c1e1900 */
[----:B------:R-:W-:Y:S05]  /*0240*/  BRA `(.L_x_933) ;  /* 0x0000009000007947 */ /* 0x000fea0003800000 */
.L_x_932:
        /* <DEDUP_REMOVED lines=8> */
.L_x_934:
[----:B------:R-:W-:-:S04]  /*02d0*/  MOV R0, c[0x0][0x54c] ;  /* 0x0001530000007a02 */ /* 0x000fc80000000f00 */
.L_x_933:
[----:B------:R-:W-:Y:S01]  /*02e0*/  USHF.L.U32 UR7, UR7, 0x7, URZ ;  /* 0x0000000707077899 */ /* 0x000fe2000800063f */
[----:B-----5:R-:W-:-:S05]  /*02f0*/  IMAD R0, R0, c[0x0][0x548], RZ ;  /* 0x0001520000007a24 */ /* 0x020fca00078e02ff */
[----:B------:R-:W-:-:S04]  /*0300*/  ISETP.LE.AND P0, PT, R0, UR7, PT ;  /* 0x0000000700007c0c */ /* 0x000fc8000bf03270 */
[----:B------:R-:W-:-:S05]  /*0310*/  SEL R0, R5, 0xffffffff, !P0 ;  /* 0xffffffff05007807 */ /* 0x000fca0004000000 */
[----:B------:R2:W-:Y:S04]  /*0320*/  STL [R1+0x54], R0 ;  /* 0x0000540001007387 */ /* 0x0005e80000100800 */
.L_x_931:
        /* <DEDUP_REMOVED lines=25> */
[----:B-12---:R-:W-:Y:S05]  /*04c0*/  @P0 BRA `(.L_x_935) ;  /* 0x0000006000000947 */ /* 0x006fea0003800000 */
[----:B------:R-:W-:Y:S05]  /*04d0*/  @!P2 BRA `(.L_x_935) ;  /* 0x000000500000a947 */ /* 0x000fea0003800000 */
[----:B------:R1:W2:Y:S04]  /*04e0*/  LDG.E R0, [R4.64] ;  /* 0x0000001204007981 */ /* 0x0002a8000c1e1900 */
[----:B-1----:R-:W4:Y:S01]  /*04f0*/  LDG.E R4, [R4.64+0x4] ;  /* 0x0000041204047981 */ /* 0x002f22000c1e1900 */
[----:B--23--:R-:W1:Y:S08]  /*0500*/  R2UR UR16, R0 ;  /* 0x00000000001073c2 */ /* 0x00ce7000000e0000 */
[----:B----4-:R-:W1:Y:S02]  /*0510*/  R2UR UR4, R4 ;  /* 0x00000000040473c2 */ /* 0x010e6400000e0000 */
[----:B-1----:R-:W-:-:S06]  /*0520*/  UIADD3 UR16, -UR16, UR4, URZ ;  /* 0x0000000410107290 */ /* 0x002fcc000fffe13f */
.L_x_935:
[----:B------:R-:W-:-:S04]  /*0530*/  ISETP.NE.U32.AND P0, PT, RZ, c[0x0][0x368], PT ;  /* 0x0000da00ff007a0c */ /* 0x000fc80003f05070 */
[----:B------:R-:W-:-:S13]  /*0540*/  ISETP.NE.AND.EX P0, PT, RZ, c[0x0][0x36c], PT, P0 ;  /* 0x0000db00ff007a0c */ /* 0x000fda0003f05300 */
[----:B------:R-:W-:Y:S05]  /*0550*/  @!P0 BRA `(.L_x_936) ;  /* 0x0000004000008947 */ /* 0x000fea0003800000 */
[----:B------:R-:W-:-:S05]  /*0560*/  IMAD.WIDE R2, R41, R26, c[0x0][0x368] ;  /* 0x0000da0029027625 */ /* 0x000fca00078e021a */
[----:B------:R-:W2:Y:S02]  /*0570*/  LDG.E R0, [R2.64] ;  /* 0x0000001202007981 */ /* 0x000ea4000c1e1900 */
[----:B--2---:R1:W2:Y:S02]  /*0580*/  R2UR UR9, R0 ;  /* 0x00000000000973c2 */ /* 0x0042a400000e0000 */
[----:B-12---:R-:W-:Y:S05]  /*0590*/  BRA `(.L_x_937) ;  /* 0x0000006000007947 */ /* 0x006fea0003800000 */
.L_x_936:
[----:B------:R-:W-:Y:S05]  /*05a0*/  @!P4 BRA `(.L_x_937) ;  /* 0x000000500000c947 */ /* 0x000fea0003800000 */
[----:B------:R1:W2:Y:S04]  /*05b0*/  LDG.E R0, [R2.64] ;  /* 0x0000001202007981 */ /* 0x0002a8000c1e1900 */
[----:B-1----:R-:W4:Y:S01]  /*05c0*/  LDG.E R2, [R2.64+0x4] ;  /* 0x0000041202027981 */ /* 0x002f22000c1e1900 */
[----:B--2---:R-:W1:Y:S08]  /*05d0*/  R2UR UR9, R0 ;  /* 0x00000000000973c2 */ /* 0x004e7000000e0000 */
[----:B----4-:R-:W1:Y:S02]  /*05e0*/  R2UR UR4, R2 ;  /* 0x00000000020473c2 */ /* 0x010e6400000e0000 */
[----:B-1----:R-:W-:-:S06]  /*05f0*/  UIADD3 UR9, -UR9, UR4, URZ ;  /* 0x0000000409097290 */ /* 0x002fcc000fffe13f */
.L_x_937:
[----:B------:R-:W-:Y:S01]  /*0600*/  ULDC UR4, c[0x0][0x2c4] ;  /* 0x0000b10000047ab9 */ /* 0x000fe20000000800 */
[----:B-----5:R-:W-:Y:S01]  /*0610*/  IADD3 R11, R7, UR6, RZ ;  /* 0x00000006070b7c10 */ /* 0x020fe2000fffe0ff */
[----:B------:R-:W-:-:S02]  /*0620*/  UISETP.NE.AND UP2, UPT, UR4, 0x1, UPT ;  /* 0x000000010400788c */ /* 0x000fc4000bf45270 */
[----:B------:R-:W-:Y:S02]  /*0630*/  ULDC.64 UR10, c[0x0][0x2c8] ;  /* 0x0000b200000a7ab9 */ /* 0x000fe40000000a00 */
[----:B------:R-:W-:Y:S02]  /*0640*/  ULDC.64 UR4, c[0x0][0x328] ;  /* 0x0000ca0000047ab9 */ /* 0x000fe40000000a00 */
[----:B------:R-:W-:Y:S02]  /*0650*/  UISETP.GE.AND UP1, UPT, UR5, 0x1, UPT ;  /* 0x000000010500788c */ /* 0x000fe4000bf26270 */
[----:B------:R-:W-:-:S03]  /*0660*/  UIADD3 UR9, -UR6, UR9, URZ ;  /* 0x0000000906097290 */ /* 0x000fc6000fffe13f */
[----:B------:R-:W-:Y:S01]  /*0670*/  @UP2 UIADD3 UR12, UR7, 0x7f, URZ ;  /* 0x0000007f070c2890 */ /* 0x000fe2000fffe03f */
[----:B------:R-:W-:Y:S01]  /*0680*/  PLOP3.LUT P0, PT, PT, PT, UP1, 0x40, 0x0 ;  /* 0x000000000000781c */ /* 0x000fe20003f0e818 */
[----:B---3--:R-:W-:Y:S02]  /*0690*/  UIADD3 UR8, UR9, 0x1, -UR16 ;  /* 0x0000000109087890 */ /* 0x008fe4000fffe810 */
[----:B------:R-:W-:Y:S02]  /*06a0*/  UIMAD.WIDE.U32 UR12, UR12, UR10, URZ ;  /* 0x0000000a0c0c72a5 */ /* 0x000fe4000f8e003f */
[----:B------:R-:W-:Y:S02]  /*06b0*/  UIADD3 UR10, UR7, 0x7f, URZ ;  /* 0x0000007f070a7890 */ /* 0x000fe4000fffe03f */
[----:B------:R-:W-:-:S04]  /*06c0*/  @UP2 USHF.R.U32.HI UR10, URZ, UR11, UR13 ;  /* 0x0000000b3f0a2299 */ /* 0x000fc8000801160d */
[----:B------:R-:W-:-:S04]  /*06d0*/  UIADD3 UR8, UR8, UR10, URZ ;  /* 0x0000000a08087290 */ /* 0x000fc8000fffe03f */
[----:B------:R-:W-:Y:S01]  /*06e0*/  UIADD3 UR4, UR8, UR4, URZ ;  /* 0x0000000408047290 */ /* 0x000fe2000fffe03f */
[----:B------:R-:W-:Y:S05]  /*06f0*/  @P0 BRA `(.L_x_938) ;  /* 0x0000012000000947 */ /* 0x000fea0003800000 */
[----:B------:R-:W-:Y:S01]  /*0700*/  ISETP.LT.AND P0, PT, RZ, UR8, PT ;  /* 0x00000008ff007c0c */ /* 0x000fe2000bf01270 */
[----:B------:R-:W-:-:S12]  /*0710*/  UIADD3 UR6, UR8, -0x1, URZ ;  /* 0xffffffff08067890 */ /* 0x000fd8000fffe03f */
        /* <DEDUP_REMOVED lines=8> */
.L_x_939:
[----:B------:R-:W-:Y:S02]  /*07a0*/  UISETP.NE.AND UP0, UPT, UR5, 0x1, UPT ;  /* 0x000000010500788c */ /* 0x000fe4000bf05270 */
[----:B------:R-:W-:Y:S02]  /*07b0*/  ULDC.64 UR10, c[0x0][0x330] ;  /* 0x0000cc00000a7ab9 */ /* 0x000fe40000000a00 */
[----:B------:R-:W-:-:S07]  /*07c0*/  UIMAD.WIDE.U32 UR12, UR6, UR10, URZ ;  /* 0x0000000a060c72a5 */ /* 0x000fce000f8e003f */
[----:B------:R-:W-:Y:S02]  /*07d0*/  @UP0 USHF.R.U32.HI UR6, URZ, UR11, UR13 ;  /* 0x0000000b3f060299 */ /* 0x000fe4000801160d */
.L_x_940:
[----:B------:R-:W-:Y:S02]  /*07e0*/  ULDC UR8, c[0x0][0x32c] ;  /* 0x0000cb0000087ab9 */ /* 0x000fe40000000800 */
[----:B------:R-:W-:-:S04]  /*07f0*/  UIMAD UR8, UR6, UR5, UR8 ;  /* 0x00000005060872a4 */ /* 0x000fc8000f8e0208 */
[----:B------:R-:W-:-:S04]  /*0800*/  UISETP.LT.AND UP0, UPT, UR4, UR8, UPT ;  /* 0x000000080400728c */ /* 0x000fc8000bf01270 */
[----:B------:R-:W-:Y:S02]  /*0810*/  USEL UR4, UR4, UR8, UP0 ;  /* 0x0000000804047287 */ /* 0x000fe40008000000 */
.L_x_938:
[----:B------:R-:W-:Y:S01]  /*0820*/  UIADD3 UR12, UR9, 0x3f, URZ ;  /* 0x0000003f090c7890 */ /* 0x000fe2000fffe03f */
[----:B------:R-:W-:Y:S01]  /*0830*/  PLOP3.LUT P0, PT, PT, PT, UP1, 0x40, 0x0 ;  /* 0x000000000000781c */ /* 0x000fe20003f0e818 */
[----:B------:R-:W-:Y:S02]  /*0840*/  UIADD3 UR6, UR4, 0x3f, URZ ;  /* 0x0000003f04067890 */ /* 0x000fe4000fffe03f */
[----:B------:R-:W-:Y:S02]  /*0850*/  ULDC.64 UR10, c[0x0][0x2c8] ;  /* 0x0000b200000a7ab9 */ /* 0x000fe40000000a00 */
[----:B------:R-:W-:Y:S02]  /*0860*/  UIMAD.WIDE.U32 UR14, UR7, UR10, URZ ;  /* 0x0000000a070e72a5 */ /* 0x000fe4000f8e003f */
[----:B------:R-:W-:Y:S02]  /*0870*/  USHF.R.S32.HI UR8, URZ, 0x1f, UR12 ;  /* 0x0000001f3f087899 */ /* 0x000fe4000801140c */
[----:B------:R-:W-:-:S02]  /*0880*/  USHF.R.S32.HI UR10, URZ, 0x1f, UR6 ;  /* 0x0000001f3f0a7899 */ /* 0x000fc40008011406 */
[----:B------:R-:W-:Y:S02]  /*0890*/  ULEA.HI UR8, UR8, UR12, URZ, 0x6 ;  /* 0x0000000c08087291 */ /* 0x000fe4000f8f303f */
[----:B------:R-:W-:Y:S02]  /*08a0*/  ULEA.HI UR10, UR10, UR6, URZ, 0x6 ;  /* 0x000000060a0a7291 */ /* 0x000fe4000f8f303f */
[----:B------:R-:W-:Y:S02]  /*08b0*/  UMOV UR4, UR7 ;  /* 0x0000000700047c82 */ /* 0x000fe40008000000 */
[----:B------:R-:W-:Y:S02]  /*08c0*/  @UP2 USHF.R.U32.HI UR4, URZ, UR11, UR15 ;  /* 0x0000000b3f042299 */ /* 0x000fe4000801160f */
[----:B------:R-:W-:Y:S02]  /*08d0*/  USHF.R.S32.HI UR14, URZ, 0x6, UR8 ;  /* 0x000000063f0e7899 */ /* 0x000fe40008011408 */
[----:B------:R-:W-:-:S02]  /*08e0*/  USHF.R.S32.HI UR11, URZ, 0x6, UR10 ;  /* 0x000000063f0b7899 */ /* 0x000fc4000801140a */
[----:B------:R-:W-:Y:S02]  /*08f0*/  UIADD3 UR6, UR9, -UR16, URZ ;  /* 0x8000001009067290 */ /* 0x000fe4000fffe03f */
[----:B------:R-:W-:Y:S02]  /*0900*/  UISETP.LT.AND UP0, UPT, UR14, UR11, UPT ;  /* 0x0000000b0e00728c */ /* 0x000fe4000bf01270 */
[----:B------:R-:W-:Y:S02]  /*0910*/  UIADD3 UR10, UR6, UR4, URZ ;  /* 0x00000004060a7290 */ /* 0x000fe4000fffe03f */
[----:B------:R-:W-:Y:S02]  /*0920*/  ULDC UR8, c[0x0][0x324] ;  /* 0x0000c90000087ab9 */ /* 0x000fe40000000800 */
[----:B------:R-:W-:Y:S02]  /*0930*/  USEL UR14, UR14, UR11, UP0 ;  /* 0x0000000b0e0e7287 */ /* 0x000fe40008000000 */
        /* <DEDUP_REMOVED lines=13> */
.L_x_942:
[----:B------:R-:W-:-:S03]  /*0a10*/  UISETP.NE.AND UP0, UPT, UR5, 0x1, UPT ;  /* 0x000000010500788c */ /* 0x000fc6000bf05270 */
[----:B------:R-:W-:Y:S02]  /*0a20*/  ULDC.64 UR4, c[0x0][0x330] ;  /* 0x0000cc0000047ab9 */ /* 0x000fe40000000a00 */
[----:B------:R-:W-:-:S07]  /*0a30*/  UIMAD.WIDE.U32 UR12, UR10, UR4, URZ ;  /* 0x000000040a0c72a5 */ /* 0x000fce000f8e003f */
[----:B------:R-:W-:Y:S02]  /*0a40*/  @UP0 UMOV UR11, UR13 ;  /* 0x0000000d000b0c82 */ /* 0x000fe40008000000 */
[----:B------:R-:W-:Y:S02]  /*0a50*/  @UP0 USHF.R.U32.HI UR10, URZ, UR5, UR11 ;  /* 0x000000053f0a0299 */ /* 0x000fe4000801160b */
.L_x_943:
[----:B------:R-:W-:Y:S02]  /*0a60*/  ULDC UR4, c[0x0][0x32c] ;  /* 0x0000cb0000047ab9 */ /* 0x000fe40000000800 */
[----:B------:R-:W-:-:S04]  /*0a70*/  UIMAD UR4, UR10, UR4, URZ ;  /* 0x000000040a0472a4 */ /* 0x000fc8000f8e023f */
[----:B------:R-:W-:-:S04]  /*0a80*/  UISETP.LT.AND UP0, UPT, UR8, UR4, UPT ;  /* 0x000000040800728c */ /* 0x000fc8000bf01270 */
[----:B------:R-:W-:-:S04]  /*0a90*/  USEL UR8, UR8, UR4, !UP0 ;  /* 0x0000000408087287 */ /* 0x000fc8000c000000 */
.L_x_941:
[----:B------:R-:W-:Y:S01]  /*0aa0*/  USHF.R.S32.HI UR4, URZ, 0x1f, UR8 ;  /* 0x0000001f3f047899 */ /* 0x000fe20008011408 */
[----:B------:R-:W-:Y:S01]  /*0ab0*/  PLOP3.LUT P1, PT, PT, PT, PT, 0x80, 0x0 ;  /* 0x000000000000781c */ /* 0x000fe20003f2f070 */
[----:B------:R-:W-:Y:S01]  /*0ac0*/  IMAD.MOV.U32 R10, RZ, RZ, RZ ;  /* 0x000000ffff0a7224 */ /* 0x000fe200078e00ff */
[----:B------:R-:W-:Y:S01]  /*0ad0*/  CS2R R128, SRZ ;  /* 0x0000000000807805 */ /* 0x000fe2000001ff00 */
[----:B------:R-:W-:Y:S01]  /*0ae0*/  ULEA.HI UR8, UR4, UR8, URZ, 0x6 ;  /* 0x0000000804087291 */ /* 0x000fe2000f8f303f */
[----:B------:R-:W-:Y:S01]  /*0af0*/  IMAD.MOV.U32 R130, RZ, RZ, RZ ;  /* 0x000000ffff827224 */ /* 0x000fe200078e00ff */
[----:B------:R-:W-:Y:S01]  /*0b00*/  CS2R R14, SRZ ;  /* 0x00000000000e7805 */ /* 0x000fe2000001ff00 */
[----:B------:R-:W-:Y:S01]  /*0b10*/  MOV R126, RZ ;  /* 0x000000ff007e7202 */ /* 0x000fe20000000f00 */
[----:B------:R-:W-:Y:S01]  /*0b20*/  USHF.R.S32.HI UR8, URZ, 0x6, UR8 ;  /* 0x000000063f087899 */ /* 0x000fe20008011408 */
[----:B------:R-:W-:Y:S01]  /*0b30*/  CS2R R124, SRZ ;  /* 0x00000000007c7805 */ /* 0x000fe2000001ff00 */
[----:B------:R-:W-:Y:S01]  /*0b40*/  CS2R R122, SRZ ;  /* 0x00000000007a7805 */ /* 0x000fe2000001ff00 */
        /* <DEDUP_REMOVED lines=17> */
[----:B------:R-:W-:Y:S01]  /*0c60*/  CS2R R22, SRZ ;  /* 0x0000000000167805 */ /* 0x000fe2000001ff00 */
[----:B------:R-:W-:Y:S01]  /*0c70*/  IMAD.MOV.U32 R102, RZ, RZ, RZ ;  /* 0x000000ffff667224 */ /* 0x000fe200078e00ff */
        /* <DEDUP_REMOVED lines=53> */
[----:B------:R-:W-:Y:S05]  /*0fd0*/  @!P0 BRA `(.L_x_944) ;  /* 0x000149d000008947 */ /* 0x000fea0003800000 */
[----:B------:R-:W-:-:S04]  /*0fe0*/  ISETP.NE.U32.AND P3, PT, RZ, c[0x0][0x340], PT ;  /* 0x0000d000ff007a0c */ /* 0x000fc80003f65070 */
[----:B------:R-:W-:-:S13]  /*0ff0*/  ISETP.NE.AND.EX P3, PT, RZ, c[0x0][0x344], PT, P3 ;  /* 0x0000d100ff007a0c */ /* 0x000fda0003f65330 */
[----:B------:R-:W-:-:S05]  /*1000*/  @P3 IMAD.WIDE R2, R41, R26, c[0x0][0x340] ;  /* 0x0000d00029023625 */ /* 0x000fca00078e021a */
[----:B------:R1:W2:Y:S01]  /*1010*/  @P3 LDG.E R20, [R2.64] ;  /* 0x0000001202143981 */ /* 0x0002a2000c1e1900 */
[----:B------:R-:W-:Y:S01]  /*1020*/  SHF.R.S32.HI R0, RZ, 0x1f, R6 ;  /* 0x0000001fff007819 */ /* 0x000fe20000011406 */
[----:B------:R-:W-:Y:S01]  /*1030*/  ULDC UR4, c[0x0][0x2c4] ;  /* 0x0000b10000047ab9 */ /* 0x000fe20000000800 */
[----:B------:R-:W-:Y:S01]  /*1040*/  SHF.R.S32.HI R100, RZ, 0x1f, R103 ;  /* 0x0000001fff647819 */ /* 0x000fe20000011467 */
[----:B------:R-:W3:Y:S01]  /*1050*/  S2R R29, SR_CTAID.Y ;  /* 0x00000000001d7919 */ /* 0x000ee20000002600 */
[----:B------:R-:W-:Y:S01]  /*1060*/  PLOP3.LUT P1, PT, PT, PT, UP2, 0x80, 0x0 ;  /* 0x000000000000781c */ /* 0x000fe20003f2f028 */
[----:B------:R-:W-:Y:S01]  /*1070*/  IMAD R0, R0, c[0x0][0x178], RZ ;  /* 0x00005e0000007a24 */ /* 0x000fe200078e02ff */
[-C--:B------:R-:W-:Y:S01]  /*1080*/  LEA.HI R4, R100, R103.reuse, RZ, 0x3 ;  /* 0x0000006764047211 */ /* 0x080fe200078f18ff */
[----:B------:R-:W-:Y:S01]  /*1090*/  UIMAD UR4, UR16, UR4, URZ ;  /* 0x00000004100472a4 */ /* 0x000fe2000f8e023f */
[----:B------:R-:W-:Y:S01]  /*10a0*/  SHF.R.S32.HI R18, RZ, 0x1f, R41 ;  /* 0x0000001fff127819 */ /* 0x000fe20000011429 */
[----:B------:R-:W-:Y:S01]  /*10b0*/  IMAD R0, R6, c[0x0][0x17c], R0 ;  /* 0x00005f0006007a24 */ /* 0x000fe200078e0200 */
[----:B------:R-:W-:Y:S01]  /*10c0*/  SHF.R.S32.HI R26, RZ, 0x3, R4 ;  /* 0x00000003ff1a7819 */ /* 0x000fe20000011404 */
[----:B------:R-:W-:Y:S01]  /*10d0*/  BSSY B0, `(.L_x_945) ;  /* 0x00000b3000007945 */ /* 0x000fe20003800000 */
[----:B------:R-:W-:-:S02]  /*10e0*/  LEA.HI R19, R100, R103, RZ, 0x4 ;  /* 0x0000006764137211 */ /* 0x000fc400078f20ff */
[----:B------:R-:W-:Y:S02]  /*10f0*/  PLOP3.LUT P0, PT, PT, PT, UP2, 0x80, 0x0 ;  /* 0x000000000000781c */ /* 0x000fe40003f0f028 */
[----:B------:R-:W-:Y:S02]  /*1100*/  SHF.R.S32.HI R10, RZ, 0x4, R19 ;  /* 0x00000004ff0a7819 */ /* 0x000fe40000011413 */
[----:B------:R-:W-:Y:S02]  /*1110*/  IADD3 R30, R26, UR7, RZ ;  /* 0x000000071a1e7c10 */ /* 0x000fe4000fffe0ff */
[----:B------:R-:W-:Y:S02]  /*1120*/  LEA.HI R9, R19, R10, RZ, 0x1 ;  /* 0x0000000a13097211 */ /* 0x000fe400078f08ff */
[----:B------:R-:W-:Y:S01]  /*1130*/  LEA.HI R13, R100, R103, RZ, 0x6 ;  /* 0x00000067640d7211 */ /* 0x000fe200078f30ff */
[----:B-1----:R-:W-:Y:S01]  /*1140*/  IMAD.WIDE.U32 R2, R6, c[0x0][0x178], RZ ;  /* 0x00005e0006027a25 */ /* 0x002fe200078e00ff */
[----:B---3--:R-:W-:-:S03]  /*1150*/  SHF.R.S32.HI R25, RZ, 0x1f, R29 ;  /* 0x0000001fff197819 */ /* 0x008fc6000001141d */
[----:B------:R-:W-:Y:S01]  /*1160*/  IMAD.IADD R3, R3, 0x1, R0 ;  /* 0x0000000103037824 */ /* 0x000fe200078e0200 */
[----:B------:R-:W-:Y:S01]  /*1170*/  LOP3.LUT R0, R4, 0xfffffff8, RZ, 0xc0, !PT ;  /* 0xfffffff804007812 */ /* 0x000fe200078ec0ff */
[----:B------:R-:W-:-:S04]  /*1180*/  IMAD R5, R25, c[0x0][0x1b8], RZ ;  /* 0x00006e0019057a24 */ /* 0x000fc800078e02ff */
[----:B------:R-:W-:Y:S02]  /*1190*/  IMAD.IADD R32, R103, 0x1, -R0 ;  /* 0x0000000167207824 */ /* 0x000fe400078e0a00 */
[C---:B------:R-:W-:Y:S01]  /*11a0*/  IMAD R0, R29.reuse, c[0x0][0x1bc], R5 ;  /* 0x00006f001d007a24 */ /* 0x040fe200078e0205 */
[----:B------:R-:W-:Y:S01]  /*11b0*/  SEL R5, R18, RZ, !P2 ;  /* 0x000000ff12057207 */ /* 0x000fe20005000000 */
[----:B------:R-:W-:Y:S02]  /*11c0*/  IMAD R7, R32, 0x20, R26 ;  /* 0x0000002020077824 */ /* 0x000fe400078e021a */
[----:B------:R-:W-:-:S03]  /*11d0*/  IMAD.WIDE.U32 R2, R29, c[0x0][0x1b8], R2 ;  /* 0x00006e001d027a25 */ /* 0x000fc600078e0002 */
[----:B------:R-:W-:Y:S01]  /*11e0*/  IADD3 R7, R7, UR7, RZ ;  /* 0x0000000707077c10 */ /* 0x000fe2000fffe0ff */
[----:B------:R-:W-:Y:S01]  /*11f0*/  IMAD.IADD R3, R3, 0x1, R0 ;  /* 0x0000000103037824 */ /* 0x000fe200078e0200 */
[----:B------:R-:W-:Y:S01]  /*1200*/  SEL R0, R41, RZ, !P2 ;  /* 0x000000ff29007207 */ /* 0x000fe20005000000 */
[----:B------:R-:W-:Y:S02]  /*1210*/  IMAD R5, R5, c[0x0][0x1c0], RZ ;  /* 0x0000700005057a24 */ /* 0x000fe400078e02ff */
[----:B------:R-:W-:-:S04]  /*1220*/  @P1 IMAD.HI.U32 R6, R7, c[0x0][0x2c8], RZ ;  /* 0x0000b20007061a27 */ /* 0x000fc800078e00ff */
[C---:B------:R-:W-:Y:S01]  /*1230*/  IMAD R8, R0.reuse, c[0x0][0x1c4], R5 ;  /* 0x0000710000087a24 */ /* 0x040fe200078e0205 */
[----:B------:R-:W-:Y:S01]  /*1240*/  LOP3.LUT R5, R9, 0xfffffffe, RZ, 0xc0, !PT ;  /* 0xfffffffe09057812 */ /* 0x000fe200078ec0ff */
[----:B------:R-:W-:Y:S01]  /*1250*/  IMAD.MOV.U32 R4, RZ, RZ, R7 ;  /* 0x000000ffff047224 */ /* 0x000fe200078e0007 */
[----:B------:R-:W-:Y:S01]  /*1260*/  @P0 SHF.R.U32.HI R4, RZ, c[0x0][0x2cc], R6 ;  /* 0x0000b300ff040a19 */ /* 0x000fe20000011606 */
[----:B------:R-:W-:Y:S01]  /*1270*/  IMAD.WIDE.U32 R2, R0, c[0x0][0x1c0], R2 ;  /* 0x0000700000027a25 */ /* 0x000fe200078e0002 */
[----:B------:R-:W-:Y:S02]  /*1280*/  SHF.R.S32.HI R9, RZ, 0x1f, R11 ;  /* 0x0000001fff097819 */ /* 0x000fe4000001140b */
[----:B------:R-:W-:Y:S01]  /*1290*/  SHF.R.S32.HI R6, RZ, 0x1f, R4 ;  /* 0x0000001fff067819 */ /* 0x000fe20000011404 */
[----:B------:R-:W-:Y:S01]  /*12a0*/  IMAD.IADD R31, R10, 0x1, -R5 ;  /* 0x000000010a1f7824 */ /* 0x000fe200078e0a05 */
[----:B------:R-:W-:Y:S01]  /*12b0*/  IADD3 R5, R30, 0x20, RZ ;  /* 0x000000201e057810 */ /* 0x000fe20007ffe0ff */
[----:B------:R-:W-:-:S02]  /*12c0*/  IMAD.IADD R3, R3, 0x1, R8 ;  /* 0x0000000103037824 */ /* 0x000fc400078e0208 */
[----:B------:R-:W-:Y:S01]  /*12d0*/  IMAD.MOV R0, RZ, RZ, -R4 ;  /* 0x000000ffff007224 */ /* 0x000fe200078e0a04 */
[----:B------:R-:W-:Y:S01]  /*12e0*/  ISETP.GE.AND P0, PT, R5, UR4, PT ;  /* 0x0000000405007c0c */ /* 0x000fe2000bf06270 */
[----:B------:R-:W-:Y:S02]  /*12f0*/  IMAD.SHL.U32 R8, R26, 0x40, RZ ;  /* 0x000000401a087824 */ /* 0x000fe400078e00ff */
[----:B------:R-:W-:Y:S02]  /*1300*/  IMAD R5, R0, c[0x0][0x2c4], R7 ;  /* 0x0000b10000057a24 */ /* 0x000fe400078e0207 */
[----:B------:R-:W-:Y:S01]  /*1310*/  IMAD R6, R6, c[0x0][0x1b0], RZ ;  /* 0x00006c0006067a24 */ /* 0x000fe200078e02ff */
[----:B------:R-:W-:Y:S01]  /*1320*/  LOP3.LUT R0, R8, 0x1c0, RZ, 0xc0, !PT ;  /* 0x000001c008007812 */ /* 0x000fe200078ec0ff */
[----:B------:R-:W-:Y:S02]  /*1330*/  IMAD.SHL.U32 R10, R32, 0x8, RZ ;  /* 0x00000008200a7824 */ /* 0x000fe400078e00ff */
[C---:B------:R-:W-:Y:S01]  /*1340*/  IMAD R8, R4.reuse, c[0x0][0x1b4], R6 ;  /* 0x00006d0004087a24 */ /* 0x040fe200078e0206 */
[----:B------:R-:W-:Y:S01]  /*1350*/  SHF.R.U32.HI R6, RZ, 0x3, R0 ;  /* 0x00000003ff067819 */ /* 0x000fe20000011600 */
[----:B------:R-:W-:Y:S01]  /*1360*/  IMAD.WIDE.U32 R2, R4, c[0x0][0x1b0], R2 ;  /* 0x00006c0004027a25 */ /* 0x000fe200078e0002 */
[----:B------:R-:W-:-:S02]  /*1370*/  LOP3.LUT R7, R0, 0x38, R10, 0xf8, !PT ;  /* 0x0000003800077812 */ /* 0x000fc400078ef80a */
[----:B------:R-:W-:Y:S01]  /*1380*/  SHF.R.S32.HI R4, RZ, 0x1f, R5 ;  /* 0x0000001fff047819 */ /* 0x000fe20000011405 */
[----:B------:R-:W-:Y:S01]  /*1390*/  IMAD.IADD R3, R3, 0x1, R8 ;  /* 0x0000000103037824 */ /* 0x000fe200078e0208 */
[----:B------:R-:W-:Y:S01]  /*13a0*/  IADD3 R0, P1, R11, R26, RZ ;  /* 0x0000001a0b007210 */ /* 0x000fe20007f3e0ff */
[----:B------:R-:W-:Y:S01]  /*13b0*/  IMAD.SHL.U32 R17, R32, 0x8, RZ ;  /* 0x0000000820117824 */ /* 0x000fe200078e00ff */
[----:B------:R-:W-:Y:S01]  /*13c0*/  IADD3 R11, R10, 0x80, RZ ;  /* 0x000000800a0b7810 */ /* 0x000fe20007ffe0ff */
[----:B------:R-:W-:Y:S01]  /*13d0*/  IMAD R4, R4, c[0x0][0x1a8], RZ ;  /* 0x00006a0004047a24 */ /* 0x000fe200078e02ff */
[----:B------:R-:W-:Y:S01]  /*13e0*/  LOP3.LUT R14, R7, R6, RZ, 0x3c, !PT ;  /* 0x00000006070e7212 */ /* 0x000fe200078e3cff */
[C---:B------:R-:W-:Y:S01]  /*13f0*/  IMAD.WIDE.U32 R2, R5.reuse, c[0x0][0x1a8], R2 ;  /* 0x00006a0005027a25 */ /* 0x040fe200078e0002 */
[----:B------:R-:W-:Y:S02]  /*1400*/  LEA.HI.X.SX32 R6, R26, R9, 0x1, P1 ;  /* 0x000000091a067211 */ /* 0x000fe400008f0eff */
[----:B------:R-:W-:Y:S01]  /*1410*/  ISETP.GE.AND P1, PT, R30, UR4, PT ;  /* 0x000000041e007c0c */ /* 0x000fe2000bf26270 */
[----:B------:R-:W-:Y:S01]  /*1420*/  IMAD R12, R5, c[0x0][0x1ac], R4 ;  /* 0x00006b00050c7a24 */ /* 0x000fe200078e0204 */
[----:B------:R-:W-:Y:S01]  /*1430*/  ISETP.GE.AND P2, PT, R11, c[0x0][0x1d4], PT ;  /* 0x000075000b007a0c */ /* 0x000fe20003f46270 */
[C---:B------:R-:W-:Y:S01]  /*1440*/  IMAD R5, R6.reuse, c[0x0][0x1e0], RZ ;  /* 0x0000780006057a24 */ /* 0x040fe200078e02ff */
[----:B------:R-:W-:Y:S01]  /*1450*/  SHF.R.S32.HI R11, RZ, 0x1f, R10 ;  /* 0x0000001fff0b7819 */ /* 0x000fe2000001140a */
[----:B------:R-:W-:Y:S01]  /*1460*/  IMAD R4, R6, c[0x0][0x208], RZ ;  /* 0x0000820006047a24 */ /* 0x000fe200078e02ff */
[----:B------:R-:W-:Y:S01]  /*1470*/  LEA R28, P5, R2, c[0x0][0x160], 0x1 ;  /* 0x00005800021c7a11 */ /* 0x000fe200078a08ff */
[C---:B------:R-:W-:Y:S01]  /*1480*/  IMAD R15, R0.reuse, c[0x0][0x1e4], R5 ;  /* 0x00007900000f7a24 */ /* 0x040fe200078e0205 */
[----:B------:R-:W-:Y:S01]  /*1490*/  IADD3 R22, R17, 0x80, RZ ;  /* 0x0000008011167810 */ /* 0x000fe20007ffe0ff */
[----:B------:R-:W-:-:S02]  /*14a0*/  IMAD R16, R0, c[0x0][0x20c], R4 ;  /* 0x0000830000107a24 */ /* 0x000fc400078e0204 */
[----:B------:R-:W-:Y:S01]  /*14b0*/  IMAD.WIDE.U32 R8, R0, c[0x0][0x1e0], R10 ;  /* 0x0000780000087a25 */ /* 0x000fe200078e000a */
[----:B------:R-:W-:-:S03]  /*14c0*/  ISETP.GE.AND P6, PT, R22, c[0x0][0x198], PT ;  /* 0x0000660016007a0c */ /* 0x000fc60003fc6270 */
[----:B------:R-:W-:Y:S01]  /*14d0*/  IMAD.WIDE.U32 R6, R0, c[0x0][0x208], R10 ;  /* 0x0000820000067a25 */ /* 0x000fe200078e000a */
[----:B------:R-:W-:-:S03]  /*14e0*/  LOP3.LUT R0, R19, 0xfffffff0, RZ, 0xc0, !PT ;  /* 0xfffffff013007812 */ /* 0x000fc600078ec0ff */
[----:B------:R-:W-:Y:S02]  /*14f0*/  IMAD.IADD R3, R3, 0x1, R12 ;  /* 0x0000000103037824 */ /* 0x000fe400078e020c */
[----:B------:R-:W-:Y:S01]  /*1500*/  IMAD.SHL.U32 R4, R13, 0x8, RZ ;  /* 0x000000080d047824 */ /* 0x000fe200078e00ff */
[----:B------:R-:W-:Y:S01]  /*1510*/  IADD3 R13, R17, 0xc0, RZ ;  /* 0x000000c0110d7810 */ /* 0x000fe20007ffe0ff */
[----:B------:R-:W-:Y:S01]  /*1520*/  IMAD.IADD R0, R103, 0x1, -R0 ;  /* 0x0000000167007824 */ /* 0x000fe200078e0a00 */
[----:B------:R-:W-:Y:S01]  /*1530*/  LEA.HI.X R27, R2, c[0x0][0x164], R3, 0x1, P5 ;  /* 0x00005900021b7a11 */ /* 0x000fe200028f0c03 */
[----:B------:R-:W-:Y:S01]  /*1540*/  IMAD.IADD R9, R9, 0x1, R15 ;  /* 0x0000000109097824 */ /* 0x000fe200078e020f */
[----:B------:R-:W-:Y:S01]  /*1550*/  @!P1 SHF.R.S32.HI R3, RZ, 0x1f, R22 ;  /* 0x0000001fff039819 */ /* 0x000fe20000011416 */
[----:B------:R-:W1:Y:S01]  /*1560*/  SHFL.IDX PT, R2, R28, RZ, 0x181f ;  /* 0x00181fff1c027589 */ /* 0x000e6200000e0000 */
[----:B------:R-:W-:Y:S01]  /*1570*/  LOP3.LUT R231, R14, 0xfffffe00, R4, 0xf8, !PT ;  /* 0xfffffe000ee77812 */ /* 0x000fe200078ef804 */
[----:B------:R-:W-:Y:S01]  /*1580*/  IMAD.IADD R7, R7, 0x1, R16 ;  /* 0x0000000107077824 */ /* 0x000fe200078e0210 */
[----:B------:R-:W-:Y:S01]  /*1590*/  SHF.R.S32.HI R4, RZ, 0x1f, R0 ;  /* 0x0000001fff047819 */ /* 0x000fe20000011400 */
[----:B------:R-:W-:Y:S01]  /*15a0*/  IMAD R23, R25, c[0x0][0x1e8], RZ ;  /* 0x00007a0019177a24 */ /* 0x000fe200078e02ff */
[----:B------:R-:W-:Y:S01]  /*15b0*/  @!P1 LEA.HI R22, R3, R22, RZ, 0x3 ;  /* 0x0000001603169211 */ /* 0x000fe200078f18ff */
[----:B------:R-:W-:Y:S01]  /*15c0*/  @!P1 IMAD.SHL.U32 R16, R231, 0x2, RZ ;  /* 0x00000002e7109824 */ /* 0x000fe200078e00ff */
[----:B------:R-:W3:Y:S01]  /*15d0*/  SHFL.IDX PT, R3, R27, RZ, 0x181f ;  /* 0x00181fff1b037589 */ /* 0x000ee200000e0000 */
[----:B------:R-:W-:Y:S01]  /*15e0*/  LEA.HI R24, R4, R0, RZ, 0x3 ;  /* 0x0000000004187211 */ /* 0x000fe200078f18ff */
[----:B------:R-:W-:Y:S01]  /*15f0*/  IMAD R25, R25, c[0x0][0x210], RZ ;  /* 0x0000840019197a24 */ /* 0x000fe200078e02ff */
[----:B------:R-:W-:Y:S01]  /*1600*/  @!P1 SHF.R.S32.HI R12, RZ, 0x1f, R13 ;  /* 0x0000001fff0c9819 */ /* 0x000fe2000001140d */
[C---:B------:R-:W-:Y:S01]  /*1610*/  IMAD R23, R29.reuse, c[0x0][0x1ec], R23 ;  /* 0x00007b001d177a24 */ /* 0x040fe200078e0217 */
[----:B------:R-:W-:Y:S01]  /*1620*/  LOP3.LUT R4, R24, 0xfffffff8, RZ, 0xc0, !PT ;  /* 0xfffffff818047812 */ /* 0x000fe200078ec0ff */
[----:B------:R-:W-:Y:S01]  /*1630*/  IMAD.WIDE.U32 R8, R29, c[0x0][0x1e8], R8 ;  /* 0x00007a001d087a25 */ /* 0x000fe200078e0008 */
[----:B------:R-:W-:-:S02]  /*1640*/  ISETP.GE.AND P5, PT, R13, c[0x0][0x198], PT ;  /* 0x000066000d007a0c */ /* 0x000fc40003fa6270 */
[----:B------:R-:W-:Y:S01]  /*1650*/  @!P1 LEA.HI R13, R12, R13, RZ, 0x3 ;  /* 0x0000000d0c0d9211 */ /* 0x000fe200078f18ff */
[----:B------:R-:W-:Y:S01]  /*1660*/  IMAD.IADD R19, R0, 0x1, -R4 ;  /* 0x0000000100137824 */ /* 0x000fe200078e0a04 */
[----:B------:R-:W-:Y:S01]  /*1670*/  @!P1 LOP3.LUT R12, R22, 0xfffffff8, RZ, 0xc0, !PT ;  /* 0xfffffff8160c9812 */ /* 0x000fe200078ec0ff */
[C---:B------:R-:W-:Y:S02]  /*1680*/  IMAD R25, R29.reuse, c[0x0][0x214], R25 ;  /* 0x000085001d197a24 */ /* 0x040fe400078e0219 */
[----:B------:R-:W-:-:S04]  /*1690*/  IMAD.WIDE.U32 R6, R29, c[0x0][0x210], R6 ;  /* 0x000084001d067a25 */ /* 0x000fc800078e0006 */
[----:B------:R-:W-:Y:S02]  /*16a0*/  IMAD.IADD R9, R9, 0x1, R23 ;  /* 0x0000000109097824 */ /* 0x000fe400078e0217 */
[--C-:B--2---:R-:W-:Y:S01]  /*16b0*/  @P3 IMAD.MOV.U32 R4, RZ, RZ, R20.reuse ;  /* 0x000000ffff043224 */ /* 0x104fe200078e0014 */
[----:B------:R-:W-:Y:S01]  /*16c0*/  @P3 SHF.R.S32.HI R5, RZ, 0x1f, R20 ;  /* 0x0000001fff053819 */ /* 0x000fe20000011414 */
[----:B------:R-:W-:Y:S02]  /*16d0*/  @!P3 IMAD.MOV.U32 R4, RZ, RZ, R41 ;  /* 0x000000ffff04b224 */ /* 0x000fe400078e0029 */
[----:B------:R-:W-:Y:S01]  /*16e0*/  @!P3 IMAD.MOV.U32 R5, RZ, RZ, R18 ;  /* 0x000000ffff05b224 */ /* 0x000fe200078e0012 */
[----:B------:R-:W-:Y:S02]  /*16f0*/  IADD3 R18, R10, 0x40, RZ ;  /* 0x000000400a127810 */ /* 0x000fe40007ffe0ff */
[----:B------:R-:W-:Y:S02]  /*1700*/  SEL R21, R4, RZ, !P4 ;  /* 0x000000ff04157207 */ /* 0x000fe40006000000 */
[----:B------:R-:W-:-:S02]  /*1710*/  @!P1 SHF.R.S32.HI R0, RZ, 0x1f, R18 ;  /* 0x0000001fff009819 */ /* 0x000fc40000011412 */
[----:B-1----:R-:W-:Y:S01]  /*1720*/  @!P1 LEA R4, P3, R17, R2, 0x1 ;  /* 0x0000000211049211 */ /* 0x002fe200078608ff */
[----:B------:R-:W-:Y:S01]  /*1730*/  IMAD.WIDE.U32 R38, R21, c[0x0][0x1f0], R8 ;  /* 0x00007c0015267a25 */ /* 0x000fe200078e0008 */
[----:B------:R-:W-:Y:S02]  /*1740*/  SEL R20, R5, RZ, !P4 ;  /* 0x000000ff05147207 */ /* 0x000fe40006000000 */
[----:B------:R-:W-:Y:S02]  /*1750*/  @!P1 LEA.HI R0, R0, R18, RZ, 0x3 ;  /* 0x0000001200009211 */ /* 0x000fe400078f18ff */
[C---:B---3--:R-:W-:Y:S01]  /*1760*/  @!P1 LEA.HI.X R5, R17.reuse, R3, R11, 0x1, P3 ;  /* 0x0000000311059211 */ /* 0x048fe200018f0c0b */
[----:B------:R1:W-:Y:S01]  /*1770*/  STL.64 [R1+0x40], R38 ;  /* 0x0000402601007387 */ /* 0x0003e20000100a00 */
[C---:B------:R-:W-:Y:S02]  /*1780*/  ISETP.GE.AND P3, PT, R17.reuse, c[0x0][0x198], PT ;  /* 0x0000660011007a0c */ /* 0x040fe40003f66270 */
[----:B------:R-:W-:-:S02]  /*1790*/  ISETP.GE.AND P4, PT, R17, c[0x0][0x198], PT ;  /* 0x0000660011007a0c */ /* 0x000fc40003f86270 */
[----:B------:R-:W-:Y:S02]  /*17a0*/  ISETP.GE.AND P4, PT, R18, c[0x0][0x198], PT ;  /* 0x0000660012007a0c */ /* 0x000fe40003f86270 */
[----:B------:R-:W-:Y:S02]  /*17b0*/  @!P1 LOP3.LUT R14, R0, 0xfffffff8, RZ, 0xc0, !PT ;  /* 0xfffffff8000e9812 */ /* 0x000fe400078ec0ff */
[----:B------:R-:W-:Y:S01]  /*17c0*/  @!P1 LOP3.LUT R0, R13, 0xfffffff8, RZ, 0xc0, !PT ;  /* 0xfffffff80d009812 */ /* 0x000fe200078ec0ff */
[----:B------:R-:W-:Y:S01]  /*17d0*/  @!P1 IMAD.WIDE R12, R12, 0x2, R2 ;  /* 0x000000020c0c9825 */ /* 0x000fe200078e0202 */
[----:B------:R-:W-:-:S03]  /*17e0*/  P2R R29, PR, RZ, 0x10 ;  /* 0x00000010ff1d7803 */ /* 0x000fc60000000000 */
[--C-:B------:R-:W-:Y:S01]  /*17f0*/  @!P1 IMAD.WIDE R14, R14, 0x2, R2.reuse ;  /* 0x000000020e0e9825 */ /* 0x100fe200078e0202 */
[----:B------:R-:W-:Y:S01]  /*1800*/  @!PT LDS RZ, [RZ] ;  /* 0x00000000fffff984 */ /* 0x000fe20000000800 */
[----:B------:R2:W-:Y:S01]  /*1810*/  @!P1 LDGSTS.E.BYPASS.LTC128B.128 [R16+0x10100], [R4.64], !P3 ;  /* 0x1010000004109fae */ /* 0x0005e2000d901d52 */
[----:B------:R-:W-:Y:S02]  /*1820*/  ISETP.GE.AND P3, PT, R18, c[0x0][0x1d4], PT ;  /* 0x0000750012007a0c */ /* 0x000fe40003f66270 */
[----:B------:R-:W-:Y:S01]  /*1830*/  @!P1 IMAD.WIDE R2, R0, 0x2, R2 ;  /* 0x0000000200029825 */ /* 0x000fe200078e0202 */
[----:B------:R3:W-:Y:S01]  /*1840*/  @!P1 LDGSTS.E.BYPASS.LTC128B.128 [R16+0x14100], [R14.64], !P4 ;  /* 0x141000000e109fae */ /* 0x0007e2000e101d52 */
[----:B------:R-:W-:Y:S02]  /*1850*/  ISETP.GE.AND P4, PT, R10, c[0x0][0x1d4], PT ;  /* 0x000075000a007a0c */ /* 0x000fe40003f86270 */
[C---:B------:R-:W-:Y:S01]  /*1860*/  IMAD.SHL.U32 R0, R19.reuse, 0x40, RZ ;  /* 0x0000004013007824 */ /* 0x040fe200078e00ff */
[----:B------:R4:W-:Y:S04]  /*1870*/  @!P1 LDGSTS.E.BYPASS.LTC128B.128 [R16+0x18100], [R12.64], !P6 ;  /* 0x181000000c109fae */ /* 0x0009e8000f101d52 */
[----:B------:R-:W-:Y:S01]  /*1880*/  LOP3.LUT R0, R0, 0x1c0, RZ, 0xc0, !PT ;  /* 0x000001c000007812 */ /* 0x000fe200078ec0ff */
[----:B------:R5:W-:Y:S01]  /*1890*/  @!P1 LDGSTS.E.BYPASS.LTC128B.128 [R16+0x1c100], [R2.64], !P5 ;  /* 0x1c10000002109fae */ /* 0x000be2000e901d52 */
[----:B------:R-:W-:Y:S01]  /*18a0*/  LOP3.LUT P1, RZ, R19, 0x2, RZ, 0xc0, !PT ;  /* 0x0000000213ff7812 */ /* 0x000fe2000782c0ff */
[----:B--2---:R-:W-:-:S02]  /*18b0*/  IMAD.SHL.U32 R4, R31, 0x8, RZ ;  /* 0x000000081f047824 */ /* 0x004fc400078e00ff */
[----:B------:R-:W-:Y:S02]  /*18c0*/  IMAD R5, R20, c[0x0][0x1f0], RZ ;  /* 0x00007c0014057a24 */ /* 0x000fe400078e02ff */
[----:B---3--:R-:W-:Y:S02]  /*18d0*/  IMAD.MOV.U32 R15, RZ, RZ, 0x20 ;  /* 0x00000020ff0f7424 */ /* 0x008fe400078e00ff */
[----:B----4-:R-:W-:Y:S02]  /*18e0*/  IMAD R13, R21, c[0x0][0x1f4], R5 ;  /* 0x00007d00150d7a24 */ /* 0x010fe400078e0205 */
[----:B------:R-:W-:Y:S02]  /*18f0*/  IMAD.SHL.U32 R5, R24, 0x40, RZ ;  /* 0x0000004018057824 */ /* 0x000fe400078e00ff */
[----:B------:R-:W-:Y:S01]  /*1900*/  IMAD.IADD R41, R39, 0x1, R13 ;  /* 0x0000000127297824 */ /* 0x000fe200078e020d */
[----:B-----5:R-:W-:Y:S01]  /*1910*/  LOP3.LUT R2, R0, 0x8, R4, 0xf8, !PT ;  /* 0x0000000800027812 */ /* 0x020fe200078ef804 */
[----:B------:R-:W-:Y:S01]  /*1920*/  IMAD.MOV.U32 R3, RZ, RZ, 0x10 ;  /* 0x00000010ff037424 */ /* 0x000fe200078e00ff */
[----:B------:R-:W-:-:S04]  /*1930*/  SHF.R.U32.HI R0, RZ, 0x3, R0 ;  /* 0x00000003ff007819 */ /* 0x000fc80000011600 */
[----:B------:R-:W-:Y:S01]  /*1940*/  SEL R4, R3, 0xfffffff0, !P1 ;  /* 0xfffffff003047807 */ /* 0x000fe20004800000 */
[----:B------:R-:W-:Y:S01]  /*1950*/  IMAD.IADD R3, R7, 0x1, R25 ;  /* 0x0000000107037824 */ /* 0x000fe200078e0219 */
[----:B------:R-:W-:Y:S01]  /*1960*/  LOP3.LUT R14, R2, R0, RZ, 0x3c, !PT ;  /* 0x00000000020e7212 */ /* 0x000fe200078e3cff */
[----:B------:R-:W-:Y:S01]  /*1970*/  IMAD R0, R20, c[0x0][0x218], RZ ;  /* 0x0000860014007a24 */ /* 0x000fe200078e02ff */
[----:B------:R-:W-:Y:S01]  /*1980*/  LOP3.LUT P1, RZ, R19, 0x4, RZ, 0xc0, !PT ;  /* 0x0000000413ff7812 */ /* 0x000fe2000782c0ff */
[----:B------:R-:W-:Y:S01]  /*1990*/  IMAD.MOV.U32 R2, RZ, RZ, R6 ;  /* 0x000000ffff027224 */ /* 0x000fe200078e0006 */
[----:B------:R1:W2:Y:S01]  /*19a0*/  SHFL.IDX PT, R7, R27, 0x1, 0x181f ;  /* 0x00381f001b077f89 */ /* 0x0002a200000e0000 */
[C---:B------:R-:W-:Y:S01]  /*19b0*/  IMAD R12, R21.reuse, c[0x0][0x21c], R0 ;  /* 0x00008700150c7a24 */ /* 0x040fe200078e0200 */
[----:B------:R-:W-:Y:S01]  /*19c0*/  IADD3 R0, R10, 0xc0, RZ ;  /* 0x000000c00a007810 */ /* 0x000fe20007ffe0ff */
[----:B------:R-:W-:Y:S01]  /*19d0*/  IMAD.WIDE.U32 R36, R21, c[0x0][0x218], R2 ;  /* 0x0000860015247a25 */ /* 0x000fe200078e0002 */
[----:B------:R1:W3:Y:S01]  /*19e0*/  SHFL.IDX PT, R6, R28, 0x1, 0x181f ;  /* 0x00381f001c067f89 */ /* 0x0002e200000e0000 */
[----:B------:R-:W-:-:S02]  /*19f0*/  SEL R2, R15, 0xffffffe0, !P1 ;  /* 0xffffffe00f027807 */ /* 0x000fc40004800000 */
[----:B------:R-:W-:Y:S01]  /*1a00*/  IMAD.IADD R35, R37, 0x1, R12 ;  /* 0x0000000125237824 */ /* 0x000fe200078e020c */
[----:B------:R1:W-:Y:S01]  /*1a10*/  STL.64 [R1+0x48], R36 ;  /* 0x0000482401007387 */ /* 0x0003e20000100a00 */
[----:B------:R-:W-:Y:S02]  /*1a20*/  LOP3.LUT R5, R14, 0xfffffe00, R5, 0xf8, !PT ;  /* 0xfffffe000e057812 */ /* 0x000fe400078ef805 */
[----:B------:R-:W-:Y:S01]  /*1a30*/  ISETP.GE.AND P1, PT, R0, c[0x0][0x1d4], PT ;  /* 0x0000750000007a0c */ /* 0x000fe20003f26270 */
[----:B------:R1:W-:Y:S04]  /*1a40*/  STL [R1+0x34], R41 ;  /* 0x0000342901007387 */ /* 0x0003e80000100800 */
[----:B------:R1:W-:Y:S01]  /*1a50*/  STL [R1+0x3c], R35 ;  /* 0x00003c2301007387 */ /* 0x0003e20000100800 */
[----:B------:R-:W-:Y:S05]  /*1a60*/  @P0 BRA `(.L_x_946) ;  /* 0x0000019000000947 */ /* 0x000fea0003800000 */
[C---:B------:R-:W-:Y:S02]  /*1a70*/  IADD3 R3, R17.reuse, 0x80, RZ ;  /* 0x0000008011037810 */ /* 0x040fe40007ffe0ff */
[----:B------:R-:W-:-:S02]  /*1a80*/  IADD3 R13, R17, 0xc0, RZ ;  /* 0x000000c0110d7810 */ /* 0x000fc40007ffe0ff */
[C---:B---3--:R-:W-:Y:S02]  /*1a90*/  LEA R8, P0, R17.reuse, R6, 0x1 ;  /* 0x0000000611087211 */ /* 0x048fe400078008ff */
[----:B------:R-:W-:Y:S02]  /*1aa0*/  SHF.R.S32.HI R0, RZ, 0x1f, R18 ;  /* 0x0000001fff007819 */ /* 0x000fe40000011412 */
[----:B------:R-:W-:Y:S02]  /*1ab0*/  SHF.R.S32.HI R14, RZ, 0x1f, R3 ;  /* 0x0000001fff0e7819 */ /* 0x000fe40000011403 */
[----:B------:R-:W-:Y:S02]  /*1ac0*/  SHF.R.S32.HI R15, RZ, 0x1f, R13 ;  /* 0x0000001fff0f7819 */ /* 0x000fe4000001140d */
[----:B------:R-:W-:Y:S02]  /*1ad0*/  P2R R19, PR, RZ, 0x2 ;  /* 0x00000002ff137803 */ /* 0x000fe40000000000 */
[----:B--2---:R-:W-:-:S02]  /*1ae0*/  LEA.HI.X R9, R17, R7, R11, 0x1, P0 ;  /* 0x0000000711097211 */ /* 0x004fc400000f0c0b */
[----:B------:R-:W-:Y:S02]  /*1af0*/  LEA.HI R12, R0, R18, RZ, 0x3 ;  /* 0x00000012000c7211 */ /* 0x000fe400078f18ff */
[----:B------:R-:W-:Y:S02]  /*1b00*/  ISETP.GE.AND P1, PT, R17, c[0x0][0x198], PT ;  /* 0x0000660011007a0c */ /* 0x000fe40003f26270 */
[----:B------:R-:W-:Y:S02]  /*1b10*/  ISETP.NE.AND P0, PT, R29, RZ, PT ;  /* 0x000000ff1d00720c */ /* 0x000fe40003f05270 */
[----:B------:R-:W-:Y:S02]  /*1b20*/  LEA.HI R3, R14, R3, RZ, 0x3 ;  /* 0x000000030e037211 */ /* 0x000fe400078f18ff */
[----:B------:R-:W-:Y:S02]  /*1b30*/  LEA.HI R0, R15, R13, RZ, 0x3 ;  /* 0x0000000d0f007211 */ /* 0x000fe400078f18ff */
[----:B------:R-:W-:-:S02]  /*1b40*/  LOP3.LUT R12, R12, 0xfffffff8, RZ, 0xc0, !PT ;  /* 0xfffffff80c0c7812 */ /* 0x000fc400078ec0ff */
[----:B------:R-:W-:Y:S02]  /*1b50*/  LOP3.LUT R3, R3, 0xfffffff8, RZ, 0xc0, !PT ;  /* 0xfffffff803037812 */ /* 0x000fe400078ec0ff */
[----:B------:R-:W-:Y:S01]  /*1b60*/  LOP3.LUT R16, R0, 0xfffffff8, RZ, 0xc0, !PT ;  /* 0xfffffff800107812 */ /* 0x000fe200078ec0ff */
[----:B------:R-:W-:Y:S02]  /*1b70*/  IMAD.SHL.U32 R0, R231, 0x2, RZ ;  /* 0x00000002e7007824 */ /* 0x000fe400078e00ff */
[----:B------:R-:W-:-:S03]  /*1b80*/  IMAD.WIDE R14, R12, 0x2, R6 ;  /* 0x000000020c0e7825 */ /* 0x000fc600078e0206 */
[----:B------:R2:W-:Y:S01]  /*1b90*/  LDGSTS.E.BYPASS.LTC128B.128 [R0+0x11100], [R8.64], !P1 ;  /* 0x1110000008007fae */ /* 0x0005e2000c901d52 */
[--C-:B------:R-:W-:Y:S01]  /*1ba0*/  IMAD.WIDE R12, R3, 0x2, R6.reuse ;  /* 0x00000002030c7825 */ /* 0x100fe200078e0206 */
[----:B------:R-:W-:Y:S02]  /*1bb0*/  ISETP.NE.AND P1, PT, R19, RZ, PT ;  /* 0x000000ff1300720c */ /* 0x000fe40003f25270 */
[----:B------:R2:W-:Y:S01]  /*1bc0*/  LDGSTS.E.BYPASS.LTC128B.128 [R0+0x15100], [R14.64], !P0 ;  /* 0x151000000e007fae */ /* 0x0005e2000c101d52 */
[----:B------:R-:W-:-:S03]  /*1bd0*/  IMAD.WIDE R6, R16, 0x2, R6 ;  /* 0x0000000210067825 */ /* 0x000fc600078e0206 */
[----:B------:R2:W-:Y:S04]  /*1be0*/  LDGSTS.E.BYPASS.LTC128B.128 [R0+0x19100], [R12.64], !P6 ;  /* 0x191000000c007fae */ /* 0x0005e8000f101d52 */
[----:B------:R2:W-:Y:S03]  /*1bf0*/  LDGSTS.E.BYPASS.LTC128B.128 [R0+0x1d100], [R6.64], !P5 ;  /* 0x1d10000006007fae */ /* 0x0005e6000e901d52 */
.L_x_946:
[----:B------:R-:W-:Y:S05]  /*1c00*/  BSYNC B0 ;  /* 0x0000000000007941 */ /* 0x000fea0003800000 */
.L_x_945:
[----:B--2---:R-:W-:Y:S01]  /*1c10*/  IADD3 R0, R30, 0x40, RZ ;  /* 0x000000401e007810 */ /* 0x004fe20007ffe0ff */
[----:B------:R2:W4:Y:S01]  /*1c20*/  SHFL.IDX PT, R7, R27, 0x2, 0x181f ;  /* 0x00581f001b077f89 */ /* 0x00052200000e0000 */
[----:B------:R-:W-:Y:S02]  /*1c30*/  BSSY B0, `(.L_x_947) ;  /* 0x000001e000007945 */ /* 0x000fe40003800000 */
[----:B------:R-:W-:Y:S01]  /*1c40*/  ISETP.GE.AND P0, PT, R0, UR4, PT ;  /* 0x0000000400007c0c */ /* 0x000fe2000bf06270 */
[----:B---3--:R2:W3:-:S12]  /*1c50*/  SHFL.IDX PT, R6, R28, 0x2, 0x181f ;  /* 0x00581f001c067f89 */ /* 0x0084d800000e0000 */
[----:B------:R-:W-:Y:S05]  /*1c60*/  @P0 BRA `(.L_x_948) ;  /* 0x000001a000000947 */ /* 0x000fea0003800000 */
[C---:B------:R-:W-:Y:S02]  /*1c70*/  IADD3 R3, R17.reuse, 0x80, RZ ;  /* 0x0000008011037810 */ /* 0x040fe40007ffe0ff */
[C---:B------:R-:W-:Y:S02]  /*1c80*/  IADD3 R13, R17.reuse, 0xc0, RZ ;  /* 0x000000c0110d7810 */ /* 0x040fe40007ffe0ff */
[----:B---3--:R-:W-:Y:S02]  /*1c90*/  LEA R8, P0, R17, R6, 0x1 ;  /* 0x0000000611087211 */ /* 0x008fe400078008ff */
[----:B------:R-:W-:Y:S02]  /*1ca0*/  SHF.R.S32.HI R0, RZ, 0x1f, R18 ;  /* 0x0000001fff007819 */ /* 0x000fe40000011412 */
[----:B------:R-:W-:Y:S02]  /*1cb0*/  SHF.R.S32.HI R14, RZ, 0x1f, R3 ;  /* 0x0000001fff0e7819 */ /* 0x000fe40000011403 */
[----:B------:R-:W-:-:S02]  /*1cc0*/  SHF.R.S32.HI R15, RZ, 0x1f, R13 ;  /* 0x0000001fff0f7819 */ /* 0x000fc4000001140d */
[----:B------:R-:W-:Y:S02]  /*1cd0*/  P2R R19, PR, RZ, 0x2 ;  /* 0x00000002ff137803 */ /* 0x000fe40000000000 */
[C---:B----4-:R-:W-:Y:S02]  /*1ce0*/  LEA.HI.X R9, R17.reuse, R7, R11, 0x1, P0 ;  /* 0x0000000711097211 */ /* 0x050fe400000f0c0b */
[----:B------:R-:W-:Y:S02]  /*1cf0*/  LEA.HI R12, R0, R18, RZ, 0x3 ;  /* 0x00000012000c7211 */ /* 0x000fe400078f18ff */
[----:B------:R-:W-:Y:S02]  /*1d00*/  ISETP.GE.AND P1, PT, R17, c[0x0][0x198], PT ;  /* 0x0000660011007a0c */ /* 0x000fe40003f26270 */
[----:B------:R-:W-:Y:S02]  /*1d10*/  ISETP.NE.AND P0, PT, R29, RZ, PT ;  /* 0x000000ff1d00720c */ /* 0x000fe40003f05270 */
[----:B------:R-:W-:-:S02]  /*1d20*/  LEA.HI R3, R14, R3, RZ, 0x3 ;  /* 0x000000030e037211 */ /* 0x000fc400078f18ff */
[----:B------:R-:W-:Y:S02]  /*1d30*/  LEA.HI R0, R15, R13, RZ, 0x3 ;  /* 0x0000000d0f007211 */ /* 0x000fe400078f18ff */
[----:B------:R-:W-:Y:S02]  /*1d40*/  LOP3.LUT R12, R12, 0xfffffff8, RZ, 0xc0, !PT ;  /* 0xfffffff80c0c7812 */ /* 0x000fe400078ec0ff */
[----:B------:R-:W-:Y:S02]  /*1d50*/  LOP3.LUT R3, R3, 0xfffffff8, RZ, 0xc0, !PT ;  /* 0xfffffff803037812 */ /* 0x000fe400078ec0ff */
[----:B------:R-:W-:Y:S01]  /*1d60*/  LOP3.LUT R16, R0, 0xfffffff8, RZ, 0xc0, !PT ;  /* 0xfffffff800107812 */ /* 0x000fe200078ec0ff */
[----:B------:R-:W-:Y:S02]  /*1d70*/  IMAD.SHL.U32 R0, R231, 0x2, RZ ;  /* 0x00000002e7007824 */ /* 0x000fe400078e00ff */
[----:B------:R-:W-:-:S03]  /*1d80*/  IMAD.WIDE R14, R12, 0x2, R6 ;  /* 0x000000020c0e7825 */ /* 0x000fc600078e0206 */
[----:B------:R-:W-:Y:S01]  /*1d90*/  @!PT LDS RZ, [RZ] ;  /* 0x00000000fffff984 */ /* 0x000fe20000000800 */
[----:B------:R3:W-:Y:S01]  /*1da0*/  LDGSTS.E.BYPASS.LTC128B.128 [R0+0x12100], [R8.64], !P1 ;  /* 0x1210000008007fae */ /* 0x0007e2000c901d52 */
[--C-:B------:R-:W-:Y:S01]  /*1db0*/  IMAD.WIDE R12, R3, 0x2, R6.reuse ;  /* 0x00000002030c7825 */ /* 0x100fe200078e0206 */
[----:B------:R-:W-:Y:S02]  /*1dc0*/  ISETP.NE.AND P1, PT, R19, RZ, PT ;  /* 0x000000ff1300720c */ /* 0x000fe40003f25270 */
[----:B------:R3:W-:Y:S01]  /*1dd0*/  LDGSTS.E.BYPASS.LTC128B.128 [R0+0x16100], [R14.64], !P0 ;  /* 0x161000000e007fae */ /* 0x0007e2000c101d52 */
[----:B------:R-:W-:-:S03]  /*1de0*/  IMAD.WIDE R6, R16, 0x2, R6 ;  /* 0x0000000210067825 */ /* 0x000fc600078e0206 */
[----:B------:R3:W-:Y:S04]  /*1df0*/  LDGSTS.E.BYPASS.LTC128B.128 [R0+0x1a100], [R12.64], !P6 ;  /* 0x1a1000000c007fae */ /* 0x0007e8000f101d52 */
[----:B------:R3:W-:Y:S03]  /*1e00*/  LDGSTS.E.BYPASS.LTC128B.128 [R0+0x1e100], [R6.64], !P5 ;  /* 0x1e10000006007fae */ /* 0x0007e6000e901d52 */
.L_x_948:
[----:B------:R-:W-:Y:S05]  /*1e10*/  BSYNC B0 ;  /* 0x0000000000007941 */ /* 0x000fea0003800000 */
.L_x_947:
[----:B---3--:R-:W-:Y:S01]  /*1e20*/  IADD3 R0, R30, 0x60, RZ ;  /* 0x000000601e007810 */ /* 0x008fe20007ffe0ff */
[----:B------:R-:W-:Y:S01]  /*1e30*/  UMOV UR10, 0x6 ;  /* 0x00000006000a7882 */ /* 0x000fe20000000000 */
[----:B----4-:R3:W4:Y:S01]  /*1e40*/  SHFL.IDX PT, R7, R27, 0x3, 0x181f ;  /* 0x00781f001b077f89 */ /* 0x01072200000e0000 */
[----:B------:R-:W-:Y:S01]  /*1e50*/  ULDC.64 UR12, c[0x0][0x1e0] ;  /* 0x00007800000c7ab9 */ /* 0x000fe20000000a00 */
[----:B------:R-:W-:Y:S01]  /*1e60*/  ISETP.GE.AND P0, PT, R0, UR4, PT ;  /* 0x0000000400007c0c */ /* 0x000fe2000bf06270 */
[----:B------:R-:W-:Y:S01]  /*1e70*/  UIADD3 UR15, UR14, -0x1, URZ ;  /* 0xffffffff0e0f7890 */ /* 0x000fe2000fffe03f */
[----:B------:R3:W1:Y:S01]  /*1e80*/  SHFL.IDX PT, R6, R28, 0x3, 0x181f ;  /* 0x00781f001c067f89 */ /* 0x00066200000e0000 */
[----:B------:R-:W-:Y:S01]  /*1e90*/  USHF.L.U64.HI UR20, UR12, UR10, UR13 ;  /* 0x0000000a0c147299 */ /* 0x000fe2000801020d */
[----:B------:R-:W-:Y:S01]  /*1ea0*/  BSSY B0, `(.L_x_949) ;  /* 0x000001d000007945 */ /* 0x000fe20003800000 */
[----:B------:R-:W-:-:S08]  /*1eb0*/  USHF.L.U32 UR21, UR12, 0x6, URZ ;  /* 0x000000060c157899 */ /* 0x000fd0000800063f */
[----:B------:R-:W-:Y:S05]  /*1ec0*/  @P0 BRA `(.L_x_950) ;  /* 0x000001a000000947 */ /* 0x000fea0003800000 */
[----:B------:R-:W-:Y:S01]  /*1ed0*/  P2R R0, PR, RZ, 0x2 ;  /* 0x00000002ff007803 */ /* 0x000fe20000000000 */
[----:B------:R-:W-:Y:S01]  /*1ee0*/  IMAD.SHL.U32 R12, R231, 0x2, RZ ;  /* 0x00000002e70c7824 */ /* 0x000fe200078e00ff */
[C---:B------:R-:W-:Y:S02]  /*1ef0*/  ISETP.GE.AND P1, PT, R17.reuse, c[0x0][0x198], PT ;  /* 0x0000660011007a0c */ /* 0x040fe40003f26270 */
[C---:B-1----:R-:W-:Y:S02]  /*1f00*/  LEA R8, P0, R17.reuse, R6, 0x1 ;  /* 0x0000000611087211 */ /* 0x042fe400078008ff */
[C---:B------:R-:W-:Y:S02]  /*1f10*/  IADD3 R3, R17.reuse, 0xc0, RZ ;  /* 0x000000c011037810 */ /* 0x040fe40007ffe0ff */
[----:B----4-:R-:W-:Y:S02]  /*1f20*/  LEA.HI.X R9, R17, R7, R11, 0x1, P0 ;  /* 0x0000000711097211 */ /* 0x010fe400000f0c0b */
[----:B------:R-:W-:-:S02]  /*1f30*/  SHF.R.S32.HI R10, RZ, 0x1f, R3 ;  /* 0x0000001fff0a7819 */ /* 0x000fc40000011403 */
[----:B------:R-:W-:Y:S02]  /*1f40*/  ISETP.NE.AND P0, PT, R29, RZ, PT ;  /* 0x000000ff1d00720c */ /* 0x000fe40003f05270 */
[----:B------:R-:W-:Y:S01]  /*1f50*/  LEA.HI R3, R10, R3, RZ, 0x3 ;  /* 0x000000030a037211 */ /* 0x000fe200078f18ff */
[----:B------:R-:W-:Y:S01]  /*1f60*/  @!PT LDS RZ, [RZ] ;  /* 0x00000000fffff984 */ /* 0x000fe20000000800 */
[----:B------:R1:W-:Y:S01]  /*1f70*/  LDGSTS.E.BYPASS.LTC128B.128 [R12+0x13100], [R8.64], !P1 ;  /* 0x13100000080c7fae */ /* 0x0003e2000c901d52 */
[----:B------:R-:W-:Y:S02]  /*1f80*/  ISETP.NE.AND P1, PT, R0, RZ, PT ;  /* 0x000000ff0000720c */ /* 0x000fe40003f25270 */
[----:B------:R-:W-:Y:S02]  /*1f90*/  SHF.R.S32.HI R0, RZ, 0x1f, R18 ;  /* 0x0000001fff007819 */ /* 0x000fe40000011412 */
[----:B------:R-:W-:Y:S02]  /*1fa0*/  LOP3.LUT R3, R3, 0xfffffff8, RZ, 0xc0, !PT ;  /* 0xfffffff803037812 */ /* 0x000fe400078ec0ff */
[----:B------:R-:W-:-:S04]  /*1fb0*/  LEA.HI R0, R0, R18, RZ, 0x3 ;  /* 0x0000001200007211 */ /* 0x000fc800078f18ff */
[----:B------:R-:W-:-:S05]  /*1fc0*/  LOP3.LUT R0, R0, 0xfffffff8, RZ, 0xc0, !PT ;  /* 0xfffffff800007812 */ /* 0x000fca00078ec0ff */
        /* <DEDUP_REMOVED lines=10> */
.L_x_950:
[----:B------:R-:W-:Y:S05]  /*2070*/  BSYNC B0 ;  /* 0x0000000000007941 */ /* 0x000fea0003800000 */
.L_x_949:
[----:B------:R-:W-:Y:S01]  /*2080*/  USHF.L.U32 UR17, UR15, 0x6, URZ ;  /* 0x000000060f117899 */ /* 0x000fe2000800063f */
[----:B------:R-:W-:Y:S01]  /*2090*/  IMAD.MOV.U32 R104, RZ, RZ, R40 ;  /* 0x000000ffff687224 */ /* 0x000fe200078e0028 */
[----:B------:R-:W-:Y:S01]  /*20a0*/  USHF.R.S32.HI UR11, URZ, 0x1f, UR15 ;  /* 0x0000001f3f0b7899 */ /* 0x000fe2000801140f */
[----:B------:R-:W0:Y:S01]  /*20b0*/  LDGDEPBAR ;  /* 0x00000000000079af */ /* 0x000e220000000000 */
[----:B------:R-:W-:Y:S01]  /*20c0*/  UIMAD UR4, UR20, UR15, URZ ;  /* 0x0000000f140472a4 */ /* 0x000fe2000f8e023f */
[----:B------:R-:W-:Y:S01]  /*20d0*/  IMAD.MOV.U32 R105, RZ, RZ, R41 ;  /* 0x000000ffff697224 */ /* 0x000fe200078e0029 */
[----:B----4-:R-:W-:Y:S01]  /*20e0*/  SEL R8, RZ, 0x2, P3 ;  /* 0x00000002ff087807 */ /* 0x010fe20001800000 */
[----:B------:R-:W-:Y:S01]  /*20f0*/  IMAD.U32 R96, RZ, RZ, UR17 ;  /* 0x00000011ff607e24 */ /* 0x000fe2000f8e00ff */
[----:B------:R-:W-:Y:S01]  /*2100*/  SEL R3, RZ, 0x4, P2 ;  /* 0x00000004ff037807 */ /* 0x000fe20001000000 */
[----:B------:R-:W-:Y:S01]  /*2110*/  IMAD.U32 R99, RZ, RZ, UR21 ;  /* 0x00000015ff637e24 */ /* 0x000fe2000f8e00ff */
[----:B------:R-:W-:Y:S01]  /*2120*/  UIMAD UR4, UR11, UR21, UR4 ;  /* 0x000000150b0472a4 */ /* 0x000fe2000f8e0204 */
[----:B------:R-:W-:Y:S01]  /*2130*/  IMAD.MOV.U32 R104, RZ, RZ, R38 ;  /* 0x000000ffff687224 */ /* 0x000fe200078e0026 */
[----:B------:R-:W-:Y:S01]  /*2140*/  IADD3 R0, -R96, UR9, -R26 ;  /* 0x0000000960007c10 */ /* 0x000fe2000fffe91a */
[----:B------:R-:W-:Y:S01]  /*2150*/  IMAD.SHL.U32 R9, R32, 0x40, RZ ;  /* 0x0000004020097824 */ /* 0x000fe200078e00ff */
[----:B------:R-:W-:Y:S01]  /*2160*/  USHF.L.U32 UR13, UR12, 0x5, URZ ;  /* 0x000000050c0d7899 */ /* 0x000fe2000800063f */
[----:B-1----:R-:W-:Y:S01]  /*2170*/  IMAD.WIDE.U32 R6, R99, UR15, R104 ;  /* 0x0000000f63067c25 */ /* 0x002fe2000f8e0068 */
[C---:B------:R-:W-:Y:S01]  /*2180*/  ISETP.GE.AND P6, PT, R0.reuse, 0x1, PT ;  /* 0x000000010000780c */ /* 0x040fe20003fc6270 */
[----:B------:R-:W-:Y:S01]  /*2190*/  UMOV UR22, 0x5 ;  /* 0x0000000500167882 */ /* 0x000fe20000000000 */
[----:B------:R-:W-:Y:S01]  /*21a0*/  ISETP.GE.AND P5, PT, R0, 0x21, PT ;  /* 0x000000210000780c */ /* 0x000fe20003fa6270 */
[----:B------:R-:W-:Y:S01]  /*21b0*/  IMAD.SHL.U32 R10, R26, 0x8, RZ ;  /* 0x000000081a0a7824 */ /* 0x000fe200078e00ff */
[----:B------:R-:W-:Y:S01]  /*21c0*/  SEL R0, RZ, 0x1, P4 ;  /* 0x00000001ff007807 */ /* 0x000fe20002000000 */
[----:B------:R-:W-:Y:S01]  /*21d0*/  ULDC UR5, c[0x0][0x1e4] ;  /* 0x0000790000057ab9 */ /* 0x000fe20000000800 */
[----:B------:R-:W-:Y:S01]  /*21e0*/  IMAD.SHL.U32 R231, R231, 0x2, RZ ;  /* 0x00000002e7e77824 */ /* 0x000fe200078e00ff */
[----:B------:R-:W-:Y:S01]  /*21f0*/  USHF.L.U64.HI UR12, UR12, UR22, UR5 ;  /* 0x000000160c0c7299 */ /* 0x000fe20008010205 */
[----:B------:R-:W-:Y:S01]  /*2200*/  IADD3 R12, R3, R8, R0 ;  /* 0x00000008030c7210 */ /* 0x000fe20007ffe000 */
[----:B------:R-:W-:Y:S01]  /*2210*/  UISETP.GT.AND UP0, UPT, UR15, UR8, UPT ;  /* 0x000000080f00728c */ /* 0x000fe2000bf04270 */
[----:B------:R-:W-:Y:S01]  /*2220*/  LOP3.LUT R3, R9, 0x1c0, RZ, 0xc0, !PT ;  /* 0x000001c009037812 */ /* 0x000fe200078ec0ff */
[----:B------:R-:W-:Y:S01]  /*2230*/  UIADD3 UR17, UR9, 0x1, -UR17 ;  /* 0x0000000109117890 */ /* 0x000fe2000fffe811 */
[----:B------:R-:W-:Y:S01]  /*2240*/  IADD3 R0, R7, UR4, RZ ;  /* 0x0000000407007c10 */ /* 0x000fe2000fffe0ff */
[----:B------:R-:W-:Y:S01]  /*2250*/  ULDC.64 UR4, c[0x0][0x208] ;  /* 0x0000820000047ab9 */ /* 0x000fe20000000a00 */
[C---:B------:R-:W-:Y:S01]  /*2260*/  @P6 LEA R8, P0, R6.reuse, c[0x0][0x1c8], 0x1 ;  /* 0x0000720006086a11 */ /* 0x040fe200078008ff */
[----:B------:R-:W-:Y:S01]  /*2270*/  UIMAD UR11, UR11, UR4, URZ ;  /* 0x000000040b0b72a4 */ /* 0x000fe2000f8e023f */
[----:B------:R-:W-:Y:S01]  /*2280*/  LOP3.LUT R10, R3, 0x8, R10, 0xf8, !PT ;  /* 0x00000008030a7812 */ /* 0x000fe200078ef80a */
[----:B------:R-:W-:Y:S01]  /*2290*/  UIMAD.WIDE.U32 UR22, UR15, UR4, URZ ;  /* 0x000000040f1672a5 */ /* 0x000fe2000f8e003f */
[----:B------:R-:W-:Y:S01]  /*22a0*/  SHF.R.U32.HI R3, RZ, 0x3, R3 ;  /* 0x00000003ff037819 */ /* 0x000fe20000011603 */
[----:B------:R-:W-:Y:S01]  /*22b0*/  UIMAD UR11, UR15, UR5, UR11 ;  /* 0x000000050f0b72a4 */ /* 0x000fe2000f8e020b */
[C---:B------:R-:W-:Y:S01]  /*22c0*/  @P6 LEA.HI.X R9, R6.reuse, c[0x0][0x1cc], R0, 0x1, P0 ;  /* 0x0000730006096a11 */ /* 0x040fe200000f0c00 */
[----:B------:R-:W-:Y:S01]  /*22d0*/  BAR.SYNC.DEFER_BLOCKING 0x0 ;  /* 0x0000000000007b1d */ /* 0x000fe20000010000 */
[----:B------:R-:W-:Y:S01]  /*22e0*/  @P5 IADD3 R7, P0, R6, UR13, RZ ;  /* 0x0000000d06075c10 */ /* 0x000fe2000ff1e0ff */
[----:B------:R-:W-:Y:S01]  /*22f0*/  UIADD3 UR11, UR23, UR11, URZ ;  /* 0x0000000b170b7290 */ /* 0x000fe2000fffe03f */
[----:B------:R-:W-:Y:S01]  /*2300*/  LOP3.LUT R10, R10, R3, RZ, 0x3c, !PT ;  /* 0x000000030a0a7212 */ /* 0x000fe200078e3cff */
[----:B------:R-:W-:Y:S01]  /*2310*/  USHF.L.U64.HI UR10, UR4, UR10, UR5 ;  /* 0x0000000a040a7299 */ /* 0x000fe20008010205 */
[----:B------:R-:W-:Y:S01]  /*2320*/  @P5 IADD3.X R3, R0, UR12, RZ, P0, !PT ;  /* 0x0000000c00035c10 */ /* 0x000fe200087fe4ff */
[----:B------:R-:W-:Y:S01]  /*2330*/  @UP0 UIADD3 UR5, UR14, -0x2, URZ ;  /* 0xfffffffe0e050890 */ /* 0x000fe2000fffe03f */
[----:B------:R-:W-:Y:S01]  /*2340*/  @P5 LEA R6, P0, R7, c[0x0][0x1c8], 0x1 ;  /* 0x0000720007065a11 */ /* 0x000fe200078008ff */
[----:B------:R-:W-:Y:S01]  /*2350*/  IMAD R0, R31, 0x200, R10 ;  /* 0x000002001f007824 */ /* 0x000fe200078e020a */
[----:B------:R-:W-:Y:S01]  /*2360*/  SEL R11, RZ, 0x8, P1 ;  /* 0x00000008ff0b7807 */ /* 0x000fe20000800000 */
[----:B------:R-:W-:Y:S01]  /*2370*/  IMAD.U32 R10, RZ, RZ, UR22 ;  /* 0x00000016ff0a7e24 */ /* 0x000fe2000f8e00ff */
[----:B------:R-:W-:Y:S01]  /*2380*/  @P5 LEA.HI.X R7, R7, c[0x0][0x1cc], R3, 0x1, P0 ;  /* 0x0000730007075a11 */ /* 0x000fe200000f0c03 */
[----:B------:R-:W-:Y:S01]  /*2390*/  IMAD.SHL.U32 R204, R0, 0x2, RZ ;  /* 0x0000000200cc7824 */ /* 0x000fe200078e00ff */
[----:B------:R-:W-:Y:S01]  /*23a0*/  LEA.HI R98, R100, R103, RZ, 0x5 ;  /* 0x0000006764627211 */ /* 0x000fe200078f28ff */
[----:B------:R-:W-:Y:S01]  /*23b0*/  IMAD.IADD R14, R12, 0x1, R11 ;  /* 0x000000010c0e7824 */ /* 0x000fe200078e020b */
[----:B------:R-:W-:Y:S01]  /*23c0*/  LEA R3, P0, R10, R36, 0x6 ;  /* 0x000000240a037211 */ /* 0x000fe200078030ff */
[----:B------:R-:W-:Y:S01]  /*23d0*/  IMAD.U32 R11, RZ, RZ, UR23 ;  /* 0x00000017ff0b7e24 */ /* 0x000fe2000f8e00ff */
[C---:B------:R-:W-:Y:S01]  /*23e0*/  IADD3 R0, R204.reuse, 0x8100, RZ ;  /* 0x00008100cc007810 */ /* 0x040fe20007ffe0ff */
[----:B------:R-:W-:Y:S01]  /*23f0*/  @UP0 UIMAD UR20, UR20, UR5, URZ ;  /* 0x00000005141402a4 */ /* 0x000fe2000f8e023f */
[----:B------:R-:W-:Y:S01]  /*2400*/  SHF.R.S32.HI R97, RZ, 0x5, R98 ;  /* 0x00000005ff617819 */ /* 0x000fe20000011462 */
[----:B------:R-:W-:Y:S01]  /*2410*/  STL.64 [R1+0x30], R104 ;  /* 0x0000306801007387 */ /* 0x000fe20000100a00 */
[----:B------:R-:W-:Y:S01]  /*2420*/  IADD3 R215, R204, 0x8120, RZ ;  /* 0x00008120ccd77810 */ /* 0x000fe20007ffe0ff */
[----:B------:R-:W-:Y:S01]  /*2430*/  ULDC UR15, c[0x0][0x324] ;  /* 0x0000c900000f7ab9 */ /* 0x000fe20000000800 */
[----:B------:R-:W-:Y:S01]  /*2440*/  P2R R15, PR, RZ, 0x8 ;  /* 0x00000008ff0f7803 */ /* 0x000fe20000000000 */
[----:B------:R-:W-:Y:S01]  /*2450*/  @!PT LDS RZ, [RZ] ;  /* 0x00000000fffff984 */ /* 0x000fe20000000800 */
[----:B------:R-:W-:Y:S01]  /*2460*/  @!PT LDS RZ, [RZ] ;  /* 0x00000000fffff984 */ /* 0x000fe20000000800 */
[----:B------:R-:W-:Y:S01]  /*2470*/  @!PT LDS RZ, [RZ] ;  /* 0x00000000fffff984 */ /* 0x000fe20000000800 */
[----:B------:R1:W-:Y:S01]  /*2480*/  @P6 LDGSTS.E.BYPASS.LTC128B.128 [R231+0x8100], [R8.64], !P4 ;  /* 0x0810000008e76fae */ /* 0x0003e2000e101d52 */
[----:B------:R-:W-:-:S03]  /*2490*/  ULOP3.LUT UR15, URZ, UR15, URZ, 0x33, !UPT ;  /* 0x0000000f3f0f7292 */ /* 0x000fc6000f8e333f */
[----:B------:R1:W-:Y:S04]  /*24a0*/  @P6 LDGSTS.E.BYPASS.LTC128B.128 [R231+0xa100], [R8.64+0x80], !P3 ;  /* 0x0a10008008e76fae */ /* 0x0003e8000d901d52 */
[----:B------:R1:W-:Y:S04]  /*24b0*/  @P6 LDGSTS.E.BYPASS.LTC128B.128 [R231+0xc100], [R8.64+0x100], !P2 ;  /* 0x0c10010008e76fae */ /* 0x0003e8000d101d52 */
[----:B------:R1:W-:Y:S01]  /*24c0*/  @P6 LDGSTS.E.BYPASS.LTC128B.128 [R231+0xe100], [R8.64+0x180], !P1 ;  /* 0x0e10018008e76fae */ /* 0x0003e2000c901d52 */
[----:B------:R-:W-:-:S03]  /*24d0*/  LOP3.LUT P6, RZ, R32, 0x2, RZ, 0xc0, !PT ;  /* 0x0000000220ff7812 */ /* 0x000fc600078cc0ff */
[----:B------:R4:W-:Y:S04]  /*24e0*/  @P5 LDGSTS.E.BYPASS.LTC128B.128 [R231+0x9100], [R6.64], !P4 ;  /* 0x0910000006e75fae */ /* 0x0009e8000e101d52 */
[----:B------:R4:W-:Y:S04]  /*24f0*/  @P5 LDGSTS.E.BYPASS.LTC128B.128 [R231+0xb100], [R6.64+0x80], !P3 ;  /* 0x0b10008006e75fae */ /* 0x0009e8000d901d52 */
[----:B------:R4:W-:Y:S02]  /*2500*/  @P5 LDGSTS.E.BYPASS.LTC128B.128 [R231+0xd100], [R6.64+0x100], !P2 ;  /* 0x0d10010006e75fae */ /* 0x0009e4000d101d52 */
[----:B------:R-:W-:Y:S01]  /*2510*/  @P6 IADD3 R215, R0, -0x20, RZ ;  /* 0xffffffe000d76810 */ /* 0x000fe20007ffe0ff */
[----:B------:R-:W-:Y:S01]  /*2520*/  IMAD R0, R97, 0x400, R5 ;  /* 0x0000040061007824 */ /* 0x000fe200078e0205 */
[----:B------:R4:W-:Y:S01]  /*2530*/  @P5 LDGSTS.E.BYPASS.LTC128B.128 [R231+0xf100], [R6.64+0x180], !P1 ;  /* 0x0f10018006e75fae */ /* 0x0009e2000c901d52 */
[----:B------:R-:W-:-:S02]  /*2540*/  LOP3.LUT P6, RZ, R14, 0x2, RZ, 0xc0, !PT ;  /* 0x000000020eff7812 */ /* 0x000fc400078cc0ff */
[----:B------:R-:W-:Y:S01]  /*2550*/  IMAD.SHL.U32 R211, R0, 0x2, RZ ;  /* 0x0000000200d37824 */ /* 0x000fe200078e00ff */
[----:B------:R-:W0:Y:S01]  /*2560*/  LDGDEPBAR ;  /* 0x00000000000079af */ /* 0x000e220000000000 */
[----:B------:R-:W-:Y:S01]  /*2570*/  IMAD.MOV.U32 R0, RZ, RZ, 0x40 ;  /* 0x00000040ff007424 */ /* 0x000fe200078e00ff */
[C---:B------:R-:W-:Y:S01]  /*2580*/  IADD3 R230, R215.reuse, 0x800, RZ ;  /* 0x00000800d7e67810 */ /* 0x040fe20007ffe0ff */
[--C-:B------:R-:W-:Y:S01]  /*2590*/  IMAD R212, R4, 0x2, R211.reuse ;  /* 0x0000000204d47824 */ /* 0x100fe200078e02d3 */
[C---:B------:R-:W-:Y:S01]  /*25a0*/  IADD3 R229, R215.reuse, 0x1000, RZ ;  /* 0x00001000d7e57810 */ /* 0x040fe20007ffe0ff */
[C---:B------:R-:W-:Y:S01]  /*25b0*/  IMAD R214, R2.reuse, 0x2, R211 ;  /* 0x0000000202d67824 */ /* 0x040fe200078e02d3 */
[C---:B------:R-:W-:Y:S01]  /*25c0*/  IADD3 R228, R215.reuse, 0x1800, RZ ;  /* 0x00001800d7e47810 */ /* 0x040fe20007ffe0ff */
[----:B-1----:R-:W-:Y:S01]  /*25d0*/  IMAD.U32 R8, RZ, RZ, UR11 ;  /* 0x0000000bff087e24 */ /* 0x002fe2000f8e00ff */
[----:B------:R-:W-:Y:S01]  /*25e0*/  USHF.L.U32 UR11, UR4, 0x6, URZ ;  /* 0x00000006040b7899 */ /* 0x000fe2000800063f */
[----:B------:R-:W-:Y:S01]  /*25f0*/  IMAD R213, R2, 0x2, R212 ;  /* 0x0000000202d57824 */ /* 0x000fe200078e02d4 */
[----:B------:R-:W-:Y:S01]  /*2600*/  @UP0 USHF.R.S32.HI UR4, URZ, 0x1f, UR5 ;  /* 0x0000001f3f040899 */ /* 0x000fe20008011405 */
[----:B------:R-:W-:-:S02]  /*2610*/  IADD3 R227, R215, 0x2000, RZ ;  /* 0x00002000d7e37810 */ /* 0x000fc40007ffe0ff */
[----:B------:R-:W-:Y:S01]  /*2620*/  LEA.HI.X R10, R10, R35, R8, 0x6, P0 ;  /* 0x000000230a0a7211 */ /* 0x000fe200000f3408 */
[----:B------:R-:W-:Y:S01]  /*2630*/  @UP0 UIMAD UR4, UR4, UR21, UR20 ;  /* 0x00000015040402a4 */ /* 0x000fe2000f8e0214 */
[C---:B------:R-:W-:Y:S02]  /*2640*/  IADD3 R226, R215.reuse, 0x2800, RZ ;  /* 0x00002800d7e27810 */ /* 0x040fe40007ffe0ff */
[C---:B------:R-:W-:Y:S02]  /*2650*/  IADD3 R225, R215.reuse, 0x3000, RZ ;  /* 0x00003000d7e17810 */ /* 0x040fe40007ffe0ff */
[C---:B------:R-:W-:Y:S02]  /*2660*/  IADD3 R224, R215.reuse, 0x3800, RZ ;  /* 0x00003800d7e07810 */ /* 0x040fe40007ffe0ff */
[----:B------:R-:W-:Y:S02]  /*2670*/  IADD3 R223, R215, 0x4000, RZ ;  /* 0x00004000d7df7810 */ /* 0x000fe40007ffe0ff */
[----:B----4-:R-:W-:Y:S01]  /*2680*/  LEA R6, P0, R3, c[0x0][0x1f8], 0x1 ;  /* 0x00007e0003067a11 */ /* 0x010fe200078008ff */
[----:B------:R-:W-:-:S04]  /*2690*/  DEPBAR.LE SB0, 0x1 ;  /* 0x000080400000791a */ /* 0x000fc80000000000 */
[----:B------:R-:W-:-:S04]  /*26a0*/  DEPBAR.LE SB0, 0x0 ;  /* 0x000080000000791a */ /* 0x000fc80000000000 */
[----:B------:R-:W-:Y:S01]  /*26b0*/  BAR.SYNC.DEFER_BLOCKING 0x0 ;  /* 0x0000000000007b1d */ /* 0x000fe20000010000 */
[----:B------:R-:W-:Y:S02]  /*26c0*/  LEA.HI.X R7, R3, c[0x0][0x1fc], R10, 0x1, P0 ;  /* 0x00007f0003077a11 */ /* 0x000fe400000f0c0a */
[----:B------:R-:W-:Y:S02]  /*26d0*/  IADD3 R3, -R26, UR9, -R96 ;  /* 0x000000091a037c10 */ /* 0x000fe4000fffe960 */
[----:B------:R-:W-:Y:S02]  /*26e0*/  IADD3 R12, P0, R6, UR11, RZ ;  /* 0x0000000b060c7c10 */ /* 0x000fe4000ff1e0ff */
[----:B------:R-:W-:Y:S02]  /*26f0*/  ISETP.LT.OR P5, PT, R3, 0x1, P4 ;  /* 0x000000010300780c */ /* 0x000fe400027a1670 */
[----:B------:R-:W-:Y:S02]  /*2700*/  IADD3.X R13, R7, UR10, RZ, P0, !PT ;  /* 0x0000000a070d7c10 */ /* 0x000fe400087fe4ff */
[----:B------:R-:W-:-:S02]  /*2710*/  ISETP.LT.OR P0, PT, R3, 0x1, !P6 ;  /* 0x000000010300780c */ /* 0x000fc40007701670 */
[----:B------:R-:W-:Y:S02]  /*2720*/  ISETP.LT.OR P6, PT, R3, 0x21, !P6 ;  /* 0x000000210300780c */ /* 0x000fe400077c1670 */
[C---:B------:R-:W-:Y:S02]  /*2730*/  IADD3 R222, R215.reuse, 0x4800, RZ ;  /* 0x00004800d7de7810 */ /* 0x040fe40007ffe0ff */
[C---:B------:R-:W-:Y:S02]  /*2740*/  IADD3 R221, R215.reuse, 0x5000, RZ ;  /* 0x00005000d7dd7810 */ /* 0x040fe40007ffe0ff */
[C---:B------:R-:W-:Y:S02]  /*2750*/  IADD3 R220, R215.reuse, 0x5800, RZ ;  /* 0x00005800d7dc7810 */ /* 0x040fe40007ffe0ff */
[C---:B------:R-:W-:Y:S02]  /*2760*/  IADD3 R219, R215.reuse, 0x6000, RZ ;  /* 0x00006000d7db7810 */ /* 0x040fe40007ffe0ff */
[C---:B------:R-:W-:Y:S01]  /*2770*/  IADD3 R218, R215.reuse, 0x6800, RZ ;  /* 0x00006800d7da7810 */ /* 0x040fe20007ffe0ff */
[----:B--23--:R-:W-:Y:S01]  /*2780*/  LDSM.16.M88.4 R24, [R204+0x8100] ;  /* 0x00810000cc18783b */ /* 0x00cfe20000000200 */
[----:B------:R-:W-:-:S02]  /*2790*/  IADD3 R217, R215, 0x7000, RZ ;  /* 0x00007000d7d97810 */ /* 0x000fc40007ffe0ff */
[----:B------:R-:W-:Y:S01]  /*27a0*/  IADD3 R216, R215, 0x7800, RZ ;  /* 0x00007800d7d87810 */ /* 0x000fe20007ffe0ff */
        /* <DEDUP_REMOVED lines=18> */
[----:B------:R-:W-:-:S04]  /*28d0*/  LOP3.LUT P0, RZ, R32, 0x4, RZ, 0xc0, !PT ;  /* 0x0000000420ff7812 */ /* 0x000fc8000780c0ff */
[----:B------:R-:W-:Y:S02]  /*28e0*/  SEL R0, R0, 0xffffffc0, !P0 ;  /* 0xffffffc000007807 */ /* 0x000fe40004000000 */
[----:B------:R-:W-:-:S03]  /*28f0*/  LOP3.LUT P0, RZ, R14, 0x8, RZ, 0xc0, !PT ;  /* 0x000000080eff7812 */ /* 0x000fc6000780c0ff */
[----:B------:R-:W-:Y:S01]  /*2900*/  IMAD.IADD R210, R204, 0x1, R0 ;  /* 0x00000001ccd27824 */ /* 0x000fe200078e0200 */
[C---:B------:R-:W-:Y:S01]  /*2910*/  ISETP.LT.OR P3, PT, R3.reuse, 0x1, !P0 ;  /* 0x000000010300780c */ /* 0x040fe20004761670 */
[----:B------:R-:W-:Y:S01]  /*2920*/  IMAD.IADD R209, R0, 0x1, R215 ;  /* 0x0000000100d17824 */ /* 0x000fe200078e02d7 */
[C---:B------:R-:W-:Y:S01]  /*2930*/  ISETP.LT.OR P0, PT, R3.reuse, 0x21, !P0 ;  /* 0x000000210300780c */ /* 0x040fe20004701670 */
[C---:B-1----:R-:W-:Y:S08]  /*2940*/  HMMA.16816.F32 R32, R8.reuse, R24, RZ ;  /* 0x000000180820723c */ /* 0x042ff000000018ff */
[----:B------:R-:W-:Y:S02]  /*2950*/  HMMA.16816.F32 R24, R8, R26, RZ ;  /* 0x0000001a0818723c */ /* 0x000fe400000018ff */
[----:B------:R3:W-:Y:S01]  /*2960*/  LDGSTS.E.BYPASS.LTC128B.128 [R231+0x6100], [R6.64+0x180], !P3 ;  /* 0x0610018006e77fae */ /* 0x0007e2000d901d52 */
[----:B------:R-:W-:-:S05]  /*2970*/  ISETP.LT.OR P3, PT, R3, 0x21, P4 ;  /* 0x000000210300780c */ /* 0x000fca0002761670 */
[C---:B------:R-:W-:Y:S08]  /*2980*/  HMMA.16816.F32 R40, R8.reuse, R20, RZ ;  /* 0x000000140828723c */ /* 0x040ff000000018ff */
[----:B------:R1:W-:Y:S01]  /*2990*/  LDGSTS.E.BYPASS.LTC128B.128 [R231+0x1100], [R12.64], !P3 ;  /* 0x011000000ce77fae */ /* 0x0003e2000d901d52 */
[----:B------:R-:W-:Y:S01]  /*29a0*/  ISETP.NE.AND P3, PT, R15, RZ, PT ;  /* 0x000000ff0f00720c */ /* 0x000fe20003f65270 */
[----:B------:R-:W-:Y:S02]  /*29b0*/  HMMA.16816.F32 R44, R8, R22, RZ ;  /* 0x00000016082c723c */ /* 0x000fe400000018ff */
[----:B------:R1:W-:Y:S01]  /*29c0*/  LDGSTS.E.BYPASS.LTC128B.128 [R231+0x3100], [R12.64+0x80], !P6 ;  /* 0x031000800ce77fae */ /* 0x0003e2000f101d52 */
[----:B------:R-:W-:-:S03]  /*29d0*/  PLOP3.LUT P6, PT, PT, PT, UP0, 0x80, 0x0 ;  /* 0x000000000000781c */ /* 0x000fc60003fcf008 */
[----:B------:R1:W-:Y:S01]  /*29e0*/  LDGSTS.E.BYPASS.LTC128B.128 [R231+0x5100], [R12.64+0x100], !P5 ;  /* 0x051001000ce77fae */ /* 0x0003e2000e901d52 */
[----:B------:R-:W-:Y:S01]  /*29f0*/  PLOP3.LUT P5, PT, PT, PT, UP0, 0x80, 0x0 ;  /* 0x000000000000781c */ /* 0x000fe20003faf008 */
[----:B------:R-:W-:Y:S02]  /*2a00*/  HMMA.16816.F32 R48, R8, R28, RZ ;  /* 0x0000001c0830723c */ /* 0x000fe400000018ff */
[----:B------:R1:W-:Y:S01]  /*2a10*/  LDGSTS.E.BYPASS.LTC128B.128 [R231+0x7100], [R12.64+0x180], !P0 ;  /* 0x071001800ce77fae */ /* 0x0003e2000c101d52 */
[----:B------:R-:W-:-:S03]  /*2a20*/  PLOP3.LUT P0, PT, PT, PT, UP0, 0x80, 0x0 ;  /* 0x000000000000781c */ /* 0x000fc60003f0f008 */
[----:B------:R-:W-:Y:S02]  /*2a30*/  LDSM.16.M88.4 R68, [R210+0x8100] ;  /* 0x00810000d244783b */ /* 0x000fe40000000200 */
[C---:B------:R-:W-:Y:S02]  /*2a40*/  HMMA.16816.F32 R60, R8.reuse, R30, RZ ;  /* 0x0000001e083c723c */ /* 0x040fe400000018ff */
[----:B------:R-:W-:Y:S04]  /*2a50*/  LDSM.16.M88.4 R76, [R210+0x8900] ;  /* 0x00890000d24c783b */ /* 0x000fe80000000200 */
[----:B------:R-:W-:Y:S02]  /*2a60*/  LDSM.16.M88.4 R88, [R210+0x9100] ;  /* 0x00910000d258783b */ /* 0x000fe40000000200 */
[----:B------:R-:W-:Y:S01]  /*2a70*/  HMMA.16816.F32 R20, R8, R38, RZ ;  /* 0x000000260814723c */ /* 0x000fe200000018ff */
[----:B---3--:R-:W-:Y:S01]  /*2a80*/  @P0 IMAD.WIDE.U32 R6, R99, UR5, R104 ;  /* 0x0000000563060c25 */ /* 0x008fe2000f8e0068 */
[----:B------:R-:W-:Y:S01]  /*2a90*/  LDSM.16.M88.4 R84, [R209+0x800] ;  /* 0x00080000d154783b */ /* 0x000fe20000000200 */
[----:B------:R-:W-:-:S03]  /*2aa0*/  PLOP3.LUT P0, PT, PT, PT, UP0, 0x80, 0x0 ;  /* 0x000000000000781c */ /* 0x000fc60003f0f008 */
[----:B------:R-:W-:Y:S01]  /*2ab0*/  LDSM.16.M88.4 R92, [R209+0x1000] ;  /* 0x00100000d15c783b */ /* 0x000fe20000000200 */
[----:B------:R-:W-:Y:S01]  /*2ac0*/  @P5 IADD3 R3, R7, UR4, RZ ;  /* 0x0000000407035c10 */ /* 0x000fe2000fffe0ff */
[----:B------:R-:W-:Y:S01]  /*2ad0*/  HMMA.16816.F32 R56, R8, R36, RZ ;  /* 0x000000240838723c */ /* 0x000fe200000018ff */
[----:B------:R-:W-:Y:S01]  /*2ae0*/  PLOP3.LUT P5, PT, PT, PT, UP0, 0x80, 0x0 ;  /* 0x000000000000781c */ /* 0x000fe20003faf008 */
[----:B------:R-:W-:Y:S04]  /*2af0*/  LDSM.16.M88.4 R8, [R213+0x10100] ;  /* 0x01010000d508783b */ /* 0x000fe80000000200 */
[----:B-1----:R-:W1:Y:S02]  /*2b00*/  LDSM.16.M88.4 R12, [R214+0x10100] ;  /* 0x01010000d60c783b */ /* 0x002e640000000200 */
[C---:B--2---:R-:W-:Y:S02]  /*2b10*/  HMMA.16816.F32 R28, R16.reuse, R52, R32 ;  /* 0x00000034101c723c */ /* 0x044fe40000001820 */
[----:B------:R-:W0:Y:S06]  /*2b20*/  LDGDEPBAR ;  /* 0x00000000000079af */ /* 0x000e2c0000000000 */
[C---:B------:R-:W-:Y:S01]  /*2b30*/  HMMA.16816.F32 R32, R16.reuse, R54, R24 ;  /* 0x000000361020723c */ /* 0x040fe20000001818 */
[----:B------:R-:W2:Y:S07]  /*2b40*/  LDSM.16.M88.4 R52, [R210+0x9900] ;  /* 0x00990000d234783b */ /* 0x000eae0000000200 */
[C---:B------:R-:W-:Y:S08]  /*2b50*/  HMMA.16816.F32 R36, R16.reuse, R64, R40 ;  /* 0x000000401024723c */ /* 0x040ff00000001828 */
[C---:B------:R-:W-:Y:S01]  /*2b60*/  HMMA.16816.F32 R40, R16.reuse, R66, R44 ;  /* 0x000000421028723c */ /* 0x040fe2000000182c */
[----:B------:R-:W3:Y:S07]  /*2b70*/  LDSM.16.M88.4 R64, [R209] ;  /* 0x00000000d140783b */ /* 0x000eee0000000200 */
[C---:B------:R-:W-:Y:S08]  /*2b80*/  HMMA.16816.F32 R44, R16.reuse, R72, R48 ;  /* 0x00000048102c723c */ /* 0x040ff00000001830 */
[C---:B------:R-:W-:Y:S01]  /*2b90*/  HMMA.16816.F32 R24, R16.reuse, R74, R60 ;  /* 0x0000004a1018723c */ /* 0x040fe2000000183c */
[----:B------:R-:W4:Y:S04]  /*2ba0*/  LDSM.16.M88.4 R60, [R209+0x1800] ;  /* 0x00180000d13c783b */ /* 0x000f280000000200 */
[----:B------:R-:W-:Y:S03]  /*2bb0*/  LDSM.16.M88.4 R72, [R204+0xa900] ;  /* 0x00a90000cc48783b */ /* 0x000fe60000000200 */
[C---:B------:R-:W-:Y:S08]  /*2bc0*/  HMMA.16816.F32 R20, R16.reuse, R82, R20 ;  /* 0x000000521014723c */ /* 0x040ff00000001814 */
[----:B------:R-:W-:Y:S01]  /*2bd0*/  HMMA.16816.F32 R48, R16, R80, R56 ;  /* 0x000000501030723c */ /* 0x000fe20000001838 */
[----:B------:R-:W-:Y:S04]  /*2be0*/  LDSM.16.M88.4 R16, [R211+0x14100] ;  /* 0x01410000d310783b */ /* 0x000fe80000000200 */
[----:B------:R-:W-:Y:S03]  /*2bf0*/  LDSM.16.M88.4 R80, [R204+0xb100] ;  /* 0x00b10000cc50783b */ /* 0x000fe60000000200 */
[C---:B-1----:R-:W-:Y:S08]  /*2c00*/  HMMA.16816.F32 R28, R12.reuse, R68, R28 ;  /* 0x000000440c1c723c */ /* 0x042ff0000000181c */
[C---:B------:R-:W-:Y:S01]  /*2c10*/  HMMA.16816.F32 R32, R12.reuse, R70, R32 ;  /* 0x000000460c20723c */ /* 0x040fe20000001820 */
[----:B------:R-:W1:Y:S07]  /*2c20*/  LDSM.16.M88.4 R68, [R204+0xa100] ;  /* 0x00a10000cc44783b */ /* 0x000e6e0000000200 */
[C---:B------:R-:W-:Y:S08]  /*2c30*/  HMMA.16816.F32 R36, R12.reuse, R76, R36 ;  /* 0x0000004c0c24723c */ /* 0x040ff00000001824 */
[C---:B------:R-:W-:Y:S01]  /*2c40*/  HMMA.16816.F32 R40, R12.reuse, R78, R40 ;  /* 0x0000004e0c28723c */ /* 0x040fe20000001828 */
[----:B------:R-:W-:Y:S07]  /*2c50*/  LDSM.16.M88.4 R76, [R215+0x2800] ;  /* 0x00280000d74c783b */ /* 0x000fee0000000200 */
[C---:B------:R-:W-:Y:S08]  /*2c60*/  HMMA.16816.F32 R44, R12.reuse, R88, R44 ;  /* 0x000000580c2c723c */ /* 0x040ff0000000182c */
[C---:B------:R-:W-:Y:S01]  /*2c70*/  HMMA.16816.F32 R56, R12.reuse, R90, R24 ;  /* 0x0000005a0c38723c */ /* 0x040fe20000001818 */
[----:B------:R-:W5:Y:S04]  /*2c80*/  LDSM.16.M88.4 R24, [R204+0xb900] ;  /* 0x00b90000cc18783b */ /* 0x000f680000000200 */
[----:B------:R-:W-:Y:S03]  /*2c90*/  LDSM.16.M88.4 R88, [R215+0x3000] ;  /* 0x00300000d758783b */ /* 0x000fe60000000200 */
[C---:B--2---:R-:W-:Y:S08]  /*2ca0*/  HMMA.16816.F32 R20, R12.reuse, R54, R20 ;  /* 0x000000360c14723c */ /* 0x044ff00000001814 */
[----:B------:R-:W-:Y:S01]  /*2cb0*/  HMMA.16816.F32 R48, R12, R52, R48 ;  /* 0x000000340c30723c */ /* 0x000fe20000001830 */
[----:B------:R-:W-:Y:S04]  /*2cc0*/  LDSM.16.M88.4 R12, [R212+0x14100] ;  /* 0x01410000d40c783b */ /* 0x000fe80000000200 */
[----:B------:R-:W-:Y:S03]  /*2cd0*/  LDSM.16.M88.4 R52, [R215+0x3800] ;  /* 0x00380000d734783b */ /* 0x000fe60000000200 */
[C---:B---3--:R-:W-:Y:S08]  /*2ce0*/  HMMA.16816.F32 R28, R8.reuse, R64, R28 ;  /* 0x00000040081c723c */ /* 0x048ff0000000181c */
[C---:B------:R-:W-:Y:S01]  /*2cf0*/  HMMA.16816.F32 R32, R8.reuse, R66, R32 ;  /* 0x000000420820723c */ /* 0x040fe20000001820 */
[----:B------:R-:W2:Y:S07]  /*2d00*/  LDSM.16.M88.4 R64, [R215+0x2000] ;  /* 0x00200000d740783b */ /* 0x000eae0000000200 */
[C---:B------:R-:W-:Y:S08]  /*2d10*/  HMMA.16816.F32 R36, R8.reuse, R84, R36 ;  /* 0x000000540824723c */ /* 0x040ff00000001824 */
[C---:B------:R-:W-:Y:S01]  /*2d20*/  HMMA.16816.F32 R40, R8.reuse, R86, R40 ;  /* 0x000000560828723c */ /* 0x040fe20000001828 */
[----:B------:R-:W-:Y:S07]  /*2d30*/  LDSM.16.M88.4 R84, [R210+0xb100] ;  /* 0x00b10000d254783b */ /* 0x000fee0000000200 */
[C---:B------:R-:W-:Y:S08]  /*2d40*/  HMMA.16816.F32 R44, R8.reuse, R92, R44 ;  /* 0x0000005c082c723c */ /* 0x040ff0000000182c */
[C---:B------:R-:W-:Y:S01]  /*2d50*/  HMMA.16816.F32 R56, R8.reuse, R94, R56 ;  /* 0x0000005e0838723c */ /* 0x040fe20000001838 */
[----:B------:R-:W-:Y:S07]  /*2d60*/  LDSM.16.M88.4 R92, [R215+0x5000] ;  /* 0x00500000d75c783b */ /* 0x000fee0000000200 */
[C---:B----4-:R-:W-:Y:S08]  /*2d70*/  HMMA.16816.F32 R20, R8.reuse, R62, R20 ;  /* 0x0000003e0814723c */ /* 0x050ff00000001814 */
[----:B------:R-:W-:Y:S01]  /*2d80*/  HMMA.16816.F32 R48, R8, R60, R48 ;  /* 0x0000003c0830723c */ /* 0x000fe20000001830 */
[----:B------:R-:W-:Y:S04]  /*2d90*/  LDSM.16.M88.4 R8, [R214+0x14100] ;  /* 0x01410000d608783b */ /* 0x000fe80000000200 */
[----:B------:R-:W3:Y:S03]  /*2da0*/  LDSM.16.M88.4 R60, [R210+0xa100] ;  /* 0x00a10000d23c783b */ /* 0x000ee60000000200 */
        /* <DEDUP_REMOVED lines=8> */
[----:B------:R-:W-:Y:S07]  /*2e30*/  LDSM.16.M88.4 R80, [R209+0x2800] ;  /* 0x00280000d150783b */ /* 0x000fee0000000200 */
[C---:B-----5:R-:W-:Y:S08]  /*2e40*/  HMMA.16816.F32 R20, R16.reuse, R26, R20 ;  /* 0x0000001a1014723c */ /* 0x060ff00000001814 */
[----:B------:R-:W-:Y:S01]  /*2e50*/  HMMA.16816.F32 R48, R16, R24, R48 ;  /* 0x000000181030723c */ /* 0x000fe20000001830 */
[----:B------:R-:W4:Y:S04]  /*2e60*/  LDSM.16.M88.4 R24, [R210+0xb900] ;  /* 0x00b90000d218783b */ /* 0x000f280000000200 */
[----:B------:R-:W-:Y:S03]  /*2e70*/  LDSM.16.M88.4 R16, [R213+0x14100] ;  /* 0x01410000d510783b */ /* 0x000fe60000000200 */
[C---:B--2---:R-:W-:Y:S08]  /*2e80*/  HMMA.16816.F32 R28, R12.reuse, R64, R28 ;  /* 0x000000400c1c723c */ /* 0x044ff0000000181c */
[C---:B------:R-:W-:Y:S01]  /*2e90*/  HMMA.16816.F32 R32, R12.reuse, R66, R32 ;  /* 0x000000420c20723c */ /* 0x040fe20000001820 */
[----:B------:R-:W2:Y:S07]  /*2ea0*/  LDSM.16.M88.4 R64, [R209+0x2000] ;  /* 0x00200000d140783b */ /* 0x000eae0000000200 */
[C---:B------:R-:W-:Y:S08]  /*2eb0*/  HMMA.16816.F32 R36, R12.reuse, R76, R36 ;  /* 0x0000004c0c24723c */ /* 0x040ff00000001824 */
[C---:B------:R-:W-:Y:S01]  /*2ec0*/  HMMA.16816.F32 R40, R12.reuse, R78, R40 ;  /* 0x0000004e0c28723c */ /* 0x040fe20000001828 */
[----:B------:R-:W-:Y:S07]  /*2ed0*/  LDSM.16.M88.4 R76, [R204+0xc900] ;  /* 0x00c90000cc4c783b */ /* 0x000fee0000000200 */
[C---:B------:R-:W-:Y:S08]  /*2ee0*/  HMMA.16816.F32 R44, R12.reuse, R88, R44 ;  /* 0x000000580c2c723c */ /* 0x040ff0000000182c */
[C---:B------:R-:W-:Y:S01]  /*2ef0*/  HMMA.16816.F32 R56, R12.reuse, R90, R56 ;  /* 0x0000005a0c38723c */ /* 0x040fe20000001838 */
[----:B------:R-:W5:Y:S07]  /*2f00*/  LDSM.16.M88.4 R88, [R209+0x3000] ;  /* 0x00300000d158783b */ /* 0x000f6e0000000200 */
[C---:B------:R-:W-:Y:S08]  /*2f10*/  HMMA.16816.F32 R20, R12.reuse, R54, R20 ;  /* 0x000000360c14723c */ /* 0x040ff00000001814 */
[----:B------:R-:W-:Y:S01]  /*2f20*/  HMMA.16816.F32 R48, R12, R52, R48 ;  /* 0x000000340c30723c */ /* 0x000fe20000001830 */
[----:B------:R-:W-:Y:S04]  /*2f30*/  LDSM.16.M88.4 R12, [R211+0x18100] ;  /* 0x01810000d30c783b */ /* 0x000fe80000000200 */
[----:B------:R-:W-:Y:S03]  /*2f40*/  LDSM.16.M88.4 R52, [R204+0xd900] ;  /* 0x00d90000cc34783b */ /* 0x000fe60000000200 */
[C---:B---3--:R-:W-:Y:S08]  /*2f50*/  HMMA.16816.F32 R28, R8.reuse, R60, R28 ;  /* 0x0000003c081c723c */ /* 0x048ff0000000181c */
[C---:B------:R-:W-:Y:S01]  /*2f60*/  HMMA.16816.F32 R32, R8.reuse, R62, R32 ;  /* 0x0000003e0820723c */ /* 0x040fe20000001820 */
[----:B------:R-:W3:Y:S07]  /*2f70*/  LDSM.16.M88.4 R60, [R209+0x3800] ;  /* 0x00380000d13c783b */ /* 0x000eee0000000200 */
[C---:B-1----:R-:W-:Y:S08]  /*2f80*/  HMMA.16816.F32 R36, R8.reuse, R68, R36 ;  /* 0x000000440824723c */ /* 0x042ff00000001824 */
[C---:B------:R-:W-:Y:S01]  /*2f90*/  HMMA.16816.F32 R40, R8.reuse, R70, R40 ;  /* 0x000000460828723c */ /* 0x040fe20000001828 */
[----:B------:R-:W-:Y:S07]  /*2fa0*/  LDSM.16.M88.4 R68, [R215+0x4000] ;  /* 0x00400000d744783b */ /* 0x000fee0000000200 */
[C---:B------:R-:W-:Y:S08]  /*2fb0*/  HMMA.16816.F32 R44, R8.reuse, R84, R44 ;  /* 0x00000054082c723c */ /* 0x040ff0000000182c */
[C---:B------:R-:W-:Y:S01]  /*2fc0*/  HMMA.16816.F32 R56, R8.reuse, R86, R56 ;  /* 0x000000560838723c */ /* 0x040fe20000001838 */
[----:B------:R-:W1:Y:S07]  /*2fd0*/  LDSM.16.M88.4 R84, [R204+0xd100] ;  /* 0x00d10000cc54783b */ /* 0x000e6e0000000200 */
[C---:B----4-:R-:W-:Y:S08]  /*2fe0*/  HMMA.16816.F32 R20, R8.reuse, R26, R20 ;  /* 0x0000001a0814723c */ /* 0x050ff00000001814 */
[----:B------:R-:W-:Y:S01]  /*2ff0*/  HMMA.16816.F32 R48, R8, R24, R48 ;  /* 0x000000180830723c */ /* 0x000fe20000001830 */
[----:B------:R-:W4:Y:S07]  /*3000*/  LDSM.16.M88.4 R8, [R212+0x18100] ;  /* 0x01810000d408783b */ /* 0x000f2e0000000200 */
[C---:B--2---:R-:W-:Y:S08]  /*3010*/  HMMA.16816.F32 R28, R16.reuse, R64, R28 ;  /* 0x00000040101c723c */ /* 0x044ff0000000181c */
[C---:B------:R-:W-:Y:S01]  /*3020*/  HMMA.16816.F32 R32, R16.reuse, R66, R32 ;  /* 0x000000421020723c */ /* 0x040fe20000001820 */
[----:B------:R-:W-:Y:S07]  /*3030*/  LDSM.16.M88.4 R64, [R215+0x5800] ;  /* 0x00580000d740783b */ /* 0x000fee0000000200 */
[C---:B------:R-:W-:Y:S08]  /*3040*/  HMMA.16816.F32 R36, R16.reuse, R80, R36 ;  /* 0x000000501024723c */ /* 0x040ff00000001824 */
[C---:B------:R-:W-:Y:S01]  /*3050*/  HMMA.16816.F32 R40, R16.reuse, R82, R40 ;  /* 0x000000521028723c */ /* 0x040fe20000001828 */
[----:B------:R-:W2:Y:S07]  /*3060*/  LDSM.16.M88.4 R80, [R215+0x4800] ;  /* 0x00480000d750783b */ /* 0x000eae0000000200 */
[C---:B-----5:R-:W-:Y:S08]  /*3070*/  HMMA.16816.F32 R44, R16.reuse, R88, R44 ;  /* 0x00000058102c723c */ /* 0x060ff0000000182c */
[C---:B------:R-:W-:Y:S01]  /*3080*/  HMMA.16816.F32 R56, R16.reuse, R90, R56 ;  /* 0x0000005a1038723c */ /* 0x040fe20000001838 */
[----:B------:R-:W-:Y:S07]  /*3090*/  LDSM.16.M88.4 R88, [R210+0xd100] ;  /* 0x00d10000d258783b */ /* 0x000fee0000000200 */
[C---:B---3--:R-:W-:Y:S08]  /*30a0*/  HMMA.16816.F32 R24, R16.reuse, R62, R20 ;  /* 0x0000003e1018723c */ /* 0x048ff00000001814 */
[----:B------:R-:W-:Y:S01]  /*30b0*/  HMMA.16816.F32 R48, R16, R60, R48 ;  /* 0x0000003c1030723c */ /* 0x000fe20000001830 */
[----:B------:R-:W-:Y:S04]  /*30c0*/  LDSM.16.M88.4 R16, [R214+0x18100] ;  /* 0x01810000d610783b */ /* 0x000fe80000000200 */
[----:B------:R-:W-:Y:S03]  /*30d0*/  LDSM.16.M88.4 R60, [R210+0xd900] ;  /* 0x00d90000d23c783b */ /* 0x000fe60000000200 */
[C---:B------:R-:W-:Y:S08]  /*30e0*/  HMMA.16816.F32 R20, R12.reuse, R72, R28 ;  /* 0x000000480c14723c */ /* 0x040ff0000000181c */
[C---:B------:R-:W-:Y:S01]  /*30f0*/  HMMA.16816.F32 R32, R12.reuse, R74, R32 ;  /* 0x0000004a0c20723c */ /* 0x040fe20000001820 */
[----:B------:R-:W3:Y:S07]  /*3100*/  LDSM.16.M88.4 R72, [R210+0xc100] ;  /* 0x00c10000d248783b */ /* 0x000eee0000000200 */
[C---:B------:R-:W-:Y:S08]  /*3110*/  HMMA.16816.F32 R36, R12.reuse, R76, R36 ;  /* 0x0000004c0c24723c */ /* 0x040ff00000001824 */
[C---:B------:R-:W-:Y:S01]  /*3120*/  HMMA.16816.F32 R40, R12.reuse, R78, R40 ;  /* 0x0000004e0c28723c */ /* 0x040fe20000001828 */
[----:B------:R-:W5:Y:S07]  /*3130*/  LDSM.16.M88.4 R76, [R210+0xc900] ;  /* 0x00c90000d24c783b */ /* 0x000f6e0000000200 */
[C---:B-1----:R-:W-:Y:S08]  /*3140*/  HMMA.16816.F32 R44, R12.reuse, R84, R44 ;  /* 0x000000540c2c723c */ /* 0x042ff0000000182c */
[C---:B------:R-:W-:Y:S01]  /*3150*/  HMMA.16816.F32 R56, R12.reuse, R86, R56 ;  /* 0x000000560c38723c */ /* 0x040fe20000001838 */
[----:B------:R-:W-:Y:S07]  /*3160*/  LDSM.16.M88.4 R84, [R204+0xe900] ;  /* 0x00e90000cc54783b */ /* 0x000fee0000000200 */
[C---:B------:R-:W-:Y:S08]  /*3170*/  HMMA.16816.F32 R28, R12.reuse, R54, R24 ;  /* 0x000000360c1c723c */ /* 0x040ff00000001818 */
[----:B------:R-:W-:Y:S01]  /*3180*/  HMMA.16816.F32 R48, R12, R52, R48 ;  /* 0x000000340c30723c */ /* 0x000fe20000001830 */
[----:B------:R-:W-:Y:S07]  /*3190*/  LDSM.16.M88.4 R12, [R213+0x18100] ;  /* 0x01810000d50c783b */ /* 0x000fee0000000200 */
[C---:B----4-:R-:W-:Y:S08]  /*31a0*/  HMMA.16816.F32 R24, R8.reuse, R68, R20 ;  /* 0x000000440818723c */ /* 0x050ff00000001814 */
[C---:B------:R-:W-:Y:S01]  /*31b0*/  HMMA.16816.F32 R20, R8.reuse, R70, R32 ;  /* 0x000000460814723c */ /* 0x040fe20000001820 */
[----:B------:R-:W1:Y:S07]  /*31c0*/  LDSM.16.M88.4 R68, [R209+0x4000] ;  /* 0x00400000d144783b */ /* 0x000e6e0000000200 */
[C---:B--2---:R-:W-:Y:S08]  /*31d0*/  HMMA.16816.F32 R36, R8.reuse, R80, R36 ;  /* 0x000000500824723c */ /* 0x044ff00000001824 */
[C---:B------:R-:W-:Y:S01]  /*31e0*/  HMMA.16816.F32 R40, R8.reuse, R82, R40 ;  /* 0x000000520828723c */ /* 0x040fe20000001828 */
[----:B------:R-:W2:Y:S07]  /*31f0*/  LDSM.16.M88.4 R80, [R209+0x4800] ;  /* 0x00480000d150783b */ /* 0x000eae0000000200 */
[C---:B------:R-:W-:Y:S08]  /*3200*/  HMMA.16816.F32 R44, R8.reuse, R92, R44 ;  /* 0x0000005c082c723c */ /* 0x040ff0000000182c */
[C---:B------:R-:W-:Y:S01]  /*3210*/  HMMA.16816.F32 R56, R8.reuse, R94, R56 ;  /* 0x0000005e0838723c */ /* 0x040fe20000001838 */
[----:B------:R-:W4:Y:S07]  /*3220*/  LDSM.16.M88.4 R92, [R209+0x5000] ;  /* 0x00500000d15c783b */ /* 0x000f2e0000000200 */
[C---:B------:R-:W-:Y:S08]  /*3230*/  HMMA.16816.F32 R32, R8.reuse, R66, R28 ;  /* 0x000000420820723c */ /* 0x040ff0000000181c */
[----:B------:R-:W-:Y:S01]  /*3240*/  HMMA.16816.F32 R48, R8, R64, R48 ;  /* 0x000000400830723c */ /* 0x000fe20000001830 */
[----:B------:R-:W1:Y:S04]  /*3250*/  LDSM.16.M88.4 R64, [R209+0x5800] ;  /* 0x00580000d140783b */ /* 0x000e680000000200 */
[----:B------:R-:W-:Y:S03]  /*3260*/  LDSM.16.M88.4 R8, [R211+0x1c100] ;  /* 0x01c10000d308783b */ /* 0x000fe60000000200 */
[C---:B---3--:R-:W-:Y:S08]  /*3270*/  HMMA.16816.F32 R28, R16.reuse, R72, R24 ;  /* 0x00000048101c723c */ /* 0x048ff00000001818 */
[C---:B------:R-:W-:Y:S01]  /*3280*/  HMMA.16816.F32 R24, R16.reuse, R74, R20 ;  /* 0x0000004a1018723c */ /* 0x040fe20000001814 */
[----:B------:R-:W-:Y:S07]  /*3290*/  LDSM.16.M88.4 R72, [R215+0x6800] ;  /* 0x00680000d748783b */ /* 0x000fee0000000200 */
[C---:B-----5:R-:W-:Y:S08]  /*32a0*/  HMMA.16816.F32 R20, R16.reuse, R76, R36 ;  /* 0x0000004c1014723c */ /* 0x060ff00000001824 */
[C---:B------:R-:W-:Y:S01]  /*32b0*/  HMMA.16816.F32 R40, R16.reuse, R78, R40 ;  /* 0x0000004e1028723c */ /* 0x040fe20000001828 */
[----:B------:R-:W3:Y:S07]  /*32c0*/  LDSM.16.M88.4 R76, [R204+0xe100] ;  /* 0x00e10000cc4c783b */ /* 0x000eee0000000200 */
[C---:B------:R-:W-:Y:S08]  /*32d0*/  HMMA.16816.F32 R44, R16.reuse, R88, R44 ;  /* 0x00000058102c723c */ /* 0x040ff0000000182c */
[C---:B------:R-:W-:Y:S01]  /*32e0*/  HMMA.16816.F32 R56, R16.reuse, R90, R56 ;  /* 0x0000005a1038723c */ /* 0x040fe20000001838 */
[----:B------:R-:W5:Y:S07]  /*32f0*/  LDSM.16.M88.4 R88, [R204+0xf100] ;  /* 0x00f10000cc58783b */ /* 0x000f6e0000000200 */
[C---:B------:R-:W-:Y:S08]  /*3300*/  HMMA.16816.F32 R36, R16.reuse, R62, R32 ;  /* 0x0000003e1024723c */ /* 0x040ff00000001820 */
[----:B------:R-:W-:Y:S01]  /*3310*/  HMMA.16816.F32 R52, R16, R60, R48 ;  /* 0x0000003c1034723c */ /* 0x000fe20000001830 */
[----:B------:R-:W3:Y:S04]  /*3320*/  LDSM.16.M88.4 R60, [R204+0xf900] ;  /* 0x00f90000cc3c783b */ /* 0x000ee80000000200 */
[----:B------:R-:W-:Y:S03]  /*3330*/  LDSM.16.M88.4 R16, [R212+0x1c100] ;  /* 0x01c10000d410783b */ /* 0x000fe60000000200 */
[C---:B-1----:R-:W-:Y:S08]  /*3340*/  HMMA.16816.F32 R32, R12.reuse, R68, R28 ;  /* 0x000000440c20723c */ /* 0x042ff0000000181c */
[C---:B------:R-:W-:Y:S01]  /*3350*/  HMMA.16816.F32 R28, R12.reuse, R70, R24 ;  /* 0x000000460c1c723c */ /* 0x040fe20000001818 */
[----:B------:R-:W1:Y:S07]  /*3360*/  LDSM.16.M88.4 R68, [R215+0x6000] ;  /* 0x00600000d744783b */ /* 0x000e6e0000000200 */
[C---:B--2---:R-:W-:Y:S08]  /*3370*/  HMMA.16816.F32 R24, R12.reuse, R80, R20 ;  /* 0x000000500c18723c */ /* 0x044ff00000001814 */
[C---:B------:R-:W-:Y:S01]  /*3380*/  HMMA.16816.F32 R20, R12.reuse, R82, R40 ;  /* 0x000000520c14723c */ /* 0x040fe20000001828 */
[----:B------:R-:W2:Y:S07]  /*3390*/  LDSM.16.M88.4 R80, [R215+0x7000] ;  /* 0x00700000d750783b */ /* 0x000eae0000000200 */
[C---:B----4-:R-:W-:Y:S08]  /*33a0*/  HMMA.16816.F32 R44, R12.reuse, R92, R44 ;  /* 0x0000005c0c2c723c */ /* 0x050ff0000000182c */
[C---:B------:R-:W-:Y:S08]  /*33b0*/  HMMA.16816.F32 R48, R12.reuse, R94, R56 ;  /* 0x0000005e0c30723c */ /* 0x040ff00000001838 */
[C---:B------:R-:W-:Y:S08]  /*33c0*/  HMMA.16816.F32 R40, R12.reuse, R66, R36 ;  /* 0x000000420c28723c */ /* 0x040ff00000001824 */
[----:B------:R-:W-:Y:S01]  /*33d0*/  HMMA.16816.F32 R52, R12, R64, R52 ;  /* 0x000000400c34723c */ /* 0x000fe20000001834 */
[----:B------:R-:W4:Y:S04]  /*33e0*/  LDSM.16.M88.4 R64, [R215+0x7800] ;  /* 0x00780000d740783b */ /* 0x000f280000000200 */
[----:B------:R-:W-:Y:S03]  /*33f0*/  LDSM.16.M88.4 R12, [R214+0x1c100] ;  /* 0x01c10000d60c783b */ /* 0x000fe60000000200 */
[C---:B---3--:R-:W-:Y:S08]  /*3400*/  HMMA.16816.F32 R36, R8.reuse, R76, R32 ;  /* 0x0000004c0824723c */ /* 0x048ff00000001820 */
[C---:B------:R-:W-:Y:S01]  /*3410*/  HMMA.16816.F32 R32, R8.reuse, R78, R28 ;  /* 0x0000004e0820723c */ /* 0x040fe2000000181c */
[----:B------:R-:W-:Y:S07]  /*3420*/  LDSM.16.M88.4 R76, [R210+0xe100] ;  /* 0x00e10000d24c783b */ /* 0x000fee0000000200 */
[C---:B------:R-:W-:Y:S08]  /*3430*/  HMMA.16816.F32 R28, R8.reuse, R84, R24 ;  /* 0x00000054081c723c */ /* 0x040ff00000001818 */
[C---:B------:R-:W-:Y:S08]  /*3440*/  HMMA.16816.F32 R24, R8.reuse, R86, R20 ;  /* 0x000000560818723c */ /* 0x040ff00000001814 */
[C---:B-----5:R-:W-:Y:S08]  /*3450*/  HMMA.16816.F32 R20, R8.reuse, R88, R44 ;  /* 0x000000580814723c */ /* 0x060ff0000000182c */
[C---:B------:R-:W-:Y:S08]  /*3460*/  HMMA.16816.F32 R48, R8.reuse, R90, R48 ;  /* 0x0000005a0830723c */ /* 0x040ff00000001830 */
[----:B------:R-:W-:Y:S08]  /*3470*/  HMMA.16816.F32 R56, R8, R60, R52 ;  /* 0x0000003c0838723c */ /* 0x000ff00000001834 */
[----:B-1----:R-:W-:Y:S01]  /*3480*/  HMMA.16816.F32 R44, R16, R68, R36 ;  /* 0x00000044102c723c */ /* 0x002fe20000001824 */
[----:B------:R-:W1:Y:S07]  /*3490*/  LDSM.16.M88.4 R36, [R210+0xe900] ;  /* 0x00e90000d224783b */ /* 0x000e6e0000000200 */
[----:B------:R-:W-:Y:S01]  /*34a0*/  HMMA.16816.F32 R52, R8, R62, R40 ;  /* 0x0000003e0834723c */ /* 0x000fe20000001828 */
[----:B------:R-:W-:Y:S04]  /*34b0*/  LDSM.16.M88.4 R60, [R210+0xf900] ;  /* 0x00f90000d23c783b */ /* 0x000fe80000000200 */
[----:B------:R-:W-:Y:S03]  /*34c0*/  LDSM.16.M88.4 R8, [R213+0x1c100] ;  /* 0x01c10000d508783b */ /* 0x000fe60000000200 */
[C---:B------:R-:W-:Y:S01]  /*34d0*/  HMMA.16816.F32 R40, R16.reuse, R72, R28 ;  /* 0x000000481028723c */ /* 0x040fe2000000181c */
[----:B------:R-:W3:Y:S07]  /*34e0*/  LDSM.16.M88.4 R28, [R210+0xf100] ;  /* 0x00f10000d21c783b */ /* 0x000eee0000000200 */
[C---:B------:R-:W-:Y:S01]  /*34f0*/  HMMA.16816.F32 R84, R16.reuse, R70, R32 ;  /* 0x000000461054723c */ /* 0x040fe20000001820 */
[----:B------:R-:W-:Y:S07]  /*3500*/  LDSM.16.M88.4 R68, [R209+0x6000] ;  /* 0x00600000d144783b */ /* 0x000fee0000000200 */
[C---:B------:R-:W-:Y:S08]  /*3510*/  HMMA.16816.F32 R32, R16.reuse, R74, R24 ;  /* 0x0000004a1020723c */ /* 0x040ff00000001818 */
[C---:B--2---:R-:W-:Y:S08]  /*3520*/  HMMA.16816.F32 R24, R16.reuse, R80, R20 ;  /* 0x000000501018723c */ /* 0x044ff00000001814 */
[C---:B------:R-:W-:Y:S08]  /*3530*/  HMMA.16816.F32 R20, R16.reuse, R82, R48 ;  /* 0x000000521014723c */ /* 0x040ff00000001830 */
[----:B----4-:R-:W-:Y:S01]  /*3540*/  HMMA.16816.F32 R48, R16, R64, R56 ;  /* 0x000000401030723c */ /* 0x010fe20000001838 */
[----:B------:R-:W2:Y:S07]  /*3550*/  LDSM.16.M88.4 R56, [R209+0x6800] ;  /* 0x00680000d138783b */ /* 0x000eae0000000200 */
[C---:B-1----:R-:W-:Y:S08]  /*3560*/  HMMA.16816.F32 R40, R12.reuse, R36, R40 ;  /* 0x000000240c28723c */ /* 0x042ff00000001828 */
[----:B------:R-:W-:Y:S08]  /*3570*/  HMMA.16816.F32 R36, R12, R38, R32 ;  /* 0x000000260c24723c */ /* 0x000ff00000001820 */
[----:B------:R-:W-:Y:S08]  /*3580*/  HMMA.16816.F32 R16, R16, R66, R52 ;  /* 0x000000421010723c */ /* 0x000ff00000001834 */
[C---:B---3--:R-:W-:Y:S08]  /*3590*/  HMMA.16816.F32 R32, R12.reuse, R28, R24 ;  /* 0x0000001c0c20723c */ /* 0x048ff00000001818 */
[C---:B------:R-:W-:Y:S01]  /*35a0*/  HMMA.16816.F32 R24, R12.reuse, R30, R20 ;  /* 0x0000001e0c18723c */ /* 0x040fe20000001814 */
[----:B------:R-:W1:Y:S07]  /*35b0*/  LDSM.16.M88.4 R20, [R209+0x7000] ;  /* 0x00700000d114783b */ /* 0x000e6e0000000200 */
[C---:B------:R-:W-:Y:S08]  /*35c0*/  HMMA.16816.F32 R44, R12.reuse, R76, R44 ;  /* 0x0000004c0c2c723c */ /* 0x040ff0000000182c */
[----:B------:R-:W-:Y:S08]  /*35d0*/  HMMA.16816.F32 R28, R12, R60, R48 ;  /* 0x0000003c0c1c723c */ /* 0x000ff00000001830 */
[----:B--2---:R-:W-:Y:S01]  /*35e0*/  HMMA.16816.F32 R52, R8, R56, R40 ;  /* 0x000000380834723c */ /* 0x004fe20000001828 */
[----:B------:R-:W2:Y:S01]  /*35f0*/  LDSM.16.M88.4 R40, [R209+0x7800] ;  /* 0x00780000d128783b */ /* 0x000ea20000000200 */
[----:B------:R-:W-:-:S06]  /*3600*/  DEPBAR.LE SB0, 0x0 ;  /* 0x000080000000791a */ /* 0x000fcc0000000000 */
[----:B------:R-:W-:Y:S01]  /*3610*/  HMMA.16816.F32 R48, R12, R62, R16 ;  /* 0x0000003e0c30723c */ /* 0x000fe20000001810 */
[----:B------:R-:W-:Y:S06]  /*3620*/  BAR.SYNC.DEFER_BLOCKING 0x0 ;  /* 0x0000000000007b1d */ /* 0x000fec0000010000 */
[----:B------:R-:W-:Y:S01]  /*3630*/  @P6 LEA R16, P6, R6, c[0x0][0x1c8], 0x1 ;  /* 0x0000720006106a11 */ /* 0x000fe200078c08ff */
[----:B------:R-:W-:Y:S01]  /*3640*/  HMMA.16816.F32 R44, R8, R68, R44 ;  /* 0x00000044082c723c */ /* 0x000fe2000000182c */
[----:B------:R-:W-:-:S07]  /*3650*/  IMAD.U32 R18, RZ, RZ, UR13 ;  /* 0x0000000dff127e24 */ /* 0x000fce000f8e00ff */
[----:B------:R-:W-:Y:S01]  /*3660*/  HMMA.16816.F32 R36, R8, R58, R36 ;  /* 0x0000003a0824723c */ /* 0x000fe20000001824 */
[----:B------:R-:W-:-:S03]  /*3670*/  FMUL.FTZ R7, R52, c[0x0][0x320] ;  /* 0x0000c80034077a20 */ /* 0x000fc60000410000 */
[----:B------:R-:W-:Y:S01]  /*3680*/  @P0 LEA.HI.X R3, R6, c[0x0][0x1cc], R3, 0x1, P6 ;  /* 0x0000730006030a11 */ /* 0x000fe200030f0c03 */
[----:B------:R-:W-:Y:S01]  /*3690*/  IMAD.U32 R6, RZ, RZ, UR13 ;  /* 0x0000000dff067e24 */ /* 0x000fe2000f8e00ff */
[----:B------:R-:W-:Y:S01]  /*36a0*/  PLOP3.LUT P0, PT, PT, PT, UP0, 0x80, 0x0 ;  /* 0x000000000000781c */ /* 0x000fe20003f0f008 */
[----:B------:R3:W4:Y:S01]  /*36b0*/  MUFU.TANH R52, R7 ;  /* 0x0000000700347308 */ /* 0x0007220000002400 */
[----:B-1----:R-:W-:Y:S01]  /*36c0*/  HMMA.16816.F32 R56, R8, R20, R32 ;  /* 0x000000140838723c */ /* 0x002fe20000001820 */
[----:B------:R-:W-:-:S06]  /*36d0*/  PLOP3.LUT P6, PT, PT, PT, UP0, 0x80, 0x0 ;  /* 0x000000000000781c */ /* 0x000fcc0003fcf008 */
[----:B------:R-:W-:Y:S01]  /*36e0*/  FMUL.FTZ R20, R53, c[0x0][0x320] ;  /* 0x0000c80035147a20 */ /* 0x000fe20000410000 */
[C---:B------:R-:W-:Y:S01]  /*36f0*/  HMMA.16816.F32 R32, R8.reuse, R22, R24 ;  /* 0x000000160820723c */ /* 0x040fe20000001818 */
[----:B------:R-:W-:Y:S02]  /*3700*/  FMUL.FTZ R0, R44, c[0x0][0x320] ;  /* 0x0000c8002c007a20 */ /* 0x000fe40000410000 */
[----:B------:R1:W1:Y:S04]  /*3710*/  MUFU.TANH R27, R20 ;  /* 0x00000014001b7308 */ /* 0x0002680000002400 */
[----:B------:R-:W-:Y:S01]  /*3720*/  @P5 LEA R24, P5, R6, R16, 0x1 ;  /* 0x0000001006185211 */ /* 0x000fe200078a08ff */
[----:B---3--:R-:W-:Y:S01]  /*3730*/  IMAD.U32 R7, RZ, RZ, UR12 ;  /* 0x0000000cff077e24 */ /* 0x008fe2000f8e00ff */
[----:B------:R-:W-:Y:S01]  /*3740*/  LEA.HI R6, R100, R103, RZ, 0x2 ;  /* 0x0000006764067211 */ /* 0x000fe200078f10ff */
[----:B--2---:R-:W-:Y:S01]  /*3750*/  HMMA.16816.F32 R28, R8, R40, R28 ;  /* 0x00000028081c723c */ /* 0x004fe2000000181c */
[----:B------:R2:W3:Y:S02]  /*3760*/  MUFU.TANH R61, R0 ;  /* 0x00000000003d7308 */ /* 0x0004e40000002400 */
[----:B------:R-:W-:-:S05]  /*3770*/  LOP3.LUT R6, R6, 0xfffffffc, RZ, 0xc0, !PT ;  /* 0xfffffffc06067812 */ /* 0x000fca00078ec0ff */
[----:B------:R-:W-:Y:S01]  /*3780*/  IMAD.IADD R17, R103, 0x1, -R6 ;  /* 0x0000000167117824 */ /* 0x000fe200078e0a06 */
[----:B------:R-:W-:Y:S01]  /*3790*/  SHF.R.S32.HI R6, RZ, 0x1f, R97 ;  /* 0x0000001fff067819 */ /* 0x000fe20000011461 */
[----:B-1----:R-:W-:Y:S01]  /*37a0*/  FMUL.FTZ R20, R36, c[0x0][0x320] ;  /* 0x0000c80024147a20 */ /* 0x002fe20000410000 */
[----:B------:R-:W-:Y:S01]  /*37b0*/  @P0 LEA.HI.X R19, R18, R3, R7, 0x1, P5 ;  /* 0x0000000312130211 */ /* 0x000fe200028f0c07 */
[----:B------:R-:W-:Y:S01]  /*37c0*/  @P6 IMAD.MOV.U32 R7, RZ, RZ, R3 ;  /* 0x000000ffff076224 */ /* 0x000fe200078e0003 */
[----:B------:R-:W-:Y:S01]  /*37d0*/  PLOP3.LUT P0, PT, PT, PT, UP0, 0x80, 0x0 ;  /* 0x000000000000781c */ /* 0x000fe20003f0f008 */
[----:B------:R-:W-:Y:S01]  /*37e0*/  FMUL.FTZ R3, R37, c[0x0][0x320] ;  /* 0x0000c80025037a20 */ /* 0x000fe20000410000 */
[----:B------:R-:W-:Y:S01]  /*37f0*/  PLOP3.LUT P5, PT, PT, PT, UP0, 0x80, 0x0 ;  /* 0x000000000000781c */ /* 0x000fe20003faf008 */
[----:B------:R-:W-:Y:S01]  /*3800*/  HMMA.16816.F32 R40, R8, R42, R48 ;  /* 0x0000002a0828723c */ /* 0x000fe20000001830 */
[----:B--2---:R-:W-:Y:S01]  /*3810*/  FMUL.FTZ R0, R45, c[0x0][0x320] ;  /* 0x0000c8002d007a20 */ /* 0x004fe20000410000 */
[----:B------:R-:W-:Y:S01]  /*3820*/  LEA.HI R18, R6, R97, RZ, 0x3 ;  /* 0x0000006106127211 */ /* 0x000fe200078f18ff */
[----:B------:R-:W-:Y:S01]  /*3830*/  @P6 IMAD.MOV.U32 R6, RZ, RZ, R16 ;  /* 0x000000ffff066224 */ /* 0x000fe200078e0010 */
[----:B------:R1:W2:Y:S01]  /*3840*/  MUFU.TANH R45, R3 ;  /* 0x00000003002d7308 */ /* 0x0002a20000002400 */
[----:B------:R-:W-:-:S02]  /*3850*/  PLOP3.LUT P6, PT, PT, PT, UP0, 0x80, 0x0 ;  /* 0x000000000000781c */ /* 0x000fc40003fcf008 */
[----:B------:R-:W-:Y:S01]  /*3860*/  LOP3.LUT R16, R18, 0xffffff8, RZ, 0xc0, !PT ;  /* 0x0ffffff812107812 */ /* 0x000fe200078ec0ff */
[----:B------:R-:W-:Y:S02]  /*3870*/  FMUL.FTZ R18, R56, c[0x0][0x320] ;  /* 0x0000c80038127a20 */ /* 0x000fe40000410000 */
[----:B------:R-:W-:Y:S01]  /*3880*/  @!PT LDS RZ, [RZ] ;  /* 0x00000000fffff984 */ /* 0x000fe20000000800 */
[----:B------:R-:W-:Y:S01]  /*3890*/  @!PT LDS RZ, [RZ] ;  /* 0x00000000fffff984 */ /* 0x000fe20000000800 */
[----:B------:R-:W-:Y:S01]  /*38a0*/  @!PT LDS RZ, [RZ] ;  /* 0x00000000fffff984 */ /* 0x000fe20000000800 */
[----:B------:R5:W-:Y:S01]  /*38b0*/  @P0 LDGSTS.E.BYPASS.LTC128B.128 [R231+0x8100], [R6.64], !P4 ;  /* 0x0810000006e70fae */ /* 0x000be2000e101d52 */
[----:B------:R-:W-:Y:S01]  /*38c0*/  PLOP3.LUT P0, PT, PT, PT, UP0, 0x80, 0x0 ;  /* 0x000000000000781c */ /* 0x000fe20003f0f008 */
[----:B------:R2:W2:Y:S01]  /*38d0*/  MUFU.TANH R60, R0 ;  /* 0x00000000003c7308 */ /* 0x0004a20000002400 */
[----:B------:R-:W-:Y:S01]  /*38e0*/  IMAD.IADD R16, R97, 0x1, -R16 ;  /* 0x0000000161107824 */ /* 0x000fe200078e0a10 */
[----:B------:R5:W-:Y:S01]  /*38f0*/  @P5 LDGSTS.E.BYPASS.LTC128B.128 [R231+0xa100], [R6.64+0x80], !P3 ;  /* 0x0a10008006e75fae */ /* 0x000be2000d901d52 */
[----:B------:R-:W-:-:S03]  /*3900*/  PLOP3.LUT P5, PT, PT, PT, UP0, 0x80, 0x0 ;  /* 0x000000000000781c */ /* 0x000fc60003faf008 */
[----:B------:R5:W-:Y:S01]  /*3910*/  @P6 LDGSTS.E.BYPASS.LTC128B.128 [R231+0xc100], [R6.64+0x100], !P2 ;  /* 0x0c10010006e76fae */ /* 0x000be2000d101d52 */
[----:B------:R-:W-:Y:S01]  /*3920*/  PLOP3.LUT P6, PT, PT, PT, UP0, 0x80, 0x0 ;  /* 0x000000000000781c */ /* 0x000fe20003fcf008 */
[----:B------:R-:W3:Y:S01]  /*3930*/  MUFU.TANH R44, R18 ;  /* 0x00000012002c7308 */ /* 0x000ee20000002400 */
[----:B-1----:R-:W-:-:S03]  /*3940*/  LEA.HI R3, R17, R17, RZ, 0x1 ;  /* 0x0000001111037211 */ /* 0x002fc600078f08ff */
[----:B------:R5:W-:Y:S01]  /*3950*/  @P0 LDGSTS.E.BYPASS.LTC128B.128 [R231+0xe100], [R6.64+0x180], !P1 ;  /* 0x0e10018006e70fae */ /* 0x000be2000c901d52 */
[----:B------:R-:W-:Y:S02]  /*3960*/  LOP3.LUT R3, R3, 0x1ffffffe, RZ, 0xc0, !PT ;  /* 0x1ffffffe03037812 */ /* 0x000fe400078ec0ff */
[----:B------:R-:W-:Y:S01]  /*3970*/  PLOP3.LUT P0, PT, PT, PT, UP0, 0x80, 0x0 ;  /* 0x000000000000781c */ /* 0x000fe20003f0f008 */
[----:B--2---:R-:W-:Y:S02]  /*3980*/  FMUL.FTZ R0, R46, c[0x0][0x320] ;  /* 0x0000c8002e007a20 */ /* 0x004fe40000410000 */
[----:B------:R1:W2:Y:S08]  /*3990*/  MUFU.TANH R46, R20 ;  /* 0x00000014002e7308 */ /* 0x0002b00000002400 */
[----:B------:R2:W2:Y:S01]  /*39a0*/  MUFU.TANH R64, R0 ;  /* 0x0000000000407308 */ /* 0x0004a20000002400 */
[----:B-1----:R-:W-:Y:S01]  /*39b0*/  HMMA.16816.F32 R20, R12, R78, R84 ;  /* 0x0000004e0c14723c */ /* 0x002fe20000001854 */
[----:B-----5:R-:W-:-:S06]  /*39c0*/  @P5 IMAD.MOV.U32 R6, RZ, RZ, R24 ;  /* 0x000000ffff065224 */ /* 0x020fcc00078e0018 */
[----:B------:R-:W-:Y:S01]  /*39d0*/  IMAD.IADD R13, R17, 0x1, -R3 ;  /* 0x00000001110d7824 */ /* 0x000fe200078e0a03 */
[----:B--2---:R-:W-:Y:S01]  /*39e0*/  LOP3.LUT R0, R98, 0xffffffe0, RZ, 0xc0, !PT ;  /* 0xffffffe062007812 */ /* 0x004fe200078ec0ff */
[----:B------:R-:W-:Y:S02]  /*39f0*/  FMUL.FTZ R3, R32, c[0x0][0x320] ;  /* 0x0000c80020037a20 */ /* 0x000fe40000410000 */
[----:B------:R-:W-:Y:S01]  /*3a00*/  @P5 IMAD.MOV.U32 R7, RZ, RZ, R19 ;  /* 0x000000ffff075224 */ /* 0x000fe200078e0013 */
[----:B------:R-:W-:Y:S01]  /*3a10*/  PLOP3.LUT P5, PT, PT, PT, UP2, 0x80, 0x0 ;  /* 0x000000000000781c */ /* 0x000fe20003faf028 */
[----:B------:R-:W-:Y:S01]  /*3a20*/  IMAD.IADD R0, R103, 0x1, -R0 ;  /* 0x0000000167007824 */ /* 0x000fe200078e0a00 */
[----:B------:R1:W2:Y:S01]  /*3a30*/  MUFU.TANH R37, R3 ;  /* 0x0000000300257308 */ /* 0x0002a20000002400 */
[----:B------:R-:W-:Y:S01]  /*3a40*/  FMUL.FTZ R14, R33, c[0x0][0x320] ;  /* 0x0000c800210e7a20 */ /* 0x000fe20000410000 */
[----:B------:R5:W-:Y:S01]  /*3a50*/  @P0 LDGSTS.E.BYPASS.LTC128B.128 [R231+0x9100], [R6.64], !P4 ;  /* 0x0910000006e70fae */ /* 0x000be2000e101d52 */
[----:B------:R-:W-:-:S02]  /*3a60*/  PLOP3.LUT P0, PT, PT, PT, UP2, 0x80, 0x0 ;  /* 0x000000000000781c */ /* 0x000fc40003f0f028 */
[----:B------:R-:W-:Y:S01]  /*3a70*/  SHF.R.S32.HI R12, RZ, 0x1f, R0 ;  /* 0x0000001fff0c7819 */ /* 0x000fe20000011400 */
[----:B------:R5:W-:Y:S01]  /*3a80*/  @P6 LDGSTS.E.BYPASS.LTC128B.128 [R231+0xb100], [R6.64+0x80], !P3 ;  /* 0x0b10008006e76fae */ /* 0x000be2000d901d52 */
[----:B------:R-:W-:Y:S01]  /*3a90*/  PLOP3.LUT P6, PT, PT, PT, UP0, 0x80, 0x0 ;  /* 0x000000000000781c */ /* 0x000fe20003fcf008 */
[----:B------:R2:W2:Y:S02]  /*3aa0*/  MUFU.TANH R36, R14 ;  /* 0x0000000e00247308 */ /* 0x0004a40000002400 */
[----:B------:R-:W-:Y:S01]  /*3ab0*/  HMMA.16816.F32 R20, R8, R70, R20 ;  /* 0x000000460814723c */ /* 0x000fe20000001814 */
[----:B-1----:R-:W-:-:S06]  /*3ac0*/  LEA.HI R3, R12, R0, RZ, 0x2 ;  /* 0x000000000c037211 */ /* 0x002fcc00078f10ff */
[----:B------:R-:W-:Y:S02]  /*3ad0*/  FMUL.FTZ R9, R29, c[0x0][0x320] ;  /* 0x0000c8001d097a20 */ /* 0x000fe40000410000 */
[----:B------:R-:W-:Y:S01]  /*3ae0*/  FMUL.FTZ R10, R40, c[0x0][0x320] ;  /* 0x0000c800280a7a20 */ /* 0x000fe20000410000 */
[C---:B------:R-:W-:Y:S01]  /*3af0*/  LEA.HI.SX32 R12, R3.reuse, UR7, 0x1e ;  /* 0x00000007030c7c11 */ /* 0x040fe2000f8ff2ff */
[----:B------:R1:W1:Y:S01]  /*3b00*/  MUFU.TANH R29, R9 ;  /* 0x00000009001d7308 */ /* 0x0002620000002400 */
[----:B------:R-:W-:Y:S01]  /*3b10*/  LOP3.LUT R3, R3, 0x7ffffffc, RZ, 0xc0, !PT ;  /* 0x7ffffffc03037812 */ /* 0x000fe200078ec0ff */
[----:B------:R5:W-:Y:S01]  /*3b20*/  @P6 LDGSTS.E.BYPASS.LTC128B.128 [R231+0xd100], [R6.64+0x100], !P2 ;  /* 0x0d10010006e76fae */ /* 0x000be2000d101d52 */
[----:B--2---:R-:W-:Y:S02]  /*3b30*/  FMUL.FTZ R14, R28, c[0x0][0x320] ;  /* 0x0000c8001c0e7a20 */ /* 0x004fe40000410000 */
[----:B------:R-:W-:Y:S02]  /*3b40*/  IMAD R12, R16, 0x10, R12 ;  /* 0x00000010100c7824 */ /* 0x000fe400078e020c */
[----:B------:R-:W-:Y:S01]  /*3b50*/  IMAD.IADD R0, R0, 0x1, -R3 ;  /* 0x0000000100007824 */ /* 0x000fe200078e0a03 */
[----:B------:R-:W2:Y:S01]  /*3b60*/  MUFU.TANH R32, R14 ;  /* 0x0000000e00207308 */ /* 0x000ea20000002400 */
[----:B------:R-:W-:-:S02]  /*3b70*/  IMAD R62, R13, 0x8, R12 ;  /* 0x000000080d3e7824 */ /* 0x000fc400078e020c */
[----:B------:R-:W-:Y:S02]  /*3b80*/  FMUL.FTZ R3, R41, c[0x0][0x320] ;  /* 0x0000c80029037a20 */ /* 0x000fe40000410000 */
[----:B------:R-:W-:Y:S01]  /*3b90*/  @P5 IMAD.HI.U32 R8, R62, c[0x0][0x2c8], RZ ;  /* 0x0000b2003e085a27 */ /* 0x000fe200078e00ff */
[----:B------:R-:W-:Y:S01]  /*3ba0*/  PLOP3.LUT P5, PT, PT, PT, UP0, 0x80, 0x0 ;  /* 0x000000000000781c */ /* 0x000fe20003faf008 */
[----:B------:R-:W-:Y:S01]  /*3bb0*/  STL [R1+0x2c], R62 ;  /* 0x00002c3e01007387 */ /* 0x000fe20000100800 */
[----:B------:R2:W2:Y:S01]  /*3bc0*/  MUFU.TANH R25, R3 ;  /* 0x0000000300197308 */ /* 0x0004a20000002400 */
[----:B-1----:R-:W-:Y:S01]  /*3bd0*/  IMAD.MOV.U32 R9, RZ, RZ, R62 ;  /* 0x000000ffff097224 */ /* 0x002fe200078e003e */
[----:B------:R-:W-:Y:S01]  /*3be0*/  @P0 SHF.R.U32.HI R9, RZ, c[0x0][0x2cc], R8 ;  /* 0x0000b300ff090a19 */ /* 0x000fe20000011608 */
[----:B------:R-:W-:Y:S01]  /*3bf0*/  IMAD.SHL.U32 R40, R0, 0x2, RZ ;  /* 0x0000000200287824 */ /* 0x000fe200078e00ff */
[----:B------:R-:W-:-:S04]  /*3c00*/  PLOP3.LUT P0, PT, PT, PT, UP1, 0x40, 0x0 ;  /* 0x000000000000781c */ /* 0x000fc80003f0e818 */
[----:B------:R-:W-:Y:S01]  /*3c10*/  STL [R1+0x28], R40 ;  /* 0x0000282801007387 */ /* 0x000fe20000100800 */
[----:B------:R1:W1:Y:S01]  /*3c20*/  MUFU.TANH R26, R10 ;  /* 0x0000000a001a7308 */ /* 0x0002620000002400 */
[----:B------:R-:W-:Y:S02]  /*3c30*/  IADD3 R11, -R40, UR9, -R96 ;  /* 0x00000009280b7c10 */ /* 0x000fe4000fffe960 */
[----:B------:R5:W-:Y:S01]  /*3c40*/  @P5 LDGSTS.E.BYPASS.LTC128B.128 [R231+0xf100], [R6.64+0x180], !P1 ;  /* 0x0f10018006e75fae */ /* 0x000be2000c901d52 */
[----:B--2---:R-:W-:-:S03]  /*3c50*/  IMAD.U32 R3, RZ, RZ, UR17 ;  /* 0x00000011ff037e24 */ /* 0x004fc6000f8e00ff */
[----:B------:R-:W0:Y:S02]  /*3c60*/  LDGDEPBAR ;  /* 0x00000000000079af */ /* 0x000e240000000000 */
[----:B------:R-:W-:Y:S01]  /*3c70*/  IADD3 R0, R3, -UR16, -R40 ;  /* 0x8000001003007c10 */ /* 0x000fe2000fffe828 */
[----:B------:R-:W-:-:S03]  /*3c80*/  FMUL.FTZ R3, R20, c[0x0][0x320] ;  /* 0x0000c80014037a20 */ /* 0x000fc60000410000 */
[C---:B------:R-:W-:Y:S01]  /*3c90*/  IADD3 R8, R0.reuse, c[0x0][0x328], RZ ;  /* 0x0000ca0000087a10 */ /* 0x040fe20007ffe0ff */
[----:B------:R2:W2:Y:S01]  /*3ca0*/  MUFU.TANH R12, R3 ;  /* 0x00000003000c7308 */ /* 0x0004a20000002400 */
[----:B-1----:R-:W-:Y:S01]  /*3cb0*/  IADD3 R10, R0, UR15, RZ ;  /* 0x0000000f000a7c10 */ /* 0x002fe2000fffe0ff */
[----:B-----5:R-:W1:Y:S01]  /*3cc0*/  SHFL.IDX PT, R6, R9, RZ, 0x1c1f ;  /* 0x001c1fff09067589 */ /* 0x020e6200000e0000 */
[----:B------:R-:W-:Y:S02]  /*3cd0*/  FMUL.FTZ R7, R21, c[0x0][0x320] ;  /* 0x0000c80015077a20 */ /* 0x000fe40000410000 */
[----:B--2---:R-:W-:-:S03]  /*3ce0*/  FMUL.FTZ R3, R57, c[0x0][0x320] ;  /* 0x0000c80039037a20 */ /* 0x004fc60000410000 */
[----:B------:R-:W2:Y:S08]  /*3cf0*/  MUFU.TANH R13, R7 ;  /* 0x00000007000d7308 */ /* 0x000eb00000002400 */
[----:B------:R5:W2:Y:S01]  /*3d00*/  MUFU.TANH R15, R3 ;  /* 0x00000003000f7308 */ /* 0x000aa20000002400 */
[--C-:B-1----:R-:W-:Y:S02]  /*3d10*/  IMAD.IADD R0, R10, 0x1, R6.reuse ;  /* 0x000000010a007824 */ /* 0x102fe400078e0206 */
[----:B-----5:R-:W-:-:S05]  /*3d20*/  IMAD.IADD R3, R8, 0x1, R6 ;  /* 0x0000000108037824 */ /* 0x020fca00078e0206 */
[----:B------:R-:W-:Y:S01]  /*3d30*/  IMNMX R3, R3, R11, PT ;  /* 0x0000000b03037217 */ /* 0x000fe20003800200 */
[----:B------:R-:W-:Y:S05]  /*3d40*/  @P0 BRA `(.L_x_951) ;  /* 0x0000016000000947 */ /* 0x000fea0003800000 */
[----:B--234-:R-:W-:Y:S01]  /*3d50*/  IMAD.U32 R7, RZ, RZ, UR16 ;  /* 0x00000010ff077e24 */ /* 0x01cfe2000f8e00ff */
        /* <DEDUP_REMOVED lines=11> */
.L_x_953:
[----:B------:R-:W-:-:S04]  /*3e10*/  MOV R7, c[0x0][0x32c] ;  /* 0x0000cb0000077a02 */ /* 0x000fc80000000f00 */
[----:B------:R-:W-:-:S13]  /*3e20*/  ISETP.NE.AND P0, PT, R7, 0x1, PT ;  /* 0x000000010700780c */ /* 0x000fda0003f05270 */
[----:B------:R-:W-:-:S05]  /*3e30*/  @P0 IMAD.HI.U32 R7, R6, c[0x0][0x330], RZ ;  /* 0x0000cc0006070a27 */ /* 0x000fca00078e00ff */
[----:B------:R-:W-:Y:S02]  /*3e40*/  @P0 SHF.R.U32.HI R6, RZ, c[0x0][0x334], R7 ;  /* 0x0000cd00ff060a19 */ /* 0x000fe40000011607 */
.L_x_954:
[----:B------:R-:W-:Y:S05]  /*3e50*/  BSYNC B0 ;  /* 0x0000000000007941 */ /* 0x000fea0003800000 */
.L_x_952:
[----:B------:R-:W-:-:S04]  /*3e60*/  IMAD R6, R6, c[0x0][0x32c], -R96 ;  /* 0x0000cb0006067a24 */ /* 0x000fc800078e0a60 */
[----:B------:R-:W-:-:S05]  /*3e70*/  IMAD.IADD R6, R6, 0x1, -R40 ;  /* 0x0000000106067824 */ /* 0x000fca00078e0a28 */
[----:B------:R-:W-:Y:S02]  /*3e80*/  IADD3 R7, R6, c[0x0][0x32c], RZ ;  /* 0x0000cb0006077a10 */ /* 0x000fe40007ffe0ff */
[----:B------:R-:W-:Y:S02]  /*3e90*/  IMNMX R0, R0, R6, !PT ;  /* 0x0000000600007217 */ /* 0x000fe40007800200 */
[----:B------:R-:W-:Y:S02]  /*3ea0*/  IMNMX R3, R3, R7, PT ;  /* 0x0000000703037217 */ /* 0x000fe40003800200 */
.L_x_951:
[----:B--234-:R-:W-:Y:S01]  /*3eb0*/  ISETP.LT.AND P0, PT, RZ, UR14, PT ;  /* 0x0000000eff007c0c */ /* 0x01cfe2000bf01270 */
[----:B------:R-:W-:Y:S02]  /*3ec0*/  FMUL.FTZ R6, R55, c[0x0][0x320] ;  /* 0x0000c80037067a20 */ /* 0x000fe40000410000 */
[----:B------:R-:W-:Y:S01]  /*3ed0*/  FMUL.FTZ R7, R59, c[0x0][0x320] ;  /* 0x0000c8003b077a20 */ /* 0x000fe20000410000 */
[C---:B------:R-:W-:Y:S01]  /*3ee0*/  ISETP.GT.AND P6, PT, R0.reuse, 0x1, P0 ;  /* 0x000000010000780c */ /* 0x040fe200007c4270 */
[----:B------:R1:W2:Y:S01]  /*3ef0*/  MUFU.TANH R24, R6 ;  /* 0x0000000600187308 */ /* 0x0002a20000002400 */
[----:B------:R-:W-:-:S02]  /*3f00*/  ISETP.GT.AND P5, PT, R0, RZ, P0 ;  /* 0x000000ff0000720c */ /* 0x000fc400007a4270 */
[C---:B------:R-:W-:Y:S02]  /*3f10*/  ISETP.LT.OR P6, PT, R3.reuse, 0x2, P6 ;  /* 0x000000020300780c */ /* 0x040fe400037c1670 */
[----:B------:R-:W-:Y:S02]  /*3f20*/  ISETP.LT.OR P5, PT, R3, 0x1, P5 ;  /* 0x000000010300780c */ /* 0x000fe40002fa1670 */
[----:B------:R-:W-:Y:S02]  /*3f30*/  FSEL R17, R60, -INF , !P6 ;  /* 0xff8000003c117808 */ /* 0x000fe40007000000 */
[----:B------:R-:W-:Y:S02]  /*3f40*/  ISETP.GT.AND P6, PT, R0, 0x9, P0 ;  /* 0x000000090000780c */ /* 0x000fe400007c4270 */
[----:B------:R-:W-:Y:S02]  /*3f50*/  FSEL R16, R61, -INF , !P5 ;  /* 0xff8000003d107808 */ /* 0x000fe40006800000 */
[----:B------:R-:W-:-:S02]  /*3f60*/  ISETP.LT.OR P6, PT, R3, 0xa, P6 ;  /* 0x0000000a0300780c */ /* 0x000fc400037c1670 */
[----:B------:R-:W-:Y:S01]  /*3f70*/  ISETP.GT.AND P5, PT, R0, 0x8, P0 ;  /* 0x000000080000780c */ /* 0x000fe200007a4270 */
[----:B-1----:R-:W-:Y:S01]  /*3f80*/  FMUL.FTZ R6, R34, c[0x0][0x320] ;  /* 0x0000c80022067a20 */ /* 0x002fe20000410000 */
[----:B------:R-:W-:Y:S02]  /*3f90*/  FSEL R19, R13, -INF , !P6 ;  /* 0xff8000000d137808 */ /* 0x000fe40007000000 */
[----:B------:R-:W-:Y:S01]  /*3fa0*/  ISETP.GT.AND P6, PT, R0, 0x11, P0 ;  /* 0x000000110000780c */ /* 0x000fe200007c4270 */
[----:B------:R1:W3:Y:S01]  /*3fb0*/  MUFU.TANH R34, R6 ;  /* 0x0000000600227308 */ /* 0x0002e20000002400 */
[C---:B------:R-:W-:Y:S02]  /*3fc0*/  ISETP.LT.OR P5, PT, R3.reuse, 0x9, P5 ;  /* 0x000000090300780c */ /* 0x040fe40002fa1670 */
[----:B------:R-:W-:Y:S02]  /*3fd0*/  ISETP.LT.OR P6, PT, R3, 0x12, P6 ;  /* 0x000000120300780c */ /* 0x000fe400037c1670 */
[----:B------:R-:W-:-:S02]  /*3fe0*/  FSEL R18, R12, -INF , !P5 ;  /* 0xff8000000c127808 */ /* 0x000fc40006800000 */
[----:B------:R-:W-:Y:S02]  /*3ff0*/  FSEL R61, R27, -INF , !P6 ;  /* 0xff8000001b3d7808 */ /* 0x000fe40007000000 */
[C---:B------:R-:W-:Y:S02]  /*4000*/  ISETP.GT.AND P5, PT, R0.reuse, 0x10, P0 ;  /* 0x000000100000780c */ /* 0x040fe400007a4270 */
[----:B------:R-:W-:Y:S02]  /*4010*/  ISETP.GT.AND P6, PT, R0, 0x19, P0 ;  /* 0x000000190000780c */ /* 0x000fe400007c4270 */
[C---:B------:R-:W-:Y:S02]  /*4020*/  ISETP.LT.OR P5, PT, R3.reuse, 0x11, P5 ;  /* 0x000000110300780c */ /* 0x040fe40002fa1670 */
[----:B------:R-:W-:Y:S01]  /*4030*/  ISETP.LT.OR P6, PT, R3, 0x1a, P6 ;  /* 0x0000001a0300780c */ /* 0x000fe200037c1670 */
[----:B-1----:R-:W-:Y:S01]  /*4040*/  FMUL.FTZ R6, R35, c[0x0][0x320] ;  /* 0x0000c80023067a20 */ /* 0x002fe20000410000 */
[----:B------:R-:W-:-:S02]  /*4050*/  FSEL R60, R52, -INF , !P5 ;  /* 0xff800000343c7808 */ /* 0x000fc40006800000 */
[----:B------:R-:W-:Y:S01]  /*4060*/  FSEL R63, R45, -INF , !P6 ;  /* 0xff8000002d3f7808 */ /* 0x000fe20007000000 */
[----:B------:R1:W4:Y:S01]  /*4070*/  MUFU.TANH R35, R6 ;  /* 0x0000000600237308 */ /* 0x0003220000002400 */
[C---:B------:R-:W-:Y:S02]  /*4080*/  ISETP.GT.AND P5, PT, R0.reuse, 0x18, P0 ;  /* 0x000000180000780c */ /* 0x040fe400007a4270 */
[----:B------:R-:W-:Y:S02]  /*4090*/  ISETP.GT.AND P6, PT, R0, 0x21, P0 ;  /* 0x000000210000780c */ /* 0x000fe400007c4270 */
[C---:B------:R-:W-:Y:S02]  /*40a0*/  ISETP.LT.OR P5, PT, R3.reuse, 0x19, P5 ;  /* 0x000000190300780c */ /* 0x040fe40002fa1670 */
[----:B------:R-:W-:Y:S02]  /*40b0*/  ISETP.LT.OR P6, PT, R3, 0x22, P6 ;  /* 0x000000220300780c */ /* 0x000fe400037c1670 */
[----:B------:R-:W-:-:S02]  /*40c0*/  FSEL R62, R46, -INF , !P5 ;  /* 0xff8000002e3e7808 */ /* 0x000fc40006800000 */
[----:B------:R-:W-:Y:S02]  /*40d0*/  FSEL R166, R15, -INF , !P6 ;  /* 0xff8000000fa67808 */ /* 0x000fe40007000000 */
[C---:B------:R-:W-:Y:S01]  /*40e0*/  ISETP.GT.AND P5, PT, R0.reuse, 0x20, P0 ;  /* 0x000000200000780c */ /* 0x040fe200007a4270 */
[----:B------:R5:W2:Y:S01]  /*40f0*/  MUFU.TANH R15, R7 ;  /* 0x00000007000f7308 */ /* 0x000aa20000002400 */
[----:B------:R-:W-:Y:S01]  /*4100*/  ISETP.GT.AND P6, PT, R0, 0x29, P0 ;  /* 0x000000290000780c */ /* 0x000fe200007c4270 */
[----:B-1----:R-:W-:Y:S01]  /*4110*/  FMUL.FTZ R6, R23, c[0x0][0x320] ;  /* 0x0000c80017067a20 */ /* 0x002fe20000410000 */
[C---:B------:R-:W-:Y:S02]  /*4120*/  ISETP.LT.OR P5, PT, R3.reuse, 0x21, P5 ;  /* 0x000000210300780c */ /* 0x040fe40002fa1670 */
[----:B------:R-:W-:Y:S02]  /*4130*/  ISETP.LT.OR P6, PT, R3, 0x2a, P6 ;  /* 0x0000002a0300780c */ /* 0x000fe400037c1670 */
[----:B------:R-:W-:Y:S01]  /*4140*/  FSEL R165, R44, -INF , !P5 ;  /* 0xff8000002ca57808 */ /* 0x000fe20006800000 */
[----:B------:R1:W1:Y:S01]  /*4150*/  MUFU.TANH R20, R6 ;  /* 0x0000000600147308 */ /* 0x0002620000002400 */
[----:B------:R-:W-:-:S02]  /*4160*/  FSEL R176, R36, -INF , !P6 ;  /* 0xff80000024b07808 */ /* 0x000fc40007000000 */
[C---:B------:R-:W-:Y:S02]  /*4170*/  ISETP.GT.AND P5, PT, R0.reuse, 0x28, P0 ;  /* 0x000000280000780c */ /* 0x040fe400007a4270 */
[----:B------:R-:W-:Y:S02]  /*4180*/  ISETP.GT.AND P6, PT, R0, 0x31, P0 ;  /* 0x000000310000780c */ /* 0x000fe400007c4270 */
[C---:B------:R-:W-:Y:S01]  /*4190*/  ISETP.LT.OR P5, PT, R3.reuse, 0x29, P5 ;  /* 0x000000290300780c */ /* 0x040fe20002fa1670 */
[----:B-----5:R-:W-:Y:S01]  /*41a0*/  FMUL.FTZ R7, R54, c[0x0][0x320] ;  /* 0x0000c80036077a20 */ /* 0x020fe20000410000 */
[----:B------:R-:W-:Y:S02]  /*41b0*/  ISETP.LT.OR P6, PT, R3, 0x32, P6 ;  /* 0x000000320300780c */ /* 0x000fe400037c1670 */
[----:B------:R-:W-:Y:S02]  /*41c0*/  FSEL R167, R37, -INF , !P5 ;  /* 0xff80000025a77808 */ /* 0x000fe40006800000 */
[----:B------:R-:W-:-:S02]  /*41d0*/  FSEL R179, R29, -INF , !P6 ;  /* 0xff8000001db37808 */ /* 0x000fc40007000000 */
[C---:B------:R-:W-:Y:S01]  /*41e0*/  ISETP.GT.AND P5, PT, R0.reuse, 0x30, P0 ;  /* 0x000000300000780c */ /* 0x040fe200007a4270 */
[----:B-1----:R-:W-:Y:S01]  /*41f0*/  FMUL.FTZ R6, R47, c[0x0][0x320] ;  /* 0x0000c8002f067a20 */ /* 0x002fe20000410000 */
[----:B------:R-:W-:Y:S02]  /*4200*/  ISETP.GT.AND P6, PT, R0, 0x39, P0 ;  /* 0x000000390000780c */ /* 0x000fe400007c4270 */
[C---:B------:R-:W-:Y:S01]  /*4210*/  ISETP.LT.OR P5, PT, R3.reuse, 0x31, P5 ;  /* 0x000000310300780c */ /* 0x040fe20002fa1670 */
[----:B------:R1:W1:Y:S01]  /*4220*/  MUFU.TANH R14, R6 ;  /* 0x00000006000e7308 */ /* 0x0002620000002400 */
[----:B------:R-:W-:Y:S02]  /*4230*/  ISETP.LT.OR P6, PT, R3, 0x3a, P6 ;  /* 0x0000003a0300780c */ /* 0x000fe400037c1670 */
[----:B------:R-:W-:Y:S02]  /*4240*/  FSEL R177, R32, -INF , !P5 ;  /* 0xff80000020b17808 */ /* 0x000fe40006800000 */
[----:B------:R-:W-:-:S02]  /*4250*/  FSEL R25, R25, -INF , !P6 ;  /* 0xff80000019197808 */ /* 0x000fc40007000000 */
[----:B------:R-:W-:Y:S01]  /*4260*/  ISETP.GT.AND P5, PT, R0, 0x38, P0 ;  /* 0x000000380000780c */ /* 0x000fe200007a4270 */
[----:B------:R-:W-:Y:S02]  /*4270*/  FMUL.FTZ R0, R58, c[0x0][0x320] ;  /* 0x0000c8003a007a20 */ /* 0x000fe40000410000 */
[----:B------:R-:W-:Y:S01]  /*4280*/  STL [R1+0x50], R25 ;  /* 0x0000501901007387 */ /* 0x000fe20000100800 */
[----:B------:R-:W-:Y:S01]  /*4290*/  ISETP.LT.OR P5, PT, R3, 0x39, P5 ;  /* 0x000000390300780c */ /* 0x000fe20002fa1670 */
[----:B------:R-:W2:Y:S03]  /*42a0*/  MUFU.TANH R13, R0 ;  /* 0x00000000000d7308 */ /* 0x000ea60000002400 */
[----:B------:R-:W-:Y:S01]  /*42b0*/  FSEL R178, R26, -INF , !P5 ;  /* 0xff8000001ab27808 */ /* 0x000fe20006800000 */
[----:B-1----:R-:W-:Y:S01]  /*42c0*/  FMUL.FTZ R6, R30, c[0x0][0x320] ;  /* 0x0000c8001e067a20 */ /* 0x002fe20000410000 */
[----:B------:R-:W-:-:S03]  /*42d0*/  PLOP3.LUT P5, PT, PT, PT, UP1, 0x40, 0x0 ;  /* 0x000000000000781c */ /* 0x000fc60003fae818 */
        /* <DEDUP_REMOVED lines=13> */
[----:B-1----:R1:W5:Y:S06]  /*43b0*/  SHFL.IDX PT, R6, R9, 0x1, 0x1c1f ;  /* 0x003c1f0009067f89 */ /* 0x00236c00000e0000 */
[----:B-1----:R1:W1:Y:S01]  /*43c0*/  MUFU.TANH R9, R7 ;  /* 0x0000000700097308 */ /* 0x0022620000002400 */
[--C-:B-----5:R-:W-:Y:S02]  /*43d0*/  IMAD.IADD R3, R8, 0x1, R6.reuse ;  /* 0x0000000108037824 */ /* 0x120fe400078e0206 */
[----:B------:R-:W-:-:S03]  /*43e0*/  IMAD.IADD R0, R10, 0x1, R6 ;  /* 0x000000010a007824 */ /* 0x000fc600078e0206 */
[----:B------:R-:W-:Y:S01]  /*43f0*/  IMNMX R3, R3, R11, PT ;  /* 0x0000000b03037217 */ /* 0x000fe20003800200 */
        /* <DEDUP_REMOVED lines=13> */
.L_x_957:
[----:B------:R-:W-:-:S04]  /*44d0*/  MOV R7, c[0x0][0x32c] ;  /* 0x0000cb0000077a02 */ /* 0x000fc80000000f00 */
[----:B------:R-:W-:-:S13]  /*44e0*/  ISETP.NE.AND P5, PT, R7, 0x1, PT ;  /* 0x000000010700780c */ /* 0x000fda0003fa5270 */
[----:B------:R-:W-:-:S05]  /*44f0*/  @P5 IMAD.HI.U32 R7, R6, c[0x0][0x330], RZ ;  /* 0x0000cc0006075a27 */ /* 0x000fca00078e00ff */
[----:B------:R-:W-:Y:S02]  /*4500*/  @P5 SHF.R.U32.HI R6, RZ, c[0x0][0x334], R7 ;  /* 0x0000cd00ff065a19 */ /* 0x000fe40000011607 */
.L_x_958:
[----:B------:R-:W-:Y:S05]  /*4510*/  BSYNC B0 ;  /* 0x0000000000007941 */ /* 0x000fea0003800000 */
.L_x_956:
[----:B------:R-:W-:-:S04]  /*4520*/  IMAD R6, R6, c[0x0][0x32c], -R96 ;  /* 0x0000cb0006067a24 */ /* 0x000fc800078e0a60 */
[----:B------:R-:W-:-:S05]  /*4530*/  IMAD.IADD R6, R6, 0x1, -R40 ;  /* 0x0000000106067824 */ /* 0x000fca00078e0a28 */
[----:B------:R-:W-:Y:S02]  /*4540*/  IADD3 R7, R6, c[0x0][0x32c], RZ ;  /* 0x0000cb0006077a10 */ /* 0x000fe40007ffe0ff */
[----:B------:R-:W-:Y:S02]  /*4550*/  IMNMX R0, R0, R6, !PT ;  /* 0x0000000600007217 */ /* 0x000fe40007800200 */
[----:B------:R-:W-:Y:S02]  /*4560*/  IMNMX R3, R3, R7, PT ;  /* 0x0000000703037217 */ /* 0x000fe40003800200 */
.L_x_955:
[----:B--234-:R-:W-:Y:S01]  /*4570*/  ISETP.GT.AND P6, PT, R0, 0x8, P0 ;  /* 0x000000080000780c */ /* 0x01cfe200007c4270 */
[----:B------:R-:W-:Y:S01]  /*4580*/  STL [R1+0x8c], R221 ;  /* 0x00008cdd01007387 */ /* 0x000fe20000100800 */
[----:B------:R-:W-:Y:S01]  /*4590*/  FMNMX.FTZ R132, R16, R17, !PT ;  /* 0x0000001110847209 */ /* 0x000fe20007810000 */
[----:B------:R-:W-:Y:S01]  /*45a0*/  IMAD.SHL.U32 R205, R5, 0x2, RZ ;  /* 0x0000000205cd7824 */ /* 0x000fe200078e00ff */
[C---:B------:R-:W-:Y:S01]  /*45b0*/  ISETP.LT.OR P6, PT, R3.reuse, 0x9, P6 ;  /* 0x000000090300780c */ /* 0x040fe200037c1670 */
[----:B------:R-:W-:Y:S01]  /*45c0*/  STL [R1+0x88], R220 ;  /* 0x000088dc01007387 */ /* 0x000fe20000100800 */
[----:B------:R-:W-:Y:S01]  /*45d0*/  ISETP.GT.AND P5, PT, R0, 0x1, P0 ;  /* 0x000000010000780c */ /* 0x000fe200007a4270 */
[----:B------:R-:W-:Y:S01]  /*45e0*/  IMAD R208, R2, 0x2, R205 ;  /* 0x0000000202d07824 */ /* 0x000fe200078e02cd */
[----:B------:R-:W-:Y:S01]  /*45f0*/  FSEL R12, R12, -INF , !P6 ;  /* 0xff8000000c0c7808 */ /* 0x000fe20007000000 */
[----:B------:R2:W-:Y:S01]  /*4600*/  STL [R1+0x84], R219 ;  /* 0x000084db01007387 */ /* 0x0005e20000100800 */
[----:B------:R-:W-:Y:S01]  /*4610*/  ISETP.GT.AND P6, PT, R0, 0x10, P0 ;  /* 0x000000100000780c */ /* 0x000fe200007c4270 */
[----:B------:R-:W-:Y:S01]  /*4620*/  ULDC.64 UR4, c[0x0][0x2c8] ;  /* 0x0000b20000047ab9 */ /* 0x000fe20000000a00 */
[----:B------:R-:W-:Y:S01]  /*4630*/  FMNMX.FTZ R132, R18, R132, !PT ;  /* 0x0000008412847209 */ /* 0x000fe20007810000 */
[----:B------:R-:W-:Y:S01]  /*4640*/  STL [R1+0x80], R218 ;  /* 0x000080da01007387 */ /* 0x000fe20000100800 */
[----:B------:R-:W-:-:S02]  /*4650*/  ISETP.LT.OR P5, PT, R3, 0x2, P5 ;  /* 0x000000020300780c */ /* 0x000fc40002fa1670 */
[----:B------:R-:W-:Y:S01]  /*4660*/  ISETP.LT.OR P6, PT, R3, 0x11, P6 ;  /* 0x000000110300780c */ /* 0x000fe200037c1670 */
[----:B------:R-:W-:Y:S01]  /*4670*/  STL [R1+0x7c], R217 ;  /* 0x00007cd901007387 */ /* 0x000fe20000100800 */
[----:B------:R-:W-:Y:S02]  /*4680*/  FMNMX.FTZ R132, R19, R132, !PT ;  /* 0x0000008413847209 */ /* 0x000fe40007810000 */
[----:B------:R-:W-:Y:S01]  /*4690*/  FSEL R10, R14, -INF , !P5 ;  /* 0xff8000000e0a7808 */ /* 0x000fe20006800000 */
[----:B------:R-:W-:Y:S01]  /*46a0*/  STL [R1+0x78], R216 ;  /* 0x000078d801007387 */ /* 0x000fe20000100800 */
[----:B------:R-:W-:Y:S02]  /*46b0*/  ISETP.GT.AND P5, PT, R0, 0x9, P0 ;  /* 0x000000090000780c */ /* 0x000fe400007a4270 */
[----:B-1----:R-:W-:Y:S01]  /*46c0*/  FSEL R48, R9, -INF , !P6 ;  /* 0xff80000009307808 */ /* 0x002fe20007000000 */
[----:B------:R-:W-:Y:S01]  /*46d0*/  STL [R1+0x74], R215 ;  /* 0x000074d701007387 */ /* 0x000fe20000100800 */
[----:B------:R-:W-:-:S02]  /*46e0*/  FMNMX.FTZ R132, R60, R132, !PT ;  /* 0x000000843c847209 */ /* 0x000fc40007810000 */
[----:B------:R-:W-:Y:S01]  /*46f0*/  ISETP.GT.AND P6, PT, R0, RZ, P0 ;  /* 0x000000ff0000720c */ /* 0x000fe200007c4270 */
[----:B------:R-:W-:Y:S01]  /*4700*/  STL [R1+0x70], R214 ;  /* 0x000070d601007387 */ /* 0x000fe20000100800 */
[----:B------:R-:W-:Y:S02]  /*4710*/  ISETP.LT.OR P5, PT, R3, 0xa, P5 ;  /* 0x0000000a0300780c */ /* 0x000fe40002fa1670 */
[----:B------:R-:W-:Y:S01]  /*4720*/  FMNMX.FTZ R132, R61, R132, !PT ;  /* 0x000000843d847209 */ /* 0x000fe20007810000 */
[----:B------:R-:W-:Y:S01]  /*4730*/  STL [R1+0x6c], R213 ;  /* 0x00006cd501007387 */ /* 0x000fe20000100800 */
[----:B------:R-:W-:Y:S02]  /*4740*/  ISETP.LT.OR P6, PT, R3, 0x1, P6 ;  /* 0x000000010300780c */ /* 0x000fe400037c1670 */
[----:B------:R-:W-:Y:S01]  /*4750*/  FSEL R11, R20, -INF , !P5 ;  /* 0xff800000140b7808 */ /* 0x000fe20006800000 */
[----:B------:R-:W-:Y:S01]  /*4760*/  STL [R1+0x68], R212 ;  /* 0x000068d401007387 */ /* 0x000fe20000100800 */
[----:B------:R-:W-:-:S02]  /*4770*/  ISETP.GT.AND P5, PT, R0, 0x11, P0 ;  /* 0x000000110000780c */ /* 0x000fc400007a4270 */
[----:B------:R-:W-:Y:S01]  /*4780*/  FMNMX.FTZ R132, R62, R132, !PT ;  /* 0x000000843e847209 */ /* 0x000fe20007810000 */
[----:B------:R-:W-:Y:S01]  /*4790*/  STL [R1+0x64], R211 ;  /* 0x000064d301007387 */ /* 0x000fe20000100800 */
[----:B------:R-:W-:Y:S02]  /*47a0*/  FSEL R9, R64, -INF , !P6 ;  /* 0xff80000040097808 */ /* 0x000fe40007000000 */
[----:B------:R-:W-:Y:S01]  /*47b0*/  ISETP.LT.OR P5, PT, R3, 0x12, P5 ;  /* 0x000000120300780c */ /* 0x000fe20002fa1670 */
[----:B------:R-:W-:Y:S01]  /*47c0*/  STL [R1+0x60], R210 ;  /* 0x000060d201007387 */ /* 0x000fe20000100800 */
[----:B------:R-:W-:Y:S02]  /*47d0*/  FMNMX.FTZ R132, R63, R132, !PT ;  /* 0x000000843f847209 */ /* 0x000fe40007810000 */
[----:B------:R-:W-:Y:S01]  /*47e0*/  FMNMX.FTZ R6, R9, R10, !PT ;  /* 0x0000000a09067209 */ /* 0x000fe20007810000 */
[----:B------:R-:W-:Y:S01]  /*47f0*/  STL [R1+0x5c], R209 ;  /* 0x00005cd101007387 */ /* 0x000fe20000100800 */
[----:B------:R-:W-:-:S02]  /*4800*/  FSEL R51, R24, -INF , !P5 ;  /* 0xff80000018337808 */ /* 0x000fc40006800000 */
[----:B------:R-:W-:Y:S01]  /*4810*/  FMNMX.FTZ R132, R165, R132, !PT ;  /* 0x00000084a5847209 */ /* 0x000fe20007810000 */
[----:B------:R1:W-:Y:S01]  /*4820*/  STL [R1+0x58], R204 ;  /* 0x000058cc01007387 */ /* 0x0003e20000100800 */
[----:B------:R-:W-:Y:S02]  /*4830*/  ISETP.GT.AND P5, PT, R0, 0x18, P0 ;  /* 0x000000180000780c */ /* 0x000fe400007a4270 */
[----:B------:R-:W-:Y:S01]  /*4840*/  FMNMX.FTZ R6, R12, R6, !PT ;  /* 0x000000060c067209 */ /* 0x000fe20007810000 */
[----:B------:R-:W-:Y:S01]  /*4850*/  LDSM.16.MT88.4 R36, [R208+0x2100] ;  /* 0x00210000d024783b */ /* 0x000fe20000004200 */
[----:B------:R-:W-:Y:S02]  /*4860*/  FMNMX.FTZ R132, R166, R132, !PT ;  /* 0x00000084a6847209 */ /* 0x000fe40007810000 */
[----:B------:R-:W-:Y:S01]  /*4870*/  ISETP.LT.OR P5, PT, R3, 0x19, P5 ;  /* 0x000000190300780c */ /* 0x000fe20002fa1670 */
[----:B------:R-:W-:Y:S01]  /*4880*/  LDSM.16.MT88.4 R40, [R205+0x2100] ;  /* 0x00210000cd28783b */ /* 0x000fe20000004200 */
[----:B------:R-:W-:-:S02]  /*4890*/  FMNMX.FTZ R6, R11, R6, !PT ;  /* 0x000000060b067209 */ /* 0x000fc40007810000 */
[----:B------:R-:W-:Y:S02]  /*48a0*/  ISETP.GT.AND P6, PT, R0, 0x19, P0 ;  /* 0x000000190000780c */ /* 0x000fe400007c4270 */
[----:B------:R-:W-:Y:S02]  /*48b0*/  FMNMX.FTZ R132, R167, R132, !PT ;  /* 0x00000084a7847209 */ /* 0x000fe40007810000 */
[----:B------:R-:W-:Y:S02]  /*48c0*/  FSEL R50, R21, -INF , !P5 ;  /* 0xff80000015327808 */ /* 0x000fe40006800000 */
[----:B------:R-:W-:Y:S02]  /*48d0*/  FMNMX.FTZ R6, R48, R6, !PT ;  /* 0x0000000630067209 */ /* 0x000fe40007810000 */
[----:B------:R-:W-:Y:S02]  /*48e0*/  ISETP.GT.AND P5, PT, R0, 0x20, P0 ;  /* 0x000000200000780c */ /* 0x000fe400007a4270 */
[----:B------:R-:W-:-:S02]  /*48f0*/  ISETP.LT.OR P6, PT, R3, 0x1a, P6 ;  /* 0x0000001a0300780c */ /* 0x000fc400037c1670 */
[----:B------:R-:W-:Y:S02]  /*4900*/  FMNMX.FTZ R132, R176, R132, !PT ;  /* 0x00000084b0847209 */ /* 0x000fe40007810000 */
[----:B------:R-:W-:Y:S02]  /*4910*/  FMNMX.FTZ R6, R51, R6, !PT ;  /* 0x0000000633067209 */ /* 0x000fe40007810000 */
[----:B------:R-:W-:Y:S02]  /*4920*/  ISETP.LT.OR P5, PT, R3, 0x21, P5 ;  /* 0x000000210300780c */ /* 0x000fe40002fa1670 */
[----:B------:R-:W-:Y:S02]  /*4930*/  FSEL R49, R23, -INF , !P6 ;  /* 0xff80000017317808 */ /* 0x000fe40007000000 */
[----:B------:R-:W-:Y:S01]  /*4940*/  ISETP.GT.AND P6, PT, R0, 0x21, P0 ;  /* 0x000000210000780c */ /* 0x000fe200007c4270 */
[----:B------:R-:W-:Y:S01]  /*4950*/  LDSM.16.MT88.4 R20, [R205+0x100] ;  /* 0x00010000cd14783b */ /* 0x000fe20000004200 */
[----:B------:R-:W-:-:S02]  /*4960*/  FMNMX.FTZ R132, R177, R132, !PT ;  /* 0x00000084b1847209 */ /* 0x000fc40007810000 */
[----:B------:R-:W-:Y:S02]  /*4970*/  FMNMX.FTZ R6, R50, R6, !PT ;  /* 0x0000000632067209 */ /* 0x000fe40007810000 */
[----:B------:R-:W-:Y:S02]  /*4980*/  FSEL R134, R13, -INF , !P5 ;  /* 0xff8000000d867808 */ /* 0x000fe40006800000 */
[----:B------:R-:W-:Y:S02]  /*4990*/  ISETP.GT.AND P5, PT, R0, 0x28, P0 ;  /* 0x000000280000780c */ /* 0x000fe400007a4270 */
[----:B------:R-:W-:Y:S02]  /*49a0*/  ISETP.LT.OR P6, PT, R3, 0x22, P6 ;  /* 0x000000220300780c */ /* 0x000fe400037c1670 */
[----:B------:R-:W-:Y:S02]  /*49b0*/  FMNMX.FTZ R132, R179, R132, !PT ;  /* 0x00000084b3847209 */ /* 0x000fe40007810000 */
[----:B------:R-:W-:-:S02]  /*49c0*/  FMNMX.FTZ R6, R49, R6, !PT ;  /* 0x0000000631067209 */ /* 0x000fc40007810000 */
[----:B------:R-:W-:Y:S02]  /*49d0*/  ISETP.LT.OR P5, PT, R3, 0x29, P5 ;  /* 0x000000290300780c */ /* 0x000fe40002fa1670 */
[----:B------:R-:W-:Y:S02]  /*49e0*/  FSEL R133, R15, -INF , !P6 ;  /* 0xff8000000f857808 */ /* 0x000fe40007000000 */
[----:B------:R-:W-:Y:S02]  /*49f0*/  ISETP.GT.AND P6, PT, R0, 0x29, P0 ;  /* 0x000000290000780c */ /* 0x000fe400007c4270 */
[----:B------:R-:W-:Y:S02]  /*4a00*/  FMNMX.FTZ R132, R178, R132, !PT ;  /* 0x00000084b2847209 */ /* 0x000fe40007810000 */
[----:B------:R-:W-:Y:S02]  /*4a10*/  FMNMX.FTZ R6, R134, R6, !PT ;  /* 0x0000000686067209 */ /* 0x000fe40007810000 */
[----:B------:R-:W-:-:S02]  /*4a20*/  FSEL R135, R34, -INF , !P5 ;  /* 0xff80000022877808 */ /* 0x000fc40006800000 */
[----:B------:R-:W-:Y:S02]  /*4a30*/  ISETP.GT.AND P5, PT, R0, 0x30, P0 ;  /* 0x000000300000780c */ /* 0x000fe400007a4270 */
[----:B------:R-:W-:Y:S02]  /*4a40*/  ISETP.LT.OR P6, PT, R3, 0x2a, P6 ;  /* 0x0000002a0300780c */ /* 0x000fe400037c1670 */
[----:B------:R-:W-:Y:S02]  /*4a50*/  FMNMX.FTZ R132, R25, R132, !PT ;  /* 0x0000008419847209 */ /* 0x000fe40007810000 */
[----:B------:R-:W-:Y:S02]  /*4a60*/  FMNMX.FTZ R6, R133, R6, !PT ;  /* 0x0000000685067209 */ /* 0x000fe40007810000 */
[----:B------:R-:W-:Y:S01]  /*4a70*/  ISETP.LT.OR P5, PT, R3, 0x31, P5 ;  /* 0x000000310300780c */ /* 0x000fe20002fa1670 */
[----:B------:R-:W3:Y:S01]  /*4a80*/  SHFL.BFLY PT, R7, R132, 0x2, 0x1f ;  /* 0x0c401f0084077f89 */ /* 0x000ee200000e0000 */
[----:B------:R-:W-:-:S02]  /*4a90*/  FSEL R164, R35, -INF , !P6 ;  /* 0xff80000023a47808 */ /* 0x000fc40007000000 */
[C---:B------:R-:W-:Y:S02]  /*4aa0*/  ISETP.GT.AND P6, PT, R0.reuse, 0x31, P0 ;  /* 0x000000310000780c */ /* 0x040fe400007c4270 */
[----:B------:R-:W-:Y:S02]  /*4ab0*/  FMNMX.FTZ R6, R135, R6, !PT ;  /* 0x0000000687067209 */ /* 0x000fe40007810000 */
[----:B--2---:R-:W-:Y:S02]  /*4ac0*/  FSEL R219, R33, -INF , !P5 ;  /* 0xff80000021db7808 */ /* 0x004fe40006800000 */
[----:B------:R-:W-:Y:S02]  /*4ad0*/  ISETP.GT.AND P5, PT, R0, 0x38, P0 ;  /* 0x000000380000780c */ /* 0x000fe400007a4270 */
[----:B------:R-:W-:Y:S02]  /*4ae0*/  ISETP.LT.OR P6, PT, R3, 0x32, P6 ;  /* 0x000000320300780c */ /* 0x000fe400037c1670 */
[----:B------:R-:W-:-:S02]  /*4af0*/  FMNMX.FTZ R6, R164, R6, !PT ;  /* 0x00000006a4067209 */ /* 0x000fc40007810000 */
[----:B------:R-:W-:Y:S02]  /*4b00*/  ISETP.GT.AND P0, PT, R0, 0x39, P0 ;  /* 0x000000390000780c */ /* 0x000fe40000704270 */
[----:B------:R-:W-:Y:S02]  /*4b10*/  ISETP.LT.OR P5, PT, R3, 0x39, P5 ;  /* 0x000000390300780c */ /* 0x000fe40002fa1670 */
[----:B-1----:R-:W-:Y:S02]  /*4b20*/  FSEL R204, R30, -INF , !P6 ;  /* 0xff8000001ecc7808 */ /* 0x002fe40007000000 */
[----:B------:R-:W-:Y:S02]  /*4b30*/  FMNMX.FTZ R0, R219, R6, !PT ;  /* 0x00000006db007209 */ /* 0x000fe40007810000 */
[----:B------:R-:W-:Y:S02]  /*4b40*/  ISETP.LT.OR P0, PT, R3, 0x3a, P0 ;  /* 0x0000003a0300780c */ /* 0x000fe40000701670 */
[----:B------:R-:W-:-:S02]  /*4b50*/  FSEL R184, R28, -INF , !P5 ;  /* 0xff8000001cb87808 */ /* 0x000fc40006800000 */
[----:B------:R-:W-:Y:S02]  /*4b60*/  FMNMX.FTZ R0, R204, R0, !PT ;  /* 0x00000000cc007209 */ /* 0x000fe40007810000 */
[----:B------:R-:W-:Y:S02]  /*4b70*/  FSEL R181, R27, -INF , !P0 ;  /* 0xff8000001bb57808 */ /* 0x000fe40004000000 */
[----:B------:R-:W-:Y:S01]  /*4b80*/  FMNMX.FTZ R0, R184, R0, !PT ;  /* 0x00000000b8007209 */ /* 0x000fe20007810000 */
[----:B------:R-:W-:Y:S01]  /*4b90*/  LDSM.16.MT88.4 R24, [R205+0x4100] ;  /* 0x00410000cd18783b */ /* 0x000fe20000004200 */
[----:B---3--:R-:W-:Y:S02]  /*4ba0*/  FMNMX.FTZ R132, R132, R7, !PT ;  /* 0x0000000784847209 */ /* 0x008fe40007810000 */
[----:B------:R-:W-:Y:S02]  /*4bb0*/  FMNMX.FTZ R0, R181, R0, !PT ;  /* 0x00000000b5007209 */ /* 0x000fe40007810000 */
[----:B------:R-:W-:Y:S01]  /*4bc0*/  LEA R206, R4, R205, 0x1 ;  /* 0x000000cd04ce7211 */ /* 0x000fe200078e08ff */
[----:B------:R-:W1:Y:S04]  /*4bd0*/  SHFL.BFLY PT, R6, R132, 0x1, 0x1f ;  /* 0x0c201f0084067f89 */ /* 0x000e6800000e0000 */
[----:B------:R-:W2:Y:S01]  /*4be0*/  SHFL.BFLY PT, R3, R0, 0x2, 0x1f ;  /* 0x0c401f0000037f89 */ /* 0x000ea200000e0000 */
[----:B------:R-:W-:-:S03]  /*4bf0*/  IMAD R207, R2, 0x2, R206 ;  /* 0x0000000202cf7824 */ /* 0x000fc600078e02ce */
[----:B------:R-:W-:Y:S04]  /*4c00*/  LDSM.16.MT88.4 R44, [R206+0x2100] ;  /* 0x00210000ce2c783b */ /* 0x000fe80000004200 */
[----:B------:R-:W-:Y:S04]  /*4c10*/  LDSM.16.MT88.4 R28, [R207+0x100] ;  /* 0x00010000cf1c783b */ /* 0x000fe80000004200 */
[----:B------:R-:W-:Y:S01]  /*4c20*/  LDSM.16.MT88.4 R32, [R207+0x2100] ;  /* 0x00210000cf20783b */ /* 0x000fe20000004200 */
[----:B-1----:R-:W-:Y:S02]  /*4c30*/  FMNMX.FTZ R132, R132, R6, !PT ;  /* 0x0000000684847209 */ /* 0x002fe40007810000 */
[----:B--2---:R-:W-:-:S03]  /*4c40*/  FMNMX.FTZ R0, R0, R3, !PT ;  /* 0x0000000300007209 */ /* 0x004fc60007810000 */
[C---:B------:R-:W-:Y:S01]  /*4c50*/  FMUL.FTZ R8, R132.reuse, c[0x0][0x2d0] ;  /* 0x0000b40084087a20 */ /* 0x040fe20000410000 */
[----:B------:R-:W-:Y:S01]  /*4c60*/  FSETP.NEU.FTZ.AND P0, PT, R132, -INF , PT ;  /* 0xff8000008400780b */ /* 0x000fe20003f1d000 */
[----:B------:R-:W1:Y:S03]  /*4c70*/  SHFL.BFLY PT, R6, R0, 0x1, 0x1f ;  /* 0x0c201f0000067f89 */ /* 0x000e6600000e0000 */
[----:B------:R-:W-:-:S05]  /*4c80*/  FSEL R8, R8, RZ, P0 ;  /* 0x000000ff08087208 */ /* 0x000fca0000000000 */
[--C-:B------:R-:W-:Y:S02]  /*4c90*/  FFMA.FTZ R3, R16, c[0x0][0x2d0], -R8.reuse ;  /* 0x0000b40010037a23 */ /* 0x100fe40000010808 */
[--C-:B------:R-:W-:Y:S02]  /*4ca0*/  FFMA.FTZ R2, R60, c[0x0][0x2d0], -R8.reuse ;  /* 0x0000b4003c027a23 */ /* 0x100fe40000010808 */
[----:B------:R2:W-:Y:S08]  /*4cb0*/  MUFU.EX2 R209, R3 ;  /* 0x0000000300d17308 */ /* 0x0005f00000000800 */
[----:B------:R3:W-:Y:S01]  /*4cc0*/  MUFU.EX2 R215, R2 ;  /* 0x0000000200d77308 */ /* 0x0007e20000000800 */
[----:B--2---:R-:W-:-:S07]  /*4cd0*/  FFMA.FTZ R3, R17, c[0x0][0x2d0], -R8 ;  /* 0x0000b40011037a23 */ /* 0x004fce0000010808 */
[----:B------:R1:W-:Y:S01]  /*4ce0*/  MUFU.EX2 R180, R3 ;  /* 0x0000000300b47308 */ /* 0x0003e20000000800 */
[----:B---3--:R-:W-:-:S07]  /*4cf0*/  FFMA.FTZ R2, R61, c[0x0][0x2d0], -R8 ;  /* 0x0000b4003d027a23 */ /* 0x008fce0000010808 */
[----:B------:R2:W-:Y:S01]  /*4d00*/  MUFU.EX2 R212, R2 ;  /* 0x0000000200d47308 */ /* 0x0005e20000000800 */
[----:B-1----:R-:W-:Y:S01]  /*4d10*/  FMNMX.FTZ R3, R0, R6, !PT ;  /* 0x0000000600037209 */ /* 0x002fe20007810000 */
[--C-:B------:R-:W-:Y:S02]  /*4d20*/  FFMA.FTZ R0, R18, c[0x0][0x2d0], -R8.reuse ;  /* 0x0000b40012007a23 */ /* 0x100fe40000010808 */
[----:B------:R-:W-:Y:S01]  /*4d30*/  FFMA.FTZ R6, R19, c[0x0][0x2d0], -R8 ;  /* 0x0000b40013067a23 */ /* 0x000fe20000010808 */
[----:B------:R-:W-:-:S03]  /*4d40*/  FSETP.NEU.FTZ.AND P0, PT, R3, -INF , PT ;  /* 0xff8000000300780b */ /* 0x000fc60003f1d000 */
[----:B------:R1:W-:Y:S01]  /*4d50*/  MUFU.EX2 R218, R0 ;  /* 0x0000000000da7308 */ /* 0x0003e20000000800 */
[----:B------:R-:W3:Y:S01]  /*4d60*/  LDSM.16.MT88.4 R16, [R206+0x100] ;  /* 0x00010000ce10783b */ /* 0x000ee20000004200 */
[----:B--2---:R-:W-:-:S06]  /*4d70*/  FFMA.FTZ R2, R62, c[0x0][0x2d0], -R8 ;  /* 0x0000b4003e027a23 */ /* 0x004fcc0000010808 */
[----:B------:R2:W4:Y:S01]  /*4d80*/  MUFU.EX2 R13, R6 ;  /* 0x00000006000d7308 */ /* 0x0005220000000800 */
[----:B-1----:R-:W-:-:S07]  /*4d90*/  FMUL.FTZ R0, R3, c[0x0][0x2d0] ;  /* 0x0000b40003007a20 */ /* 0x002fce0000410000 */
[----:B------:R1:W-:Y:S01]  /*4da0*/  MUFU.EX2 R210, R2 ;  /* 0x0000000200d27308 */ /* 0x0003e20000000800 */
[----:B------:R-:W-:-:S05]  /*4db0*/  FSEL R0, R0, RZ, P0 ;  /* 0x000000ff00007208 */ /* 0x000fca0000000000 */
[--C-:B------:R-:W-:Y:S02]  /*4dc0*/  FFMA.FTZ R4, R12, c[0x0][0x2d0], -R0.reuse ;  /* 0x0000b4000c047a23 */ /* 0x100fe40000010800 */
[--C-:B--2---:R-:W-:Y:S02]  /*4dd0*/  FFMA.FTZ R6, R9, c[0x0][0x2d0], -R0.reuse ;  /* 0x0000b40009067a23 */ /* 0x104fe40000010800 */
[----:B------:R2:W-:Y:S01]  /*4de0*/  MUFU.EX2 R216, R4 ;  /* 0x0000000400d87308 */ /* 0x0005e20000000800 */
[----:B------:R-:W-:Y:S02]  /*4df0*/  FFMA.FTZ R5, R10, c[0x0][0x2d0], -R0 ;  /* 0x0000b4000a057a23 */ /* 0x000fe40000010800 */
[----:B----4-:R-:W-:Y:S02]  /*4e00*/  IMAD.MOV.U32 R10, RZ, RZ, R13 ;  /* 0x000000ffff0a7224 */ /* 0x010fe400078e000d */
[----:B------:R-:W4:Y:S01]  /*4e10*/  LDSM.16.MT88.4 R12, [R208+0x100] ;  /* 0x00010000d00c783b */ /* 0x000f220000004200 */
[----:B-1----:R-:W-:-:S02]  /*4e20*/  FFMA.FTZ R2, R63, c[0x0][0x2d0], -R8 ;  /* 0x0000b4003f027a23 */ /* 0x002fc40000010808 */
[----:B------:R1:W-:Y:S01]  /*4e30*/  MUFU.EX2 R214, R6 ;  /* 0x0000000600d67308 */ /* 0x0003e20000000800 */
[----:B--2---:R-:W-:-:S07]  /*4e40*/  FFMA.FTZ R4, R11, c[0x0][0x2d0], -R0 ;  /* 0x0000b4000b047a23 */ /* 0x004fce0000010800 */
[----:B------:R-:W2:Y:S01]  /*4e50*/  MUFU.EX2 R9, R5 ;  /* 0x0000000500097308 */ /* 0x000ea20000000800 */
[----:B-1----:R-:W-:-:S07]  /*4e60*/  F2FP.PACK_AB R6, R10, R218 ;  /* 0x000000da0a06723e */ /* 0x002fce00000000ff */
[----:B------:R1:W1:Y:S01]  /*4e70*/  MUFU.EX2 R213, R4 ;  /* 0x0000000400d57308 */ /* 0x0002620000000800 */
[----:B--2---:R-:W-:-:S07]  /*4e80*/  F2FP.PACK_AB R5, R9, R214 ;  /* 0x000000d60905723e */ /* 0x004fce00000000ff */
[----:B------:R2:W2:Y:S01]  /*4e90*/  MUFU.EX2 R217, R2 ;  /* 0x0000000200d97308 */ /* 0x0004a20000000800 */
[----:B-1----:R-:W-:Y:S02]  /*4ea0*/  F2FP.PACK_AB R4, R180, R209 ;  /* 0x000000d1b404723e */ /* 0x002fe400000000ff */
[----:B------:R-:W-:-:S07]  /*4eb0*/  F2FP.PACK_AB R7, R213, R216 ;  /* 0x000000d8d507723e */ /* 0x000fce00000000ff */
[----:B---3--:R-:W-:Y:S01]  /*4ec0*/  HMMA.16816.F32 R56, R4, R16, RZ ;  /* 0x000000100438723c */ /* 0x008fe200000018ff */
[----:B--2---:R-:W-:-:S04]  /*4ed0*/  FFMA.FTZ R2, R48, c[0x0][0x2d0], -R0 ;  /* 0x0000b40030027a23 */ /* 0x004fc80000010800 */
[----:B------:R1:W-:Y:S03]  /*4ee0*/  MUFU.EX2 R211, R2 ;  /* 0x0000000200d37308 */ /* 0x0003e60000000800 */
[C---:B------:R-:W-:Y:S01]  /*4ef0*/  HMMA.16816.F32 R64, R4.reuse, R18, RZ ;  /* 0x000000120440723c */ /* 0x040fe200000018ff */
[----:B------:R-:W2:Y:S07]  /*4f00*/  LDSM.16.MT88.4 R16, [R206+0x4100] ;  /* 0x00410000ce10783b */ /* 0x000eae0000004200 */
[----:B------:R-:W-:Y:S01]  /*4f10*/  HMMA.16816.F32 R76, R4, R20, RZ ;  /* 0x00000014044c723c */ /* 0x000fe200000018ff */
[----:B-1----:R-:W-:-:S07]  /*4f20*/  FFMA.FTZ R2, R51, c[0x0][0x2d0], -R0 ;  /* 0x0000b40033027a23 */ /* 0x002fce0000010800 */
[C---:B------:R-:W-:Y:S01]  /*4f30*/  HMMA.16816.F32 R68, R4.reuse, R22, RZ ;  /* 0x000000160444723c */ /* 0x040fe200000018ff */
[----:B------:R-:W1:Y:S01]  /*4f40*/  LDSM.16.MT88.4 R20, [R207+0x4100] ;  /* 0x00410000cf14783b */ /* 0x000e620000004200 */
[----:B------:R3:W1:Y:S06]  /*4f50*/  MUFU.EX2 R183, R2 ;  /* 0x0000000200b77308 */ /* 0x00066c0000000800 */
[C---:B----4-:R-:W-:Y:S08]  /*4f60*/  HMMA.16816.F32 R52, R4.reuse, R12, RZ ;  /* 0x0000000c0434723c */ /* 0x050ff000000018ff */
[----:B------:R-:W-:Y:S01]  /*4f70*/  HMMA.16816.F32 R92, R4, R14, RZ ;  /* 0x0000000e045c723c */ /* 0x000fe200000018ff */
[----:B------:R-:W4:Y:S01]  /*4f80*/  LDSM.16.MT88.4 R12, [R208+0x4100] ;  /* 0x00410000d00c783b */ /* 0x000f220000004200 */
[----:B---3--:R-:W-:-:S04]  /*4f90*/  FFMA.FTZ R2, R50, c[0x0][0x2d0], -R0 ;  /* 0x0000b40032027a23 */ /* 0x008fc80000010800 */
[----:B------:R3:W-:Y:S02]  /*4fa0*/  MUFU.EX2 R220, R2 ;  /* 0x0000000200dc7308 */ /* 0x0007e40000000800 */
[C---:B------:R-:W-:Y:S08]  /*4fb0*/  HMMA.16816.F32 R104, R4.reuse, R28, RZ ;  /* 0x0000001c0468723c */ /* 0x040ff000000018ff */
[----:B------:R-:W-:Y:S01]  /*4fc0*/  HMMA.16816.F32 R88, R4, R30, RZ ;  /* 0x0000001e0458723c */ /* 0x000fe200000018ff */
[----:B------:R-:W-:Y:S01]  /*4fd0*/  LDSM.16.MT88.4 R28, [R208+0x6100] ;  /* 0x00610000d01c783b */ /* 0x000fe20000004200 */
[----:B---3--:R-:W-:-:S06]  /*4fe0*/  FFMA.FTZ R2, R49, c[0x0][0x2d0], -R0 ;  /* 0x0000b40031027a23 */ /* 0x008fcc0000010800 */
[C---:B------:R-:W-:Y:S01]  /*4ff0*/  HMMA.16816.F32 R124, R4.reuse, R36, RZ ;  /* 0x00000024047c723c */ /* 0x040fe200000018ff */
[----:B------:R-:W3:Y:S07]  /*5000*/  MUFU.EX2 R182, R2 ;  /* 0x0000000200b67308 */ /* 0x000eee0000000800 */
[C---:B------:R-:W-:Y:S01]  /*5010*/  HMMA.16816.F32 R112, R4.reuse, R38, RZ ;  /* 0x000000260470723c */ /* 0x040fe200000018ff */
[----:B------:R-:W1:Y:S07]  /*5020*/  LDSM.16.MT88.4 R36, [R205+0x6100] ;  /* 0x00610000cd24783b */ /* 0x000e6e0000004200 */
[C---:B------:R-:W-:Y:S08]  /*5030*/  HMMA.16816.F32 R100, R4.reuse, R32, RZ ;  /* 0x000000200464723c */ /* 0x040ff000000018ff */
[C---:B------:R-:W-:Y:S01]  /*5040*/  HMMA.16816.F32 R80, R4.reuse, R34, RZ ;  /* 0x000000220450723c */ /* 0x040fe200000018ff */
[----:B------:R-:W3:Y:S07]  /*5050*/  LDSM.16.MT88.4 R32, [R206+0x6100] ;  /* 0x00610000ce20783b */ /* 0x000eee0000004200 */
[C---:B--2---:R-:W-:Y:S08]  /*5060*/  HMMA.16816.F32 R96, R4.reuse, R16, RZ ;  /* 0x000000100460723c */ /* 0x044ff000000018ff */
[C---:B------:R-:W-:Y:S01]  /*5070*/  HMMA.16816.F32 R108, R4.reuse, R18, RZ ;  /* 0x00000012046c723c */ /* 0x040fe200000018ff */
[----:B------:R-:W2:Y:S07]  /*5080*/  LDSM.16.MT88.4 R16, [R207+0x6100] ;  /* 0x00610000cf10783b */ /* 0x000eae0000004200 */
[C---:B------:R-:W-:Y:S08]  /*5090*/  HMMA.16816.F32 R72, R4.reuse, R24, RZ ;  /* 0x000000180448723c */ /* 0x040ff000000018ff */
[C---:B------:R-:W-:Y:S01]  /*50a0*/  HMMA.16816.F32 R84, R4.reuse, R26, RZ ;  /* 0x0000001a0454723c */ /* 0x040fe200000018ff */
[----:B------:R-:W2:Y:S07]  /*50b0*/  LDSM.16.MT88.4 R24, [R205+0x900] ;  /* 0x00090000cd18783b */ /* 0x000eae0000004200 */
[C---:B-1----:R-:W-:Y:S08]  /*50c0*/  HMMA.16816.F32 R148, R4.reuse, R20, RZ ;  /* 0x000000140494723c */ /* 0x042ff000000018ff */
[C---:B------:R-:W-:Y:S01]  /*50d0*/  HMMA.16816.F32 R152, R4.reuse, R22, RZ ;  /* 0x000000160498723c */ /* 0x040fe200000018ff */
[----:B------:R-:W-:Y:S07]  /*50e0*/  LDSM.16.MT88.4 R20, [R206+0x900] ;  /* 0x00090000ce14783b */ /* 0x000fee0000004200 */
[C---:B------:R-:W-:Y:S08]  /*50f0*/  HMMA.16816.F32 R136, R4.reuse, R40, RZ ;  /* 0x000000280488723c */ /* 0x040ff000000018ff */
[C---:B------:R-:W-:Y:S01]  /*5100*/  HMMA.16816.F32 R144, R4.reuse, R42, RZ ;  /* 0x0000002a0490723c */ /* 0x040fe200000018ff */
[----:B------:R-:W1:Y:S07]  /*5110*/  LDSM.16.MT88.4 R40, [R207+0x900] ;  /* 0x00090000cf28783b */ /* 0x000e6e0000004200 */
[C---:B------:R-:W-:Y:S08]  /*5120*/  HMMA.16816.F32 R128, R4.reuse, R44, RZ ;  /* 0x0000002c0480723c */ /* 0x040ff000000018ff */
[C---:B------:R-:W-:Y:S01]  /*5130*/  HMMA.16816.F32 R116, R4.reuse, R46, RZ ;  /* 0x0000002e0474723c */ /* 0x040fe200000018ff */
[----:B------:R-:W-:Y:S07]  /*5140*/  LDSM.16.MT88.4 R44, [R205+0x2900] ;  /* 0x00290000cd2c783b */ /* 0x000fee0000004200 */
[C---:B----4-:R-:W-:Y:S08]  /*5150*/  HMMA.16816.F32 R120, R4.reuse, R12, RZ ;  /* 0x0000000c0478723c */ /* 0x050ff000000018ff */
[C---:B------:R-:W-:Y:S01]  /*5160*/  HMMA.16816.F32 R140, R4.reuse, R14, RZ ;  /* 0x0000000e048c723c */ /* 0x040fe200000018ff */
[----:B------:R-:W4:Y:S07]  /*5170*/  LDSM.16.MT88.4 R12, [R208+0x900] ;  /* 0x00090000d00c783b */ /* 0x000f2e0000004200 */
[C---:B------:R-:W-:Y:S08]  /*5180*/  HMMA.16816.F32 R156, R4.reuse, R36, RZ ;  /* 0x00000024049c723c */ /* 0x040ff000000018ff */
[C---:B------:R-:W-:Y:S01]  /*5190*/  HMMA.16816.F32 R160, R4.reuse, R38, RZ ;  /* 0x0000002604a0723c */ /* 0x040fe200000018ff */
[----:B------:R-:W-:Y:S07]  /*51a0*/  LDSM.16.MT88.4 R36, [R206+0x2900] ;  /* 0x00290000ce24783b */ /* 0x000fee0000004200 */
[C---:B---3--:R-:W-:Y:S08]  /*51b0*/  HMMA.16816.F32 R168, R4.reuse, R32, RZ ;  /* 0x0000002004a8723c */ /* 0x048ff000000018ff */
[C---:B------:R-:W-:Y:S01]  /*51c0*/  HMMA.16816.F32 R172, R4.reuse, R34, RZ ;  /* 0x0000002204ac723c */ /* 0x040fe200000018ff */
[----:B------:R-:W-:Y:S07]  /*51d0*/  LDSM.16.MT88.4 R32, [R208+0x2900] ;  /* 0x00290000d020783b */ /* 0x000fee0000004200 */
[C---:B------:R-:W-:Y:S08]  /*51e0*/  HMMA.16816.F32 R196, R4.reuse, R28, RZ ;  /* 0x0000001c04c4723c */ /* 0x040ff000000018ff */
[C---:B------:R-:W-:Y:S08]  /*51f0*/  HMMA.16816.F32 R200, R4.reuse, R30, RZ ;  /* 0x0000001e04c8723c */ /* 0x040ff000000018ff */
[C---:B--2---:R-:W-:Y:S08]  /*5200*/  HMMA.16816.F32 R188, R4.reuse, R16, RZ ;  /* 0x0000001004bc723c */ /* 0x044ff000000018ff */
[----:B------:R-:W-:Y:S07]  /*5210*/  HMMA.16816.F32 R240, R4, R18, RZ ;  /* 0x0000001204f0723c */ /* 0x000fee00000018ff */
[----:B------:R-:W-:-:S02]  /*5220*/  F2FP.PACK_AB R4, R212, R215 ;  /* 0x000000d7d404723e */ /* 0x000fc400000000ff */
[----:B------:R-:W-:Y:S02]  /*5230*/  F2FP.PACK_AB R6, R217, R210 ;  /* 0x000000d2d906723e */ /* 0x000fe400000000ff */
[----:B------:R-:W-:Y:S02]  /*5240*/  F2FP.PACK_AB R5, R183, R211 ;  /* 0x000000d3b705723e */ /* 0x000fe400000000ff */
[----:B------:R-:W-:-:S03]  /*5250*/  F2FP.PACK_AB R7, R182, R220 ;  /* 0x000000dcb607723e */ /* 0x000fc600000000ff */
[----:B------:R-:W-:Y:S01]  /*5260*/  MOV R62, R189 ;  /* 0x000000bd003e7202 */ /* 0x000fe20000000f00 */
[----:B------:R-:W-:Y:S01]  /*5270*/  IMAD.MOV.U32 R61, RZ, RZ, R190 ;  /* 0x000000ffff3d7224 */ /* 0x000fe200078e00be */
[----:B------:R-:W-:Y:S01]  /*5280*/  MOV R51, R188 ;  /* 0x000000bc00337202 */ /* 0x000fe20000000f00 */
[----:B------:R-:W-:Y:S01]  /*5290*/  IMAD.MOV.U32 R60, RZ, RZ, R191 ;  /* 0x000000ffff3c7224 */ /* 0x000fe200078e00bf */
[C---:B------:R-:W-:Y:S08]  /*52a0*/  HMMA.16816.F32 R16, R4.reuse, R26, R68 ;  /* 0x0000001a0410723c */ /* 0x040ff00000001844 */
[C---:B------:R-:W-:Y:S01]  /*52b0*/  HMMA.16816.F32 R28, R4.reuse, R24, R76 ;  /* 0x00000018041c723c */ /* 0x040fe2000000184c */
[----:B------:R-:W-:Y:S07]  /*52c0*/  LDSM.16.MT88.4 R24, [R207+0x4900] ;  /* 0x00490000cf18783b */ /* 0x000fee0000004200 */
[C---:B-1----:R-:W-:Y:S07]  /*52d0*/  HMMA.16816.F32 R248, R4.reuse, R40, R104 ;  /* 0x0000002804f8723c */ /* 0x042fee0000001868 */
[----:B------:R-:W-:Y:S01]  /*52e0*/  IMAD.MOV.U32 R105, RZ, RZ, R62 ;  /* 0x000000ffff697224 */ /* 0x000fe200078e003e */
[----:B------:R-:W-:Y:S01]  /*52f0*/  MOV R70, R19 ;  /* 0x0000001300467202 */ /* 0x000fe20000000f00 */
[----:B------:R-:W-:Y:S01]  /*5300*/  IMAD.MOV.U32 R71, RZ, RZ, R18 ;  /* 0x000000ffff477224 */ /* 0x000fe200078e0012 */
[----:B----4-:R-:W-:Y:S01]  /*5310*/  HMMA.16816.F32 R232, R4, R12, R52 ;  /* 0x0000000c04e8723c */ /* 0x010fe20000001834 */
[----:B------:R-:W-:Y:S01]  /*5320*/  IMAD.MOV.U32 R69, RZ, RZ, R16 ;  /* 0x000000ffff457224 */ /* 0x000fe200078e0010 */
[----:B------:R-:W-:Y:S01]  /*5330*/  MOV R107, R60 ;  /* 0x0000003c006b7202 */ /* 0x000fe20000000f00 */
[----:B------:R-:W-:-:S02]  /*5340*/  IMAD.MOV.U32 R68, RZ, RZ, R17 ;  /* 0x000000ffff447224 */ /* 0x000fc400078e0011 */
[----:B------:R-:W-:Y:S01]  /*5350*/  IMAD.MOV.U32 R106, RZ, RZ, R61 ;  /* 0x000000ffff6a7224 */ /* 0x000fe200078e003d */
[----:B------:R-:W-:Y:S01]  /*5360*/  MOV R76, R28 ;  /* 0x0000001c004c7202 */ /* 0x000fe20000000f00 */
[----:B------:R-:W-:Y:S01]  /*5370*/  IMAD.MOV.U32 R78, RZ, RZ, R30 ;  /* 0x000000ffff4e7224 */ /* 0x000fe200078e001e */
[C---:B------:R-:W-:Y:S01]  /*5380*/  HMMA.16816.F32 R16, R4.reuse, R20, R56 ;  /* 0x000000140410723c */ /* 0x040fe20000001838 */
[----:B------:R-:W-:Y:S02]  /*5390*/  IMAD.MOV.U32 R77, RZ, RZ, R31 ;  /* 0x000000ffff4d7224 */ /* 0x000fe400078e001f */
[----:B------:R-:W-:Y:S02]  /*53a0*/  IMAD.MOV.U32 R63, RZ, RZ, R29 ;  /* 0x000000ffff3f7224 */ /* 0x000fe400078e001d */
[----:B------:R-:W-:Y:S01]  /*53b0*/  LDSM.16.MT88.4 R28, [R207+0x2900] ;  /* 0x00290000cf1c783b */ /* 0x000fe20000004200 */
[----:B------:R-:W-:Y:S02]  /*53c0*/  IMAD.MOV.U32 R104, RZ, RZ, R51 ;  /* 0x000000ffff687224 */ /* 0x000fe400078e0033 */
[C---:B------:R-:W-:Y:S01]  /*53d0*/  HMMA.16816.F32 R192, R4.reuse, R14, R92 ;  /* 0x0000000e04c0723c */ /* 0x040fe2000000185c */
[----:B------:R-:W1:Y:S06]  /*53e0*/  LDSM.16.MT88.4 R12, [R208+0x4900] ;  /* 0x00490000d00c783b */ /* 0x000e6c0000004200 */
[----:B------:R-:W-:Y:S01]  /*53f0*/  IMAD.MOV.U32 R92, RZ, RZ, R69 ;  /* 0x000000ffff5c7224 */ /* 0x000fe200078e0045 */
[C---:B------:R-:W-:Y:S01]  /*5400*/  HMMA.16816.F32 R236, R4.reuse, R22, R64 ;  /* 0x0000001604ec723c */ /* 0x040fe20000001840 */
[----:B------:R-:W2:Y:S07]  /*5410*/  LDSM.16.MT88.4 R20, [R205+0x4900] ;  /* 0x00490000cd14783b */ /* 0x000eae0000004200 */
[----:B------:R-:W-:Y:S01]  /*5420*/  MOV R58, R18 ;  /* 0x00000012003a7202 */ /* 0x000fe20000000f00 */
[----:B------:R-:W-:Y:S01]  /*5430*/  IMAD.MOV.U32 R57, RZ, RZ, R19 ;  /* 0x000000ffff397224 */ /* 0x000fe200078e0013 */
[----:B------:R-:W-:Y:S01]  /*5440*/  MOV R221, R16 ;  /* 0x0000001000dd7202 */ /* 0x000fe20000000f00 */
[----:B------:R-:W-:Y:S01]  /*5450*/  IMAD.MOV.U32 R56, RZ, RZ, R17 ;  /* 0x000000ffff387224 */ /* 0x000fe200078e0011 */
[----:B------:R-:W-:Y:S01]  /*5460*/  HMMA.16816.F32 R244, R4, R44, R136 ;  /* 0x0000002c04f4723c */ /* 0x000fe20000001888 */
[----:B------:R-:W-:Y:S01]  /*5470*/  MOV R94, R58 ;  /* 0x0000003a005e7202 */ /* 0x000fe20000000f00 */
[----:B------:R-:W-:-:S02]  /*5480*/  IMAD.MOV.U32 R95, RZ, RZ, R57 ;  /* 0x000000ffff5f7224 */ /* 0x000fc400078e0039 */
[----:B------:R-:W-:-:S03]  /*5490*/  IMAD.MOV.U32 R93, RZ, RZ, R56 ;  /* 0x000000ffff5d7224 */ /* 0x000fc600078e0038 */
[----:B------:R-:W-:Y:S01]  /*54a0*/  IMAD.MOV.U32 R138, RZ, RZ, R78 ;  /* 0x000000ffff8a7224 */ /* 0x000fe200078e004e */
[----:B------:R-:W-:Y:S01]  /*54b0*/  HMMA.16816.F32 R16, R4, R42, R88 ;  /* 0x0000002a0410723c */ /* 0x000fe20000001858 */
[----:B------:R-:W-:Y:S01]  /*54c0*/  IMAD.MOV.U32 R139, RZ, RZ, R77 ;  /* 0x000000ffff8b7224 */ /* 0x000fe200078e004d */
[----:B------:R-:W-:Y:S01]  /*54d0*/  MOV R136, R76 ;  /* 0x0000004c00887202 */ /* 0x000fe20000000f00 */
[----:B------:R-:W-:-:S05]  /*54e0*/  IMAD.MOV.U32 R137, RZ, RZ, R63 ;  /* 0x000000ffff897224 */ /* 0x000fca00078e003f */
[C---:B------:R-:W-:Y:S07]  /*54f0*/  HMMA.16816.F32 R40, R4.reuse, R46, R144 ;  /* 0x0000002e0428723c */ /* 0x040fee0000001890 */
[----:B------:R-:W-:Y:S01]  /*5500*/  MOV R147, R71 ;  /* 0x0000004700937202 */ /* 0x000fe20000000f00 */
[----:B-1----:R-:W-:Y:S01]  /*5510*/  HMMA.16816.F32 R76, R4, R12, R120 ;  /* 0x0000000c044c723c */ /* 0x002fe20000001878 */
[----:B------:R-:W-:-:S07]  /*5520*/  MOV R146, R68 ;  /* 0x0000004400927202 */ /* 0x000fce0000000f00 */
[----:B------:R-:W-:Y:S01]  /*5530*/  IMAD.MOV.U32 R2, RZ, RZ, R17 ;  /* 0x000000ffff027224 */ /* 0x000fe200078e0011 */
[C---:B------:R-:W-:Y:S01]  /*5540*/  HMMA.16816.F32 R188, R4.reuse, R34, R112 ;  /* 0x0000002204bc723c */ /* 0x040fe20000001870 */
[----:B------:R-:W-:Y:S01]  /*5550*/  IMAD.MOV.U32 R50, RZ, RZ, R18 ;  /* 0x000000ffff327224 */ /* 0x000fe200078e0012 */
[----:B------:R-:W-:Y:S01]  /*5560*/  MOV R48, R16 ;  /* 0x0000001000307202 */ /* 0x000fe20000000f00 */
[----:B------:R-:W-:Y:S02]  /*5570*/  IMAD.MOV.U32 R49, RZ, RZ, R19 ;  /* 0x000000ffff317224 */ /* 0x000fe400078e0013 */
[----:B------:R-:W1:Y:S02]  /*5580*/  LDSM.16.MT88.4 R16, [R206+0x4900] ;  /* 0x00490000ce10783b */ /* 0x000e640000004200 */
[----:B------:R-:W-:Y:S01]  /*5590*/  IMAD.MOV.U32 R47, RZ, RZ, R40 ;  /* 0x000000ffff2f7224 */ /* 0x000fe200078e0028 */
[----:B------:R-:W-:Y:S01]  /*55a0*/  MOV R46, R41 ;  /* 0x00000029002e7202 */ /* 0x000fe20000000f00 */
[----:B------:R-:W-:Y:S01]  /*55b0*/  IMAD.MOV.U32 R45, RZ, RZ, R42 ;  /* 0x000000ffff2d7224 */ /* 0x000fe200078e002a */
[----:B------:R-:W-:Y:S01]  /*55c0*/  HMMA.16816.F32 R56, R4, R26, R152 ;  /* 0x0000001a0438723c */ /* 0x000fe20000001898 */
[----:B------:R-:W-:-:S02]  /*55d0*/  IMAD.MOV.U32 R44, RZ, RZ, R43 ;  /* 0x000000ffff2c7224 */ /* 0x000fc400078e002b */
[----:B------:R-:W-:Y:S02]  /*55e0*/  IMAD.MOV.U32 R112, RZ, RZ, R2 ;  /* 0x000000ffff707224 */ /* 0x000fe400078e0002 */
[----:B------:R-:W-:Y:S02]  /*55f0*/  IMAD.MOV.U32 R113, RZ, RZ, R50 ;  /* 0x000000ffff717224 */ /* 0x000fe400078e0032 */
[----:B------:R-:W-:Y:S01]  /*5600*/  FFMA.FTZ R2, R165, c[0x0][0x2d0], -R8 ;  /* 0x0000b400a5027a23 */ /* 0x000fe20000010808 */
[----:B------:R-:W-:Y:S01]  /*5610*/  HMMA.16816.F32 R40, R4, R36, R128 ;  /* 0x000000240428723c */ /* 0x000fe20000001880 */
[----:B------:R-:W-:Y:S02]  /*5620*/  IMAD.MOV.U32 R115, RZ, RZ, R9 ;  /* 0x000000ffff737224 */ /* 0x000fe400078e0009 */
[----:B------:R-:W-:-:S05]  /*5630*/  IMAD.MOV.U32 R114, RZ, RZ, R49 ;  /* 0x000000ffff727224 */ /* 0x000fca00078e0031 */
[C---:B------:R-:W-:Y:S07]  /*5640*/  HMMA.16816.F32 R36, R4.reuse, R38, R116 ;  /* 0x000000260424723c */ /* 0x040fee0000001874 */
[----:B------:R-:W-:Y:S01]  /*5650*/  IMAD.MOV.U32 R117, RZ, RZ, R184 ;  /* 0x000000ffff757224 */ /* 0x000fe200078e00b8 */
[----:B------:R-:W-:Y:S01]  /*5660*/  MOV R116, R183 ;  /* 0x000000b700747202 */ /* 0x000fe20000000f00 */
[C---:B------:R-:W-:Y:S07]  /*5670*/  HMMA.16816.F32 R184, R4.reuse, R28, R100 ;  /* 0x0000001c04b8723c */ /* 0x040fee0000001864 */
[----:B------:R-:W-:Y:S01]  /*5680*/  MOV R53, R42 ;  /* 0x0000002a00357202 */ /* 0x000fe20000000f00 */
[----:B------:R-:W-:Y:S01]  /*5690*/  IMAD.MOV.U32 R52, RZ, RZ, R41 ;  /* 0x000000ffff347224 */ /* 0x000fe200078e0029 */
[----:B------:R-:W-:Y:S01]  /*56a0*/  MOV R144, R40 ;  /* 0x0000002800907202 */ /* 0x000fe20000000f00 */
[----:B------:R-:W-:Y:S01]  /*56b0*/  IMAD.MOV.U32 R145, RZ, RZ, R43 ;  /* 0x000000ffff917224 */ /* 0x000fe200078e002b */
[----:B------:R-:W-:Y:S01]  /*56c0*/  MOV R102, R180 ;  /* 0x000000b400667202 */ /* 0x000fe20000000f00 */
[----:B------:R-:W-:Y:S01]  /*56d0*/  IMAD.MOV.U32 R43, RZ, RZ, R70 ;  /* 0x000000ffff2b7224 */ /* 0x000fe200078e0046 */
[C---:B--2---:R-:W-:Y:S01]  /*56e0*/  HMMA.16816.F32 R128, R4.reuse, R20, R72 ;  /* 0x000000140480723c */ /* 0x044fe20000001848 */
        /* <DEDUP_REMOVED lines=10> */
[----:B------:R-:W-:Y:S01]  /*5790*/  MOV R165, R121 ;  /* 0x0000007900a57202 */ /* 0x000fe20000000f00 */
[----:B------:R-:W-:Y:S01]  /*57a0*/  IMAD.MOV.U32 R121, RZ, RZ, R112 ;  /* 0x000000ffff797224 */ /* 0x000fe200078e0070 */
[----:B------:R-:W2:Y:S01]  /*57b0*/  LDSM.16.MT88.4 R36, [R205+0x6900] ;  /* 0x00690000cd24783b */ /* 0x000ea20000004200 */
[----:B------:R-:W-:-:S02]  /*57c0*/  IMAD.MOV.U32 R112, RZ, RZ, R47 ;  /* 0x000000ffff707224 */ /* 0x000fc400078e002f */
[----:B------:R-:W-:Y:S01]  /*57d0*/  IMAD.MOV.U32 R140, RZ, RZ, R102 ;  /* 0x000000ffff8c7224 */ /* 0x000fe200078e0066 */
[C---:B------:R-:W-:Y:S01]  /*57e0*/  HMMA.16816.F32 R68, R4.reuse, R24, R148 ;  /* 0x000000180444723c */ /* 0x040fe20000001894 */
[----:B------:R-:W-:Y:S01]  /*57f0*/  IMAD.MOV.U32 R142, RZ, RZ, R116 ;  /* 0x000000ffff8e7224 */ /* 0x000fe200078e0074 */
[----:B------:R-:W-:Y:S01]  /*5800*/  MOV R143, R117 ;  /* 0x00000075008f7202 */ /* 0x000fe20000000f00 */
[----:B------:R-:W-:Y:S01]  /*5810*/  IMAD.MOV.U32 R116, RZ, RZ, R144 ;  /* 0x000000ffff747224 */ /* 0x000fe200078e0090 */
[----:B------:R-:W-:Y:S01]  /*5820*/  MOV R144, R221 ;  /* 0x000000dd00907202 */ /* 0x000fe20000000f00 */
[----:B------:R-:W-:Y:S01]  /*5830*/  IMAD.MOV.U32 R141, RZ, RZ, R115 ;  /* 0x000000ffff8d7224 */ /* 0x000fe200078e0073 */
[----:B------:R4:W5:Y:S01]  /*5840*/  LDL.LU R221, [R1+0x8c] ;  /* 0x00008c0001dd7983 */ /* 0x0009620000300800 */
[----:B------:R-:W-:Y:S01]  /*5850*/  IMAD.MOV.U32 R148, RZ, RZ, R122 ;  /* 0x000000ffff947224 */ /* 0x000fe200078e007a */
[C---:B-1----:R-:W-:Y:S01]  /*5860*/  HMMA.16816.F32 R88, R4.reuse, R16, R96 ;  /* 0x000000100458723c */ /* 0x042fe20000001860 */
[----:B------:R-:W-:Y:S01]  /*5870*/  IMAD.MOV.U32 R149, RZ, RZ, R123 ;  /* 0x000000ffff957224 */ /* 0x000fe200078e007b */
[----:B------:R1:W4:Y:S01]  /*5880*/  MUFU.EX2 R99, R2 ;  /* 0x0000000200637308 */ /* 0x0003220000000800 */
[----:B------:R-:W-:Y:S01]  /*5890*/  IMAD.MOV.U32 R122, RZ, RZ, R113 ;  /* 0x000000ffff7a7224 */ /* 0x000fe200078e0071 */
[----:B------:R-:W-:Y:S01]  /*58a0*/  MOV R113, R46 ;  /* 0x0000002e00717202 */ /* 0x000fe20000000f00 */
[----:B------:R-:W-:Y:S01]  /*58b0*/  IMAD.MOV.U32 R117, RZ, RZ, R118 ;  /* 0x000000ffff757224 */ /* 0x000fe200078e0076 */
[----:B------:R-:W-:Y:S01]  /*58c0*/  LDSM.16.MT88.4 R12, [R207+0x6900] ;  /* 0x00690000cf0c783b */ /* 0x000fe20000004200 */
[----:B------:R-:W-:Y:S01]  /*58d0*/  IMAD.MOV.U32 R153, RZ, RZ, R148 ;  /* 0x000000ffff997224 */ /* 0x000fe200078e0094 */
[----:B------:R-:W-:Y:S01]  /*58e0*/  MOV R148, R140 ;  /* 0x0000008c00947202 */ /* 0x000fe20000000f00 */
[C---:B------:R-:W-:Y:S01]  /*58f0*/  HMMA.16816.F32 R64, R4.reuse, R32, R124 ;  /* 0x000000200440723c */ /* 0x040fe2000000187c */
[----:B------:R-:W-:Y:S01]  /*5900*/  MOV R154, R149 ;  /* 0x00000095009a7202 */ /* 0x000fe20000000f00 */
[----:B------:R-:W-:Y:S01]  /*5910*/  IMAD.MOV.U32 R149, RZ, RZ, R141 ;  /* 0x000000ffff957224 */ /* 0x000fe200078e008d */
[----:B------:R-:W-:Y:S01]  /*5920*/  MOV R140, R112 ;  /* 0x00000070008c7202 */ /* 0x000fe20000000f00 */
[----:B------:R-:W-:Y:S01]  /*5930*/  IMAD.MOV.U32 R141, RZ, RZ, R113 ;  /* 0x000000ffff8d7224 */ /* 0x000fe200078e0071 */
[----:B------:R-:W-:Y:S01]  /*5940*/  MOV R112, R116 ;  /* 0x0000007400707202 */ /* 0x000fe20000000f00 */
[----:B------:R-:W-:Y:S01]  /*5950*/  IMAD.MOV.U32 R113, RZ, RZ, R117 ;  /* 0x000000ffff717224 */ /* 0x000fe200078e0075 */
[----:B------:R-:W-:Y:S01]  /*5960*/  MOV R116, R220 ;  /* 0x000000dc00747202 */ /* 0x000fe20000000f00 */
[----:B------:R-:W4:Y:S01]  /*5970*/  LDSM.16.MT88.4 R32, [R206+0x6900] ;  /* 0x00690000ce20783b */ /* 0x000f220000004200 */
[----:B-1----:R-:W-:Y:S01]  /*5980*/  FFMA.FTZ R2, R166, c[0x0][0x2d0], -R8 ;  /* 0x0000b400a6027a23 */ /* 0x002fe20000010808 */
[----:B------:R-:W-:Y:S01]  /*5990*/  HMMA.16816.F32 R84, R4, R22, R84 ;  /* 0x000000160454723c */ /* 0x000fe20000001854 */
[----:B------:R-:W-:Y:S01]  /*59a0*/  IMAD.MOV.U32 R100, RZ, RZ, R182 ;  /* 0x000000ffff647224 */ /* 0x000fe200078e00b6 */
[----:B------:R1:W5:Y:S01]  /*59b0*/  LDL.LU R220, [R1+0x88] ;  /* 0x0000880001dc7983 */ /* 0x0003620000300800 */
[----:B------:R4:W-:Y:S01]  /*59c0*/  MUFU.EX2 R166, R2 ;  /* 0x0000000200a67308 */ /* 0x0009e20000000800 */
[----:B------:R-:W-:-:S02]  /*59d0*/  IMAD.MOV.U32 R101, RZ, RZ, R181 ;  /* 0x000000ffff657224 */ /* 0x000fc400078e00b5 */
[----:B------:R-:W3:Y:S01]  /*59e0*/  LDL.LU R117, [R1+0x50] ;  /* 0x0000500001757983 */ /* 0x000ee20000300800 */
[----:B------:R-:W-:Y:S02]  /*59f0*/  IMAD.MOV.U32 R120, RZ, RZ, R11 ;  /* 0x000000ffff787224 */ /* 0x000fe400078e000b */
[----:B------:R-:W-:Y:S01]  /*5a00*/  IMAD.MOV.U32 R119, RZ, RZ, R53 ;  /* 0x000000ffff777224 */ /* 0x000fe200078e0035 */
[----:B------:R-:W1:Y:S01]  /*5a10*/  LDSM.16.MT88.4 R20, [R208+0x6900] ;  /* 0x00690000d014783b */ /* 0x000e620000004200 */
[C---:B--2---:R-:W-:Y:S03]  /*5a20*/  HMMA.16816.F32 R60, R4.reuse, R36, R156 ;  /* 0x00000024043c723c */ /* 0x044fe6000000189c */
[----:B------:R-:W2:Y:S01]  /*5a30*/  LDSM.16.MT88.4 R24, [R206+0x1100] ;  /* 0x00110000ce18783b */ /* 0x000ea20000004200 */
[----:B------:R-:W-:Y:S01]  /*5a40*/  MOV R123, R114 ;  /* 0x00000072007b7202 */ /* 0x000fe20000000f00 */
[----:B------:R-:W-:Y:S01]  /*5a50*/  IMAD.MOV.U32 R115, RZ, RZ, R44 ;  /* 0x000000ffff737224 */ /* 0x000fe200078e002c */
[----:B------:R-:W-:Y:S01]  /*5a60*/  MOV R126, R65 ;  /* 0x00000041007e7202 */ /* 0x000fe20000000f00 */
[----:B------:R-:W-:Y:S01]  /*5a70*/  IMAD.MOV.U32 R152, RZ, RZ, R165 ;  /* 0x000000ffff987224 */ /* 0x000fe200078e00a5 */
[----:B------:R-:W-:Y:S01]  /*5a80*/  MOV R150, R100 ;  /* 0x0000006400967202 */ /* 0x000fe20000000f00 */
[----:B----4-:R-:W-:Y:S01]  /*5a90*/  FFMA.FTZ R2, R167, c[0x0][0x2d0], -R8 ;  /* 0x0000b400a7027a23 */ /* 0x010fe20000010808 */
[----:B------:R-:W-:Y:S01]  /*5aa0*/  HMMA.16816.F32 R180, R4, R30, R80 ;  /* 0x0000001e04b4723c */ /* 0x000fe20000001850 */
[----:B------:R-:W-:-:S02]  /*5ab0*/  IMAD.MOV.U32 R155, RZ, RZ, R120 ;  /* 0x000000ffff9b7224 */ /* 0x000fc400078e0078 */
[----:B------:R-:W-:Y:S01]  /*5ac0*/  IMAD.MOV.U32 R151, RZ, RZ, R101 ;  /* 0x000000ffff977224 */ /* 0x000fe200078e0065 */
[----:B------:R4:W1:Y:S01]  /*5ad0*/  MUFU.EX2 R98, R2 ;  /* 0x0000000200627308 */ /* 0x0008620000000800 */
[----:B------:R-:W-:Y:S01]  /*5ae0*/  IMAD.MOV.U32 R118, RZ, RZ, R119 ;  /* 0x000000ffff767224 */ /* 0x000fe200078e0077 */
[----:B------:R-:W-:Y:S01]  /*5af0*/  MOV R119, R145 ;  /* 0x0000009100777202 */ /* 0x000fe20000000f00 */
[----:B------:R-:W-:Y:S01]  /*5b00*/  IMAD.MOV.U32 R114, RZ, RZ, R45 ;  /* 0x000000ffff727224 */ /* 0x000fe200078e002d */
[----:B------:R-:W-:Y:S01]  /*5b10*/  MOV R159, R155 ;  /* 0x0000009b009f7202 */ /* 0x000fe20000000f00 */
[----:B------:R-:W-:Y:S01]  /*5b20*/  IMAD.MOV.U32 R165, RZ, RZ, R150 ;  /* 0x000000ffffa57224 */ /* 0x000fe200078e0096 */
[----:B------:R-:W-:Y:S01]  /*5b30*/  HMMA.16816.F32 R80, R4, R18, R108 ;  /* 0x000000120450723c */ /* 0x000fe2000000186c */
[----:B------:R-:W-:Y:S01]  /*5b40*/  MOV R156, R152 ;  /* 0x00000098009c7202 */ /* 0x000fe20000000f00 */
[----:B------:R-:W-:Y:S01]  /*5b50*/  IMAD.MOV.U32 R157, RZ, RZ, R153 ;  /* 0x000000ffff9d7224 */ /* 0x000fe200078e0099 */
[----:B------:R-:W-:Y:S01]  /*5b60*/  MOV R158, R154 ;  /* 0x0000009a009e7202 */ /* 0x000fe20000000f00 */
[----:B------:R-:W-:Y:S01]  /*5b70*/  IMAD.MOV.U32 R127, RZ, RZ, R64 ;  /* 0x000000ffff7f7224 */ /* 0x000fe200078e0040 */
[----:B------:R-:W2:Y:S01]  /*5b80*/  LDSM.16.MT88.4 R28, [R205+0x1100] ;  /* 0x00110000cd1c783b */ /* 0x000ea20000004200 */
[----:B------:R-:W-:-:S02]  /*5b90*/  IMAD.MOV.U32 R125, RZ, RZ, R66 ;  /* 0x000000ffff7d7224 */ /* 0x000fc400078e0042 */
[C---:B------:R-:W-:Y:S01]  /*5ba0*/  HMMA.16816.F32 R48, R4.reuse, R34, R172 ;  /* 0x000000220430723c */ /* 0x040fe200000018ac */
[----:B------:R-:W-:Y:S02]  /*5bb0*/  IMAD.MOV.U32 R124, RZ, RZ, R67 ;  /* 0x000000ffff7c7224 */ /* 0x000fe400078e0043 */
[----:B----4-:R-:W-:Y:S01]  /*5bc0*/  FFMA.FTZ R2, R176, c[0x0][0x2d0], -R8 ;  /* 0x0000b400b0027a23 */ /* 0x010fe20000010808 */
[----:B------:R-:W-:Y:S01]  /*5bd0*/  MOV R150, R142 ;  /* 0x0000008e00967202 */ /* 0x000fe20000000f00 */
[----:B------:R-:W-:Y:S01]  /*5be0*/  IMAD.MOV.U32 R155, RZ, RZ, R151 ;  /* 0x000000ffff9b7224 */ /* 0x000fe200078e0097 */
[----:B------:R-:W-:Y:S01]  /*5bf0*/  MOV R110, R147 ;  /* 0x00000093006e7202 */ /* 0x000fe20000000f00 */
[----:B------:R4:W2:Y:S01]  /*5c00*/  MUFU.EX2 R9, R2 ;  /* 0x0000000200097308 */ /* 0x0008a20000000800 */
[----:B------:R-:W-:Y:S01]  /*5c10*/  IMAD.MOV.U32 R151, RZ, RZ, R143 ;  /* 0x000000ffff977224 */ /* 0x000fe200078e008f */
[----:B------:R-:W-:Y:S01]  /*5c20*/  MOV R142, R114 ;  /* 0x00000072008e7202 */ /* 0x000fe20000000f00 */
[----:B------:R-:W-:Y:S01]  /*5c30*/  IMAD.MOV.U32 R172, RZ, RZ, R99 ;  /* 0x000000ffffac7224 */ /* 0x000fe200078e0063 */
[----:B-1----:R-:W-:Y:S01]  /*5c40*/  MOV R173, R98 ;  /* 0x0000006200ad7202 */ /* 0x002fe20000000f00 */
        /* <DEDUP_REMOVED lines=8> */
[----:B------:R-:W1:Y:S01]  /*5cd0*/  LDSM.16.MT88.4 R16, [R208+0x1100] ;  /* 0x00110000d010783b */ /* 0x000e620000004200 */
[----:B------:R-:W-:-:S02]  /*5ce0*/  IMAD.MOV.U32 R111, RZ, RZ, R43 ;  /* 0x000000ffff6f7224 */ /* 0x000fc400078e002b */
[----:B----4-:R-:W-:Y:S01]  /*5cf0*/  FFMA.FTZ R2, R134, c[0x0][0x2d0], -R0 ;  /* 0x0000b40086027a23 */ /* 0x010fe20000010800 */
[----:B------:R-:W-:Y:S01]  /*5d00*/  MOV R114, R118 ;  /* 0x0000007600727202 */ /* 0x000fe20000000f00 */
[----:B------:R-:W-:Y:S01]  /*5d10*/  IMAD.MOV.U32 R143, RZ, RZ, R115 ;  /* 0x000000ffff8f7224 */ /* 0x000fe200078e0073 */
[----:B------:R-:W-:Y:S01]  /*5d20*/  MOV R154, R150 ;  /* 0x00000096009a7202 */ /* 0x000fe20000000f00 */
[----:B------:R4:W-:Y:S01]  /*5d30*/  MUFU.EX2 R252, R2 ;  /* 0x0000000200fc7308 */ /* 0x0009e20000000800 */
[----:B------:R-:W-:Y:S01]  /*5d40*/  IMAD.MOV.U32 R159, RZ, RZ, R155 ;  /* 0x000000ffff9f7224 */ /* 0x000fe200078e009b */
[----:B------:R-:W-:Y:S01]  /*5d50*/  MOV R148, R140 ;  /* 0x0000008c00947202 */ /* 0x000fe20000000f00 */
[----:B------:R-:W-:Y:S01]  /*5d60*/  IMAD.MOV.U32 R146, RZ, RZ, R94 ;  /* 0x000000ffff927224 */ /* 0x000fe200078e005e */
[C---:B------:R-:W-:Y:S01]  /*5d70*/  HMMA.16816.F32 R64, R4.reuse, R32, R168 ;  /* 0x000000200440723c */ /* 0x040fe200000018a8 */
[----:B------:R-:W-:Y:S01]  /*5d80*/  IMAD.MOV.U32 R153, RZ, RZ, R149 ;  /* 0x000000ffff997224 */ /* 0x000fe200078e0095 */
[----:B------:R-:W-:Y:S01]  /*5d90*/  MOV R176, R157 ;  /* 0x0000009d00b07202 */ /* 0x000fe20000000f00 */
[----:B------:R-:W1:Y:S04]  /*5da0*/  LDSM.16.MT88.4 R40, [R207+0x1100] ;  /* 0x00110000cf28783b */ /* 0x000e680000004200 */
[----:B------:R-:W1:Y:S01]  /*5db0*/  LDSM.16.MT88.4 R44, [R206+0x3100] ;  /* 0x00310000ce2c783b */ /* 0x000e620000004200 */
[----:B------:R-:W-:Y:S03]  /*5dc0*/  HMMA.16816.F32 R96, R4, R20, R196 ;  /* 0x000000140460723c */ /* 0x000fe600000018c4 */
[----:B------:R-:W-:Y:S01]  /*5dd0*/  LDSM.16.MT88.4 R36, [R205+0x3100] ;  /* 0x00310000cd24783b */ /* 0x000fe20000004200 */
[----:B----4-:R-:W-:-:S02]  /*5de0*/  FFMA.FTZ R2, R133, c[0x0][0x2d0], -R0 ;  /* 0x0000b40085027a23 */ /* 0x010fc40000010800 */
[----:B------:R-:W-:Y:S02]  /*5df0*/  IMAD.MOV.U32 R115, RZ, RZ, R119 ;  /* 0x000000ffff737224 */ /* 0x000fe400078e0077 */
[----:B------:R-:W-:Y:S01]  /*5e00*/  IMAD.MOV.U32 R118, RZ, RZ, R219 ;  /* 0x000000ffff767224 */ /* 0x000fe200078e00db */
[----:B------:R4:W1:Y:S01]  /*5e10*/  MUFU.EX2 R134, R2 ;  /* 0x0000000200867308 */ /* 0x0008620000000800 */
[----:B------:R-:W-:Y:S01]  /*5e20*/  MOV R119, R218 ;  /* 0x000000da00777202 */ /* 0x000fe20000000f00 */
[----:B------:R-:W-:Y:S01]  /*5e30*/  IMAD.MOV.U32 R155, RZ, RZ, R151 ;  /* 0x000000ffff9b7224 */ /* 0x000fe200078e0097 */
[----:B------:R-:W-:Y:S01]  /*5e40*/  HMMA.16816.F32 R92, R4, R22, R200 ;  /* 0x00000016045c723c */ /* 0x000fe200000018c8 */
[----:B------:R-:W-:Y:S01]  /*5e50*/  IMAD.MOV.U32 R149, RZ, RZ, R141 ;  /* 0x000000ffff957224 */ /* 0x000fe200078e008d */
[----:B------:R-:W-:Y:S01]  /*5e60*/  MOV R150, R142 ;  /* 0x0000008e00967202 */ /* 0x000fe20000000f00 */
[----:B------:R1:W5:Y:S01]  /*5e70*/  LDL.LU R219, [R1+0x84] ;  /* 0x0000840001db7983 */ /* 0x0003620000300800 */
[----:B------:R-:W-:-:S03]  /*5e80*/  MOV R140, R112 ;  /* 0x00000070008c7202 */ /* 0x000fc60000000f00 */
[----:B------:R-:W1:Y:S01]  /*5e90*/  LDSM.16.MT88.4 R32, [R208+0x3100] ;  /* 0x00310000d020783b */ /* 0x000e620000004200 */
[--C-:B----4-:R-:W-:Y:S01]  /*5ea0*/  FFMA.FTZ R2, R135, c[0x0][0x2d0], -R0.reuse ;  /* 0x0000b40087027a23 */ /* 0x110fe20000010800 */
[----:B------:R-:W-:Y:S01]  /*5eb0*/  HMMA.16816.F32 R104, R4, R12, R104 ;  /* 0x0000000c0468723c */ /* 0x000fe20000001868 */
[----:B------:R-:W-:Y:S01]  /*5ec0*/  IMAD.MOV.U32 R151, RZ, RZ, R143 ;  /* 0x000000ffff977224 */ /* 0x000fe200078e008f */
[----:B------:R-:W-:Y:S01]  /*5ed0*/  MOV R142, R114 ;  /* 0x00000072008e7202 */ /* 0x000fe20000000f00 */
[----:B------:R4:W-:Y:S01]  /*5ee0*/  MUFU.EX2 R133, R2 ;  /* 0x0000000200857308 */ /* 0x0009e20000000800 */
[----:B------:R-:W-:Y:S01]  /*5ef0*/  IMAD.MOV.U32 R141, RZ, RZ, R113 ;  /* 0x000000ffff8d7224 */ /* 0x000fe200078e0071 */
[----:B------:R1:W5:Y:S01]  /*5f00*/  LDL.LU R218, [R1+0x80] ;  /* 0x0000800001da7983 */ /* 0x0003620000300800 */
[----:B----4-:R-:W-:-:S05]  /*5f10*/  FFMA.FTZ R2, R164, c[0x0][0x2d0], -R0 ;  /* 0x0000b400a4027a23 */ /* 0x010fca0000010800 */
[----:B------:R-:W4:Y:S01]  /*5f20*/  MUFU.EX2 R11, R2 ;  /* 0x00000002000b7308 */ /* 0x000f220000000800 */
[----:B------:R-:W-:Y:S01]  /*5f30*/  HMMA.16816.F32 R100, R4, R14, R240 ;  /* 0x0000000e0464723c */ /* 0x000fe200000018f0 */
[----:B------:R-:W-:Y:S01]  /*5f40*/  IMAD.MOV.U32 R143, RZ, RZ, R115 ;  /* 0x000000ffff8f7224 */ /* 0x000fe200078e0073 */
[----:B------:R-:W-:Y:S01]  /*5f50*/  MOV R112, R116 ;  /* 0x0000007400707202 */ /* 0x000fe20000000f00 */
[----:B------:R-:W-:Y:S01]  /*5f60*/  IMAD.MOV.U32 R115, RZ, RZ, R119 ;  /* 0x000000ffff737224 */ /* 0x000fe200078e0077 */
[----:B------:R-:W-:Y:S01]  /*5f70*/  MOV R114, R118 ;  /* 0x0000007600727202 */ /* 0x000fe20000000f00 */
[----:B------:R-:W-:Y:S01]  /*5f80*/  IMAD.MOV.U32 R196, RZ, RZ, R140 ;  /* 0x000000ffffc47224 */ /* 0x000fe200078e008c */
[----:B------:R-:W-:Y:S01]  /*5f90*/  MOV R116, R217 ;  /* 0x000000d900747202 */ /* 0x000fe20000000f00 */
[----:B------:R-:W-:Y:S01]  /*5fa0*/  IMAD.MOV.U32 R135, RZ, RZ, R156 ;  /* 0x000000ffff877224 */ /* 0x000fe200078e009c */
[----:B------:R-:W-:Y:S01]  /*5fb0*/  F2FP.PACK_AB R4, R166, R172 ;  /* 0x000000aca604723e */ /* 0x000fe200000000ff */
[----:B------:R3:W5:Y:S01]  /*5fc0*/  LDL.LU R217, [R1+0x7c] ;  /* 0x00007c0001d97983 */ /* 0x0007620000300800 */
[----:B--2---:R-:W-:-:S02]  /*5fd0*/  F2FP.PACK_AB R6, R9, R173 ;  /* 0x000000ad0906723e */ /* 0x004fc400000000ff */
[----:B-1----:R-:W-:Y:S02]  /*5fe0*/  F2FP.PACK_AB R5, R134, R252 ;  /* 0x000000fc8605723e */ /* 0x002fe400000000ff */
[----:B----4-:R-:W-:Y:S01]  /*5ff0*/  F2FP.PACK_AB R7, R11, R133 ;  /* 0x000000850b07723e */ /* 0x010fe200000000ff */
        /* <DEDUP_REMOVED lines=27> */
[C---:B------:R-:W-:Y:S01]  /*61b0*/  HMMA.16816.F32 R136, R4.reuse, R28, R136 ;  /* 0x0000001c0488723c */ /* 0x040fe20000001888 */
[----:B------:R-:W-:Y:S07]  /*61c0*/  LDSM.16.MT88.4 R12, [R207+0x5100] ;  /* 0x00510000cf0c783b */ /* 0x000fee0000004200 */
[C---:B------:R-:W-:Y:S01]  /*61d0*/  HMMA.16816.F32 R108, R4.reuse, R30, R108 ;  /* 0x0000001e046c723c */ /* 0x040fe2000000186c */
[----:B------:R-:W-:Y:S07]  /*61e0*/  LDSM.16.MT88.4 R28, [R207+0x3100] ;  /* 0x00310000cf1c783b */ /* 0x000fee0000004200 */
[----:B------:R-:W-:Y:S01]  /*61f0*/  HMMA.16816.F32 R152, R4, R16, R232 ;  /* 0x000000100498723c */ /* 0x000fe200000018e8 */
[----:B---3--:R-:W-:-:S02]  /*6200*/  IMAD.MOV.U32 R113, RZ, RZ, R117 ;  /* 0x000000ffff717224 */ /* 0x008fc400078e0075 */
[----:B------:R-:W-:Y:S02]  /*6210*/  IMAD.MOV.U32 R117, RZ, RZ, R216 ;  /* 0x000000ffff757224 */ /* 0x000fe400078e00d8 */
[----:B------:R1:W5:Y:S01]  /*6220*/  LDL.LU R216, [R1+0x78] ;  /* 0x0000780001d87983 */ /* 0x0003620000300800 */
[----:B------:R-:W-:-:S03]  /*6230*/  MOV R167, R113 ;  /* 0x0000007100a77202 */ /* 0x000fc60000000f00 */
[----:B------:R1:W5:Y:S01]  /*6240*/  LDL.LU R215, [R1+0x74] ;  /* 0x0000740001d77983 */ /* 0x0003620000300800 */
[----:B------:R-:W-:Y:S03]  /*6250*/  HMMA.16816.F32 R112, R4, R26, R236 ;  /* 0x0000001a0470723c */ /* 0x000fe600000018ec */
[----:B------:R1:W5:Y:S04]  /*6260*/  LDL.LU R214, [R1+0x70] ;  /* 0x0000700001d67983 */ /* 0x0003680000300800 */
[----:B------:R1:W5:Y:S01]  /*6270*/  LDL.LU R213, [R1+0x6c] ;  /* 0x00006c0001d57983 */ /* 0x0003620000300800 */
[----:B------:R-:W-:Y:S01]  /*6280*/  MOV R239, R176 ;  /* 0x000000b000ef7202 */ /* 0x000fe20000000f00 */
[----:B------:R-:W-:-:S02]  /*6290*/  IMAD.MOV.U32 R238, RZ, RZ, R135 ;  /* 0x000000ffffee7224 */ /* 0x000fc400078e0087 */
[----:B------:R1:W5:Y:S01]  /*62a0*/  LDL.LU R212, [R1+0x68] ;  /* 0x0000680001d47983 */ /* 0x0003620000300800 */
[----:B------:R-:W-:Y:S01]  /*62b0*/  IMAD.MOV.U32 R176, RZ, RZ, R209 ;  /* 0x000000ffffb07224 */ /* 0x000fe200078e00d1 */
[----:B------:R-:W-:Y:S02]  /*62c0*/  MOV R135, R204 ;  /* 0x000000cc00877202 */ /* 0x000fe40000000f00 */
[----:B------:R1:W5:Y:S04]  /*62d0*/  LDL.LU R211, [R1+0x64] ;  /* 0x0000640001d37983 */ /* 0x0003680000300800 */
[----:B------:R1:W5:Y:S04]  /*62e0*/  LDL.LU R210, [R1+0x60] ;  /* 0x0000600001d27983 */ /* 0x0003680000300800 */
[----:B------:R1:W5:Y:S04]  /*62f0*/  LDL.LU R209, [R1+0x5c] ;  /* 0x00005c0001d17983 */ /* 0x0003680000300800 */
[----:B------:R1:W5:Y:S01]  /*6300*/  LDL.LU R204, [R1+0x58] ;  /* 0x0000580001cc7983 */ /* 0x0003620000300800 */
[----:B------:R-:W-:-:S02]  /*6310*/  MOV R143, R117 ;  /* 0x00000075008f7202 */ /* 0x000fc40000000f00 */
[C---:B------:R-:W-:Y:S01]  /*6320*/  HMMA.16816.F32 R116, R4.reuse, R18, R192 ;  /* 0x000000120474723c */ /* 0x040fe200000018c0 */
[----:B------:R-:W2:Y:S04]  /*6330*/  LDSM.16.MT88.4 R24, [R205+0x5100] ;  /* 0x00510000cd18783b */ /* 0x000ea80000004200 */
[----:B------:R-:W3:Y:S01]  /*6340*/  LDSM.16.MT88.4 R16, [R208+0x5100] ;  /* 0x00510000d010783b */ /* 0x000ee20000004200 */
[----:B------:R-:W-:Y:S01]  /*6350*/  IMAD.MOV.U32 R236, RZ, RZ, R20 ;  /* 0x000000ffffec7224 */ /* 0x000fe200078e0014 */
[----:B------:R-:W-:Y:S01]  /*6360*/  MOV R237, R21 ;  /* 0x0000001500ed7202 */ /* 0x000fe20000000f00 */
[----:B------:R-:W-:Y:S01]  /*6370*/  IMAD.MOV.U32 R240, RZ, RZ, R127 ;  /* 0x000000fffff07224 */ /* 0x000fe200078e007f */
[----:B------:R-:W-:Y:S01]  /*6380*/  MOV R241, R126 ;  /* 0x0000007e00f17202 */ /* 0x000fe20000000f00 */
[----:B------:R-:W-:Y:S01]  /*6390*/  IMAD.MOV.U32 R242, RZ, RZ, R125 ;  /* 0x000000fffff27224 */ /* 0x000fe200078e007d */
[----:B------:R-:W-:Y:S01]  /*63a0*/  MOV R243, R124 ;  /* 0x0000007c00f37202 */ /* 0x000fe20000000f00 */
[C---:B------:R-:W-:Y:S01]  /*63b0*/  HMMA.16816.F32 R160, R4.reuse, R40, R248 ;  /* 0x0000002804a0723c */ /* 0x040fe200000018f8 */
[----:B------:R-:W-:Y:S07]  /*63c0*/  LDSM.16.MT88.4 R20, [R206+0x5100] ;  /* 0x00510000ce14783b */ /* 0x000fee0000004200 */
[C---:B------:R-:W-:Y:S08]  /*63d0*/  HMMA.16816.F32 R120, R4.reuse, R42, R120 ;  /* 0x0000002a0478723c */ /* 0x040ff00000001878 */
[C---:B------:R-:W-:Y:S08]  /*63e0*/  HMMA.16816.F32 R40, R4.reuse, R46, R236 ;  /* 0x0000002e0428723c */ /* 0x040ff000000018ec */
[C---:B------:R-:W-:Y:S08]  /*63f0*/  HMMA.16816.F32 R192, R4.reuse, R32, R240 ;  /* 0x0000002004c0723c */ /* 0x040ff000000018f0 */
[C---:B------:R-:W-:Y:S08]  /*6400*/  HMMA.16816.F32 R124, R4.reuse, R36, R244 ;  /* 0x00000024047c723c */ /* 0x040ff000000018f4 */
[C---:B------:R-:W-:Y:S01]  /*6410*/  HMMA.16816.F32 R168, R4.reuse, R38, R168 ;  /* 0x0000002604a8723c */ /* 0x040fe200000018a8 */
[----:B------:R-:W4:Y:S07]  /*6420*/  LDSM.16.MT88.4 R36, [R205+0x7100] ;  /* 0x00710000cd24783b */ /* 0x000f2e0000004200 */
[----:B------:R-:W-:Y:S01]  /*6430*/  HMMA.16816.F32 R188, R4, R34, R188 ;  /* 0x0000002204bc723c */ /* 0x000fe200000018bc */
[----:B------:R-:W-:Y:S01]  /*6440*/  IMAD.MOV.U32 R203, RZ, RZ, R2 ;  /* 0x000000ffffcb7224 */ /* 0x000fe200078e0002 */
[----:B------:R-:W-:-:S02]  /*6450*/  MOV R47, R40 ;  /* 0x00000028002f7202 */ /* 0x000fc40000000f00 */
[----:B------:R-:W-:Y:S01]  /*6460*/  MOV R2, R135 ;  /* 0x0000008700027202 */ /* 0x000fe20000000f00 */
[----:B------:R-:W-:Y:S01]  /*6470*/  IMAD.MOV.U32 R135, RZ, RZ, R193 ;  /* 0x000000ffff877224 */ /* 0x000fe200078e00c1 */
[----:B------:R-:W-:Y:S02]  /*6480*/  MOV R40, R192 ;  /* 0x000000c000287202 */ /* 0x000fe40000000f00 */
[C---:B------:R-:W-:Y:S07]  /*6490*/  HMMA.16816.F32 R196, R4.reuse, R44, R196 ;  /* 0x0000002c04c4723c */ /* 0x040fee00000018c4 */
[----:B------:R-:W-:Y:S01]  /*64a0*/  MOV R45, R42 ;  /* 0x0000002a002d7202 */ /* 0x000fe20000000f00 */
[----:B------:R-:W-:Y:S01]  /*64b0*/  IMAD.MOV.U32 R44, RZ, RZ, R43 ;  /* 0x000000ffff2c7224 */ /* 0x000fe200078e002b */
[----:B------:R-:W-:Y:S01]  /*64c0*/  MOV R43, R194 ;  /* 0x000000c2002b7202 */ /* 0x000fe20000000f00 */
[----:B------:R-:W-:Y:S01]  /*64d0*/  IMAD.MOV.U32 R42, RZ, RZ, R195 ;  /* 0x000000ffff2a7224 */ /* 0x000fe200078e00c3 */
[C---:B--2---:R-:W-:Y:S05]  /*64e0*/  HMMA.16816.F32 R232, R4.reuse, R26, R84 ;  /* 0x0000001a04e8723c */ /* 0x044fea0000001854 */
[----:B------:R-:W-:Y:S01]  /*64f0*/  IMAD.MOV.U32 R35, RZ, RZ, R188 ;  /* 0x000000ffff237224 */ /* 0x000fe200078e00bc */
[----:B------:R-:W-:Y:S01]  /*6500*/  MOV R34, R189 ;  /* 0x000000bd00227202 */ /* 0x000fe20000000f00 */
[----:B------:R-:W-:Y:S01]  /*6510*/  IMAD.MOV.U32 R33, RZ, RZ, R190 ;  /* 0x000000ffff217224 */ /* 0x000fe200078e00be */
[----:B------:R-:W-:Y:S01]  /*6520*/  MOV R32, R191 ;  /* 0x000000bf00207202 */ /* 0x000fe20000000f00 */
[C---:B------:R-:W-:Y:S08]  /*6530*/  HMMA.16816.F32 R248, R4.reuse, R28, R184 ;  /* 0x0000001c04f8723c */ /* 0x040ff000000018b8 */
[C---:B---3--:R-:W-:Y:S08]  /*6540*/  HMMA.16816.F32 R84, R4.reuse, R16, R76 ;  /* 0x000000100454723c */ /* 0x048ff0000000184c */
[C---:B------:R-:W-:Y:S01]  /*6550*/  HMMA.16816.F32 R192, R4.reuse, R18, R72 ;  /* 0x0000001204c0723c */ /* 0x040fe20000001848 */
[----:B------:R-:W2:Y:S07]  /*6560*/  LDSM.16.MT88.4 R16, [R208+0x7100] ;  /* 0x00710000d010783b */ /* 0x000eae0000004200 */
[----:B------:R-:W-:Y:S01]  /*6570*/  HMMA.16816.F32 R188, R4, R12, R68 ;  /* 0x0000000c04bc723c */ /* 0x000fe20000001844 */
[----:B------:R-:W-:-:S07]  /*6580*/  MOV R28, R2 ;  /* 0x00000002001c7202 */ /* 0x000fce0000000f00 */
[----:B------:R-:W-:Y:S01]  /*6590*/  HMMA.16816.F32 R184, R4, R14, R56 ;  /* 0x0000000e04b8723c */ /* 0x000fe20000001838 */
[----:B------:R-:W3:Y:S01]  /*65a0*/  LDSM.16.MT88.4 R12, [R207+0x7100] ;  /* 0x00710000cf0c783b */ /* 0x000ee20000004200 */
[----:B------:R-:W-:-:S06]  /*65b0*/  FFMA.FTZ R2, R177, c[0x0][0x2d0], -R8 ;  /* 0x0000b400b1027a23 */ /* 0x000fcc0000010808 */
[C---:B------:R-:W-:Y:S01]  /*65c0*/  HMMA.16816.F32 R244, R4.reuse, R30, R180 ;  /* 0x0000001e04f4723c */ /* 0x040fe200000018b4 */
[----:B------:R1:W1:Y:S06]  /*65d0*/  MUFU.EX2 R75, R2 ;  /* 0x00000002004b7308 */ /* 0x00026c0000000800 */
[----:B------:R-:W-:Y:S01]  /*65e0*/  MOV R182, R179 ;  /* 0x000000b300b67202 */ /* 0x000fe20000000f00 */
[----:B------:R-:W-:Y:S01]  /*65f0*/  HMMA.16816.F32 R240, R4, R24, R128 ;  /* 0x0000001804f0723c */ /* 0x000fe20000001880 */
[----:B------:R-:W2:Y:S01]  /*6600*/  LDSM.16.MT88.4 R24, [R206+0x7100] ;  /* 0x00710000ce18783b */ /* 0x000ea20000004200 */
[----:B------:R-:W-:-:S02]  /*6610*/  IMAD.MOV.U32 R183, RZ, RZ, R178 ;  /* 0x000000ffffb77224 */ /* 0x000fc400078e00b2 */
[----:B------:R-:W-:Y:S02]  /*6620*/  IMAD.MOV.U32 R29, RZ, RZ, R176 ;  /* 0x000000ffff1d7224 */ /* 0x000fe400078e00b0 */
[----:B-1----:R-:W-:Y:S02]  /*6630*/  FFMA.FTZ R2, R182, c[0x0][0x2d0], -R8 ;  /* 0x0000b400b6027a23 */ /* 0x002fe40000010808 */
[----:B----4-:R-:W-:Y:S02]  /*6640*/  HMMA.16816.F32 R176, R4, R36, R60 ;  /* 0x0000002404b0723c */ /* 0x010fe4000000183c */
[----:B------:R1:W4:Y:S01]  /*6650*/  MUFU.EX2 R37, R2 ;  /* 0x0000000200257308 */ /* 0x0003220000000800 */
[----:B------:R-:W-:Y:S02]  /*6660*/  IMAD.MOV.U32 R46, RZ, RZ, R41 ;  /* 0x000000ffff2e7224 */ /* 0x000fe400078e0029 */
[----:B------:R-:W-:Y:S01]  /*6670*/  IMAD.MOV.U32 R41, RZ, RZ, R203 ;  /* 0x000000ffff297224 */ /* 0x000fe200078e00cb */
[----:B------:R-:W-:Y:S01]  /*6680*/  MOV R130, R28 ;  /* 0x0000001c00827202 */ /* 0x000fe20000000f00 */
[----:B------:R-:W-:-:S02]  /*6690*/  IMAD.MOV.U32 R181, RZ, RZ, R164 ;  /* 0x000000ffffb57224 */ /* 0x000fc400078e00a4 */
[----:B-1----:R-:W-:-:S04]  /*66a0*/  FFMA.FTZ R2, R183, c[0x0][0x2d0], -R8 ;  /* 0x0000b400b7027a23 */ /* 0x002fc80000010808 */
[----:B------:R1:W1:Y:S01]  /*66b0*/  MUFU.EX2 R36, R2 ;  /* 0x0000000200247308 */ /* 0x0002620000000800 */
[----:B------:R-:W-:Y:S01]  /*66c0*/  MOV R183, R135 ;  /* 0x0000008700b77202 */ /* 0x000fe20000000f00 */
[----:B------:R-:W-:Y:S01]  /*66d0*/  IMAD.MOV.U32 R182, RZ, RZ, R174 ;  /* 0x000000ffffb67224 */ /* 0x000fe200078e00ae */
[----:B------:R-:W-:Y:S01]  /*66e0*/  MOV R180, R41 ;  /* 0x0000002900b47202 */ /* 0x000fe20000000f00 */
[----:B------:R-:W-:Y:S01]  /*66f0*/  IMAD.MOV.U32 R164, RZ, RZ, R175 ;  /* 0x000000ffffa47224 */ /* 0x000fe200078e00af */
[----:B------:R-:W-:Y:S01]  /*6700*/  MOV R41, R173 ;  /* 0x000000ad00297202 */ /* 0x000fe20000000f00 */
[----:B------:R-:W-:Y:S01]  /*6710*/  IMAD.MOV.U32 R174, RZ, RZ, R158 ;  /* 0x000000ffffae7224 */ /* 0x000fe200078e009e */
[----:B------:R-:W-:Y:S02]  /*6720*/  MOV R173, R156 ;  /* 0x0000009c00ad7202 */ /* 0x000fe40000000f00 */
[----:B------:R-:W-:Y:S01]  /*6730*/  MOV R175, R159 ;  /* 0x0000009f00af7202 */ /* 0x000fe20000000f00 */
[----:B-1----:R-:W-:Y:S01]  /*6740*/  FFMA.FTZ R2, R167, c[0x0][0x2d0], -R8 ;  /* 0x0000b400a7027a23 */ /* 0x002fe20000010808 */
[----:B------:R-:W-:Y:S01]  /*6750*/  MOV R156, R148 ;  /* 0x00000094009c7202 */ /* 0x000fe20000000f00 */
[----:B------:R-:W-:-:S02]  /*6760*/  IMAD.MOV.U32 R167, RZ, RZ, R165 ;  /* 0x000000ffffa77224 */ /* 0x000fc400078e00a5 */
[----:B------:R1:W1:Y:S01]  /*6770*/  MUFU.EX2 R135, R2 ;  /* 0x0000000200877308 */ /* 0x0002620000000800 */
[----:B------:R-:W-:Y:S01]  /*6780*/  MOV R158, R150 ;  /* 0x00000096009e7202 */ /* 0x000fe20000000f00 */
[----:B------:R-:W-:Y:S01]  /*6790*/  IMAD.MOV.U32 R159, RZ, RZ, R140 ;  /* 0x000000ffff9f7224 */ /* 0x000fe200078e008c */
[----:B------:R-:W-:Y:S01]  /*67a0*/  MOV R148, R143 ;  /* 0x0000008f00947202 */ /* 0x000fe20000000f00 */
[----:B------:R-:W-:Y:S01]  /*67b0*/  IMAD.MOV.U32 R165, RZ, RZ, R142 ;  /* 0x000000ffffa57224 */ /* 0x000fe200078e008e */
[----:B------:R-:W-:Y:S01]  /*67c0*/  HMMA.16816.F32 R236, R4, R20, R88 ;  /* 0x0000001404ec723c */ /* 0x000fe20000001858 */
[----:B------:R-:W-:Y:S01]  /*67d0*/  IMAD.MOV.U32 R73, RZ, RZ, R182 ;  /* 0x000000ffff497224 */ /* 0x000fe200078e00b6 */
[----:B------:R-:W-:Y:S02]  /*67e0*/  MOV R182, R158 ;  /* 0x0000009e00b67202 */ /* 0x000fe40000000f00 */
[----:B------:R-:W-:Y:S01]  /*67f0*/  MOV R150, R141 ;  /* 0x0000008d00967202 */ /* 0x000fe20000000f00 */
[----:B------:R-:W-:Y:S01]  /*6800*/  IMAD.MOV.U32 R63, RZ, RZ, R75 ;  /* 0x000000ffff3f7224 */ /* 0x000fe200078e004b */
[----:B------:R-:W2:Y:S01]  /*6810*/  LDSM.16.MT88.4 R140, [R205+0x1900] ;  /* 0x00190000cd8c783b */ /* 0x000ea20000004200 */
[----:B-1----:R-:W-:-:S02]  /*6820*/  FFMA.FTZ R2, R157, c[0x0][0x2d0], -R0 ;  /* 0x0000b4009d027a23 */ /* 0x002fc40000010800 */
[----:B------:R-:W-:Y:S01]  /*6830*/  IMAD.MOV.U32 R157, RZ, RZ, R149 ;  /* 0x000000ffff9d7224 */ /* 0x000fe200078e0095 */
[----:B------:R-:W-:Y:S01]  /*6840*/  HMMA.16816.F32 R200, R4, R22, R80 ;  /* 0x0000001604c8723c */ /* 0x000fe20000001850 */
[----:B------:R-:W-:Y:S01]  /*6850*/  IMAD.MOV.U32 R149, RZ, RZ, R10 ;  /* 0x000000ffff957224 */ /* 0x000fe200078e000a */
[----:B------:R-:W-:Y:S01]  /*6860*/  MOV R89, R34 ;  /* 0x0000002200597202 */ /* 0x000fe20000000f00 */
        /* <DEDUP_REMOVED lines=12> */
[----:B-1----:R-:W-:Y:S01]  /*6930*/  FFMA.FTZ R2, R130, c[0x0][0x2d0], -R0 ;  /* 0x0000b40082027a23 */ /* 0x002fe20000010800 */
        /* <DEDUP_REMOVED lines=12> */
[----:B--2---:R-:W-:Y:S01]  /*6a00*/  HMMA.16816.F32 R172, R4, R16, R96 ;  /* 0x0000001004ac723c */ /* 0x004fe20000001860 */
[----:B------:R-:W-:Y:S01]  /*6a10*/  IMAD.MOV.U32 R128, RZ, RZ, R43 ;  /* 0x000000ffff807224 */ /* 0x000fe200078e002b */
[----:B------:R-:W-:Y:S01]  /*6a20*/  MOV R129, R42 ;  /* 0x0000002a00817202 */ /* 0x000fe20000000f00 */
[----:B------:R-:W-:-:S02]  /*6a30*/  IMAD.MOV.U32 R81, RZ, RZ, R167 ;  /* 0x000000ffff517224 */ /* 0x000fc400078e00a7 */
[----:B-1----:R-:W-:Y:S01]  /*6a40*/  FFMA.FTZ R2, R73, c[0x0][0x2d0], -R0 ;  /* 0x0000b40049027a23 */ /* 0x002fe20000010800 */
        /* <DEDUP_REMOVED lines=10> */
[----:B------:R-:W-:Y:S01]  /*6af0*/  LDSM.16.MT88.4 R148, [R206+0x1900] ;  /* 0x00190000ce94783b */ /* 0x000fe20000004200 */
[C---:B---3--:R-:W-:Y:S01]  /*6b00*/  HMMA.16816.F32 R16, R4.reuse, R14, R100 ;  /* 0x0000000e0410723c */ /* 0x048fe20000001864 */
[----:B------:R-:W-:Y:S01]  /*6b10*/  IMAD.MOV.U32 R131, RZ, RZ, R180 ;  /* 0x000000ffff837224 */ /* 0x000fe200078e00b4 */
[----:B------:R-:W-:Y:S01]  /*6b20*/  MOV R180, R156 ;  /* 0x0000009c00b47202 */ /* 0x000fe20000000f00 */
[----:B------:R-:W-:Y:S01]  /*6b30*/  FFMA.FTZ R0, R74, c[0x0][0x2d0], -R0 ;  /* 0x0000b4004a007a23 */ /* 0x000fe20000010800 */
[----:B------:R-:W-:Y:S03]  /*6b40*/  LDSM.16.MT88.4 R156, [R208+0x1900] ;  /* 0x00190000d09c783b */ /* 0x000fe60000004200 */
[----:B------:R-:W-:Y:S01]  /*6b50*/  MOV R102, R63 ;  /* 0x0000003f00667202 */ /* 0x000fe20000000f00 */
[----:B------:R-:W-:Y:S01]  /*6b60*/  IMAD.MOV.U32 R63, RZ, RZ, R56 ;  /* 0x000000ffff3f7224 */ /* 0x000fe200078e0038 */
[C---:B------:R-:W-:Y:S01]  /*6b70*/  HMMA.16816.F32 R28, R4.reuse, R24, R64 ;  /* 0x00000018041c723c */ /* 0x040fe20000001840 */
[----:B------:R-:W1:Y:S01]  /*6b80*/  LDSM.16.MT88.4 R56, [R208+0x3900] ;  /* 0x00390000d038783b */ /* 0x000e620000004200 */
[----:B------:R-:W-:Y:S01]  /*6b90*/  IMAD.MOV.U32 R70, RZ, RZ, R81 ;  /* 0x000000ffff467224 */ /* 0x000fe200078e0051 */
[----:B------:R-:W-:Y:S01]  /*6ba0*/  MOV R74, R42 ;  /* 0x0000002a004a7202 */ /* 0x000fe20000000f00 */
[----:B------:R-:W-:Y:S01]  /*6bb0*/  IMAD.MOV.U32 R75, RZ, RZ, R43 ;  /* 0x000000ffff4b7224 */ /* 0x000fe200078e002b */
[----:B------:R-:W-:Y:S01]  /*6bc0*/  MOV R80, R40 ;  /* 0x0000002800507202 */ /* 0x000fe20000000f00 */
[----:B------:R-:W-:Y:S01]  /*6bd0*/  IMAD.MOV.U32 R81, RZ, RZ, R41 ;  /* 0x000000ffff517224 */ /* 0x000fe200078e0029 */
[----:B------:R-:W-:Y:S01]  /*6be0*/  LDSM.16.MT88.4 R64, [R207+0x3900] ;  /* 0x00390000cf40783b */ /* 0x000fe20000004200 */
[C---:B------:R-:W-:Y:S03]  /*6bf0*/  HMMA.16816.F32 R24, R4.reuse, R26, R48 ;  /* 0x0000001a0418723c */ /* 0x040fe60000001830 */
[----:B------:R-:W2:Y:S01]  /*6c00*/  LDSM.16.MT88.4 R40, [R205+0x3900] ;  /* 0x00390000cd28783b */ /* 0x000ea20000004200 */
[----:B------:R3:W-:Y:S03]  /*6c10*/  MUFU.EX2 R8, R2 ;  /* 0x0000000200087308 */ /* 0x0007e60000000800 */
[----:B------:R-:W1:Y:S01]  /*6c20*/  LDSM.16.MT88.4 R48, [R206+0x3900] ;  /* 0x00390000ce30783b */ /* 0x000e620000004200 */
[C---:B------:R-:W-:Y:S01]  /*6c30*/  HMMA.16816.F32 R20, R4.reuse, R38, R52 ;  /* 0x000000260414723c */ /* 0x040fe20000001834 */
[----:B------:R-:W-:Y:S01]  /*6c40*/  MOV R79, R164 ;  /* 0x000000a4004f7202 */ /* 0x000fe20000000f00 */
[----:B------:R-:W-:Y:S01]  /*6c50*/  IMAD.MOV.U32 R68, RZ, RZ, R181 ;  /* 0x000000ffff447224 */ /* 0x000fe200078e00b5 */
[----:B------:R-:W-:Y:S01]  /*6c60*/  MOV R69, R180 ;  /* 0x000000b400457202 */ /* 0x000fe20000000f00 */
[----:B------:R-:W3:Y:S01]  /*6c70*/  MUFU.EX2 R0, R0 ;  /* 0x0000000000007308 */ /* 0x000ee20000000800 */
[----:B------:R-:W1:Y:S03]  /*6c80*/  LDSM.16.MT88.4 R164, [R207+0x1900] ;  /* 0x00190000cfa4783b */ /* 0x000e660000004200 */
[----:B------:R-:W-:Y:S01]  /*6c90*/  HMMA.16816.F32 R180, R4, R12, R104 ;  /* 0x0000000c04b4723c */ /* 0x000fe20000001868 */
[----:B------:R-:W-:Y:S01]  /*6ca0*/  IMAD.MOV.U32 R54, RZ, RZ, R128 ;  /* 0x000000ffff367224 */ /* 0x000fe200078e0080 */
[----:B------:R-:W-:Y:S01]  /*6cb0*/  MOV R55, R129 ;  /* 0x0000008100377202 */ /* 0x000fe20000000f00 */
[----:B------:R-:W-:Y:S04]  /*6cc0*/  LDSM.16.MT88.4 R96, [R207+0x5900] ;  /* 0x00590000cf60783b */ /* 0x000fe80000004200 */
[----:B----4-:R-:W-:Y:S01]  /*6cd0*/  IMAD.MOV.U32 R6, RZ, RZ, R37 ;  /* 0x000000ffff067224 */ /* 0x010fe200078e0025 */
[----:B------:R-:W-:Y:S01]  /*6ce0*/  MOV R7, R36 ;  /* 0x0000002400077202 */ /* 0x000fe20000000f00 */
[----:B---3--:R-:W-:Y:S01]  /*6cf0*/  IMAD.MOV.U32 R2, RZ, RZ, R130 ;  /* 0x000000ffff027224 */ /* 0x008fe200078e0082 */
[----:B------:R-:W-:Y:S01]  /*6d00*/  MOV R13, R131 ;  /* 0x00000083000d7202 */ /* 0x000fe20000000f00 */
[----:B------:R-:W-:Y:S01]  /*6d10*/  IMAD.MOV.U32 R52, RZ, RZ, R82 ;  /* 0x000000ffff347224 */ /* 0x000fe200078e0052 */
[----:B------:R-:W-:-:S02]  /*6d20*/  F2FP.PACK_AB R128, R6, R102 ;  /* 0x000000660680723e */ /* 0x000fc400000000ff */
[----:B------:R-:W-:Y:S01]  /*6d30*/  MOV R53, R83 ;  /* 0x0000005300357202 */ /* 0x000fe20000000f00 */
[----:B------:R-:W-:Y:S01]  /*6d40*/  IMAD.MOV.U32 R93, RZ, RZ, R74 ;  /* 0x000000ffff5d7224 */ /* 0x000fe200078e004a */
[----:B------:R-:W-:Y:S02]  /*6d50*/  F2FP.PACK_AB R130, R135, R7 ;  /* 0x000000078782723e */ /* 0x000fe400000000ff */
[----:B------:R-:W-:Y:S01]  /*6d60*/  MOV R92, R75 ;  /* 0x0000004b005c7202 */ /* 0x000fe20000000f00 */
[----:B------:R-:W-:Y:S01]  /*6d70*/  IMAD.MOV.U32 R4, RZ, RZ, R62 ;  /* 0x000000ffff047224 */ /* 0x000fe200078e003e */
[----:B------:R-:W-:Y:S01]  /*6d80*/  F2FP.PACK_AB R129, R9, R10 ;  /* 0x0000000a0981723e */ /* 0x000fe200000000ff */
[----:B------:R-:W-:Y:S01]  /*6d90*/  IMAD.MOV.U32 R95, RZ, RZ, R72 ;  /* 0x000000ffff5f7224 */ /* 0x000fe200078e0048 */
[----:B------:R-:W-:Y:S02]  /*6da0*/  F2FP.PACK_AB R131, R0, R8 ;  /* 0x000000080083723e */ /* 0x000fe400000000ff */
[----:B------:R-:W-:Y:S01]  /*6db0*/  MOV R94, R73 ;  /* 0x00000049005e7202 */ /* 0x000fe20000000f00 */
[----:B------:R-:W-:Y:S01]  /*6dc0*/  IMAD.MOV.U32 R5, RZ, RZ, R92 ;  /* 0x000000ffff057224 */ /* 0x000fe200078e005c */
[----:B------:R-:W-:Y:S01]  /*6dd0*/  MOV R12, R81 ;  /* 0x00000051000c7202 */ /* 0x000fe20000000f00 */
[----:B------:R-:W-:Y:S01]  /*6de0*/  IMAD.MOV.U32 R103, RZ, RZ, R80 ;  /* 0x000000ffff677224 */ /* 0x000fe200078e0050 */
[----:B------:R-:W3:Y:S01]  /*6df0*/  LDSM.16.MT88.4 R72, [R205+0x5900] ;  /* 0x00590000cd48783b */ /* 0x000ee20000004200 */
[C---:B------:R-:W-:Y:S03]  /*6e00*/  HMMA.16816.F32 R136, R128.reuse, R140, R136 ;  /* 0x0000008c8088723c */ /* 0x040fe60000001888 */
[----:B------:R-:W4:Y:S04]  /*6e10*/  LDSM.16.MT88.4 R80, [R206+0x5900] ;  /* 0x00590000ce50783b */ /* 0x000f280000004200 */
[----:B------:R-:W-:Y:S01]  /*6e20*/  LDSM.16.MT88.4 R104, [R205+0x7900] ;  /* 0x00790000cd68783b */ /* 0x000fe20000004200 */
[C---:B------:R-:W-:Y:S07]  /*6e30*/  HMMA.16816.F32 R140, R128.reuse, R142, R108 ;  /* 0x0000008e808c723c */ /* 0x040fee000000186c */
[----:B------:R-:W-:Y:S01]  /*6e40*/  IMAD.MOV.U32 R108, RZ, RZ, R88 ;  /* 0x000000ffff6c7224 */ /* 0x000fe200078e0058 */
[----:B------:R-:W-:Y:S01]  /*6e50*/  MOV R109, R89 ;  /* 0x00000059006d7202 */ /* 0x000fe20000000f00 */
[----:B------:R-:W-:Y:S01]  /*6e60*/  IMAD.MOV.U32 R110, RZ, RZ, R90 ;  /* 0x000000ffff6e7224 */ /* 0x000fe200078e005a */
[----:B------:R-:W-:Y:S01]  /*6e70*/  MOV R111, R91 ;  /* 0x0000005b006f7202 */ /* 0x000fe20000000f00 */
[C---:B-1----:R-:W-:Y:S01]  /*6e80*/  HMMA.16816.F32 R52, R128.reuse, R56, R52 ;  /* 0x000000388034723c */ /* 0x042fe20000001834 */
[----:B------:R-:W1:Y:S07]  /*6e90*/  LDSM.16.MT88.4 R88, [R208+0x5900] ;  /* 0x00590000d058783b */ /* 0x000e6e0000004200 */
[C---:B------:R-:W-:Y:S07]  /*6ea0*/  HMMA.16816.F32 R56, R128.reuse, R58, R108 ;  /* 0x0000003a8038723c */ /* 0x040fee000000186c */
[----:B------:R-:W-:Y:S01]  /*6eb0*/  MOV R111, R13 ;  /* 0x0000000d006f7202 */ /* 0x000fe20000000f00 */
[----:B------:R-:W-:Y:S04]  /*6ec0*/  HMMA.16816.F32 R144, R128, R148, R144 ;  /* 0x000000948090723c */ /* 0x000fe80000001890 */
[----:B------:R-:W-:-:S04]  /*6ed0*/  FADD.FTZ R2, R2, R111 ;  /* 0x0000006f02027221 */ /* 0x000fc80000010000 */
[----:B------:R-:W-:Y:S01]  /*6ee0*/  HMMA.16816.F32 R152, R128, R156, R152 ;  /* 0x0000009c8098723c */ /* 0x000fe20000001898 */
[----:B------:R-:W-:-:S07]  /*6ef0*/  FADD.FTZ R5, R5, R2 ;  /* 0x0000000205057221 */ /* 0x000fce0000010000 */
[C---:B------:R-:W-:Y:S07]  /*6f00*/  HMMA.16816.F32 R148, R128.reuse, R150, R112 ;  /* 0x000000968094723c */ /* 0x040fee0000001870 */
[----:B------:R-:W-:Y:S01]  /*6f10*/  IMAD.MOV.U32 R112, RZ, RZ, R47 ;  /* 0x000000ffff707224 */ /* 0x000fe200078e002f */
[----:B------:R-:W-:Y:S01]  /*6f20*/  HMMA.16816.F32 R156, R128, R158, R116 ;  /* 0x0000009e809c723c */ /* 0x000fe20000001874 */
[----:B------:R-:W-:Y:S01]  /*6f30*/  MOV R113, R46 ;  /* 0x0000002e00717202 */ /* 0x000fe20000000f00 */
[----:B------:R-:W-:Y:S01]  /*6f40*/  IMAD.MOV.U32 R114, RZ, RZ, R45 ;  /* 0x000000ffff727224 */ /* 0x000fe200078e002d */
[----:B------:R-:W-:-:S04]  /*6f50*/  MOV R115, R44 ;  /* 0x0000002c00737202 */ /* 0x000fc80000000f00 */
[----:B------:R-:W-:Y:S01]  /*6f60*/  IMAD.MOV.U32 R116, RZ, RZ, R60 ;  /* 0x000000ffff747224 */ /* 0x000fe200078e003c */
[----:B--2---:R-:W-:Y:S01]  /*6f70*/  HMMA.16816.F32 R36, R128, R40, R124 ;  /* 0x000000288024723c */ /* 0x004fe2000000187c */
[----:B------:R-:W-:-:S06]  /*6f80*/  MOV R117, R63 ;  /* 0x0000003f00757202 */ /* 0x000fcc0000000f00 */
[----:B------:R-:W-:Y:S01]  /*6f90*/  MOV R126, R61 ;  /* 0x0000003d007e7202 */ /* 0x000fe20000000f00 */
[C---:B------:R-:W-:Y:S07]  /*6fa0*/  HMMA.16816.F32 R44, R128.reuse, R48, R196 ;  /* 0x00000030802c723c */ /* 0x040fee00000018c4 */
[----:B------:R-:W-:Y:S01]  /*6fb0*/  MOV R196, R93 ;  /* 0x0000005d00c47202 */ /* 0x000fe20000000f00 */
[----:B------:R-:W-:Y:S01]  /*6fc0*/  HMMA.16816.F32 R60, R128, R64, R248 ;  /* 0x00000040803c723c */ /* 0x000fe200000018f8 */
[----:B------:R-:W-:Y:S01]  /*6fd0*/  IMAD.MOV.U32 R197, RZ, RZ, R94 ;  /* 0x000000ffffc57224 */ /* 0x000fe200078e005e */
[----:B------:R-:W-:-:S05]  /*6fe0*/  MOV R198, R95 ;  /* 0x0000005f00c67202 */ /* 0x000fca0000000f00 */
[----:B------:R-:W-:Y:S01]  /*6ff0*/  MOV R251, R79 ;  /* 0x0000004f00fb7202 */ /* 0x000fe20000000f00 */
[----:B------:R-:W-:-:S04]  /*7000*/  FADD.FTZ R5, R197, R5 ;  /* 0x00000005c5057221 */ /* 0x000fc80000010000 */
[----:B------:R-:W-:-:S04]  /*7010*/  FADD.FTZ R2, R196, R251 ;  /* 0x000000fbc4027221 */ /* 0x000fc80000010000 */
[----:B------:R-:W-:Y:S02]  /*7020*/  FADD.FTZ R2, R198, R2 ;  /* 0x00000002c6027221 */ /* 0x000fe40000010000 */
[----:B------:R-:W-:Y:S01]  /*7030*/  FADD.FTZ R5, R116, R5 ;  /* 0x0000000574057221 */ /* 0x000fe20000010000 */
[C---:B------:R-:W-:Y:S01]  /*7040*/  HMMA.16816.F32 R160, R128.reuse, R164, R160 ;  /* 0x000000a480a0723c */ /* 0x040fe200000018a0 */
[----:B------:R-:W-:Y:S02]  /*7050*/  IMAD.MOV.U32 R118, RZ, RZ, R68 ;  /* 0x000000ffff767224 */ /* 0x000fe400078e0044 */
[----:B------:R-:W-:Y:S01]  /*7060*/  FADD.FTZ R4, R4, R2 ;  /* 0x0000000204047221 */ /* 0x000fe20000010000 */
[----:B------:R-:W-:Y:S01]  /*7070*/  MOV R119, R69 ;  /* 0x0000004500777202 */ /* 0x000fe20000000f00 */
[----:B------:R-:W-:Y:S01]  /*7080*/  IMAD.MOV.U32 R127, RZ, RZ, R12 ;  /* 0x000000ffff7f7224 */ /* 0x000fe200078e000c */
[----:B------:R-:W-:Y:S01]  /*7090*/  MOV R199, R71 ;  /* 0x0000004700c77202 */ /* 0x000fe20000000f00 */
[----:B------:R-:W-:Y:S01]  /*70a0*/  FADD.FTZ R2, R117, R5 ;  /* 0x0000000575027221 */ /* 0x000fe20000010000 */
[----:B------:R-:W-:Y:S01]  /*70b0*/  HMMA.16816.F32 R164, R128, R166, R120 ;  /* 0x000000a680a4723c */ /* 0x000fe20000001878 */
[----:B------:R-:W-:Y:S01]  /*70c0*/  LDSM.16.MT88.4 R120, [R208+0x7900] ;  /* 0x00790000d078783b */ /* 0x000fe20000004200 */
[----:B------:R-:W-:-:S03]  /*70d0*/  FADD.FTZ R4, R118, R4 ;  /* 0x0000000476047221 */ /* 0x000fc60000010000 */
[----:B------:R-:W-:Y:S03]  /*70e0*/  LDSM.16.MT88.4 R12, [R207+0x7900] ;  /* 0x00790000cf0c783b */ /* 0x000fe60000004200 */
[----:B------:R-:W-:Y:S01]  /*70f0*/  HMMA.16816.F32 R48, R128, R50, R112 ;  /* 0x000000328030723c */ /* 0x000fe20000001870 */
[----:B------:R-:W2:Y:S01]  /*7100*/  LDSM.16.MT88.4 R112, [R206+0x7900] ;  /* 0x00790000ce70783b */ /* 0x000ea20000004200 */
[----:B------:R-:W-:Y:S02]  /*7110*/  FADD.FTZ R2, R119, R2 ;  /* 0x0000000277027221 */ /* 0x000fe40000010000 */
[----:B------:R-:W-:-:S04]  /*7120*/  FADD.FTZ R4, R199, R4 ;  /* 0x00000004c7047221 */ /* 0x000fc80000010000 */
[----:B------:R-:W-:Y:S01]  /*7130*/  HMMA.16816.F32 R40, R128, R42, R168 ;  /* 0x0000002a8028723c */ /* 0x000fe200000018a8 */
[----:B------:R-:W-:-:S06]  /*7140*/  IMAD.MOV.U32 R124, RZ, RZ, R78 ;  /* 0x000000ffff7c7224 */ /* 0x000fcc00078e004e */
[----:B------:R-:W-:Y:S01]  /*7150*/  IMAD.MOV.U32 R168, RZ, RZ, R76 ;  /* 0x000000ffffa87224 */ /* 0x000fe200078e004c */
[----:B------:R-:W-:Y:S01]  /*7160*/  MOV R169, R77 ;  /* 0x0000004d00a97202 */ /* 0x000fe20000000f00 */
[----:B------:R-:W-:Y:S02]  /*7170*/  IMAD.MOV.U32 R125, RZ, RZ, R70 ;  /* 0x000000ffff7d7224 */ /* 0x000fe400078e0046 */
[----:B------:R-:W-:Y:S02]  /*7180*/  FADD.FTZ R2, R168, R2 ;  /* 0x00000002a8027221 */ /* 0x000fe40000010000 */
[----:B------:R-:W-:Y:S02]  /*7190*/  FADD.FTZ R4, R169, R4 ;  /* 0x00000004a9047221 */ /* 0x000fe40000010000 */
[----:B------:R-:W-:Y:S02]  /*71a0*/  FADD.FTZ R2, R124, R2 ;  /* 0x000000027c027221 */ /* 0x000fe40000010000 */
[----:B------:R-:W-:-:S02]  /*71b0*/  FADD.FTZ R4, R125, R4 ;  /* 0x000000047d047221 */ /* 0x000fc40000010000 */
[----:B------:R-:W-:Y:S02]  /*71c0*/  FADD.FTZ R2, R126, R2 ;  /* 0x000000027e027221 */ /* 0x000fe40000010000 */
[----:B------:R-:W-:Y:S01]  /*71d0*/  FADD.FTZ R4, R252, R4 ;  /* 0x00000004fc047221 */ /* 0x000fe20000010000 */
[----:B------:R-:W-:Y:S01]  /*71e0*/  MOV R170, R103 ;  /* 0x0000006700aa7202 */ /* 0x000fe20000000f00 */
[----:B------:R-:W-:Y:S02]  /*71f0*/  FADD.FTZ R2, R127, R2 ;  /* 0x000000027f027221 */ /* 0x000fe40000010000 */
[----:B------:R-:W-:Y:S01]  /*7200*/  FADD.FTZ R4, R134, R4 ;  /* 0x0000000486047221 */ /* 0x000fe20000010000 */
[----:B------:R-:W-:Y:S01]  /*7210*/  UIMAD.WIDE.U32 UR20, UR7, UR4, URZ ;  /* 0x00000004071472a5 */ /* 0x000fe2000f8e003f */
[----:B------:R-:W-:Y:S02]  /*7220*/  IMAD.MOV.U32 R171, RZ, RZ, R102 ;  /* 0x000000ffffab7224 */ /* 0x000fe400078e0066 */
[----:B------:R-:W-:-:S02]  /*7230*/  FADD.FTZ R2, R170, R2 ;  /* 0x00000002aa027221 */ /* 0x000fc40000010000 */
[----:B------:R-:W-:Y:S02]  /*7240*/  FADD.FTZ R5, R133, R4 ;  /* 0x0000000485057221 */ /* 0x000fe40000010000 */
[----:B------:R-:W-:Y:S01]  /*7250*/  FADD.FTZ R4, R171, R2 ;  /* 0x00000002ab047221 */ /* 0x000fe20000010000 */
[----:B------:R-:W-:Y:S01]  /*7260*/  PLOP3.LUT P0, PT, PT, PT, UP1, 0x40, 0x0 ;  /* 0x000000000000781c */ /* 0x000fe20003f0e818 */
[----:B------:R-:W-:Y:S01]  /*7270*/  FADD.FTZ R2, R11, R5 ;  /* 0x000000050b027221 */ /* 0x000fe20000010000 */
[----:B------:R-:W-:Y:S02]  /*7280*/  @UP2 UMOV UR17, UR21 ;  /* 0x0000001500112c82 */ /* 0x000fe40008000000 */
[----:B------:R-:W-:Y:S01]  /*7290*/  @UP2 USHF.R.U32.HI UR7, URZ, UR5, UR17 ;  /* 0x000000053f072299 */ /* 0x000fe20008011611 */
[----:B------:R-:W-:Y:S02]  /*72a0*/  FADD.FTZ R2, R10, R2 ;  /* 0x000000020a027221 */ /* 0x000fe40000010000 */
[----:B------:R-:W-:Y:S01]  /*72b0*/  FADD.FTZ R4, R6, R4 ;  /* 0x0000000406047221 */ /* 0x000fe20000010000 */
[----:B------:R-:W-:Y:S01]  /*72c0*/  UIADD3 UR4, UR6, UR7, URZ ;  /* 0x0000000706047290 */ /* 0x000fe2000fffe03f */
[----:B------:R-:W-:Y:S01]  /*72d0*/  FADD.FTZ R2, R9, R2 ;  /* 0x0000000209027221 */ /* 0x000fe20000010000 */
[----:B---3--:R-:W-:Y:S01]  /*72e0*/  HMMA.16816.F32 R68, R128, R72, R240 ;  /* 0x000000488044723c */ /* 0x008fe200000018f0 */
[----:B------:R-:W-:Y:S01]  /*72f0*/  ULDC UR7, c[0x0][0x328] ;  /* 0x0000ca0000077ab9 */ /* 0x000fe20000000800 */
[----:B------:R-:W-:Y:S01]  /*7300*/  FADD.FTZ R4, R7, R4 ;  /* 0x0000000407047221 */ /* 0x000fe20000010000 */
[----:B------:R-:W-:Y:S01]  /*7310*/  UIADD3 UR14, UR14, -0x2, URZ ;  /* 0xfffffffe0e0e7890 */ /* 0x000fe2000fffe03f */
[----:B------:R-:W-:Y:S01]  /*7320*/  FADD.FTZ R8, R8, R2 ;  /* 0x0000000208087221 */ /* 0x000fe20000010000 */
[----:B------:R-:W-:-:S03]  /*7330*/  UIADD3 UR7, UR4, UR7, URZ ;  /* 0x0000000704077290 */ /* 0x000fc6000fffe03f */
[----:B----4-:R-:W-:Y:S01]  /*7340*/  HMMA.16816.F32 R76, R128, R80, R236 ;  /* 0x00000050804c723c */ /* 0x010fe200000018ec */
[----:B------:R-:W-:Y:S02]  /*7350*/  FADD.FTZ R249, R135, R4 ;  /* 0x0000000487f97221 */ /* 0x000fe40000010000 */
[----:B------:R-:W-:-:S05]  /*7360*/  FADD.FTZ R250, R0, R8 ;  /* 0x0000000800fa7221 */ /* 0x000fca0000010000 */
[C---:B-1----:R-:W-:Y:S08]  /*7370*/  HMMA.16816.F32 R84, R128.reuse, R88, R84 ;  /* 0x000000588054723c */ /* 0x042ff00000001854 */
        /* <DEDUP_REMOVED lines=14> */
[----:B------:R-:W-:Y:S07]  /*7460*/  @P0 BRA `(.L_x_959) ;  /* 0x0000013000000947 */ /* 0x000fee0003800000 */
[----:B------:R-:W-:Y:S01]  /*7470*/  ISETP.LT.AND P0, PT, RZ, UR4, PT ;  /* 0x00000004ff007c0c */ /* 0x000fe2000bf01270 */
[----:B------:R-:W-:-:S02]  /*7480*/  UIADD3 UR17, UR4, -0x1, URZ ;  /* 0xffffffff04117890 */ /* 0x000fc4000fffe03f */
[----:B------:R-:W-:-:S10]  /*7490*/  ULDC UR6, c[0x0][0x32c] ;  /* 0x0000cb0000067ab9 */ /* 0x000fd40000000800 */
        /* <DEDUP_REMOVED lines=8> */
.L_x_960:
[----:B------:R-:W-:Y:S02]  /*7520*/  UISETP.NE.AND UP0, UPT, UR6, 0x1, UPT ;  /* 0x000000010600788c */ /* 0x000fe4000bf05270 */
[----:B------:R-:W-:Y:S02]  /*7530*/  ULDC.64 UR4, c[0x0][0x330] ;  /* 0x0000cc0000047ab9 */ /* 0x000fe40000000a00 */
[----:B------:R-:W-:-:S07]  /*7540*/  UIMAD.WIDE.U32 UR20, UR17, UR4, URZ ;  /* 0x00000004111472a5 */ /* 0x000fce000f8e003f */
[----:B------:R-:W-:Y:S02]  /*7550*/  @UP0 USHF.R.U32.HI UR17, URZ, UR5, UR21 ;  /* 0x000000053f110299 */ /* 0x000fe40008011615 */
.L_x_961:
[----:B------:R-:W-:Y:S02]  /*7560*/  ULDC UR4, c[0x0][0x32c] ;  /* 0x0000cb0000047ab9 */ /* 0x000fe40000000800 */
[----:B------:R-:W-:-:S04]  /*7570*/  UIMAD UR4, UR17, UR6, UR4 ;  /* 0x00000006110472a4 */ /* 0x000fc8000f8e0204 */
[----:B------:R-:W-:-:S04]  /*7580*/  UISETP.LT.AND UP0, UPT, UR7, UR4, UPT ;  /* 0x000000040700728c */ /* 0x000fc8000bf01270 */
[----:B------:R-:W-:-:S04]  /*7590*/  USEL UR7, UR7, UR4, UP0 ;  /* 0x0000000407077287 */ /* 0x000fc80008000000 */
.L_x_959:
        /* <DEDUP_REMOVED lines=8> */
[----:B------:R-:W2:Y:S04]  /*7620*/  LDL.64 R10, [R1+0x48] ;  /* 0x00004800010a7983 */ /* 0x000ea80000100a00 */
[----:B------:R-:W3:Y:S04]  /*7630*/  LDL R0, [R1+0x2c] ;  /* 0x00002c0001007983 */ /* 0x000ee80000100800 */
[----:B------:R-:W4:Y:S04]  /*7640*/  LDL.64 R8, [R1+0x38] ;  /* 0x0000380001087983 */ /* 0x000f280000100a00 */
[----:B------:R-:W4:Y:S04]  /*7650*/  LDL.64 R6, [R1+0x40] ;  /* 0x0000400001067983 */ /* 0x000f280000100a00 */
[----:B------:R-:W4:Y:S01]  /*7660*/  LDL.64 R4, [R1+0x30] ;  /* 0x0000300001047983 */ /* 0x000f220000100a00 */
[----:B------:R-:W-:Y:S01]  /*7670*/  PLOP3.LUT P0, PT, PT, PT, UP2, 0x80, 0x0 ;  /* 0x000000000000781c */ /* 0x000fe20003f0f028 */
[----:B------:R-:W-:Y:S01]  /*7680*/  IMAD.MOV.U32 R134, RZ, RZ, R3 ;  /* 0x000000ffff867224 */ /* 0x000fe200078e0003 */
[----:B------:R-:W-:Y:S01]  /*7690*/  ULDC.64 UR6, c[0x0][0x208] ;  /* 0x0000820000067ab9 */ /* 0x000fe20000000a00 */
[----:B------:R-:W-:Y:S01]  /*76a0*/  IMAD.MOV.U32 R133, RZ, RZ, R132 ;  /* 0x000000ffff857224 */ /* 0x000fe200078e0084 */
[----:B------:R-:W-:Y:S01]  /*76b0*/  ULDC.64 UR4, c[0x0][0x1e0] ;  /* 0x0000780000047ab9 */ /* 0x000fe20000000a00 */
[----:B--2---:R-:W-:-:S02]  /*76c0*/  IADD3 R12, P6, R10, 0x40, RZ ;  /* 0x000000400a0c7810 */ /* 0x004fc40007fde0ff */
[----:B------:R-:W-:-:S06]  /*76d0*/  IADD3 R2, P5, R10, 0x80, RZ ;  /* 0x000000800a027810 */ /* 0x000fcc0007fbe0ff */
[----:B---3--:R-:W-:Y:S01]  /*76e0*/  @P0 IMAD.HI.U32 R0, R0, c[0x0][0x2c8], RZ ;  /* 0x0000b20000000a27 */ /* 0x008fe200078e00ff */
[----:B------:R-:W-:Y:S01]  /*76f0*/  PLOP3.LUT P0, PT, PT, PT, UP2, 0x80, 0x0 ;  /* 0x000000000000781c */ /* 0x000fe20003f0f028 */
[----:B------:R-:W-:Y:S04]  /*7700*/  STL [R1+0x10], R12 ;  /* 0x0000100c01007387 */ /* 0x000fe80000100800 */
[----:B------:R4:W-:Y:S08]  /*7710*/  STL [R1+0x8], R2 ;  /* 0x0000080201007387 */ /* 0x0009f00000100800 */
[----:B------:R-:W-:Y:S01]  /*7720*/  @P0 SHF.R.U32.HI R0, RZ, c[0x0][0x2cc], R0 ;  /* 0x0000b300ff000a19 */ /* 0x000fe20000011600 */
[----:B----4-:R-:W-:Y:S01]  /*7730*/  IMAD.X R2, RZ, RZ, R9, P6 ;  /* 0x000000ffff027224 */ /* 0x010fe200030e0609 */
[----:B------:R-:W-:-:S05]  /*7740*/  IADD3 R10, P6, R10, 0xc0, RZ ;  /* 0x000000c00a0a7810 */ /* 0x000fca0007fde0ff */
[----:B------:R-:W-:Y:S04]  /*7750*/  STL [R1], R10 ;  /* 0x0000000a01007387 */ /* 0x000fe80000100800 */
[----:B------:R1:W-:Y:S01]  /*7760*/  STL [R1+0xc], R2 ;  /* 0x00000c0201007387 */ /* 0x0003e20000100800 */
[--C-:B------:R-:W-:Y:S01]  /*7770*/  IMAD.X R252, RZ, RZ, R9.reuse, P6 ;  /* 0x000000fffffc7224 */ /* 0x100fe200030e0609 */
[----:B------:R-:W-:Y:S01]  /*7780*/  IADD3 R247, P6, R6, 0x80, RZ ;  /* 0x0000008006f77810 */ /* 0x000fe20007fde0ff */
[----:B-1----:R-:W-:-:S05]  /*7790*/  IMAD.X R2, RZ, RZ, R9, P5 ;  /* 0x000000ffff027224 */ /* 0x002fca00028e0609 */
[----:B------:R1:W-:Y:S04]  /*77a0*/  STL [R1+0x4], R2 ;  /* 0x0000040201007387 */ /* 0x0003e80000100800 */
[----:B------:R1:W-:Y:S01]  /*77b0*/  @P0 STL [R1+0x14], R0 ;  /* 0x0000140001000387 */ /* 0x0003e20000100800 */
[----:B------:R-:W-:-:S05]  /*77c0*/  IADD3 R251, P5, R6, 0x40, RZ ;  /* 0x0000004006fb7810 */ /* 0x000fca0007fbe0ff */
[--C-:B------:R-:W-:Y:S01]  /*77d0*/  IMAD.X R248, RZ, RZ, R5.reuse, P5 ;  /* 0x000000fffff87224 */ /* 0x100fe200028e0605 */
[----:B------:R-:W-:Y:S01]  /*77e0*/  IADD3 R245, P5, R6, 0xc0, RZ ;  /* 0x000000c006f57810 */ /* 0x000fe20007fbe0ff */
[----:B------:R-:W-:-:S04]  /*77f0*/  IMAD.X R246, RZ, RZ, R5, P6 ;  /* 0x000000fffff67224 */ /* 0x000fc800030e0605 */
[----:B------:R-:W-:Y:S02]  /*7800*/  IMAD.X R244, RZ, RZ, R5, P5 ;  /* 0x000000fffff47224 */ /* 0x000fe400028e0605 */
.L_x_971:
[----:B------:R-:W2:Y:S01]  /*7810*/  LDL.64 R18, [R1+0x48] ;  /* 0x0000480001127983 */ /* 0x000ea20000100a00 */
[----:B------:R-:W-:Y:S01]  /*7820*/  UISETP.GT.AND UP3, UPT, UR8, UR14, UPT ;  /* 0x0000000e0800728c */ /* 0x000fe2000bf64270 */
[----:B------:R-:W-:Y:S04]  /*7830*/  DEPBAR.LE SB0, 0x0 ;  /* 0x000080000000791a */ /* 0x000fe80000000000 */
[----:B------:R-:W3:Y:S01]  /*7840*/  LDL R14, [R1+0x10] ;  /* 0x00001000010e7983 */ /* 0x000ee20000100800 */
[----:B------:R-:W-:Y:S02]  /*7850*/  PLOP3.LUT P5, PT, PT, PT, UP3, 0x80, 0x0 ;  /* 0x000000000000781c */ /* 0x000fe40003faf038 */
[----:B------:R-:W-:Y:S02]  /*7860*/  PLOP3.LUT P0, PT, PT, PT, UP3, 0x80, 0x0 ;  /* 0x000000000000781c */ /* 0x000fe40003f0f038 */
[----:B------:R-:W-:Y:S01]  /*7870*/  PLOP3.LUT P6, PT, PT, PT, UP3, 0x80, 0x0 ;  /* 0x000000000000781c */ /* 0x000fe20003fcf038 */
[----:B------:R-:W4:Y:S01]  /*7880*/  LDL.64 R16, [R1+0x38] ;  /* 0x0000380001107983 */ /* 0x000f220000100a00 */
[----:B------:R-:W-:Y:S02]  /*7890*/  @!UP3 UIMAD.WIDE.U32 UR22, UR14, UR6, URZ ;  /* 0x000000060e16b2a5 */ /* 0x000fe4000f8e003f */
[----:B------:R-:W-:Y:S02]  /*78a0*/  @!UP3 USHF.R.S32.HI UR20, URZ, 0x1f, UR14 ;  /* 0x0000001f3f14b899 */ /* 0x000fe4000801140e */
[----:B------:R-:W-:Y:S01]  /*78b0*/  @!UP3 USHF.L.U32 UR21, UR22, 0x6, URZ ;  /* 0x000000061615b899 */ /* 0x000fe2000800063f */
[----:B------:R-:W4:Y:S01]  /*78c0*/  LDL R11, [R1+0xc] ;  /* 0x00000c00010b7983 */ /* 0x000f220000100800 */
[----:B------:R-:W-:Y:S04]  /*78d0*/  @!UP3 UIMAD UR20, UR20, UR6, URZ ;  /* 0x000000061414b2a4 */ /* 0x000fe8000f8e023f */
[----:B------:R-:W-:Y:S01]  /*78e0*/  @!UP3 UIMAD UR20, UR14, UR7, UR20 ;  /* 0x000000070e14b2a4 */ /* 0x000fe2000f8e0214 */
[----:B------:R-:W4:Y:S03]  /*78f0*/  LDL R10, [R1+0x8] ;  /* 0x00000800010a7983 */ /* 0x000f260000100800 */
[----:B------:R-:W-:Y:S03]  /*7900*/  @!UP3 UIADD3 UR20, UR23, UR20, URZ ;  /* 0x000000141714b290 */ /* 0x000fe6000fffe03f */
[----:B------:R-:W4:Y:S01]  /*7910*/  LDL R9, [R1+0x4] ;  /* 0x0000040001097983 */ /* 0x000f220000100800 */
[----:B------:R-:W-:Y:S05]  /*7920*/  @!UP3 USHF.L.U64.HI UR20, UR22, 0x6, UR20 ;  /* 0x000000061614b899 */ /* 0x000fea0008010214 */
[----:B------:R-:W4:Y:S06]  /*7930*/  LDL R8, [R1] ;  /* 0x0000000001087983 */ /* 0x000f2c0000100800 */
[----:B------:R-:W-:Y:S06]  /*7940*/  BAR.SYNC.DEFER_BLOCKING 0x0 ;  /* 0x0000000000007b1d */ /* 0x000fec0000010000 */
[----:B-----5:R-:W-:Y:S06]  /*7950*/  LDSM.16.M88.4 R32, [R211+0x10100] ;  /* 0x01010000d320783b */ /* 0x020fec0000000200 */
[----:B------:R-:W-:Y:S06]  /*7960*/  LDSM.16.M88.4 R24, [R204+0x9100] ;  /* 0x00910000cc18783b */ /* 0x000fec0000000200 */
[----:B------:R-:W-:Y:S06]  /*7970*/  LDSM.16.M88.4 R168, [R204+0x9900] ;  /* 0x00990000cca8783b */ /* 0x000fec0000000200 */
[----:B------:R-:W-:Y:S06]  /*7980*/  LDSM.16.M88.4 R172, [R212+0x10100] ;  /* 0x01010000d4ac783b */ /* 0x000fec0000000200 */
[----:B------:R-:W-:Y:S06]  /*7990*/  LDSM.16.M88.4 R176, [R215] ;  /* 0x00000000d7b0783b */ /* 0x000fec0000000200 */
[----:B------:R-:W-:Y:S06]  /*79a0*/  LDSM.16.M88.4 R180, [R230] ;  /* 0x00000000e6b4783b */ /* 0x000fec0000000200 */
[----:B------:R-:W-:Y:S06]  /*79b0*/  LDSM.16.M88.4 R184, [R229] ;  /* 0x00000000e5b8783b */ /* 0x000fec0000000200 */
[----:B------:R-:W-:Y:S06]  /*79c0*/  LDSM.16.M88.4 R188, [R228] ;  /* 0x00000000e4bc783b */ /* 0x000fec0000000200 */
[----:B------:R-:W4:Y:S06]  /*79d0*/  LDL.64 R234, [R1+0x40] ;  /* 0x0000400001ea7983 */ /* 0x000f2c0000100a00 */
[----:B------:R-:W4:Y:S01]  /*79e0*/  LDL.64 R232, [R1+0x30] ;  /* 0x0000300001e87983 */ /* 0x000f220000100a00 */
[----:B-12---:R-:W-:Y:S02]  /*79f0*/  @!P5 IADD3 R0, P5, R18, UR21, RZ ;  /* 0x000000151200dc10 */ /* 0x006fe4000ffbe0ff */
[----:B---3--:R-:W-:Y:S11]  /*7a00*/  @!P6 IADD3 R2, P6, R14, UR21, RZ ;  /* 0x000000150e02ec10 */ /* 0x008ff6000ffde0ff */
[----:B----4-:R-:W-:Y:S02]  /*7a10*/  @!P0 IADD3.X R3, R17, UR20, RZ, P5, !PT ;  /* 0x0000001411038c10 */ /* 0x010fe4000affe4ff */
[----:B------:R-:W-:Y:S02]  /*7a20*/  PLOP3.LUT P0, PT, PT, PT, UP3, 0x80, 0x0 ;  /* 0x000000000000781c */ /* 0x000fe40003f0f038 */
[----:B------:R-:W-:Y:S11]  /*7a30*/  PLOP3.LUT P5, PT, PT, PT, UP3, 0x80, 0x0 ;  /* 0x000000000000781c */ /* 0x000ff60003faf038 */
[----:B------:R-:W-:Y:S02]  /*7a40*/  @!P0 IADD3.X R4, R11, UR20, RZ, P6, !PT ;  /* 0x000000140b048c10 */ /* 0x000fe4000b7fe4ff */
[----:B------:R-:W-:Y:S02]  /*7a50*/  PLOP3.LUT P0, PT, PT, PT, UP3, 0x80, 0x0 ;  /* 0x000000000000781c */ /* 0x000fe40003f0f038 */
[C---:B------:R-:W-:Y:S02]  /*7a60*/  @!P5 LEA R5, P5, R0.reuse, c[0x0][0x1f8], 0x1 ;  /* 0x00007e000005da11 */ /* 0x040fe400078a08ff */
[----:B------:R-:W-:Y:S11]  /*7a70*/  PLOP3.LUT P6, PT, PT, PT, UP3, 0x80, 0x0 ;  /* 0x000000000000781c */ /* 0x000ff60003fcf038 */
[----:B------:R-:W-:Y:S02]  /*7a80*/  @!P0 LEA.HI.X R15, R0, c[0x0][0x1fc], R3, 0x1, P5 ;  /* 0x00007f00000f8a11 */ /* 0x000fe400028f0c03 */
[----:B------:R-:W-:Y:S02]  /*7a90*/  @!P6 LEA R12, P6, R2, c[0x0][0x1f8], 0x1 ;  /* 0x00007e00020cea11 */ /* 0x000fe400078c08ff */
[----:B------:R-:W-:Y:S02]  /*7aa0*/  PLOP3.LUT P5, PT, PT, PT, UP3, 0x80, 0x0 ;  /* 0x000000000000781c */ /* 0x000fe40003faf038 */
[----:B------:R-:W-:Y:S11]  /*7ab0*/  PLOP3.LUT P0, PT, PT, PT, UP3, 0x80, 0x0 ;  /* 0x000000000000781c */ /* 0x000ff60003f0f038 */
[----:B------:R-:W-:Y:S02]  /*7ac0*/  @!P5 IADD3 R0, P5, R10, UR21, RZ ;  /* 0x000000150a00dc10 */ /* 0x000fe4000ffbe0ff */
[----:B------:R-:W-:Y:S02]  /*7ad0*/  @!P0 LEA.HI.X R13, R2, c[0x0][0x1fc], R4, 0x1, P6 ;  /* 0x00007f00020d8a11 */ /* 0x000fe400030f0c04 */
[----:B------:R-:W-:Y:S02]  /*7ae0*/  PLOP3.LUT P0, PT, PT, PT, UP3, 0x80, 0x0 ;  /* 0x000000000000781c */ /* 0x000fe40003f0f038 */
[----:B------:R-:W-:Y:S11]  /*7af0*/  PLOP3.LUT P6, PT, PT, PT, UP3, 0x80, 0x0 ;  /* 0x000000000000781c */ /* 0x000ff60003fcf038 */
[----:B------:R-:W-:Y:S02]  /*7b00*/  @!P0 IADD3.X R2, R9, UR20, RZ, P5, !PT ;  /* 0x0000001409028c10 */ /* 0x000fe4000affe4ff */
[C---:B------:R-:W-:Y:S02]  /*7b10*/  @!P6 LEA R6, P6, R0.reuse, c[0x0][0x1f8], 0x1 ;  /* 0x00007e000006ea11 */ /* 0x040fe400078c08ff */
[----:B------:R-:W-:Y:S02]  /*7b20*/  PLOP3.LUT P5, PT, PT, PT, UP3, 0x80, 0x0 ;  /* 0x000000000000781c */ /* 0x000fe40003faf038 */
[----:B------:R-:W-:Y:S11]  /*7b30*/  PLOP3.LUT P0, PT, PT, PT, UP3, 0x80, 0x0 ;  /* 0x000000000000781c */ /* 0x000ff60003f0f038 */
[----:B------:R-:W-:Y:S02]  /*7b40*/  @!UPT UIADD3 URZ, URZ, URZ, URZ ;  /* 0x0000003f3f3ff290 */ /* 0x000fe4000fffe03f */
[----:B------:R-:W-:Y:S02]  /*7b50*/  @!P0 LEA.HI.X R7, R0, c[0x0][0x1fc], R2, 0x1, P6 ;  /* 0x00007f0000078a11 */ /* 0x000fe400030f0c02 */
[----:B------:R-:W-:Y:S01]  /*7b60*/  @!P5 IADD3 R0, P5, R8, UR21, RZ ;  /* 0x000000150800dc10 */ /* 0x000fe2000ffbe0ff */
[----:B------:R-:W-:Y:S01]  /*7b70*/  @!UP3 ULEA UR21, UP0, UR6, UR21, 0x5 ;  /* 0x000000150615b291 */ /* 0x000fe2000f80283f */
[----:B------:R-:W-:Y:S02]  /*7b80*/  PLOP3.LUT P6, PT, PT, PT, UP3, 0x80, 0x0 ;  /* 0x000000000000781c */ /* 0x000fe40003fcf038 */
[----:B------:R-:W-:Y:S11]  /*7b90*/  PLOP3.LUT P0, PT, PT, PT, UP3, 0x80, 0x0 ;  /* 0x000000000000781c */ /* 0x000ff60003f0f038 */
[----:B------:R-:W-:Y:S02]  /*7ba0*/  @!P6 LEA R4, P6, R0, c[0x0][0x1f8], 0x1 ;  /* 0x00007e000004ea11 */ /* 0x000fe400078c08ff */
[----:B------:R-:W-:Y:S01]  /*7bb0*/  @!P0 IADD3.X R2, R252, UR20, RZ, P5, !PT ;  /* 0x00000014fc028c10 */ /* 0x000fe2000affe4ff */
[----:B------:R-:W-:Y:S01]  /*7bc0*/  @!UP3 ULEA.HI.X UR20, UR6, UR20, UR7, 0x5, UP0 ;  /* 0x000000140614b291 */ /* 0x000fe200080f2c07 */
[----:B------:R-:W-:Y:S02]  /*7bd0*/  PLOP3.LUT P5, PT, PT, PT, UP3, 0x80, 0x0 ;  /* 0x000000000000781c */ /* 0x000fe40003faf038 */
[----:B------:R-:W-:Y:S11]  /*7be0*/  PLOP3.LUT P0, PT, PT, PT, UP3, 0x80, 0x0 ;  /* 0x000000000000781c */ /* 0x000ff60003f0f038 */
[----:B------:R-:W-:Y:S02]  /*7bf0*/  @!UPT UIADD3 URZ, URZ, URZ, URZ ;  /* 0x0000003f3f3ff290 */ /* 0x000fe4000fffe03f */
[----:B------:R-:W-:Y:S02]  /*7c00*/  @!P0 LEA.HI.X R23, R0, c[0x0][0x1fc], R2, 0x1, P6 ;  /* 0x00007f0000178a11 */ /* 0x000fe400030f0c02 */
[----:B------:R-:W-:Y:S02]  /*7c10*/  @!P5 IADD3 R0, P5, R18, UR21, RZ ;  /* 0x000000151200dc10 */ /* 0x000fe4000ffbe0ff */
[----:B------:R-:W-:Y:S02]  /*7c20*/  PLOP3.LUT P0, PT, PT, PT, UP3, 0x80, 0x0 ;  /* 0x000000000000781c */ /* 0x000fe40003f0f038 */
[----:B------:R-:W-:Y:S11]  /*7c30*/  PLOP3.LUT P6, PT, PT, PT, UP3, 0x80, 0x0 ;  /* 0x000000000000781c */ /* 0x000ff60003fcf038 */
[----:B------:R-:W-:Y:S02]  /*7c40*/  @!P0 IADD3.X R2, R17, UR20, RZ, P5, !PT ;  /* 0x0000001411028c10 */ /* 0x000fe4000affe4ff */
[----:B------:R-:W-:Y:S01]  /*7c50*/  PLOP3.LUT P0, PT, PT, PT, UP3, 0x80, 0x0 ;  /* 0x000000000000781c */ /* 0x000fe20003f0f038 */
[----:B------:R-:W-:Y:S01]  /*7c60*/  LDSM.16.M88.4 R16, [R204+0x8900] ;  /* 0x00890000cc10783b */ /* 0x000fe20000000200 */
[C---:B------:R-:W-:Y:S02]  /*7c70*/  @!P6 LEA R20, P6, R0.reuse, c[0x0][0x1f8], 0x1 ;  /* 0x00007e000014ea11 */ /* 0x040fe400078c08ff */
[----:B------:R-:W-:Y:S11]  /*7c80*/  PLOP3.LUT P5, PT, PT, PT, UP3, 0x80, 0x0 ;  /* 0x000000000000781c */ /* 0x000ff60003faf038 */
[----:B------:R-:W-:Y:S02]  /*7c90*/  @!P0 LEA.HI.X R3, R0, c[0x0][0x1fc], R2, 0x1, P6 ;  /* 0x00007f0000038a11 */ /* 0x000fe400030f0c02 */
[----:B------:R-:W-:Y:S02]  /*7ca0*/  PLOP3.LUT P0, PT, PT, PT, UP3, 0x80, 0x0 ;  /* 0x000000000000781c */ /* 0x000fe40003f0f038 */
[----:B------:R-:W-:Y:S02]  /*7cb0*/  @!P5 IADD3 R0, P5, R14, UR21, RZ ;  /* 0x000000150e00dc10 */ /* 0x000fe4000ffbe0ff */
[----:B------:R-:W-:Y:S11]  /*7cc0*/  PLOP3.LUT P6, PT, PT, PT, UP3, 0x80, 0x0 ;  /* 0x000000000000781c */ /* 0x000ff60003fcf038 */
[----:B------:R-:W-:Y:S02]  /*7cd0*/  @!P0 IADD3.X R2, R11, UR20, RZ, P5, !PT ;  /* 0x000000140b028c10 */ /* 0x000fe4000affe4ff */
[C---:B------:R-:W-:Y:S02]  /*7ce0*/  @!P6 LEA R21, P6, R0.reuse, c[0x0][0x1f8], 0x1 ;  /* 0x00007e000015ea11 */ /* 0x040fe400078c08ff */
        /* <DEDUP_REMOVED lines=14> */
[----:B------:R-:W-:Y:S01]  /*7dd0*/  PLOP3.LUT P0, PT, PT, PT, UP3, 0x80, 0x0 ;  /* 0x000000000000781c */ /* 0x000fe20003f0f038 */
[----:B------:R-:W1:Y:S01]  /*7de0*/  LDSM.16.M88.4 R8, [R204+0x8100] ;  /* 0x00810000cc08783b */ /* 0x000e620000000200 */
[----:B------:R-:W-:Y:S11]  /*7df0*/  PLOP3.LUT P6, PT, PT, PT, UP3, 0x80, 0x0 ;  /* 0x000000000000781c */ /* 0x000ff60003fcf038 */
[----:B------:R-:W-:Y:S02]  /*7e00*/  @!P0 IADD3.X R2, R252, UR20, RZ, P5, !PT ;  /* 0x00000014fc028c10 */ /* 0x000fe4000affe4ff */
[C---:B------:R-:W-:Y:S02]  /*7e10*/  @!P6 LEA R28, P6, R0.reuse, c[0x0][0x1f8], 0x1 ;  /* 0x00007e00001cea11 */ /* 0x040fe400078c08ff */
[----:B------:R-:W-:Y:S02]  /*7e20*/  PLOP3.LUT P5, PT, PT, PT, UP3, 0x80, 0x0 ;  /* 0x000000000000781c */ /* 0x000fe40003faf038 */
[----:B------:R-:W-:Y:S11]  /*7e30*/  PLOP3.LUT P0, PT, PT, PT, UP3, 0x80, 0x0 ;  /* 0x000000000000781c */ /* 0x000ff60003f0f038 */
[----:B------:R-:W-:Y:S02]  /*7e40*/  @!P5 LEA.HI.X R0, R0, c[0x0][0x1fc], R2, 0x1, P6 ;  /* 0x00007f000000da11 */ /* 0x000fe400030f0c02 */
[----:B------:R-:W-:Y:S01]  /*7e50*/  PLOP3.LUT P6, PT, PT, PT, UP3, 0x80, 0x0 ;  /* 0x000000000000781c */ /* 0x000fe20003fcf038 */
[----:B------:R-:W-:Y:S01]  /*7e60*/  @!P0 IMAD.MOV.U32 R14, RZ, RZ, R5 ;  /* 0x000000ffff0e8224 */ /* 0x000fe200078e0005 */
[----:B------:R-:W-:Y:S02]  /*7e70*/  PLOP3.LUT P0, PT, PT, PT, UP3, 0x80, 0x0 ;  /* 0x000000000000781c */ /* 0x000fe40003f0f038 */
[----:B------:R-:W-:Y:S02]  /*7e80*/  PLOP3.LUT P5, PT, PT, PT, UP3, 0x80, 0x0 ;  /* 0x000000000000781c */ /* 0x000fe40003faf038 */
[----:B------:R-:W-:Y:S07]  /*7e90*/  PLOP3.LUT P5, PT, PT, PT, UP3, 0x80, 0x0 ;  /* 0x000000000000781c */ /* 0x000fee0003faf038 */
[----:B------:R-:W-:Y:S01]  /*7ea0*/  @!PT LDS RZ, [RZ] ;  /* 0x00000000fffff984 */ /* 0x000fe20000000800 */
[----:B------:R-:W-:Y:S01]  /*7eb0*/  @!PT LDS RZ, [RZ] ;  /* 0x00000000fffff984 */ /* 0x000fe20000000800 */
[----:B------:R-:W-:Y:S01]  /*7ec0*/  @!PT LDS RZ, [RZ] ;  /* 0x00000000fffff984 */ /* 0x000fe20000000800 */
[----:B------:R2:W-:Y:S01]  /*7ed0*/  @!P6 LDGSTS.E.BYPASS.LTC128B.128 [R231+0x100], [R14.64], !P4 ;  /* 0x001000000ee7efae */ /* 0x0005e2000e101d52 */
[----:B------:R-:W-:Y:S02]  /*7ee0*/  PLOP3.LUT P6, PT, PT, PT, UP3, 0x80, 0x0 ;  /* 0x000000000000781c */ /* 0x000fe40003fcf038 */
[----:B------:R-:W-:Y:S03]  /*7ef0*/  PLOP3.LUT P6, PT, PT, PT, UP3, 0x80, 0x0 ;  /* 0x000000000000781c */ /* 0x000fe60003fcf038 */
[----:B------:R2:W-:Y:S01]  /*7f00*/  @!P0 LDGSTS.E.BYPASS.LTC128B.128 [R231+0x2100], [R12.64], !P3 ;  /* 0x021000000ce78fae */ /* 0x0005e2000d901d52 */
[----:B------:R-:W-:Y:S05]  /*7f10*/  PLOP3.LUT P0, PT, PT, PT, UP3, 0x80, 0x0 ;  /* 0x000000000000781c */ /* 0x000fea0003f0f038 */
[----:B------:R1:W-:Y:S01]  /*7f20*/  @!P5 LDGSTS.E.BYPASS.LTC128B.128 [R231+0x4100], [R6.64], !P2 ;  /* 0x0410000006e7dfae */ /* 0x0003e2000d101d52 */
[----:B------:R-:W-:Y:S07]  /*7f30*/  PLOP3.LUT P5, PT, PT, PT, UP3, 0x80, 0x0 ;  /* 0x000000000000781c */ /* 0x000fee0003faf038 */
[----:B------:R-:W-:Y:S01]  /*7f40*/  @!P0 IMAD.MOV.U32 R5, RZ, RZ, R23 ;  /* 0x000000ffff058224 */ /* 0x000fe200078e0017 */
[----:B------:R-:W-:Y:S04]  /*7f50*/  PLOP3.LUT P0, PT, PT, PT, UP3, 0x80, 0x0 ;  /* 0x000000000000781c */ /* 0x000fe80003f0f038 */
[----:B------:R1:W-:Y:S01]  /*7f60*/  @!P6 LDGSTS.E.BYPASS.LTC128B.128 [R231+0x6100], [R4.64], !P1 ;  /* 0x0610000004e7efae */ /* 0x0003e2000c901d52 */
[----:B------:R-:W-:Y:S01]  /*7f70*/  @!P5 IMAD.MOV.U32 R2, RZ, RZ, R20 ;  /* 0x000000ffff02d224 */ /* 0x000fe200078e0014 */
[----:B------:R-:W-:Y:S02]  /*7f80*/  PLOP3.LUT P6, PT, PT, PT, UP3, 0x80, 0x0 ;  /* 0x000000000000781c */ /* 0x000fe40003fcf038 */
[----:B------:R-:W-:Y:S05]  /*7f90*/  PLOP3.LUT P5, PT, PT, PT, UP3, 0x80, 0x0 ;  /* 0x000000000000781c */ /* 0x000fea0003faf038 */
[----:B------:R3:W-:Y:S01]  /*7fa0*/  @!P0 LDGSTS.E.BYPASS.LTC128B.128 [R231+0x1100], [R2.64], !P4 ;  /* 0x0110000002e78fae */ /* 0x0007e2000e101d52 */
[----:B------:R-:W-:Y:S01]  /*7fb0*/  PLOP3.LUT P0, PT, PT, PT, UP3, 0x80, 0x0 ;  /* 0x000000000000781c */ /* 0x000fe20003f0f038 */
[C---:B-1----:R-:W-:Y:S08]  /*7fc0*/  HMMA.16816.F32 R4, R32.reuse, R8, RZ ;  /* 0x000000082004723c */ /* 0x042ff000000018ff */
[C---:B------:R-:W-:Y:S01]  /*7fd0*/  HMMA.16816.F32 R8, R32.reuse, R10, RZ ;  /* 0x0000000a2008723c */ /* 0x040fe200000018ff */
[----:B---3--:R-:W-:Y:S03]  /*7fe0*/  @!P6 IMAD.MOV.U32 R2, RZ, RZ, R21 ;  /* 0x000000ffff02e224 */ /* 0x008fe600078e0015 */
[----:B------:R-:W-:Y:S01]  /*7ff0*/  @!P6 IMAD.MOV.U32 R3, RZ, RZ, R29 ;  /* 0x000000ffff03e224 */ /* 0x000fe200078e001d */
[----:B------:R-:W-:Y:S03]  /*8000*/  PLOP3.LUT P6, PT, PT, PT, UP3, 0x80, 0x0 ;  /* 0x000000000000781c */ /* 0x000fe60003fcf038 */
[C---:B--2---:R-:W-:Y:S01]  /*8010*/  HMMA.16816.F32 R12, R32.reuse, R16, RZ ;  /* 0x00000010200c723c */ /* 0x044fe200000018ff */
[----:B------:R1:W-:Y:S01]  /*8020*/  @!P5 LDGSTS.E.BYPASS.LTC128B.128 [R231+0x3100], [R2.64], !P3 ;  /* 0x0310000002e7dfae */ /* 0x0003e2000d901d52 */
[----:B------:R-:W-:Y:S06]  /*8030*/  PLOP3.LUT P5, PT, PT, PT, UP3, 0x80, 0x0 ;  /* 0x000000000000781c */ /* 0x000fec0003faf038 */
[C---:B------:R-:W-:Y:S01]  /*8040*/  HMMA.16816.F32 R16, R32.reuse, R18, RZ ;  /* 0x000000122010723c */ /* 0x040fe200000018ff */
[----:B-1----:R-:W-:Y:S07]  /*8050*/  @!P0 IMAD.MOV.U32 R2, RZ, RZ, R22 ;  /* 0x000000ffff028224 */ /* 0x002fee00078e0016 */
[C---:B------:R-:W-:Y:S01]  /*8060*/  HMMA.16816.F32 R20, R32.reuse, R24, RZ ;  /* 0x000000182014723c */ /* 0x040fe200000018ff */
[----:B------:R-:W-:Y:S01]  /*8070*/  @!P0 IMAD.MOV.U32 R3, RZ, RZ, R30 ;  /* 0x000000ffff038224 */ /* 0x000fe200078e001e */
[----:B------:R-:W-:Y:S01]  /*8080*/  PLOP3.LUT P0, PT, PT, PT, UP3, 0x80, 0x0 ;  /* 0x000000000000781c */ /* 0x000fe20003f0f038 */
[----:B------:R-:W-:Y:S03]  /*8090*/  UISETP.GT.AND UP3, UPT, UR14, UR8, UPT ;  /* 0x000000080e00728c */ /* 0x000fe6000bf64270 */
[----:B------:R1:W-:Y:S02]  /*80a0*/  @!P6 LDGSTS.E.BYPASS.LTC128B.128 [R231+0x5100], [R2.64], !P2 ;  /* 0x0510000002e7efae */ /* 0x0003e4000d101d52 */
[C---:B------:R-:W-:Y:S01]  /*80b0*/  HMMA.16816.F32 R24, R32.reuse, R26, RZ ;  /* 0x0000001a2018723c */ /* 0x040fe200000018ff */
[----:B------:R-:W-:Y:S05]  /*80c0*/  PLOP3.LUT P6, PT, PT, PT, UP3, 0x80, 0x0 ;  /* 0x000000000000781c */ /* 0x000fea0003fcf038 */
[----:B------:R-:W-:Y:S04]  /*80d0*/  @UP3 UIADD3 UR22, UR14, -0x1, URZ ;  /* 0xffffffff0e163890 */ /* 0x000fe8000fffe03f */
[----:B------:R-:W-:Y:S02]  /*80e0*/  @UP3 UIMAD.WIDE.U32 UR24, UR22, UR4, URZ ;  /* 0x00000004161832a5 */ /* 0x000fe4000f8e003f */
[----:B------:R-:W-:Y:S02]  /*80f0*/  @UP3 USHF.R.S32.HI UR20, URZ, 0x1f, UR22 ;  /* 0x0000001f3f143899 */ /* 0x000fe40008011416 */
[----:B------:R-:W-:Y:S02]  /*8100*/  @UP3 USHF.L.U32 UR21, UR24, 0x6, URZ ;  /* 0x0000000618153899 */ /* 0x000fe4000800063f */
[----:B------:R-:W-:Y:S04]  /*8110*/  @UP3 UIMAD UR20, UR20, UR4, URZ ;  /* 0x00000004141432a4 */ /* 0x000fe8000f8e023f */
[----:B------:R-:W-:Y:S04]  /*8120*/  @UP3 UIMAD UR20, UR22, UR5, UR20 ;  /* 0x00000005161432a4 */ /* 0x000fe8000f8e0214 */
[----:B------:R-:W-:Y:S01]  /*8130*/  @UP3 UIADD3 UR20, UR25, UR20, URZ ;  /* 0x0000001419143290 */ /* 0x000fe2000fffe03f */
[----:B-1----:R-:W-:Y:S02]  /*8140*/  @!P5 IMAD.MOV.U32 R2, RZ, RZ, R28 ;  /* 0x000000ffff02d224 */ /* 0x002fe400078e001c */
[C---:B------:R-:W-:Y:S01]  /*8150*/  HMMA.16816.F32 R28, R32.reuse, R168, RZ ;  /* 0x000000a8201c723c */ /* 0x040fe200000018ff */
[----:B------:R-:W-:Y:S01]  /*8160*/  @!P5 IMAD.MOV.U32 R3, RZ, RZ, R0 ;  /* 0x000000ffff03d224 */ /* 0x000fe200078e0000 */
[----:B------:R-:W-:Y:S01]  /*8170*/  @UP3 USHF.L.U64.HI UR20, UR24, 0x6, UR20 ;  /* 0x0000000618143899 */ /* 0x000fe20008010214 */
[----:B------:R-:W-:Y:S03]  /*8180*/  PLOP3.LUT P5, PT, PT, PT, UP3, 0x80, 0x0 ;  /* 0x000000000000781c */ /* 0x000fe60003faf038 */
[----:B------:R1:W-:Y:S01]  /*8190*/  @!P0 LDGSTS.E.BYPASS.LTC128B.128 [R231+0x7100], [R2.64], !P1 ;  /* 0x0710000002e78fae */ /* 0x0003e2000c901d52 */
[----:B------:R-:W-:Y:S01]  /*81a0*/  PLOP3.LUT P0, PT, PT, PT, UP3, 0x80, 0x0 ;  /* 0x000000000000781c */ /* 0x000fe20003f0f038 */
[----:B------:R-:W-:Y:S04]  /*81b0*/  HMMA.16816.F32 R32, R32, R170, RZ ;  /* 0x000000aa2020723c */ /* 0x000fe800000018ff */
[----:B------:R-:W-:Y:S04]  /*81c0*/  LDSM.16.M88.4 R192, [R214+0x10100] ;  /* 0x01010000d6c0783b */ /* 0x000fe80000000200 */
[C---:B------:R-:W-:Y:S02]  /*81d0*/  HMMA.16816.F32 R4, R172.reuse, R176, R4 ;  /* 0x000000b0ac04723c */ /* 0x040fe40000001804 */
[----:B------:R-:W0:Y:S03]  /*81e0*/  LDGDEPBAR ;  /* 0x00000000000079af */ /* 0x000e260000000000 */
[----:B------:R-:W-:Y:S03]  /*81f0*/  @P5 IADD3 R0, P5, R234, UR21, RZ ;  /* 0x00000015ea005c10 */ /* 0x000fe6000ffbe0ff */
[C---:B------:R-:W-:Y:S01]  /*8200*/  HMMA.16816.F32 R8, R172.reuse, R178, R8 ;  /* 0x000000b2ac08723c */ /* 0x040fe20000001808 */
[----:B------:R-:W2:Y:S06]  /*8210*/  LDSM.16.M88.4 R196, [R210+0x8100] ;  /* 0x00810000d2c4783b */ /* 0x000eac0000000200 */
[----:B------:R-:W3:Y:S01]  /*8220*/  LDSM.16.M88.4 R168, [R210+0x8900] ;  /* 0x00890000d2a8783b */ /* 0x000ee20000000200 */
[C---:B------:R-:W-:Y:S04]  /*8230*/  HMMA.16816.F32 R12, R172.reuse, R180, R12 ;  /* 0x000000b4ac0c723c */ /* 0x040fe8000000180c */
[----:B-1----:R-:W-:Y:S01]  /*8240*/  @P0 IADD3.X R2, R233, UR20, RZ, P5, !PT ;  /* 0x00000014e9020c10 */ /* 0x002fe2000affe4ff */
[----:B------:R-:W1:Y:S01]  /*8250*/  LDSM.16.M88.4 R176, [R210+0x9100] ;  /* 0x00910000d2b0783b */ /* 0x000e620000000200 */
[----:B------:R-:W-:Y:S02]  /*8260*/  PLOP3.LUT P0, PT, PT, PT, UP3, 0x80, 0x0 ;  /* 0x000000000000781c */ /* 0x000fe40003f0f038 */
[C---:B------:R-:W-:Y:S01]  /*8270*/  HMMA.16816.F32 R16, R172.reuse, R182, R16 ;  /* 0x000000b6ac10723c */ /* 0x040fe20000001810 */
[----:B------:R-:W-:Y:S02]  /*8280*/  PLOP3.LUT P5, PT, PT, PT, UP3, 0x80, 0x0 ;  /* 0x000000000000781c */ /* 0x000fe40003faf038 */
[----:B------:R-:W4:Y:S05]  /*8290*/  LDSM.16.M88.4 R200, [R210+0x9900] ;  /* 0x00990000d2c8783b */ /* 0x000f2a0000000200 */
[C---:B------:R-:W-:Y:S01]  /*82a0*/  HMMA.16816.F32 R20, R172.reuse, R184, R20 ;  /* 0x000000b8ac14723c */ /* 0x040fe20000001814 */
[----:B------:R-:W-:Y:S07]  /*82b0*/  LDSM.16.M88.4 R180, [R209] ;  /* 0x00000000d1b4783b */ /* 0x000fee0000000200 */
[C---:B------:R-:W-:Y:S01]  /*82c0*/  HMMA.16816.F32 R24, R172.reuse, R186, R24 ;  /* 0x000000baac18723c */ /* 0x040fe20000001818 */
[----:B------:R-:W-:Y:S07]  /*82d0*/  LDSM.16.M88.4 R184, [R209+0x800] ;  /* 0x00080000d1b8783b */ /* 0x000fee0000000200 */
[C---:B------:R-:W-:Y:S08]  /*82e0*/  HMMA.16816.F32 R28, R172.reuse, R188, R28 ;  /* 0x000000bcac1c723c */ /* 0x040ff0000000181c */
[----:B------:R-:W-:Y:S01]  /*82f0*/  HMMA.16816.F32 R32, R172, R190, R32 ;  /* 0x000000beac20723c */ /* 0x000fe20000001820 */
[----:B------:R-:W4:Y:S06]  /*8300*/  LDSM.16.M88.4 R172, [R213+0x10100] ;  /* 0x01010000d5ac783b */ /* 0x000f2c0000000200 */
[----:B------:R-:W4:Y:S01]  /*8310*/  LDSM.16.M88.4 R188, [R209+0x1000] ;  /* 0x00100000d1bc783b */ /* 0x000f220000000200 */
[C---:B--2---:R-:W-:Y:S08]  /*8320*/  HMMA.16816.F32 R4, R192.reuse, R196, R4 ;  /* 0x000000c4c004723c */ /* 0x044ff00000001804 */
[C---:B------:R-:W-:Y:S01]  /*8330*/  HMMA.16816.F32 R8, R192.reuse, R198, R8 ;  /* 0x000000c6c008723c */ /* 0x040fe20000001808 */
[----:B------:R-:W-:Y:S07]  /*8340*/  LDSM.16.M88.4 R196, [R204+0xa100] ;  /* 0x00a10000ccc4783b */ /* 0x000fee0000000200 */
[C---:B---3--:R-:W-:Y:S08]  /*8350*/  HMMA.16816.F32 R12, R192.reuse, R168, R12 ;  /* 0x000000a8c00c723c */ /* 0x048ff0000000180c */
[C---:B------:R-:W-:Y:S01]  /*8360*/  HMMA.16816.F32 R16, R192.reuse, R170, R16 ;  /* 0x000000aac010723c */ /* 0x040fe20000001810 */
[----:B------:R-:W2:Y:S07]  /*8370*/  LDSM.16.M88.4 R168, [R209+0x1800] ;  /* 0x00180000d1a8783b */ /* 0x000eae0000000200 */
[C---:B-1----:R-:W-:Y:S08]  /*8380*/  HMMA.16816.F32 R20, R192.reuse, R176, R20 ;  /* 0x000000b0c014723c */ /* 0x042ff00000001814 */
[C---:B------:R-:W-:Y:S01]  /*8390*/  HMMA.16816.F32 R24, R192.reuse, R178, R24 ;  /* 0x000000b2c018723c */ /* 0x040fe20000001818 */
[----:B------:R-:W1:Y:S07]  /*83a0*/  LDSM.16.M88.4 R176, [R211+0x14100] ;  /* 0x01410000d3b0783b */ /* 0x000e6e0000000200 */
[C---:B----4-:R-:W-:Y:S08]  /*83b0*/  HMMA.16816.F32 R28, R192.reuse, R200, R28 ;  /* 0x000000c8c01c723c */ /* 0x050ff0000000181c */
[----:B------:R-:W-:Y:S01]  /*83c0*/  HMMA.16816.F32 R32, R192, R202, R32 ;  /* 0x000000cac020723c */ /* 0x000fe20000001820 */
[----:B------:R-:W3:Y:S06]  /*83d0*/  LDSM.16.M88.4 R192, [R204+0xa900] ;  /* 0x00a90000ccc0783b */ /* 0x000eec0000000200 */
[----:B------:R-:W-:Y:S01]  /*83e0*/  LDSM.16.M88.4 R200, [R204+0xb900] ;  /* 0x00b90000ccc8783b */ /* 0x000fe20000000200 */
[C---:B------:R-:W-:Y:S08]  /*83f0*/  HMMA.16816.F32 R4, R172.reuse, R180, R4 ;  /* 0x000000b4ac04723c */ /* 0x040ff00000001804 */
[C---:B------:R-:W-:Y:S01]  /*8400*/  HMMA.16816.F32 R8, R172.reuse, R182, R8 ;  /* 0x000000b6ac08723c */ /* 0x040fe20000001808 */
[----:B------:R-:W4:Y:S07]  /*8410*/  LDSM.16.M88.4 R180, [R204+0xb100] ;  /* 0x00b10000ccb4783b */ /* 0x000f2e0000000200 */
[C---:B------:R-:W-:Y:S08]  /*8420*/  HMMA.16816.F32 R12, R172.reuse, R184, R12 ;  /* 0x000000b8ac0c723c */ /* 0x040ff0000000180c */
[C---:B------:R-:W-:Y:S01]  /*8430*/  HMMA.16816.F32 R16, R172.reuse, R186, R16 ;  /* 0x000000baac10723c */ /* 0x040fe20000001810 */
[----:B------:R-:W-:Y:S07]  /*8440*/  LDSM.16.M88.4 R184, [R212+0x14100] ;  /* 0x01410000d4b8783b */ /* 0x000fee0000000200 */
[C---:B------:R-:W-:Y:S08]  /*8450*/  HMMA.16816.F32 R20, R172.reuse, R188, R20 ;  /* 0x000000bcac14723c */ /* 0x040ff00000001814 */
[C---:B------:R-:W-:Y:S01]  /*8460*/  HMMA.16816.F32 R24, R172.reuse, R190, R24 ;  /* 0x000000beac18723c */ /* 0x040fe20000001818 */
[----:B------:R-:W4:Y:S07]  /*8470*/  LDSM.16.M88.4 R188, [R227] ;  /* 0x00000000e3bc783b */ /* 0x000f2e0000000200 */
[C---:B--2---:R-:W-:Y:S08]  /*8480*/  HMMA.16816.F32 R28, R172.reuse, R168, R28 ;  /* 0x000000a8ac1c723c */ /* 0x044ff0000000181c */
[----:B------:R-:W-:Y:S01]  /*8490*/  HMMA.16816.F32 R32, R172, R170, R32 ;  /* 0x000000aaac20723c */ /* 0x000fe20000001820 */
[----:B------:R-:W2:Y:S06]  /*84a0*/  LDSM.16.M88.4 R168, [R226] ;  /* 0x00000000e2a8783b */ /* 0x000eac0000000200 */
[----:B------:R-:W2:Y:S01]  /*84b0*/  LDSM.16.M88.4 R172, [R225] ;  /* 0x00000000e1ac783b */ /* 0x000ea20000000200 */
[C---:B-1----:R-:W-:Y:S08]  /*84c0*/  HMMA.16816.F32 R4, R176.reuse, R196, R4 ;  /* 0x000000c4b004723c */ /* 0x042ff00000001804 */
[C---:B------:R-:W-:Y:S01]  /*84d0*/  HMMA.16816.F32 R8, R176.reuse, R198, R8 ;  /* 0x000000c6b008723c */ /* 0x040fe20000001808 */
[----:B------:R-:W1:Y:S07]  /*84e0*/  LDSM.16.M88.4 R196, [R224] ;  /* 0x00000000e0c4783b */ /* 0x000e6e0000000200 */
[C---:B---3--:R-:W-:Y:S08]  /*84f0*/  HMMA.16816.F32 R12, R176.reuse, R192, R12 ;  /* 0x000000c0b00c723c */ /* 0x048ff0000000180c */
[C---:B------:R-:W-:Y:S01]  /*8500*/  HMMA.16816.F32 R16, R176.reuse, R194, R16 ;  /* 0x000000c2b010723c */ /* 0x040fe20000001810 */
[----:B------:R-:W-:Y:S07]  /*8510*/  LDSM.16.M88.4 R192, [R210+0xa100] ;  /* 0x00a10000d2c0783b */ /* 0x000fee0000000200 */
[C---:B----4-:R-:W-:Y:S08]  /*8520*/  HMMA.16816.F32 R20, R176.reuse, R180, R20 ;  /* 0x000000b4b014723c */ /* 0x050ff00000001814 */
[C---:B------:R-:W-:Y:S01]  /*8530*/  HMMA.16816.F32 R24, R176.reuse, R182, R24 ;  /* 0x000000b6b018723c */ /* 0x040fe20000001818 */
[----:B------:R-:W3:Y:S07]  /*8540*/  LDSM.16.M88.4 R180, [R214+0x14100] ;  /* 0x01410000d6b4783b */ /* 0x000eee0000000200 */
[C---:B------:R-:W-:Y:S08]  /*8550*/  HMMA.16816.F32 R28, R176.reuse, R200, R28 ;  /* 0x000000c8b01c723c */ /* 0x040ff0000000181c */
[----:B------:R-:W-:Y:S01]  /*8560*/  HMMA.16816.F32 R32, R176, R202, R32 ;  /* 0x000000cab020723c */ /* 0x000fe20000001820 */
[----:B------:R-:W4:Y:S06]  /*8570*/  LDSM.16.M88.4 R176, [R210+0xa900] ;  /* 0x00a90000d2b0783b */ /* 0x000f2c0000000200 */
[----:B------:R-:W-:Y:S01]  /*8580*/  LDSM.16.M88.4 R200, [R209+0x2000] ;  /* 0x00200000d1c8783b */ /* 0x000fe20000000200 */
[C---:B------:R-:W-:Y:S08]  /*8590*/  HMMA.16816.F32 R4, R184.reuse, R188, R4 ;  /* 0x000000bcb804723c */ /* 0x040ff00000001804 */
[C---:B------:R-:W-:Y:S01]  /*85a0*/  HMMA.16816.F32 R8, R184.reuse, R190, R8 ;  /* 0x000000beb808723c */ /* 0x040fe20000001808 */
[----:B------:R-:W3:Y:S07]  /*85b0*/  LDSM.16.M88.4 R188, [R210+0xb100] ;  /* 0x00b10000d2bc783b */ /* 0x000eee0000000200 */
[C---:B--2---:R-:W-:Y:S08]  /*85c0*/  HMMA.16816.F32 R12, R184.reuse, R168, R12 ;  /* 0x000000a8b80c723c */ /* 0x044ff0000000180c */
[C---:B------:R-:W-:Y:S01]  /*85d0*/  HMMA.16816.F32 R16, R184.reuse, R170, R16 ;  /* 0x000000aab810723c */ /* 0x040fe20000001810 */
[----:B------:R-:W2:Y:S07]  /*85e0*/  LDSM.16.M88.4 R168, [R210+0xb900] ;  /* 0x00b90000d2a8783b */ /* 0x000eae0000000200 */
[C---:B------:R-:W-:Y:S08]  /*85f0*/  HMMA.16816.F32 R20, R184.reuse, R172, R20 ;  /* 0x000000acb814723c */ /* 0x040ff00000001814 */
[C---:B------:R-:W-:Y:S01]  /*8600*/  HMMA.16816.F32 R24, R184.reuse, R174, R24 ;  /* 0x000000aeb818723c */ /* 0x040fe20000001818 */
[----:B------:R-:W2:Y:S07]  /*8610*/  LDSM.16.M88.4 R172, [R213+0x14100] ;  /* 0x01410000d5ac783b */ /* 0x000eae0000000200 */
[C---:B-1----:R-:W-:Y:S08]  /*8620*/  HMMA.16816.F32 R28, R184.reuse, R196, R28 ;  /* 0x000000c4b81c723c */ /* 0x042ff0000000181c */
[----:B------:R-:W-:Y:S01]  /*8630*/  HMMA.16816.F32 R32, R184, R198, R32 ;  /* 0x000000c6b820723c */ /* 0x000fe20000001820 */
[----:B------:R-:W1:Y:S06]  /*8640*/  LDSM.16.M88.4 R184, [R209+0x2800] ;  /* 0x00280000d1b8783b */ /* 0x000e6c0000000200 */
[----:B------:R-:W-:Y:S01]  /*8650*/  LDSM.16.M88.4 R196, [R209+0x3800] ;  /* 0x00380000d1c4783b */ /* 0x000fe20000000200 */
[C---:B---3--:R-:W-:Y:S08]  /*8660*/  HMMA.16816.F32 R4, R180.reuse, R192, R4 ;  /* 0x000000c0b404723c */ /* 0x048ff00000001804 */
[C---:B------:R-:W-:Y:S01]  /*8670*/  HMMA.16816.F32 R8, R180.reuse, R194, R8 ;  /* 0x000000c2b408723c */ /* 0x040fe20000001808 */
[----:B------:R-:W3:Y:S07]  /*8680*/  LDSM.16.M88.4 R192, [R209+0x3000] ;  /* 0x00300000d1c0783b */ /* 0x000eee0000000200 */
[C---:B----4-:R-:W-:Y:S08]  /*8690*/  HMMA.16816.F32 R12, R180.reuse, R176, R12 ;  /* 0x000000b0b40c723c */ /* 0x050ff0000000180c */
[C---:B------:R-:W-:Y:S01]  /*86a0*/  HMMA.16816.F32 R16, R180.reuse, R178, R16 ;  /* 0x000000b2b410723c */ /* 0x040fe20000001810 */
[----:B------:R-:W-:Y:S07]  /*86b0*/  LDSM.16.M88.4 R176, [R211+0x18100] ;  /* 0x01810000d3b0783b */ /* 0x000fee0000000200 */
[C---:B------:R-:W-:Y:S08]  /*86c0*/  HMMA.16816.F32 R20, R180.reuse, R188, R20 ;  /* 0x000000bcb414723c */ /* 0x040ff00000001814 */
[C---:B------:R-:W-:Y:S01]  /*86d0*/  HMMA.16816.F32 R24, R180.reuse, R190, R24 ;  /* 0x000000beb418723c */ /* 0x040fe20000001818 */
[----:B------:R-:W4:Y:S07]  /*86e0*/  LDSM.16.M88.4 R188, [R204+0xc100] ;  /* 0x00c10000ccbc783b */ /* 0x000f2e0000000200 */
[C---:B--2---:R-:W-:Y:S08]  /*86f0*/  HMMA.16816.F32 R28, R180.reuse, R168, R28 ;  /* 0x000000a8b41c723c */ /* 0x044ff0000000181c */
[----:B------:R-:W-:Y:S01]  /*8700*/  HMMA.16816.F32 R32, R180, R170, R32 ;  /* 0x000000aab420723c */ /* 0x000fe20000001820 */
[----:B------:R-:W2:Y:S06]  /*8710*/  LDSM.16.M88.4 R168, [R204+0xc900] ;  /* 0x00c90000cca8783b */ /* 0x000eac0000000200 */
[----:B------:R-:W2:Y:S01]  /*8720*/  LDSM.16.M88.4 R180, [R204+0xd100] ;  /* 0x00d10000ccb4783b */ /* 0x000ea20000000200 */
[C---:B------:R-:W-:Y:S08]  /*8730*/  HMMA.16816.F32 R4, R172.reuse, R200, R4 ;  /* 0x000000c8ac04723c */ /* 0x040ff00000001804 */
[C---:B------:R-:W-:Y:S01]  /*8740*/  HMMA.16816.F32 R8, R172.reuse, R202, R8 ;  /* 0x000000caac08723c */ /* 0x040fe20000001808 */
[----:B------:R-:W2:Y:S07]  /*8750*/  LDSM.16.M88.4 R200, [R204+0xd900] ;  /* 0x00d90000ccc8783b */ /* 0x000eae0000000200 */
[C---:B-1----:R-:W-:Y:S08]  /*8760*/  HMMA.16816.F32 R12, R172.reuse, R184, R12 ;  /* 0x000000b8ac0c723c */ /* 0x042ff0000000180c */
[C---:B------:R-:W-:Y:S01]  /*8770*/  HMMA.16816.F32 R16, R172.reuse, R186, R16 ;  /* 0x000000baac10723c */ /* 0x040fe20000001810 */
[----:B------:R-:W-:Y:S07]  /*8780*/  LDSM.16.M88.4 R184, [R212+0x18100] ;  /* 0x01810000d4b8783b */ /* 0x000fee0000000200 */
[C---:B---3--:R-:W-:Y:S08]  /*8790*/  HMMA.16816.F32 R20, R172.reuse, R192, R20 ;  /* 0x000000c0ac14723c */ /* 0x048ff00000001814 */
[C---:B------:R-:W-:Y:S01]  /*87a0*/  HMMA.16816.F32 R24, R172.reuse, R194, R24 ;  /* 0x000000c2ac18723c */ /* 0x040fe20000001818 */
[----:B------:R-:W1:Y:S07]  /*87b0*/  LDSM.16.M88.4 R192, [R223] ;  /* 0x00000000dfc0783b */ /* 0x000e6e0000000200 */
[C---:B------:R-:W-:Y:S08]  /*87c0*/  HMMA.16816.F32 R28, R172.reuse, R196, R28 ;  /* 0x000000c4ac1c723c */ /* 0x040ff0000000181c */
[----:B------:R-:W-:Y:S01]  /*87d0*/  HMMA.16816.F32 R32, R172, R198, R32 ;  /* 0x000000c6ac20723c */ /* 0x000fe20000001820 */
[----:B------:R-:W3:Y:S06]  /*87e0*/  LDSM.16.M88.4 R172, [R222] ;  /* 0x00000000deac783b */ /* 0x000eec0000000200 */
[----:B------:R-:W-:Y:S01]  /*87f0*/  LDSM.16.M88.4 R196, [R210+0xc100] ;  /* 0x00c10000d2c4783b */ /* 0x000fe20000000200 */
[C---:B----4-:R-:W-:Y:S08]  /*8800*/  HMMA.16816.F32 R4, R176.reuse, R188, R4 ;  /* 0x000000bcb004723c */ /* 0x050ff00000001804 */
[C---:B------:R-:W-:Y:S01]  /*8810*/  HMMA.16816.F32 R8, R176.reuse, R190, R8 ;  /* 0x000000beb008723c */ /* 0x040fe20000001808 */
[----:B------:R-:W4:Y:S07]  /*8820*/  LDSM.16.M88.4 R188, [R221] ;  /* 0x00000000ddbc783b */ /* 0x000f2e0000000200 */
[C---:B--2---:R-:W-:Y:S08]  /*8830*/  HMMA.16816.F32 R12, R176.reuse, R168, R12 ;  /* 0x000000a8b00c723c */ /* 0x044ff0000000180c */
[C---:B------:R-:W-:Y:S01]  /*8840*/  HMMA.16816.F32 R16, R176.reuse, R170, R16 ;  /* 0x000000aab010723c */ /* 0x040fe20000001810 */
[----:B------:R-:W2:Y:S07]  /*8850*/  LDSM.16.M88.4 R168, [R220] ;  /* 0x00000000dca8783b */ /* 0x000eae0000000200 */
[C---:B------:R-:W-:Y:S08]  /*8860*/  HMMA.16816.F32 R20, R176.reuse, R180, R20 ;  /* 0x000000b4b014723c */ /* 0x040ff00000001814 */
[C---:B------:R-:W-:Y:S01]  /*8870*/  HMMA.16816.F32 R24, R176.reuse, R182, R24 ;  /* 0x000000b6b018723c */ /* 0x040fe20000001818 */
[----:B------:R-:W2:Y:S07]  /*8880*/  LDSM.16.M88.4 R180, [R214+0x18100] ;  /* 0x01810000d6b4783b */ /* 0x000eae0000000200 */
[C---:B------:R-:W-:Y:S08]  /*8890*/  HMMA.16816.F32 R28, R176.reuse, R200, R28 ;  /* 0x000000c8b01c723c */ /* 0x040ff0000000181c */
[----:B------:R-:W-:Y:S01]  /*88a0*/  HMMA.16816.F32 R32, R176, R202, R32 ;  /* 0x000000cab020723c */ /* 0x000fe20000001820 */
[----:B------:R-:W2:Y:S06]  /*88b0*/  LDSM.16.M88.4 R176, [R210+0xc900] ;  /* 0x00c90000d2b0783b */ /* 0x000eac0000000200 */
[----:B------:R-:W-:Y:S01]  /*88c0*/  LDSM.16.M88.4 R200, [R210+0xd900] ;  /* 0x00d90000d2c8783b */ /* 0x000fe20000000200 */
[C---:B-1----:R-:W-:Y:S08]  /*88d0*/  HMMA.16816.F32 R4, R184.reuse, R192, R4 ;  /* 0x000000c0b804723c */ /* 0x042ff00000001804 */
[C---:B------:R-:W-:Y:S01]  /*88e0*/  HMMA.16816.F32 R8, R184.reuse, R194, R8 ;  /* 0x000000c2b808723c */ /* 0x040fe20000001808 */
[----:B------:R-:W1:Y:S07]  /*88f0*/  LDSM.16.M88.4 R192, [R210+0xd100] ;  /* 0x00d10000d2c0783b */ /* 0x000e6e0000000200 */
[C---:B---3--:R-:W-:Y:S08]  /*8900*/  HMMA.16816.F32 R12, R184.reuse, R172, R12 ;  /* 0x000000acb80c723c */ /* 0x048ff0000000180c */
[C---:B------:R-:W-:Y:S01]  /*8910*/  HMMA.16816.F32 R16, R184.reuse, R174, R16 ;  /* 0x000000aeb810723c */ /* 0x040fe20000001810 */
[----:B------:R-:W-:Y:S07]  /*8920*/  LDSM.16.M88.4 R172, [R213+0x18100] ;  /* 0x01810000d5ac783b */ /* 0x000fee0000000200 */
[C---:B----4-:R-:W-:Y:S08]  /*8930*/  HMMA.16816.F32 R20, R184.reuse, R188, R20 ;  /* 0x000000bcb814723c */ /* 0x050ff00000001814 */
[C---:B------:R-:W-:Y:S01]  /*8940*/  HMMA.16816.F32 R24, R184.reuse, R190, R24 ;  /* 0x000000beb818723c */ /* 0x040fe20000001818 */
[----:B------:R-:W3:Y:S07]  /*8950*/  LDSM.16.M88.4 R188, [R209+0x4000] ;  /* 0x00400000d1bc783b */ /* 0x000eee0000000200 */
[C---:B--2---:R-:W-:Y:S08]  /*8960*/  HMMA.16816.F32 R28, R184.reuse, R168, R28 ;  /* 0x000000a8b81c723c */ /* 0x044ff0000000181c */
[----:B------:R-:W-:Y:S01]  /*8970*/  HMMA.16816.F32 R32, R184, R170, R32 ;  /* 0x000000aab820723c */ /* 0x000fe20000001820 */
[----:B------:R-:W2:Y:S06]  /*8980*/  LDSM.16.M88.4 R168, [R209+0x4800] ;  /* 0x00480000d1a8783b */ /* 0x000eac0000000200 */
[----:B------:R-:W4:Y:S01]  /*8990*/  LDSM.16.M88.4 R184, [R209+0x5000] ;  /* 0x00500000d1b8783b */ /* 0x000f220000000200 */
[C---:B------:R-:W-:Y:S08]  /*89a0*/  HMMA.16816.F32 R4, R180.reuse, R196, R4 ;  /* 0x000000c4b404723c */ /* 0x040ff00000001804 */
[C---:B------:R-:W-:Y:S01]  /*89b0*/  HMMA.16816.F32 R8, R180.reuse, R198, R8 ;  /* 0x000000c6b408723c */ /* 0x040fe20000001808 */
[----:B------:R-:W2:Y:S07]  /*89c0*/  LDSM.16.M88.4 R196, [R209+0x5800] ;  /* 0x00580000d1c4783b */ /* 0x000eae0000000200 */
[C---:B------:R-:W-:Y:S08]  /*89d0*/  HMMA.16816.F32 R12, R180.reuse, R176, R12 ;  /* 0x000000b0b40c723c */ /* 0x040ff0000000180c */
[C---:B------:R-:W-:Y:S01]  /*89e0*/  HMMA.16816.F32 R16, R180.reuse, R178, R16 ;  /* 0x000000b2b410723c */ /* 0x040fe20000001810 */
[----:B------:R-:W-:Y:S07]  /*89f0*/  LDSM.16.M88.4 R176, [R211+0x1c100] ;  /* 0x01c10000d3b0783b */ /* 0x000fee0000000200 */
[C---:B-1----:R-:W-:Y:S08]  /*8a00*/  HMMA.16816.F32 R20, R180.reuse, R192, R20 ;  /* 0x000000c0b414723c */ /* 0x042ff00000001814 */
[C---:B------:R-:W-:Y:S01]  /*8a10*/  HMMA.16816.F32 R24, R180.reuse, R194, R24 ;  /* 0x000000c2b418723c */ /* 0x040fe20000001818 */
[----:B------:R-:W1:Y:S07]  /*8a20*/  LDSM.16.M88.4 R192, [R204+0xe100] ;  /* 0x00e10000ccc0783b */ /* 0x000e6e0000000200 */
[C---:B------:R-:W-:Y:S08]  /*8a30*/  HMMA.16816.F32 R28, R180.reuse, R200, R28 ;  /* 0x000000c8b41c723c */ /* 0x040ff0000000181c */
[----:B------:R-:W-:Y:S01]  /*8a40*/  HMMA.16816.F32 R32, R180, R202, R32 ;  /* 0x000000cab420723c */ /* 0x000fe20000001820 */
[----:B------:R-:W1:Y:S06]  /*8a50*/  LDSM.16.M88.4 R180, [R204+0xe900] ;  /* 0x00e90000ccb4783b */ /* 0x000e6c0000000200 */
[----:B------:R-:W-:Y:S01]  /*8a60*/  LDSM.16.M88.4 R200, [R219] ;  /* 0x00000000dbc8783b */ /* 0x000fe20000000200 */
[C---:B---3--:R-:W-:Y:S08]  /*8a70*/  HMMA.16816.F32 R4, R172.reuse, R188, R4 ;  /* 0x000000bcac04723c */ /* 0x048ff00000001804 */
[C---:B------:R-:W-:Y:S01]  /*8a80*/  HMMA.16816.F32 R8, R172.reuse, R190, R8 ;  /* 0x000000beac08723c */ /* 0x040fe20000001808 */
[----:B------:R-:W3:Y:S07]  /*8a90*/  LDSM.16.M88.4 R188, [R204+0xf100] ;  /* 0x00f10000ccbc783b */ /* 0x000eee0000000200 */
[C---:B--2---:R-:W-:Y:S08]  /*8aa0*/  HMMA.16816.F32 R12, R172.reuse, R168, R12 ;  /* 0x000000a8ac0c723c */ /* 0x044ff0000000180c */
[C---:B------:R-:W-:Y:S01]  /*8ab0*/  HMMA.16816.F32 R16, R172.reuse, R170, R16 ;  /* 0x000000aaac10723c */ /* 0x040fe20000001810 */
[----:B------:R-:W2:Y:S07]  /*8ac0*/  LDSM.16.M88.4 R168, [R204+0xf900] ;  /* 0x00f90000cca8783b */ /* 0x000eae0000000200 */
[C---:B----4-:R-:W-:Y:S08]  /*8ad0*/  HMMA.16816.F32 R20, R172.reuse, R184, R20 ;  /* 0x000000b8ac14723c */ /* 0x050ff00000001814 */
[C---:B------:R-:W-:Y:S01]  /*8ae0*/  HMMA.16816.F32 R24, R172.reuse, R186, R24 ;  /* 0x000000baac18723c */ /* 0x040fe20000001818 */
[----:B------:R-:W2:Y:S07]  /*8af0*/  LDSM.16.M88.4 R184, [R212+0x1c100] ;  /* 0x01c10000d4b8783b */ /* 0x000eae0000000200 */
[C---:B------:R-:W-:Y:S07]  /*8b00*/  HMMA.16816.F32 R28, R172.reuse, R196, R28 ;  /* 0x000000c4ac1c723c */ /* 0x040fee000000181c */
[C---:B------:R-:W-:Y:S01]  /*8b10*/  @P6 LEA R196, P6, R0.reuse, c[0x0][0x1c8], 0x1 ;  /* 0x0000720000c46a11 */ /* 0x040fe200078c08ff */
[----:B------:R-:W-:Y:S01]  /*8b20*/  HMMA.16816.F32 R32, R172, R198, R32 ;  /* 0x000000c6ac20723c */ /* 0x000fe20000001820 */
[----:B------:R-:W2:Y:S06]  /*8b30*/  LDSM.16.M88.4 R172, [R218] ;  /* 0x00000000daac783b */ /* 0x000eac0000000200 */
[----:B------:R-:W4:Y:S01]  /*8b40*/  LDL R198, [R1+0x14] ;  /* 0x0000140001c67983 */ /* 0x000f220000100800 */
[C---:B-1----:R-:W-:Y:S05]  /*8b50*/  HMMA.16816.F32 R4, R176.reuse, R192, R4 ;  /* 0x000000c0b004723c */ /* 0x042fea0000001804 */
[----:B------:R-:W-:Y:S01]  /*8b60*/  @P0 LEA.HI.X R197, R0, c[0x0][0x1cc], R2, 0x1, P6 ;  /* 0x0000730000c50a11 */ /* 0x000fe200030f0c02 */
[----:B------:R-:W4:Y:S01]  /*8b70*/  LDL R199, [R1+0x28] ;  /* 0x0000280001c77983 */ /* 0x000f220000100800 */
[----:B------:R-:W-:Y:S01]  /*8b80*/  @P5 IADD3 R0, P5, R251, UR21, RZ ;  /* 0x00000015fb005c10 */ /* 0x000fe2000ffbe0ff */
[C---:B------:R-:W-:Y:S01]  /*8b90*/  HMMA.16816.F32 R8, R176.reuse, R194, R8 ;  /* 0x000000c2b008723c */ /* 0x040fe20000001808 */
[----:B------:R-:W-:Y:S02]  /*8ba0*/  PLOP3.LUT P6, PT, PT, PT, UP3, 0x80, 0x0 ;  /* 0x000000000000781c */ /* 0x000fe40003fcf038 */
[----:B------:R-:W-:Y:S01]  /*8bb0*/  PLOP3.LUT P0, PT, PT, PT, UP3, 0x80, 0x0 ;  /* 0x000000000000781c */ /* 0x000fe20003f0f038 */
[----:B------:R-:W1:Y:S04]  /*8bc0*/  LDSM.16.M88.4 R192, [R217] ;  /* 0x00000000d9c0783b */ /* 0x000e680000000200 */
[C---:B------:R-:W-:Y:S08]  /*8bd0*/  HMMA.16816.F32 R12, R176.reuse, R180, R12 ;  /* 0x000000b4b00c723c */ /* 0x040ff0000000180c */
[C---:B------:R-:W-:Y:S01]  /*8be0*/  HMMA.16816.F32 R16, R176.reuse, R182, R16 ;  /* 0x000000b6b010723c */ /* 0x040fe20000001810 */
[----:B------:R-:W1:Y:S03]  /*8bf0*/  LDSM.16.M88.4 R180, [R216] ;  /* 0x00000000d8b4783b */ /* 0x000e660000000200 */
[----:B------:R-:W-:Y:S02]  /*8c00*/  @P0 IADD3.X R2, R248, UR20, RZ, P5, !PT ;  /* 0x00000014f8020c10 */ /* 0x000fe4000affe4ff */
[----:B------:R-:W-:Y:S02]  /*8c10*/  PLOP3.LUT P0, PT, PT, PT, UP3, 0x80, 0x0 ;  /* 0x000000000000781c */ /* 0x000fe40003f0f038 */
[C---:B---3--:R-:W-:Y:S01]  /*8c20*/  HMMA.16816.F32 R20, R176.reuse, R188, R20 ;  /* 0x000000bcb014723c */ /* 0x048fe20000001814 */
[----:B------:R-:W-:Y:S07]  /*8c30*/  PLOP3.LUT P5, PT, PT, PT, UP3, 0x80, 0x0 ;  /* 0x000000000000781c */ /* 0x000fee0003faf038 */
[C---:B------:R-:W-:Y:S01]  /*8c40*/  HMMA.16816.F32 R24, R176.reuse, R190, R24 ;  /* 0x000000beb018723c */ /* 0x040fe20000001818 */
[----:B------:R-:W-:Y:S07]  /*8c50*/  LDSM.16.M88.4 R188, [R210+0xf100] ;  /* 0x00f10000d2bc783b */ /* 0x000fee0000000200 */
[C---:B--2---:R-:W-:Y:S08]  /*8c60*/  HMMA.16816.F32 R28, R176.reuse, R168, R28 ;  /* 0x000000a8b01c723c */ /* 0x044ff0000000181c */
[----:B------:R-:W-:Y:S01]  /*8c70*/  HMMA.16816.F32 R32, R176, R170, R32 ;  /* 0x000000aab020723c */ /* 0x000fe20000001820 */
[----:B------:R-:W-:Y:S06]  /*8c80*/  LDSM.16.M88.4 R168, [R214+0x1c100] ;  /* 0x01c10000d6a8783b */ /* 0x000fec0000000200 */
[----:B------:R-:W-:Y:S01]  /*8c90*/  LDSM.16.M88.4 R176, [R210+0xe900] ;  /* 0x00e90000d2b0783b */ /* 0x000fe20000000200 */
[C---:B------:R-:W-:Y:S08]  /*8ca0*/  HMMA.16816.F32 R4, R184.reuse, R200, R4 ;  /* 0x000000c8b804723c */ /* 0x040ff00000001804 */
[C---:B------:R-:W-:Y:S08]  /*8cb0*/  HMMA.16816.F32 R8, R184.reuse, R202, R8 ;  /* 0x000000cab808723c */ /* 0x040ff00000001808 */
        /* <DEDUP_REMOVED lines=8> */
[----:B------:R-:W-:Y:S06]  /*8d40*/  LDSM.16.M88.4 R180, [R213+0x1c100] ;  /* 0x01c10000d5b4783b */ /* 0x000fec0000000200 */
[----:B------:R-:W3:Y:S01]  /*8d50*/  LDSM.16.M88.4 R184, [R209+0x6000] ;  /* 0x00600000d1b8783b */ /* 0x000ee20000000200 */
[C---:B--2---:R-:W-:Y:S07]  /*8d60*/  HMMA.16816.F32 R4, R168.reuse, R172, R4 ;  /* 0x000000aca804723c */ /* 0x044fee0000001804 */
[C---:B------:R-:W-:Y:S01]  /*8d70*/  @P6 LEA R172, P6, R0.reuse, c[0x0][0x1c8], 0x1 ;  /* 0x0000720000ac6a11 */ /* 0x040fe200078c08ff */
[C---:B------:R-:W-:Y:S08]  /*8d80*/  HMMA.16816.F32 R8, R168.reuse, R174, R8 ;  /* 0x000000aea808723c */ /* 0x040ff00000001808 */
[C---:B------:R-:W-:Y:S08]  /*8d90*/  HMMA.16816.F32 R12, R168.reuse, R176, R12 ;  /* 0x000000b0a80c723c */ /* 0x040ff0000000180c */
[C---:B------:R-:W-:Y:S08]  /*8da0*/  HMMA.16816.F32 R16, R168.reuse, R178, R16 ;  /* 0x000000b2a810723c */ /* 0x040ff00000001810 */
[C---:B------:R-:W-:Y:S08]  /*8db0*/  HMMA.16816.F32 R20, R168.reuse, R188, R20 ;  /* 0x000000bca814723c */ /* 0x040ff00000001814 */
[C---:B------:R-:W-:Y:S08]  /*8dc0*/  HMMA.16816.F32 R24, R168.reuse, R190, R24 ;  /* 0x000000bea818723c */ /* 0x040ff00000001818 */
[C---:B-1----:R-:W-:Y:S08]  /*8dd0*/  HMMA.16816.F32 R28, R168.reuse, R192, R28 ;  /* 0x000000c0a81c723c */ /* 0x042ff0000000181c */
[----:B------:R-:W-:Y:S01]  /*8de0*/  HMMA.16816.F32 R32, R168, R194, R32 ;  /* 0x000000c2a820723c */ /* 0x000fe20000001820 */
[----:B------:R-:W1:Y:S06]  /*8df0*/  LDSM.16.M88.4 R168, [R209+0x6800] ;  /* 0x00680000d1a8783b */ /* 0x000e6c0000000200 */
[----:B------:R-:W-:Y:S01]  /*8e00*/  @P0 LEA.HI.X R195, R0, c[0x0][0x1cc], R2, 0x1, P6 ;  /* 0x0000730000c30a11 */ /* 0x000fe200030f0c02 */
[C---:B---3--:R-:W-:Y:S01]  /*8e10*/  HMMA.16816.F32 R4, R180.reuse, R184, R4 ;  /* 0x000000b8b404723c */ /* 0x048fe20000001804 */
[----:B------:R-:W-:Y:S02]  /*8e20*/  PLOP3.LUT P6, PT, PT, PT, UP3, 0x80, 0x0 ;  /* 0x000000000000781c */ /* 0x000fe40003fcf038 */
[----:B------:R-:W-:Y:S02]  /*8e30*/  PLOP3.LUT P0, PT, PT, PT, UP3, 0x80, 0x0 ;  /* 0x000000000000781c */ /* 0x000fe40003f0f038 */
[----:B------:R-:W-:Y:S03]  /*8e40*/  @P5 IADD3 R0, P5, R247, UR21, RZ ;  /* 0x00000015f7005c10 */ /* 0x000fe6000ffbe0ff */
[C---:B------:R-:W-:Y:S06]  /*8e50*/  HMMA.16816.F32 R8, R180.reuse, R186, R8 ;  /* 0x000000bab408723c */ /* 0x040fec0000001808 */
[----:B------:R-:W-:Y:S06]  /*8e60*/  @P6 LEA R135, P6, R0, c[0x0][0x1c8], 0x1 ;  /* 0x0000720000876a11 */ /* 0x000fec00078c08ff */
[----:B------:R-:W-:Y:S02]  /*8e70*/  @P0 IADD3.X R2, R246, UR20, RZ, P5, !PT ;  /* 0x00000014f6020c10 */ /* 0x000fe4000affe4ff */
[----:B------:R-:W-:Y:S02]  /*8e80*/  PLOP3.LUT P0, PT, PT, PT, UP3, 0x80, 0x0 ;  /* 0x000000000000781c */ /* 0x000fe40003f0f038 */
[----:B------:R-:W-:Y:S01]  /*8e90*/  PLOP3.LUT P5, PT, PT, PT, UP3, 0x80, 0x0 ;  /* 0x000000000000781c */ /* 0x000fe20003faf038 */
[----:B------:R-:W-:Y:S02]  /*8ea0*/  FMUL.FTZ R4, R4, c[0x0][0x320] ;  /* 0x0000c80004047a20 */ /* 0x000fe40000410000 */
[----:B------:R-:W-:Y:S02]  /*8eb0*/  FMUL.FTZ R5, R5, c[0x0][0x320] ;  /* 0x0000c80005057a20 */ /* 0x000fe40000410000 */
[----:B------:R-:W2:Y:S01]  /*8ec0*/  MUFU.TANH R188, R4 ;  /* 0x0000000400bc7308 */ /* 0x000ea20000002400 */
[----:B------:R-:W-:Y:S02]  /*8ed0*/  FMUL.FTZ R6, R6, c[0x0][0x320] ;  /* 0x0000c80006067a20 */ /* 0x000fe40000410000 */
[----:B------:R-:W-:Y:S01]  /*8ee0*/  FMUL.FTZ R7, R7, c[0x0][0x320] ;  /* 0x0000c80007077a20 */ /* 0x000fe20000410000 */
[C---:B-1----:R-:W-:Y:S03]  /*8ef0*/  HMMA.16816.F32 R12, R180.reuse, R168, R12 ;  /* 0x000000a8b40c723c */ /* 0x042fe6000000180c */
[----:B------:R-:W-:Y:S01]  /*8f00*/  @P0 LEA.HI.X R194, R0, c[0x0][0x1cc], R2, 0x1, P6 ;  /* 0x0000730000c20a11 */ /* 0x000fe200030f0c02 */
[----:B------:R-:W-:Y:S01]  /*8f10*/  FMUL.FTZ R9, R9, c[0x0][0x320] ;  /* 0x0000c80009097a20 */ /* 0x000fe20000410000 */
[----:B------:R-:W-:Y:S01]  /*8f20*/  PLOP3.LUT P0, PT, PT, PT, UP3, 0x80, 0x0 ;  /* 0x000000000000781c */ /* 0x000fe20003f0f038 */
[----:B------:R-:W1:Y:S01]  /*8f30*/  MUFU.TANH R187, R5 ;  /* 0x0000000500bb7308 */ /* 0x000e620000002400 */
[----:B------:R-:W-:Y:S01]  /*8f40*/  @P5 IADD3 R0, P5, R245, UR21, RZ ;  /* 0x00000015f5005c10 */ /* 0x000fe2000ffbe0ff */
[----:B------:R-:W-:Y:S01]  /*8f50*/  FMUL.FTZ R10, R10, c[0x0][0x320] ;  /* 0x0000c8000a0a7a20 */ /* 0x000fe20000410000 */
[----:B------:R-:W-:Y:S01]  /*8f60*/  PLOP3.LUT P6, PT, PT, PT, UP3, 0x80, 0x0 ;  /* 0x000000000000781c */ /* 0x000fe20003fcf038 */
[C---:B------:R-:W-:Y:S01]  /*8f70*/  HMMA.16816.F32 R16, R180.reuse, R170, R16 ;  /* 0x000000aab410723c */ /* 0x040fe20000001810 */
[----:B------:R-:W-:Y:S02]  /*8f80*/  @UP3 UIADD3 UR21, UP0, UR13, UR21, URZ ;  /* 0x000000150d153290 */ /* 0x000fe4000ff1e03f */
[----:B------:R-:W-:Y:S02]  /*8f90*/  FMUL.FTZ R11, R11, c[0x0][0x320] ;  /* 0x0000c8000b0b7a20 */ /* 0x000fe40000410000 */
[----:B------:R-:W-:Y:S01]  /*8fa0*/  FMUL.FTZ R8, R8, c[0x0][0x320] ;  /* 0x0000c80008087a20 */ /* 0x000fe20000410000 */
[----:B------:R-:W3:Y:S06]  /*8fb0*/  MUFU.TANH R191, R6 ;  /* 0x0000000600bf7308 */ /* 0x000eec0000002400 */
[----:B------:R-:W-:Y:S01]  /*8fc0*/  @P0 IADD3.X R2, R244, UR20, RZ, P5, !PT ;  /* 0x00000014f4020c10 */ /* 0x000fe2000affe4ff */
[----:B------:R-:W-:Y:S01]  /*8fd0*/  @UP3 UIADD3.X UR20, UR12, UR20, URZ, UP0, !UPT ;  /* 0x000000140c143290 */ /* 0x000fe200087fe43f */
[----:B------:R-:W-:Y:S01]  /*8fe0*/  @P6 LEA R132, P6, R0, c[0x0][0x1c8], 0x1 ;  /* 0x0000720000846a11 */ /* 0x000fe200078c08ff */
[----:B------:R-:W-:Y:S01]  /*8ff0*/  FMUL.FTZ R13, R13, c[0x0][0x320] ;  /* 0x0000c8000d0d7a20 */ /* 0x000fe20000410000 */
[----:B------:R1:W1:Y:S01]  /*9000*/  MUFU.TANH R192, R7 ;  /* 0x0000000700c07308 */ /* 0x0002620000002400 */
[----:B------:R-:W-:Y:S01]  /*9010*/  PLOP3.LUT P0, PT, PT, PT, UP3, 0x80, 0x0 ;  /* 0x000000000000781c */ /* 0x000fe20003f0f038 */
[----:B------:R-:W-:Y:S01]  /*9020*/  FMUL.FTZ R12, R12, c[0x0][0x320] ;  /* 0x0000c8000c0c7a20 */ /* 0x000fe20000410000 */
[----:B------:R-:W-:Y:S01]  /*9030*/  PLOP3.LUT P5, PT, PT, PT, UP3, 0x80, 0x0 ;  /* 0x000000000000781c */ /* 0x000fe20003faf038 */
[----:B------:R-:W-:Y:S02]  /*9040*/  FMUL.FTZ R14, R14, c[0x0][0x320] ;  /* 0x0000c8000e0e7a20 */ /* 0x000fe40000410000 */
[----:B------:R-:W-:Y:S02]  /*9050*/  FMUL.FTZ R15, R15, c[0x0][0x320] ;  /* 0x0000c8000f0f7a20 */ /* 0x000fe40000410000 */
[----:B------:R-:W-:Y:S02]  /*9060*/  FMUL.FTZ R16, R16, c[0x0][0x320] ;  /* 0x0000c80010107a20 */ /* 0x000fe40000410000 */
[----:B------:R-:W2:Y:S01]  /*9070*/  MUFU.TANH R175, R12 ;  /* 0x0000000c00af7308 */ /* 0x000ea20000002400 */
[----:B------:R-:W-:Y:S02]  /*9080*/  FMUL.FTZ R17, R17, c[0x0][0x320] ;  /* 0x0000c80011117a20 */ /* 0x000fe40000410000 */
[----:B------:R-:W-:Y:S01]  /*9090*/  FMUL.FTZ R18, R18, c[0x0][0x320] ;  /* 0x0000c80012127a20 */ /* 0x000fe20000410000 */
[----:B------:R-:W-:Y:S01]  /*90a0*/  @P0 LEA.HI.X R193, R0, c[0x0][0x1cc], R2, 0x1, P6 ;  /* 0x0000730000c10a11 */ /* 0x000fe200030f0c02 */
[----:B------:R-:W-:Y:S01]  /*90b0*/  FMUL.FTZ R19, R19, c[0x0][0x320] ;  /* 0x0000c80013137a20 */ /* 0x000fe20000410000 */
[----:B------:R-:W-:Y:S02]  /*90c0*/  @P5 IADD3 R0, P5, R234, UR21, RZ ;  /* 0x00000015ea005c10 */ /* 0x000fe4000ffbe0ff */
[----:B------:R-:W-:Y:S02]  /*90d0*/  PLOP3.LUT P6, PT, PT, PT, UP3, 0x80, 0x0 ;  /* 0x000000000000781c */ /* 0x000fe40003fcf038 */
[----:B------:R2:W2:Y:S01]  /*90e0*/  MUFU.TANH R184, R8 ;  /* 0x0000000800b87308 */ /* 0x0004a20000002400 */
[----:B------:R-:W-:Y:S01]  /*90f0*/  PLOP3.LUT P0, PT, PT, PT, UP3, 0x80, 0x0 ;  /* 0x000000000000781c */ /* 0x000fe20003f0f038 */
[----:B-1----:R-:W1:Y:S08]  /*9100*/  LDSM.16.M88.4 R4, [R209+0x7000] ;  /* 0x00700000d104783b */ /* 0x002e700000000200 */
[----:B------:R-:W1:Y:S01]  /*9110*/  MUFU.TANH R170, R16 ;  /* 0x0000001000aa7308 */ /* 0x000e620000002400 */
[C---:B------:R-:W-:Y:S03]  /*9120*/  @P6 LEA R2, P6, R0.reuse, c[0x0][0x1c8], 0x1 ;  /* 0x0000720000026a11 */ /* 0x040fe600078c08ff */
[----:B------:R-:W-:Y:S02]  /*9130*/  @P0 IADD3.X R3, R233, UR20, RZ, P5, !PT ;  /* 0x00000014e9030c10 */ /* 0x000fe4000affe4ff */
[----:B------:R-:W-:Y:S02]  /*9140*/  PLOP3.LUT P0, PT, PT, PT, UP3, 0x80, 0x0 ;  /* 0x000000000000781c */ /* 0x000fe40003f0f038 */
[----:B------:R-:W-:Y:S02]  /*9150*/  PLOP3.LUT P5, PT, PT, PT, UP3, 0x80, 0x0 ;  /* 0x000000000000781c */ /* 0x000fe40003faf038 */
[----:B------:R1:W1:Y:S09]  /*9160*/  MUFU.TANH R171, R13 ;  /* 0x0000000d00ab7308 */ /* 0x0002720000002400 */
[----:B------:R-:W-:Y:S01]  /*9170*/  @P0 LEA.HI.X R3, R0, c[0x0][0x1cc], R3, 0x1, P6 ;  /* 0x0000730000030a11 */ /* 0x000fe200030f0c03 */
[----:B------:R-:W3:Y:S01]  /*9180*/  MUFU.TANH R178, R9 ;  /* 0x0000000900b27308 */ /* 0x000ee20000002400 */
[----:B------:R-:W-:Y:S02]  /*9190*/  PLOP3.LUT P0, PT, PT, PT, UP3, 0x80, 0x0 ;  /* 0x000000000000781c */ /* 0x000fe40003f0f038 */
[----:B------:R-:W-:Y:S02]  /*91a0*/  @P5 IADD3 R0, P5, R251, UR21, RZ ;  /* 0x00000015fb005c10 */ /* 0x000fe4000ffbe0ff */
[----:B------:R-:W-:Y:S05]  /*91b0*/  PLOP3.LUT P6, PT, PT, PT, UP3, 0x80, 0x0 ;  /* 0x000000000000781c */ /* 0x000fea0003fcf038 */
[----:B------:R-:W3:Y:S01]  /*91c0*/  MUFU.TANH R189, R10 ;  /* 0x0000000a00bd7308 */ /* 0x000ee20000002400 */
[C---:B-1----:R-:W-:Y:S05]  /*91d0*/  HMMA.16816.F32 R20, R180.reuse, R4, R20 ;  /* 0x00000004b414723c */ /* 0x042fea0000001814 */
[----:B--2---:R-:W-:Y:S02]  /*91e0*/  @P0 IADD3.X R8, R248, UR20, RZ, P5, !PT ;  /* 0x00000014f8080c10 */ /* 0x004fe4000affe4ff */
[C---:B------:R-:W-:Y:S02]  /*91f0*/  @P6 LEA R12, P6, R0.reuse, c[0x0][0x1c8], 0x1 ;  /* 0x00007200000c6a11 */ /* 0x040fe400078c08ff */
[----:B------:R1:W2:Y:S01]  /*9200*/  MUFU.TANH R190, R11 ;  /* 0x0000000b00be7308 */ /* 0x0002a20000002400 */
[----:B------:R-:W-:Y:S01]  /*9210*/  PLOP3.LUT P0, PT, PT, PT, UP3, 0x80, 0x0 ;  /* 0x000000000000781c */ /* 0x000fe20003f0f038 */
[C---:B------:R-:W-:Y:S01]  /*9220*/  HMMA.16816.F32 R24, R180.reuse, R6, R24 ;  /* 0x00000006b418723c */ /* 0x040fe20000001818 */
[----:B------:R-:W-:Y:S07]  /*9230*/  PLOP3.LUT P5, PT, PT, PT, UP3, 0x80, 0x0 ;  /* 0x000000000000781c */ /* 0x000fee0003faf038 */
[----:B------:R-:W2:Y:S04]  /*9240*/  MUFU.TANH R185, R14 ;  /* 0x0000000e00b97308 */ /* 0x000ea80000002400 */
[----:B------:R-:W-:Y:S02]  /*9250*/  @P0 LEA.HI.X R13, R0, c[0x0][0x1cc], R8, 0x1, P6 ;  /* 0x00007300000d0a11 */ /* 0x000fe400030f0c08 */
[----:B------:R-:W-:Y:S02]  /*9260*/  PLOP3.LUT P0, PT, PT, PT, UP3, 0x80, 0x0 ;  /* 0x000000000000781c */ /* 0x000fe40003f0f038 */
[----:B------:R-:W-:Y:S01]  /*9270*/  @P5 IADD3 R0, P5, R247, UR21, RZ ;  /* 0x00000015f7005c10 */ /* 0x000fe2000ffbe0ff */
[----:B------:R-:W-:Y:S01]  /*9280*/  FMUL.FTZ R20, R20, c[0x0][0x320] ;  /* 0x0000c80014147a20 */ /* 0x000fe20000410000 */
[----:B------:R-:W2:Y:S01]  /*9290*/  MUFU.TANH R186, R15 ;  /* 0x0000000f00ba7308 */ /* 0x000ea20000002400 */
[----:B------:R-:W-:Y:S01]  /*92a0*/  PLOP3.LUT P6, PT, PT, PT, UP3, 0x80, 0x0 ;  /* 0x000000000000781c */ /* 0x000fe20003fcf038 */
[----:B------:R-:W-:Y:S01]  /*92b0*/  FMUL.FTZ R22, R22, c[0x0][0x320] ;  /* 0x0000c80016167a20 */ /* 0x000fe20000410000 */
[----:B-1----:R-:W1:Y:S01]  /*92c0*/  LDSM.16.M88.4 R8, [R209+0x7800] ;  /* 0x00780000d108783b */ /* 0x002e620000000200 */
[----:B------:R-:W-:Y:S04]  /*92d0*/  DEPBAR.LE SB0, 0x0 ;  /* 0x000080000000791a */ /* 0x000fe80000000000 */
[----:B------:R-:W-:Y:S02]  /*92e0*/  FMUL.FTZ R23, R23, c[0x0][0x320] ;  /* 0x0000c80017177a20 */ /* 0x000fe40000410000 */
[----:B------:R2:W1:Y:S01]  /*92f0*/  MUFU.TANH R169, R17 ;  /* 0x0000001100a97308 */ /* 0x0004620000002400 */
[----:B------:R-:W-:Y:S01]  /*9300*/  @P0 IADD3.X R4, R246, UR20, RZ, P5, !PT ;  /* 0x00000014f6040c10 */ /* 0x000fe2000affe4ff */
[----:B------:R-:W-:Y:S01]  /*9310*/  BAR.SYNC.DEFER_BLOCKING 0x0 ;  /* 0x0000000000007b1d */ /* 0x000fe20000010000 */
[----:B------:R-:W-:Y:S02]  /*9320*/  PLOP3.LUT P0, PT, PT, PT, UP3, 0x80, 0x0 ;  /* 0x000000000000781c */ /* 0x000fe40003f0f038 */
[C---:B------:R-:W-:Y:S02]  /*9330*/  @P6 LEA R16, P6, R0.reuse, c[0x0][0x1c8], 0x1 ;  /* 0x0000720000106a11 */ /* 0x040fe400078c08ff */
[----:B------:R-:W-:Y:S03]  /*9340*/  PLOP3.LUT P5, PT, PT, PT, UP3, 0x80, 0x0 ;  /* 0x000000000000781c */ /* 0x000fe60003faf038 */
[----:B------:R-:W1:Y:S08]  /*9350*/  MUFU.TANH R176, R18 ;  /* 0x0000001200b07308 */ /* 0x000e700000002400 */
[----:B------:R-:W-:Y:S02]  /*9360*/  @P0 LEA.HI.X R179, R0, c[0x0][0x1cc], R4, 0x1, P6 ;  /* 0x0000730000b30a11 */ /* 0x000fe400030f0c04 */
[----:B------:R3:W3:Y:S01]  /*9370*/  MUFU.TANH R177, R19 ;  /* 0x0000001300b17308 */ /* 0x0006e20000002400 */
[----:B------:R-:W-:Y:S02]  /*9380*/  @P5 IADD3 R0, P5, R245, UR21, RZ ;  /* 0x00000015f5005c10 */ /* 0x000fe4000ffbe0ff */
[----:B------:R-:W-:Y:S01]  /*9390*/  PLOP3.LUT P6, PT, PT, PT, UP3, 0x80, 0x0 ;  /* 0x000000000000781c */ /* 0x000fe20003fcf038 */
[----:B--2---:R-:W-:Y:S01]  /*93a0*/  FMUL.FTZ R17, R25, c[0x0][0x320] ;  /* 0x0000c80019117a20 */ /* 0x004fe20000410000 */
[----:B------:R-:W-:Y:S05]  /*93b0*/  PLOP3.LUT P0, PT, PT, PT, UP3, 0x80, 0x0 ;  /* 0x000000000000781c */ /* 0x000fea0003f0f038 */
[----:B------:R-:W2:Y:S01]  /*93c0*/  MUFU.TANH R168, R20 ;  /* 0x0000001400a87308 */ /* 0x000ea20000002400 */
[C---:B-1----:R-:W-:Y:S05]  /*93d0*/  HMMA.16816.F32 R28, R180.reuse, R8, R28 ;  /* 0x00000008b41c723c */ /* 0x042fea000000181c */
[----:B------:R-:W-:Y:S04]  /*93e0*/  @P6 LEA R6, P6, R0, c[0x0][0x1c8], 0x1 ;  /* 0x0000720000066a11 */ /* 0x000fe800078c08ff */
[----:B------:R1:W1:Y:S03]  /*93f0*/  MUFU.TANH R173, R22 ;  /* 0x0000001600ad7308 */ /* 0x0002660000002400 */
[----:B------:R-:W-:Y:S01]  /*9400*/  @P0 IADD3.X R7, R244, UR20, RZ, P5, !PT ;  /* 0x00000014f4070c10 */ /* 0x000fe2000affe4ff */
[----:B------:R-:W-:Y:S01]  /*9410*/  USHF.L.U32 UR20, UR14, 0x6, URZ ;  /* 0x000000060e147899 */ /* 0x000fe2000800063f */
[----:B------:R-:W-:Y:S01]  /*9420*/  PLOP3.LUT P0, PT, PT, PT, UP3, 0x80, 0x0 ;  /* 0x000000000000781c */ /* 0x000fe20003f0f038 */
[----:B------:R-:W-:Y:S01]  /*9430*/  HMMA.16816.F32 R32, R180, R10, R32 ;  /* 0x0000000ab420723c */ /* 0x000fe20000001820 */
[----:B------:R-:W-:Y:S02]  /*9440*/  PLOP3.LUT P5, PT, PT, PT, UP3, 0x80, 0x0 ;  /* 0x000000000000781c */ /* 0x000fe40003faf038 */
[----:B---3--:R-:W-:Y:S02]  /*9450*/  FMUL.FTZ R19, R21, c[0x0][0x320] ;  /* 0x0000c80015137a20 */ /* 0x008fe40000410000 */
[----:B------:R-:W-:Y:S01]  /*9460*/  FMUL.FTZ R18, R24, c[0x0][0x320] ;  /* 0x0000c80018127a20 */ /* 0x000fe20000410000 */
[----:B------:R3:W2:Y:S06]  /*9470*/  MUFU.TANH R174, R23 ;  /* 0x0000001700ae7308 */ /* 0x0006ac0000002400 */
[----:B------:R-:W-:Y:S01]  /*9480*/  @P0 LEA.HI.X R7, R0, c[0x0][0x1cc], R7, 0x1, P6 ;  /* 0x0000730000070a11 */ /* 0x000fe200030f0c07 */
[----:B------:R-:W-:Y:S01]  /*9490*/  IMAD.U32 R0, RZ, RZ, UR16 ;  /* 0x00000010ff007e24 */ /* 0x000fe2000f8e00ff */
[----:B------:R-:W-:Y:S01]  /*94a0*/  PLOP3.LUT P0, PT, PT, PT, UP3, 0x80, 0x0 ;  /* 0x000000000000781c */ /* 0x000fe20003f0f038 */
[----:B------:R-:W-:Y:S01]  /*94b0*/  @P5 IMAD.MOV.U32 R4, RZ, RZ, R196 ;  /* 0x000000ffff045224 */ /* 0x000fe200078e00c4 */
[----:B------:R-:W2:Y:S01]  /*94c0*/  MUFU.TANH R19, R19 ;  /* 0x0000001300137308 */ /* 0x000ea20000002400 */
[----:B------:R-:W-:Y:S01]  /*94d0*/  @P5 IMAD.MOV.U32 R5, RZ, RZ, R197 ;  /* 0x000000ffff055224 */ /* 0x000fe200078e00c5 */
[----:B------:R-:W-:Y:S01]  /*94e0*/  PLOP3.LUT P6, PT, PT, PT, UP3, 0x80, 0x0 ;  /* 0x000000000000781c */ /* 0x000fe20003fcf038 */
[----:B------:R-:W-:Y:S01]  /*94f0*/  FMUL.FTZ R15, R28, c[0x0][0x320] ;  /* 0x0000c8001c0f7a20 */ /* 0x000fe20000410000 */
[----:B------:R-:W-:Y:S01]  /*9500*/  PLOP3.LUT P5, PT, PT, PT, UP3, 0x80, 0x0 ;  /* 0x000000000000781c */ /* 0x000fe20003faf038 */
[----:B-1----:R-:W-:Y:S02]  /*9510*/  FMUL.FTZ R22, R27, c[0x0][0x320] ;  /* 0x0000c8001b167a20 */ /* 0x002fe40000410000 */
[----:B------:R-:W-:Y:S02]  /*9520*/  FMUL.FTZ R14, R29, c[0x0][0x320] ;  /* 0x0000c8001d0e7a20 */ /* 0x000fe40000410000 */
[----:B------:R-:W-:Y:S01]  /*9530*/  FMUL.FTZ R21, R30, c[0x0][0x320] ;  /* 0x0000c8001e157a20 */ /* 0x000fe20000410000 */
[----:B------:R-:W1:Y:S01]  /*9540*/  MUFU.TANH R18, R18 ;  /* 0x0000001200127308 */ /* 0x000e620000002400 */
[----:B------:R-:W-:Y:S01]  /*9550*/  @!PT LDS RZ, [RZ] ;  /* 0x00000000fffff984 */ /* 0x000fe20000000800 */
[----:B------:R-:W-:Y:S01]  /*9560*/  @!PT LDS RZ, [RZ] ;  /* 0x00000000fffff984 */ /* 0x000fe20000000800 */
[----:B------:R-:W-:Y:S01]  /*9570*/  @!PT LDS RZ, [RZ] ;  /* 0x00000000fffff984 */ /* 0x000fe20000000800 */
[----:B------:R1:W-:Y:S01]  /*9580*/  @P0 LDGSTS.E.BYPASS.LTC128B.128 [R231+0x8100], [R4.64], !P4 ;  /* 0x0810000004e70fae */ /* 0x0003e2000e101d52 */
[----:B------:R-:W-:Y:S01]  /*9590*/  PLOP3.LUT P0, PT, PT, PT, UP3, 0x80, 0x0 ;  /* 0x000000000000781c */ /* 0x000fe20003f0f038 */
[----:B------:R-:W-:Y:S02]  /*95a0*/  FMUL.FTZ R20, R31, c[0x0][0x320] ;  /* 0x0000c8001f147a20 */ /* 0x000fe40000410000 */
[----:B---3--:R-:W-:Y:S02]  /*95b0*/  FMUL.FTZ R23, R26, c[0x0][0x320] ;  /* 0x0000c8001a177a20 */ /* 0x008fe40000410000 */
[----:B------:R-:W-:Y:S03]  /*95c0*/  FMUL.FTZ R35, R35, c[0x0][0x320] ;  /* 0x0000c80023237a20 */ /* 0x000fe60000410000 */
[----:B------:R-:W3:Y:S10]  /*95d0*/  MUFU.TANH R17, R17 ;  /* 0x0000001100117308 */ /* 0x000ef40000002400 */
[----:B------:R-:W2:Y:S01]  /*95e0*/  MUFU.TANH R23, R23 ;  /* 0x0000001700177308 */ /* 0x000ea20000002400 */
[----:B-1----:R-:W-:Y:S09]  /*95f0*/  @P6 IMAD.MOV.U32 R5, RZ, RZ, R195 ;  /* 0x000000ffff056224 */ /* 0x002ff200078e00c3 */
[----:B------:R-:W1:Y:S01]  /*9600*/  MUFU.TANH R22, R22 ;  /* 0x0000001600167308 */ /* 0x000e620000002400 */
[----:B------:R-:W-:Y:S01]  /*9610*/  @P6 IMAD.MOV.U32 R4, RZ, RZ, R172 ;  /* 0x000000ffff046224 */ /* 0x000fe200078e00ac */
[----:B------:R-:W-:Y:S04]  /*9620*/  PLOP3.LUT P6, PT, PT, PT, UP3, 0x80, 0x0 ;  /* 0x000000000000781c */ /* 0x000fe80003fcf038 */
[----:B------:R1:W-:Y:S01]  /*9630*/  @P5 LDGSTS.E.BYPASS.LTC128B.128 [R231+0xa100], [R4.64], !P3 ;  /* 0x0a10000004e75fae */ /* 0x0003e2000d901d52 */
[----:B------:R-:W-:Y:S03]  /*9640*/  PLOP3.LUT P5, PT, PT, PT, UP3, 0x80, 0x0 ;  /* 0x000000000000781c */ /* 0x000fe60003faf038 */
[----:B------:R-:W2:Y:S10]  /*9650*/  MUFU.TANH R15, R15 ;  /* 0x0000000f000f7308 */ /* 0x000eb40000002400 */
[----:B------:R-:W2:Y:S10]  /*9660*/  MUFU.TANH R14, R14 ;  /* 0x0000000e000e7308 */ /* 0x000eb40000002400 */
[----:B------:R-:W2:Y:S01]  /*9670*/  MUFU.TANH R21, R21 ;  /* 0x0000001500157308 */ /* 0x000ea20000002400 */
[----:B-1----:R-:W-:Y:S02]  /*9680*/  @P0 IMAD.MOV.U32 R5, RZ, RZ, R194 ;  /* 0x000000ffff050224 */ /* 0x002fe400078e00c2 */
[----:B------:R-:W-:Y:S01]  /*9690*/  @P0 IMAD.MOV.U32 R4, RZ, RZ, R135 ;  /* 0x000000ffff040224 */ /* 0x000fe200078e0087 */
[----:B------:R-:W-:Y:S04]  /*96a0*/  PLOP3.LUT P0, PT, PT, PT, UP3, 0x80, 0x0 ;  /* 0x000000000000781c */ /* 0x000fe80003f0f038 */
[----:B------:R1:W-:Y:S02]  /*96b0*/  @P6 LDGSTS.E.BYPASS.LTC128B.128 [R231+0xc100], [R4.64], !P2 ;  /* 0x0c10000004e76fae */ /* 0x0003e4000d101d52 */
[----:B------:R-:W1:Y:S01]  /*96c0*/  MUFU.TANH R20, R20 ;  /* 0x0000001400147308 */ /* 0x000e620000002400 */
[----:B------:R-:W-:Y:S02]  /*96d0*/  PLOP3.LUT P6, PT, PT, PT, UP3, 0x80, 0x0 ;  /* 0x000000000000781c */ /* 0x000fe40003fcf038 */
[----:B------:R-:W-:Y:S07]  /*96e0*/  PLOP3.LUT P6, PT, PT, PT, UP3, 0x80, 0x0 ;  /* 0x000000000000781c */ /* 0x000fee0003fcf038 */
[----:B------:R2:W2:Y:S01]  /*96f0*/  MUFU.TANH R135, R35 ;  /* 0x0000002300877308 */ /* 0x0004a20000002400 */
[----:B-1----:R-:W-:Y:S02]  /*9700*/  @P5 IMAD.MOV.U32 R5, RZ, RZ, R193 ;  /* 0x000000ffff055224 */ /* 0x002fe400078e00c1 */
[----:B------:R-:W-:Y:S01]  /*9710*/  @P5 IMAD.MOV.U32 R4, RZ, RZ, R132 ;  /* 0x000000ffff045224 */ /* 0x000fe200078e0084 */
[----:B------:R-:W-:Y:S04]  /*9720*/  PLOP3.LUT P5, PT, PT, PT, UP3, 0x80, 0x0 ;  /* 0x000000000000781c */ /* 0x000fe80003faf038 */
[----:B------:R1:W-:Y:S01]  /*9730*/  @P0 LDGSTS.E.BYPASS.LTC128B.128 [R231+0xe100], [R4.64], !P1 ;  /* 0x0e10000004e70fae */ /* 0x0003e2000c901d52 */
[----:B------:R-:W-:Y:S08]  /*9740*/  PLOP3.LUT P0, PT, PT, PT, UP3, 0x80, 0x0 ;  /* 0x000000000000781c */ /* 0x000ff00003f0f038 */
[----:B------:R2:W-:Y:S01]  /*9750*/  @P5 LDGSTS.E.BYPASS.LTC128B.128 [R231+0x9100], [R2.64], !P4 ;  /* 0x0910000002e75fae */ /* 0x0005e2000e101d52 */
[----:B------:R-:W-:Y:S05]  /*9760*/  PLOP3.LUT P5, PT, PT, PT, UP2, 0x80, 0x0 ;  /* 0x000000000000781c */ /* 0x000fea0003faf028 */
[----:B-1----:R1:W3:Y:S01]  /*9770*/  LDL R5, [R1+0x2c] ;  /* 0x00002c0001057983 */ /* 0x0022e20000100800 */
[----:B------:R-:W-:Y:S02]  /*9780*/  IMAD.U32 R4, RZ, RZ, UR20 ;  /* 0x00000014ff047e24 */ /* 0x000fe4000f8e00ff */
[----:B--2---:R-:W-:Y:S02]  /*9790*/  @P0 IMAD.MOV.U32 R2, RZ, RZ, R12 ;  /* 0x000000ffff020224 */ /* 0x004fe400078e000c */
[----:B------:R-:W-:Y:S01]  /*97a0*/  @P0 IMAD.MOV.U32 R3, RZ, RZ, R13 ;  /* 0x000000ffff030224 */ /* 0x000fe200078e000d */
[----:B------:R-:W-:Y:S01]  /*97b0*/  PLOP3.LUT P0, PT, PT, PT, UP3, 0x80, 0x0 ;  /* 0x000000000000781c */ /* 0x000fe20003f0f038 */
[----:B------:R-:W-:Y:S02]  /*97c0*/  FMUL.FTZ R13, R32, c[0x0][0x320] ;  /* 0x0000c800200d7a20 */ /* 0x000fe40000410000 */
[----:B------:R-:W-:Y:S01]  /*97d0*/  FMUL.FTZ R12, R33, c[0x0][0x320] ;  /* 0x0000c800210c7a20 */ /* 0x000fe20000410000 */
[----:B------:R4:W-:Y:S01]  /*97e0*/  @P6 LDGSTS.E.BYPASS.LTC128B.128 [R231+0xb100], [R2.64], !P3 ;  /* 0x0b10000002e76fae */ /* 0x0009e2000d901d52 */
[----:B------:R-:W-:Y:S02]  /*97f0*/  PLOP3.LUT P6, PT, PT, PT, UP3, 0x80, 0x0 ;  /* 0x000000000000781c */ /* 0x000fe40003fcf038 */
[----:B------:R-:W2:Y:S06]  /*9800*/  MUFU.TANH R13, R13 ;  /* 0x0000000d000d7308 */ /* 0x000eac0000002400 */
[----:B------:R-:W-:Y:S02]  /*9810*/  @P0 IMAD.MOV.U32 R8, RZ, RZ, R16 ;  /* 0x000000ffff080224 */ /* 0x000fe400078e0010 */
[----:B------:R-:W-:Y:S01]  /*9820*/  @P0 IMAD.MOV.U32 R9, RZ, RZ, R179 ;  /* 0x000000ffff090224 */ /* 0x000fe200078e00b3 */
[----:B------:R-:W-:Y:S01]  /*9830*/  PLOP3.LUT P0, PT, PT, PT, UP3, 0x80, 0x0 ;  /* 0x000000000000781c */ /* 0x000fe20003f0f038 */
[----:B------:R-:W-:Y:S01]  /*9840*/  FMUL.FTZ R16, R34, c[0x0][0x320] ;  /* 0x0000c80022107a20 */ /* 0x000fe20000410000 */
[----:B------:R-:W1:Y:S02]  /*9850*/  MUFU.TANH R12, R12 ;  /* 0x0000000c000c7308 */ /* 0x000e640000002400 */
[----:B------:R1:W-:Y:S08]  /*9860*/  @P6 LDGSTS.E.BYPASS.LTC128B.128 [R231+0xd100], [R8.64], !P2 ;  /* 0x0d10000008e76fae */ /* 0x0003f0000d101d52 */
[----:B------:R-:W1:Y:S01]  /*9870*/  MUFU.TANH R16, R16 ;  /* 0x0000001000107308 */ /* 0x000e620000002400 */
[----:B------:R1:W-:Y:S01]  /*9880*/  @P0 LDGSTS.E.BYPASS.LTC128B.128 [R231+0xf100], [R6.64], !P1 ;  /* 0x0f10000006e70fae */ /* 0x0003e2000c901d52 */
[----:B------:R-:W-:Y:S02]  /*9890*/  PLOP3.LUT P0, PT, PT, PT, UP1, 0x40, 0x0 ;  /* 0x000000000000781c */ /* 0x000fe40003f0e818 */
[----:B----4-:R-:W-:Y:S03]  /*98a0*/  IADD3 R2, -R199, 0x1, -R4 ;  /* 0x00000001c7027810 */ /* 0x010fe60007ffe904 */
[----:B------:R-:W0:Y:S01]  /*98b0*/  LDGDEPBAR ;  /* 0x00000000000079af */ /* 0x000e220000000000 */
[----:B------:R-:W-:Y:S04]  /*98c0*/  IADD3 R0, -R0, UR9, R2 ;  /* 0x0000000900007c10 */ /* 0x000fe8000fffe102 */
[C---:B-1----:R-:W-:Y:S02]  /*98d0*/  IADD3 R7, R0.reuse, c[0x0][0x328], RZ ;  /* 0x0000ca0000077a10 */ /* 0x042fe40007ffe0ff */
[----:B------:R-:W-:Y:S01]  /*98e0*/  IADD3 R6, R0, UR15, RZ ;  /* 0x0000000f00067c10 */ /* 0x000fe2000fffe0ff */
[----:B---3--:R-:W-:Y:S01]  /*98f0*/  @P5 IMAD.MOV.U32 R5, RZ, RZ, R198 ;  /* 0x000000ffff055224 */ /* 0x008fe200078e00c6 */
[----:B------:R-:W-:Y:S04]  /*9900*/  PLOP3.LUT P5, PT, PT, PT, UP3, 0x80, 0x0 ;  /* 0x000000000000781c */ /* 0x000fe80003faf038 */
[----:B------:R-:W1:Y:S02]  /*9910*/  SHFL.IDX PT, R3, R5, RZ, 0x1c1f ;  /* 0x001c1fff05037589 */ /* 0x000e6400000e0000 */
[--C-:B-1----:R-:W-:Y:S02]  /*9920*/  IMAD.IADD R2, R7, 0x1, R3.reuse ;  /* 0x0000000107027824 */ /* 0x102fe400078e0203 */
[----:B------:R-:W-:Y:S01]  /*9930*/  IMAD.IADD R0, R6, 0x1, R3 ;  /* 0x0000000106007824 */ /* 0x000fe200078e0203 */
[----:B------:R-:W-:-:S05]  /*9940*/  @P0 BRA `(.L_x_963) ;  /* 0x0000019000000947 */ /* 0x000fca0003800000 */
[----:B--2---:R-:W-:Y:S01]  /*9950*/  IMAD.U32 R8, RZ, RZ, UR16 ;  /* 0x00000010ff087e24 */ /* 0x004fe2000f8e00ff */
        /* <DEDUP_REMOVED lines=13> */
.L_x_965:
[----:B------:R-:W-:Y:S04]  /*9a30*/  MOV R8, c[0x0][0x32c] ;  /* 0x0000cb0000087a02 */ /* 0x000fe80000000f00 */
[----:B------:R-:W-:Y:S11]  /*9a40*/  ISETP.NE.AND P0, PT, R8, 0x1, PT ;  /* 0x000000010800780c */ /* 0x000ff60003f05270 */
[----:B------:R-:W-:Y:S02]  /*9a50*/  @!UPT UIADD3 URZ, URZ, URZ, URZ ;  /* 0x0000003f3f3ff290 */ /* 0x000fe4000fffe03f */
[----:B------:R-:W-:Y:S05]  /*9a60*/  @P0 IMAD.HI.U32 R8, R3, c[0x0][0x330], RZ ;  /* 0x0000cc0003080a27 */ /* 0x000fea00078e00ff */
[----:B------:R-:W-:Y:S02]  /*9a70*/  @P0 SHF.R.U32.HI R3, RZ, c[0x0][0x334], R8 ;  /* 0x0000cd00ff030a19 */ /* 0x000fe40000011608 */
.L_x_966:
[----:B------:R-:W-:Y:S05]  /*9a80*/  BSYNC B0 ;  /* 0x0000000000007941 */ /* 0x000fea0003800000 */
.L_x_964:
[----:B------:R-:W-:Y:S04]  /*9a90*/  IMAD R3, R3, c[0x0][0x32c], -R4 ;  /* 0x0000cb0003037a24 */ /* 0x000fe800078e0a04 */
[----:B------:R-:W-:Y:S05]  /*9aa0*/  IMAD.IADD R3, R3, 0x1, -R199 ;  /* 0x0000000103037824 */ /* 0x000fea00078e0ac7 */
[----:B------:R-:W-:Y:S02]  /*9ab0*/  IADD3 R8, R3, c[0x0][0x32c], RZ ;  /* 0x0000cb0003087a10 */ /* 0x000fe40007ffe0ff */
[----:B------:R-:W-:Y:S02]  /*9ac0*/  IMNMX R0, R0, R3, !PT ;  /* 0x0000000300007217 */ /* 0x000fe40007800200 */
[----:B------:R-:W-:Y:S02]  /*9ad0*/  IMNMX R2, R2, R8, PT ;  /* 0x0000000802027217 */ /* 0x000fe40003800200 */
.L_x_963:
[----:B--2---:R-:W-:Y:S01]  /*9ae0*/  UISETP.GT.AND UP0, UPT, UR14, -0x1, UPT ;  /* 0xffffffff0e00788c */ /* 0x004fe2000bf04270 */
[----:B------:R-:W1:Y:S05]  /*9af0*/  SHFL.IDX PT, R3, R5, 0x1, 0x1c1f ;  /* 0x003c1f0005037f89 */ /* 0x000e6a00000e0000 */
[----:B------:R-:W-:Y:S02]  /*9b00*/  PLOP3.LUT P0, PT, PT, PT, UP0, 0x80, 0x0 ;  /* 0x000000000000781c */ /* 0x000fe40003f0f008 */
[----:B------:R-:W-:Y:S02]  /*9b10*/  PLOP3.LUT P6, PT, PT, PT, UP0, 0x80, 0x0 ;  /* 0x000000000000781c */ /* 0x000fe40003fcf008 */
[C---:B------:R-:W-:Y:S02]  /*9b20*/  ISETP.GT.AND P0, PT, R0.reuse, RZ, P0 ;  /* 0x000000ff0000720c */ /* 0x040fe40000704270 */
[----:B------:R-:W-:Y:S02]  /*9b30*/  ISETP.GT.AND P6, PT, R0, 0x8, P6 ;  /* 0x000000080000780c */ /* 0x000fe400037c4270 */
[----:B------:R-:W-:Y:S02]  /*9b40*/  ISETP.LT.OR P5, PT, R2, 0x1, P0 ;  /* 0x000000010200780c */ /* 0x000fe400007a1670 */
[----:B------:R-:W-:Y:S02]  /*9b50*/  PLOP3.LUT P0, PT, PT, PT, UP0, 0x80, 0x0 ;  /* 0x000000000000781c */ /* 0x000fe40003f0f008 */
[----:B------:R-:W-:Y:S02]  /*9b60*/  FSEL R8, R188, -INF , !P5 ;  /* 0xff800000bc087808 */ /* 0x000fe40006800000 */
[----:B------:R-:W-:Y:S02]  /*9b70*/  ISETP.GT.AND P0, PT, R0, 0x1, P0 ;  /* 0x000000010000780c */ /* 0x000fe40000704270 */
[----:B------:R-:W-:Y:S02]  /*9b80*/  PLOP3.LUT P5, PT, PT, PT, UP0, 0x80, 0x0 ;  /* 0x000000000000781c */ /* 0x000fe40003faf008 */
[----:B------:R-:W-:Y:S02]  /*9b90*/  ISETP.LT.OR P0, PT, R2, 0x2, P0 ;  /* 0x000000020200780c */ /* 0x000fe40000701670 */
[----:B------:R-:W-:Y:S02]  /*9ba0*/  ISETP.GT.AND P5, PT, R0, 0x9, P5 ;  /* 0x000000090000780c */ /* 0x000fe40002fa4270 */
[----:B------:R-:W-:Y:S02]  /*9bb0*/  FSEL R10, R187, -INF , !P0 ;  /* 0xff800000bb0a7808 */ /* 0x000fe40004000000 */
[----:B------:R-:W-:Y:S02]  /*9bc0*/  PLOP3.LUT P0, PT, PT, PT, UP0, 0x80, 0x0 ;  /* 0x000000000000781c */ /* 0x000fe40003f0f008 */
[----:B------:R-:W-:Y:S02]  /*9bd0*/  ISETP.LT.OR P6, PT, R2, 0x9, P6 ;  /* 0x000000090200780c */ /* 0x000fe400037c1670 */
[----:B------:R-:W-:Y:S02]  /*9be0*/  ISETP.GT.AND P0, PT, R0, 0x10, P0 ;  /* 0x000000100000780c */ /* 0x000fe40000704270 */
[C---:B------:R-:W-:Y:S02]  /*9bf0*/  ISETP.LT.OR P5, PT, R2.reuse, 0xa, P5 ;  /* 0x0000000a0200780c */ /* 0x040fe40002fa1670 */
[----:B------:R-:W-:Y:S02]  /*9c00*/  ISETP.LT.OR P0, PT, R2, 0x11, P0 ;  /* 0x000000110200780c */ /* 0x000fe40000701670 */
[----:B------:R-:W-:Y:S02]  /*9c10*/  FSEL R9, R184, -INF , !P6 ;  /* 0xff800000b8097808 */ /* 0x000fe40007000000 */
[----:B------:R-:W-:Y:S02]  /*9c20*/  FSEL R175, R175, -INF , !P0 ;  /* 0xff800000afaf7808 */ /* 0x000fe40004000000 */
[----:B------:R-:W-:Y:S02]  /*9c30*/  PLOP3.LUT P0, PT, PT, PT, UP0, 0x80, 0x0 ;  /* 0x000000000000781c */ /* 0x000fe40003f0f008 */
        /* <DEDUP_REMOVED lines=40> */
[----:B------:R-:W-:Y:S01]  /*9ec0*/  ISETP.GT.AND P5, PT, R0, 0x39, P5 ;  /* 0x000000390000780c */ /* 0x000fe20002fa4270 */
[--C-:B-1----:R-:W-:Y:S01]  /*9ed0*/  IMAD.IADD R0, R6, 0x1, R3.reuse ;  /* 0x0000000106007824 */ /* 0x102fe200078e0203 */
[C---:B------:R-:W-:Y:S02]  /*9ee0*/  ISETP.LT.OR P6, PT, R2.reuse, 0x39, P6 ;  /* 0x000000390200780c */ /* 0x040fe400037c1670 */
[----:B------:R-:W-:Y:S01]  /*9ef0*/  ISETP.LT.OR P5, PT, R2, 0x3a, P5 ;  /* 0x0000003a0200780c */ /* 0x000fe20002fa1670 */
[----:B------:R-:W-:Y:S01]  /*9f00*/  IMAD.IADD R2, R7, 0x1, R3 ;  /* 0x0000000107027824 */ /* 0x000fe200078e0203 */
[----:B------:R-:W-:Y:S02]  /*9f10*/  FSEL R197, R13, -INF , !P6 ;  /* 0xff8000000dc57808 */ /* 0x000fe40007000000 */
[----:B------:R-:W-:Y:S01]  /*9f20*/  FSEL R198, R12, -INF , !P5 ;  /* 0xff8000000cc67808 */ /* 0x000fe20006800000 */
        /* <DEDUP_REMOVED lines=15> */
.L_x_969:
[----:B------:R-:W-:Y:S04]  /*a020*/  MOV R5, c[0x0][0x32c] ;  /* 0x0000cb0000057a02 */ /* 0x000fe80000000f00 */
[----:B------:R-:W-:Y:S11]  /*a030*/  ISETP.NE.AND P0, PT, R5, 0x1, PT ;  /* 0x000000010500780c */ /* 0x000ff60003f05270 */
[----:B------:R-:W-:Y:S02]  /*a040*/  @!UPT UIADD3 URZ, URZ, URZ, URZ ;  /* 0x0000003f3f3ff290 */ /* 0x000fe4000fffe03f */
[----:B------:R-:W-:Y:S05]  /*a050*/  @P0 IMAD.HI.U32 R5, R3, c[0x0][0x330], RZ ;  /* 0x0000cc0003050a27 */ /* 0x000fea00078e00ff */
[----:B------:R-:W-:Y:S02]  /*a060*/  @P0 SHF.R.U32.HI R3, RZ, c[0x0][0x334], R5 ;  /* 0x0000cd00ff030a19 */ /* 0x000fe40000011605 */
.L_x_970:
[----:B------:R-:W-:Y:S05]  /*a070*/  BSYNC B0 ;  /* 0x0000000000007941 */ /* 0x000fea0003800000 */
.L_x_968:
[----:B------:R-:W-:Y:S04]  /*a080*/  IMAD R4, R3, c[0x0][0x32c], -R4 ;  /* 0x0000cb0003047a24 */ /* 0x000fe800078e0a04 */
[----:B------:R-:W-:Y:S05]  /*a090*/  IMAD.IADD R4, R4, 0x1, -R199 ;  /* 0x0000000104047824 */ /* 0x000fea00078e0ac7 */
[----:B------:R-:W-:Y:S02]  /*a0a0*/  IADD3 R3, R4, c[0x0][0x32c], RZ ;  /* 0x0000cb0004037a10 */ /* 0x000fe40007ffe0ff */
[----:B------:R-:W-:Y:S02]  /*a0b0*/  IMNMX R0, R0, R4, !PT ;  /* 0x0000000400007217 */ /* 0x000fe40007800200 */
[----:B------:R-:W-:Y:S02]  /*a0c0*/  IMNMX R2, R2, R3, PT ;  /* 0x0000000302027217 */ /* 0x000fe40003800200 */
.L_x_967:
[----:B------:R-:W-:Y:S01]  /*a0d0*/  FMNMX.FTZ R3, R8, R133, !PT ;  /* 0x0000008508037209 */ /* 0x000fe20007810000 */
[----:B------:R-:W-:Y:S01]  /*a0e0*/  LDSM.16.MT88.4 R28, [R208+0x100] ;  /* 0x00010000d01c783b */ /* 0x000fe20000004200 */
[----:B------:R-:W-:Y:S02]  /*a0f0*/  PLOP3.LUT P0, PT, PT, PT, UP0, 0x80, 0x0 ;  /* 0x000000000000781c */ /* 0x000fe40003f0f008 */
[----:B------:R-:W-:Y:S02]  /*a100*/  FMNMX.FTZ R3, R10, R3, !PT ;  /* 0x000000030a037209 */ /* 0x000fe40007810000 */
[C---:B------:R-:W-:Y:S02]  /*a110*/  ISETP.GT.AND P0, PT, R0.reuse, RZ, P0 ;  /* 0x000000ff0000720c */ /* 0x040fe40000704270 */
[----:B------:R-:W-:Y:S02]  /*a120*/  FMNMX.FTZ R3, R9, R3, !PT ;  /* 0x0000000309037209 */ /* 0x000fe40007810000 */
[----:B------:R-:W-:Y:S02]  /*a130*/  PLOP3.LUT P6, PT, PT, PT, UP0, 0x80, 0x0 ;  /* 0x000000000000781c */ /* 0x000fe40003fcf008 */
[----:B------:R-:W-:Y:S02]  /*a140*/  FMNMX.FTZ R3, R11, R3, !PT ;  /* 0x000000030b037209 */ /* 0x000fe40007810000 */
[----:B------:R-:W-:Y:S02]  /*a150*/  ISETP.GT.AND P6, PT, R0, 0x1, P6 ;  /* 0x000000010000780c */ /* 0x000fe400037c4270 */
[----:B------:R-:W-:Y:S02]  /*a160*/  FMNMX.FTZ R3, R175, R3, !PT ;  /* 0x00000003af037209 */ /* 0x000fe40007810000 */
[----:B------:R-:W-:Y:S02]  /*a170*/  PLOP3.LUT P5, PT, PT, PT, UP0, 0x80, 0x0 ;  /* 0x000000000000781c */ /* 0x000fe40003faf008 */
[----:B------:R-:W-:Y:S02]  /*a180*/  ISETP.LT.OR P0, PT, R2, 0x1, P0 ;  /* 0x000000010200780c */ /* 0x000fe40000701670 */
[----:B------:R-:W-:Y:S02]  /*a190*/  FMNMX.FTZ R3, R178, R3, !PT ;  /* 0x00000003b2037209 */ /* 0x000fe40007810000 */
[----:B------:R-:W-:Y:S02]  /*a1a0*/  ISETP.GT.AND P5, PT, R0, 0x8, P5 ;  /* 0x000000080000780c */ /* 0x000fe40002fa4270 */
[----:B------:R-:W-:Y:S02]  /*a1b0*/  ISETP.LT.OR P6, PT, R2, 0x2, P6 ;  /* 0x000000020200780c */ /* 0x000fe400037c1670 */
[----:B------:R-:W-:Y:S02]  /*a1c0*/  FSEL R4, R191, -INF , !P0 ;  /* 0xff800000bf047808 */ /* 0x000fe40004000000 */
[----:B------:R-:W-:Y:S02]  /*a1d0*/  PLOP3.LUT P0, PT, PT, PT, UP0, 0x80, 0x0 ;  /* 0x000000000000781c */ /* 0x000fe40003f0f008 */
[----:B------:R-:W-:Y:S02]  /*a1e0*/  FMNMX.FTZ R3, R179, R3, !PT ;  /* 0x00000003b3037209 */ /* 0x000fe40007810000 */
[----:B------:R-:W-:Y:S02]  /*a1f0*/  FSEL R6, R192, -INF , !P6 ;  /* 0xff800000c0067808 */ /* 0x000fe40007000000 */
[----:B------:R-:W-:Y:S02]  /*a200*/  ISETP.GT.AND P0, PT, R0, 0x9, P0 ;  /* 0x000000090000780c */ /* 0x000fe40000704270 */
[----:B------:R-:W-:Y:S02]  /*a210*/  FMNMX.FTZ R12, R4, R134, !PT ;  /* 0x00000086040c7209 */ /* 0x000fe40007810000 */
[----:B------:R-:W-:Y:S02]  /*a220*/  PLOP3.LUT P6, PT, PT, PT, UP0, 0x80, 0x0 ;  /* 0x000000000000781c */ /* 0x000fe40003fcf008 */
[----:B------:R-:W-:Y:S02]  /*a230*/  ISETP.LT.OR P5, PT, R2, 0x9, P5 ;  /* 0x000000090200780c */ /* 0x000fe40002fa1670 */
[----:B------:R-:W-:Y:S02]  /*a240*/  FMNMX.FTZ R3, R180, R3, !PT ;  /* 0x00000003b4037209 */ /* 0x000fe40007810000 */
[----:B------:R-:W-:Y:S02]  /*a250*/  ISETP.GT.AND P6, PT, R0, 0x10, P6 ;  /* 0x000000100000780c */ /* 0x000fe400037c4270 */
[----:B------:R-:W-:Y:S02]  /*a260*/  FSEL R5, R189, -INF , !P5 ;  /* 0xff800000bd057808 */ /* 0x000fe40006800000 */
[----:B------:R-:W-:Y:S02]  /*a270*/  PLOP3.LUT P5, PT, PT, PT, UP0, 0x80, 0x0 ;  /* 0x000000000000781c */ /* 0x000fe40003faf008 */
[----:B------:R-:W-:Y:S02]  /*a280*/  FMNMX.FTZ R12, R6, R12, !PT ;  /* 0x0000000c060c7209 */ /* 0x000fe40007810000 */
        /* <DEDUP_REMOVED lines=15> */
[----:B------:R-:W-:Y:S02]  /*a380*/  ISETP.LT.OR P0, PT, R2, 0x19, P0 ;  /* 0x000000190200780c */ /* 0x000fe40000701670 */
[----:B------:R-:W-:Y:S02]  /*a390*/  FSEL R186, R186, -INF , !P5 ;  /* 0xff800000baba7808 */ /* 0x000fe40006800000 */
[----:B------:R-:W-:Y:S02]  /*a3a0*/  PLOP3.LUT P5, PT, PT, PT, UP0, 0x80, 0x0 ;  /* 0x000000000000781c */ /* 0x000fe40003faf008 */
[----:B------:R-:W-:Y:S02]  /*a3b0*/  FMNMX.FTZ R12, R185, R12, !PT ;  /* 0x0000000cb90c7209 */ /* 0x000fe40007810000 */
[----:B------:R-:W-:Y:S02]  /*a3c0*/  FMNMX.FTZ R3, R188, R3, !PT ;  /* 0x00000003bc037209 */ /* 0x000fe40007810000 */
[----:B------:R-:W-:Y:S02]  /*a3d0*/  FSEL R176, R176, -INF , !P0 ;  /* 0xff800000b0b07808 */ /* 0x000fe40004000000 */
[----:B------:R-:W-:Y:S02]  /*a3e0*/  ISETP.LT.OR P6, PT, R2, 0x1a, P6 ;  /* 0x0000001a0200780c */ /* 0x000fe400037c1670 */
[----:B------:R-:W-:Y:S02]  /*a3f0*/  ISETP.GT.AND P5, PT, R0, 0x20, P5 ;  /* 0x000000200000780c */ /* 0x000fe40002fa4270 */
[----:B------:R-:W-:Y:S02]  /*a400*/  FMNMX.FTZ R12, R186, R12, !PT ;  /* 0x0000000cba0c7209 */ /* 0x000fe40007810000 */
[----:B------:R-:W-:Y:S02]  /*a410*/  PLOP3.LUT P0, PT, PT, PT, UP0, 0x80, 0x0 ;  /* 0x000000000000781c */ /* 0x000fe40003f0f008 */
[----:B------:R-:W-:Y:S02]  /*a420*/  FMNMX.FTZ R3, R195, R3, !PT ;  /* 0x00000003c3037209 */ /* 0x000fe40007810000 */
[----:B------:R-:W-:Y:S02]  /*a430*/  FSEL R177, R177, -INF , !P6 ;  /* 0xff800000b1b17808 */ /* 0x000fe40007000000 */
[----:B------:R-:W-:Y:S02]  /*a440*/  FMNMX.FTZ R12, R176, R12, !PT ;  /* 0x0000000cb00c7209 */ /* 0x000fe40007810000 */
[----:B------:R-:W-:Y:S02]  /*a450*/  ISETP.GT.AND P0, PT, R0, 0x21, P0 ;  /* 0x000000210000780c */ /* 0x000fe40000704270 */
[----:B------:R-:W-:Y:S02]  /*a460*/  ISETP.LT.OR P5, PT, R2, 0x21, P5 ;  /* 0x000000210200780c */ /* 0x000fe40002fa1670 */
[----:B------:R-:W-:Y:S02]  /*a470*/  PLOP3.LUT P6, PT, PT, PT, UP0, 0x80, 0x0 ;  /* 0x000000000000781c */ /* 0x000fe40003fcf008 */
[----:B------:R-:W-:Y:S02]  /*a480*/  FMNMX.FTZ R3, R196, R3, !PT ;  /* 0x00000003c4037209 */ /* 0x000fe40007810000 */
[----:B------:R-:W-:Y:S02]  /*a490*/  FSEL R173, R173, -INF , !P5 ;  /* 0xff800000adad7808 */ /* 0x000fe40006800000 */
[----:B------:R-:W-:Y:S02]  /*a4a0*/  FMNMX.FTZ R12, R177, R12, !PT ;  /* 0x0000000cb10c7209 */ /* 0x000fe40007810000 */
[----:B------:R-:W-:Y:S02]  /*a4b0*/  ISETP.LT.OR P0, PT, R2, 0x22, P0 ;  /* 0x000000220200780c */ /* 0x000fe40000701670 */
[----:B------:R-:W-:Y:S02]  /*a4c0*/  ISETP.GT.AND P6, PT, R0, 0x28, P6 ;  /* 0x000000280000780c */ /* 0x000fe400037c4270 */
        /* <DEDUP_REMOVED lines=9> */
[----:B------:R-:W-:Y:S01]  /*a560*/  FMNMX.FTZ R12, R174, R12, !PT ;  /* 0x0000000cae0c7209 */ /* 0x000fe20007810000 */
[----:B------:R-:W-:Y:S01]  /*a570*/  SHFL.BFLY PT, R13, R3, 0x2, 0x1f ;  /* 0x0c401f00030d7f89 */ /* 0x000fe200000e0000 */
[----:B------:R-:W-:Y:S02]  /*a580*/  ISETP.GT.AND P0, PT, R0, 0x30, P0 ;  /* 0x000000300000780c */ /* 0x000fe40000704270 */
[----:B------:R-:W-:Y:S02]  /*a590*/  ISETP.LT.OR P5, PT, R2, 0x2a, P5 ;  /* 0x0000002a0200780c */ /* 0x000fe40002fa1670 */
[----:B------:R-:W-:Y:S02]  /*a5a0*/  PLOP3.LUT P6, PT, PT, PT, UP0, 0x80, 0x0 ;  /* 0x000000000000781c */ /* 0x000fe40003fcf008 */
[----:B------:R-:W-:Y:S02]  /*a5b0*/  FSEL R187, R22, -INF , !P5 ;  /* 0xff80000016bb7808 */ /* 0x000fe40006800000 */
[----:B------:R-:W-:Y:S02]  /*a5c0*/  ISETP.LT.OR P0, PT, R2, 0x31, P0 ;  /* 0x000000310200780c */ /* 0x000fe40000701670 */
[C---:B------:R-:W-:Y:S02]  /*a5d0*/  ISETP.GT.AND P6, PT, R0.reuse, 0x31, P6 ;  /* 0x000000310000780c */ /* 0x040fe400037c4270 */
[----:B------:R-:W-:Y:S02]  /*a5e0*/  FMNMX.FTZ R12, R181, R12, !PT ;  /* 0x0000000cb50c7209 */ /* 0x000fe40007810000 */
[----:B------:R-:W-:Y:S02]  /*a5f0*/  PLOP3.LUT P5, PT, PT, PT, UP0, 0x80, 0x0 ;  /* 0x000000000000781c */ /* 0x000fe40003faf008 */
[----:B------:R-:W-:Y:S02]  /*a600*/  FSEL R192, R21, -INF , !P0 ;  /* 0xff80000015c07808 */ /* 0x000fe40004000000 */
[----:B------:R-:W-:Y:S02]  /*a610*/  FMNMX.FTZ R12, R187, R12, !PT ;  /* 0x0000000cbb0c7209 */ /* 0x000fe40007810000 */
[----:B------:R-:W-:Y:S02]  /*a620*/  ISETP.GT.AND P5, PT, R0, 0x38, P5 ;  /* 0x000000380000780c */ /* 0x000fe40002fa4270 */
[----:B------:R-:W-:Y:S02]  /*a630*/  ISETP.LT.OR P6, PT, R2, 0x32, P6 ;  /* 0x000000320200780c */ /* 0x000fe400037c1670 */
[----:B------:R-:W-:Y:S01]  /*a640*/  PLOP3.LUT P0, PT, PT, PT, UP0, 0x80, 0x0 ;  /* 0x000000000000781c */ /* 0x000fe20003f0f008 */
[----:B------:R-:W-:Y:S01]  /*a650*/  UISETP.GT.AND UP0, UPT, UR14, UR17, UPT ;  /* 0x000000110e00728c */ /* 0x000fe2000bf04270 */
[----:B------:R-:W-:Y:S01]  /*a660*/  FSEL R193, R20, -INF , !P6 ;  /* 0xff80000014c17808 */ /* 0x000fe20007000000 */
[----:B------:R-:W-:Y:S01]  /*a670*/  UIADD3 UR14, UR14, -0x1, URZ ;  /* 0xffffffff0e0e7890 */ /* 0x000fe2000fffe03f */
[----:B------:R-:W-:Y:S01]  /*a680*/  ISETP.GT.AND P0, PT, R0, 0x39, P0 ;  /* 0x000000390000780c */ /* 0x000fe20000704270 */
[----:B------:R-:W-:Y:S01]  /*a690*/  LDSM.16.MT88.4 R20, [R206+0x100] ;  /* 0x00010000ce14783b */ /* 0x000fe20000004200 */
[----:B------:R-:W-:Y:S02]  /*a6a0*/  FMNMX.FTZ R0, R192, R12, !PT ;  /* 0x0000000cc0007209 */ /* 0x000fe40007810000 */
[C---:B------:R-:W-:Y:S02]  /*a6b0*/  ISETP.LT.OR P5, PT, R2.reuse, 0x39, P5 ;  /* 0x000000390200780c */ /* 0x040fe40002fa1670 */
[----:B------:R-:W-:Y:S02]  /*a6c0*/  ISETP.LT.OR P0, PT, R2, 0x3a, P0 ;  /* 0x0000003a0200780c */ /* 0x000fe40000701670 */
[----:B------:R-:W-:Y:S02]  /*a6d0*/  FSEL R194, R16, -INF , !P5 ;  /* 0xff80000010c27808 */ /* 0x000fe40006800000 */
        /* <DEDUP_REMOVED lines=35> */
[----:B------:R-:W-:Y:S01]  /*a910*/  PLOP3.LUT P0, PT, PT, PT, UP0, 0x80, 0x0 ;  /* 0x000000000000781c */ /* 0x000fe20003f0f008 */
        /* <DEDUP_REMOVED lines=30> */
[C---:B------:R-:W-:Y:S01]  /*ab00*/  FMUL.FTZ R60, R2.reuse, R60 ;  /* 0x0000003c023c7220 */ /* 0x040fe20000410000 */
        /* <DEDUP_REMOVED lines=12> */
[C---:B------:R-:W-:Y:S01]  /*abd0*/  FMUL.FTZ R77, R2.reuse, R77 ;  /* 0x0000004d024d7220 */ /* 0x040fe20000410000 */
        /* <DEDUP_REMOVED lines=26> */
[----:B------:R-:W-:Y:S02]  /*ad80*/  FMUL.FTZ R35, R0, R167 ;  /* 0x000000a700237220 */ /* 0x000fe40000410000 */
[--C-:B-1----:R-:W-:Y:S01]  /*ad90*/  FFMA.FTZ R134, R178, c[0x0][0x2d0], -R172.reuse ;  /* 0x0000b400b2867a23 */ /* 0x102fe200000108ac */
[----:B------:R-:W-:Y:S01]  /*ada0*/  LDSM.16.MT88.4 R156, [R205+0x2900] ;  /* 0x00290000cd9c783b */ /* 0x000fe20000004200 */
[C---:B------:R-:W-:Y:S01]  /*adb0*/  FMUL.FTZ R20, R2.reuse, R152 ;  /* 0x0000009802147220 */ /* 0x040fe20000410000 */
[C---:B------:R-:W-:Y:S01]  /*adc0*/  HMMA.16816.F32 R16, R168.reuse, R22, R16 ;  /* 0x00000016a810723c */ /* 0x040fe20000001810 */
[----:B------:R1:W5:Y:S03]  /*add0*/  MUFU.EX2 R238, R134 ;  /* 0x0000008600ee7308 */ /* 0x0003660000000800 */
        /* <DEDUP_REMOVED lines=17> */
[----:B------:R1:W-:Y:S02]  /*aef0*/  MUFU.EX2 R237, R134 ;  /* 0x0000008600ed7308 */ /* 0x0003e40000000800 */
        /* <DEDUP_REMOVED lines=17> */
[----:B------:R-:W-:Y:S02]  /*b010*/  FMUL.FTZ R67, R0, R67 ;  /* 0x0000004300437220 */ /* 0x000fe40000410000 */
[--C-:B-1----:R-:W-:Y:S02]  /*b020*/  FFMA.FTZ R134, R180, c[0x0][0x2d0], -R172.reuse ;  /* 0x0000b400b4867a23 */ /* 0x102fe400000108ac */
[C---:B----4-:R-:W-:Y:S02]  /*b030*/  HMMA.16816.F32 R44, R168.reuse, R144, R44 ;  /* 0x00000090a82c723c */ /* 0x050fe4000000182c */
[----:B------:R1:W-:Y:S02]  /*b040*/  MUFU.EX2 R236, R134 ;  /* 0x0000008600ec7308 */ /* 0x0003e40000000800 */
[C---:B------:R-:W-:Y:S02]  /*b050*/  FMUL.FTZ R70, R0.reuse, R70 ;  /* 0x0000004600467220 */ /* 0x040fe40000410000 */
[C---:B------:R-:W-:Y:S02]  /*b060*/  FMUL.FTZ R71, R0.reuse, R71 ;  /* 0x0000004700477220 */ /* 0x040fe40000410000 */
[C---:B------:R-:W-:Y:S01]  /*b070*/  HMMA.16816.F32 R48, R168.reuse, R146, R48 ;  /* 0x00000092a830723c */ /* 0x040fe20000001830 */
[----:B------:R-:W4:Y:S03]  /*b080*/  LDSM.16.MT88.4 R144, [R205+0x4100] ;  /* 0x00410000cd90783b */ /* 0x000f260000004200 */
        /* <DEDUP_REMOVED lines=9> */
[C---:B------:R-:W-:Y:S02]  /*b120*/  FMUL.FTZ R86, R0.reuse, R86 ;  /* 0x0000005600567220 */ /* 0x040fe40000410000 */
[----:B------:R-:W-:Y:S02]  /*b130*/  FMUL.FTZ R87, R0, R87 ;  /* 0x0000005700577220 */ /* 0x000fe40000410000 */
[C---:B---3--:R-:W-:Y:S04]  /*b140*/  HMMA.16816.F32 R60, R168.reuse, R140, R60 ;  /* 0x0000008ca83c723c */ /* 0x048fe8000000183c */
[----:B------:R-:W-:Y:S02]  /*b150*/  FMUL.FTZ R89, R2, R89 ;  /* 0x0000005902597220 */ /* 0x000fe40000410000 */
[C---:B------:R-:W-:Y:S02]  /*b160*/  FMUL.FTZ R90, R0.reuse, R90 ;  /* 0x0000005a005a7220 */ /* 0x040fe40000410000 */
[C---:B------:R-:W-:Y:S01]  /*b170*/  HMMA.16816.F32 R64, R168.reuse, R142, R64 ;  /* 0x0000008ea840723c */ /* 0x040fe20000001840 */
[----:B------:R-:W3:Y:S03]  /*b180*/  LDSM.16.MT88.4 R140, [R208+0x4100] ;  /* 0x00410000d08c783b */ /* 0x000ee60000004200 */
[----:B------:R-:W-:Y:S02]  /*b190*/  FMUL.FTZ R91, R0, R91 ;  /* 0x0000005b005b7220 */ /* 0x000fe40000410000 */
[C---:B------:R-:W-:Y:S02]  /*b1a0*/  FMUL.FTZ R92, R2.reuse, R92 ;  /* 0x0000005c025c7220 */ /* 0x040fe40000410000 */
[C---:B----4-:R-:W-:Y:S04]  /*b1b0*/  HMMA.16816.F32 R68, R168.reuse, R144, R68 ;  /* 0x00000090a844723c */ /* 0x050fe80000001844 */
[----:B------:R-:W-:Y:S02]  /*b1c0*/  FMUL.FTZ R93, R2, R93 ;  /* 0x0000005d025d7220 */ /* 0x000fe40000410000 */
[C---:B------:R-:W-:Y:S02]  /*b1d0*/  FMUL.FTZ R94, R0.reuse, R94 ;  /* 0x0000005e005e7220 */ /* 0x040fe40000410000 */
[C---:B------:R-:W-:Y:S01]  /*b1e0*/  HMMA.16816.F32 R72, R168.reuse, R146, R72 ;  /* 0x00000092a848723c */ /* 0x040fe20000001848 */
[----:B------:R-:W4:Y:S03]  /*b1f0*/  LDSM.16.MT88.4 R144, [R207+0x4100] ;  /* 0x00410000cf90783b */ /* 0x000f260000004200 */
[--C-:B-1----:R-:W-:Y:S02]  /*b200*/  FFMA.FTZ R134, R185, c[0x0][0x2d0], -R133.reuse ;  /* 0x0000b400b9867a23 */ /* 0x102fe40000010885 */
[----:B------:R-:W-:Y:S02]  /*b210*/  FMUL.FTZ R95, R0, R95 ;  /* 0x0000005f005f7220 */ /* 0x000fe40000410000 */
[C---:B------:R-:W-:Y:S01]  /*b220*/  FMUL.FTZ R96, R2.reuse, R96 ;  /* 0x0000006002607220 */ /* 0x040fe20000410000 */
[C---:B--2---:R-:W-:Y:S01]  /*b230*/  HMMA.16816.F32 R76, R168.reuse, R136, R76 ;  /* 0x00000088a84c723c */ /* 0x044fe2000000184c */
[----:B------:R1:W-:Y:S02]  /*b240*/  MUFU.EX2 R191, R134 ;  /* 0x0000008600bf7308 */ /* 0x0003e40000000800 */
[----:B------:R-:W-:Y:S02]  /*b250*/  FMUL.FTZ R97, R2, R97 ;  /* 0x0000006102617220 */ /* 0x000fe40000410000 */
[C---:B------:R-:W-:Y:S02]  /*b260*/  FMUL.FTZ R98, R0.reuse, R98 ;  /* 0x0000006200627220 */ /* 0x040fe40000410000 */
[----:B------:R-:W-:Y:S01]  /*b270*/  FMUL.FTZ R99, R0, R99 ;  /* 0x0000006300637220 */ /* 0x000fe20000410000 */
        /* <DEDUP_REMOVED lines=11> */
[C---:B----4-:R-:W-:Y:S01]  /*b330*/  HMMA.16816.F32 R92, R168.reuse, R144, R92 ;  /* 0x00000090a85c723c */ /* 0x050fe2000000185c */
[----:B------:R1:W4:Y:S03]  /*b340*/  MUFU.EX2 R190, R134 ;  /* 0x0000008600be7308 */ /* 0x0003260000000800 */
[----:B------:R-:W-:Y:S02]  /*b350*/  FMUL.FTZ R105, R2, R105 ;  /* 0x0000006902697220 */ /* 0x000fe40000410000 */
[C---:B------:R-:W-:Y:S02]  /*b360*/  FMUL.FTZ R106, R0.reuse, R106 ;  /* 0x0000006a006a7220 */ /* 0x040fe40000410000 */
[C---:B------:R-:W-:Y:S01]  /*b370*/  HMMA.16816.F32 R96, R168.reuse, R146, R96 ;  /* 0x00000092a860723c */ /* 0x040fe20000001860 */
[----:B------:R-:W4:Y:S03]  /*b380*/  LDSM.16.MT88.4 R144, [R208+0x6100] ;  /* 0x00610000d090783b */ /* 0x000f260000004200 */
[----:B------:R-:W-:Y:S02]  /*b390*/  FMUL.FTZ R107, R0, R107 ;  /* 0x0000006b006b7220 */ /* 0x000fe40000410000 */
[C---:B------:R-:W-:Y:S02]  /*b3a0*/  FMUL.FTZ R108, R2.reuse, R108 ;  /* 0x0000006c026c7220 */ /* 0x040fe40000410000 */
[----:B------:R-:W-:Y:S01]  /*b3b0*/  FMUL.FTZ R109, R2, R109 ;  /* 0x0000006d026d7220 */ /* 0x000fe20000410000 */
[C---:B--2---:R-:W-:Y:S03]  /*b3c0*/  HMMA.16816.F32 R100, R168.reuse, R136, R100 ;  /* 0x00000088a864723c */ /* 0x044fe60000001864 */
[C---:B------:R-:W-:Y:S02]  /*b3d0*/  FMUL.FTZ R110, R0.reuse, R110 ;  /* 0x0000006e006e7220 */ /* 0x040fe40000410000 */
[----:B------:R-:W-:Y:S02]  /*b3e0*/  FMUL.FTZ R111, R0, R111 ;  /* 0x0000006f006f7220 */ /* 0x000fe40000410000 */
[----:B------:R-:W-:Y:S01]  /*b3f0*/  FMUL.FTZ R112, R2, R112 ;  /* 0x0000007002707220 */ /* 0x000fe20000410000 */
[C---:B------:R-:W-:Y:S01]  /*b400*/  HMMA.16816.F32 R104, R168.reuse, R138, R104 ;  /* 0x0000008aa868723c */ /* 0x040fe20000001868 */
[----:B------:R-:W2:Y:S03]  /*b410*/  LDSM.16.MT88.4 R136, [R207+0x6100] ;  /* 0x00610000cf88783b */ /* 0x000ea60000004200 */
[--C-:B-1----:R-:W-:Y:S02]  /*b420*/  FFMA.FTZ R134, R176, c[0x0][0x2d0], -R133.reuse ;  /* 0x0000b400b0867a23 */ /* 0x102fe40000010885 */
[----:B------:R-:W-:Y:S02]  /*b430*/  FMUL.FTZ R113, R2, R113 ;  /* 0x0000007102717220 */ /* 0x000fe40000410000 */
[C---:B---3--:R-:W-:Y:S01]  /*b440*/  HMMA.16816.F32 R108, R168.reuse, R140, R108 ;  /* 0x0000008ca86c723c */ /* 0x048fe2000000186c */
[----:B------:R1:W-:Y:S03]  /*b450*/  MUFU.EX2 R189, R134 ;  /* 0x0000008600bd7308 */ /* 0x0003e60000000800 */
[C---:B------:R-:W-:Y:S02]  /*b460*/  FMUL.FTZ R114, R0.reuse, R114 ;  /* 0x0000007200727220 */ /* 0x040fe40000410000 */
[----:B------:R-:W-:Y:S02]  /*b470*/  FMUL.FTZ R115, R0, R115 ;  /* 0x0000007300737220 */ /* 0x000fe40000410000 */
[C---:B------:R-:W-:Y:S04]  /*b480*/  FMUL.FTZ R116, R2.reuse, R116 ;  /* 0x0000007402747220 */ /* 0x040fe80000410000 */
[----:B------:R-:W-:Y:S01]  /*b490*/  FMUL.FTZ R117, R2, R117 ;  /* 0x0000007502757220 */ /* 0x000fe20000410000 */
[C---:B------:R-:W-:Y:S01]  /*b4a0*/  HMMA.16816.F32 R112, R168.reuse, R142, R112 ;  /* 0x0000008ea870723c */ /* 0x040fe20000001870 */
[----:B------:R-:W3:Y:S02]  /*b4b0*/  LDSM.16.MT88.4 R140, [R205+0x900] ;  /* 0x00090000cd8c783b */ /* 0x000ee40000004200 */
[C---:B------:R-:W-:Y:S02]  /*b4c0*/  FMUL.FTZ R118, R0.reuse, R118 ;  /* 0x0000007600767220 */ /* 0x040fe40000410000 */
[----:B------:R-:W-:Y:S02]  /*b4d0*/  FMUL.FTZ R119, R0, R119 ;  /* 0x0000007700777220 */ /* 0x000fe40000410000 */
[C---:B------:R-:W-:Y:S02]  /*b4e0*/  FMUL.FTZ R120, R2.reuse, R120 ;  /* 0x0000007802787220 */ /* 0x040fe40000410000 */
[----:B------:R-:W-:Y:S03]  /*b4f0*/  FMUL.FTZ R121, R2, R121 ;  /* 0x0000007902797220 */ /* 0x000fe60000410000 */
[C---:B----4-:R-:W-:Y:S03]  /*b500*/  HMMA.16816.F32 R116, R168.reuse, R144, R116 ;  /* 0x00000090a874723c */ /* 0x050fe60000001874 */
[C---:B------:R-:W-:Y:S02]  /*b510*/  FMUL.FTZ R122, R0.reuse, R122 ;  /* 0x0000007a007a7220 */ /* 0x040fe40000410000 */
[----:B------:R-:W-:Y:S02]  /*b520*/  FMUL.FTZ R123, R0, R123 ;  /* 0x0000007b007b7220 */ /* 0x000fe40000410000 */
[--C-:B-1----:R-:W-:Y:S02]  /*b530*/  FFMA.FTZ R134, R177, c[0x0][0x2d0], -R133.reuse ;  /* 0x0000b400b1867a23 */ /* 0x102fe40000010885 */
[----:B------:R-:W-:Y:S02]  /*b540*/  LDSM.16.MT88.4 R176, [R206+0x3900] ;  /* 0x00390000ceb0783b */ /* 0x000fe40000004200 */
[----:B------:R1:W4:Y:S01]  /*b550*/  MUFU.EX2 R186, R134 ;  /* 0x0000008600ba7308 */ /* 0x0003220000000800 */
[C---:B------:R-:W-:Y:S03]  /*b560*/  HMMA.16816.F32 R120, R168.reuse, R146, R120 ;  /* 0x00000092a878723c */ /* 0x040fe60000001878 */
[C---:B------:R-:W-:Y:S02]  /*b570*/  FMUL.FTZ R124, R2.reuse, R124 ;  /* 0x0000007c027c7220 */ /* 0x040fe40000410000 */
[----:B------:R-:W-:Y:S01]  /*b580*/  FMUL.FTZ R125, R2, R125 ;  /* 0x0000007d027d7220 */ /* 0x000fe20000410000 */
[----:B------:R-:W3:Y:S01]  /*b590*/  LDSM.16.MT88.4 R144, [R208+0x900] ;  /* 0x00090000d090783b */ /* 0x000ee20000004200 */
[C---:B------:R-:W-:Y:S02]  /*b5a0*/  FMUL.FTZ R126, R0.reuse, R126 ;  /* 0x0000007e007e7220 */ /* 0x040fe40000410000 */
[----:B------:R-:W-:Y:S03]  /*b5b0*/  FMUL.FTZ R127, R0, R127 ;  /* 0x0000007f007f7220 */ /* 0x000fe60000410000 */
[C---:B------:R-:W-:Y:S02]  /*b5c0*/  FMUL.FTZ R128, R2.reuse, R128 ;  /* 0x0000008002807220 */ /* 0x040fe40000410000 */
[----:B------:R-:W-:Y:S02]  /*b5d0*/  FMUL.FTZ R129, R2, R129 ;  /* 0x0000008102817220 */ /* 0x000fe40000410000 */
[C---:B--2---:R-:W-:Y:S03]  /*b5e0*/  HMMA.16816.F32 R124, R168.reuse, R136, R124 ;  /* 0x00000088a87c723c */ /* 0x044fe6000000187c */
[C---:B------:R-:W-:Y:S02]  /*b5f0*/  FMUL.FTZ R130, R0.reuse, R130 ;  /* 0x0000008200827220 */ /* 0x040fe40000410000 */
[----:B------:R-:W-:Y:S02]  /*b600*/  FMUL.FTZ R131, R0, R131 ;  /* 0x0000008300837220 */ /* 0x000fe40000410000 */
[----:B-----5:R-:W-:Y:S01]  /*b610*/  F2FP.PACK_AB R136, R238, R239 ;  /* 0x000000efee88723e */ /* 0x020fe200000000ff */
[--C-:B-1----:R-:W-:Y:S01]  /*b620*/  FFMA.FTZ R134, R182, c[0x0][0x2d0], -R172.reuse ;  /* 0x0000b400b6867a23 */ /* 0x102fe200000108ac */
[----:B------:R-:W-:Y:S03]  /*b630*/  F2FP.PACK_AB R137, R190, R191 ;  /* 0x000000bfbe89723e */ /* 0x000fe600000000ff */
[----:B------:R-:W-:Y:S01]  /*b640*/  HMMA.16816.F32 R128, R168, R138, R128 ;  /* 0x0000008aa880723c */ /* 0x000fe20000001880 */
[----:B------:R1:W-:Y:S06]  /*b650*/  MUFU.EX2 R235, R134 ;  /* 0x0000008600eb7308 */ /* 0x0003ec0000000800 */
[----:B------:R-:W-:Y:S02]  /*b660*/  F2FP.PACK_AB R138, R236, R237 ;  /* 0x000000edec8a723e */ /* 0x000fe400000000ff */
[----:B----4-:R-:W-:Y:S07]  /*b670*/  F2FP.PACK_AB R139, R186, R189 ;  /* 0x000000bdba8b723e */ /* 0x010fee00000000ff */
[C---:B---3--:R-:W-:Y:S08]  /*b680*/  HMMA.16816.F32 R4, R136.reuse, R140, R4 ;  /* 0x0000008c8804723c */ /* 0x048ff00000001804 */
[C---:B------:R-:W-:Y:S01]  /*b690*/  HMMA.16816.F32 R8, R136.reuse, R142, R8 ;  /* 0x0000008e8808723c */ /* 0x040fe20000001808 */
[----:B------:R-:W2:Y:S03]  /*b6a0*/  LDSM.16.MT88.4 R140, [R206+0x2900] ;  /* 0x00290000ce8c783b */ /* 0x000ea60000004200 */
[--C-:B-1----:R-:W-:Y:S04]  /*b6b0*/  FFMA.FTZ R134, R183, c[0x0][0x2d0], -R172.reuse ;  /* 0x0000b400b7867a23 */ /* 0x102fe800000108ac */
[C---:B------:R-:W-:Y:S01]  /*b6c0*/  HMMA.16816.F32 R12, R136.reuse, R148, R12 ;  /* 0x00000094880c723c */ /* 0x040fe2000000180c */
[----:B------:R1:W3:Y:S07]  /*b6d0*/  MUFU.EX2 R234, R134 ;  /* 0x0000008600ea7308 */ /* 0x0002ee0000000800 */
[C---:B------:R-:W-:Y:S01]  /*b6e0*/  HMMA.16816.F32 R16, R136.reuse, R150, R16 ;  /* 0x000000968810723c */ /* 0x040fe20000001810 */
[----:B------:R-:W-:Y:S07]  /*b6f0*/  LDSM.16.MT88.4 R148, [R207+0x2900] ;  /* 0x00290000cf94783b */ /* 0x000fee0000004200 */
[C---:B------:R-:W-:Y:S08]  /*b700*/  HMMA.16816.F32 R20, R136.reuse, R144, R20 ;  /* 0x000000908814723c */ /* 0x040ff00000001814 */
[C---:B------:R-:W-:Y:S01]  /*b710*/  HMMA.16816.F32 R24, R136.reuse, R146, R24 ;  /* 0x000000928818723c */ /* 0x040fe20000001818 */
[----:B------:R-:W4:Y:S03]  /*b720*/  LDSM.16.MT88.4 R144, [R208+0x2900] ;  /* 0x00290000d090783b */ /* 0x000f260000004200 */
[--C-:B-1----:R-:W-:Y:S04]  /*b730*/  FFMA.FTZ R134, R184, c[0x0][0x2d0], -R172.reuse ;  /* 0x0000b400b8867a23 */ /* 0x102fe800000108ac */
[C---:B------:R-:W-:Y:S01]  /*b740*/  HMMA.16816.F32 R28, R136.reuse, R152, R28 ;  /* 0x00000098881c723c */ /* 0x040fe2000000181c */
[----:B------:R1:W-:Y:S07]  /*b750*/  MUFU.EX2 R233, R134 ;  /* 0x0000008600e97308 */ /* 0x0003ee0000000800 */
[C---:B------:R-:W-:Y:S01]  /*b760*/  HMMA.16816.F32 R32, R136.reuse, R154, R32 ;  /* 0x0000009a8820723c */ /* 0x040fe20000001820 */
[----:B------:R-:W5:Y:S07]  /*b770*/  LDSM.16.MT88.4 R152, [R208+0x4900] ;  /* 0x00490000d098783b */ /* 0x000f6e0000004200 */
[C---:B------:R-:W-:Y:S08]  /*b780*/  HMMA.16816.F32 R36, R136.reuse, R156, R36 ;  /* 0x0000009c8824723c */ /* 0x040ff00000001824 */
[C---:B------:R-:W-:Y:S01]  /*b790*/  HMMA.16816.F32 R40, R136.reuse, R158, R40 ;  /* 0x0000009e8828723c */ /* 0x040fe20000001828 */
[----:B------:R-:W-:Y:S03]  /*b7a0*/  LDSM.16.MT88.4 R156, [R206+0x1100] ;  /* 0x00110000ce9c783b */ /* 0x000fe60000004200 */
[--C-:B-1----:R-:W-:Y:S04]  /*b7b0*/  FFMA.FTZ R134, R188, c[0x0][0x2d0], -R172.reuse ;  /* 0x0000b400bc867a23 */ /* 0x102fe800000108ac */
[C---:B--2---:R-:W-:Y:S01]  /*b7c0*/  HMMA.16816.F32 R44, R136.reuse, R140, R44 ;  /* 0x0000008c882c723c */ /* 0x044fe2000000182c */
[----:B------:R1:W2:Y:S07]  /*b7d0*/  MUFU.EX2 R232, R134 ;  /* 0x0000008600e87308 */ /* 0x0002ae0000000800 */
[C---:B------:R-:W-:Y:S01]  /*b7e0*/  HMMA.16816.F32 R48, R136.reuse, R142, R48 ;  /* 0x0000008e8830723c */ /* 0x040fe20000001830 */
[----:B------:R-:W2:Y:S07]  /*b7f0*/  LDSM.16.MT88.4 R140, [R207+0x4900] ;  /* 0x00490000cf8c783b */ /* 0x000eae0000004200 */
[C---:B----4-:R-:W-:Y:S08]  /*b800*/  HMMA.16816.F32 R52, R136.reuse, R144, R52 ;  /* 0x000000908834723c */ /* 0x050ff00000001834 */
[C---:B------:R-:W-:Y:S01]  /*b810*/  HMMA.16816.F32 R56, R136.reuse, R146, R56 ;  /* 0x000000928838723c */ /* 0x040fe20000001838 */
[----:B------:R-:W4:Y:S03]  /*b820*/  LDSM.16.MT88.4 R144, [R205+0x6900] ;  /* 0x00690000cd90783b */ /* 0x000f260000004200 */
[--C-:B-1----:R-:W-:Y:S04]  /*b830*/  FFMA.FTZ R134, R173, c[0x0][0x2d0], -R133.reuse ;  /* 0x0000b400ad867a23 */ /* 0x102fe80000010885 */
[C---:B------:R-:W-:Y:S01]  /*b840*/  HMMA.16816.F32 R60, R136.reuse, R148, R60 ;  /* 0x00000094883c723c */ /* 0x040fe2000000183c */
[----:B------:R1:W-:Y:S07]  /*b850*/  MUFU.EX2 R185, R134 ;  /* 0x0000008600b97308 */ /* 0x0003ee0000000800 */
[C---:B------:R-:W-:Y:S01]  /*b860*/  HMMA.16816.F32 R64, R136.reuse, R150, R64 ;  /* 0x000000968840723c */ /* 0x040fe20000001840 */
[----:B------:R-:W2:Y:S07]  /*b870*/  LDSM.16.MT88.4 R148, [R206+0x6900] ;  /* 0x00690000ce94783b */ /* 0x000eae0000004200 */
[C---:B------:R-:W-:Y:S08]  /*b880*/  HMMA.16816.F32 R68, R136.reuse, R160, R68 ;  /* 0x000000a08844723c */ /* 0x040ff00000001844 */
[C---:B------:R-:W-:Y:S01]  /*b890*/  HMMA.16816.F32 R72, R136.reuse, R162, R72 ;  /* 0x000000a28848723c */ /* 0x040fe20000001848 */
[----:B------:R-:W-:Y:S03]  /*b8a0*/  LDSM.16.MT88.4 R160, [R207+0x1100] ;  /* 0x00110000cfa0783b */ /* 0x000fe60000004200 */
[--C-:B-1----:R-:W-:Y:S04]  /*b8b0*/  FFMA.FTZ R134, R174, c[0x0][0x2d0], -R133.reuse ;  /* 0x0000b400ae867a23 */ /* 0x102fe80000010885 */
[C---:B------:R-:W-:Y:S01]  /*b8c0*/  HMMA.16816.F32 R76, R136.reuse, R164, R76 ;  /* 0x000000a4884c723c */ /* 0x040fe2000000184c */
[----:B------:R1:W1:Y:S07]  /*b8d0*/  MUFU.EX2 R184, R134 ;  /* 0x0000008600b87308 */ /* 0x00026e0000000800 */
[C---:B------:R-:W-:Y:S01]  /*b8e0*/  HMMA.16816.F32 R80, R136.reuse, R166, R80 ;  /* 0x000000a68850723c */ /* 0x040fe20000001850 */
[----:B------:R-:W-:Y:S07]  /*b8f0*/  LDSM.16.MT88.4 R164, [R206+0x5100] ;  /* 0x00510000cea4783b */ /* 0x000fee0000004200 */
[C---:B-----5:R-:W-:Y:S08]  /*b900*/  HMMA.16816.F32 R84, R136.reuse, R152, R84 ;  /* 0x000000988854723c */ /* 0x060ff00000001854 */
[C---:B------:R-:W-:Y:S01]  /*b910*/  HMMA.16816.F32 R88, R136.reuse, R154, R88 ;  /* 0x0000009a8858723c */ /* 0x040fe20000001858 */
[----:B------:R-:W5:Y:S03]  /*b920*/  LDSM.16.MT88.4 R152, [R208+0x6900] ;  /* 0x00690000d098783b */ /* 0x000f660000004200 */
[--C-:B-1----:R-:W-:Y:S04]  /*b930*/  FFMA.FTZ R134, R181, c[0x0][0x2d0], -R133.reuse ;  /* 0x0000b400b5867a23 */ /* 0x102fe80000010885 */
[C---:B--2---:R-:W-:Y:S01]  /*b940*/  HMMA.16816.F32 R92, R136.reuse, R140, R92 ;  /* 0x0000008c885c723c */ /* 0x044fe2000000185c */
[----:B------:R1:W-:Y:S07]  /*b950*/  MUFU.EX2 R183, R134 ;  /* 0x0000008600b77308 */ /* 0x0003ee0000000800 */
[C---:B------:R-:W-:Y:S01]  /*b960*/  HMMA.16816.F32 R96, R136.reuse, R142, R96 ;  /* 0x0000008e8860723c */ /* 0x040fe20000001860 */
[----:B------:R-:W2:Y:S07]  /*b970*/  LDSM.16.MT88.4 R140, [R207+0x6900] ;  /* 0x00690000cf8c783b */ /* 0x000eae0000004200 */
[C---:B----4-:R-:W-:Y:S08]  /*b980*/  HMMA.16816.F32 R100, R136.reuse, R144, R100 ;  /* 0x000000908864723c */ /* 0x050ff00000001864 */
[C---:B------:R-:W-:Y:S01]  /*b990*/  HMMA.16816.F32 R104, R136.reuse, R146, R104 ;  /* 0x000000928868723c */ /* 0x040fe20000001868 */
[----:B------:R-:W4:Y:S03]  /*b9a0*/  LDSM.16.MT88.4 R144, [R205+0x1100] ;  /* 0x00110000cd90783b */ /* 0x000f260000004200 */
[--C-:B-1----:R-:W-:Y:S04]  /*b9b0*/  FFMA.FTZ R134, R187, c[0x0][0x2d0], -R133.reuse ;  /* 0x0000b400bb867a23 */ /* 0x102fe80000010885 */
[C---:B------:R-:W-:Y:S01]  /*b9c0*/  HMMA.16816.F32 R108, R136.reuse, R148, R108 ;  /* 0x00000094886c723c */ /* 0x040fe2000000186c */
[----:B------:R1:W1:Y:S07]  /*b9d0*/  MUFU.EX2 R182, R134 ;  /* 0x0000008600b67308 */ /* 0x00026e0000000800 */
[C---:B------:R-:W-:Y:S01]  /*b9e0*/  HMMA.16816.F32 R112, R136.reuse, R150, R112 ;  /* 0x000000968870723c */ /* 0x040fe20000001870 */
[----:B------:R-:W4:Y:S07]  /*b9f0*/  LDSM.16.MT88.4 R148, [R208+0x1100] ;  /* 0x00110000d094783b */ /* 0x000f2e0000004200 */
[C---:B-----5:R-:W-:Y:S08]  /*ba00*/  HMMA.16816.F32 R116, R136.reuse, R152, R116 ;  /* 0x000000988874723c */ /* 0x060ff00000001874 */
[C---:B------:R-:W-:Y:S01]  /*ba10*/  HMMA.16816.F32 R120, R136.reuse, R154, R120 ;  /* 0x0000009a8878723c */ /* 0x040fe20000001878 */
[----:B------:R-:W-:Y:S03]  /*ba20*/  LDSM.16.MT88.4 R152, [R208+0x3100] ;  /* 0x00310000d098783b */ /* 0x000fe60000004200 */
[--C-:B-1----:R-:W-:Y:S04]  /*ba30*/  FFMA.FTZ R134, R195, c[0x0][0x2d0], -R172.reuse ;  /* 0x0000b400c3867a23 */ /* 0x102fe800000108ac */
[C---:B--2---:R-:W-:Y:S01]  /*ba40*/  HMMA.16816.F32 R124, R136.reuse, R140, R124 ;  /* 0x0000008c887c723c */ /* 0x044fe2000000187c */
[----:B------:R1:W-:Y:S07]  /*ba50*/  MUFU.EX2 R203, R134 ;  /* 0x0000008600cb7308 */ /* 0x0003ee0000000800 */
[----:B------:R-:W-:Y:S01]  /*ba60*/  HMMA.16816.F32 R128, R136, R142, R128 ;  /* 0x0000008e8880723c */ /* 0x000fe20000001880 */
[----:B------:R-:W2:Y:S06]  /*ba70*/  LDSM.16.MT88.4 R140, [R205+0x3100] ;  /* 0x00310000cd8c783b */ /* 0x000eac0000004200 */
[----:B---3--:R-:W-:Y:S02]  /*ba80*/  F2FP.PACK_AB R136, R234, R235 ;  /* 0x000000ebea88723e */ /* 0x008fe400000000ff */
[----:B------:R-:W-:Y:S03]  /*ba90*/  F2FP.PACK_AB R138, R232, R233 ;  /* 0x000000e9e88a723e */ /* 0x000fe600000000ff */
[----:B------:R-:W-:Y:S02]  /*baa0*/  F2FP.PACK_AB R137, R184, R185 ;  /* 0x000000b9b889723e */ /* 0x000fe400000000ff */
[----:B------:R-:W-:Y:S01]  /*bab0*/  F2FP.PACK_AB R139, R182, R183 ;  /* 0x000000b7b68b723e */ /* 0x000fe200000000ff */
[--C-:B-1----:R-:W-:Y:S06]  /*bac0*/  FFMA.FTZ R134, R196, c[0x0][0x2d0], -R172.reuse ;  /* 0x0000b400c4867a23 */ /* 0x102fec00000108ac */
[C---:B----4-:R-:W-:Y:S01]  /*bad0*/  HMMA.16816.F32 R4, R136.reuse, R144, R4 ;  /* 0x000000908804723c */ /* 0x050fe20000001804 */
[----:B------:R1:W3:Y:S07]  /*bae0*/  MUFU.EX2 R195, R134 ;  /* 0x0000008600c37308 */ /* 0x0002ee0000000800 */
[C---:B------:R-:W-:Y:S01]  /*baf0*/  HMMA.16816.F32 R8, R136.reuse, R146, R8 ;  /* 0x000000928808723c */ /* 0x040fe20000001808 */
[----:B------:R-:W4:Y:S07]  /*bb00*/  LDSM.16.MT88.4 R144, [R206+0x3100] ;  /* 0x00310000ce90783b */ /* 0x000f2e0000004200 */
[C---:B------:R-:W-:Y:S08]  /*bb10*/  HMMA.16816.F32 R12, R136.reuse, R156, R12 ;  /* 0x0000009c880c723c */ /* 0x040ff0000000180c */
[C---:B------:R-:W-:Y:S01]  /*bb20*/  HMMA.16816.F32 R16, R136.reuse, R158, R16 ;  /* 0x0000009e8810723c */ /* 0x040fe20000001810 */
[----:B------:R-:W5:Y:S03]  /*bb30*/  LDSM.16.MT88.4 R156, [R207+0x3100] ;  /* 0x00310000cf9c783b */ /* 0x000f660000004200 */
[--C-:B-1----:R-:W-:Y:S01]  /*bb40*/  FFMA.FTZ R134, R197, c[0x0][0x2d0], -R172.reuse ;  /* 0x0000b400c5867a23 */ /* 0x102fe200000108ac */
[----:B---3--:R-:W-:Y:S01]  /*bb50*/  F2FP.PACK_AB R168, R195, R203 ;  /* 0x000000cbc3a8723e */ /* 0x008fe200000000ff */
[----:B------:R-:W-:Y:S02]  /*bb60*/  FFMA.FTZ R172, R198, c[0x0][0x2d0], -R172 ;  /* 0x0000b400c6ac7a23 */ /* 0x000fe400000108ac */
[C---:B------:R-:W-:Y:S01]  /*bb70*/  HMMA.16816.F32 R20, R136.reuse, R148, R20 ;  /* 0x000000948814723c */ /* 0x040fe20000001814 */
[----:B------:R1:W-:Y:S07]  /*bb80*/  MUFU.EX2 R188, R134 ;  /* 0x0000008600bc7308 */ /* 0x0003ee0000000800 */
[C---:B------:R-:W-:Y:S01]  /*bb90*/  HMMA.16816.F32 R24, R136.reuse, R150, R24 ;  /* 0x000000968818723c */ /* 0x040fe20000001818 */
[----:B------:R-:W3:Y:S02]  /*bba0*/  LDSM.16.MT88.4 R148, [R205+0x5100] ;  /* 0x00510000cd94783b */ /* 0x000ee40000004200 */
[----:B------:R4:W4:Y:S05]  /*bbb0*/  MUFU.EX2 R187, R172 ;  /* 0x000000ac00bb7308 */ /* 0x00092a0000000800 */
[C---:B------:R-:W-:Y:S08]  /*bbc0*/  HMMA.16816.F32 R28, R136.reuse, R160, R28 ;  /* 0x000000a0881c723c */ /* 0x040ff0000000181c */
[C---:B------:R-:W-:Y:S01]  /*bbd0*/  HMMA.16816.F32 R32, R136.reuse, R162, R32 ;  /* 0x000000a28820723c */ /* 0x040fe20000001820 */
[----:B------:R-:W3:Y:S03]  /*bbe0*/  LDSM.16.MT88.4 R160, [R208+0x5100] ;  /* 0x00510000d0a0783b */ /* 0x000ee60000004200 */
[--C-:B-1----:R-:W-:Y:S04]  /*bbf0*/  FFMA.FTZ R134, R192, c[0x0][0x2d0], -R133.reuse ;  /* 0x0000b400c0867a23 */ /* 0x102fe80000010885 */
[C---:B--2---:R-:W-:Y:S01]  /*bc00*/  HMMA.16816.F32 R36, R136.reuse, R140, R36 ;  /* 0x0000008c8824723c */ /* 0x044fe20000001824 */
[----:B------:R1:W-:Y:S01]  /*bc10*/  MUFU.EX2 R181, R134 ;  /* 0x0000008600b57308 */ /* 0x0003e20000000800 */
[----:B----4-:R-:W-:Y:S02]  /*bc20*/  LDSM.16.MT88.4 R172, [R205+0x3900] ;  /* 0x00390000cdac783b */ /* 0x010fe40000004200 */
[----:B------:R-:W-:Y:S04]  /*bc30*/  F2FP.PACK_AB R170, R187, R188 ;  /* 0x000000bcbbaa723e */ /* 0x000fe800000000ff */
[C---:B------:R-:W-:Y:S02]  /*bc40*/  HMMA.16816.F32 R40, R136.reuse, R142, R40 ;  /* 0x0000008e8828723c */ /* 0x040fe40000001828 */
[----:B------:R-:W2:Y:S06]  /*bc50*/  LDSM.16.MT88.4 R140, [R207+0x5100] ;  /* 0x00510000cf8c783b */ /* 0x000eac0000004200 */
[C---:B------:R-:W-:Y:S08]  /*bc60*/  HMMA.16816.F32 R44, R136.reuse, R144, R44 ;  /* 0x00000090882c723c */ /* 0x040ff0000000182c */
[C---:B------:R-:W-:Y:S01]  /*bc70*/  HMMA.16816.F32 R48, R136.reuse, R146, R48 ;  /* 0x000000928830723c */ /* 0x040fe20000001830 */
[----:B------:R-:W4:Y:S03]  /*bc80*/  LDSM.16.MT88.4 R144, [R205+0x7100] ;  /* 0x00710000cd90783b */ /* 0x000f260000004200 */
[--C-:B-1----:R-:W-:Y:S04]  /*bc90*/  FFMA.FTZ R134, R193, c[0x0][0x2d0], -R133.reuse ;  /* 0x0000b400c1867a23 */ /* 0x102fe80000010885 */
[C---:B------:R-:W-:Y:S01]  /*bca0*/  HMMA.16816.F32 R52, R136.reuse, R152, R52 ;  /* 0x000000988834723c */ /* 0x040fe20000001834 */
[----:B------:R-:W1:Y:S07]  /*bcb0*/  MUFU.EX2 R180, R134 ;  /* 0x0000008600b47308 */ /* 0x000e6e0000000800 */
[C---:B------:R-:W-:Y:S01]  /*bcc0*/  HMMA.16816.F32 R56, R136.reuse, R154, R56 ;  /* 0x0000009a8838723c */ /* 0x040fe20000001838 */
[----:B------:R-:W-:Y:S07]  /*bcd0*/  LDSM.16.MT88.4 R152, [R208+0x7100] ;  /* 0x00710000d098783b */ /* 0x000fee0000004200 */
[C---:B-----5:R-:W-:Y:S08]  /*bce0*/  HMMA.16816.F32 R60, R136.reuse, R156, R60 ;  /* 0x0000009c883c723c */ /* 0x060ff0000000183c */
[C---:B------:R-:W-:Y:S01]  /*bcf0*/  HMMA.16816.F32 R64, R136.reuse, R158, R64 ;  /* 0x0000009e8840723c */ /* 0x040fe20000001840 */
[----:B------:R-:W-:Y:S03]  /*bd00*/  LDSM.16.MT88.4 R156, [R206+0x1900] ;  /* 0x00190000ce9c783b */ /* 0x000fe60000004200 */
[----:B-1----:R-:W-:Y:S01]  /*bd10*/  F2FP.PACK_AB R169, R180, R181 ;  /* 0x000000b5b4a9723e */ /* 0x002fe200000000ff */
[--C-:B------:R-:W-:Y:S02]  /*bd20*/  FFMA.FTZ R134, R194, c[0x0][0x2d0], -R133.reuse ;  /* 0x0000b400c2867a23 */ /* 0x100fe40000010885 */
[----:B------:R-:W-:Y:S01]  /*bd30*/  FFMA.FTZ R133, R135, c[0x0][0x2d0], -R133 ;  /* 0x0000b40087857a23 */ /* 0x000fe20000010885 */
[C---:B---3--:R-:W-:Y:S03]  /*bd40*/  HMMA.16816.F32 R68, R136.reuse, R148, R68 ;  /* 0x000000948844723c */ /* 0x048fe60000001844 */
[----:B------:R-:W-:Y:S05]  /*bd50*/  MUFU.EX2 R134, R134 ;  /* 0x0000008600867308 */ /* 0x000fea0000000800 */
[C---:B------:R-:W-:Y:S01]  /*bd60*/  HMMA.16816.F32 R72, R136.reuse, R150, R72 ;  /* 0x000000968848723c */ /* 0x040fe20000001848 */
[----:B------:R-:W1:Y:S04]  /*bd70*/  LDSM.16.MT88.4 R148, [R206+0x7100] ;  /* 0x00710000ce94783b */ /* 0x000e680000004200 */
[----:B------:R-:W3:Y:S03]  /*bd80*/  MUFU.EX2 R133, R133 ;  /* 0x0000008500857308 */ /* 0x000ee60000000800 */
[C---:B------:R-:W-:Y:S08]  /*bd90*/  HMMA.16816.F32 R76, R136.reuse, R164, R76 ;  /* 0x000000a4884c723c */ /* 0x040ff0000000184c */
[C---:B------:R-:W-:Y:S01]  /*bda0*/  HMMA.16816.F32 R80, R136.reuse, R166, R80 ;  /* 0x000000a68850723c */ /* 0x040fe20000001850 */
[----:B------:R-:W-:Y:S07]  /*bdb0*/  LDSM.16.MT88.4 R164, [R207+0x1900] ;  /* 0x00190000cfa4783b */ /* 0x000fee0000004200 */
[C---:B------:R-:W-:Y:S04]  /*bdc0*/  HMMA.16816.F32 R84, R136.reuse, R160, R84 ;  /* 0x000000a08854723c */ /* 0x040fe80000001854 */
[----:B---3--:R-:W-:Y:S04]  /*bdd0*/  F2FP.PACK_AB R171, R133, R134 ;  /* 0x0000008685ab723e */ /* 0x008fe800000000ff */
[C---:B------:R-:W-:Y:S01]  /*bde0*/  HMMA.16816.F32 R88, R136.reuse, R162, R88 ;  /* 0x000000a28858723c */ /* 0x040fe20000001858 */
[----:B------:R-:W-:Y:S07]  /*bdf0*/  LDSM.16.MT88.4 R160, [R208+0x1900] ;  /* 0x00190000d0a0783b */ /* 0x000fee0000004200 */
[C---:B--2---:R-:W-:Y:S08]  /*be00*/  HMMA.16816.F32 R92, R136.reuse, R140, R92 ;  /* 0x0000008c885c723c */ /* 0x044ff0000000185c */
[C---:B------:R-:W-:Y:S01]  /*be10*/  HMMA.16816.F32 R96, R136.reuse, R142, R96 ;  /* 0x0000008e8860723c */ /* 0x040fe20000001860 */
[----:B------:R-:W2:Y:S07]  /*be20*/  LDSM.16.MT88.4 R140, [R207+0x7100] ;  /* 0x00710000cf8c783b */ /* 0x000eae0000004200 */
[C---:B----4-:R-:W-:Y:S08]  /*be30*/  HMMA.16816.F32 R100, R136.reuse, R144, R100 ;  /* 0x000000908864723c */ /* 0x050ff00000001864 */
[C---:B------:R-:W-:Y:S01]  /*be40*/  HMMA.16816.F32 R104, R136.reuse, R146, R104 ;  /* 0x000000928868723c */ /* 0x040fe20000001868 */
[----:B------:R-:W3:Y:S07]  /*be50*/  LDSM.16.MT88.4 R144, [R205+0x1900] ;  /* 0x00190000cd90783b */ /* 0x000eee0000004200 */
[C---:B-1----:R-:W-:Y:S08]  /*be60*/  HMMA.16816.F32 R108, R136.reuse, R148, R108 ;  /* 0x00000094886c723c */ /* 0x042ff0000000186c */
[C---:B------:R-:W-:Y:S08]  /*be70*/  HMMA.16816.F32 R112, R136.reuse, R150, R112 ;  /* 0x000000968870723c */ /* 0x040ff00000001870 */
[C---:B------:R-:W-:Y:S08]  /*be80*/  HMMA.16816.F32 R116, R136.reuse, R152, R116 ;  /* 0x000000988874723c */ /* 0x040ff00000001874 */
[C---:B------:R-:W-:Y:S08]  /*be90*/  HMMA.16816.F32 R120, R136.reuse, R154, R120 ;  /* 0x0000009a8878723c */ /* 0x040ff00000001878 */
[C---:B--2---:R-:W-:Y:S08]  /*bea0*/  HMMA.16816.F32 R124, R136.reuse, R140, R124 ;  /* 0x0000008c887c723c */ /* 0x044ff0000000187c */
[----:B------:R-:W-:Y:S08]  /*beb0*/  HMMA.16816.F32 R128, R136, R142, R128 ;  /* 0x0000008e8880723c */ /* 0x000ff00000001880 */
[C---:B---3--:R-:W-:Y:S01]  /*bec0*/  HMMA.16816.F32 R136, R168.reuse, R144, R4 ;  /* 0x00000090a888723c */ /* 0x048fe20000001804 */
        /* <DEDUP_REMOVED lines=10> */
[----:B------:R-:W1:Y:S07]  /*bf70*/  LDSM.16.MT88.4 R24, [R207+0x5900] ;  /* 0x00590000cf18783b */ /* 0x000e6e0000004200 */
[C---:B------:R-:W-:Y:S01]  /*bf80*/  HMMA.16816.F32 R160, R168.reuse, R164, R28 ;  /* 0x000000a4a8a0723c */ /* 0x040fe2000000181c */
[----:B------:R-:W1:Y:S07]  /*bf90*/  LDSM.16.MT88.4 R28, [R205+0x7900] ;  /* 0x00790000cd1c783b */ /* 0x000e6e0000004200 */
[C---:B------:R-:W-:Y:S08]  /*bfa0*/  HMMA.16816.F32 R164, R168.reuse, R166, R32 ;  /* 0x000000a6a8a4723c */ /* 0x040ff00000001820 */
        /* <DEDUP_REMOVED lines=13> */
[C---:B----4-:R-:W-:Y:S07]  /*c080*/  HMMA.16816.F32 R76, R168.reuse, R16, R76 ;  /* 0x00000010a84c723c */ /* 0x050fee000000184c */
[----:B------:R-:W-:Y:S01]  /*c090*/  FFMA.FTZ R16, R2, R249, R240 ;  /* 0x000000f902107223 */ /* 0x000fe200000100f0 */
        /* <DEDUP_REMOVED lines=33> */
[----:B------:R-:W-:Y:S01]  /*c2b0*/  FADD.FTZ R4, R182, R2 ;  /* 0x00000002b6047221 */ /* 0x000fe20000010000 */
[C---:B---3--:R-:W-:Y:S03]  /*c2c0*/  HMMA.16816.F32 R124, R168.reuse, R12, R124 ;  /* 0x0000000ca87c723c */ /* 0x048fe6000000187c */
[----:B------:R-:W-:Y:S02]  /*c2d0*/  FADD.FTZ R2, R203, R0 ;  /* 0x00000000cb027221 */ /* 0x000fe40000010000 */
[----:B------:R-:W-:Y:S02]  /*c2e0*/  FADD.FTZ R0, R181, R4 ;  /* 0x00000004b5007221 */ /* 0x000fe40000010000 */
[----:B------:R-:W-:Y:S01]  /*c2f0*/  FADD.FTZ R2, R195, R2 ;  /* 0x00000002c3027221 */ /* 0x000fe20000010000 */
[----:B------:R-:W-:Y:S04]  /*c300*/  HMMA.16816.F32 R128, R168, R14, R128 ;  /* 0x0000000ea880723c */ /* 0x000fe80000001880 */
[----:B------:R-:W-:Y:S02]  /*c310*/  FADD.FTZ R0, R180, R0 ;  /* 0x00000000b4007221 */ /* 0x000fe40000010000 */
[----:B------:R-:W-:Y:S02]  /*c320*/  FADD.FTZ R2, R188, R2 ;  /* 0x00000002bc027221 */ /* 0x000fe40000010000 */
[----:B------:R-:W-:Y:S01]  /*c330*/  FADD.FTZ R0, R134, R0 ;  /* 0x0000000086007221 */ /* 0x000fe20000010000 */
[----:B------:R-:W-:Y:S03]  /*c340*/  MOV R134, R3 ;  /* 0x0000000300867202 */ /* 0x000fe60000000f00 */
[----:B------:R-:W-:Y:S02]  /*c350*/  FADD.FTZ R249, R187, R2 ;  /* 0x00000002bbf97221 */ /* 0x000fe40000010000 */
[----:B------:R-:W-:Y:S01]  /*c360*/  FADD.FTZ R250, R133, R0 ;  /* 0x0000000085fa7221 */ /* 0x000fe20000010000 */
[----:B------:R-:W-:Y:S01]  /*c370*/  MOV R133, R132 ;  /* 0x0000008400857202 */ /* 0x000fe20000000f00 */
[----:B------:R-:W-:-:S05]  /*c380*/  @P0 BRA `(.L_x_971) ;  /* 0xffffb48000000947 */ /* 0x000fca000383ffff */
.L_x_962:
        /* <DEDUP_REMOVED lines=23> */
.L_x_973:
[----:B------:R-:W-:Y:S02]  /*c500*/  ULDC UR4, c[0x0][0x32c] ;  /* 0x0000cb0000047ab9 */ /* 0x000fe40000000800 */
[----:B------:R-:W-:-:S03]  /*c510*/  UISETP.NE.AND UP0, UPT, UR4, 0x1, UPT ;  /* 0x000000010400788c */ /* 0x000fc6000bf05270 */
[----:B------:R-:W-:Y:S02]  /*c520*/  ULDC.64 UR4, c[0x0][0x330] ;  /* 0x0000cc0000047ab9 */ /* 0x000fe40000000a00 */
[----:B------:R-:W-:-:S07]  /*c530*/  UIMAD.WIDE.U32 UR20, UR7, UR4, URZ ;  /* 0x00000004071472a5 */ /* 0x000fce000f8e003f */
[----:B------:R-:W-:Y:S02]  /*c540*/  @UP0 UMOV UR17, UR21 ;  /* 0x0000001500110c82 */ /* 0x000fe40008000000 */
[----:B------:R-:W-:Y:S02]  /*c550*/  @UP0 USHF.R.U32.HI UR7, URZ, UR5, UR17 ;  /* 0x000000053f070299 */ /* 0x000fe40008011611 */
.L_x_974:
[----:B------:R-:W-:Y:S02]  /*c560*/  ULDC UR4, c[0x0][0x32c] ;  /* 0x0000cb0000047ab9 */ /* 0x000fe40000000800 */
[----:B------:R-:W-:-:S04]  /*c570*/  UIMAD UR4, UR7, UR4, URZ ;  /* 0x00000004070472a4 */ /* 0x000fc8000f8e023f */
[----:B------:R-:W-:-:S04]  /*c580*/  UISETP.LT.AND UP0, UPT, UR6, UR4, UPT ;  /* 0x000000040600728c */ /* 0x000fc8000bf01270 */
[----:B------:R-:W-:-:S04]  /*c590*/  USEL UR6, UR6, UR4, !UP0 ;  /* 0x0000000406067287 */ /* 0x000fc8000c000000 */
.L_x_972:
        /* <DEDUP_REMOVED lines=10> */
[----:B------:R-:W3:Y:S04]  /*c640*/  LDL.64 R8, [R1+0x38] ;  /* 0x0000380001087983 */ /* 0x000ee80000100a00 */
[----:B------:R-:W4:Y:S04]  /*c650*/  LDL.64 R6, [R1+0x40] ;  /* 0x0000400001067983 */ /* 0x000f280000100a00 */
[----:B------:R-:W3:Y:S01]  /*c660*/  LDL.64 R4, [R1+0x30] ;  /* 0x0000300001047983 */ /* 0x000ee20000100a00 */
[----:B------:R-:W-:Y:S01]  /*c670*/  IMAD.MOV.U32 R134, RZ, RZ, R3 ;  /* 0x000000ffff867224 */ /* 0x000fe200078e0003 */
[----:B------:R-:W-:Y:S01]  /*c680*/  MOV R133, R132 ;  /* 0x0000008400857202 */ /* 0x000fe20000000f00 */
[----:B------:R-:W-:-:S02]  /*c690*/  UMOV UR20, UR14 ;  /* 0x0000000e00147c82 */ /* 0x000fc40008000000 */
[----:B------:R-:W-:Y:S02]  /*c6a0*/  ULDC.64 UR6, c[0x0][0x208] ;  /* 0x0000820000067ab9 */ /* 0x000fe40000000a00 */
[----:B------:R-:W-:Y:S01]  /*c6b0*/  ULDC.64 UR4, c[0x0][0x1e0] ;  /* 0x0000780000047ab9 */ /* 0x000fe20000000a00 */
[C---:B--2---:R-:W-:Y:S02]  /*c6c0*/  IADD3 R2, P6, R10.reuse, 0x40, RZ ;  /* 0x000000400a027810 */ /* 0x044fe40007fde0ff */
[C---:B------:R-:W-:Y:S02]  /*c6d0*/  IADD3 R0, P5, R10.reuse, 0x80, RZ ;  /* 0x000000800a007810 */ /* 0x040fe40007fbe0ff */
[----:B------:R-:W-:Y:S01]  /*c6e0*/  IADD3 R3, P0, R10, 0xc0, RZ ;  /* 0x000000c00a037810 */ /* 0x000fe20007f1e0ff */
[----:B------:R3:W-:Y:S04]  /*c6f0*/  STL [R1+0x24], R2 ;  /* 0x0000240201007387 */ /* 0x0007e80000100800 */
[----:B------:R4:W-:Y:S04]  /*c700*/  STL [R1+0x1c], R0 ;  /* 0x00001c0001007387 */ /* 0x0009e80000100800 */
[----:B------:R1:W-:Y:S01]  /*c710*/  STL [R1+0x14], R3 ;  /* 0x0000140301007387 */ /* 0x0003e20000100800 */
[----:B---3--:R-:W-:Y:S01]  /*c720*/  IMAD.X R2, RZ, RZ, R9, P6 ;  /* 0x000000ffff027224 */ /* 0x008fe200030e0609 */
[----:B----4-:R-:W-:-:S04]  /*c730*/  IADD3 R0, P6, R6, 0x40, RZ ;  /* 0x0000004006007810 */ /* 0x010fc80007fde0ff */
[----:B------:R2:W-:Y:S01]  /*c740*/  STL [R1+0x20], R2 ;  /* 0x0000200201007387 */ /* 0x0005e20000100800 */
[----:B-1----:R-:W-:-:S03]  /*c750*/  IMAD.X R3, RZ, RZ, R9, P5 ;  /* 0x000000ffff037224 */ /* 0x002fc600028e0609 */
[----:B------:R1:W-:Y:S04]  /*c760*/  STL [R1+0xc], R0 ;  /* 0x00000c0001007387 */ /* 0x0003e80000100800 */
[----:B------:R-:W-:Y:S01]  /*c770*/  STL [R1+0x18], R3 ;  /* 0x0000180301007387 */ /* 0x000fe20000100800 */
[----:B--2---:R-:W-:Y:S01]  /*c780*/  IADD3 R2, P5, R6, 0x80, RZ ;  /* 0x0000008006027810 */ /* 0x004fe20007fbe0ff */
[----:B-1----:R-:W-:-:S04]  /*c790*/  IMAD.X R0, RZ, RZ, R9, P0 ;  /* 0x000000ffff007224 */ /* 0x002fc800000e0609 */
[----:B------:R1:W-:Y:S01]  /*c7a0*/  STL [R1+0x4], R2 ;  /* 0x0000040201007387 */ /* 0x0003e20000100800 */
[----:B------:R-:W-:-:S03]  /*c7b0*/  IADD3 R252, P0, R6, 0xc0, RZ ;  /* 0x000000c006fc7810 */ /* 0x000fc60007f1e0ff */
[----:B------:R2:W-:Y:S01]  /*c7c0*/  STL [R1+0x10], R0 ;  /* 0x0000100001007387 */ /* 0x0005e20000100800 */
[----:B------:R-:W-:Y:S01]  /*c7d0*/  IADD3.X R251, RZ, R5, RZ, P0, !PT ;  /* 0x00000005fffb7210 */ /* 0x000fe200007fe4ff */
[--C-:B-1----:R-:W-:Y:S02]  /*c7e0*/  IMAD.X R2, RZ, RZ, R5.reuse, P6 ;  /* 0x000000ffff027224 */ /* 0x102fe400030e0605 */
[----:B--2---:R-:W-:-:S05]  /*c7f0*/  IMAD.X R0, RZ, RZ, R5, P5 ;  /* 0x000000ffff007224 */ /* 0x004fca00028e0605 */
[----:B------:R1:W-:Y:S04]  /*c800*/  STL [R1], R0 ;  /* 0x0000000001007387 */ /* 0x0003e80000100800 */
[----:B------:R1:W-:Y:S02]  /*c810*/  STL [R1+0x8], R2 ;  /* 0x0000080201007387 */ /* 0x0003e40000100800 */
.L_x_976:
[----:B------:R-:W2:Y:S01]  /*c820*/  LDL.64 R20, [R1+0x48] ;  /* 0x0000480001147983 */ /* 0x000ea20000100a00 */
[----:B------:R-:W-:Y:S01]  /*c830*/  UISETP.GT.AND UP3, UPT, UR8, UR20, UPT ;  /* 0x000000140800728c */ /* 0x000fe2000bf64270 */
[----:B------:R-:W-:Y:S04]  /*c840*/  DEPBAR.LE SB0, 0x0 ;  /* 0x000080000000791a */ /* 0x000fe80000000000 */
[----:B------:R-:W3:Y:S01]  /*c850*/  LDL.64 R18, [R1+0x38] ;  /* 0x0000380001127983 */ /* 0x000ee20000100a00 */
[----:B------:R-:W-:Y:S02]  /*c860*/  PLOP3.LUT P5, PT, PT, PT, UP3, 0x80, 0x0 ;  /* 0x000000000000781c */ /* 0x000fe40003faf038 */
[----:B------:R-:W-:Y:S02]  /*c870*/  PLOP3.LUT P0, PT, PT, PT, UP3, 0x80, 0x0 ;  /* 0x000000000000781c */ /* 0x000fe40003f0f038 */
[----:B------:R-:W-:Y:S01]  /*c880*/  PLOP3.LUT P6, PT, PT, PT, UP3, 0x80, 0x0 ;  /* 0x000000000000781c */ /* 0x000fe20003fcf038 */
[----:B------:R-:W4:Y:S01]  /*c890*/  LDL R16, [R1+0x24] ;  /* 0x0000240001107983 */ /* 0x000f220000100800 */
[----:B------:R-:W-:Y:S02]  /*c8a0*/  @!UP3 UIMAD.WIDE.U32 UR22, UR20, UR6, URZ ;  /* 0x000000061416b2a5 */ /* 0x000fe4000f8e003f */
[----:B------:R-:W-:Y:S01]  /*c8b0*/  @!UP3 USHF.R.S32.HI UR14, URZ, 0x1f, UR20 ;  /* 0x0000001f3f0eb899 */ /* 0x000fe20008011414 */
[----:B------:R-:W3:Y:S01]  /*c8c0*/  LDL R14, [R1+0x20] ;  /* 0x00002000010e7983 */ /* 0x000ee20000100800 */
[----:B------:R-:W-:Y:S02]  /*c8d0*/  @!UP3 USHF.L.U32 UR21, UR22, 0x6, URZ ;  /* 0x000000061615b899 */ /* 0x000fe4000800063f */
[----:B------:R-:W-:Y:S01]  /*c8e0*/  @!UP3 UIMAD UR14, UR14, UR6, URZ ;  /* 0x000000060e0eb2a4 */ /* 0x000fe2000f8e023f */
[----:B------:R-:W3:Y:S03]  /*c8f0*/  LDL R11, [R1+0x1c] ;  /* 0x00001c00010b7983 */ /* 0x000ee60000100800 */
[----:B------:R-:W-:Y:S01]  /*c900*/  @!UP3 UIMAD UR14, UR20, UR7, UR14 ;  /* 0x00000007140eb2a4 */ /* 0x000fe2000f8e020e */
[----:B------:R-:W3:Y:S03]  /*c910*/  LDL R10, [R1+0x18] ;  /* 0x00001800010a7983 */ /* 0x000ee60000100800 */
[----:B------:R-:W-:Y:S01]  /*c920*/  @!UP3 UIADD3 UR14, UR23, UR14, URZ ;  /* 0x0000000e170eb290 */ /* 0x000fe2000fffe03f */
[----:B------:R-:W3:Y:S03]  /*c930*/  LDL R9, [R1+0x14] ;  /* 0x0000140001097983 */ /* 0x000ee60000100800 */
[----:B------:R-:W-:Y:S01]  /*c940*/  @!UP3 USHF.L.U64.HI UR14, UR22, 0x6, UR14 ;  /* 0x00000006160eb899 */ /* 0x000fe2000801020e */
[----:B------:R-:W3:Y:S04]  /*c950*/  LDL R8, [R1+0x10] ;  /* 0x0000100001087983 */ /* 0x000ee80000100800 */
[----:B------:R-:W-:Y:S08]  /*c960*/  BAR.SYNC.DEFER_BLOCKING 0x0 ;  /* 0x0000000000007b1d */ /* 0x000ff00000010000 */
[----:B-----5:R-:W-:Y:S08]  /*c970*/  LDSM.16.M88.4 R32, [R211+0x10100] ;  /* 0x01010000d320783b */ /* 0x020ff00000000200 */
[----:B------:R-:W-:Y:S08]  /*c980*/  LDSM.16.M88.4 R24, [R204+0x9100] ;  /* 0x00910000cc18783b */ /* 0x000ff00000000200 */
[----:B------:R-:W-:Y:S08]  /*c990*/  LDSM.16.M88.4 R168, [R204+0x9900] ;  /* 0x00990000cca8783b */ /* 0x000ff00000000200 */
[----:B------:R-:W-:Y:S08]  /*c9a0*/  LDSM.16.M88.4 R172, [R212+0x10100] ;  /* 0x01010000d4ac783b */ /* 0x000ff00000000200 */
[----:B------:R-:W-:Y:S08]  /*c9b0*/  LDSM.16.M88.4 R176, [R215] ;  /* 0x00000000d7b0783b */ /* 0x000ff00000000200 */
[----:B------:R-:W-:Y:S08]  /*c9c0*/  LDSM.16.M88.4 R180, [R230] ;  /* 0x00000000e6b4783b */ /* 0x000ff00000000200 */
[----:B------:R-:W-:Y:S08]  /*c9d0*/  LDSM.16.M88.4 R184, [R229] ;  /* 0x00000000e5b8783b */ /* 0x000ff00000000200 */
[----:B------:R-:W-:Y:S08]  /*c9e0*/  LDSM.16.M88.4 R188, [R228] ;  /* 0x00000000e4bc783b */ /* 0x000ff00000000200 */
[----:B------:R-:W3:Y:S06]  /*c9f0*/  LDL.64 R238, [R1+0x40] ;  /* 0x0000400001ee7983 */ /* 0x000eec0000100a00 */
[----:B------:R-:W3:Y:S04]  /*ca00*/  LDL R135, [R1+0xc] ;  /* 0x00000c0001877983 */ /* 0x000ee80000100800 */
[----:B------:R-:W3:Y:S06]  /*ca10*/  LDL.64 R236, [R1+0x30] ;  /* 0x0000300001ec7983 */ /* 0x000eec0000100a00 */
[----:B------:R-:W3:Y:S04]  /*ca20*/  LDL R234, [R1+0x8] ;  /* 0x0000080001ea7983 */ /* 0x000ee80000100800 */
[----:B------:R-:W3:Y:S04]  /*ca30*/  LDL R233, [R1+0x4] ;  /* 0x0000040001e97983 */ /* 0x000ee80000100800 */
[----:B------:R-:W3:Y:S01]  /*ca40*/  LDL R232, [R1] ;  /* 0x0000000001e87983 */ /* 0x000ee20000100800 */
[----:B-12---:R-:W-:Y:S02]  /*ca50*/  @!P5 IADD3 R0, P5, R20, UR21, RZ ;  /* 0x000000151400dc10 */ /* 0x006fe4000ffbe0ff */
[----:B----4-:R-:W-:Y:S11]  /*ca60*/  @!P6 IADD3 R2, P6, R16, UR21, RZ ;  /* 0x000000151002ec10 */ /* 0x010ff6000ffde0ff */
[----:B---3--:R-:W-:Y:S02]  /*ca70*/  @!P0 IADD3.X R3, R19, UR14, RZ, P5, !PT ;  /* 0x0000000e13038c10 */ /* 0x008fe4000affe4ff */
[----:B------:R-:W-:Y:S02]  /*ca80*/  PLOP3.LUT P0, PT, PT, PT, UP3, 0x80, 0x0 ;  /* 0x000000000000781c */ /* 0x000fe40003f0f038 */
[----:B------:R-:W-:Y:S11]  /*ca90*/  PLOP3.LUT P5, PT, PT, PT, UP3, 0x80, 0x0 ;  /* 0x000000000000781c */ /* 0x000ff60003faf038 */
[----:B------:R-:W-:Y:S02]  /*caa0*/  @!P0 IADD3.X R4, R14, UR14, RZ, P6, !PT ;  /* 0x0000000e0e048c10 */ /* 0x000fe4000b7fe4ff */
[----:B------:R-:W-:Y:S02]  /*cab0*/  PLOP3.LUT P0, PT, PT, PT, UP3, 0x80, 0x0 ;  /* 0x000000000000781c */ /* 0x000fe40003f0f038 */
[C---:B------:R-:W-:Y:S02]  /*cac0*/  @!P5 LEA R5, P5, R0.reuse, c[0x0][0x1f8], 0x1 ;  /* 0x00007e000005da11 */ /* 0x040fe400078a08ff */
[----:B------:R-:W-:Y:S11]  /*cad0*/  PLOP3.LUT P6, PT, PT, PT, UP3, 0x80, 0x0 ;  /* 0x000000000000781c */ /* 0x000ff60003fcf038 */
[----:B------:R-:W-:Y:S02]  /*cae0*/  @!P0 LEA.HI.X R15, R0, c[0x0][0x1fc], R3, 0x1, P5 ;  /* 0x00007f00000f8a11 */ /* 0x000fe400028f0c03 */
[C---:B------:R-:W-:Y:S02]  /*caf0*/  @!P6 LEA R12, P6, R2.reuse, c[0x0][0x1f8], 0x1 ;  /* 0x00007e00020cea11 */ /* 0x040fe400078c08ff */
        /* <DEDUP_REMOVED lines=21> */
[----:B------:R-:W-:Y:S02]  /*cc50*/  @!P0 LEA.HI.X R23, R0, c[0x0][0x1fc], R2, 0x1, P6 ;  /* 0x00007f0000178a11 */ /* 0x000fe400030f0c02 */
[----:B------:R-:W-:Y:S02]  /*cc60*/  PLOP3.LUT P0, PT, PT, PT, UP3, 0x80, 0x0 ;  /* 0x000000000000781c */ /* 0x000fe40003f0f038 */
[----:B------:R-:W-:Y:S02]  /*cc70*/  @!P5 IADD3 R0, P5, R20, UR21, RZ ;  /* 0x000000151400dc10 */ /* 0x000fe4000ffbe0ff */
[----:B------:R-:W-:Y:S11]  /*cc80*/  PLOP3.LUT P6, PT, PT, PT, UP3, 0x80, 0x0 ;  /* 0x000000000000781c */ /* 0x000ff60003fcf038 */
[----:B------:R-:W-:Y:S02]  /*cc90*/  @!P0 IADD3.X R2, R19, UR14, RZ, P5, !PT ;  /* 0x0000000e13028c10 */ /* 0x000fe4000affe4ff */
[----:B------:R-:W-:Y:S02]  /*cca0*/  PLOP3.LUT P0, PT, PT, PT, UP3, 0x80, 0x0 ;  /* 0x000000000000781c */ /* 0x000fe40003f0f038 */
[----:B------:R-:W-:Y:S02]  /*ccb0*/  PLOP3.LUT P5, PT, PT, PT, UP3, 0x80, 0x0 ;  /* 0x000000000000781c */ /* 0x000fe40003faf038 */
[C---:B------:R-:W-:Y:S11]  /*ccc0*/  @!P6 LEA R20, P6, R0.reuse, c[0x0][0x1f8], 0x1 ;  /* 0x00007e000014ea11 */ /* 0x040ff600078c08ff */
[----:B------:R-:W-:Y:S02]  /*ccd0*/  @!UPT UIADD3 URZ, URZ, URZ, URZ ;  /* 0x0000003f3f3ff290 */ /* 0x000fe4000fffe03f */
[----:B------:R-:W-:Y:S02]  /*cce0*/  @!P0 LEA.HI.X R3, R0, c[0x0][0x1fc], R2, 0x1, P6 ;  /* 0x00007f0000038a11 */ /* 0x000fe400030f0c02 */
[----:B------:R-:W-:Y:S02]  /*ccf0*/  @!P5 IADD3 R0, P5, R16, UR21, RZ ;  /* 0x000000151000dc10 */ /* 0x000fe4000ffbe0ff */
[----:B------:R-:W-:Y:S01]  /*cd00*/  PLOP3.LUT P0, PT, PT, PT, UP3, 0x80, 0x0 ;  /* 0x000000000000781c */ /* 0x000fe20003f0f038 */
[----:B------:R-:W-:Y:S01]  /*cd10*/  LDSM.16.M88.4 R16, [R204+0x8900] ;  /* 0x00890000cc10783b */ /* 0x000fe20000000200 */
[----:B------:R-:W-:Y:S11]  /*cd20*/  PLOP3.LUT P6, PT, PT, PT, UP3, 0x80, 0x0 ;  /* 0x000000000000781c */ /* 0x000ff60003fcf038 */
[----:B------:R-:W-:Y:S02]  /*cd30*/  @!P0 IADD3.X R2, R14, UR14, RZ, P5, !PT ;  /* 0x0000000e0e028c10 */ /* 0x000fe4000affe4ff */
[----:B------:R-:W-:Y:S02]  /*cd40*/  PLOP3.LUT P5, PT, PT, PT, UP3, 0x80, 0x0 ;  /* 0x000000000000781c */ /* 0x000fe40003faf038 */
[C---:B------:R-:W-:Y:S02]  /*cd50*/  @!P6 LEA R21, P6, R0.reuse, c[0x0][0x1f8], 0x1 ;  /* 0x00007e000015ea11 */ /* 0x040fe400078c08ff */
        /* <DEDUP_REMOVED lines=15> */
[----:B------:R-:W-:Y:S01]  /*ce50*/  @!P0 IADD3.X R2, R8, UR14, RZ, P5, !PT ;  /* 0x0000000e08028c10 */ /* 0x000fe2000affe4ff */
[----:B------:R-:W-:Y:S01]  /*ce60*/  UIADD3 UR14, UR20, -0x1, URZ ;  /* 0xffffffff140e7890 */ /* 0x000fe2000fffe03f */
[C---:B------:R-:W-:Y:S01]  /*ce70*/  @!P6 LEA R132, P6, R0.reuse, c[0x0][0x1f8], 0x1 ;  /* 0x00007e000084ea11 */ /* 0x040fe200078c08ff */
[----:B------:R-:W1:Y:S01]  /*ce80*/  LDSM.16.M88.4 R8, [R204+0x8100] ;  /* 0x00810000cc08783b */ /* 0x000e620000000200 */
[----:B------:R-:W-:Y:S02]  /*ce90*/  PLOP3.LUT P5, PT, PT, PT, UP3, 0x80, 0x0 ;  /* 0x000000000000781c */ /* 0x000fe40003faf038 */
[----:B------:R-:W-:Y:S11]  /*cea0*/  PLOP3.LUT P0, PT, PT, PT, UP3, 0x80, 0x0 ;  /* 0x000000000000781c */ /* 0x000ff60003f0f038 */
[----:B------:R-:W-:Y:S02]  /*ceb0*/  @!P5 LEA.HI.X R0, R0, c[0x0][0x1fc], R2, 0x1, P6 ;  /* 0x00007f000000da11 */ /* 0x000fe400030f0c02 */
[----:B------:R-:W-:Y:S02]  /*cec0*/  PLOP3.LUT P6, PT, PT, PT, UP3, 0x80, 0x0 ;  /* 0x000000000000781c */ /* 0x000fe40003fcf038 */
[----:B------:R-:W-:Y:S02]  /*ced0*/  @!P0 MOV R14, R5 ;  /* 0x00000005000e8202 */ /* 0x000fe40000000f00 */
[----:B------:R-:W-:Y:S02]  /*cee0*/  PLOP3.LUT P0, PT, PT, PT, UP3, 0x80, 0x0 ;  /* 0x000000000000781c */ /* 0x000fe40003f0f038 */
[----:B------:R-:W-:Y:S02]  /*cef0*/  PLOP3.LUT P5, PT, PT, PT, UP3, 0x80, 0x0 ;  /* 0x000000000000781c */ /* 0x000fe40003faf038 */
[----:B------:R-:W-:Y:S05]  /*cf00*/  PLOP3.LUT P5, PT, PT, PT, UP3, 0x80, 0x0 ;  /* 0x000000000000781c */ /* 0x000fea0003faf038 */
[----:B------:R-:W-:Y:S01]  /*cf10*/  @!PT LDS RZ, [RZ] ;  /* 0x00000000fffff984 */ /* 0x000fe20000000800 */
[----:B------:R-:W-:Y:S01]  /*cf20*/  @!PT LDS RZ, [RZ] ;  /* 0x00000000fffff984 */ /* 0x000fe20000000800 */
[----:B------:R-:W-:Y:S01]  /*cf30*/  @!PT LDS RZ, [RZ] ;  /* 0x00000000fffff984 */ /* 0x000fe20000000800 */
[----:B------:R2:W-:Y:S01]  /*cf40*/  @!P6 LDGSTS.E.BYPASS.LTC128B.128 [R231+0x100], [R14.64], !P4 ;  /* 0x001000000ee7efae */ /* 0x0005e2000e101d52 */
[----:B------:R-:W-:Y:S02]  /*cf50*/  PLOP3.LUT P6, PT, PT, PT, UP3, 0x80, 0x0 ;  /* 0x000000000000781c */ /* 0x000fe40003fcf038 */
[----:B------:R-:W-:Y:S05]  /*cf60*/  PLOP3.LUT P6, PT, PT, PT, UP3, 0x80, 0x0 ;  /* 0x000000000000781c */ /* 0x000fea0003fcf038 */
[----:B------:R2:W-:Y:S01]  /*cf70*/  @!P0 LDGSTS.E.BYPASS.LTC128B.128 [R231+0x2100], [R12.64], !P3 ;  /* 0x021000000ce78fae */ /* 0x0005e2000d901d52 */
[----:B------:R-:W-:Y:S07]  /*cf80*/  PLOP3.LUT P0, PT, PT, PT, UP3, 0x80, 0x0 ;  /* 0x000000000000781c */ /* 0x000fee0003f0f038 */
[----:B------:R1:W-:Y:S01]  /*cf90*/  @!P5 LDGSTS.E.BYPASS.LTC128B.128 [R231+0x4100], [R6.64], !P2 ;  /* 0x0410000006e7dfae */ /* 0x0003e2000d101d52 */
[----:B------:R-:W-:Y:S05]  /*cfa0*/  PLOP3.LUT P5, PT, PT, PT, UP3, 0x80, 0x0 ;  /* 0x000000000000781c */ /* 0x000fea0003faf038 */
[----:B------:R-:W-:Y:S02]  /*cfb0*/  @!P0 MOV R5, R23 ;  /* 0x0000001700058202 */ /* 0x000fe40000000f00 */
[----:B------:R-:W-:Y:S03]  /*cfc0*/  PLOP3.LUT P0, PT, PT, PT, UP3, 0x80, 0x0 ;  /* 0x000000000000781c */ /* 0x000fe60003f0f038 */
[----:B------:R1:W-:Y:S01]  /*cfd0*/  @!P6 LDGSTS.E.BYPASS.LTC128B.128 [R231+0x6100], [R4.64], !P1 ;  /* 0x0610000004e7efae */ /* 0x0003e2000c901d52 */
[----:B------:R-:W-:Y:S02]  /*cfe0*/  PLOP3.LUT P6, PT, PT, PT, UP3, 0x80, 0x0 ;  /* 0x000000000000781c */ /* 0x000fe40003fcf038 */
[----:B------:R-:W-:Y:S02]  /*cff0*/  @!P5 MOV R2, R20 ;  /* 0x000000140002d202 */ /* 0x000fe40000000f00 */
[----:B------:R-:W-:Y:S05]  /*d000*/  PLOP3.LUT P5, PT, PT, PT, UP3, 0x80, 0x0 ;  /* 0x000000000000781c */ /* 0x000fea0003faf038 */
[----:B------:R3:W-:Y:S01]  /*d010*/  @!P0 LDGSTS.E.BYPASS.LTC128B.128 [R231+0x1100], [R2.64], !P4 ;  /* 0x0110000002e78fae */ /* 0x0007e2000e101d52 */
[----:B------:R-:W-:Y:S01]  /*d020*/  PLOP3.LUT P0, PT, PT, PT, UP3, 0x80, 0x0 ;  /* 0x000000000000781c */ /* 0x000fe20003f0f038 */
[C---:B-1----:R-:W-:Y:S08]  /*d030*/  HMMA.16816.F32 R4, R32.reuse, R8, RZ ;  /* 0x000000082004723c */ /* 0x042ff000000018ff */
[C---:B------:R-:W-:Y:S01]  /*d040*/  HMMA.16816.F32 R8, R32.reuse, R10, RZ ;  /* 0x0000000a2008723c */ /* 0x040fe200000018ff */
[----:B---3--:R-:W-:Y:S03]  /*d050*/  @!P6 MOV R2, R21 ;  /* 0x000000150002e202 */ /* 0x008fe60000000f00 */
[----:B------:R-:W-:Y:S04]  /*d060*/  @!P6 MOV R3, R28 ;  /* 0x0000001c0003e202 */ /* 0x000fe80000000f00 */
[C---:B--2---:R-:W-:Y:S01]  /*d070*/  HMMA.16816.F32 R12, R32.reuse, R16, RZ ;  /* 0x00000010200c723c */ /* 0x044fe200000018ff */
[----:B------:R-:W-:Y:S01]  /*d080*/  PLOP3.LUT P6, PT, PT, PT, UP3, 0x80, 0x0 ;  /* 0x000000000000781c */ /* 0x000fe20003fcf038 */
[----:B------:R1:W-:Y:S01]  /*d090*/  @!P5 LDGSTS.E.BYPASS.LTC128B.128 [R231+0x3100], [R2.64], !P3 ;  /* 0x0310000002e7dfae */ /* 0x0003e2000d901d52 */
[----:B------:R-:W-:Y:S05]  /*d0a0*/  PLOP3.LUT P5, PT, PT, PT, UP3, 0x80, 0x0 ;  /* 0x000000000000781c */ /* 0x000fea0003faf038 */
[C---:B------:R-:W-:Y:S01]  /*d0b0*/  HMMA.16816.F32 R16, R32.reuse, R18, RZ ;  /* 0x000000122010723c */ /* 0x040fe200000018ff */
[----:B-1----:R-:W-:Y:S07]  /*d0c0*/  @!P0 MOV R2, R22 ;  /* 0x0000001600028202 */ /* 0x002fee0000000f00 */
[C---:B------:R-:W-:Y:S01]  /*d0d0*/  HMMA.16816.F32 R20, R32.reuse, R24, RZ ;  /* 0x000000182014723c */ /* 0x040fe200000018ff */
[----:B------:R-:W-:Y:S02]  /*d0e0*/  @!P0 MOV R3, R29 ;  /* 0x0000001d00038202 */ /* 0x000fe40000000f00 */
[----:B------:R-:W-:Y:S01]  /*d0f0*/  PLOP3.LUT P0, PT, PT, PT, UP3, 0x80, 0x0 ;  /* 0x000000000000781c */ /* 0x000fe20003f0f038 */
[----:B------:R-:W-:Y:S02]  /*d100*/  UISETP.GT.AND UP3, UPT, UR20, UR8, UPT ;  /* 0x000000081400728c */ /* 0x000fe4000bf64270 */
[----:B------:R1:W-:Y:S02]  /*d110*/  @!P6 LDGSTS.E.BYPASS.LTC128B.128 [R231+0x5100], [R2.64], !P2 ;  /* 0x0510000002e7efae */ /* 0x0003e4000d101d52 */
[C---:B------:R-:W-:Y:S02]  /*d120*/  HMMA.16816.F32 R24, R32.reuse, R26, RZ ;  /* 0x0000001a2018723c */ /* 0x040fe400000018ff */
[----:B------:R-:W-:Y:S05]  /*d130*/  PLOP3.LUT P6, PT, PT, PT, UP3, 0x80, 0x0 ;  /* 0x000000000000781c */ /* 0x000fea0003fcf038 */
[----:B------:R-:W-:Y:S01]  /*d140*/  @UP3 UIMAD.WIDE.U32 UR24, UR14, UR4, URZ ;  /* 0x000000040e1832a5 */ /* 0x000fe2000f8e003f */
[C---:B------:R-:W-:Y:S01]  /*d150*/  HMMA.16816.F32 R28, R32.reuse, R168, RZ ;  /* 0x000000a8201c723c */ /* 0x040fe200000018ff */
[----:B------:R-:W-:Y:S02]  /*d160*/  @UP3 USHF.R.S32.HI UR21, URZ, 0x1f, UR14 ;  /* 0x0000001f3f153899 */ /* 0x000fe4000801140e */
[----:B------:R-:W-:Y:S02]  /*d170*/  @UP3 USHF.L.U32 UR22, UR24, 0x6, URZ ;  /* 0x0000000618163899 */ /* 0x000fe4000800063f */
[----:B------:R-:W-:Y:S03]  /*d180*/  @UP3 UIMAD UR21, UR21, UR4, URZ ;  /* 0x00000004151532a4 */ /* 0x000fe6000f8e023f */
[----:B------:R-:W-:Y:S01]  /*d190*/  HMMA.16816.F32 R32, R32, R170, RZ ;  /* 0x000000aa2020723c */ /* 0x000fe200000018ff */
[----:B------:R-:W-:Y:S04]  /*d1a0*/  @UP3 UIMAD UR21, UR14, UR5, UR21 ;  /* 0x000000050e1532a4 */ /* 0x000fe8000f8e0215 */
[----:B------:R-:W-:Y:S03]  /*d1b0*/  @UP3 UIADD3 UR21, UR25, UR21, URZ ;  /* 0x0000001519153290 */ /* 0x000fe6000fffe03f */
[C---:B------:R-:W-:Y:S01]  /*d1c0*/  HMMA.16816.F32 R4, R172.reuse, R176, R4 ;  /* 0x000000b0ac04723c */ /* 0x040fe20000001804 */
[----:B------:R-:W-:Y:S04]  /*d1d0*/  @UP3 USHF.L.U64.HI UR21, UR24, 0x6, UR21 ;  /* 0x0000000618153899 */ /* 0x000fe80008010215 */
[----:B-1----:R-:W-:Y:S01]  /*d1e0*/  @!P5 IMAD.MOV.U32 R2, RZ, RZ, R132 ;  /* 0x000000ffff02d224 */ /* 0x002fe200078e0084 */
[----:B------:R-:W-:Y:S02]  /*d1f0*/  @!P5 MOV R3, R0 ;  /* 0x000000000003d202 */ /* 0x000fe40000000f00 */
[C---:B------:R-:W-:Y:S01]  /*d200*/  HMMA.16816.F32 R8, R172.reuse, R178, R8 ;  /* 0x000000b2ac08723c */ /* 0x040fe20000001808 */
[----:B------:R-:W-:Y:S02]  /*d210*/  PLOP3.LUT P5, PT, PT, PT, UP3, 0x80, 0x0 ;  /* 0x000000000000781c */ /* 0x000fe40003faf038 */
[----:B------:R1:W-:Y:S01]  /*d220*/  @!P0 LDGSTS.E.BYPASS.LTC128B.128 [R231+0x7100], [R2.64], !P1 ;  /* 0x0710000002e78fae */ /* 0x0003e2000c901d52 */
[----:B------:R-:W-:Y:S04]  /*d230*/  PLOP3.LUT P0, PT, PT, PT, UP3, 0x80, 0x0 ;  /* 0x000000000000781c */ /* 0x000fe80003f0f038 */
[C---:B------:R-:W-:Y:S03]  /*d240*/  HMMA.16816.F32 R12, R172.reuse, R180, R12 ;  /* 0x000000b4ac0c723c */ /* 0x040fe6000000180c */
[----:B------:R-:W-:Y:S03]  /*d250*/  LDSM.16.M88.4 R192, [R214+0x10100] ;  /* 0x01010000d6c0783b */ /* 0x000fe60000000200 */
[----:B------:R-:W-:Y:S02]  /*d260*/  @P5 IADD3 R0, P5, R238, UR22, RZ ;  /* 0x00000016ee005c10 */ /* 0x000fe4000ffbe0ff */
[C---:B------:R-:W-:Y:S03]  /*d270*/  HMMA.16816.F32 R16, R172.reuse, R182, R16 ;  /* 0x000000b6ac10723c */ /* 0x040fe60000001810 */
[----:B------:R-:W2:Y:S05]  /*d280*/  LDSM.16.M88.4 R196, [R210+0x8100] ;  /* 0x00810000d2c4783b */ /* 0x000eaa0000000200 */
[C---:B------:R-:W-:Y:S03]  /*d290*/  HMMA.16816.F32 R20, R172.reuse, R184, R20 ;  /* 0x000000b8ac14723c */ /* 0x040fe60000001814 */
[----:B------:R-:W0:Y:S01]  /*d2a0*/  LDGDEPBAR ;  /* 0x00000000000079af */ /* 0x000e220000000000 */
[----:B-1----:R-:W-:Y:S04]  /*d2b0*/  @P0 IADD3.X R2, R237, UR21, RZ, P5, !PT ;  /* 0x00000015ed020c10 */ /* 0x002fe8000affe4ff */
[C---:B------:R-:W-:Y:S01]  /*d2c0*/  HMMA.16816.F32 R24, R172.reuse, R186, R24 ;  /* 0x000000baac18723c */ /* 0x040fe20000001818 */
[----:B------:R-:W-:Y:S02]  /*d2d0*/  PLOP3.LUT P5, PT, PT, PT, UP3, 0x80, 0x0 ;  /* 0x000000000000781c */ /* 0x000fe40003faf038 */
[----:B------:R-:W1:Y:S01]  /*d2e0*/  LDSM.16.M88.4 R168, [R210+0x8900] ;  /* 0x00890000d2a8783b */ /* 0x000e620000000200 */
[----:B------:R-:W-:Y:S04]  /*d2f0*/  PLOP3.LUT P0, PT, PT, PT, UP3, 0x80, 0x0 ;  /* 0x000000000000781c */ /* 0x000fe80003f0f038 */
[C---:B------:R-:W-:Y:S03]  /*d300*/  HMMA.16816.F32 R28, R172.reuse, R188, R28 ;  /* 0x000000bcac1c723c */ /* 0x040fe6000000181c */
[----:B------:R-:W3:Y:S05]  /*d310*/  LDSM.16.M88.4 R200, [R210+0x9100] ;  /* 0x00910000d2c8783b */ /* 0x000eea0000000200 */
[----:B------:R-:W-:Y:S03]  /*d320*/  HMMA.16816.F32 R32, R172, R190, R32 ;  /* 0x000000beac20723c */ /* 0x000fe60000001820 */
[----:B------:R-:W4:Y:S05]  /*d330*/  LDSM.16.M88.4 R176, [R210+0x9900] ;  /* 0x00990000d2b0783b */ /* 0x000f2a0000000200 */
[C---:B--2---:R-:W-:Y:S03]  /*d340*/  HMMA.16816.F32 R4, R192.reuse, R196, R4 ;  /* 0x000000c4c004723c */ /* 0x044fe60000001804 */
[----:B------:R-:W-:Y:S05]  /*d350*/  LDSM.16.M88.4 R180, [R213+0x10100] ;  /* 0x01010000d5b4783b */ /* 0x000fea0000000200 */
[C---:B------:R-:W-:Y:S03]  /*d360*/  HMMA.16816.F32 R8, R192.reuse, R198, R8 ;  /* 0x000000c6c008723c */ /* 0x040fe60000001808 */
[----:B------:R-:W2:Y:S05]  /*d370*/  LDSM.16.M88.4 R184, [R209] ;  /* 0x00000000d1b8783b */ /* 0x000eaa0000000200 */
[C---:B-1----:R-:W-:Y:S03]  /*d380*/  HMMA.16816.F32 R12, R192.reuse, R168, R12 ;  /* 0x000000a8c00c723c */ /* 0x042fe6000000180c */
[----:B------:R-:W1:Y:S05]  /*d390*/  LDSM.16.M88.4 R172, [R209+0x800] ;  /* 0x00080000d1ac783b */ /* 0x000e6a0000000200 */
[C---:B------:R-:W-:Y:S03]  /*d3a0*/  HMMA.16816.F32 R16, R192.reuse, R170, R16 ;  /* 0x000000aac010723c */ /* 0x040fe60000001810 */
[----:B------:R-:W1:Y:S05]  /*d3b0*/  LDSM.16.M88.4 R188, [R209+0x1000] ;  /* 0x00100000d1bc783b */ /* 0x000e6a0000000200 */
[C---:B---3--:R-:W-:Y:S03]  /*d3c0*/  HMMA.16816.F32 R20, R192.reuse, R200, R20 ;  /* 0x000000c8c014723c */ /* 0x048fe60000001814 */
[----:B------:R-:W3:Y:S05]  /*d3d0*/  LDSM.16.M88.4 R168, [R209+0x1800] ;  /* 0x00180000d1a8783b */ /* 0x000eea0000000200 */
[C---:B------:R-:W-:Y:S03]  /*d3e0*/  HMMA.16816.F32 R24, R192.reuse, R202, R24 ;  /* 0x000000cac018723c */ /* 0x040fe60000001818 */
[----:B------:R-:W-:Y:S05]  /*d3f0*/  LDSM.16.M88.4 R196, [R211+0x14100] ;  /* 0x01410000d3c4783b */ /* 0x000fea0000000200 */
[C---:B----4-:R-:W-:Y:S03]  /*d400*/  HMMA.16816.F32 R28, R192.reuse, R176, R28 ;  /* 0x000000b0c01c723c */ /* 0x050fe6000000181c */
[----:B------:R-:W4:Y:S05]  /*d410*/  LDSM.16.M88.4 R200, [R204+0xa100] ;  /* 0x00a10000ccc8783b */ /* 0x000f2a0000000200 */
[----:B------:R-:W-:Y:S03]  /*d420*/  HMMA.16816.F32 R32, R192, R178, R32 ;  /* 0x000000b2c020723c */ /* 0x000fe60000001820 */
[----:B------:R-:W-:Y:S05]  /*d430*/  LDSM.16.M88.4 R176, [R204+0xb100] ;  /* 0x00b10000ccb0783b */ /* 0x000fea0000000200 */
[C---:B--2---:R-:W-:Y:S03]  /*d440*/  HMMA.16816.F32 R4, R180.reuse, R184, R4 ;  /* 0x000000b8b404723c */ /* 0x044fe60000001804 */
[----:B------:R-:W-:Y:S05]  /*d450*/  LDSM.16.M88.4 R192, [R227] ;  /* 0x00000000e3c0783b */ /* 0x000fea0000000200 */
[C---:B------:R-:W-:Y:S03]  /*d460*/  HMMA.16816.F32 R8, R180.reuse, R186, R8 ;  /* 0x000000bab408723c */ /* 0x040fe60000001808 */
[----:B------:R-:W-:Y:S05]  /*d470*/  LDSM.16.M88.4 R184, [R204+0xb900] ;  /* 0x00b90000ccb8783b */ /* 0x000fea0000000200 */
        /* <DEDUP_REMOVED lines=8> */
[----:B------:R-:W3:Y:S07]  /*d500*/  LDSM.16.M88.4 R168, [R226] ;  /* 0x00000000e2a8783b */ /* 0x000eee0000000200 */
[C---:B----4-:R-:W-:Y:S01]  /*d510*/  HMMA.16816.F32 R4, R196.reuse, R200, R4 ;  /* 0x000000c8c404723c */ /* 0x050fe20000001804 */
[----:B------:R-:W4:Y:S07]  /*d520*/  LDSM.16.M88.4 R180, [R225] ;  /* 0x00000000e1b4783b */ /* 0x000f2e0000000200 */
[C---:B------:R-:W-:Y:S01]  /*d530*/  HMMA.16816.F32 R8, R196.reuse, R202, R8 ;  /* 0x000000cac408723c */ /* 0x040fe20000001808 */
[----:B------:R-:W2:Y:S07]  /*d540*/  LDSM.16.M88.4 R200, [R224] ;  /* 0x00000000e0c8783b */ /* 0x000eae0000000200 */
[C---:B-1----:R-:W-:Y:S08]  /*d550*/  HMMA.16816.F32 R12, R196.reuse, R172, R12 ;  /* 0x000000acc40c723c */ /* 0x042ff0000000180c */
[C---:B------:R-:W-:Y:S01]  /*d560*/  HMMA.16816.F32 R16, R196.reuse, R174, R16 ;  /* 0x000000aec410723c */ /* 0x040fe20000001810 */
[----:B------:R-:W-:Y:S07]  /*d570*/  LDSM.16.M88.4 R172, [R214+0x14100] ;  /* 0x01410000d6ac783b */ /* 0x000fee0000000200 */
[C---:B------:R-:W-:Y:S08]  /*d580*/  HMMA.16816.F32 R20, R196.reuse, R176, R20 ;  /* 0x000000b0c414723c */ /* 0x040ff00000001814 */
[C---:B------:R-:W-:Y:S01]  /*d590*/  HMMA.16816.F32 R24, R196.reuse, R178, R24 ;  /* 0x000000b2c418723c */ /* 0x040fe20000001818 */
[----:B------:R-:W1:Y:S07]  /*d5a0*/  LDSM.16.M88.4 R176, [R210+0xa100] ;  /* 0x00a10000d2b0783b */ /* 0x000e6e0000000200 */
[C---:B------:R-:W-:Y:S08]  /*d5b0*/  HMMA.16816.F32 R28, R196.reuse, R184, R28 ;  /* 0x000000b8c41c723c */ /* 0x040ff0000000181c */
[----:B------:R-:W-:Y:S01]  /*d5c0*/  HMMA.16816.F32 R32, R196, R186, R32 ;  /* 0x000000bac420723c */ /* 0x000fe20000001820 */
[----:B------:R-:W1:Y:S07]  /*d5d0*/  LDSM.16.M88.4 R184, [R210+0xa900] ;  /* 0x00a90000d2b8783b */ /* 0x000e6e0000000200 */
[C---:B--2---:R-:W-:Y:S01]  /*d5e0*/  HMMA.16816.F32 R4, R188.reuse, R192, R4 ;  /* 0x000000c0bc04723c */ /* 0x044fe20000001804 */
[----:B------:R-:W2:Y:S07]  /*d5f0*/  LDSM.16.M88.4 R196, [R210+0xb100] ;  /* 0x00b10000d2c4783b */ /* 0x000eae0000000200 */
        /* <DEDUP_REMOVED lines=10> */
[----:B------:R-:W4:Y:S07]  /*d6a0*/  LDSM.16.M88.4 R188, [R209+0x2800] ;  /* 0x00280000d1bc783b */ /* 0x000f2e0000000200 */
[C---:B-1----:R-:W-:Y:S01]  /*d6b0*/  HMMA.16816.F32 R4, R172.reuse, R176, R4 ;  /* 0x000000b0ac04723c */ /* 0x042fe20000001804 */
[----:B------:R-:W1:Y:S07]  /*d6c0*/  LDSM.16.M88.4 R200, [R209+0x3000] ;  /* 0x00300000d1c8783b */ /* 0x000e6e0000000200 */
[C---:B------:R-:W-:Y:S01]  /*d6d0*/  HMMA.16816.F32 R8, R172.reuse, R178, R8 ;  /* 0x000000b2ac08723c */ /* 0x040fe20000001808 */
[----:B------:R-:W1:Y:S07]  /*d6e0*/  LDSM.16.M88.4 R176, [R209+0x3800] ;  /* 0x00380000d1b0783b */ /* 0x000e6e0000000200 */
[C---:B------:R-:W-:Y:S08]  /*d6f0*/  HMMA.16816.F32 R12, R172.reuse, R184, R12 ;  /* 0x000000b8ac0c723c */ /* 0x040ff0000000180c */
[C---:B------:R-:W-:Y:S01]  /*d700*/  HMMA.16816.F32 R16, R172.reuse, R186, R16 ;  /* 0x000000baac10723c */ /* 0x040fe20000001810 */
[----:B------:R-:W-:Y:S07]  /*d710*/  LDSM.16.M88.4 R184, [R211+0x18100] ;  /* 0x01810000d3b8783b */ /* 0x000fee0000000200 */
[C---:B--2---:R-:W-:Y:S08]  /*d720*/  HMMA.16816.F32 R20, R172.reuse, R196, R20 ;  /* 0x000000c4ac14723c */ /* 0x044ff00000001814 */
[C---:B------:R-:W-:Y:S01]  /*d730*/  HMMA.16816.F32 R24, R172.reuse, R198, R24 ;  /* 0x000000c6ac18723c */ /* 0x040fe20000001818 */
[----:B------:R-:W2:Y:S07]  /*d740*/  LDSM.16.M88.4 R196, [R204+0xc100] ;  /* 0x00c10000ccc4783b */ /* 0x000eae0000000200 */
[C---:B------:R-:W-:Y:S08]  /*d750*/  HMMA.16816.F32 R28, R172.reuse, R192, R28 ;  /* 0x000000c0ac1c723c */ /* 0x040ff0000000181c */
[----:B------:R-:W-:Y:S01]  /*d760*/  HMMA.16816.F32 R32, R172, R194, R32 ;  /* 0x000000c2ac20723c */ /* 0x000fe20000001820 */
[----:B------:R-:W2:Y:S07]  /*d770*/  LDSM.16.M88.4 R172, [R204+0xc900] ;  /* 0x00c90000ccac783b */ /* 0x000eae0000000200 */
[C---:B---3--:R-:W-:Y:S01]  /*d780*/  HMMA.16816.F32 R4, R168.reuse, R180, R4 ;  /* 0x000000b4a804723c */ /* 0x048fe20000001804 */
[----:B------:R-:W3:Y:S07]  /*d790*/  LDSM.16.M88.4 R192, [R204+0xd100] ;  /* 0x00d10000ccc0783b */ /* 0x000eee0000000200 */
[C---:B------:R-:W-:Y:S01]  /*d7a0*/  HMMA.16816.F32 R8, R168.reuse, R182, R8 ;  /* 0x000000b6a808723c */ /* 0x040fe20000001808 */
[----:B------:R-:W2:Y:S07]  /*d7b0*/  LDSM.16.M88.4 R180, [R204+0xd900] ;  /* 0x00d90000ccb4783b */ /* 0x000eae0000000200 */
[C---:B----4-:R-:W-:Y:S08]  /*d7c0*/  HMMA.16816.F32 R12, R168.reuse, R188, R12 ;  /* 0x000000bca80c723c */ /* 0x050ff0000000180c */
[C---:B------:R-:W-:Y:S01]  /*d7d0*/  HMMA.16816.F32 R16, R168.reuse, R190, R16 ;  /* 0x000000bea810723c */ /* 0x040fe20000001810 */
[----:B------:R-:W-:Y:S07]  /*d7e0*/  LDSM.16.M88.4 R188, [R212+0x18100] ;  /* 0x01810000d4bc783b */ /* 0x000fee0000000200 */
[C---:B-1----:R-:W-:Y:S08]  /*d7f0*/  HMMA.16816.F32 R20, R168.reuse, R200, R20 ;  /* 0x000000c8a814723c */ /* 0x042ff00000001814 */
[C---:B------:R-:W-:Y:S01]  /*d800*/  HMMA.16816.F32 R24, R168.reuse, R202, R24 ;  /* 0x000000caa818723c */ /* 0x040fe20000001818 */
[----:B------:R-:W1:Y:S07]  /*d810*/  LDSM.16.M88.4 R200, [R223] ;  /* 0x00000000dfc8783b */ /* 0x000e6e0000000200 */
[C---:B------:R-:W-:Y:S08]  /*d820*/  HMMA.16816.F32 R28, R168.reuse, R176, R28 ;  /* 0x000000b0a81c723c */ /* 0x040ff0000000181c */
[----:B------:R-:W-:Y:S01]  /*d830*/  HMMA.16816.F32 R32, R168, R178, R32 ;  /* 0x000000b2a820723c */ /* 0x000fe20000001820 */
[----:B------:R-:W4:Y:S07]  /*d840*/  LDSM.16.M88.4 R168, [R222] ;  /* 0x00000000dea8783b */ /* 0x000f2e0000000200 */
[C---:B--2---:R-:W-:Y:S01]  /*d850*/  HMMA.16816.F32 R4, R184.reuse, R196, R4 ;  /* 0x000000c4b804723c */ /* 0x044fe20000001804 */
[----:B------:R-:W-:Y:S07]  /*d860*/  LDSM.16.M88.4 R176, [R220] ;  /* 0x00000000dcb0783b */ /* 0x000fee0000000200 */
[C---:B------:R-:W-:Y:S01]  /*d870*/  HMMA.16816.F32 R8, R184.reuse, R198, R8 ;  /* 0x000000c6b808723c */ /* 0x040fe20000001808 */
[----:B------:R-:W-:Y:S07]  /*d880*/  LDSM.16.M88.4 R196, [R210+0xc100] ;  /* 0x00c10000d2c4783b */ /* 0x000fee0000000200 */
[C---:B------:R-:W-:Y:S08]  /*d890*/  HMMA.16816.F32 R12, R184.reuse, R172, R12 ;  /* 0x000000acb80c723c */ /* 0x040ff0000000180c */
[C---:B------:R-:W-:Y:S01]  /*d8a0*/  HMMA.16816.F32 R16, R184.reuse, R174, R16 ;  /* 0x000000aeb810723c */ /* 0x040fe20000001810 */
[----:B------:R-:W2:Y:S07]  /*d8b0*/  LDSM.16.M88.4 R172, [R221] ;  /* 0x00000000ddac783b */ /* 0x000eae0000000200 */
[C---:B---3--:R-:W-:Y:S08]  /*d8c0*/  HMMA.16816.F32 R20, R184.reuse, R192, R20 ;  /* 0x000000c0b814723c */ /* 0x048ff00000001814 */
[C---:B------:R-:W-:Y:S01]  /*d8d0*/  HMMA.16816.F32 R24, R184.reuse, R194, R24 ;  /* 0x000000c2b818723c */ /* 0x040fe20000001818 */
[----:B------:R-:W3:Y:S07]  /*d8e0*/  LDSM.16.M88.4 R192, [R214+0x18100] ;  /* 0x01810000d6c0783b */ /* 0x000eee0000000200 */
[C---:B------:R-:W-:Y:S08]  /*d8f0*/  HMMA.16816.F32 R28, R184.reuse, R180, R28 ;  /* 0x000000b4b81c723c */ /* 0x040ff0000000181c */
[----:B------:R-:W-:Y:S01]  /*d900*/  HMMA.16816.F32 R32, R184, R182, R32 ;  /* 0x000000b6b820723c */ /* 0x000fe20000001820 */
[----:B------:R-:W3:Y:S07]  /*d910*/  LDSM.16.M88.4 R180, [R210+0xc900] ;  /* 0x00c90000d2b4783b */ /* 0x000eee0000000200 */
[C---:B-1----:R-:W-:Y:S01]  /*d920*/  HMMA.16816.F32 R4, R188.reuse, R200, R4 ;  /* 0x000000c8bc04723c */ /* 0x042fe20000001804 */
[----:B------:R-:W1:Y:S07]  /*d930*/  LDSM.16.M88.4 R184, [R210+0xd100] ;  /* 0x00d10000d2b8783b */ /* 0x000e6e0000000200 */
[C---:B------:R-:W-:Y:S01]  /*d940*/  HMMA.16816.F32 R8, R188.reuse, R202, R8 ;  /* 0x000000cabc08723c */ /* 0x040fe20000001808 */
[----:B------:R-:W1:Y:S07]  /*d950*/  LDSM.16.M88.4 R200, [R210+0xd900] ;  /* 0x00d90000d2c8783b */ /* 0x000e6e0000000200 */
        /* <DEDUP_REMOVED lines=8> */
[----:B------:R-:W4:Y:S07]  /*d9e0*/  LDSM.16.M88.4 R176, [R209+0x4800] ;  /* 0x00480000d1b0783b */ /* 0x000f2e0000000200 */
[C---:B---3--:R-:W-:Y:S01]  /*d9f0*/  HMMA.16816.F32 R4, R192.reuse, R196, R4 ;  /* 0x000000c4c004723c */ /* 0x048fe20000001804 */
[----:B------:R-:W3:Y:S07]  /*da00*/  LDSM.16.M88.4 R188, [R209+0x5000] ;  /* 0x00500000d1bc783b */ /* 0x000eee0000000200 */
        /* <DEDUP_REMOVED lines=15> */
[C---:B----4-:R-:W-:Y:S08]  /*db00*/  HMMA.16816.F32 R12, R168.reuse, R176, R12 ;  /* 0x000000b0a80c723c */ /* 0x050ff0000000180c */
[C---:B------:R-:W-:Y:S01]  /*db10*/  HMMA.16816.F32 R16, R168.reuse, R178, R16 ;  /* 0x000000b2a810723c */ /* 0x040fe20000001810 */
[----:B------:R-:W-:Y:S07]  /*db20*/  LDSM.16.M88.4 R176, [R212+0x1c100] ;  /* 0x01c10000d4b0783b */ /* 0x000fee0000000200 */
[C---:B---3--:R-:W-:Y:S08]  /*db30*/  HMMA.16816.F32 R20, R168.reuse, R188, R20 ;  /* 0x000000bca814723c */ /* 0x048ff00000001814 */
[C---:B------:R-:W-:Y:S01]  /*db40*/  HMMA.16816.F32 R24, R168.reuse, R190, R24 ;  /* 0x000000bea818723c */ /* 0x040fe20000001818 */
[----:B------:R-:W3:Y:S07]  /*db50*/  LDSM.16.M88.4 R188, [R219] ;  /* 0x00000000dbbc783b */ /* 0x000eee0000000200 */
[C---:B------:R-:W-:Y:S08]  /*db60*/  HMMA.16816.F32 R28, R168.reuse, R196, R28 ;  /* 0x000000c4a81c723c */ /* 0x040ff0000000181c */
[----:B------:R-:W-:Y:S01]  /*db70*/  HMMA.16816.F32 R32, R168, R198, R32 ;  /* 0x000000c6a820723c */ /* 0x000fe20000001820 */
[----:B------:R-:W4:Y:S07]  /*db80*/  LDSM.16.M88.4 R168, [R218] ;  /* 0x00000000daa8783b */ /* 0x000f2e0000000200 */
[C---:B-1----:R-:W-:Y:S01]  /*db90*/  HMMA.16816.F32 R4, R180.reuse, R184, R4 ;  /* 0x000000b8b404723c */ /* 0x042fe20000001804 */
[----:B------:R-:W1:Y:S07]  /*dba0*/  LDSM.16.M88.4 R196, [R217] ;  /* 0x00000000d9c4783b */ /* 0x000e6e0000000200 */
[C---:B------:R-:W-:Y:S01]  /*dbb0*/  HMMA.16816.F32 R8, R180.reuse, R186, R8 ;  /* 0x000000bab408723c */ /* 0x040fe20000001808 */
[----:B------:R-:W1:Y:S07]  /*dbc0*/  LDSM.16.M88.4 R184, [R216] ;  /* 0x00000000d8b8783b */ /* 0x000e6e0000000200 */
        /* <DEDUP_REMOVED lines=8> */
[----:B------:R-:W-:Y:S07]  /*dc50*/  LDSM.16.M88.4 R172, [R210+0xf100] ;  /* 0x00f10000d2ac783b */ /* 0x000fee0000000200 */
[C---:B---3--:R-:W-:Y:S01]  /*dc60*/  HMMA.16816.F32 R4, R176.reuse, R188, R4 ;  /* 0x000000bcb004723c */ /* 0x048fe20000001804 */
[----:B------:R-:W-:Y:S07]  /*dc70*/  LDSM.16.M88.4 R180, [R210+0xf900] ;  /* 0x00f90000d2b4783b */ /* 0x000fee0000000200 */
[C---:B------:R-:W-:Y:S01]  /*dc80*/  HMMA.16816.F32 R8, R176.reuse, R190, R8 ;  /* 0x000000beb008723c */ /* 0x040fe20000001808 */
[----:B------:R-:W-:Y:S07]  /*dc90*/  LDSM.16.M88.4 R188, [R213+0x1c100] ;  /* 0x01c10000d5bc783b */ /* 0x000fee0000000200 */
[C---:B----4-:R-:W-:Y:S08]  /*dca0*/  HMMA.16816.F32 R12, R176.reuse, R168, R12 ;  /* 0x000000a8b00c723c */ /* 0x050ff0000000180c */
[C---:B------:R-:W-:Y:S01]  /*dcb0*/  HMMA.16816.F32 R16, R176.reuse, R170, R16 ;  /* 0x000000aab010723c */ /* 0x040fe20000001810 */
[----:B------:R-:W3:Y:S07]  /*dcc0*/  LDSM.16.M88.4 R168, [R210+0xe900] ;  /* 0x00e90000d2a8783b */ /* 0x000eee0000000200 */
[C---:B-1----:R-:W-:Y:S08]  /*dcd0*/  HMMA.16816.F32 R20, R176.reuse, R196, R20 ;  /* 0x000000c4b014723c */ /* 0x042ff00000001814 */
[C---:B------:R-:W-:Y:S01]  /*dce0*/  HMMA.16816.F32 R24, R176.reuse, R198, R24 ;  /* 0x000000c6b018723c */ /* 0x040fe20000001818 */
[----:B------:R-:W1:Y:S07]  /*dcf0*/  LDSM.16.M88.4 R196, [R209+0x6000] ;  /* 0x00600000d1c4783b */ /* 0x000e6e0000000200 */
[C---:B------:R-:W-:Y:S08]  /*dd00*/  HMMA.16816.F32 R28, R176.reuse, R184, R28 ;  /* 0x000000b8b01c723c */ /* 0x040ff0000000181c */
[----:B------:R-:W-:Y:S08]  /*dd10*/  HMMA.16816.F32 R32, R176, R186, R32 ;  /* 0x000000bab020723c */ /* 0x000ff00000001820 */
[C---:B--2---:R-:W-:Y:S08]  /*dd20*/  HMMA.16816.F32 R4, R192.reuse, R200, R4 ;  /* 0x000000c8c004723c */ /* 0x044ff00000001804 */
[C---:B------:R-:W-:Y:S08]  /*dd30*/  HMMA.16816.F32 R8, R192.reuse, R202, R8 ;  /* 0x000000cac008723c */ /* 0x040ff00000001808 */
[C---:B---3--:R-:W-:Y:S08]  /*dd40*/  HMMA.16816.F32 R12, R192.reuse, R168, R12 ;  /* 0x000000a8c00c723c */ /* 0x048ff0000000180c */
[C---:B------:R-:W-:Y:S01]  /*dd50*/  HMMA.16816.F32 R16, R192.reuse, R170, R16 ;  /* 0x000000aac010723c */ /* 0x040fe20000001810 */
[----:B------:R-:W2:Y:S07]  /*dd60*/  LDSM.16.M88.4 R168, [R209+0x6800] ;  /* 0x00680000d1a8783b */ /* 0x000eae0000000200 */
[C---:B------:R-:W-:Y:S08]  /*dd70*/  HMMA.16816.F32 R20, R192.reuse, R172, R20 ;  /* 0x000000acc014723c */ /* 0x040ff00000001814 */
[C---:B------:R-:W-:Y:S08]  /*dd80*/  HMMA.16816.F32 R24, R192.reuse, R174, R24 ;  /* 0x000000aec018723c */ /* 0x040ff00000001818 */
[C---:B------:R-:W-:Y:S08]  /*dd90*/  HMMA.16816.F32 R28, R192.reuse, R180, R28 ;  /* 0x000000b4c01c723c */ /* 0x040ff0000000181c */
[----:B------:R-:W-:Y:S08]  /*dda0*/  HMMA.16816.F32 R32, R192, R182, R32 ;  /* 0x000000b6c020723c */ /* 0x000ff00000001820 */
[C---:B-1----:R-:W-:Y:S08]  /*ddb0*/  HMMA.16816.F32 R4, R188.reuse, R196, R4 ;  /* 0x000000c4bc04723c */ /* 0x042ff00000001804 */
[C---:B------:R-:W-:Y:S08]  /*ddc0*/  HMMA.16816.F32 R8, R188.reuse, R198, R8 ;  /* 0x000000c6bc08723c */ /* 0x040ff00000001808 */
[C---:B--2---:R-:W-:Y:S08]  /*ddd0*/  HMMA.16816.F32 R12, R188.reuse, R168, R12 ;  /* 0x000000a8bc0c723c */ /* 0x044ff0000000180c */
        /* <DEDUP_REMOVED lines=12> */
[----:B------:R-:W-:Y:S01]  /*dea0*/  FMUL.FTZ R3, R17, c[0x0][0x320] ;  /* 0x0000c80011037a20 */ /* 0x000fe20000410000 */
[----:B------:R-:W-:Y:S01]  /*deb0*/  @P6 LEA R17, P6, R0, c[0x0][0x1c8], 0x1 ;  /* 0x0000720000116a11 */ /* 0x000fe200078c08ff */
[----:B------:R-:W-:Y:S02]  /*dec0*/  FMUL.FTZ R11, R11, c[0x0][0x320] ;  /* 0x0000c8000b0b7a20 */ /* 0x000fe40000410000 */
[----:B------:R-:W-:Y:S01]  /*ded0*/  FMUL.FTZ R13, R13, c[0x0][0x320] ;  /* 0x0000c8000d0d7a20 */ /* 0x000fe20000410000 */
[----:B------:R-:W1:Y:S01]  /*dee0*/  MUFU.TANH R178, R6 ;  /* 0x0000000600b27308 */ /* 0x000e620000002400 */
[----:B------:R-:W-:Y:S02]  /*def0*/  FMUL.FTZ R19, R19, c[0x0][0x320] ;  /* 0x0000c80013137a20 */ /* 0x000fe40000410000 */
[----:B------:R-:W-:Y:S02]  /*df00*/  FMUL.FTZ R12, R12, c[0x0][0x320] ;  /* 0x0000c8000c0c7a20 */ /* 0x000fe40000410000 */
[----:B------:R-:W-:Y:S02]  /*df10*/  FMUL.FTZ R18, R18, c[0x0][0x320] ;  /* 0x0000c80012127a20 */ /* 0x000fe40000410000 */
[----:B------:R-:W-:Y:S02]  /*df20*/  FMUL.FTZ R16, R16, c[0x0][0x320] ;  /* 0x0000c80010107a20 */ /* 0x000fe40000410000 */
[----:B------:R-:W-:Y:S01]  /*df30*/  @P0 LEA.HI.X R169, R0, c[0x0][0x1cc], R2, 0x1, P6 ;  /* 0x0000730000a90a11 */ /* 0x000fe200030f0c02 */
[----:B------:R2:W3:Y:S01]  /*df40*/  MUFU.TANH R179, R7 ;  /* 0x0000000700b37308 */ /* 0x0004e20000002400 */
[----:B------:R-:W-:Y:S02]  /*df50*/  @P5 IADD3 R0, P5, R135, UR22, RZ ;  /* 0x0000001687005c10 */ /* 0x000fe4000ffbe0ff */
[----:B------:R-:W-:Y:S02]  /*df60*/  PLOP3.LUT P6, PT, PT, PT, UP3, 0x80, 0x0 ;  /* 0x000000000000781c */ /* 0x000fe40003fcf038 */
[----:B------:R-:W-:Y:S05]  /*df70*/  PLOP3.LUT P0, PT, PT, PT, UP3, 0x80, 0x0 ;  /* 0x000000000000781c */ /* 0x000fea0003f0f038 */
[----:B------:R4:W-:Y:S08]  /*df80*/  MUFU.TANH R181, R15 ;  /* 0x0000000f00b57308 */ /* 0x0009f00000002400 */
[----:B------:R-:W-:Y:S02]  /*df90*/  @P0 IADD3.X R2, R234, UR21, RZ, P5, !PT ;  /* 0x00000015ea020c10 */ /* 0x000fe4000affe4ff */
[----:B------:R-:W-:Y:S01]  /*dfa0*/  PLOP3.LUT P0, PT, PT, PT, UP3, 0x80, 0x0 ;  /* 0x000000000000781c */ /* 0x000fe20003f0f038 */
[----:B------:R-:W-:Y:S01]  /*dfb0*/  MUFU.TANH R171, R14 ;  /* 0x0000000e00ab7308 */ /* 0x000fe20000002400 */
[----:B------:R-:W-:Y:S01]  /*dfc0*/  PLOP3.LUT P5, PT, PT, PT, UP3, 0x80, 0x0 ;  /* 0x000000000000781c */ /* 0x000fe20003faf038 */
[----:B--2---:R-:W2:Y:S08]  /*dfd0*/  LDSM.16.M88.4 R4, [R209+0x7000] ;  /* 0x00700000d104783b */ /* 0x004eb00000000200 */
[----:B------:R-:W-:Y:S01]  /*dfe0*/  MUFU.TANH R172, R8 ;  /* 0x0000000800ac7308 */ /* 0x000fe20000002400 */
[----:B----4-:R-:W-:Y:S09]  /*dff0*/  @P6 LEA R15, P6, R0, c[0x0][0x1c8], 0x1 ;  /* 0x00007200000f6a11 */ /* 0x010ff200078c08ff */
[----:B------:R-:W-:Y:S10]  /*e000*/  MUFU.TANH R173, R9 ;  /* 0x0000000900ad7308 */ /* 0x000ff40000002400 */
[----:B------:R-:W4:Y:S10]  /*e010*/  MUFU.TANH R174, R10 ;  /* 0x0000000a00ae7308 */ /* 0x000f340000002400 */
[----:B------:R1:W1:Y:S01]  /*e020*/  MUFU.TANH R176, R11 ;  /* 0x0000000b00b07308 */ /* 0x0002620000002400 */
[C---:B--2---:R-:W-:Y:S09]  /*e030*/  HMMA.16816.F32 R20, R188.reuse, R4, R20 ;  /* 0x00000004bc14723c */ /* 0x044ff20000001814 */
[----:B------:R-:W-:Y:S01]  /*e040*/  MUFU.TANH R170, R13 ;  /* 0x0000000d00aa7308 */ /* 0x000fe20000002400 */
[C---:B------:R-:W-:Y:S09]  /*e050*/  HMMA.16816.F32 R24, R188.reuse, R6, R24 ;  /* 0x00000006bc18723c */ /* 0x040ff20000001818 */
[----:B------:R-:W-:Y:S01]  /*e060*/  MUFU.TANH R185, R19 ;  /* 0x0000001300b97308 */ /* 0x000fe20000002400 */
[----:B-1----:R-:W1:Y:S01]  /*e070*/  LDSM.16.M88.4 R8, [R209+0x7800] ;  /* 0x00780000d108783b */ /* 0x002e620000000200 */
[----:B------:R-:W-:Y:S04]  /*e080*/  DEPBAR.LE SB0, 0x0 ;  /* 0x000080000000791a */ /* 0x000fe80000000000 */
[----:B------:R-:W-:Y:S04]  /*e090*/  FMUL.FTZ R21, R21, c[0x0][0x320] ;  /* 0x0000c80015157a20 */ /* 0x000fe80000410000 */
[----:B------:R-:W-:Y:S01]  /*e0a0*/  MUFU.TANH R180, R12 ;  /* 0x0000000c00b47308 */ /* 0x000fe20000002400 */
[----:B------:R-:W-:Y:S01]  /*e0b0*/  FMUL.FTZ R20, R20, c[0x0][0x320] ;  /* 0x0000c80014147a20 */ /* 0x000fe20000410000 */
[----:B------:R-:W-:Y:S01]  /*e0c0*/  BAR.SYNC.DEFER_BLOCKING 0x0 ;  /* 0x0000000000007b1d */ /* 0x000fe20000010000 */
[----:B------:R-:W-:Y:S02]  /*e0d0*/  FMUL.FTZ R22, R22, c[0x0][0x320] ;  /* 0x0000c80016167a20 */ /* 0x000fe40000410000 */
[----:B------:R-:W-:Y:S02]  /*e0e0*/  FMUL.FTZ R23, R23, c[0x0][0x320] ;  /* 0x0000c80017177a20 */ /* 0x000fe40000410000 */
[----:B------:R-:W-:Y:S02]  /*e0f0*/  FMUL.FTZ R24, R24, c[0x0][0x320] ;  /* 0x0000c80018187a20 */ /* 0x000fe40000410000 */
[----:B------:R-:W-:Y:S02]  /*e100*/  FMUL.FTZ R25, R25, c[0x0][0x320] ;  /* 0x0000c80019197a20 */ /* 0x000fe40000410000 */
[----:B------:R-:W-:Y:S02]  /*e110*/  FMUL.FTZ R26, R26, c[0x0][0x320] ;  /* 0x0000c8001a1a7a20 */ /* 0x000fe40000410000 */
[----:B------:R-:W-:Y:S01]  /*e120*/  FMUL.FTZ R27, R27, c[0x0][0x320] ;  /* 0x0000c8001b1b7a20 */ /* 0x000fe20000410000 */
[C---:B-1----:R-:W-:Y:S01]  /*e130*/  HMMA.16816.F32 R28, R188.reuse, R8, R28 ;  /* 0x00000008bc1c723c */ /* 0x042fe2000000181c */
[----:B------:R1:W-:Y:S07]  /*e140*/  MUFU.TANH R187, R21 ;  /* 0x0000001500bb7308 */ /* 0x0003ee0000002400 */
[----:B------:R-:W-:Y:S03]  /*e150*/  HMMA.16816.F32 R32, R188, R10, R32 ;  /* 0x0000000abc20723c */ /* 0x000fe60000001820 */
[----:B------:R-:W-:Y:S10]  /*e160*/  MUFU.TANH R186, R20 ;  /* 0x0000001400ba7308 */ /* 0x000ff40000002400 */
[----:B------:R2:W-:Y:S03]  /*e170*/  MUFU.TANH R183, R3 ;  /* 0x0000000300b77308 */ /* 0x0005e60000002400 */
[----:B------:R-:W-:Y:S01]  /*e180*/  FMUL.FTZ R28, R28, c[0x0][0x320] ;  /* 0x0000c8001c1c7a20 */ /* 0x000fe20000410000 */
[----:B-1----:R-:W-:Y:S01]  /*e190*/  @P0 LEA.HI.X R21, R0, c[0x0][0x1cc], R2, 0x1, P6 ;  /* 0x0000730000150a11 */ /* 0x002fe200030f0c02 */
[----:B------:R-:W-:Y:S01]  /*e1a0*/  FMUL.FTZ R29, R29, c[0x0][0x320] ;  /* 0x0000c8001d1d7a20 */ /* 0x000fe20000410000 */
[----:B------:R-:W-:Y:S01]  /*e1b0*/  @P5 IADD3 R0, P5, R233, UR22, RZ ;  /* 0x00000016e9005c10 */ /* 0x000fe2000ffbe0ff */
[----:B------:R-:W-:Y:S01]  /*e1c0*/  FMUL.FTZ R30, R30, c[0x0][0x320] ;  /* 0x0000c8001e1e7a20 */ /* 0x000fe20000410000 */
[----:B------:R-:W-:Y:S01]  /*e1d0*/  PLOP3.LUT P6, PT, PT, PT, UP3, 0x80, 0x0 ;  /* 0x000000000000781c */ /* 0x000fe20003fcf038 */
[----:B------:R-:W-:Y:S01]  /*e1e0*/  FMUL.FTZ R31, R31, c[0x0][0x320] ;  /* 0x0000c8001f1f7a20 */ /* 0x000fe20000410000 */
[----:B------:R-:W-:Y:S01]  /*e1f0*/  PLOP3.LUT P0, PT, PT, PT, UP3, 0x80, 0x0 ;  /* 0x000000000000781c */ /* 0x000fe20003f0f038 */
[----:B------:R-:W1:Y:S01]  /*e200*/  MUFU.TANH R184, R18 ;  /* 0x0000001200b87308 */ /* 0x000e620000002400 */
[----:B------:R-:W-:Y:S02]  /*e210*/  FMUL.FTZ R32, R32, c[0x0][0x320] ;  /* 0x0000c80020207a20 */ /* 0x000fe40000410000 */
[----:B------:R-:W-:Y:S02]  /*e220*/  FMUL.FTZ R33, R33, c[0x0][0x320] ;  /* 0x0000c80021217a20 */ /* 0x000fe40000410000 */
[----:B------:R-:W-:Y:S05]  /*e230*/  FMUL.FTZ R34, R34, c[0x0][0x320] ;  /* 0x0000c80022227a20 */ /* 0x000fea0000410000 */
[----:B------:R-:W-:Y:S01]  /*e240*/  @P6 LEA R14, P6, R0, c[0x0][0x1c8], 0x1 ;  /* 0x00007200000e6a11 */ /* 0x000fe200078c08ff */
[----:B------:R-:W1:Y:S01]  /*e250*/  MUFU.TANH R182, R16 ;  /* 0x0000001000b67308 */ /* 0x000e620000002400 */
[----:B------:R-:W-:Y:S02]  /*e260*/  @P0 IADD3.X R2, R232, UR21, RZ, P5, !PT ;  /* 0x00000015e8020c10 */ /* 0x000fe4000affe4ff */
[----:B------:R-:W-:Y:S02]  /*e270*/  PLOP3.LUT P0, PT, PT, PT, UP3, 0x80, 0x0 ;  /* 0x000000000000781c */ /* 0x000fe40003f0f038 */
[----:B------:R-:W-:Y:S02]  /*e280*/  PLOP3.LUT P5, PT, PT, PT, UP3, 0x80, 0x0 ;  /* 0x000000000000781c */ /* 0x000fe40003faf038 */
[----:B--2---:R-:W-:Y:S03]  /*e290*/  FMNMX.FTZ R3, R178, R134, !PT ;  /* 0x00000086b2037209 */ /* 0x004fe60007810000 */
[----:B------:R-:W2:Y:S01]  /*e2a0*/  MUFU.TANH R192, R22 ;  /* 0x0000001600c07308 */ /* 0x000ea20000002400 */
[----:B---3--:R-:W-:Y:S04]  /*e2b0*/  FMNMX.FTZ R3, R179, R3, !PT ;  /* 0x00000003b3037209 */ /* 0x008fe80007810000 */
[----:B----4-:R-:W-:Y:S02]  /*e2c0*/  FMNMX.FTZ R3, R174, R3, !PT ;  /* 0x00000003ae037209 */ /* 0x010fe40007810000 */
[----:B------:R-:W-:Y:S02]  /*e2d0*/  @P0 LEA.HI.X R20, R0, c[0x0][0x1cc], R2, 0x1, P6 ;  /* 0x0000730000140a11 */ /* 0x000fe400030f0c02 */
[----:B------:R-:W-:Y:S01]  /*e2e0*/  @P5 IADD3 R0, P5, R252, UR22, RZ ;  /* 0x00000016fc005c10 */ /* 0x000fe2000ffbe0ff */
[----:B------:R-:W-:Y:S01]  /*e2f0*/  @UP3 UIADD3 UR22, UP0, UR13, UR22, URZ ;  /* 0x000000160d163290 */ /* 0x000fe2000ff1e03f */
[----:B------:R-:W-:Y:S01]  /*e300*/  PLOP3.LUT P6, PT, PT, PT, UP3, 0x80, 0x0 ;  /* 0x000000000000781c */ /* 0x000fe20003fcf038 */
[----:B------:R-:W-:Y:S01]  /*e310*/  MUFU.TANH R197, R23 ;  /* 0x0000001700c57308 */ /* 0x000fe20000002400 */
[----:B------:R-:W-:Y:S02]  /*e320*/  PLOP3.LUT P0, PT, PT, PT, UP3, 0x80, 0x0 ;  /* 0x000000000000781c */ /* 0x000fe40003f0f038 */
[----:B------:R-:W-:Y:S04]  /*e330*/  FMNMX.FTZ R3, R176, R3, !PT ;  /* 0x00000003b0037209 */ /* 0x000fe80007810000 */
[----:B------:R-:W-:Y:S03]  /*e340*/  FMNMX.FTZ R3, R171, R3, !PT ;  /* 0x00000003ab037209 */ /* 0x000fe60007810000 */
[----:B------:R-:W3:Y:S01]  /*e350*/  MUFU.TANH R201, R24 ;  /* 0x0000001800c97308 */ /* 0x000ee20000002400 */
[----:B------:R-:W-:Y:S02]  /*e360*/  FMNMX.FTZ R3, R181, R3, !PT ;  /* 0x00000003b5037209 */ /* 0x000fe40007810000 */
[----:B------:R-:W-:Y:S02]  /*e370*/  @P6 LEA R13, P6, R0, c[0x0][0x1c8], 0x1 ;  /* 0x00007200000d6a11 */ /* 0x000fe400078c08ff */
[----:B------:R-:W-:Y:S01]  /*e380*/  @P0 IADD3.X R2, R251, UR21, RZ, P5, !PT ;  /* 0x00000015fb020c10 */ /* 0x000fe2000affe4ff */
[----:B------:R-:W-:Y:S01]  /*e390*/  @UP3 UIADD3.X UR21, UR12, UR21, URZ, UP0, !UPT ;  /* 0x000000150c153290 */ /* 0x000fe200087fe43f */
[----:B------:R-:W-:Y:S01]  /*e3a0*/  PLOP3.LUT P0, PT, PT, PT, UP3, 0x80, 0x0 ;  /* 0x000000000000781c */ /* 0x000fe20003f0f038 */
[----:B------:R-:W-:Y:S01]  /*e3b0*/  UISETP.GT.AND UP0, UPT, UR20, UR17, UPT ;  /* 0x000000111400728c */ /* 0x000fe2000bf04270 */
[----:B------:R-:W-:Y:S01]  /*e3c0*/  PLOP3.LUT P5, PT, PT, PT, UP3, 0x80, 0x0 ;  /* 0x000000000000781c */ /* 0x000fe20003faf038 */
[----:B------:R-:W4:Y:S01]  /*e3d0*/  MUFU.TANH R241, R25 ;  /* 0x0000001900f17308 */ /* 0x000f220000002400 */
[----:B-1----:R-:W-:Y:S01]  /*e3e0*/  FMNMX.FTZ R3, R184, R3, !PT ;  /* 0x00000003b8037209 */ /* 0x002fe20007810000 */
[----:B------:R-:W-:Y:S08]  /*e3f0*/  UMOV UR20, UR14 ;  /* 0x0000000e00147c82 */ /* 0x000ff00008000000 */
[----:B------:R-:W-:Y:S01]  /*e400*/  @P0 LEA.HI.X R19, R0, c[0x0][0x1cc], R2, 0x1, P6 ;  /* 0x0000730000130a11 */ /* 0x000fe200030f0c02 */
[----:B------:R-:W1:Y:S01]  /*e410*/  MUFU.TANH R242, R26 ;  /* 0x0000001a00f27308 */ /* 0x000e620000002400 */
[----:B------:R-:W-:Y:S02]  /*e420*/  @P5 IADD3 R0, P5, R238, UR22, RZ ;  /* 0x00000016ee005c10 */ /* 0x000fe4000ffbe0ff */
[----:B------:R-:W-:Y:S02]  /*e430*/  PLOP3.LUT P6, PT, PT, PT, UP3, 0x80, 0x0 ;  /* 0x000000000000781c */ /* 0x000fe40003fcf038 */
[----:B------:R-:W-:Y:S02]  /*e440*/  PLOP3.LUT P0, PT, PT, PT, UP3, 0x80, 0x0 ;  /* 0x000000000000781c */ /* 0x000fe40003f0f038 */
[----:B------:R-:W-:Y:S03]  /*e450*/  FMNMX.FTZ R2, R177, R133, !PT ;  /* 0x00000085b1027209 */ /* 0x000fe60007810000 */
[----:B------:R-:W1:Y:S01]  /*e460*/  MUFU.TANH R244, R28 ;  /* 0x0000001c00f47308 */ /* 0x000e620000002400 */
[----:B------:R-:W-:Y:S04]  /*e470*/  FMNMX.FTZ R2, R175, R2, !PT ;  /* 0x00000002af027209 */ /* 0x000fe80007810000 */
[----:B------:R-:W-:Y:S02]  /*e480*/  FMNMX.FTZ R2, R172, R2, !PT ;  /* 0x00000002ac027209 */ /* 0x000fe40007810000 */
[----:B------:R-:W-:Y:S02]  /*e490*/  @P6 LEA R12, P6, R0, c[0x0][0x1c8], 0x1 ;  /* 0x00007200000c6a11 */ /* 0x000fe400078c08ff */
[----:B------:R-:W-:Y:S01]  /*e4a0*/  @P0 IADD3.X R4, R237, UR21, RZ, P5, !PT ;  /* 0x00000015ed040c10 */ /* 0x000fe2000affe4ff */
[----:B------:R-:W1:Y:S01]  /*e4b0*/  MUFU.TANH R243, R27 ;  /* 0x0000001b00f37308 */ /* 0x000e620000002400 */
[----:B------:R-:W-:Y:S02]  /*e4c0*/  PLOP3.LUT P0, PT, PT, PT, UP3, 0x80, 0x0 ;  /* 0x000000000000781c */ /* 0x000fe40003f0f038 */
[----:B------:R-:W-:Y:S02]  /*e4d0*/  FMNMX.FTZ R2, R173, R2, !PT ;  /* 0x00000002ad027209 */ /* 0x000fe40007810000 */
[----:B------:R-:W-:Y:S02]  /*e4e0*/  PLOP3.LUT P5, PT, PT, PT, UP3, 0x80, 0x0 ;  /* 0x000000000000781c */ /* 0x000fe40003faf038 */
[----:B------:R-:W-:Y:S03]  /*e4f0*/  FMNMX.FTZ R2, R180, R2, !PT ;  /* 0x00000002b4027209 */ /* 0x000fe60007810000 */
[----:B------:R-:W1:Y:S04]  /*e500*/  MUFU.TANH R245, R29 ;  /* 0x0000001d00f57308 */ /* 0x000e680000002400 */
[----:B------:R-:W-:Y:S02]  /*e510*/  @P0 LEA.HI.X R18, R0, c[0x0][0x1cc], R4, 0x1, P6 ;  /* 0x0000730000120a11 */ /* 0x000fe400030f0c04 */
[----:B------:R-:W-:Y:S02]  /*e520*/  FMNMX.FTZ R0, R170, R2, !PT ;  /* 0x00000002aa007209 */ /* 0x000fe40007810000 */
[----:B------:R-:W-:Y:S02]  /*e530*/  FMNMX.FTZ R4, R185, R3, !PT ;  /* 0x00000003b9047209 */ /* 0x000fe40007810000 */
[----:B------:R-:W-:Y:S01]  /*e540*/  FMNMX.FTZ R0, R182, R0, !PT ;  /* 0x00000000b6007209 */ /* 0x000fe20007810000 */
[----:B------:R-:W1:Y:S01]  /*e550*/  MUFU.TANH R190, R30 ;  /* 0x0000001e00be7308 */ /* 0x000e620000002400 */
[----:B------:R-:W-:Y:S02]  /*e560*/  @P5 IADD3 R2, P5, R135, UR22, RZ ;  /* 0x0000001687025c10 */ /* 0x000fe4000ffbe0ff */
[----:B------:R-:W-:Y:S02]  /*e570*/  FMNMX.FTZ R0, R183, R0, !PT ;  /* 0x00000000b7007209 */ /* 0x000fe40007810000 */
[----:B------:R-:W-:Y:S02]  /*e580*/  PLOP3.LUT P6, PT, PT, PT, UP3, 0x80, 0x0 ;  /* 0x000000000000781c */ /* 0x000fe40003fcf038 */
[----:B------:R-:W-:Y:S02]  /*e590*/  FMNMX.FTZ R0, R186, R0, !PT ;  /* 0x00000000ba007209 */ /* 0x000fe40007810000 */
[----:B------:R-:W-:Y:S01]  /*e5a0*/  PLOP3.LUT P0, PT, PT, PT, UP3, 0x80, 0x0 ;  /* 0x000000000000781c */ /* 0x000fe20003f0f038 */
[----:B------:R-:W-:Y:S01]  /*e5b0*/  MUFU.TANH R246, R31 ;  /* 0x0000001f00f67308 */ /* 0x000fe20000002400 */
[----:B------:R-:W-:Y:S01]  /*e5c0*/  FMNMX.FTZ R3, R187, R0, !PT ;  /* 0x00000000bb037209 */ /* 0x000fe20007810000 */
[----:B------:R-:W-:Y:S01]  /*e5d0*/  FMUL.FTZ R0, R35, c[0x0][0x320] ;  /* 0x0000c80023007a20 */ /* 0x000fe20000410000 */
[----:B--2---:R-:W-:Y:S02]  /*e5e0*/  FMNMX.FTZ R4, R192, R4, !PT ;  /* 0x00000004c0047209 */ /* 0x004fe40007810000 */
[----:B---3--:R-:W-:Y:S02]  /*e5f0*/  FMNMX.FTZ R3, R201, R3, !PT ;  /* 0x00000003c9037209 */ /* 0x008fe40007810000 */
[----:B------:R-:W-:Y:S02]  /*e600*/  FMNMX.FTZ R4, R197, R4, !PT ;  /* 0x00000004c5047209 */ /* 0x000fe40007810000 */
[----:B------:R-:W-:Y:S01]  /*e610*/  @P6 LEA R11, P6, R2, c[0x0][0x1c8], 0x1 ;  /* 0x00007200020b6a11 */ /* 0x000fe200078c08ff */
[----:B------:R4:W-:Y:S02]  /*e620*/  MUFU.TANH R168, R0 ;  /* 0x0000000000a87308 */ /* 0x0009e40000002400 */
[----:B------:R-:W-:Y:S02]  /*e630*/  @P0 IADD3.X R5, R234, UR21, RZ, P5, !PT ;  /* 0x00000015ea050c10 */ /* 0x000fe4000affe4ff */
[----:B------:R-:W-:Y:S02]  /*e640*/  PLOP3.LUT P0, PT, PT, PT, UP3, 0x80, 0x0 ;  /* 0x000000000000781c */ /* 0x000fe40003f0f038 */
[----:B------:R-:W-:Y:S04]  /*e650*/  PLOP3.LUT P5, PT, PT, PT, UP3, 0x80, 0x0 ;  /* 0x000000000000781c */ /* 0x000fe80003faf038 */
[----:B------:R-:W2:Y:S07]  /*e660*/  MUFU.TANH R247, R32 ;  /* 0x0000002000f77308 */ /* 0x000eae0000002400 */
[----:B------:R-:W-:Y:S02]  /*e670*/  @P0 LEA.HI.X R16, R2, c[0x0][0x1cc], R5, 0x1, P6 ;  /* 0x0000730002100a11 */ /* 0x000fe400030f0c05 */
[----:B------:R-:W-:Y:S01]  /*e680*/  PLOP3.LUT P6, PT, PT, PT, UP3, 0x80, 0x0 ;  /* 0x000000000000781c */ /* 0x000fe20003fcf038 */
[----:B------:R-:W3:Y:S01]  /*e690*/  MUFU.TANH R248, R33 ;  /* 0x0000002100f87308 */ /* 0x000ee20000002400 */
[----:B------:R-:W-:Y:S02]  /*e6a0*/  PLOP3.LUT P0, PT, PT, PT, UP3, 0x80, 0x0 ;  /* 0x000000000000781c */ /* 0x000fe40003f0f038 */
[----:B----4-:R-:W-:Y:S02]  /*e6b0*/  FMNMX.FTZ R0, R241, R3, !PT ;  /* 0x00000003f1007209 */ /* 0x010fe40007810000 */
[----:B-1----:R-:W-:Y:S02]  /*e6c0*/  FMNMX.FTZ R3, R242, R4, !PT ;  /* 0x00000004f2037209 */ /* 0x002fe40007810000 */
[----:B------:R-:W-:Y:S02]  /*e6d0*/  FMNMX.FTZ R0, R244, R0, !PT ;  /* 0x00000000f4007209 */ /* 0x000fe40007810000 */
[----:B------:R-:W-:Y:S01]  /*e6e0*/  FMNMX.FTZ R3, R243, R3, !PT ;  /* 0x00000003f3037209 */ /* 0x000fe20007810000 */
[----:B------:R-:W1:Y:S01]  /*e6f0*/  MUFU.TANH R135, R34 ;  /* 0x0000002200877308 */ /* 0x000e620000002400 */
[----:B------:R-:W-:Y:S02]  /*e700*/  FMNMX.FTZ R0, R245, R0, !PT ;  /* 0x00000000f5007209 */ /* 0x000fe40007810000 */
[----:B------:R-:W-:Y:S02]  /*e710*/  FMNMX.FTZ R3, R190, R3, !PT ;  /* 0x00000003be037209 */ /* 0x000fe40007810000 */
[----:B--2---:R-:W-:Y:S02]  /*e720*/  FMNMX.FTZ R132, R247, R0, !PT ;  /* 0x00000000f7847209 */ /* 0x004fe40007810000 */
[----:B------:R-:W-:Y:S02]  /*e730*/  FMNMX.FTZ R0, R246, R3, !PT ;  /* 0x00000003f6007209 */ /* 0x000fe40007810000 */
[----:B------:R-:W-:Y:S02]  /*e740*/  @P5 IADD3 R3, P5, R233, UR22, RZ ;  /* 0x00000016e9035c10 */ /* 0x000fe4000ffbe0ff */
[----:B---3--:R-:W-:Y:S02]  /*e750*/  FMNMX.FTZ R132, R248, R132, !PT ;  /* 0x00000084f8847209 */ /* 0x008fe40007810000 */
[----:B------:R-:W-:Y:S03]  /*e760*/  @P6 LEA R8, P6, R3, c[0x0][0x1c8], 0x1 ;  /* 0x0000720003086a11 */ /* 0x000fe600078c08ff */
[----:B------:R-:W2:Y:S06]  /*e770*/  SHFL.BFLY PT, R5, R132, 0x2, 0x1f ;  /* 0x0c401f0084057f89 */ /* 0x000eac00000e0000 */
[----:B------:R-:W-:Y:S02]  /*e780*/  @P0 IADD3.X R4, R232, UR21, RZ, P5, !PT ;  /* 0x00000015e8040c10 */ /* 0x000fe4000affe4ff */
[----:B------:R-:W-:Y:S02]  /*e790*/  PLOP3.LUT P0, PT, PT, PT, UP3, 0x80, 0x0 ;  /* 0x000000000000781c */ /* 0x000fe40003f0f038 */
[----:B------:R-:W-:Y:S02]  /*e7a0*/  PLOP3.LUT P5, PT, PT, PT, UP3, 0x80, 0x0 ;  /* 0x000000000000781c */ /* 0x000fe40003faf038 */
[----:B-1----:R-:W-:Y:S04]  /*e7b0*/  FMNMX.FTZ R0, R135, R0, !PT ;  /* 0x0000000087007209 */ /* 0x002fe80007810000 */
[----:B------:R-:W-:Y:S05]  /*e7c0*/  FMNMX.FTZ R0, R168, R0, !PT ;  /* 0x00000000a8007209 */ /* 0x000fea0007810000 */
[----:B------:R-:W-:Y:S01]  /*e7d0*/  @P0 LEA.HI.X R9, R3, c[0x0][0x1cc], R4, 0x1, P6 ;  /* 0x0000730003090a11 */ /* 0x000fe200030f0c04 */
[----:B------:R-:W1:Y:S01]  /*e7e0*/  SHFL.BFLY PT, R2, R0, 0x2, 0x1f ;  /* 0x0c401f0000027f89 */ /* 0x000e6200000e0000 */
[----:B------:R-:W-:Y:S02]  /*e7f0*/  @P5 IADD3 R4, P5, R252, UR22, RZ ;  /* 0x00000016fc045c10 */ /* 0x000fe4000ffbe0ff */
[----:B------:R-:W-:Y:S02]  /*e800*/  PLOP3.LUT P0, PT, PT, PT, UP3, 0x80, 0x0 ;  /* 0x000000000000781c */ /* 0x000fe40003f0f038 */
[----:B------:R-:W-:Y:S02]  /*e810*/  PLOP3.LUT P6, PT, PT, PT, UP3, 0x80, 0x0 ;  /* 0x000000000000781c */ /* 0x000fe40003fcf038 */
[----:B--2---:R-:W-:Y:S05]  /*e820*/  FMNMX.FTZ R132, R132, R5, !PT ;  /* 0x0000000584847209 */ /* 0x004fea0007810000 */
[----:B------:R-:W2:Y:S04]  /*e830*/  SHFL.BFLY PT, R6, R132, 0x1, 0x1f ;  /* 0x0c201f0084067f89 */ /* 0x000ea800000e0000 */
[----:B------:R-:W-:Y:S02]  /*e840*/  @P0 IADD3.X R5, R251, UR21, RZ, P5, !PT ;  /* 0x00000015fb050c10 */ /* 0x000fe4000affe4ff */
[----:B------:R-:W-:Y:S02]  /*e850*/  PLOP3.LUT P5, PT, PT, PT, UP3, 0x80, 0x0 ;  /* 0x000000000000781c */ /* 0x000fe40003faf038 */
[----:B------:R-:W-:Y:S02]  /*e860*/  @P6 LEA R10, P6, R4, c[0x0][0x1c8], 0x1 ;  /* 0x00007200040a6a11 */ /* 0x000fe400078c08ff */
[----:B------:R-:W-:Y:S02]  /*e870*/  PLOP3.LUT P0, PT, PT, PT, UP3, 0x80, 0x0 ;  /* 0x000000000000781c */ /* 0x000fe40003f0f038 */
[----:B-1----:R-:W-:Y:S05]  /*e880*/  FMNMX.FTZ R0, R0, R2, !PT ;  /* 0x0000000200007209 */ /* 0x002fea0007810000 */
[----:B------:R-:W1:Y:S04]  /*e890*/  SHFL.BFLY PT, R3, R0, 0x1, 0x1f ;  /* 0x0c201f0000037f89 */ /* 0x000e6800000e0000 */
[----:B------:R-:W-:Y:S02]  /*e8a0*/  @P5 LEA.HI.X R7, R4, c[0x0][0x1cc], R5, 0x1, P6 ;  /* 0x0000730004075a11 */ /* 0x000fe400030f0c05 */
[----:B------:R-:W-:Y:S02]  /*e8b0*/  PLOP3.LUT P6, PT, PT, PT, UP3, 0x80, 0x0 ;  /* 0x000000000000781c */ /* 0x000fe40003fcf038 */
[----:B------:R-:W-:Y:S02]  /*e8c0*/  @P0 MOV R4, R17 ;  /* 0x0000001100040202 */ /* 0x000fe40000000f00 */
[----:B------:R-:W-:Y:S02]  /*e8d0*/  @P0 MOV R5, R169 ;  /* 0x000000a900050202 */ /* 0x000fe40000000f00 */
[----:B------:R-:W-:Y:S02]  /*e8e0*/  PLOP3.LUT P5, PT, PT, PT, UP3, 0x80, 0x0 ;  /* 0x000000000000781c */ /* 0x000fe40003faf038 */
[----:B------:R-:W-:Y:S02]  /*e8f0*/  PLOP3.LUT P0, PT, PT, PT, UP3, 0x80, 0x0 ;  /* 0x000000000000781c */ /* 0x000fe40003f0f038 */
[----:B--2---:R-:W-:Y:S03]  /*e900*/  FMNMX.FTZ R132, R132, R6, !PT ;  /* 0x0000000684847209 */ /* 0x004fe60007810000 */
[----:B------:R2:W-:Y:S01]  /*e910*/  @P6 LDGSTS.E.BYPASS.LTC128B.128 [R231+0x8100], [R4.64], !P4 ;  /* 0x0810000004e76fae */ /* 0x0005e2000e101d52 */
[----:B------:R-:W-:Y:S01]  /*e920*/  PLOP3.LUT P6, PT, PT, PT, UP3, 0x80, 0x0 ;  /* 0x000000000000781c */ /* 0x000fe20003fcf038 */
[C---:B------:R-:W-:Y:S02]  /*e930*/  FMUL.FTZ R169, R132.reuse, c[0x0][0x2d0] ;  /* 0x0000b40084a97a20 */ /* 0x040fe40000410000 */
[----:B------:R-:W-:Y:S01]  /*e940*/  FADD.FTZ R2, -R132, R133 ;  /* 0x0000008584027221 */ /* 0x000fe20000010100 */
[----:B-1----:R-:W-:Y:S01]  /*e950*/  FMNMX.FTZ R3, R0, R3, !PT ;  /* 0x0000000300037209 */ /* 0x002fe20007810000 */
[----:B------:R-:W-:Y:S02]  /*e960*/  FFMA.FTZ R6, R175, c[0x0][0x2d0], -R169 ;  /* 0x0000b400af067a23 */ /* 0x000fe400000108a9 */
[----:B------:R-:W-:Y:S02]  /*e970*/  FMUL.FTZ R0, R2, c[0x0][0x2d0] ;  /* 0x0000b40002007a20 */ /* 0x000fe40000410000 */
[----:B------:R-:W-:Y:S01]  /*e980*/  FMUL.FTZ R133, R3, c[0x0][0x2d0] ;  /* 0x0000b40003857a20 */ /* 0x000fe20000410000 */
[----:B------:R1:W-:Y:S03]  /*e990*/  MUFU.EX2 R239, R6 ;  /* 0x0000000600ef7308 */ /* 0x0003e60000000800 */
[----:B------:R-:W-:Y:S07]  /*e9a0*/  FFMA.FTZ R135, R135, c[0x0][0x2d0], -R133 ;  /* 0x0000b40087877a23 */ /* 0x000fee0000010885 */
[----:B------:R3:W4:Y:S01]  /*e9b0*/  MUFU.EX2 R2, R0 ;  /* 0x0000000000027308 */ /* 0x0007220000000800 */
[----:B--2---:R-:W-:Y:S01]  /*e9c0*/  @P5 MOV R4, R15 ;  /* 0x0000000f00045202 */ /* 0x004fe20000000f00 */
[----:B------:R-:W-:Y:S01]  /*e9d0*/  @P5 IMAD.MOV.U32 R5, RZ, RZ, R21 ;  /* 0x000000ffff055224 */ /* 0x000fe200078e0015 */
[----:B------:R-:W-:Y:S07]  /*e9e0*/  PLOP3.LUT P5, PT, PT, PT, UP3, 0x80, 0x0 ;  /* 0x000000000000781c */ /* 0x000fee0003faf038 */
[----:B------:R-:W-:Y:S01]  /*e9f0*/  MUFU.EX2 R135, R135 ;  /* 0x0000008700877308 */ /* 0x000fe20000000800 */
[----:B------:R2:W-:Y:S01]  /*ea00*/  @P0 LDGSTS.E.BYPASS.LTC128B.128 [R231+0xa100], [R4.64], !P3 ;  /* 0x0a10000004e70fae */ /* 0x0005e2000d901d52 */
[----:B------:R-:W-:Y:S01]  /*ea10*/  PLOP3.LUT P0, PT, PT, PT, UP3, 0x80, 0x0 ;  /* 0x000000000000781c */ /* 0x000fe20003f0f038 */
[--C-:B-1----:R-:W-:Y:S07]  /*ea20*/  FFMA.FTZ R6, R172, c[0x0][0x2d0], -R169.reuse ;  /* 0x0000b400ac067a23 */ /* 0x102fee00000108a9 */
[----:B------:R-:W-:Y:S01]  /*ea30*/  MUFU.EX2 R238, R6 ;  /* 0x0000000600ee7308 */ /* 0x000fe20000000800 */
[----:B---3--:R-:W-:Y:S02]  /*ea40*/  FADD.FTZ R0, -R3, R134 ;  /* 0x0000008603007221 */ /* 0x008fe40000010100 */
[----:B----4-:R-:W-:Y:S02]  /*ea50*/  FMUL.FTZ R17, R2, R149 ;  /* 0x0000009502117220 */ /* 0x010fe40000410000 */
[----:B------:R-:W-:Y:S02]  /*ea60*/  FMUL.FTZ R0, R0, c[0x0][0x2d0] ;  /* 0x0000b40000007a20 */ /* 0x000fe40000410000 */
[C---:B------:R-:W-:Y:S02]  /*ea70*/  FMUL.FTZ R24, R2.reuse, R156 ;  /* 0x0000009c02187220 */ /* 0x040fe40000410000 */
[----:B------:R-:W-:Y:S02]  /*ea80*/  FMUL.FTZ R25, R2, R157 ;  /* 0x0000009d02197220 */ /* 0x000fe40000410000 */
[----:B------:R-:W1:Y:S01]  /*ea90*/  MUFU.EX2 R0, R0 ;  /* 0x0000000000007308 */ /* 0x000e620000000800 */
[--C-:B------:R-:W-:Y:S02]  /*eaa0*/  FFMA.FTZ R134, R180, c[0x0][0x2d0], -R169.reuse ;  /* 0x0000b400b4867a23 */ /* 0x100fe400000108a9 */
[C---:B------:R-:W-:Y:S02]  /*eab0*/  FMUL.FTZ R32, R2.reuse, R164 ;  /* 0x000000a402207220 */ /* 0x040fe40000410000 */
[--C-:B--2---:R-:W-:Y:S01]  /*eac0*/  FFMA.FTZ R4, R177, c[0x0][0x2d0], -R169.reuse ;  /* 0x0000b400b1047a23 */ /* 0x104fe200000108a9 */
[----:B------:R-:W-:Y:S01]  /*ead0*/  @P6 MOV R5, R20 ;  /* 0x0000001400056202 */ /* 0x000fe20000000f00 */
        /* <DEDUP_REMOVED lines=8> */
[----:B------:R-:W-:Y:S01]  /*eb60*/  MUFU.EX2 R236, R134 ;  /* 0x0000008600ec7308 */ /* 0x000fe20000000800 */
[C---:B------:R-:W-:Y:S02]  /*eb70*/  FMUL.FTZ R48, R2.reuse, R48 ;  /* 0x0000003002307220 */ /* 0x040fe40000410000 */
[----:B------:R-:W-:Y:S02]  /*eb80*/  FMUL.FTZ R49, R2, R49 ;  /* 0x0000003102317220 */ /* 0x000fe40000410000 */
[C---:B-1----:R-:W-:Y:S02]  /*eb90*/  FMUL.FTZ R26, R0.reuse, R158 ;  /* 0x0000009e001a7220 */ /* 0x042fe40000410000 */
[C---:B------:R-:W-:Y:S02]  /*eba0*/  FMUL.FTZ R27, R0.reuse, R159 ;  /* 0x0000009f001b7220 */ /* 0x040fe40000410000 */
[C---:B------:R-:W-:Y:S02]  /*ebb0*/  FMUL.FTZ R34, R0.reuse, R166 ;  /* 0x000000a600227220 */ /* 0x040fe40000410000 */
[C---:B------:R-:W-:Y:S02]  /*ebc0*/  FMUL.FTZ R35, R0.reuse, R167 ;  /* 0x000000a700237220 */ /* 0x040fe40000410000 */
[C---:B------:R-:W-:Y:S01]  /*ebd0*/  FMUL.FTZ R38, R0.reuse, R38 ;  /* 0x0000002600267220 */ /* 0x040fe20000410000 */
[----:B--2---:R-:W-:Y:S01]  /*ebe0*/  @P6 MOV R4, R14 ;  /* 0x0000000e00046202 */ /* 0x004fe20000000f00 */
[C---:B------:R-:W-:Y:S01]  /*ebf0*/  FMUL.FTZ R39, R0.reuse, R39 ;  /* 0x0000002700277220 */ /* 0x040fe20000410000 */
[----:B------:R-:W-:Y:S01]  /*ec00*/  PLOP3.LUT P6, PT, PT, PT, UP3, 0x80, 0x0 ;  /* 0x000000000000781c */ /* 0x000fe20003fcf038 */
[C---:B------:R-:W-:Y:S02]  /*ec10*/  FMUL.FTZ R42, R0.reuse, R42 ;  /* 0x0000002a002a7220 */ /* 0x040fe40000410000 */
[----:B------:R1:W-:Y:S01]  /*ec20*/  @P5 LDGSTS.E.BYPASS.LTC128B.128 [R231+0xc100], [R4.64], !P2 ;  /* 0x0c10000004e75fae */ /* 0x0003e2000d101d52 */
[----:B------:R-:W-:Y:S01]  /*ec30*/  PLOP3.LUT P5, PT, PT, PT, UP3, 0x80, 0x0 ;  /* 0x000000000000781c */ /* 0x000fe20003faf038 */
[C---:B------:R-:W-:Y:S02]  /*ec40*/  FMUL.FTZ R43, R0.reuse, R43 ;  /* 0x0000002b002b7220 */ /* 0x040fe40000410000 */
[C---:B------:R-:W-:Y:S02]  /*ec50*/  FMUL.FTZ R46, R0.reuse, R46 ;  /* 0x0000002e002e7220 */ /* 0x040fe40000410000 */
[C---:B------:R-:W-:Y:S02]  /*ec60*/  FMUL.FTZ R47, R0.reuse, R47 ;  /* 0x0000002f002f7220 */ /* 0x040fe40000410000 */
        /* <DEDUP_REMOVED lines=9> */
[----:B------:R-:W-:Y:S01]  /*ed00*/  FMUL.FTZ R59, R0, R59 ;  /* 0x0000003b003b7220 */ /* 0x000fe20000410000 */
[----:B-1----:R-:W-:Y:S01]  /*ed10*/  @P0 MOV R4, R13 ;  /* 0x0000000d00040202 */ /* 0x002fe20000000f00 */
[----:B------:R-:W-:Y:S01]  /*ed20*/  FMUL.FTZ R60, R2, R60 ;  /* 0x0000003c023c7220 */ /* 0x000fe20000410000 */
[----:B------:R-:W-:Y:S01]  /*ed30*/  @P0 MOV R5, R19 ;  /* 0x0000001300050202 */ /* 0x000fe20000000f00 */
[----:B------:R-:W-:Y:S01]  /*ed40*/  FMUL.FTZ R19, R0, R151 ;  /* 0x0000009700137220 */ /* 0x000fe20000410000 */
[----:B------:R-:W-:Y:S01]  /*ed50*/  PLOP3.LUT P0, PT, PT, PT, UP3, 0x80, 0x0 ;  /* 0x000000000000781c */ /* 0x000fe20003f0f038 */
[----:B------:R-:W-:Y:S02]  /*ed60*/  FMUL.FTZ R61, R2, R61 ;  /* 0x0000003d023d7220 */ /* 0x000fe40000410000 */
[----:B------:R1:W-:Y:S01]  /*ed70*/  @P6 LDGSTS.E.BYPASS.LTC128B.128 [R231+0xe100], [R4.64], !P1 ;  /* 0x0e10000004e76fae */ /* 0x0003e2000c901d52 */
[----:B------:R-:W-:Y:S01]  /*ed80*/  PLOP3.LUT P6, PT, PT, PT, UP3, 0x80, 0x0 ;  /* 0x000000000000781c */ /* 0x000fe20003fcf038 */
        /* <DEDUP_REMOVED lines=12> */
[C---:B------:R-:W-:Y:S01]  /*ee50*/  FMUL.FTZ R74, R0.reuse, R74 ;  /* 0x0000004a004a7220 */ /* 0x040fe20000410000 */
[----:B-1----:R-:W-:Y:S01]  /*ee60*/  @P5 MOV R4, R12 ;  /* 0x0000000c00045202 */ /* 0x002fe20000000f00 */
[----:B------:R-:W-:Y:S01]  /*ee70*/  @P5 IMAD.MOV.U32 R5, RZ, RZ, R18 ;  /* 0x000000ffff055224 */ /* 0x000fe200078e0012 */
[----:B------:R-:W-:Y:S01]  /*ee80*/  PLOP3.LUT P5, PT, PT, PT, UP3, 0x80, 0x0 ;  /* 0x000000000000781c */ /* 0x000fe20003faf038 */
[C---:B------:R-:W-:Y:S02]  /*ee90*/  FMUL.FTZ R18, R0.reuse, R150 ;  /* 0x0000009600127220 */ /* 0x040fe40000410000 */
[----:B------:R-:W-:Y:S01]  /*eea0*/  FMUL.FTZ R75, R0, R75 ;  /* 0x0000004b004b7220 */ /* 0x000fe20000410000 */
[----:B------:R1:W-:Y:S01]  /*eeb0*/  @P0 LDGSTS.E.BYPASS.LTC128B.128 [R231+0x9100], [R4.64], !P4 ;  /* 0x0910000004e70fae */ /* 0x0003e2000e101d52 */
[----:B------:R-:W-:Y:S01]  /*eec0*/  PLOP3.LUT P0, PT, PT, PT, UP3, 0x80, 0x0 ;  /* 0x000000000000781c */ /* 0x000fe20003f0f038 */
[C---:B------:R-:W-:Y:S01]  /*eed0*/  FMUL.FTZ R76, R2.reuse, R76 ;  /* 0x0000004c024c7220 */ /* 0x040fe20000410000 */
[----:B------:R-:W-:Y:S01]  /*eee0*/  PLOP3.LUT P0, PT, PT, PT, UP3, 0x80, 0x0 ;  /* 0x000000000000781c */ /* 0x000fe20003f0f038 */
        /* <DEDUP_REMOVED lines=13> */
[----:B------:R-:W-:Y:S02]  /*efc0*/  FFMA.FTZ R4, R173, c[0x0][0x2d0], -R169 ;  /* 0x0000b400ad047a23 */ /* 0x000fe400000108a9 */
[C---:B------:R-:W-:Y:S02]  /*efd0*/  FMUL.FTZ R16, R2.reuse, R148 ;  /* 0x0000009402107220 */ /* 0x040fe40000410000 */
[----:B------:R1:W2:Y:S01]  /*efe0*/  MUFU.EX2 R237, R4 ;  /* 0x0000000400ed7308 */ /* 0x0002a20000000800 */
        /* <DEDUP_REMOVED lines=12> */
[----:B-1----:R-:W-:Y:S01]  /*f0b0*/  @P6 MOV R4, R11 ;  /* 0x0000000b00046202 */ /* 0x002fe20000000f00 */
        /* <DEDUP_REMOVED lines=9> */
[----:B------:R3:W-:Y:S01]  /*f150*/  @P6 LDGSTS.E.BYPASS.LTC128B.128 [R231+0xd100], [R8.64], !P2 ;  /* 0x0d10000008e76fae */ /* 0x0007e2000d101d52 */
[C---:B------:R-:W-:Y:S02]  /*f160*/  FMUL.FTZ R106, R0.reuse, R106 ;  /* 0x0000006a006a7220 */ /* 0x040fe40000410000 */
[C---:B------:R-:W-:Y:S01]  /*f170*/  FMUL.FTZ R107, R0.reuse, R107 ;  /* 0x0000006b006b7220 */ /* 0x040fe20000410000 */
[----:B------:R-:W-:Y:S01]  /*f180*/  @P5 MOV R6, R10 ;  /* 0x0000000a00065202 */ /* 0x000fe20000000f00 */
[----:B------:R-:W-:Y:S02]  /*f190*/  FMUL.FTZ R10, R0, R142 ;  /* 0x0000008e000a7220 */ /* 0x000fe40000410000 */
[C---:B------:R-:W-:Y:S02]  /*f1a0*/  FMUL.FTZ R108, R2.reuse, R108 ;  /* 0x0000006c026c7220 */ /* 0x040fe40000410000 */
[----:B------:R4:W-:Y:S01]  /*f1b0*/  @P0 LDGSTS.E.BYPASS.LTC128B.128 [R231+0xf100], [R6.64], !P1 ;  /* 0x0f10000006e70fae */ /* 0x0009e2000c901d52 */
[----:B------:R-:W-:Y:S01]  /*f1c0*/  FMUL.FTZ R109, R2, R109 ;  /* 0x0000006d026d7220 */ /* 0x000fe20000410000 */
[----:B------:R-:W-:Y:S01]  /*f1d0*/  PLOP3.LUT P0, PT, PT, PT, UP0, 0x80, 0x0 ;  /* 0x000000000000781c */ /* 0x000fe20003f0f008 */
[C---:B------:R-:W-:Y:S02]  /*f1e0*/  FMUL.FTZ R110, R0.reuse, R110 ;  /* 0x0000006e006e7220 */ /* 0x040fe40000410000 */
[----:B------:R-:W-:Y:S02]  /*f1f0*/  FMUL.FTZ R111, R0, R111 ;  /* 0x0000006f006f7220 */ /* 0x000fe40000410000 */
[----:B------:R-:W-:Y:S01]  /*f200*/  FMUL.FTZ R112, R2, R112 ;  /* 0x0000007002707220 */ /* 0x000fe20000410000 */
[----:B------:R-:W2:Y:S01]  /*f210*/  LDSM.16.MT88.4 R12, [R205+0x100] ;  /* 0x00010000cd0c783b */ /* 0x000ea20000004200 */
[--C-:B-1----:R-:W-:Y:S02]  /*f220*/  FFMA.FTZ R4, R178, c[0x0][0x2d0], -R133.reuse ;  /* 0x0000b400b2047a23 */ /* 0x102fe40000010885 */
[C---:B------:R-:W-:Y:S02]  /*f230*/  FMUL.FTZ R5, R2.reuse, R137 ;  /* 0x0000008902057220 */ /* 0x040fe40000410000 */
[----:B------:R1:W-:Y:S01]  /*f240*/  MUFU.EX2 R200, R4 ;  /* 0x0000000400c87308 */ /* 0x0003e20000000800 */
[----:B------:R-:W-:Y:S02]  /*f250*/  FMUL.FTZ R113, R2, R113 ;  /* 0x0000007102717220 */ /* 0x000fe40000410000 */
[----:B------:R-:W2:Y:S01]  /*f260*/  LDSM.16.MT88.4 R20, [R206+0x100] ;  /* 0x00010000ce14783b */ /* 0x000ea20000004200 */
[----:B------:R-:W-:Y:S02]  /*f270*/  FMUL.FTZ R114, R0, R114 ;  /* 0x0000007200727220 */ /* 0x000fe40000410000 */
[C---:B---3--:R-:W-:Y:S02]  /*f280*/  FMUL.FTZ R8, R2.reuse, R140 ;  /* 0x0000008c02087220 */ /* 0x048fe40000410000 */
[----:B------:R-:W-:Y:S02]  /*f290*/  FMUL.FTZ R9, R2, R141 ;  /* 0x0000008d02097220 */ /* 0x000fe40000410000 */
[----:B------:R-:W-:Y:S01]  /*f2a0*/  FMUL.FTZ R115, R0, R115 ;  /* 0x0000007300737220 */ /* 0x000fe20000410000 */
[----:B------:R-:W3:Y:S01]  /*f2b0*/  LDSM.16.MT88.4 R28, [R208+0x100] ;  /* 0x00010000d01c783b */ /* 0x000ee20000004200 */
[----:B------:R-:W-:Y:S02]  /*f2c0*/  FMUL.FTZ R116, R2, R116 ;  /* 0x0000007402747220 */ /* 0x000fe40000410000 */
[C---:B----4-:R-:W-:Y:S01]  /*f2d0*/  FMUL.FTZ R6, R0.reuse, R138 ;  /* 0x0000008a00067220 */ /* 0x050fe20000410000 */
[----:B--2---:R-:W-:Y:S01]  /*f2e0*/  F2FP.PACK_AB R138, R237, R238 ;  /* 0x000000eeed8a723e */ /* 0x004fe200000000ff */
[----:B------:R-:W-:Y:S02]  /*f2f0*/  FMUL.FTZ R7, R0, R139 ;  /* 0x0000008b00077220 */ /* 0x000fe40000410000 */
[----:B------:R-:W-:Y:S01]  /*f300*/  FMUL.FTZ R117, R2, R117 ;  /* 0x0000007502757220 */ /* 0x000fe20000410000 */
[----:B------:R-:W2:Y:S01]  /*f310*/  LDSM.16.MT88.4 R140, [R207+0x100] ;  /* 0x00010000cf8c783b */ /* 0x000ea20000004200 */
[C---:B------:R-:W-:Y:S02]  /*f320*/  FMUL.FTZ R118, R0.reuse, R118 ;  /* 0x0000007600767220 */ /* 0x040fe40000410000 */
[----:B------:R-:W-:Y:S02]  /*f330*/  FMUL.FTZ R119, R0, R119 ;  /* 0x0000007700777220 */ /* 0x000fe40000410000 */
[--C-:B-1----:R-:W-:Y:S02]  /*f340*/  FFMA.FTZ R4, R179, c[0x0][0x2d0], -R133.reuse ;  /* 0x0000b400b3047a23 */ /* 0x102fe40000010885 */
[C---:B------:R-:W-:Y:S01]  /*f350*/  FMUL.FTZ R120, R2.reuse, R120 ;  /* 0x0000007802787220 */ /* 0x040fe20000410000 */
[----:B------:R-:W-:Y:S01]  /*f360*/  LDSM.16.MT88.4 R148, [R206+0x2100] ;  /* 0x00210000ce94783b */ /* 0x000fe20000004200 */
[----:B------:R1:W4:Y:S01]  /*f370*/  MUFU.EX2 R202, R4 ;  /* 0x0000000400ca7308 */ /* 0x0003220000000800 */
[----:B------:R-:W-:Y:S02]  /*f380*/  FMUL.FTZ R121, R2, R121 ;  /* 0x0000007902797220 */ /* 0x000fe40000410000 */
[C---:B------:R-:W-:Y:S02]  /*f390*/  FMUL.FTZ R122, R0.reuse, R122 ;  /* 0x0000007a007a7220 */ /* 0x040fe40000410000 */
[----:B------:R-:W-:Y:S02]  /*f3a0*/  FMUL.FTZ R123, R0, R123 ;  /* 0x0000007b007b7220 */ /* 0x000fe40000410000 */
[----:B------:R-:W-:Y:S01]  /*f3b0*/  LDSM.16.MT88.4 R156, [R205+0x2900] ;  /* 0x00290000cd9c783b */ /* 0x000fe20000004200 */
[C---:B------:R-:W-:Y:S02]  /*f3c0*/  FMUL.FTZ R124, R2.reuse, R124 ;  /* 0x0000007c027c7220 */ /* 0x040fe40000410000 */
[----:B------:R-:W-:Y:S02]  /*f3d0*/  FMUL.FTZ R125, R2, R125 ;  /* 0x0000007d027d7220 */ /* 0x000fe40000410000 */
[C---:B------:R-:W-:Y:S02]  /*f3e0*/  FMUL.FTZ R126, R0.reuse, R126 ;  /* 0x0000007e007e7220 */ /* 0x040fe40000410000 */
[----:B------:R-:W-:Y:S01]  /*f3f0*/  FMUL.FTZ R127, R0, R127 ;  /* 0x0000007f007f7220 */ /* 0x000fe20000410000 */
[----:B------:R-:W-:Y:S01]  /*f400*/  LDSM.16.MT88.4 R164, [R207+0x2900] ;  /* 0x00290000cfa4783b */ /* 0x000fe20000004200 */
[C---:B------:R-:W-:Y:S02]  /*f410*/  FMUL.FTZ R128, R2.reuse, R128 ;  /* 0x0000008002807220 */ /* 0x040fe40000410000 */
[----:B------:R-:W-:Y:S02]  /*f420*/  FMUL.FTZ R129, R2, R129 ;  /* 0x0000008102817220 */ /* 0x000fe40000410000 */
[C---:B------:R-:W-:Y:S02]  /*f430*/  FMUL.FTZ R130, R0.reuse, R130 ;  /* 0x0000008200827220 */ /* 0x040fe40000410000 */
[----:B------:R-:W-:Y:S01]  /*f440*/  FMUL.FTZ R131, R0, R131 ;  /* 0x0000008300837220 */ /* 0x000fe20000410000 */
[----:B------:R-:W0:Y:S01]  /*f450*/  LDGDEPBAR ;  /* 0x00000000000079af */ /* 0x000e220000000000 */
[----:B-1----:R-:W-:Y:S01]  /*f460*/  FFMA.FTZ R4, R174, c[0x0][0x2d0], -R133 ;  /* 0x0000b400ae047a23 */ /* 0x002fe20000010885 */
[----:B----4-:R-:W-:Y:S01]  /*f470*/  F2FP.PACK_AB R137, R202, R200 ;  /* 0x000000c8ca89723e */ /* 0x010fe200000000ff */
[----:B------:R-:W-:Y:S02]  /*f480*/  FFMA.FTZ R134, R170, c[0x0][0x2d0], -R169 ;  /* 0x0000b400aa867a23 */ /* 0x000fe400000108a9 */
[----:B------:R1:W-:Y:S03]  /*f490*/  MUFU.EX2 R199, R4 ;  /* 0x0000000400c77308 */ /* 0x0003e60000000800 */
[----:B------:R-:W-:Y:S07]  /*f4a0*/  LDSM.16.MT88.4 R172, [R207+0x1900] ;  /* 0x00190000cfac783b */ /* 0x000fee0000004200 */
[----:B------:R4:W-:Y:S01]  /*f4b0*/  MUFU.EX2 R235, R134 ;  /* 0x0000008600eb7308 */ /* 0x0009e20000000800 */
[--C-:B-1----:R-:W-:Y:S02]  /*f4c0*/  FFMA.FTZ R4, R176, c[0x0][0x2d0], -R133.reuse ;  /* 0x0000b400b0047a23 */ /* 0x102fe40000010885 */
[----:B------:R-:W-:Y:S07]  /*f4d0*/  LDSM.16.MT88.4 R176, [R205+0x3900] ;  /* 0x00390000cdb0783b */ /* 0x000fee0000004200 */
[----:B------:R-:W1:Y:S01]  /*f4e0*/  MUFU.EX2 R198, R4 ;  /* 0x0000000400c67308 */ /* 0x000e620000000800 */
[--C-:B----4-:R-:W-:Y:S09]  /*f4f0*/  FFMA.FTZ R134, R171, c[0x0][0x2d0], -R133.reuse ;  /* 0x0000b400ab867a23 */ /* 0x110ff20000010885 */
[----:B------:R4:W2:Y:S01]  /*f500*/  MUFU.EX2 R196, R134 ;  /* 0x0000008600c47308 */ /* 0x0008a20000000800 */
[----:B-1----:R-:W-:Y:S01]  /*f510*/  F2FP.PACK_AB R139, R198, R199 ;  /* 0x000000c7c68b723e */ /* 0x002fe200000000ff */
[C---:B------:R-:W-:Y:S01]  /*f520*/  FMUL.FTZ R4, R2.reuse, R136 ;  /* 0x0000008802047220 */ /* 0x040fe20000410000 */
[----:B------:R-:W-:Y:S07]  /*f530*/  F2FP.PACK_AB R136, R239, R240 ;  /* 0x000000f0ef88723e */ /* 0x000fee00000000ff */
[C---:B------:R-:W-:Y:S05]  /*f540*/  HMMA.16816.F32 R4, R136.reuse, R12, R4 ;  /* 0x0000000c8804723c */ /* 0x040fea0000001804 */
[----:B----4-:R-:W-:Y:S02]  /*f550*/  FFMA.FTZ R134, R181, c[0x0][0x2d0], -R133 ;  /* 0x0000b400b5867a23 */ /* 0x010fe40000010885 */
[C---:B------:R-:W-:Y:S01]  /*f560*/  FMUL.FTZ R12, R2.reuse, R144 ;  /* 0x00000090020c7220 */ /* 0x040fe20000410000 */
[C---:B------:R-:W-:Y:S01]  /*f570*/  HMMA.16816.F32 R8, R136.reuse, R14, R8 ;  /* 0x0000000e8808723c */ /* 0x040fe20000001808 */
[----:B------:R1:W4:Y:S03]  /*f580*/  MUFU.EX2 R195, R134 ;  /* 0x0000008600c37308 */ /* 0x0003260000000800 */
[----:B------:R-:W-:Y:S03]  /*f590*/  FMUL.FTZ R13, R2, R145 ;  /* 0x00000091020d7220 */ /* 0x000fe60000410000 */
[C---:B------:R-:W-:Y:S02]  /*f5a0*/  FMUL.FTZ R14, R0.reuse, R146 ;  /* 0x00000092000e7220 */ /* 0x040fe40000410000 */
[----:B------:R-:W-:Y:S02]  /*f5b0*/  FMUL.FTZ R15, R0, R147 ;  /* 0x00000093000f7220 */ /* 0x000fe40000410000 */
[----:B------:R-:W2:Y:S05]  /*f5c0*/  LDSM.16.MT88.4 R144, [R205+0x2100] ;  /* 0x00210000cd90783b */ /* 0x000eaa0000004200 */
[C---:B------:R-:W-:Y:S07]  /*f5d0*/  HMMA.16816.F32 R12, R136.reuse, R20, R12 ;  /* 0x00000014880c723c */ /* 0x040fee000000180c */
[C---:B------:R-:W-:Y:S01]  /*f5e0*/  FMUL.FTZ R20, R2.reuse, R152 ;  /* 0x0000009802147220 */ /* 0x040fe20000410000 */
[C---:B------:R-:W-:Y:S04]  /*f5f0*/  HMMA.16816.F32 R16, R136.reuse, R22, R16 ;  /* 0x000000168810723c */ /* 0x040fe80000001810 */
[----:B------:R-:W-:Y:S02]  /*f600*/  FMUL.FTZ R21, R2, R153 ;  /* 0x0000009902157220 */ /* 0x000fe40000410000 */
[--C-:B-1----:R-:W-:Y:S02]  /*f610*/  FFMA.FTZ R134, R182, c[0x0][0x2d0], -R169.reuse ;  /* 0x0000b400b6867a23 */ /* 0x102fe400000108a9 */
[C---:B------:R-:W-:Y:S02]  /*f620*/  FMUL.FTZ R22, R0.reuse, R154 ;  /* 0x0000009a00167220 */ /* 0x040fe40000410000 */
[----:B------:R1:W1:Y:S02]  /*f630*/  MUFU.EX2 R234, R134 ;  /* 0x0000008600ea7308 */ /* 0x0002640000000800 */
[----:B------:R-:W-:Y:S02]  /*f640*/  FMUL.FTZ R23, R0, R155 ;  /* 0x0000009b00177220 */ /* 0x000fe40000410000 */
[----:B------:R-:W-:Y:S05]  /*f650*/  LDSM.16.MT88.4 R152, [R208+0x900] ;  /* 0x00090000d098783b */ /* 0x000fea0000004200 */
[C---:B---3--:R-:W-:Y:S07]  /*f660*/  HMMA.16816.F32 R20, R136.reuse, R28, R20 ;  /* 0x0000001c8814723c */ /* 0x048fee0000001814 */
[C---:B------:R-:W-:Y:S01]  /*f670*/  FMUL.FTZ R28, R2.reuse, R160 ;  /* 0x000000a0021c7220 */ /* 0x040fe20000410000 */
[C---:B------:R-:W-:Y:S04]  /*f680*/  HMMA.16816.F32 R24, R136.reuse, R30, R24 ;  /* 0x0000001e8818723c */ /* 0x040fe80000001818 */
[C---:B------:R-:W-:Y:S02]  /*f690*/  FMUL.FTZ R29, R2.reuse, R161 ;  /* 0x000000a1021d7220 */ /* 0x040fe40000410000 */
[----:B------:R-:W-:Y:S02]  /*f6a0*/  FFMA.FTZ R2, R2, R249, R240 ;  /* 0x000000f902027223 */ /* 0x000fe400000100f0 */
[C---:B------:R-:W-:Y:S04]  /*f6b0*/  FMUL.FTZ R30, R0.reuse, R162 ;  /* 0x000000a2001e7220 */ /* 0x040fe80000410000 */
[C---:B------:R-:W-:Y:S02]  /*f6c0*/  FMUL.FTZ R31, R0.reuse, R163 ;  /* 0x000000a3001f7220 */ /* 0x040fe40000410000 */
[----:B------:R-:W-:Y:S01]  /*f6d0*/  LDSM.16.MT88.4 R160, [R208+0x2900] ;  /* 0x00290000d0a0783b */ /* 0x000fe20000004200 */
[----:B-1----:R-:W-:Y:S02]  /*f6e0*/  FFMA.FTZ R134, R183, c[0x0][0x2d0], -R169 ;  /* 0x0000b400b7867a23 */ /* 0x002fe400000108a9 */
[----:B------:R-:W-:Y:S02]  /*f6f0*/  FFMA.FTZ R0, R0, R250, R200 ;  /* 0x000000fa00007223 */ /* 0x000fe400000100c8 */
[C---:B--2---:R-:W-:Y:S01]  /*f700*/  HMMA.16816.F32 R28, R136.reuse, R140, R28 ;  /* 0x0000008c881c723c */ /* 0x044fe2000000181c */
[----:B------:R1:W2:Y:S02]  /*f710*/  MUFU.EX2 R233, R134 ;  /* 0x0000008600e97308 */ /* 0x0002a40000000800 */
[----:B------:R-:W-:Y:S01]  /*f720*/  LDSM.16.MT88.4 R180, [R206+0x3900] ;  /* 0x00390000ceb4783b */ /* 0x000fe20000004200 */
[----:B------:R-:W-:Y:S02]  /*f730*/  FADD.FTZ R2, R239, R2 ;  /* 0x00000002ef027221 */ /* 0x000fe40000010000 */
[----:B------:R-:W-:Y:S02]  /*f740*/  FADD.FTZ R0, R202, R0 ;  /* 0x00000000ca007221 */ /* 0x000fe40000010000 */
[C---:B------:R-:W-:Y:S03]  /*f750*/  HMMA.16816.F32 R32, R136.reuse, R142, R32 ;  /* 0x0000008e8820723c */ /* 0x040fe60000001820 */
[----:B------:R-:W3:Y:S01]  /*f760*/  LDSM.16.MT88.4 R140, [R208+0x2100] ;  /* 0x00210000d08c783b */ /* 0x000ee20000004200 */
[----:B------:R-:W-:Y:S02]  /*f770*/  FADD.FTZ R2, R238, R2 ;  /* 0x00000002ee027221 */ /* 0x000fe40000010000 */
[----:B------:R-:W-:Y:S02]  /*f780*/  FADD.FTZ R0, R199, R0 ;  /* 0x00000000c7007221 */ /* 0x000fe40000010000 */
[C---:B------:R-:W-:Y:S04]  /*f790*/  HMMA.16816.F32 R36, R136.reuse, R144, R36 ;  /* 0x000000908824723c */ /* 0x040fe80000001824 */
[----:B------:R-:W-:Y:S02]  /*f7a0*/  FADD.FTZ R2, R237, R2 ;  /* 0x00000002ed027221 */ /* 0x000fe40000010000 */
[----:B------:R-:W-:Y:S02]  /*f7b0*/  FADD.FTZ R0, R198, R0 ;  /* 0x00000000c6007221 */ /* 0x000fe40000010000 */
[C---:B------:R-:W-:Y:S01]  /*f7c0*/  HMMA.16816.F32 R40, R136.reuse, R146, R40 ;  /* 0x000000928828723c */ /* 0x040fe20000001828 */
[----:B------:R-:W2:Y:S03]  /*f7d0*/  LDSM.16.MT88.4 R144, [R207+0x2100] ;  /* 0x00210000cf90783b */ /* 0x000ea60000004200 */
[--C-:B-1----:R-:W-:Y:S02]  /*f7e0*/  FFMA.FTZ R134, R184, c[0x0][0x2d0], -R133.reuse ;  /* 0x0000b400b8867a23 */ /* 0x102fe40000010885 */
[----:B------:R-:W-:Y:S02]  /*f7f0*/  FADD.FTZ R2, R236, R2 ;  /* 0x00000002ec027221 */ /* 0x000fe40000010000 */
[C---:B------:R-:W-:Y:S01]  /*f800*/  HMMA.16816.F32 R44, R136.reuse, R148, R44 ;  /* 0x00000094882c723c */ /* 0x040fe2000000182c */
[----:B------:R1:W1:Y:S03]  /*f810*/  MUFU.EX2 R194, R134 ;  /* 0x0000008600c27308 */ /* 0x0002660000000800 */
[----:B------:R-:W-:Y:S02]  /*f820*/  FADD.FTZ R0, R196, R0 ;  /* 0x00000000c4007221 */ /* 0x000fe40000010000 */
[----:B------:R-:W-:Y:S02]  /*f830*/  FADD.FTZ R2, R235, R2 ;  /* 0x00000002eb027221 */ /* 0x000fe40000010000 */
[C---:B------:R-:W-:Y:S01]  /*f840*/  HMMA.16816.F32 R48, R136.reuse, R150, R48 ;  /* 0x000000968830723c */ /* 0x040fe20000001830 */
[----:B------:R-:W2:Y:S03]  /*f850*/  LDSM.16.MT88.4 R148, [R205+0x4100] ;  /* 0x00410000cd94783b */ /* 0x000ea60000004200 */
[----:B----4-:R-:W-:Y:S02]  /*f860*/  FADD.FTZ R0, R195, R0 ;  /* 0x00000000c3007221 */ /* 0x010fe40000010000 */
[----:B------:R-:W-:Y:S02]  /*f870*/  FADD.FTZ R2, R234, R2 ;  /* 0x00000002ea027221 */ /* 0x000fe40000010000 */
[C---:B---3--:R-:W-:Y:S04]  /*f880*/  HMMA.16816.F32 R52, R136.reuse, R140, R52 ;  /* 0x0000008c8834723c */ /* 0x048fe80000001834 */
[----:B--2---:R-:W-:Y:S02]  /*f890*/  FADD.FTZ R2, R233, R2 ;  /* 0x00000002e9027221 */ /* 0x004fe40000010000 */
[----:B-1----:R-:W-:Y:S02]  /*f8a0*/  FFMA.FTZ R134, R185, c[0x0][0x2d0], -R133 ;  /* 0x0000b400b9867a23 */ /* 0x002fe40000010885 */
[C---:B------:R-:W-:Y:S01]  /*f8b0*/  HMMA.16816.F32 R56, R136.reuse, R142, R56 ;  /* 0x0000008e8838723c */ /* 0x040fe20000001838 */
[----:B------:R-:W1:Y:S01]  /*f8c0*/  LDSM.16.MT88.4 R140, [R206+0x4100] ;  /* 0x00410000ce8c783b */ /* 0x000e620000004200 */
[----:B------:R2:W3:Y:S02]  /*f8d0*/  MUFU.EX2 R193, R134 ;  /* 0x0000008600c17308 */ /* 0x0004e40000000800 */
[----:B------:R-:W-:Y:S04]  /*f8e0*/  FADD.FTZ R0, R194, R0 ;  /* 0x00000000c2007221 */ /* 0x000fe80000010000 */
[C---:B------:R-:W-:Y:S08]  /*f8f0*/  HMMA.16816.F32 R60, R136.reuse, R144, R60 ;  /* 0x00000090883c723c */ /* 0x040ff0000000183c */
[C---:B------:R-:W-:Y:S01]  /*f900*/  HMMA.16816.F32 R64, R136.reuse, R146, R64 ;  /* 0x000000928840723c */ /* 0x040fe20000001840 */
[----:B------:R-:W4:Y:S07]  /*f910*/  LDSM.16.MT88.4 R144, [R208+0x4100] ;  /* 0x00410000d090783b */ /* 0x000f2e0000004200 */
[C---:B------:R-:W-:Y:S04]  /*f920*/  HMMA.16816.F32 R68, R136.reuse, R148, R68 ;  /* 0x000000948844723c */ /* 0x040fe80000001844 */
[--C-:B--2---:R-:W-:Y:S02]  /*f930*/  FFMA.FTZ R134, R186, c[0x0][0x2d0], -R169.reuse ;  /* 0x0000b400ba867a23 */ /* 0x104fe400000108a9 */
[----:B---3--:R-:W-:Y:S02]  /*f940*/  FADD.FTZ R0, R193, R0 ;  /* 0x00000000c1007221 */ /* 0x008fe40000010000 */
[C---:B------:R-:W-:Y:S01]  /*f950*/  HMMA.16816.F32 R72, R136.reuse, R150, R72 ;  /* 0x000000968848723c */ /* 0x040fe20000001848 */
[----:B------:R-:W2:Y:S01]  /*f960*/  LDSM.16.MT88.4 R148, [R207+0x4100] ;  /* 0x00410000cf94783b */ /* 0x000ea20000004200 */
[----:B------:R3:W3:Y:S06]  /*f970*/  MUFU.EX2 R232, R134 ;  /* 0x0000008600e87308 */ /* 0x0006ec0000000800 */
[C---:B-1----:R-:W-:Y:S08]  /*f980*/  HMMA.16816.F32 R76, R136.reuse, R140, R76 ;  /* 0x0000008c884c723c */ /* 0x042ff0000000184c */
[C---:B------:R-:W-:Y:S01]  /*f990*/  HMMA.16816.F32 R80, R136.reuse, R142, R80 ;  /* 0x0000008e8850723c */ /* 0x040fe20000001850 */
[----:B------:R-:W1:Y:S07]  /*f9a0*/  LDSM.16.MT88.4 R140, [R205+0x6100] ;  /* 0x00610000cd8c783b */ /* 0x000e6e0000004200 */
[C---:B----4-:R-:W-:Y:S04]  /*f9b0*/  HMMA.16816.F32 R84, R136.reuse, R144, R84 ;  /* 0x000000908854723c */ /* 0x050fe80000001854 */
[----:B---3--:R-:W-:Y:S02]  /*f9c0*/  FFMA.FTZ R134, R187, c[0x0][0x2d0], -R169 ;  /* 0x0000b400bb867a23 */ /* 0x008fe400000108a9 */
[----:B------:R-:W-:Y:S02]  /*f9d0*/  FADD.FTZ R2, R232, R2 ;  /* 0x00000002e8027221 */ /* 0x000fe40000010000 */
[C---:B------:R-:W-:Y:S01]  /*f9e0*/  HMMA.16816.F32 R88, R136.reuse, R146, R88 ;  /* 0x000000928858723c */ /* 0x040fe20000001858 */
[----:B------:R-:W3:Y:S01]  /*f9f0*/  LDSM.16.MT88.4 R144, [R206+0x6100] ;  /* 0x00610000ce90783b */ /* 0x000ee20000004200 */
[----:B------:R4:W4:Y:S06]  /*fa00*/  MUFU.EX2 R203, R134 ;  /* 0x0000008600cb7308 */ /* 0x00092c0000000800 */
[C---:B--2---:R-:W-:Y:S08]  /*fa10*/  HMMA.16816.F32 R92, R136.reuse, R148, R92 ;  /* 0x00000094885c723c */ /* 0x044ff0000000185c */
[C---:B------:R-:W-:Y:S01]  /*fa20*/  HMMA.16816.F32 R96, R136.reuse, R150, R96 ;  /* 0x000000968860723c */ /* 0x040fe20000001860 */
[----:B------:R-:W2:Y:S07]  /*fa30*/  LDSM.16.MT88.4 R148, [R208+0x6100] ;  /* 0x00610000d094783b */ /* 0x000eae0000004200 */
[C---:B-1----:R-:W-:Y:S04]  /*fa40*/  HMMA.16816.F32 R100, R136.reuse, R140, R100 ;  /* 0x0000008c8864723c */ /* 0x042fe80000001864 */
[--C-:B----4-:R-:W-:Y:S02]  /*fa50*/  FFMA.FTZ R134, R192, c[0x0][0x2d0], -R133.reuse ;  /* 0x0000b400c0867a23 */ /* 0x110fe40000010885 */
[----:B------:R-:W-:Y:S02]  /*fa60*/  FADD.FTZ R2, R203, R2 ;  /* 0x00000002cb027221 */ /* 0x000fe40000010000 */
[----:B------:R1:W4:Y:S01]  /*fa70*/  MUFU.EX2 R189, R134 ;  /* 0x0000008600bd7308 */ /* 0x0003220000000800 */
[C---:B------:R-:W-:Y:S01]  /*fa80*/  HMMA.16816.F32 R104, R136.reuse, R142, R104 ;  /* 0x0000008e8868723c */ /* 0x040fe20000001868 */
[----:B------:R-:W4:Y:S07]  /*fa90*/  LDSM.16.MT88.4 R140, [R207+0x6100] ;  /* 0x00610000cf8c783b */ /* 0x000f2e0000004200 */
[C---:B---3--:R-:W-:Y:S08]  /*faa0*/  HMMA.16816.F32 R108, R136.reuse, R144, R108 ;  /* 0x00000090886c723c */ /* 0x048ff0000000186c */
[C---:B------:R-:W-:Y:S01]  /*fab0*/  HMMA.16816.F32 R112, R136.reuse, R146, R112 ;  /* 0x000000928870723c */ /* 0x040fe20000001870 */
[----:B------:R-:W3:Y:S03]  /*fac0*/  LDSM.16.MT88.4 R144, [R205+0x900] ;  /* 0x00090000cd90783b */ /* 0x000ee60000004200 */
[----:B-1----:R-:W-:Y:S04]  /*fad0*/  FFMA.FTZ R134, R197, c[0x0][0x2d0], -R133 ;  /* 0x0000b400c5867a23 */ /* 0x002fe80000010885 */
[C---:B--2---:R-:W-:Y:S01]  /*fae0*/  HMMA.16816.F32 R116, R136.reuse, R148, R116 ;  /* 0x000000948874723c */ /* 0x044fe20000001874 */
[----:B------:R1:W2:Y:S03]  /*faf0*/  MUFU.EX2 R188, R134 ;  /* 0x0000008600bc7308 */ /* 0x0002a60000000800 */
[----:B----4-:R-:W-:Y:S04]  /*fb00*/  FADD.FTZ R0, R189, R0 ;  /* 0x00000000bd007221 */ /* 0x010fe80000010000 */
[C---:B------:R-:W-:Y:S01]  /*fb10*/  HMMA.16816.F32 R120, R136.reuse, R150, R120 ;  /* 0x000000968878723c */ /* 0x040fe20000001878 */
[----:B------:R-:W4:Y:S07]  /*fb20*/  LDSM.16.MT88.4 R148, [R206+0x900] ;  /* 0x00090000ce94783b */ /* 0x000f2e0000004200 */
[C---:B------:R-:W-:Y:S08]  /*fb30*/  HMMA.16816.F32 R124, R136.reuse, R140, R124 ;  /* 0x0000008c887c723c */ /* 0x040ff0000000187c */
[----:B------:R-:W-:Y:S01]  /*fb40*/  HMMA.16816.F32 R128, R136, R142, R128 ;  /* 0x0000008e8880723c */ /* 0x000fe20000001880 */
[----:B------:R-:W4:Y:S03]  /*fb50*/  LDSM.16.MT88.4 R140, [R207+0x900] ;  /* 0x00090000cf8c783b */ /* 0x000f260000004200 */
[--C-:B-1----:R-:W-:Y:S02]  /*fb60*/  FFMA.FTZ R134, R201, c[0x0][0x2d0], -R169.reuse ;  /* 0x0000b400c9867a23 */ /* 0x102fe400000108a9 */
[----:B--2---:R-:W-:Y:S01]  /*fb70*/  FADD.FTZ R0, R188, R0 ;  /* 0x00000000bc007221 */ /* 0x004fe20000010000 */
[----:B------:R-:W-:Y:S01]  /*fb80*/  F2FP.PACK_AB R136, R235, R236 ;  /* 0x000000eceb88723e */ /* 0x000fe200000000ff */
[----:B------:R1:W2:Y:S01]  /*fb90*/  MUFU.EX2 R201, R134 ;  /* 0x0000008600c97308 */ /* 0x0002a20000000800 */
[----:B------:R-:W-:Y:S03]  /*fba0*/  F2FP.PACK_AB R137, R195, R196 ;  /* 0x000000c4c389723e */ /* 0x000fe600000000ff */
[----:B------:R-:W-:Y:S02]  /*fbb0*/  F2FP.PACK_AB R138, R233, R234 ;  /* 0x000000eae98a723e */ /* 0x000fe400000000ff */
[----:B------:R-:W-:Y:S07]  /*fbc0*/  F2FP.PACK_AB R139, R193, R194 ;  /* 0x000000c2c18b723e */ /* 0x000fee00000000ff */
[C---:B---3--:R-:W-:Y:S08]  /*fbd0*/  HMMA.16816.F32 R4, R136.reuse, R144, R4 ;  /* 0x000000908804723c */ /* 0x048ff00000001804 */
[C---:B------:R-:W-:Y:S01]  /*fbe0*/  HMMA.16816.F32 R8, R136.reuse, R146, R8 ;  /* 0x000000928808723c */ /* 0x040fe20000001808 */
[----:B------:R-:W3:Y:S03]  /*fbf0*/  LDSM.16.MT88.4 R144, [R206+0x2900] ;  /* 0x00290000ce90783b */ /* 0x000ee60000004200 */
[----:B-1----:R-:W-:Y:S02]  /*fc00*/  FFMA.FTZ R134, R241, c[0x0][0x2d0], -R169 ;  /* 0x0000b400f1867a23 */ /* 0x002fe400000108a9 */
[----:B--2---:R-:W-:Y:S02]  /*fc10*/  FADD.FTZ R2, R201, R2 ;  /* 0x00000002c9027221 */ /* 0x004fe40000010000 */
[C---:B----4-:R-:W-:Y:S01]  /*fc20*/  HMMA.16816.F32 R12, R136.reuse, R148, R12 ;  /* 0x00000094880c723c */ /* 0x050fe2000000180c */
[----:B------:R1:W2:Y:S07]  /*fc30*/  MUFU.EX2 R197, R134 ;  /* 0x0000008600c57308 */ /* 0x0002ae0000000800 */
[C---:B------:R-:W-:Y:S01]  /*fc40*/  HMMA.16816.F32 R16, R136.reuse, R150, R16 ;  /* 0x000000968810723c */ /* 0x040fe20000001810 */
[----:B------:R-:W4:Y:S07]  /*fc50*/  LDSM.16.MT88.4 R148, [R205+0x4900] ;  /* 0x00490000cd94783b */ /* 0x000f2e0000004200 */
[C---:B------:R-:W-:Y:S08]  /*fc60*/  HMMA.16816.F32 R20, R136.reuse, R152, R20 ;  /* 0x000000988814723c */ /* 0x040ff00000001814 */
[C---:B------:R-:W-:Y:S01]  /*fc70*/  HMMA.16816.F32 R24, R136.reuse, R154, R24 ;  /* 0x0000009a8818723c */ /* 0x040fe20000001818 */
[----:B------:R-:W4:Y:S03]  /*fc80*/  LDSM.16.MT88.4 R152, [R206+0x4900] ;  /* 0x00490000ce98783b */ /* 0x000f260000004200 */
[--C-:B-1----:R-:W-:Y:S02]  /*fc90*/  FFMA.FTZ R134, R242, c[0x0][0x2d0], -R133.reuse ;  /* 0x0000b400f2867a23 */ /* 0x102fe40000010885 */
[----:B--2---:R-:W-:Y:S02]  /*fca0*/  FADD.FTZ R2, R197, R2 ;  /* 0x00000002c5027221 */ /* 0x004fe40000010000 */
[C---:B------:R-:W-:Y:S01]  /*fcb0*/  HMMA.16816.F32 R28, R136.reuse, R140, R28 ;  /* 0x0000008c881c723c */ /* 0x040fe2000000181c */
[----:B------:R1:W2:Y:S07]  /*fcc0*/  MUFU.EX2 R187, R134 ;  /* 0x0000008600bb7308 */ /* 0x0002ae0000000800 */
[C---:B------:R-:W-:Y:S01]  /*fcd0*/  HMMA.16816.F32 R32, R136.reuse, R142, R32 ;  /* 0x0000008e8820723c */ /* 0x040fe20000001820 */
[----:B------:R-:W4:Y:S07]  /*fce0*/  LDSM.16.MT88.4 R140, [R208+0x4900] ;  /* 0x00490000d08c783b */ /* 0x000f2e0000004200 */
[C---:B------:R-:W-:Y:S08]  /*fcf0*/  HMMA.16816.F32 R36, R136.reuse, R156, R36 ;  /* 0x0000009c8824723c */ /* 0x040ff00000001824 */
[C---:B------:R-:W-:Y:S01]  /*fd00*/  HMMA.16816.F32 R40, R136.reuse, R158, R40 ;  /* 0x0000009e8828723c */ /* 0x040fe20000001828 */
[----:B------:R-:W-:Y:S03]  /*fd10*/  LDSM.16.MT88.4 R156, [R205+0x3100] ;  /* 0x00310000cd9c783b */ /* 0x000fe60000004200 */
[----:B-1----:R-:W-:Y:S02]  /*fd20*/  FFMA.FTZ R134, R243, c[0x0][0x2d0], -R133 ;  /* 0x0000b400f3867a23 */ /* 0x002fe40000010885 */
[----:B--2---:R-:W-:Y:S02]  /*fd30*/  FADD.FTZ R0, R187, R0 ;  /* 0x00000000bb007221 */ /* 0x004fe40000010000 */
[C---:B---3--:R-:W-:Y:S01]  /*fd40*/  HMMA.16816.F32 R44, R136.reuse, R144, R44 ;  /* 0x00000090882c723c */ /* 0x048fe2000000182c */
[----:B------:R1:W2:Y:S07]  /*fd50*/  MUFU.EX2 R186, R134 ;  /* 0x0000008600ba7308 */ /* 0x0002ae0000000800 */
[C---:B------:R-:W-:Y:S01]  /*fd60*/  HMMA.16816.F32 R48, R136.reuse, R146, R48 ;  /* 0x000000928830723c */ /* 0x040fe20000001830 */
[----:B------:R-:W3:Y:S07]  /*fd70*/  LDSM.16.MT88.4 R144, [R207+0x4900] ;  /* 0x00490000cf90783b */ /* 0x000eee0000004200 */
[C---:B------:R-:W-:Y:S08]  /*fd80*/  HMMA.16816.F32 R52, R136.reuse, R160, R52 ;  /* 0x000000a08834723c */ /* 0x040ff00000001834 */
[C---:B------:R-:W-:Y:S01]  /*fd90*/  HMMA.16816.F32 R56, R136.reuse, R162, R56 ;  /* 0x000000a28838723c */ /* 0x040fe20000001838 */
[----:B------:R-:W-:Y:S03]  /*fda0*/  LDSM.16.MT88.4 R160, [R206+0x3100] ;  /* 0x00310000cea0783b */ /* 0x000fe60000004200 */
[--C-:B-1----:R-:W-:Y:S02]  /*fdb0*/  FFMA.FTZ R134, R244, c[0x0][0x2d0], -R169.reuse ;  /* 0x0000b400f4867a23 */ /* 0x102fe400000108a9 */
[----:B--2---:R-:W-:Y:S02]  /*fdc0*/  FADD.FTZ R0, R186, R0 ;  /* 0x00000000ba007221 */ /* 0x004fe40000010000 */
[C---:B------:R-:W-:Y:S01]  /*fdd0*/  HMMA.16816.F32 R60, R136.reuse, R164, R60 ;  /* 0x000000a4883c723c */ /* 0x040fe2000000183c */
[----:B------:R1:W2:Y:S07]  /*fde0*/  MUFU.EX2 R192, R134 ;  /* 0x0000008600c07308 */ /* 0x0002ae0000000800 */
[C---:B------:R-:W-:Y:S01]  /*fdf0*/  HMMA.16816.F32 R64, R136.reuse, R166, R64 ;  /* 0x000000a68840723c */ /* 0x040fe20000001840 */
[----:B------:R-:W-:Y:S07]  /*fe00*/  LDSM.16.MT88.4 R164, [R205+0x5100] ;  /* 0x00510000cda4783b */ /* 0x000fee0000004200 */
[C---:B----4-:R-:W-:Y:S08]  /*fe10*/  HMMA.16816.F32 R68, R136.reuse, R148, R68 ;  /* 0x000000948844723c */ /* 0x050ff00000001844 */
[C---:B------:R-:W-:Y:S01]  /*fe20*/  HMMA.16816.F32 R72, R136.reuse, R150, R72 ;  /* 0x000000968848723c */ /* 0x040fe20000001848 */
[----:B------:R-:W4:Y:S03]  /*fe30*/  LDSM.16.MT88.4 R148, [R205+0x6900] ;  /* 0x00690000cd94783b */ /* 0x000f260000004200 */
[----:B-1----:R-:W-:Y:S02]  /*fe40*/  FFMA.FTZ R134, R245, c[0x0][0x2d0], -R169 ;  /* 0x0000b400f5867a23 */ /* 0x002fe400000108a9 */
[----:B--2---:R-:W-:Y:S02]  /*fe50*/  FADD.FTZ R2, R192, R2 ;  /* 0x00000002c0027221 */ /* 0x004fe40000010000 */
[C---:B------:R-:W-:Y:S01]  /*fe60*/  HMMA.16816.F32 R76, R136.reuse, R152, R76 ;  /* 0x00000098884c723c */ /* 0x040fe2000000184c */
[----:B------:R1:W2:Y:S07]  /*fe70*/  MUFU.EX2 R191, R134 ;  /* 0x0000008600bf7308 */ /* 0x0002ae0000000800 */
[C---:B------:R-:W-:Y:S01]  /*fe80*/  HMMA.16816.F32 R80, R136.reuse, R154, R80 ;  /* 0x0000009a8850723c */ /* 0x040fe20000001850 */
[----:B------:R-:W2:Y:S07]  /*fe90*/  LDSM.16.MT88.4 R152, [R206+0x6900] ;  /* 0x00690000ce98783b */ /* 0x000eae0000004200 */
[C---:B------:R-:W-:Y:S08]  /*fea0*/  HMMA.16816.F32 R84, R136.reuse, R140, R84 ;  /* 0x0000008c8854723c */ /* 0x040ff00000001854 */
[C---:B------:R-:W-:Y:S01]  /*feb0*/  HMMA.16816.F32 R88, R136.reuse, R142, R88 ;  /* 0x0000008e8858723c */ /* 0x040fe20000001858 */
[----:B------:R-:W2:Y:S03]  /*fec0*/  LDSM.16.MT88.4 R140, [R208+0x6900] ;  /* 0x00690000d08c783b */ /* 0x000ea60000004200 */
[--C-:B-1----:R-:W-:Y:S04]  /*fed0*/  FFMA.FTZ R134, R190, c[0x0][0x2d0], -R133.reuse ;  /* 0x0000b400be867a23 */ /* 0x102fe80000010885 */
[C---:B---3--:R-:W-:Y:S01]  /*fee0*/  HMMA.16816.F32 R92, R136.reuse, R144, R92 ;  /* 0x00000090885c723c */ /* 0x048fe2000000185c */
[----:B------:R1:W-:Y:S07]  /*fef0*/  MUFU.EX2 R185, R134 ;  /* 0x0000008600b97308 */ /* 0x0003ee0000000800 */
[C---:B------:R-:W-:Y:S01]  /*ff00*/  HMMA.16816.F32 R96, R136.reuse, R146, R96 ;  /* 0x000000928860723c */ /* 0x040fe20000001860 */
[----:B------:R-:W3:Y:S07]  /*ff10*/  LDSM.16.MT88.4 R144, [R207+0x6900] ;  /* 0x00690000cf90783b */ /* 0x000eee0000004200 */
[C---:B----4-:R-:W-:Y:S08]  /*ff20*/  HMMA.16816.F32 R100, R136.reuse, R148, R100 ;  /* 0x000000948864723c */ /* 0x050ff00000001864 */
[C---:B------:R-:W-:Y:S01]  /*ff30*/  HMMA.16816.F32 R104, R136.reuse, R150, R104 ;  /* 0x000000968868723c */ /* 0x040fe20000001868 */
[----:B------:R-:W4:Y:S03]  /*ff40*/  LDSM.16.MT88.4 R148, [R205+0x1100] ;  /* 0x00110000cd94783b */ /* 0x000f260000004200 */
[--C-:B-1----:R-:W-:Y:S02]  /*ff50*/  FFMA.FTZ R134, R246, c[0x0][0x2d0], -R133.reuse ;  /* 0x0000b400f6867a23 */ /* 0x102fe40000010885 */
[----:B------:R-:W-:Y:S01]  /*ff60*/  FFMA.FTZ R133, R168, c[0x0][0x2d0], -R133 ;  /* 0x0000b400a8857a23 */ /* 0x000fe20000010885 */
[----:B--2---:R-:W-:Y:S01]  /*ff70*/  F2FP.PACK_AB R168, R191, R192 ;  /* 0x000000c0bfa8723e */ /* 0x004fe200000000ff */
[C---:B------:R-:W-:Y:S01]  /*ff80*/  HMMA.16816.F32 R108, R136.reuse, R152, R108 ;  /* 0x00000098886c723c */ /* 0x040fe2000000186c */
[----:B------:R1:W-:Y:S07]  /*ff90*/  MUFU.EX2 R184, R134 ;  /* 0x0000008600b87308 */ /* 0x0003ee0000000800 */
[C---:B------:R-:W-:Y:S01]  /*ffa0*/  HMMA.16816.F32 R112, R136.reuse, R154, R112 ;  /* 0x0000009a8870723c */ /* 0x040fe20000001870 */
[----:B------:R-:W-:Y:S02]  /*ffb0*/  LDSM.16.MT88.4 R152, [R208+0x1100] ;  /* 0x00110000d098783b */ /* 0x000fe40000004200 */
[----:B------:R-:W2:Y:S05]  /*ffc0*/  MUFU.EX2 R133, R133 ;  /* 0x0000008500857308 */ /* 0x000eaa0000000800 */
[C---:B------:R-:W-:Y:S08]  /*ffd0*/  HMMA.16816.F32 R116, R136.reuse, R140, R116 ;  /* 0x0000008c8874723c */ /* 0x040ff00000001874 */
[C---:B------:R-:W-:Y:S01]  /*ffe0*/  HMMA.16816.F32 R120, R136.reuse, R142, R120 ;  /* 0x0000008e8878723c */ /* 0x040fe20000001878 */
[----:B------:R-:W4:Y:S03]  /*fff0*/  LDSM.16.MT88.4 R140, [R206+0x1100] ;  /* 0x00110000ce8c783b */ /* 0x000f260000004200 */
[--C-:B-1----:R-:W-:Y:S04]  /*10000*/  FFMA.FTZ R134, R247, c[0x0][0x2d0], -R169.reuse ;  /* 0x0000b400f7867a23 */ /* 0x102fe800000108a9 */
[C---:B---3--:R-:W-:Y:S01]  /*10010*/  HMMA.16816.F32 R124, R136.reuse, R144, R124 ;  /* 0x00000090887c723c */ /* 0x048fe2000000187c */
[----:B------:R1:W-:Y:S03]  /*10020*/  MUFU.EX2 R190, R134 ;  /* 0x0000008600be7308 */ /* 0x0003e60000000800 */
[----:B--2---:R-:W-:Y:S04]  /*10030*/  F2FP.PACK_AB R171, R133, R135 ;  /* 0x0000008785ab723e */ /* 0x004fe800000000ff */
[----:B------:R-:W-:Y:S01]  /*10040*/  HMMA.16816.F32 R128, R136, R146, R128 ;  /* 0x000000928880723c */ /* 0x000fe20000001880 */
[----:B------:R-:W2:Y:S06]  /*10050*/  LDSM.16.MT88.4 R144, [R207+0x1100] ;  /* 0x00110000cf90783b */ /* 0x000eac0000004200 */
[----:B------:R-:W-:Y:S02]  /*10060*/  F2FP.PACK_AB R136, R203, R232 ;  /* 0x000000e8cb88723e */ /* 0x000fe400000000ff */
[----:B------:R-:W-:Y:S03]  /*10070*/  F2FP.PACK_AB R137, R188, R189 ;  /* 0x000000bdbc89723e */ /* 0x000fe600000000ff */
[----:B------:R-:W-:Y:S02]  /*10080*/  F2FP.PACK_AB R138, R197, R201 ;  /* 0x000000c9c58a723e */ /* 0x000fe400000000ff */
[----:B------:R-:W-:Y:S01]  /*10090*/  F2FP.PACK_AB R139, R186, R187 ;  /* 0x000000bbba8b723e */ /* 0x000fe200000000ff */
[----:B-1----:R-:W-:Y:S01]  /*100a0*/  FFMA.FTZ R134, R248, c[0x0][0x2d0], -R169 ;  /* 0x0000b400f8867a23 */ /* 0x002fe200000108a9 */
[----:B------:R-:W-:Y:S05]  /*100b0*/  F2FP.PACK_AB R169, R184, R185 ;  /* 0x000000b9b8a9723e */ /* 0x000fea00000000ff */
[C---:B----4-:R-:W-:Y:S01]  /*100c0*/  HMMA.16816.F32 R4, R136.reuse, R148, R4 ;  /* 0x000000948804723c */ /* 0x050fe20000001804 */
[----:B------:R-:W1:Y:S07]  /*100d0*/  MUFU.EX2 R134, R134 ;  /* 0x0000008600867308 */ /* 0x000e6e0000000800 */
[C---:B------:R-:W-:Y:S01]  /*100e0*/  HMMA.16816.F32 R8, R136.reuse, R150, R8 ;  /* 0x000000968808723c */ /* 0x040fe20000001808 */
[----:B------:R-:W3:Y:S07]  /*100f0*/  LDSM.16.MT88.4 R148, [R208+0x3100] ;  /* 0x00310000d094783b */ /* 0x000eee0000004200 */
[C---:B------:R-:W-:Y:S08]  /*10100*/  HMMA.16816.F32 R12, R136.reuse, R140, R12 ;  /* 0x0000008c880c723c */ /* 0x040ff0000000180c */
[C---:B------:R-:W-:Y:S01]  /*10110*/  HMMA.16816.F32 R16, R136.reuse, R142, R16 ;  /* 0x0000008e8810723c */ /* 0x040fe20000001810 */
[----:B------:R-:W4:Y:S03]  /*10120*/  LDSM.16.MT88.4 R140, [R207+0x3100] ;  /* 0x00310000cf8c783b */ /* 0x000f260000004200 */
[----:B-1----:R-:W-:Y:S04]  /*10130*/  F2FP.PACK_AB R170, R134, R190 ;  /* 0x000000be86aa723e */ /* 0x002fe800000000ff */
[C---:B------:R-:W-:Y:S08]  /*10140*/  HMMA.16816.F32 R20, R136.reuse, R152, R20 ;  /* 0x000000988814723c */ /* 0x040ff00000001814 */
[C---:B------:R-:W-:Y:S01]  /*10150*/  HMMA.16816.F32 R24, R136.reuse, R154, R24 ;  /* 0x0000009a8818723c */ /* 0x040fe20000001818 */
[----:B------:R-:W-:Y:S07]  /*10160*/  LDSM.16.MT88.4 R152, [R205+0x7100] ;  /* 0x00710000cd98783b */ /* 0x000fee0000004200 */
[C---:B--2---:R-:W-:Y:S08]  /*10170*/  HMMA.16816.F32 R28, R136.reuse, R144, R28 ;  /* 0x00000090881c723c */ /* 0x044ff0000000181c */
        /* <DEDUP_REMOVED lines=8> */
[C---:B---3--:R-:W-:Y:S08]  /*10200*/  HMMA.16816.F32 R52, R136.reuse, R148, R52 ;  /* 0x000000948834723c */ /* 0x048ff00000001834 */
[C---:B------:R-:W-:Y:S01]  /*10210*/  HMMA.16816.F32 R56, R136.reuse, R150, R56 ;  /* 0x000000968838723c */ /* 0x040fe20000001838 */
[----:B------:R-:W2:Y:S07]  /*10220*/  LDSM.16.MT88.4 R148, [R208+0x5100] ;  /* 0x00510000d094783b */ /* 0x000eae0000004200 */
[C---:B----4-:R-:W-:Y:S08]  /*10230*/  HMMA.16816.F32 R60, R136.reuse, R140, R60 ;  /* 0x0000008c883c723c */ /* 0x050ff0000000183c */
[C---:B------:R-:W-:Y:S01]  /*10240*/  HMMA.16816.F32 R64, R136.reuse, R142, R64 ;  /* 0x0000008e8840723c */ /* 0x040fe20000001840 */
[----:B------:R-:W3:Y:S07]  /*10250*/  LDSM.16.MT88.4 R140, [R207+0x5100] ;  /* 0x00510000cf8c783b */ /* 0x000eee0000004200 */
[C---:B------:R-:W-:Y:S08]  /*10260*/  HMMA.16816.F32 R68, R136.reuse, R164, R68 ;  /* 0x000000a48844723c */ /* 0x040ff00000001844 */
        /* <DEDUP_REMOVED lines=12> */
[C---:B------:R-:W-:Y:S08]  /*10330*/  HMMA.16816.F32 R104, R136.reuse, R154, R104 ;  /* 0x0000009a8868723c */ /* 0x040ff00000001868 */
        /* <DEDUP_REMOVED lines=15> */
[----:B------:R-:W1:Y:S07]  /*10430*/  LDSM.16.MT88.4 R20, [R208+0x5900] ;  /* 0x00590000d014783b */ /* 0x000e6e0000004200 */
[C---:B------:R-:W-:Y:S01]  /*10440*/  HMMA.16816.F32 R156, R168.reuse, R166, R24 ;  /* 0x000000a6a89c723c */ /* 0x040fe20000001818 */
[----:B------:R-:W1:Y:S07]  /*10450*/  LDSM.16.MT88.4 R24, [R207+0x5900] ;  /* 0x00590000cf18783b */ /* 0x000e6e0000004200 */
[C---:B------:R-:W-:Y:S01]  /*10460*/  HMMA.16816.F32 R160, R168.reuse, R172, R28 ;  /* 0x000000aca8a0723c */ /* 0x040fe2000000181c */
[----:B------:R-:W1:Y:S07]  /*10470*/  LDSM.16.MT88.4 R28, [R205+0x7900] ;  /* 0x00790000cd1c783b */ /* 0x000e6e0000004200 */
[C---:B------:R-:W-:Y:S01]  /*10480*/  HMMA.16816.F32 R164, R168.reuse, R174, R32 ;  /* 0x000000aea8a4723c */ /* 0x040fe20000001820 */
[----:B------:R-:W2:Y:S07]  /*10490*/  LDSM.16.MT88.4 R32, [R206+0x7900] ;  /* 0x00790000ce20783b */ /* 0x000eae0000004200 */
        /* <DEDUP_REMOVED lines=34> */
[----:B------:R-:W-:Y:S01]  /*106c0*/  MOV R133, R132 ;  /* 0x0000008400857202 */ /* 0x000fe20000000f00 */
[----:B------:R-:W-:-:S05]  /*106d0*/  @P0 BRA `(.L_x_976) ;  /* 0xffffc14000000947 */ /* 0x000fca000383ffff */
.L_x_975:
[----:B------:R-:W-:-:S06]  /*106e0*/  UISETP.GE.AND UP0, UPT, UR14, UR8, UPT ;  /* 0x000000080e00728c */ /* 0x000fcc000bf06270 */
[----:B------:R-:W-:-:S13]  /*106f0*/  PLOP3.LUT P0, PT, PT, PT, UP0, 0x80, 0x0 ;  /* 0x000000000000781c */ /* 0x000fda0003f0f008 */
[----:B------:R-:W-:Y:S05]  /*10700*/  @!P0 BRA `(.L_x_977) ;  /* 0x000048f000008947 */ /* 0x000fea0003800000 */
[----:B------:R-:W2:Y:S01]  /*10710*/  LDL.64 R6, [R1+0x48] ;  /* 0x0000480001067983 */ /* 0x000ea20000100a00 */
[----:B------:R-:W-:-:S03]  /*10720*/  ULDC.64 UR4, c[0x0][0x208] ;  /* 0x0000820000047ab9 */ /* 0x000fc60000000a00 */
[----:B------:R-:W2:Y:S04]  /*10730*/  LDL.64 R4, [R1+0x38] ;  /* 0x0000380001047983 */ /* 0x000ea80000100a00 */
[----:B------:R-:W3:Y:S04]  /*10740*/  LDL.64 R10, [R1+0x40] ;  /* 0x00004000010a7983 */ /* 0x000ee80000100a00 */
[----:B------:R-:W4:Y:S01]  /*10750*/  LDL.64 R8, [R1+0x30] ;  /* 0x0000300001087983 */ /* 0x000f220000100a00 */
[----:B------:R-:W-:Y:S01]  /*10760*/  MOV R134, R3 ;  /* 0x0000000300867202 */ /* 0x000fe20000000f00 */
[----:B------:R-:W-:Y:S01]  /*10770*/  IMAD.MOV.U32 R133, RZ, RZ, R132 ;  /* 0x000000ffff857224 */ /* 0x000fe200078e0084 */
[----:B------:R-:W-:-:S02]  /*10780*/  USHF.L.U64.HI UR21, UR4, 0x5, UR5 ;  /* 0x0000000504157899 */ /* 0x000fc40008010205 */
[----:B------:R-:W-:-:S03]  /*10790*/  USHF.L.U32 UR20, UR4, 0x5, URZ ;  /* 0x0000000504147899 */ /* 0x000fc6000800063f */
[----:B------:R-:W-:Y:S01]  /*107a0*/  ULDC.64 UR4, c[0x0][0x1e0] ;  /* 0x0000780000047ab9 */ /* 0x000fe20000000a00 */
[----:B--2---:R-:W-:-:S05]  /*107b0*/  MOV R4, R6 ;  /* 0x0000000600047202 */ /* 0x004fca0000000f00 */
[----:B------:R1:W-:Y:S01]  /*107c0*/  STL.64 [R1+0x38], R4 ;  /* 0x0000380401007387 */ /* 0x0003e20000100a00 */
[C---:B------:R-:W-:Y:S02]  /*107d0*/  IADD3 R236, P6, R6.reuse, 0x40, RZ ;  /* 0x0000004006ec7810 */ /* 0x040fe40007fde0ff */
[C---:B------:R-:W-:Y:S02]  /*107e0*/  IADD3 R232, P0, R6.reuse, 0xc0, RZ ;  /* 0x000000c006e87810 */ /* 0x040fe40007f1e0ff */
[----:B------:R-:W-:Y:S01]  /*107f0*/  IADD3 R234, P5, R6, 0x80, RZ ;  /* 0x0000008006ea7810 */ /* 0x000fe20007fbe0ff */
[--C-:B------:R-:W-:Y:S01]  /*10800*/  IMAD.X R237, RZ, RZ, R5.reuse, P6 ;  /* 0x000000ffffed7224 */ /* 0x100fe200030e0605 */
[C---:B---3--:R-:W-:Y:S01]  /*10810*/  IADD3 R252, P6, R10.reuse, 0x40, RZ ;  /* 0x000000400afc7810 */ /* 0x048fe20007fde0ff */
[--C-:B------:R-:W-:Y:S01]  /*10820*/  IMAD.X R233, RZ, RZ, R5.reuse, P0 ;  /* 0x000000ffffe97224 */ /* 0x100fe200000e0605 */
[C---:B------:R-:W-:Y:S01]  /*10830*/  IADD3 R246, P0, R10.reuse, 0xc0, RZ ;  /* 0x000000c00af67810 */ /* 0x040fe20007f1e0ff */
[----:B------:R-:W-:Y:S01]  /*10840*/  IMAD.X R235, RZ, RZ, R5, P5 ;  /* 0x000000ffffeb7224 */ /* 0x000fe200028e0605 */
[----:B------:R-:W-:Y:S01]  /*10850*/  IADD3 R248, P5, R10, 0x80, RZ ;  /* 0x000000800af87810 */ /* 0x000fe20007fbe0ff */
[----:B----4-:R-:W-:-:S02]  /*10860*/  IMAD.X R251, RZ, RZ, R9, P6 ;  /* 0x000000fffffb7224 */ /* 0x010fc400030e0609 */
[----:B------:R-:W-:Y:S01]  /*10870*/  IMAD.X R245, RZ, RZ, R9, P0 ;  /* 0x000000fffff57224 */ /* 0x000fe200000e0609 */
[----:B------:R-:W-:Y:S02]  /*10880*/  IADD3.X R247, RZ, R9, RZ, P5, !PT ;  /* 0x00000009fff77210 */ /* 0x000fe40002ffe4ff */
.L_x_986:
[----:B------:R-:W2:Y:S01]  /*10890*/  LDL.64 R196, [R1+0x38] ;  /* 0x0000380001c47983 */ /* 0x000ea20000100a00 */
[----:B------:R-:W-:Y:S04]  /*108a0*/  DEPBAR.LE SB0, 0x0 ;  /* 0x000080000000791a */ /* 0x000fe80000000000 */
[----:B------:R-:W-:Y:S01]  /*108b0*/  USHF.R.S32.HI UR7, URZ, 0x1f, UR14 ;  /* 0x0000001f3f077899 */ /* 0x000fe2000801140e */
[----:B------:R-:W3:Y:S01]  /*108c0*/  LDL.64 R172, [R1+0x48] ;  /* 0x0000480001ac7983 */ /* 0x000ee20000100a00 */
[----:B------:R-:W-:Y:S01]  /*108d0*/  UIMAD UR6, UR10, UR14, URZ ;  /* 0x0000000e0a0672a4 */ /* 0x000fe2000f8e023f */
[----:B------:R-:W-:Y:S01]  /*108e0*/  IMAD.U32 R2, RZ, RZ, UR14 ;  /* 0x0000000eff027e24 */ /* 0x000fe2000f8e00ff */
[----:B------:R-:W-:Y:S01]  /*108f0*/  UIMAD.WIDE.U32 UR22, UR14, UR11, UR20 ;  /* 0x0000000b0e1672a5 */ /* 0x000fe2000f8e0014 */
[----:B------:R-:W-:Y:S01]  /*10900*/  IMAD.U32 R20, RZ, RZ, UR14 ;  /* 0x0000000eff147e24 */ /* 0x000fe2000f8e00ff */
[----:B------:R-:W-:Y:S01]  /*10910*/  UIMAD UR6, UR7, UR11, UR6 ;  /* 0x0000000b070672a4 */ /* 0x000fe2000f8e0206 */
[----:B------:R-:W-:Y:S01]  /*10920*/  BAR.SYNC.DEFER_BLOCKING 0x0 ;  /* 0x0000000000007b1d */ /* 0x000fe20000010000 */
[----:B------:R-:W-:Y:S01]  /*10930*/  IMAD.U32 R12, RZ, RZ, UR14 ;  /* 0x0000000eff0c7e24 */ /* 0x000fe2000f8e00ff */
[----:B------:R-:W-:Y:S01]  /*10940*/  UISETP.GT.AND UP3, UPT, UR14, UR8, UPT ;  /* 0x000000080e00728c */ /* 0x000fe2000bf64270 */
[----:B------:R-:W-:Y:S04]  /*10950*/  IMAD.WIDE.U32 R20, R20, UR11, R234 ;  /* 0x0000000b14147c25 */ /* 0x000fe8000f8e00ea */
[----:B------:R-:W-:Y:S01]  /*10960*/  IMAD.U32 R22, RZ, RZ, UR14 ;  /* 0x0000000eff167e24 */ /* 0x000fe2000f8e00ff */
[----:B------:R-:W-:Y:S02]  /*10970*/  LEA R192, P5, R20, c[0x0][0x1f8], 0x1 ;  /* 0x00007e0014c07a11 */ /* 0x000fe400078a08ff */
[----:B------:R-:W-:Y:S01]  /*10980*/  IADD3 R21, R21, UR6, RZ ;  /* 0x0000000615157c10 */ /* 0x000fe2000fffe0ff */
[----:B------:R-:W-:Y:S02]  /*10990*/  IMAD.WIDE.U32 R22, R22, UR11, R236 ;  /* 0x0000000b16167c25 */ /* 0x000fe4000f8e00ec */
[----:B------:R-:W-:Y:S01]  /*109a0*/  @UP3 UIADD3 UR17, UR14, -0x1, URZ ;  /* 0xffffffff0e113890 */ /* 0x000fe2000fffe03f */
[----:B------:R-:W-:Y:S02]  /*109b0*/  LEA.HI.X R193, R20, c[0x0][0x1fc], R21, 0x1, P5 ;  /* 0x00007f0014c17a11 */ /* 0x000fe400028f0c15 */
[C---:B------:R-:W-:Y:S02]  /*109c0*/  LEA R28, P6, R22.reuse, c[0x0][0x1f8], 0x1 ;  /* 0x00007e00161c7a11 */ /* 0x040fe400078c08ff */
[----:B------:R-:W-:Y:S04]  /*109d0*/  IADD3 R23, R23, UR6, RZ ;  /* 0x0000000617177c10 */ /* 0x000fe8000fffe0ff */
[----:B------:R-:W-:Y:S01]  /*109e0*/  LEA.HI.X R29, R22, c[0x0][0x1fc], R23, 0x1, P6 ;  /* 0x00007f00161d7a11 */ /* 0x000fe200030f0c17 */
[----:B-----5:R-:W-:Y:S06]  /*109f0*/  LDSM.16.M88.4 R32, [R211+0x10100] ;  /* 0x01010000d320783b */ /* 0x020fec0000000200 */
[----:B------:R-:W4:Y:S06]  /*10a00*/  LDSM.16.M88.4 R8, [R204+0x8100] ;  /* 0x00810000cc08783b */ /* 0x000f2c0000000200 */
[----:B------:R-:W1:Y:S06]  /*10a10*/  LDSM.16.M88.4 R16, [R204+0x8900] ;  /* 0x00890000cc10783b */ /* 0x000e6c0000000200 */
[----:B------:R-:W1:Y:S06]  /*10a20*/  LDSM.16.M88.4 R24, [R204+0x9100] ;  /* 0x00910000cc18783b */ /* 0x000e6c0000000200 */
[----:B------:R-:W1:Y:S06]  /*10a30*/  LDSM.16.M88.4 R168, [R204+0x9900] ;  /* 0x00990000cca8783b */ /* 0x000e6c0000000200 */
[----:B------:R-:W-:Y:S06]  /*10a40*/  LDSM.16.M88.4 R176, [R215] ;  /* 0x00000000d7b0783b */ /* 0x000fec0000000200 */
[----:B------:R-:W-:Y:S06]  /*10a50*/  LDSM.16.M88.4 R180, [R230] ;  /* 0x00000000e6b4783b */ /* 0x000fec0000000200 */
[----:B------:R-:W-:Y:S01]  /*10a60*/  LDSM.16.M88.4 R184, [R229] ;  /* 0x00000000e5b8783b */ /* 0x000fe20000000200 */
[C---:B-1--4-:R-:W-:Y:S05]  /*10a70*/  HMMA.16816.F32 R4, R32.reuse, R8, RZ ;  /* 0x000000082004723c */ /* 0x052fea00000018ff */
[----:B------:R-:W-:Y:S03]  /*10a80*/  LDSM.16.M88.4 R188, [R228] ;  /* 0x00000000e4bc783b */ /* 0x000fe60000000200 */
[C---:B------:R-:W-:Y:S03]  /*10a90*/  HMMA.16816.F32 R8, R32.reuse, R10, RZ ;  /* 0x0000000a2008723c */ /* 0x040fe600000018ff */
[----:B------:R-:W4:Y:S06]  /*10aa0*/  LDL.64 R202, [R1+0x40] ;  /* 0x0000400001ca7983 */ /* 0x000f2c0000100a00 */
[----:B------:R-:W4:Y:S03]  /*10ab0*/  LDL.64 R200, [R1+0x30] ;  /* 0x0000300001c87983 */ /* 0x000f260000100a00 */
[----:B--2---:R-:W-:Y:S05]  /*10ac0*/  IMAD.WIDE.U32 R2, R2, UR11, R196 ;  /* 0x0000000b02027c25 */ /* 0x004fea000f8e00c4 */
[C---:B------:R-:W-:Y:S02]  /*10ad0*/  LEA R30, P0, R2.reuse, c[0x0][0x1f8], 0x1 ;  /* 0x00007e00021e7a11 */ /* 0x040fe400078008ff */
[----:B------:R-:W-:Y:S04]  /*10ae0*/  IADD3 R0, R3, UR6, RZ ;  /* 0x0000000603007c10 */ /* 0x000fe8000fffe0ff */
[----:B------:R-:W-:Y:S01]  /*10af0*/  LEA.HI.X R31, R2, c[0x0][0x1fc], R0, 0x1, P0 ;  /* 0x00007f00021f7a11 */ /* 0x000fe200000f0c00 */
[----:B------:R-:W-:Y:S02]  /*10b00*/  IMAD.WIDE.U32 R2, R12, UR11, R232 ;  /* 0x0000000b0c027c25 */ /* 0x000fe4000f8e00e8 */
[C---:B------:R-:W-:Y:S03]  /*10b10*/  HMMA.16816.F32 R12, R32.reuse, R16, RZ ;  /* 0x00000010200c723c */ /* 0x040fe600000018ff */
[C---:B------:R-:W-:Y:S02]  /*10b20*/  LEA R194, P0, R2.reuse, c[0x0][0x1f8], 0x1 ;  /* 0x00007e0002c27a11 */ /* 0x040fe400078008ff */
[----:B------:R-:W-:Y:S01]  /*10b30*/  IADD3 R0, R3, UR6, RZ ;  /* 0x0000000603007c10 */ /* 0x000fe2000fffe0ff */
[----:B------:R-:W-:Y:S02]  /*10b40*/  UIADD3 UR6, UR6, UR23, URZ ;  /* 0x0000001706067290 */ /* 0x000fe4000fffe03f */
[C---:B------:R-:W-:Y:S01]  /*10b50*/  HMMA.16816.F32 R16, R32.reuse, R18, RZ ;  /* 0x000000122010723c */ /* 0x040fe200000018ff */
[----:B------:R-:W-:Y:S03]  /*10b60*/  LEA.HI.X R195, R2, c[0x0][0x1fc], R0, 0x1, P0 ;  /* 0x00007f0002c37a11 */ /* 0x000fe600000f0c00 */
[----:B---3--:R-:W-:Y:S02]  /*10b70*/  IADD3 R0, P5, R172, UR22, RZ ;  /* 0x00000016ac007c10 */ /* 0x008fe4000ffbe0ff */
[----:B------:R-:W1:Y:S02]  /*10b80*/  LDSM.16.M88.4 R172, [R212+0x10100] ;  /* 0x01010000d4ac783b */ /* 0x000e640000000200 */
[C---:B------:R-:W-:Y:S01]  /*10b90*/  HMMA.16816.F32 R20, R32.reuse, R24, RZ ;  /* 0x000000182014723c */ /* 0x040fe200000018ff */
[----:B------:R-:W-:Y:S03]  /*10ba0*/  LEA R2, P0, R0, c[0x0][0x1f8], 0x1 ;  /* 0x00007e0000027a11 */ /* 0x000fe600078008ff */
[----:B------:R-:W-:Y:S01]  /*10bb0*/  @!PT LDS RZ, [RZ] ;  /* 0x00000000fffff984 */ /* 0x000fe20000000800 */
[----:B------:R-:W-:Y:S01]  /*10bc0*/  @!PT LDS RZ, [RZ] ;  /* 0x00000000fffff984 */ /* 0x000fe20000000800 */
[----:B------:R-:W-:Y:S01]  /*10bd0*/  @!PT LDS RZ, [RZ] ;  /* 0x00000000fffff984 */ /* 0x000fe20000000800 */
[----:B------:R2:W-:Y:S01]  /*10be0*/  LDGSTS.E.BYPASS.LTC128B.128 [R231+0x100], [R30.64], !P4 ;  /* 0x001000001ee77fae */ /* 0x0005e2000e101d52 */
[----:B------:R-:W-:Y:S02]  /*10bf0*/  IADD3.X R3, R197, UR6, RZ, P5, !PT ;  /* 0x00000006c5037c10 */ /* 0x000fe4000affe4ff */
[----:B------:R-:W-:Y:S01]  /*10c00*/  IADD3 R132, P5, R236, UR22, RZ ;  /* 0x00000016ec847c10 */ /* 0x000fe2000ffbe0ff */
[C---:B------:R-:W-:Y:S01]  /*10c10*/  HMMA.16816.F32 R24, R32.reuse, R26, RZ ;  /* 0x0000001a2018723c */ /* 0x040fe200000018ff */
[----:B------:R-:W-:Y:S01]  /*10c20*/  LEA.HI.X R3, R0, c[0x0][0x1fc], R3, 0x1, P0 ;  /* 0x00007f0000037a11 */ /* 0x000fe200000f0c03 */
[----:B------:R2:W-:Y:S02]  /*10c30*/  LDGSTS.E.BYPASS.LTC128B.128 [R231+0x2100], [R28.64], !P3 ;  /* 0x021000001ce77fae */ /* 0x0005e4000d901d52 */
[----:B------:R-:W-:Y:S04]  /*10c40*/  IADD3.X R0, R237, UR6, RZ, P5, !PT ;  /* 0x00000006ed007c10 */ /* 0x000fe8000affe4ff */
[----:B------:R3:W-:Y:S06]  /*10c50*/  LDGSTS.E.BYPASS.LTC128B.128 [R231+0x4100], [R192.64], !P2 ;  /* 0x04100000c0e77fae */ /* 0x0007ec000d101d52 */
[----:B------:R1:W-:Y:S06]  /*10c60*/  LDGSTS.E.BYPASS.LTC128B.128 [R231+0x6100], [R194.64], !P1 ;  /* 0x06100000c2e77fae */ /* 0x0003ec000c901d52 */
[----:B------:R1:W-:Y:S01]  /*10c70*/  LDGSTS.E.BYPASS.LTC128B.128 [R231+0x1100], [R2.64], !P4 ;  /* 0x0110000002e77fae */ /* 0x0003e2000e101d52 */
[C---:B--2---:R-:W-:Y:S01]  /*10c80*/  HMMA.16816.F32 R28, R32.reuse, R168, RZ ;  /* 0x000000a8201c723c */ /* 0x044fe200000018ff */
[C---:B---3--:R-:W-:Y:S07]  /*10c90*/  LEA R192, P0, R132.reuse, c[0x0][0x1f8], 0x1 ;  /* 0x00007e0084c07a11 */ /* 0x048fee00078008ff */
[----:B------:R-:W-:Y:S01]  /*10ca0*/  HMMA.16816.F32 R32, R32, R170, RZ ;  /* 0x000000aa2020723c */ /* 0x000fe200000018ff */
[----:B------:R-:W-:Y:S03]  /*10cb0*/  LEA.HI.X R193, R132, c[0x0][0x1fc], R0, 0x1, P0 ;  /* 0x00007f0084c17a11 */ /* 0x000fe600000f0c00 */
[----:B------:R-:W-:Y:S04]  /*10cc0*/  IADD3 R132, P0, R234, UR22, RZ ;  /* 0x00000016ea847c10 */ /* 0x000fe8000ff1e0ff */
[C---:B-1----:R-:W-:Y:S01]  /*10cd0*/  HMMA.16816.F32 R4, R172.reuse, R176, R4 ;  /* 0x000000b0ac04723c */ /* 0x042fe20000001804 */
[----:B------:R1:W-:Y:S04]  /*10ce0*/  LDGSTS.E.BYPASS.LTC128B.128 [R231+0x3100], [R192.64], !P3 ;  /* 0x03100000c0e77fae */ /* 0x0003e8000d901d52 */
[C---:B------:R-:W-:Y:S02]  /*10cf0*/  LEA R168, P6, R132.reuse, c[0x0][0x1f8], 0x1 ;  /* 0x00007e0084a87a11 */ /* 0x040fe400078c08ff */
[----:B------:R-:W-:Y:S01]  /*10d00*/  IADD3.X R3, R235, UR6, RZ, P0, !PT ;  /* 0x00000006eb037c10 */ /* 0x000fe200087fe4ff */
[C---:B------:R-:W-:Y:S04]  /*10d10*/  HMMA.16816.F32 R8, R172.reuse, R178, R8 ;  /* 0x000000b2ac08723c */ /* 0x040fe80000001808 */
[----:B------:R-:W-:Y:S02]  /*10d20*/  LEA.HI.X R169, R132, c[0x0][0x1fc], R3, 0x1, P6 ;  /* 0x00007f0084a97a11 */ /* 0x000fe400030f0c03 */
[----:B------:R-:W-:Y:S01]  /*10d30*/  IADD3 R0, P5, R232, UR22, RZ ;  /* 0x00000016e8007c10 */ /* 0x000fe2000ffbe0ff */
[----:B------:R-:W-:Y:S01]  /*10d40*/  @UP3 UIMAD.WIDE.U32 UR22, UR17, UR4, URZ ;  /* 0x00000004111632a5 */ /* 0x000fe2000f8e003f */
[C---:B------:R-:W-:Y:S01]  /*10d50*/  HMMA.16816.F32 R12, R172.reuse, R180, R12 ;  /* 0x000000b4ac0c723c */ /* 0x040fe2000000180c */
[----:B------:R2:W-:Y:S01]  /*10d60*/  LDGSTS.E.BYPASS.LTC128B.128 [R231+0x5100], [R168.64], !P2 ;  /* 0x05100000a8e77fae */ /* 0x0005e2000d101d52 */
[----:B------:R-:W-:Y:S01]  /*10d70*/  PLOP3.LUT P6, PT, PT, PT, UP3, 0x80, 0x0 ;  /* 0x000000000000781c */ /* 0x000fe20003fcf038 */
[----:B------:R-:W-:Y:S01]  /*10d80*/  @UP3 USHF.L.U32 UR7, UR22, 0x6, URZ ;  /* 0x0000000616073899 */ /* 0x000fe2000800063f */
[C---:B------:R-:W-:Y:S02]  /*10d90*/  LEA R2, P0, R0.reuse, c[0x0][0x1f8], 0x1 ;  /* 0x00007e0000027a11 */ /* 0x040fe400078008ff */
[----:B------:R-:W-:Y:S01]  /*10da0*/  IADD3.X R135, R233, UR6, RZ, P5, !PT ;  /* 0x00000006e9877c10 */ /* 0x000fe2000affe4ff */
[----:B------:R-:W-:Y:S01]  /*10db0*/  @UP3 USHF.R.S32.HI UR6, URZ, 0x1f, UR17 ;  /* 0x0000001f3f063899 */ /* 0x000fe20008011411 */
[C---:B------:R-:W-:Y:S01]  /*10dc0*/  HMMA.16816.F32 R16, R172.reuse, R182, R16 ;  /* 0x000000b6ac10723c */ /* 0x040fe20000001810 */
[----:B------:R-:W-:Y:S02]  /*10dd0*/  PLOP3.LUT P5, PT, PT, PT, UP3, 0x80, 0x0 ;  /* 0x000000000000781c */ /* 0x000fe40003faf038 */
[----:B------:R-:W-:Y:S01]  /*10de0*/  @UP3 UIMAD UR6, UR6, UR4, URZ ;  /* 0x00000004060632a4 */ /* 0x000fe2000f8e023f */
[----:B------:R-:W-:Y:S02]  /*10df0*/  LEA.HI.X R3, R0, c[0x0][0x1fc], R135, 0x1, P0 ;  /* 0x00007f0000037a11 */ /* 0x000fe400000f0c87 */
[----:B------:R-:W-:Y:S01]  /*10e00*/  PLOP3.LUT P0, PT, PT, PT, UP3, 0x80, 0x0 ;  /* 0x000000000000781c */ /* 0x000fe20003f0f038 */
[----:B------:R-:W-:Y:S01]  /*10e10*/  @UP3 UIMAD UR6, UR17, UR5, UR6 ;  /* 0x00000005110632a4 */ /* 0x000fe2000f8e0206 */
[C---:B------:R-:W-:Y:S01]  /*10e20*/  HMMA.16816.F32 R20, R172.reuse, R184, R20 ;  /* 0x000000b8ac14723c */ /* 0x040fe20000001814 */
[----:B------:R3:W-:Y:S02]  /*10e30*/  LDGSTS.E.BYPASS.LTC128B.128 [R231+0x7100], [R2.64], !P1 ;  /* 0x0710000002e77fae */ /* 0x0007e4000c901d52 */
[----:B------:R-:W-:Y:S03]  /*10e40*/  @UP3 UIADD3 UR6, UR23, UR6, URZ ;  /* 0x0000000617063290 */ /* 0x000fe6000fffe03f */
[----:B----4-:R-:W-:Y:S01]  /*10e50*/  @P5 IADD3 R0, P5, R202, UR7, RZ ;  /* 0x00000007ca005c10 */ /* 0x010fe2000ffbe0ff */
[----:B-1----:R-:W-:Y:S01]  /*10e60*/  LDSM.16.M88.4 R192, [R210+0x8100] ;  /* 0x00810000d2c0783b */ /* 0x002fe20000000200 */
[C---:B------:R-:W-:Y:S01]  /*10e70*/  HMMA.16816.F32 R24, R172.reuse, R186, R24 ;  /* 0x000000baac18723c */ /* 0x040fe20000001818 */
[----:B------:R-:W-:Y:S03]  /*10e80*/  @UP3 USHF.L.U64.HI UR6, UR22, 0x6, UR6 ;  /* 0x0000000616063899 */ /* 0x000fe60008010206 */
[C---:B------:R-:W-:Y:S01]  /*10e90*/  @P6 LEA R196, P6, R0.reuse, c[0x0][0x1c8], 0x1 ;  /* 0x0000720000c46a11 */ /* 0x040fe200078c08ff */
[----:B--2---:R-:W1:Y:S03]  /*10ea0*/  LDSM.16.M88.4 R168, [R214+0x10100] ;  /* 0x01010000d6a8783b */ /* 0x004e660000000200 */
[C---:B------:R-:W-:Y:S03]  /*10eb0*/  HMMA.16816.F32 R28, R172.reuse, R188, R28 ;  /* 0x000000bcac1c723c */ /* 0x040fe6000000181c */
[----:B------:R-:W2:Y:S05]  /*10ec0*/  LDSM.16.M88.4 R176, [R210+0x8900] ;  /* 0x00890000d2b0783b */ /* 0x000eaa0000000200 */
[----:B------:R-:W-:Y:S01]  /*10ed0*/  HMMA.16816.F32 R32, R172, R190, R32 ;  /* 0x000000beac20723c */ /* 0x000fe20000001820 */
[----:B------:R-:W4:Y:S03]  /*10ee0*/  LDSM.16.M88.4 R180, [R210+0x9100] ;  /* 0x00910000d2b4783b */ /* 0x000f260000000200 */
[----:B---3--:R-:W-:Y:S02]  /*10ef0*/  @P0 IADD3.X R2, R201, UR6, RZ, P5, !PT ;  /* 0x00000006c9020c10 */ /* 0x008fe4000affe4ff */
[----:B------:R-:W-:Y:S01]  /*10f00*/  PLOP3.LUT P0, PT, PT, PT, UP3, 0x80, 0x0 ;  /* 0x000000000000781c */ /* 0x000fe20003f0f038 */
[----:B------:R-:W0:Y:S01]  /*10f10*/  LDGDEPBAR ;  /* 0x00000000000079af */ /* 0x000e220000000000 */
[----:B------:R-:W-:Y:S05]  /*10f20*/  PLOP3.LUT P5, PT, PT, PT, UP3, 0x80, 0x0 ;  /* 0x000000000000781c */ /* 0x000fea0003faf038 */
[----:B------:R-:W3:Y:S06]  /*10f30*/  LDSM.16.M88.4 R172, [R210+0x9900] ;  /* 0x00990000d2ac783b */ /* 0x000eec0000000200 */
[----:B------:R-:W-:Y:S01]  /*10f40*/  LDSM.16.M88.4 R184, [R213+0x10100] ;  /* 0x01010000d5b8783b */ /* 0x000fe20000000200 */
[----:B------:R-:W-:Y:S02]  /*10f50*/  @P0 LEA.HI.X R199, R0, c[0x0][0x1cc], R2, 0x1, P6 ;  /* 0x0000730000c70a11 */ /* 0x000fe400030f0c02 */
[----:B------:R-:W-:Y:S02]  /*10f60*/  @P5 IADD3 R0, P5, R252, UR7, RZ ;  /* 0x00000007fc005c10 */ /* 0x000fe4000ffbe0ff */
[----:B------:R-:W-:Y:S01]  /*10f70*/  PLOP3.LUT P6, PT, PT, PT, UP3, 0x80, 0x0 ;  /* 0x000000000000781c */ /* 0x000fe20003fcf038 */
[----:B------:R-:W3:Y:S01]  /*10f80*/  LDSM.16.M88.4 R188, [R209] ;  /* 0x00000000d1bc783b */ /* 0x000ee20000000200 */
[----:B------:R-:W-:Y:S01]  /*10f90*/  PLOP3.LUT P0, PT, PT, PT, UP3, 0x80, 0x0 ;  /* 0x000000000000781c */ /* 0x000fe20003f0f038 */
[C---:B-1----:R-:W-:Y:S08]  /*10fa0*/  HMMA.16816.F32 R4, R168.reuse, R192, R4 ;  /* 0x000000c0a804723c */ /* 0x042ff00000001804 */
[C---:B------:R-:W-:Y:S01]  /*10fb0*/  HMMA.16816.F32 R8, R168.reuse, R194, R8 ;  /* 0x000000c2a808723c */ /* 0x040fe20000001808 */
[----:B------:R-:W1:Y:S03]  /*10fc0*/  LDSM.16.M88.4 R192, [R209+0x800] ;  /* 0x00080000d1c0783b */ /* 0x000e660000000200 */
[----:B------:R-:W-:Y:S02]  /*10fd0*/  @P0 IADD3.X R2, R251, UR6, RZ, P5, !PT ;  /* 0x00000006fb020c10 */ /* 0x000fe4000affe4ff */
[----:B------:R-:W-:Y:S02]  /*10fe0*/  PLOP3.LUT P0, PT, PT, PT, UP3, 0x80, 0x0 ;  /* 0x000000000000781c */ /* 0x000fe40003f0f038 */
[C---:B--2---:R-:W-:Y:S01]  /*10ff0*/  HMMA.16816.F32 R12, R168.reuse, R176, R12 ;  /* 0x000000b0a80c723c */ /* 0x044fe2000000180c */
[----:B------:R-:W-:Y:S07]  /*11000*/  PLOP3.LUT P5, PT, PT, PT, UP3, 0x80, 0x0 ;  /* 0x000000000000781c */ /* 0x000fee0003faf038 */
[C---:B------:R-:W-:Y:S01]  /*11010*/  HMMA.16816.F32 R16, R168.reuse, R178, R16 ;  /* 0x000000b2a810723c */ /* 0x040fe20000001810 */
[----:B------:R-:W-:Y:S07]  /*11020*/  LDSM.16.M88.4 R176, [R211+0x14100] ;  /* 0x01410000d3b0783b */ /* 0x000fee0000000200 */
[C---:B----4-:R-:W-:Y:S08]  /*11030*/  HMMA.16816.F32 R20, R168.reuse, R180, R20 ;  /* 0x000000b4a814723c */ /* 0x050ff00000001814 */
[C---:B------:R-:W-:Y:S01]  /*11040*/  HMMA.16816.F32 R24, R168.reuse, R182, R24 ;  /* 0x000000b6a818723c */ /* 0x040fe20000001818 */
[----:B------:R-:W-:Y:S07]  /*11050*/  LDSM.16.M88.4 R180, [R204+0xa100] ;  /* 0x00a10000ccb4783b */ /* 0x000fee0000000200 */
[C---:B---3--:R-:W-:Y:S08]  /*11060*/  HMMA.16816.F32 R28, R168.reuse, R172, R28 ;  /* 0x000000aca81c723c */ /* 0x048ff0000000181c */
[----:B------:R-:W-:Y:S01]  /*11070*/  HMMA.16816.F32 R32, R168, R174, R32 ;  /* 0x000000aea820723c */ /* 0x000fe20000001820 */
[----:B------:R-:W2:Y:S06]  /*11080*/  LDSM.16.M88.4 R168, [R209+0x1000] ;  /* 0x00100000d1a8783b */ /* 0x000eac0000000200 */
[----:B------:R-:W3:Y:S01]  /*11090*/  LDSM.16.M88.4 R172, [R209+0x1800] ;  /* 0x00180000d1ac783b */ /* 0x000ee20000000200 */
[C---:B------:R-:W-:Y:S08]  /*110a0*/  HMMA.16816.F32 R4, R184.reuse, R188, R4 ;  /* 0x000000bcb804723c */ /* 0x040ff00000001804 */
[C---:B------:R-:W-:Y:S01]  /*110b0*/  HMMA.16816.F32 R8, R184.reuse, R190, R8 ;  /* 0x000000beb808723c */ /* 0x040fe20000001808 */
[----:B------:R-:W4:Y:S07]  /*110c0*/  LDSM.16.M88.4 R188, [R204+0xa900] ;  /* 0x00a90000ccbc783b */ /* 0x000f2e0000000200 */
[C---:B-1----:R-:W-:Y:S08]  /*110d0*/  HMMA.16816.F32 R12, R184.reuse, R192, R12 ;  /* 0x000000c0b80c723c */ /* 0x042ff0000000180c */
[C---:B------:R-:W-:Y:S01]  /*110e0*/  HMMA.16816.F32 R16, R184.reuse, R194, R16 ;  /* 0x000000c2b810723c */ /* 0x040fe20000001810 */
[----:B------:R-:W1:Y:S07]  /*110f0*/  LDSM.16.M88.4 R192, [R204+0xb100] ;  /* 0x00b10000ccc0783b */ /* 0x000e6e0000000200 */
[C---:B--2---:R-:W-:Y:S08]  /*11100*/  HMMA.16816.F32 R20, R184.reuse, R168, R20 ;  /* 0x000000a8b814723c */ /* 0x044ff00000001814 */
[C---:B------:R-:W-:Y:S01]  /*11110*/  HMMA.16816.F32 R24, R184.reuse, R170, R24 ;  /* 0x000000aab818723c */ /* 0x040fe20000001818 */
[----:B------:R-:W2:Y:S07]  /*11120*/  LDSM.16.M88.4 R168, [R204+0xb900] ;  /* 0x00b90000cca8783b */ /* 0x000eae0000000200 */
[C---:B---3--:R-:W-:Y:S08]  /*11130*/  HMMA.16816.F32 R28, R184.reuse, R172, R28 ;  /* 0x000000acb81c723c */ /* 0x048ff0000000181c */
[----:B------:R-:W-:Y:S01]  /*11140*/  HMMA.16816.F32 R32, R184, R174, R32 ;  /* 0x000000aeb820723c */ /* 0x000fe20000001820 */
[----:B------:R-:W-:Y:S06]  /*11150*/  LDSM.16.M88.4 R172, [R212+0x14100] ;  /* 0x01410000d4ac783b */ /* 0x000fec0000000200 */
[----:B------:R-:W-:Y:S01]  /*11160*/  LDSM.16.M88.4 R184, [R226] ;  /* 0x00000000e2b8783b */ /* 0x000fe20000000200 */
[C---:B------:R-:W-:Y:S08]  /*11170*/  HMMA.16816.F32 R4, R176.reuse, R180, R4 ;  /* 0x000000b4b004723c */ /* 0x040ff00000001804 */
[C---:B------:R-:W-:Y:S01]  /*11180*/  HMMA.16816.F32 R8, R176.reuse, R182, R8 ;  /* 0x000000b6b008723c */ /* 0x040fe20000001808 */
[----:B------:R-:W3:Y:S07]  /*11190*/  LDSM.16.M88.4 R180, [R227] ;  /* 0x00000000e3b4783b */ /* 0x000eee0000000200 */
[C---:B----4-:R-:W-:Y:S08]  /*111a0*/  HMMA.16816.F32 R12, R176.reuse, R188, R12 ;  /* 0x000000bcb00c723c */ /* 0x050ff0000000180c */
[C---:B------:R-:W-:Y:S01]  /*111b0*/  HMMA.16816.F32 R16, R176.reuse, R190, R16 ;  /* 0x000000beb010723c */ /* 0x040fe20000001810 */
[----:B------:R-:W4:Y:S07]  /*111c0*/  LDSM.16.M88.4 R188, [R225] ;  /* 0x00000000e1bc783b */ /* 0x000f2e0000000200 */
[C---:B-1----:R-:W-:Y:S08]  /*111d0*/  HMMA.16816.F32 R20, R176.reuse, R192, R20 ;  /* 0x000000c0b014723c */ /* 0x042ff00000001814 */
[C---:B------:R-:W-:Y:S01]  /*111e0*/  HMMA.16816.F32 R24, R176.reuse, R194, R24 ;  /* 0x000000c2b018723c */ /* 0x040fe20000001818 */
[----:B------:R-:W1:Y:S07]  /*111f0*/  LDSM.16.M88.4 R192, [R224] ;  /* 0x00000000e0c0783b */ /* 0x000e6e0000000200 */
[C---:B--2---:R-:W-:Y:S08]  /*11200*/  HMMA.16816.F32 R28, R176.reuse, R168, R28 ;  /* 0x000000a8b01c723c */ /* 0x044ff0000000181c */
[----:B------:R-:W-:Y:S01]  /*11210*/  HMMA.16816.F32 R32, R176, R170, R32 ;  /* 0x000000aab020723c */ /* 0x000fe20000001820 */
[----:B------:R-:W-:Y:S06]  /*11220*/  LDSM.16.M88.4 R168, [R214+0x14100] ;  /* 0x01410000d6a8783b */ /* 0x000fec0000000200 */
[----:B------:R-:W2:Y:S01]  /*11230*/  LDSM.16.M88.4 R176, [R210+0xa100] ;  /* 0x00a10000d2b0783b */ /* 0x000ea20000000200 */
[C---:B---3--:R-:W-:Y:S08]  /*11240*/  HMMA.16816.F32 R4, R172.reuse, R180, R4 ;  /* 0x000000b4ac04723c */ /* 0x048ff00000001804 */
[C---:B------:R-:W-:Y:S01]  /*11250*/  HMMA.16816.F32 R8, R172.reuse, R182, R8 ;  /* 0x000000b6ac08723c */ /* 0x040fe20000001808 */
[----:B------:R-:W3:Y:S07]  /*11260*/  LDSM.16.M88.4 R180, [R210+0xa900] ;  /* 0x00a90000d2b4783b */ /* 0x000eee0000000200 */
[C---:B------:R-:W-:Y:S08]  /*11270*/  HMMA.16816.F32 R12, R172.reuse, R184, R12 ;  /* 0x000000b8ac0c723c */ /* 0x040ff0000000180c */
[C---:B------:R-:W-:Y:S01]  /*11280*/  HMMA.16816.F32 R16, R172.reuse, R186, R16 ;  /* 0x000000baac10723c */ /* 0x040fe20000001810 */
[----:B------:R-:W3:Y:S07]  /*11290*/  LDSM.16.M88.4 R184, [R210+0xb100] ;  /* 0x00b10000d2b8783b */ /* 0x000eee0000000200 */
[C---:B----4-:R-:W-:Y:S08]  /*112a0*/  HMMA.16816.F32 R20, R172.reuse, R188, R20 ;  /* 0x000000bcac14723c */ /* 0x050ff00000001814 */
[C---:B------:R-:W-:Y:S01]  /*112b0*/  HMMA.16816.F32 R24, R172.reuse, R190, R24 ;  /* 0x000000beac18723c */ /* 0x040fe20000001818 */
[----:B------:R-:W4:Y:S07]  /*112c0*/  LDSM.16.M88.4 R188, [R210+0xb900] ;  /* 0x00b90000d2bc783b */ /* 0x000f2e0000000200 */
[C---:B-1----:R-:W-:Y:S08]  /*112d0*/  HMMA.16816.F32 R28, R172.reuse, R192, R28 ;  /* 0x000000c0ac1c723c */ /* 0x042ff0000000181c */
[----:B------:R-:W-:Y:S01]  /*112e0*/  HMMA.16816.F32 R32, R172, R194, R32 ;  /* 0x000000c2ac20723c */ /* 0x000fe20000001820 */
[----:B------:R-:W-:Y:S06]  /*112f0*/  LDSM.16.M88.4 R172, [R213+0x14100] ;  /* 0x01410000d5ac783b */ /* 0x000fec0000000200 */
[----:B------:R-:W1:Y:S01]  /*11300*/  LDSM.16.M88.4 R192, [R209+0x2000] ;  /* 0x00200000d1c0783b */ /* 0x000e620000000200 */
[C---:B--2---:R-:W-:Y:S08]  /*11310*/  HMMA.16816.F32 R4, R168.reuse, R176, R4 ;  /* 0x000000b0a804723c */ /* 0x044ff00000001804 */
[C---:B------:R-:W-:Y:S01]  /*11320*/  HMMA.16816.F32 R8, R168.reuse, R178, R8 ;  /* 0x000000b2a808723c */ /* 0x040fe20000001808 */
[----:B------:R-:W2:Y:S07]  /*11330*/  LDSM.16.M88.4 R176, [R209+0x2800] ;  /* 0x00280000d1b0783b */ /* 0x000eae0000000200 */
[C---:B---3--:R-:W-:Y:S08]  /*11340*/  HMMA.16816.F32 R12, R168.reuse, R180, R12 ;  /* 0x000000b4a80c723c */ /* 0x048ff0000000180c */
[C---:B------:R-:W-:Y:S01]  /*11350*/  HMMA.16816.F32 R16, R168.reuse, R182, R16 ;  /* 0x000000b6a810723c */ /* 0x040fe20000001810 */
[----:B------:R-:W3:Y:S07]  /*11360*/  LDSM.16.M88.4 R180, [R209+0x3000] ;  /* 0x00300000d1b4783b */ /* 0x000eee0000000200 */
[C---:B------:R-:W-:Y:S08]  /*11370*/  HMMA.16816.F32 R20, R168.reuse, R184, R20 ;  /* 0x000000b8a814723c */ /* 0x040ff00000001814 */
[C---:B------:R-:W-:Y:S01]  /*11380*/  HMMA.16816.F32 R24, R168.reuse, R186, R24 ;  /* 0x000000baa818723c */ /* 0x040fe20000001818 */
[----:B------:R-:W-:Y:S07]  /*11390*/  LDSM.16.M88.4 R184, [R211+0x18100] ;  /* 0x01810000d3b8783b */ /* 0x000fee0000000200 */
[C---:B----4-:R-:W-:Y:S08]  /*113a0*/  HMMA.16816.F32 R28, R168.reuse, R188, R28 ;  /* 0x000000bca81c723c */ /* 0x050ff0000000181c */
[----:B------:R-:W-:Y:S01]  /*113b0*/  HMMA.16816.F32 R32, R168, R190, R32 ;  /* 0x000000bea820723c */ /* 0x000fe20000001820 */
[----:B------:R-:W4:Y:S06]  /*113c0*/  LDSM.16.M88.4 R168, [R209+0x3800] ;  /* 0x00380000d1a8783b */ /* 0x000f2c0000000200 */
[----:B------:R-:W4:Y:S01]  /*113d0*/  LDSM.16.M88.4 R188, [R204+0xc100] ;  /* 0x00c10000ccbc783b */ /* 0x000f220000000200 */
[C---:B-1----:R-:W-:Y:S08]  /*113e0*/  HMMA.16816.F32 R4, R172.reuse, R192, R4 ;  /* 0x000000c0ac04723c */ /* 0x042ff00000001804 */
[C---:B------:R-:W-:Y:S01]  /*113f0*/  HMMA.16816.F32 R8, R172.reuse, R194, R8 ;  /* 0x000000c2ac08723c */ /* 0x040fe20000001808 */
[----:B------:R-:W1:Y:S07]  /*11400*/  LDSM.16.M88.4 R192, [R204+0xc900] ;  /* 0x00c90000ccc0783b */ /* 0x000e6e0000000200 */
[C---:B--2---:R-:W-:Y:S08]  /*11410*/  HMMA.16816.F32 R12, R172.reuse, R176, R12 ;  /* 0x000000b0ac0c723c */ /* 0x044ff0000000180c */
[C---:B------:R-:W-:Y:S01]  /*11420*/  HMMA.16816.F32 R16, R172.reuse, R178, R16 ;  /* 0x000000b2ac10723c */ /* 0x040fe20000001810 */
[----:B------:R-:W-:Y:S07]  /*11430*/  LDSM.16.M88.4 R176, [R212+0x18100] ;  /* 0x01810000d4b0783b */ /* 0x000fee0000000200 */
[C---:B---3--:R-:W-:Y:S08]  /*11440*/  HMMA.16816.F32 R20, R172.reuse, R180, R20 ;  /* 0x000000b4ac14723c */ /* 0x048ff00000001814 */
[C---:B------:R-:W-:Y:S01]  /*11450*/  HMMA.16816.F32 R24, R172.reuse, R182, R24 ;  /* 0x000000b6ac18723c */ /* 0x040fe20000001818 */
[----:B------:R-:W-:Y:S07]  /*11460*/  LDSM.16.M88.4 R180, [R223] ;  /* 0x00000000dfb4783b */ /* 0x000fee0000000200 */
[C---:B----4-:R-:W-:Y:S08]  /*11470*/  HMMA.16816.F32 R28, R172.reuse, R168, R28 ;  /* 0x000000a8ac1c723c */ /* 0x050ff0000000181c */
[----:B------:R-:W-:Y:S01]  /*11480*/  HMMA.16816.F32 R32, R172, R170, R32 ;  /* 0x000000aaac20723c */ /* 0x000fe20000001820 */
[----:B------:R-:W2:Y:S06]  /*11490*/  LDSM.16.M88.4 R168, [R204+0xd100] ;  /* 0x00d10000cca8783b */ /* 0x000eac0000000200 */
[----:B------:R-:W3:Y:S01]  /*114a0*/  LDSM.16.M88.4 R172, [R204+0xd900] ;  /* 0x00d90000ccac783b */ /* 0x000ee20000000200 */
[C---:B------:R-:W-:Y:S08]  /*114b0*/  HMMA.16816.F32 R4, R184.reuse, R188, R4 ;  /* 0x000000bcb804723c */ /* 0x040ff00000001804 */
[C---:B------:R-:W-:Y:S01]  /*114c0*/  HMMA.16816.F32 R8, R184.reuse, R190, R8 ;  /* 0x000000beb808723c */ /* 0x040fe20000001808 */
[----:B------:R-:W4:Y:S07]  /*114d0*/  LDSM.16.M88.4 R188, [R222] ;  /* 0x00000000debc783b */ /* 0x000f2e0000000200 */
[C---:B-1----:R-:W-:Y:S08]  /*114e0*/  HMMA.16816.F32 R12, R184.reuse, R192, R12 ;  /* 0x000000c0b80c723c */ /* 0x042ff0000000180c */
[C---:B------:R-:W-:Y:S01]  /*114f0*/  HMMA.16816.F32 R16, R184.reuse, R194, R16 ;  /* 0x000000c2b810723c */ /* 0x040fe20000001810 */
[----:B------:R-:W1:Y:S07]  /*11500*/  LDSM.16.M88.4 R192, [R221] ;  /* 0x00000000ddc0783b */ /* 0x000e6e0000000200 */
[C---:B--2---:R-:W-:Y:S08]  /*11510*/  HMMA.16816.F32 R20, R184.reuse, R168, R20 ;  /* 0x000000a8b814723c */ /* 0x044ff00000001814 */
[C---:B------:R-:W-:Y:S01]  /*11520*/  HMMA.16816.F32 R24, R184.reuse, R170, R24 ;  /* 0x000000aab818723c */ /* 0x040fe20000001818 */
[----:B------:R-:W2:Y:S07]  /*11530*/  LDSM.16.M88.4 R168, [R220] ;  /* 0x00000000dca8783b */ /* 0x000eae0000000200 */
[C---:B---3--:R-:W-:Y:S08]  /*11540*/  HMMA.16816.F32 R28, R184.reuse, R172, R28 ;  /* 0x000000acb81c723c */ /* 0x048ff0000000181c */
[----:B------:R-:W-:Y:S01]  /*11550*/  HMMA.16816.F32 R32, R184, R174, R32 ;  /* 0x000000aeb820723c */ /* 0x000fe20000001820 */
[----:B------:R-:W-:Y:S06]  /*11560*/  LDSM.16.M88.4 R172, [R214+0x18100] ;  /* 0x01810000d6ac783b */ /* 0x000fec0000000200 */
[----:B------:R-:W-:Y:S01]  /*11570*/  LDSM.16.M88.4 R184, [R210+0xc900] ;  /* 0x00c90000d2b8783b */ /* 0x000fe20000000200 */
[C---:B------:R-:W-:Y:S08]  /*11580*/  HMMA.16816.F32 R4, R176.reuse, R180, R4 ;  /* 0x000000b4b004723c */ /* 0x040ff00000001804 */
[C---:B------:R-:W-:Y:S01]  /*11590*/  HMMA.16816.F32 R8, R176.reuse, R182, R8 ;  /* 0x000000b6b008723c */ /* 0x040fe20000001808 */
[----:B------:R-:W3:Y:S07]  /*115a0*/  LDSM.16.M88.4 R180, [R210+0xc100] ;  /* 0x00c10000d2b4783b */ /* 0x000eee0000000200 */
[C---:B----4-:R-:W-:Y:S08]  /*115b0*/  HMMA.16816.F32 R12, R176.reuse, R188, R12 ;  /* 0x000000bcb00c723c */ /* 0x050ff0000000180c */
[C---:B------:R-:W-:Y:S01]  /*115c0*/  HMMA.16816.F32 R16, R176.reuse, R190, R16 ;  /* 0x000000beb010723c */ /* 0x040fe20000001810 */
[----:B------:R-:W4:Y:S07]  /*115d0*/  LDSM.16.M88.4 R188, [R210+0xd100] ;  /* 0x00d10000d2bc783b */ /* 0x000f2e0000000200 */
[C---:B-1----:R-:W-:Y:S08]  /*115e0*/  HMMA.16816.F32 R20, R176.reuse, R192, R20 ;  /* 0x000000c0b014723c */ /* 0x042ff00000001814 */
[C---:B------:R-:W-:Y:S01]  /*115f0*/  HMMA.16816.F32 R24, R176.reuse, R194, R24 ;  /* 0x000000c2b018723c */ /* 0x040fe20000001818 */
[----:B------:R-:W1:Y:S07]  /*11600*/  LDSM.16.M88.4 R192, [R210+0xd900] ;  /* 0x00d90000d2c0783b */ /* 0x000e6e0000000200 */
        /* <DEDUP_REMOVED lines=29> */
[----:B------:R-:W4:Y:S01]  /*117e0*/  LDSM.16.M88.4 R188, [R219] ;  /* 0x00000000dbbc783b */ /* 0x000f220000000200 */
[C---:B-1----:R-:W-:Y:S08]  /*117f0*/  HMMA.16816.F32 R4, R172.reuse, R192, R4 ;  /* 0x000000c0ac04723c */ /* 0x042ff00000001804 */
[C---:B------:R-:W-:Y:S01]  /*11800*/  HMMA.16816.F32 R8, R172.reuse, R194, R8 ;  /* 0x000000c2ac08723c */ /* 0x040fe20000001808 */
[----:B------:R-:W1:Y:S07]  /*11810*/  LDSM.16.M88.4 R192, [R218] ;  /* 0x00000000dac0783b */ /* 0x000e6e0000000200 */
[C---:B--2---:R-:W-:Y:S08]  /*11820*/  HMMA.16816.F32 R12, R172.reuse, R176, R12 ;  /* 0x000000b0ac0c723c */ /* 0x044ff0000000180c */
[C---:B------:R-:W-:Y:S01]  /*11830*/  HMMA.16816.F32 R16, R172.reuse, R178, R16 ;  /* 0x000000b2ac10723c */ /* 0x040fe20000001810 */
[----:B------:R-:W2:Y:S07]  /*11840*/  LDSM.16.M88.4 R176, [R217] ;  /* 0x00000000d9b0783b */ /* 0x000eae0000000200 */
[C---:B---3--:R-:W-:Y:S08]  /*11850*/  HMMA.16816.F32 R20, R172.reuse, R180, R20 ;  /* 0x000000b4ac14723c */ /* 0x048ff00000001814 */
[C---:B------:R-:W-:Y:S01]  /*11860*/  HMMA.16816.F32 R24, R172.reuse, R182, R24 ;  /* 0x000000b6ac18723c */ /* 0x040fe20000001818 */
[----:B------:R-:W-:Y:S07]  /*11870*/  LDSM.16.M88.4 R180, [R210+0xe100] ;  /* 0x00e10000d2b4783b */ /* 0x000fee0000000200 */
[C---:B----4-:R-:W-:Y:S08]  /*11880*/  HMMA.16816.F32 R28, R172.reuse, R168, R28 ;  /* 0x000000a8ac1c723c */ /* 0x050ff0000000181c */
[----:B------:R-:W-:Y:S01]  /*11890*/  HMMA.16816.F32 R32, R172, R170, R32 ;  /* 0x000000aaac20723c */ /* 0x000fe20000001820 */
[----:B------:R-:W3:Y:S06]  /*118a0*/  LDSM.16.M88.4 R168, [R216] ;  /* 0x00000000d8a8783b */ /* 0x000eec0000000200 */
[----:B------:R-:W4:Y:S01]  /*118b0*/  LDSM.16.M88.4 R172, [R214+0x1c100] ;  /* 0x01c10000d6ac783b */ /* 0x000f220000000200 */
[C---:B------:R-:W-:Y:S08]  /*118c0*/  HMMA.16816.F32 R4, R184.reuse, R188, R4 ;  /* 0x000000bcb804723c */ /* 0x040ff00000001804 */
[C---:B------:R-:W-:Y:S01]  /*118d0*/  HMMA.16816.F32 R8, R184.reuse, R190, R8 ;  /* 0x000000beb808723c */ /* 0x040fe20000001808 */
[----:B------:R-:W4:Y:S07]  /*118e0*/  LDSM.16.M88.4 R188, [R210+0xe900] ;  /* 0x00e90000d2bc783b */ /* 0x000f2e0000000200 */
[C---:B-1----:R-:W-:Y:S08]  /*118f0*/  HMMA.16816.F32 R12, R184.reuse, R192, R12 ;  /* 0x000000c0b80c723c */ /* 0x042ff0000000180c */
[C---:B------:R-:W-:Y:S01]  /*11900*/  HMMA.16816.F32 R16, R184.reuse, R194, R16 ;  /* 0x000000c2b810723c */ /* 0x040fe20000001810 */
[----:B------:R-:W-:Y:S07]  /*11910*/  LDSM.16.M88.4 R192, [R209+0x6000] ;  /* 0x00600000d1c0783b */ /* 0x000fee0000000200 */
[C---:B--2---:R-:W-:Y:S08]  /*11920*/  HMMA.16816.F32 R20, R184.reuse, R176, R20 ;  /* 0x000000b0b814723c */ /* 0x044ff00000001814 */
[C---:B------:R-:W-:Y:S01]  /*11930*/  HMMA.16816.F32 R24, R184.reuse, R178, R24 ;  /* 0x000000b2b818723c */ /* 0x040fe20000001818 */
[----:B------:R-:W1:Y:S07]  /*11940*/  LDSM.16.M88.4 R176, [R210+0xf100] ;  /* 0x00f10000d2b0783b */ /* 0x000e6e0000000200 */
[C---:B---3--:R-:W-:Y:S08]  /*11950*/  HMMA.16816.F32 R28, R184.reuse, R168, R28 ;  /* 0x000000a8b81c723c */ /* 0x048ff0000000181c */
[----:B------:R-:W-:Y:S01]  /*11960*/  HMMA.16816.F32 R32, R184, R170, R32 ;  /* 0x000000aab820723c */ /* 0x000fe20000001820 */
[----:B------:R-:W2:Y:S06]  /*11970*/  LDSM.16.M88.4 R168, [R210+0xf900] ;  /* 0x00f90000d2a8783b */ /* 0x000eac0000000200 */
[----:B------:R-:W3:Y:S01]  /*11980*/  LDSM.16.M88.4 R184, [R213+0x1c100] ;  /* 0x01c10000d5b8783b */ /* 0x000ee20000000200 */
[C---:B----4-:R-:W-:Y:S08]  /*11990*/  HMMA.16816.F32 R4, R172.reuse, R180, R4 ;  /* 0x000000b4ac04723c */ /* 0x050ff00000001804 */
[C---:B------:R-:W-:Y:S07]  /*119a0*/  HMMA.16816.F32 R8, R172.reuse, R182, R8 ;  /* 0x000000b6ac08723c */ /* 0x040fee0000001808 */
[C---:B------:R-:W-:Y:S01]  /*119b0*/  @P6 LEA R182, P6, R0.reuse, c[0x0][0x1c8], 0x1 ;  /* 0x0000720000b66a11 */ /* 0x040fe200078c08ff */
[C---:B------:R-:W-:Y:S08]  /*119c0*/  HMMA.16816.F32 R12, R172.reuse, R188, R12 ;  /* 0x000000bcac0c723c */ /* 0x040ff0000000180c */
[C---:B------:R-:W-:Y:S04]  /*119d0*/  HMMA.16816.F32 R16, R172.reuse, R190, R16 ;  /* 0x000000beac10723c */ /* 0x040fe80000001810 */
[----:B------:R-:W-:Y:S02]  /*119e0*/  @P0 LEA.HI.X R197, R0, c[0x0][0x1cc], R2, 0x1, P6 ;  /* 0x0000730000c50a11 */ /* 0x000fe400030f0c02 */
[----:B------:R-:W-:Y:S02]  /*119f0*/  @P5 IADD3 R0, P5, R248, UR7, RZ ;  /* 0x00000007f8005c10 */ /* 0x000fe4000ffbe0ff */
[C---:B-1----:R-:W-:Y:S01]  /*11a00*/  HMMA.16816.F32 R20, R172.reuse, R176, R20 ;  /* 0x000000b0ac14723c */ /* 0x042fe20000001814 */
[----:B------:R-:W-:Y:S02]  /*11a10*/  PLOP3.LUT P6, PT, PT, PT, UP3, 0x80, 0x0 ;  /* 0x000000000000781c */ /* 0x000fe40003fcf038 */
[----:B------:R-:W-:Y:S05]  /*11a20*/  PLOP3.LUT P0, PT, PT, PT, UP3, 0x80, 0x0 ;  /* 0x000000000000781c */ /* 0x000fea0003f0f038 */
[C---:B------:R-:W-:Y:S08]  /*11a30*/  HMMA.16816.F32 R24, R172.reuse, R178, R24 ;  /* 0x000000b2ac18723c */ /* 0x040ff00000001818 */
[C---:B--2---:R-:W-:Y:S04]  /*11a40*/  HMMA.16816.F32 R28, R172.reuse, R168, R28 ;  /* 0x000000a8ac1c723c */ /* 0x044fe8000000181c */
[----:B------:R-:W-:Y:S02]  /*11a50*/  @P0 IADD3.X R2, R247, UR6, RZ, P5, !PT ;  /* 0x00000006f7020c10 */ /* 0x000fe4000affe4ff */
[----:B------:R-:W-:Y:S02]  /*11a60*/  PLOP3.LUT P0, PT, PT, PT, UP3, 0x80, 0x0 ;  /* 0x000000000000781c */ /* 0x000fe40003f0f038 */
[----:B------:R-:W-:Y:S01]  /*11a70*/  HMMA.16816.F32 R32, R172, R170, R32 ;  /* 0x000000aaac20723c */ /* 0x000fe20000001820 */
[----:B------:R-:W1:Y:S01]  /*11a80*/  LDSM.16.M88.4 R168, [R209+0x6800] ;  /* 0x00680000d1a8783b */ /* 0x000e620000000200 */
[----:B------:R-:W-:Y:S05]  /*11a90*/  PLOP3.LUT P5, PT, PT, PT, UP3, 0x80, 0x0 ;  /* 0x000000000000781c */ /* 0x000fea0003faf038 */
[C---:B------:R-:W-:Y:S01]  /*11aa0*/  @P6 LEA R172, P6, R0.reuse, c[0x0][0x1c8], 0x1 ;  /* 0x0000720000ac6a11 */ /* 0x040fe200078c08ff */
[C---:B---3--:R-:W-:Y:S08]  /*11ab0*/  HMMA.16816.F32 R4, R184.reuse, R192, R4 ;  /* 0x000000c0b804723c */ /* 0x048ff00000001804 */
[C---:B------:R-:W-:Y:S01]  /*11ac0*/  HMMA.16816.F32 R8, R184.reuse, R194, R8 ;  /* 0x000000c2b808723c */ /* 0x040fe20000001808 */
[----:B------:R-:W2:Y:S03]  /*11ad0*/  LDL R194, [R1+0x2c] ;  /* 0x00002c0001c27983 */ /* 0x000ea60000100800 */
[----:B------:R-:W-:Y:S02]  /*11ae0*/  @P0 LEA.HI.X R198, R0, c[0x0][0x1cc], R2, 0x1, P6 ;  /* 0x0000730000c60a11 */ /* 0x000fe400030f0c02 */
[----:B------:R-:W-:Y:S01]  /*11af0*/  @P5 IADD3 R0, P5, R246, UR7, RZ ;  /* 0x00000007f6005c10 */ /* 0x000fe2000ffbe0ff */
[----:B------:R-:W-:Y:S01]  /*11b00*/  @UP3 UIADD3 UR7, UP0, UR13, UR7, URZ ;  /* 0x000000070d073290 */ /* 0x000fe2000ff1e03f */
[----:B------:R-:W-:Y:S02]  /*11b10*/  PLOP3.LUT P6, PT, PT, PT, UP3, 0x80, 0x0 ;  /* 0x000000000000781c */ /* 0x000fe40003fcf038 */
[----:B------:R-:W-:Y:S06]  /*11b20*/  PLOP3.LUT P0, PT, PT, PT, UP3, 0x80, 0x0 ;  /* 0x000000000000781c */ /* 0x000fec0003f0f038 */
[----:B------:R-:W-:Y:S02]  /*11b30*/  FMUL.FTZ R4, R4, c[0x0][0x320] ;  /* 0x0000c80004047a20 */ /* 0x000fe40000410000 */
[----:B------:R-:W-:Y:S02]  /*11b40*/  FMUL.FTZ R5, R5, c[0x0][0x320] ;  /* 0x0000c80005057a20 */ /* 0x000fe40000410000 */
[----:B------:R-:W3:Y:S01]  /*11b50*/  MUFU.TANH R183, R4 ;  /* 0x0000000400b77308 */ /* 0x000ee20000002400 */
[----:B------:R-:W-:Y:S01]  /*11b60*/  FMUL.FTZ R6, R6, c[0x0][0x320] ;  /* 0x0000c80006067a20 */ /* 0x000fe20000410000 */
[----:B------:R-:W-:Y:S01]  /*11b70*/  @P6 LEA R135, P6, R0, c[0x0][0x1c8], 0x1 ;  /* 0x0000720000876a11 */ /* 0x000fe200078c08ff */
[----:B------:R-:W-:Y:S01]  /*11b80*/  FMUL.FTZ R7, R7, c[0x0][0x320] ;  /* 0x0000c80007077a20 */ /* 0x000fe20000410000 */
[----:B------:R-:W-:Y:S01]  /*11b90*/  @P0 IADD3.X R2, R245, UR6, RZ, P5, !PT ;  /* 0x00000006f5020c10 */ /* 0x000fe2000affe4ff */
[----:B------:R-:W-:Y:S01]  /*11ba0*/  FMUL.FTZ R8, R8, c[0x0][0x320] ;  /* 0x0000c80008087a20 */ /* 0x000fe20000410000 */
[C---:B-1----:R-:W-:Y:S01]  /*11bb0*/  HMMA.16816.F32 R12, R184.reuse, R168, R12 ;  /* 0x000000a8b80c723c */ /* 0x042fe2000000180c */
[----:B------:R-:W-:Y:S01]  /*11bc0*/  PLOP3.LUT P0, PT, PT, PT, UP3, 0x80, 0x0 ;  /* 0x000000000000781c */ /* 0x000fe20003f0f038 */
[----:B------:R-:W-:Y:S01]  /*11bd0*/  @UP3 UIADD3.X UR6, UR12, UR6, URZ, UP0, !UPT ;  /* 0x000000060c063290 */ /* 0x000fe200087fe43f */
[----:B------:R-:W-:Y:S01]  /*11be0*/  FMUL.FTZ R9, R9, c[0x0][0x320] ;  /* 0x0000c80009097a20 */ /* 0x000fe20000410000 */
[----:B------:R-:W1:Y:S01]  /*11bf0*/  MUFU.TANH R180, R5 ;  /* 0x0000000500b47308 */ /* 0x000e620000002400 */
[----:B------:R-:W-:Y:S01]  /*11c00*/  FMUL.FTZ R10, R10, c[0x0][0x320] ;  /* 0x0000c8000a0a7a20 */ /* 0x000fe20000410000 */
[----:B------:R-:W-:Y:S01]  /*11c10*/  PLOP3.LUT P5, PT, PT, PT, UP3, 0x80, 0x0 ;  /* 0x000000000000781c */ /* 0x000fe20003faf038 */
[----:B------:R-:W-:Y:S01]  /*11c20*/  FMUL.FTZ R11, R11, c[0x0][0x320] ;  /* 0x0000c8000b0b7a20 */ /* 0x000fe20000410000 */
[C---:B------:R-:W-:Y:S06]  /*11c30*/  HMMA.16816.F32 R16, R184.reuse, R170, R16 ;  /* 0x000000aab810723c */ /* 0x040fec0000001810 */
[----:B------:R-:W4:Y:S01]  /*11c40*/  MUFU.TANH R190, R6 ;  /* 0x0000000600be7308 */ /* 0x000f220000002400 */
[----:B------:R-:W-:Y:S02]  /*11c50*/  @P0 LEA.HI.X R193, R0, c[0x0][0x1cc], R2, 0x1, P6 ;  /* 0x0000730000c10a11 */ /* 0x000fe400030f0c02 */
[----:B------:R-:W-:Y:S02]  /*11c60*/  PLOP3.LUT P0, PT, PT, PT, UP3, 0x80, 0x0 ;  /* 0x000000000000781c */ /* 0x000fe40003f0f038 */
[----:B------:R-:W-:Y:S02]  /*11c70*/  PLOP3.LUT P6, PT, PT, PT, UP3, 0x80, 0x0 ;  /* 0x000000000000781c */ /* 0x000fe40003fcf038 */
[----:B------:R-:W-:Y:S03]  /*11c80*/  @P5 IADD3 R0, P5, R202, UR7, RZ ;  /* 0x00000007ca005c10 */ /* 0x000fe6000ffbe0ff */
[----:B------:R1:W1:Y:S01]  /*11c90*/  MUFU.TANH R191, R7 ;  /* 0x0000000700bf7308 */ /* 0x0002620000002400 */
[----:B------:R-:W-:Y:S02]  /*11ca0*/  FMUL.FTZ R12, R12, c[0x0][0x320] ;  /* 0x0000c8000c0c7a20 */ /* 0x000fe40000410000 */
[----:B------:R-:W-:Y:S02]  /*11cb0*/  FMUL.FTZ R13, R13, c[0x0][0x320] ;  /* 0x0000c8000d0d7a20 */ /* 0x000fe40000410000 */
[----:B------:R-:W-:Y:S02]  /*11cc0*/  FMUL.FTZ R14, R14, c[0x0][0x320] ;  /* 0x0000c8000e0e7a20 */ /* 0x000fe40000410000 */
[----:B------:R-:W-:Y:S01]  /*11cd0*/  FMUL.FTZ R15, R15, c[0x0][0x320] ;  /* 0x0000c8000f0f7a20 */ /* 0x000fe20000410000 */
[----:B------:R-:W-:Y:S01]  /*11ce0*/  @P6 LEA R132, P6, R0, c[0x0][0x1c8], 0x1 ;  /* 0x0000720000846a11 */ /* 0x000fe200078c08ff */
[----:B------:R-:W-:Y:S01]  /*11cf0*/  FMUL.FTZ R17, R17, c[0x0][0x320] ;  /* 0x0000c80011117a20 */ /* 0x000fe20000410000 */
[----:B------:R-:W2:Y:S01]  /*11d00*/  MUFU.TANH R178, R8 ;  /* 0x0000000800b27308 */ /* 0x000ea20000002400 */
[----:B------:R-:W-:Y:S01]  /*11d10*/  @P0 IADD3.X R2, R201, UR6, RZ, P5, !PT ;  /* 0x00000006c9020c10 */ /* 0x000fe2000affe4ff */
[----:B------:R-:W-:Y:S01]  /*11d20*/  FMUL.FTZ R16, R16, c[0x0][0x320] ;  /* 0x0000c80010107a20 */ /* 0x000fe20000410000 */
[----:B------:R-:W-:Y:S01]  /*11d30*/  PLOP3.LUT P0, PT, PT, PT, UP3, 0x80, 0x0 ;  /* 0x000000000000781c */ /* 0x000fe20003f0f038 */
[----:B------:R-:W-:Y:S01]  /*11d40*/  FMUL.FTZ R18, R18, c[0x0][0x320] ;  /* 0x0000c80012127a20 */ /* 0x000fe20000410000 */
[----:B------:R-:W-:Y:S01]  /*11d50*/  PLOP3.LUT P5, PT, PT, PT, UP3, 0x80, 0x0 ;  /* 0x000000000000781c */ /* 0x000fe20003faf038 */
[----:B------:R-:W-:Y:S04]  /*11d60*/  FMUL.FTZ R19, R19, c[0x0][0x320] ;  /* 0x0000c80013137a20 */ /* 0x000fe80000410000 */
[----:B------:R-:W2:Y:S01]  /*11d70*/  MUFU.TANH R168, R17 ;  /* 0x0000001100a87308 */ /* 0x000ea20000002400 */
[----:B-1----:R-:W1:Y:S05]  /*11d80*/  LDSM.16.M88.4 R4, [R209+0x7000] ;  /* 0x00700000d104783b */ /* 0x002e6a0000000200 */
[----:B------:R-:W-:Y:S02]  /*11d90*/  @P0 LEA.HI.X R192, R0, c[0x0][0x1cc], R2, 0x1, P6 ;  /* 0x0000730000c00a11 */ /* 0x000fe400030f0c02 */
[----:B------:R-:W-:Y:S02]  /*11da0*/  @P5 IADD3 R0, P5, R252, UR7, RZ ;  /* 0x00000007fc005c10 */ /* 0x000fe4000ffbe0ff */
[----:B------:R-:W1:Y:S01]  /*11db0*/  MUFU.TANH R175, R9 ;  /* 0x0000000900af7308 */ /* 0x000e620000002400 */
[----:B------:R-:W-:Y:S02]  /*11dc0*/  PLOP3.LUT P6, PT, PT, PT, UP3, 0x80, 0x0 ;  /* 0x000000000000781c */ /* 0x000fe40003fcf038 */
[----:B------:R-:W-:Y:S07]  /*11dd0*/  PLOP3.LUT P0, PT, PT, PT, UP3, 0x80, 0x0 ;  /* 0x000000000000781c */ /* 0x000fee0003f0f038 */
[----:B------:R-:W1:Y:S04]  /*11de0*/  MUFU.TANH R188, R10 ;  /* 0x0000000a00bc7308 */ /* 0x000e680000002400 */
[C---:B------:R-:W-:Y:S02]  /*11df0*/  @P6 LEA R2, P6, R0.reuse, c[0x0][0x1c8], 0x1 ;  /* 0x0000720000026a11 */ /* 0x040fe400078c08ff */
[----:B------:R-:W-:Y:S02]  /*11e00*/  @P0 IADD3.X R3, R251, UR6, RZ, P5, !PT ;  /* 0x00000006fb030c10 */ /* 0x000fe4000affe4ff */
[----:B------:R-:W-:Y:S02]  /*11e10*/  PLOP3.LUT P0, PT, PT, PT, UP3, 0x80, 0x0 ;  /* 0x000000000000781c */ /* 0x000fe40003f0f038 */
[----:B------:R3:W2:Y:S01]  /*11e20*/  MUFU.TANH R189, R11 ;  /* 0x0000000b00bd7308 */ /* 0x0006a20000002400 */
[----:B------:R-:W-:Y:S09]  /*11e30*/  PLOP3.LUT P5, PT, PT, PT, UP3, 0x80, 0x0 ;  /* 0x000000000000781c */ /* 0x000ff20003faf038 */
[----:B------:R4:W2:Y:S01]  /*11e40*/  MUFU.TANH R169, R16 ;  /* 0x0000001000a97308 */ /* 0x0008a20000002400 */
[----:B------:R-:W-:Y:S02]  /*11e50*/  @P0 LEA.HI.X R3, R0, c[0x0][0x1cc], R3, 0x1, P6 ;  /* 0x0000730000030a11 */ /* 0x000fe400030f0c03 */
[----:B------:R-:W-:Y:S01]  /*11e60*/  PLOP3.LUT P6, PT, PT, PT, UP3, 0x80, 0x0 ;  /* 0x000000000000781c */ /* 0x000fe20003fcf038 */
[C---:B-1----:R-:W-:Y:S01]  /*11e70*/  HMMA.16816.F32 R20, R184.reuse, R4, R20 ;  /* 0x00000004b814723c */ /* 0x042fe20000001814 */
[----:B------:R-:W-:Y:S02]  /*11e80*/  PLOP3.LUT P0, PT, PT, PT, UP3, 0x80, 0x0 ;  /* 0x000000000000781c */ /* 0x000fe40003f0f038 */
[----:B------:R-:W-:Y:S03]  /*11e90*/  @P5 IADD3 R0, P5, R248, UR7, RZ ;  /* 0x00000007f8005c10 */ /* 0x000fe6000ffbe0ff */
[----:B------:R-:W1:Y:S02]  /*11ea0*/  MUFU.TANH R173, R12 ;  /* 0x0000000c00ad7308 */ /* 0x000e640000002400 */
[C---:B------:R-:W-:Y:S01]  /*11eb0*/  HMMA.16816.F32 R24, R184.reuse, R6, R24 ;  /* 0x00000006b818723c */ /* 0x040fe20000001818 */
[----:B---3--:R-:W3:Y:S01]  /*11ec0*/  LDSM.16.M88.4 R8, [R209+0x7800] ;  /* 0x00780000d108783b */ /* 0x008ee20000000200 */
[----:B------:R-:W-:Y:S06]  /*11ed0*/  DEPBAR.LE SB0, 0x0 ;  /* 0x000080000000791a */ /* 0x000fec0000000000 */
[----:B------:R-:W1:Y:S01]  /*11ee0*/  MUFU.TANH R170, R13 ;  /* 0x0000000d00aa7308 */ /* 0x000e620000002400 */
[----:B------:R-:W-:Y:S01]  /*11ef0*/  @P0 IADD3.X R4, R247, UR6, RZ, P5, !PT ;  /* 0x00000006f7040c10 */ /* 0x000fe2000affe4ff */
[----:B------:R-:W-:Y:S01]  /*11f00*/  BAR.SYNC.DEFER_BLOCKING 0x0 ;  /* 0x0000000000007b1d */ /* 0x000fe20000010000 */
[----:B------:R-:W-:Y:S02]  /*11f10*/  PLOP3.LUT P0, PT, PT, PT, UP3, 0x80, 0x0 ;  /* 0x000000000000781c */ /* 0x000fe40003f0f038 */
[----:B----4-:R-:W-:Y:S02]  /*11f20*/  @P6 LEA R16, P6, R0, c[0x0][0x1c8], 0x1 ;  /* 0x0000720000106a11 */ /* 0x010fe400078c08ff */
[----:B------:R-:W-:Y:S01]  /*11f30*/  PLOP3.LUT P5, PT, PT, PT, UP3, 0x80, 0x0 ;  /* 0x000000000000781c */ /* 0x000fe20003faf038 */
[----:B------:R-:W-:Y:S02]  /*11f40*/  FMUL.FTZ R22, R22, c[0x0][0x320] ;  /* 0x0000c80016167a20 */ /* 0x000fe40000410000 */
[----:B------:R-:W4:Y:S01]  /*11f50*/  MUFU.TANH R179, R14 ;  /* 0x0000000e00b37308 */ /* 0x000f220000002400 */
[----:B------:R-:W-:Y:S02]  /*11f60*/  FMUL.FTZ R23, R23, c[0x0][0x320] ;  /* 0x0000c80017177a20 */ /* 0x000fe40000410000 */
[----:B------:R-:W-:Y:S03]  /*11f70*/  FMUL.FTZ R20, R20, c[0x0][0x320] ;  /* 0x0000c80014147a20 */ /* 0x000fe60000410000 */
[----:B------:R-:W-:Y:S02]  /*11f80*/  FMUL.FTZ R17, R25, c[0x0][0x320] ;  /* 0x0000c80019117a20 */ /* 0x000fe40000410000 */
[----:B------:R-:W4:Y:S01]  /*11f90*/  LDL R25, [R1+0x28] ;  /* 0x0000280001197983 */ /* 0x000f220000100800 */
[----:B------:R-:W-:Y:S01]  /*11fa0*/  @P0 LEA.HI.X R4, R0, c[0x0][0x1cc], R4, 0x1, P6 ;  /* 0x0000730000040a11 */ /* 0x000fe200030f0c04 */
[----:B------:R-:W1:Y:S01]  /*11fb0*/  MUFU.TANH R181, R15 ;  /* 0x0000000f00b57308 */ /* 0x000e620000002400 */
[----:B------:R-:W-:Y:S02]  /*11fc0*/  @P5 IADD3 R0, P5, R246, UR7, RZ ;  /* 0x00000007f6005c10 */ /* 0x000fe4000ffbe0ff */
[----:B------:R-:W-:Y:S02]  /*11fd0*/  PLOP3.LUT P6, PT, PT, PT, UP3, 0x80, 0x0 ;  /* 0x000000000000781c */ /* 0x000fe40003fcf038 */
[----:B------:R-:W-:Y:S05]  /*11fe0*/  PLOP3.LUT P0, PT, PT, PT, UP3, 0x80, 0x0 ;  /* 0x000000000000781c */ /* 0x000fea0003f0f038 */
[----:B------:R1:W1:Y:S01]  /*11ff0*/  MUFU.TANH R176, R18 ;  /* 0x0000001200b07308 */ /* 0x0002620000002400 */
[C---:B---3--:R-:W-:Y:S05]  /*12000*/  HMMA.16816.F32 R28, R184.reuse, R8, R28 ;  /* 0x00000008b81c723c */ /* 0x048fea000000181c */
[----:B------:R-:W-:Y:S04]  /*12010*/  @P6 LEA R6, P6, R0, c[0x0][0x1c8], 0x1 ;  /* 0x0000720000066a11 */ /* 0x000fe800078c08ff */
[----:B------:R3:W2:Y:S03]  /*12020*/  MUFU.TANH R177, R19 ;  /* 0x0000001300b17308 */ /* 0x0006a60000002400 */
[----:B------:R-:W-:Y:S01]  /*12030*/  @P0 IADD3.X R7, R245, UR6, RZ, P5, !PT ;  /* 0x00000006f5070c10 */ /* 0x000fe2000affe4ff */
[----:B------:R-:W-:Y:S01]  /*12040*/  HMMA.16816.F32 R32, R184, R10, R32 ;  /* 0x0000000ab820723c */ /* 0x000fe20000001820 */
[----:B------:R-:W-:Y:S01]  /*12050*/  PLOP3.LUT P0, PT, PT, PT, UP3, 0x80, 0x0 ;  /* 0x000000000000781c */ /* 0x000fe20003f0f038 */
[----:B------:R-:W-:Y:S01]  /*12060*/  USHF.L.U32 UR6, UR14, 0x6, URZ ;  /* 0x000000060e067899 */ /* 0x000fe2000800063f */
[----:B------:R-:W-:Y:S03]  /*12070*/  PLOP3.LUT P5, PT, PT, PT, UP2, 0x80, 0x0 ;  /* 0x000000000000781c */ /* 0x000fe60003faf028 */
[----:B------:R3:W2:Y:S01]  /*12080*/  MUFU.TANH R171, R22 ;  /* 0x0000001600ab7308 */ /* 0x0006a20000002400 */
[----:B-1----:R-:W-:Y:S07]  /*12090*/  FMUL.FTZ R18, R24, c[0x0][0x320] ;  /* 0x0000c80018127a20 */ /* 0x002fee0000410000 */
[----:B------:R-:W-:Y:S01]  /*120a0*/  @P0 LEA.HI.X R7, R0, c[0x0][0x1cc], R7, 0x1, P6 ;  /* 0x0000730000070a11 */ /* 0x000fe200030f0c07 */
[----:B------:R-:W-:Y:S01]  /*120b0*/  FMUL.FTZ R24, R26, c[0x0][0x320] ;  /* 0x0000c8001a187a20 */ /* 0x000fe20000410000 */
[----:B------:R-:W-:Y:S01]  /*120c0*/  PLOP3.LUT P6, PT, PT, PT, UP3, 0x80, 0x0 ;  /* 0x000000000000781c */ /* 0x000fe20003fcf038 */
[----:B------:R-:W-:Y:S01]  /*120d0*/  FMUL.FTZ R15, R28, c[0x0][0x320] ;  /* 0x0000c8001c0f7a20 */ /* 0x000fe20000410000 */
[----:B------:R1:W1:Y:S01]  /*120e0*/  MUFU.TANH R174, R23 ;  /* 0x0000001700ae7308 */ /* 0x0002620000002400 */
[----:B------:R-:W-:Y:S01]  /*120f0*/  PLOP3.LUT P0, PT, PT, PT, UP2, 0x80, 0x0 ;  /* 0x000000000000781c */ /* 0x000fe20003f0f028 */
[----:B------:R-:W-:Y:S02]  /*12100*/  FMUL.FTZ R14, R29, c[0x0][0x320] ;  /* 0x0000c8001d0e7a20 */ /* 0x000fe40000410000 */
[----:B---3--:R-:W-:Y:S02]  /*12110*/  FMUL.FTZ R19, R21, c[0x0][0x320] ;  /* 0x0000c80015137a20 */ /* 0x008fe40000410000 */
[----:B------:R-:W-:Y:S02]  /*12120*/  FMUL.FTZ R21, R31, c[0x0][0x320] ;  /* 0x0000c8001f157a20 */ /* 0x000fe40000410000 */
[----:B------:R-:W-:Y:S02]  /*12130*/  FMUL.FTZ R13, R32, c[0x0][0x320] ;  /* 0x0000c800200d7a20 */ /* 0x000fe40000410000 */
[----:B------:R-:W3:Y:S01]  /*12140*/  MUFU.TANH R20, R20 ;  /* 0x0000001400147308 */ /* 0x000ee20000002400 */
[----:B------:R-:W-:Y:S02]  /*12150*/  @P6 IMAD.MOV.U32 R8, RZ, RZ, R196 ;  /* 0x000000ffff086224 */ /* 0x000fe400078e00c4 */
[----:B------:R-:W-:Y:S01]  /*12160*/  @P6 IMAD.MOV.U32 R9, RZ, RZ, R199 ;  /* 0x000000ffff096224 */ /* 0x000fe200078e00c7 */
[----:B------:R-:W-:Y:S01]  /*12170*/  PLOP3.LUT P6, PT, PT, PT, UP3, 0x80, 0x0 ;  /* 0x000000000000781c */ /* 0x000fe20003fcf038 */
[----:B------:R-:W-:Y:S02]  /*12180*/  FMUL.FTZ R22, R30, c[0x0][0x320] ;  /* 0x0000c8001e167a20 */ /* 0x000fe40000410000 */
[----:B------:R-:W-:Y:S02]  /*12190*/  FMUL.FTZ R12, R33, c[0x0][0x320] ;  /* 0x0000c800210c7a20 */ /* 0x000fe40000410000 */
[----:B------:R-:W-:Y:S01]  /*121a0*/  FMUL.FTZ R35, R35, c[0x0][0x320] ;  /* 0x0000c80023237a20 */ /* 0x000fe20000410000 */
[----:B------:R-:W2:Y:S01]  /*121b0*/  MUFU.TANH R19, R19 ;  /* 0x0000001300137308 */ /* 0x000ea20000002400 */
[----:B-1----:R-:W-:Y:S09]  /*121c0*/  FMUL.FTZ R23, R27, c[0x0][0x320] ;  /* 0x0000c8001b177a20 */ /* 0x002ff20000410000 */
        /* <DEDUP_REMOVED lines=9> */
[----:B--2---:R-:W-:Y:S01]  /*12260*/  @P5 IMAD.HI.U32 R0, R194, c[0x0][0x2c8], RZ ;  /* 0x0000b200c2005a27 */ /* 0x004fe200078e00ff */
[----:B------:R-:W-:Y:S03]  /*12270*/  PLOP3.LUT P5, PT, PT, PT, UP3, 0x80, 0x0 ;  /* 0x000000000000781c */ /* 0x000fe60003faf038 */
[----:B------:R-:W-:Y:S01]  /*12280*/  IMAD.MOV.U32 R5, RZ, RZ, R194 ;  /* 0x000000ffff057224 */ /* 0x000fe200078e00c2 */
[----:B------:R-:W-:Y:S01]  /*12290*/  @P0 SHF.R.U32.HI R5, RZ, c[0x0][0x2cc], R0 ;  /* 0x0000b300ff050a19 */ /* 0x000fe20000011600 */
[----:B------:R-:W-:Y:S01]  /*122a0*/  IMAD.U32 R0, RZ, RZ, UR16 ;  /* 0x00000010ff007e24 */ /* 0x000fe2000f8e00ff */
[----:B------:R-:W-:Y:S02]  /*122b0*/  PLOP3.LUT P0, PT, PT, PT, UP3, 0x80, 0x0 ;  /* 0x000000000000781c */ /* 0x000fe40003f0f038 */
[----:B------:R-:W2:Y:S05]  /*122c0*/  MUFU.TANH R12, R12 ;  /* 0x0000000c000c7308 */ /* 0x000eaa0000002400 */
[----:B------:R-:W-:Y:S01]  /*122d0*/  @!PT LDS RZ, [RZ] ;  /* 0x00000000fffff984 */ /* 0x000fe20000000800 */
[----:B------:R-:W-:Y:S01]  /*122e0*/  @!PT LDS RZ, [RZ] ;  /* 0x00000000fffff984 */ /* 0x000fe20000000800 */
[----:B------:R-:W-:Y:S01]  /*122f0*/  @!PT LDS RZ, [RZ] ;  /* 0x00000000fffff984 */ /* 0x000fe20000000800 */
[----:B------:R1:W-:Y:S01]  /*12300*/  @P5 LDGSTS.E.BYPASS.LTC128B.128 [R231+0x8100], [R8.64], !P4 ;  /* 0x0810000008e75fae */ /* 0x0003e2000e101d52 */
[----:B------:R-:W-:Y:S05]  /*12310*/  PLOP3.LUT P5, PT, PT, PT, UP3, 0x80, 0x0 ;  /* 0x000000000000781c */ /* 0x000fea0003faf038 */
[----:B-1----:R-:W-:Y:S02]  /*12320*/  @P0 IMAD.MOV.U32 R8, RZ, RZ, R182 ;  /* 0x000000ffff080224 */ /* 0x002fe400078e00b6 */
[----:B------:R-:W-:Y:S01]  /*12330*/  @P0 IMAD.MOV.U32 R9, RZ, RZ, R197 ;  /* 0x000000ffff090224 */ /* 0x000fe200078e00c5 */
[----:B------:R-:W-:Y:S04]  /*12340*/  PLOP3.LUT P0, PT, PT, PT, UP3, 0x80, 0x0 ;  /* 0x000000000000781c */ /* 0x000fe80003f0f038 */
[----:B------:R1:W-:Y:S01]  /*12350*/  @P6 LDGSTS.E.BYPASS.LTC128B.128 [R231+0xa100], [R8.64], !P3 ;  /* 0x0a10000008e76fae */ /* 0x0003e2000d901d52 */
[----:B------:R-:W-:Y:S01]  /*12360*/  PLOP3.LUT P6, PT, PT, PT, UP3, 0x80, 0x0 ;  /* 0x000000000000781c */ /* 0x000fe20003fcf038 */
[----:B-1----:R-:W-:Y:S02]  /*12370*/  @P5 IMAD.MOV.U32 R8, RZ, RZ, R172 ;  /* 0x000000ffff085224 */ /* 0x002fe400078e00ac */
[----:B------:R-:W-:Y:S01]  /*12380*/  @P5 IMAD.MOV.U32 R9, RZ, RZ, R198 ;  /* 0x000000ffff095224 */ /* 0x000fe200078e00c6 */
[----:B------:R-:W-:Y:S04]  /*12390*/  PLOP3.LUT P5, PT, PT, PT, UP3, 0x80, 0x0 ;  /* 0x000000000000781c */ /* 0x000fe80003faf038 */
[----:B------:R1:W-:Y:S01]  /*123a0*/  @P0 LDGSTS.E.BYPASS.LTC128B.128 [R231+0xc100], [R8.64], !P2 ;  /* 0x0c10000008e70fae */ /* 0x0003e2000d101d52 */
[----:B------:R-:W-:Y:S04]  /*123b0*/  PLOP3.LUT P0, PT, PT, PT, UP3, 0x80, 0x0 ;  /* 0x000000000000781c */ /* 0x000fe80003f0f038 */
[----:B-1----:R-:W-:Y:S02]  /*123c0*/  @P6 IMAD.MOV.U32 R8, RZ, RZ, R135 ;  /* 0x000000ffff086224 */ /* 0x002fe400078e0087 */
[----:B------:R-:W-:Y:S01]  /*123d0*/  @P6 IMAD.MOV.U32 R9, RZ, RZ, R193 ;  /* 0x000000ffff096224 */ /* 0x000fe200078e00c1 */
[----:B------:R-:W-:Y:S01]  /*123e0*/  PLOP3.LUT P6, PT, PT, PT, UP3, 0x80, 0x0 ;  /* 0x000000000000781c */ /* 0x000fe20003fcf038 */
[----:B------:R1:W1:Y:S03]  /*123f0*/  MUFU.TANH R135, R35 ;  /* 0x0000002300877308 */ /* 0x0002660000002400 */
[----:B------:R1:W-:Y:S01]  /*12400*/  @P5 LDGSTS.E.BYPASS.LTC128B.128 [R231+0xe100], [R8.64], !P1 ;  /* 0x0e10000008e75fae */ /* 0x0003e2000c901d52 */
[----:B------:R-:W-:Y:S02]  /*12410*/  PLOP3.LUT P5, PT, PT, PT, UP3, 0x80, 0x0 ;  /* 0x000000000000781c */ /* 0x000fe40003faf038 */
[----:B------:R-:W-:Y:S01]  /*12420*/  PLOP3.LUT P5, PT, PT, PT, UP3, 0x80, 0x0 ;  /* 0x000000000000781c */ /* 0x000fe20003faf038 */
[----:B-1----:R-:W-:Y:S02]  /*12430*/  @P0 IMAD.MOV.U32 R8, RZ, RZ, R132 ;  /* 0x000000ffff080224 */ /* 0x002fe400078e0084 */
[----:B------:R-:W-:Y:S01]  /*12440*/  @P0 IMAD.MOV.U32 R9, RZ, RZ, R192 ;  /* 0x000000ffff090224 */ /* 0x000fe200078e00c0 */
[----:B------:R-:W-:Y:S04]  /*12450*/  PLOP3.LUT P0, PT, PT, PT, UP3, 0x80, 0x0 ;  /* 0x000000000000781c */ /* 0x000fe80003f0f038 */
[----:B------:R1:W-:Y:S01]  /*12460*/  @P6 LDGSTS.E.BYPASS.LTC128B.128 [R231+0x9100], [R8.64], !P4 ;  /* 0x0910000008e76fae */ /* 0x0003e2000e101d52 */
[----:B------:R-:W-:Y:S08]  /*12470*/  PLOP3.LUT P6, PT, PT, PT, UP3, 0x80, 0x0 ;  /* 0x000000000000781c */ /* 0x000ff00003fcf038 */
[----:B------:R4:W-:Y:S01]  /*12480*/  @P0 LDGSTS.E.BYPASS.LTC128B.128 [R231+0xb100], [R2.64], !P3 ;  /* 0x0b10000002e70fae */ /* 0x0009e2000d901d52 */
[----:B------:R-:W-:Y:S02]  /*12490*/  PLOP3.LUT P0, PT, PT, PT, UP3, 0x80, 0x0 ;  /* 0x000000000000781c */ /* 0x000fe40003f0f038 */
[----:B------:R-:W-:Y:S02]  /*124a0*/  PLOP3.LUT P0, PT, PT, PT, UP1, 0x40, 0x0 ;  /* 0x000000000000781c */ /* 0x000fe40003f0e818 */
[----:B-1----:R-:W-:Y:S02]  /*124b0*/  @P6 IMAD.MOV.U32 R8, RZ, RZ, R16 ;  /* 0x000000ffff086224 */ /* 0x002fe400078e0010 */
[----:B------:R-:W-:Y:S01]  /*124c0*/  @P6 IMAD.MOV.U32 R9, RZ, RZ, R4 ;  /* 0x000000ffff096224 */ /* 0x000fe200078e0004 */
[----:B------:R-:W-:Y:S01]  /*124d0*/  PLOP3.LUT P6, PT, PT, PT, UP3, 0x80, 0x0 ;  /* 0x000000000000781c */ /* 0x000fe20003fcf038 */
[----:B------:R-:W-:Y:S02]  /*124e0*/  FMUL.FTZ R16, R34, c[0x0][0x320] ;  /* 0x0000c80022107a20 */ /* 0x000fe40000410000 */
[----:B------:R-:W-:Y:S01]  /*124f0*/  IMAD.U32 R4, RZ, RZ, UR6 ;  /* 0x00000006ff047e24 */ /* 0x000fe2000f8e00ff */
[----:B------:R1:W-:Y:S03]  /*12500*/  @P5 LDGSTS.E.BYPASS.LTC128B.128 [R231+0xd100], [R8.64], !P2 ;  /* 0x0d10000008e75fae */ /* 0x0003e6000d101d52 */
[----:B------:R-:W1:Y:S01]  /*12510*/  MUFU.TANH R16, R16 ;  /* 0x0000001000107308 */ /* 0x000e620000002400 */
[----:B----4-:R-:W-:Y:S02]  /*12520*/  IADD3 R2, -R25, 0x1, -R4 ;  /* 0x0000000119027810 */ /* 0x010fe40007ffe904 */
[----:B------:R-:W4:Y:S02]  /*12530*/  SHFL.IDX PT, R3, R5, RZ, 0x1c1f ;  /* 0x001c1fff05037589 */ /* 0x000f2400000e0000 */
[----:B------:R-:W-:Y:S04]  /*12540*/  IADD3 R0, -R0, UR9, R2 ;  /* 0x0000000900007c10 */ /* 0x000fe8000fffe102 */
[----:B------:R1:W-:Y:S06]  /*12550*/  @P6 LDGSTS.E.BYPASS.LTC128B.128 [R231+0xf100], [R6.64], !P1 ;  /* 0x0f10000006e76fae */ /* 0x0003ec000c901d52 */
[----:B------:R-:W0:Y:S01]  /*12560*/  LDGDEPBAR ;  /* 0x00000000000079af */ /* 0x000e220000000000 */
[C---:B-1----:R-:W-:Y:S02]  /*12570*/  IADD3 R7, R0.reuse, c[0x0][0x328], RZ ;  /* 0x0000ca0000077a10 */ /* 0x042fe40007ffe0ff */
[----:B------:R-:W-:Y:S03]  /*12580*/  IADD3 R6, R0, UR15, RZ ;  /* 0x0000000f00067c10 */ /* 0x000fe6000fffe0ff */
[--C-:B----4-:R-:W-:Y:S02]  /*12590*/  IMAD.IADD R2, R7, 0x1, R3.reuse ;  /* 0x0000000107027824 */ /* 0x110fe400078e0203 */
[----:B------:R-:W-:Y:S01]  /*125a0*/  IMAD.IADD R0, R6, 0x1, R3 ;  /* 0x0000000106007824 */ /* 0x000fe200078e0203 */
[----:B------:R-:W-:-:S05]  /*125b0*/  @P0 BRA `(.L_x_978) ;  /* 0x0000019000000947 */ /* 0x000fca0003800000 */
[----:B--23--:R-:W-:Y:S01]  /*125c0*/  IMAD.U32 R8, RZ, RZ, UR16 ;  /* 0x00000010ff087e24 */ /* 0x00cfe2000f8e00ff */
        /* <DEDUP_REMOVED lines=13> */
.L_x_980:
[----:B------:R-:W-:Y:S04]  /*126a0*/  MOV R8, c[0x0][0x32c] ;  /* 0x0000cb0000087a02 */ /* 0x000fe80000000f00 */
[----:B------:R-:W-:Y:S11]  /*126b0*/  ISETP.NE.AND P0, PT, R8, 0x1, PT ;  /* 0x000000010800780c */ /* 0x000ff60003f05270 */
[----:B------:R-:W-:Y:S02]  /*126c0*/  @!UPT UIADD3 URZ, URZ, URZ, URZ ;  /* 0x0000003f3f3ff290 */ /* 0x000fe4000fffe03f */
[----:B------:R-:W-:Y:S05]  /*126d0*/  @P0 IMAD.HI.U32 R8, R3, c[0x0][0x330], RZ ;  /* 0x0000cc0003080a27 */ /* 0x000fea00078e00ff */
[----:B------:R-:W-:Y:S02]  /*126e0*/  @P0 SHF.R.U32.HI R3, RZ, c[0x0][0x334], R8 ;  /* 0x0000cd00ff030a19 */ /* 0x000fe40000011608 */
.L_x_981:
[----:B------:R-:W-:Y:S05]  /*126f0*/  BSYNC B0 ;  /* 0x0000000000007941 */ /* 0x000fea0003800000 */
.L_x_979:
[----:B------:R-:W-:Y:S04]  /*12700*/  IMAD R3, R3, c[0x0][0x32c], -R4 ;  /* 0x0000cb0003037a24 */ /* 0x000fe800078e0a04 */
[----:B------:R-:W-:Y:S05]  /*12710*/  IMAD.IADD R3, R3, 0x1, -R25 ;  /* 0x0000000103037824 */ /* 0x000fea00078e0a19 */
[----:B------:R-:W-:Y:S02]  /*12720*/  IADD3 R8, R3, c[0x0][0x32c], RZ ;  /* 0x0000cb0003087a10 */ /* 0x000fe40007ffe0ff */
[----:B------:R-:W-:Y:S02]  /*12730*/  IMNMX R0, R0, R3, !PT ;  /* 0x0000000300007217 */ /* 0x000fe40007800200 */
[----:B------:R-:W-:Y:S02]  /*12740*/  IMNMX R2, R2, R8, PT ;  /* 0x0000000802027217 */ /* 0x000fe40003800200 */
.L_x_978:
[----:B--23--:R-:W-:Y:S01]  /*12750*/  UISETP.GT.AND UP0, UPT, UR14, -0x1, UPT ;  /* 0xffffffff0e00788c */ /* 0x00cfe2000bf04270 */
        /* <DEDUP_REMOVED lines=83> */
.L_x_984:
[----:B------:R-:W-:Y:S04]  /*12c90*/  MOV R5, c[0x0][0x32c] ;  /* 0x0000cb0000057a02 */ /* 0x000fe80000000f00 */
[----:B------:R-:W-:Y:S11]  /*12ca0*/  ISETP.NE.AND P0, PT, R5, 0x1, PT ;  /* 0x000000010500780c */ /* 0x000ff60003f05270 */
[----:B------:R-:W-:Y:S02]  /*12cb0*/  @!UPT UIADD3 URZ, URZ, URZ, URZ ;  /* 0x0000003f3f3ff290 */ /* 0x000fe4000fffe03f */
[----:B------:R-:W-:Y:S05]  /*12cc0*/  @P0 IMAD.HI.U32 R5, R3, c[0x0][0x330], RZ ;  /* 0x0000cc0003050a27 */ /* 0x000fea00078e00ff */
[----:B------:R-:W-:Y:S02]  /*12cd0*/  @P0 SHF.R.U32.HI R3, RZ, c[0x0][0x334], R5 ;  /* 0x0000cd00ff030a19 */ /* 0x000fe40000011605 */
.L_x_985:
[----:B------:R-:W-:Y:S05]  /*12ce0*/  BSYNC B0 ;  /* 0x0000000000007941 */ /* 0x000fea0003800000 */
.L_x_983:
[----:B------:R-:W-:Y:S04]  /*12cf0*/  IMAD R4, R3, c[0x0][0x32c], -R4 ;  /* 0x0000cb0003047a24 */ /* 0x000fe800078e0a04 */
[----:B------:R-:W-:Y:S05]  /*12d00*/  IMAD.IADD R4, R4, 0x1, -R25 ;  /* 0x0000000104047824 */ /* 0x000fea00078e0a19 */
[----:B------:R-:W-:Y:S02]  /*12d10*/  IADD3 R3, R4, c[0x0][0x32c], RZ ;  /* 0x0000cb0004037a10 */ /* 0x000fe40007ffe0ff */
[----:B------:R-:W-:Y:S02]  /*12d20*/  IMNMX R0, R0, R4, !PT ;  /* 0x0000000400007217 */ /* 0x000fe40007800200 */
[----:B------:R-:W-:Y:S02]  /*12d30*/  IMNMX R2, R2, R3, PT ;  /* 0x0000000302027217 */ /* 0x000fe40003800200 */
.L_x_982:
        /* <DEDUP_REMOVED lines=10> */
[----:B------:R-:W-:Y:S02]  /*12de0*/  ISETP.LT.OR P0, PT, R2, 0x1, P0 ;  /* 0x000000010200780c */ /* 0x000fe40000701670 */
[----:B------:R-:W-:Y:S02]  /*12df0*/  PLOP3.LUT P5, PT, PT, PT, UP0, 0x80, 0x0 ;  /* 0x000000000000781c */ /* 0x000fe40003faf008 */
[----:B------:R-:W-:Y:S02]  /*12e00*/  FMNMX.FTZ R3, R175, R3, !PT ;  /* 0x00000003af037209 */ /* 0x000fe40007810000 */
[----:B------:R-:W-:Y:S02]  /*12e10*/  FSEL R4, R190, -INF , !P0 ;  /* 0xff800000be047808 */ /* 0x000fe40004000000 */
[----:B------:R-:W-:Y:S02]  /*12e20*/  ISETP.GT.AND P5, PT, R0, 0x8, P5 ;  /* 0x000000080000780c */ /* 0x000fe40002fa4270 */
        /* <DEDUP_REMOVED lines=16> */
[----:B------:R-:W-:Y:S02]  /*12f30*/  ISETP.GT.AND P5, PT, R0, 0x11, P5 ;  /* 0x000000110000780c */ /* 0x000fe40002fa4270 */
[----:B------:R-:W-:Y:S02]  /*12f40*/  PLOP3.LUT P0, PT, PT, PT, UP0, 0x80, 0x0 ;  /* 0x000000000000781c */ /* 0x000fe40003f0f008 */
[----:B------:R-:W-:Y:S02]  /*12f50*/  FMNMX.FTZ R12, R5, R12, !PT ;  /* 0x0000000c050c7209 */ /* 0x000fe40007810000 */
[----:B------:R-:W-:Y:S02]  /*12f60*/  ISETP.LT.OR P6, PT, R2, 0x11, P6 ;  /* 0x000000110200780c */ /* 0x000fe400037c1670 */
[----:B------:R-:W-:Y:S02]  /*12f70*/  FMNMX.FTZ R3, R186, R3, !PT ;  /* 0x00000003ba037209 */ /* 0x000fe40007810000 */
[----:B------:R-:W-:Y:S02]  /*12f80*/  ISETP.GT.AND P0, PT, R0, 0x18, P0 ;  /* 0x000000180000780c */ /* 0x000fe40000704270 */
[----:B------:R-:W-:Y:S02]  /*12f90*/  FMNMX.FTZ R12, R7, R12, !PT ;  /* 0x0000000c070c7209 */ /* 0x000fe40007810000 */
[----:B------:R-:W-:Y:S02]  /*12fa0*/  FSEL R179, R179, -INF , !P6 ;  /* 0xff800000b3b37808 */ /* 0x000fe40007000000 */
        /* <DEDUP_REMOVED lines=18> */
[----:B------:R-:W-:Y:S02]  /*130d0*/  ISETP.LT.OR P5, PT, R2, 0x21, P5 ;  /* 0x000000210200780c */ /* 0x000fe40002fa1670 */
[----:B------:R-:W-:Y:S02]  /*130e0*/  FMNMX.FTZ R12, R176, R12, !PT ;  /* 0x0000000cb00c7209 */ /* 0x000fe40007810000 */
        /* <DEDUP_REMOVED lines=14> */
[----:B------:R-:W-:Y:S01]  /*131d0*/  ISETP.LT.OR P5, PT, R2, 0x2a, P5 ;  /* 0x0000002a0200780c */ /* 0x000fe20002fa1670 */
[----:B------:R-:W-:Y:S01]  /*131e0*/  SHFL.BFLY PT, R13, R3, 0x2, 0x1f ;  /* 0x0c401f00030d7f89 */ /* 0x000fe200000e0000 */
[----:B------:R-:W-:Y:S02]  /*131f0*/  FSEL R183, R24, -INF , !P6 ;  /* 0xff80000018b77808 */ /* 0x000fe40007000000 */
[----:B------:R-:W-:Y:S02]  /*13200*/  PLOP3.LUT P6, PT, PT, PT, UP0, 0x80, 0x0 ;  /* 0x000000000000781c */ /* 0x000fe40003fcf008 */
[----:B------:R-:W-:Y:S02]  /*13210*/  FMNMX.FTZ R12, R174, R12, !PT ;  /* 0x0000000cae0c7209 */ /* 0x000fe40007810000 */
[----:B------:R-:W-:Y:S02]  /*13220*/  FSEL R185, R23, -INF , !P5 ;  /* 0xff80000017b97808 */ /* 0x000fe40006800000 */
[----:B------:R-:W-:Y:S02]  /*13230*/  ISETP.LT.OR P0, PT, R2, 0x31, P0 ;  /* 0x000000310200780c */ /* 0x000fe40000701670 */
[----:B------:R-:W-:Y:S02]  /*13240*/  ISETP.GT.AND P6, PT, R0, 0x31, P6 ;  /* 0x000000310000780c */ /* 0x000fe400037c4270 */
        /* <DEDUP_REMOVED lines=60> */
[C---:B------:R-:W-:Y:S01]  /*13610*/  FMUL.FTZ R32, R2.reuse, R164 ;  /* 0x000000a402207220 */ /* 0x040fe20000410000 */
        /* <DEDUP_REMOVED lines=31> */
[C---:B------:R-:W-:Y:S02]  /*13810*/  FMUL.FTZ R76, R2.reuse, R76 ;  /* 0x0000004c024c7220 */ /* 0x040fe40000410000 */
        /* <DEDUP_REMOVED lines=10> */
[----:B------:R-:W1:Y:S01]  /*138c0*/  LDSM.16.MT88.4 R136, [R207+0x100] ;  /* 0x00010000cf88783b */ /* 0x000e620000004200 */
[C---:B------:R-:W-:Y:S02]  /*138d0*/  FMUL.FTZ R10, R0.reuse, R142 ;  /* 0x0000008e000a7220 */ /* 0x040fe40000410000 */
[C---:B------:R-:W-:Y:S02]  /*138e0*/  FMUL.FTZ R11, R0.reuse, R143 ;  /* 0x0000008f000b7220 */ /* 0x040fe40000410000 */
[C---:B------:R-:W-:Y:S03]  /*138f0*/  HMMA.16816.F32 R4, R168.reuse, R12, R4 ;  /* 0x0000000ca804723c */ /* 0x040fe60000001804 */
[----:B------:R-:W2:Y:S02]  /*13900*/  LDSM.16.MT88.4 R140, [R205+0x2100] ;  /* 0x00210000cd8c783b */ /* 0x000ea40000004200 */
        /* <DEDUP_REMOVED lines=10> */
[----:B------:R-:W3:Y:S01]  /*139b0*/  LDSM.16.MT88.4 R144, [R206+0x2100] ;  /* 0x00210000ce90783b */ /* 0x000ee20000004200 */
        /* <DEDUP_REMOVED lines=8> */
[--C-:B------:R-:W-:Y:S01]  /*13a40*/  FFMA.FTZ R134, R173, c[0x0][0x2d0], -R172.reuse ;  /* 0x0000b400ad867a23 */ /* 0x100fe200000108ac */
[----:B------:R-:W-:Y:S01]  /*13a50*/  LDSM.16.MT88.4 R164, [R207+0x1900] ;  /* 0x00190000cfa4783b */ /* 0x000fe20000004200 */
[C---:B------:R-:W-:Y:S02]  /*13a60*/  FMUL.FTZ R22, R0.reuse, R154 ;  /* 0x0000009a00167220 */ /* 0x040fe40000410000 */
[----:B------:R4:W-:Y:S02]  /*13a70*/  MUFU.EX2 R240, R134 ;  /* 0x0000008600f07308 */ /* 0x0009e40000000800 */
        /* <DEDUP_REMOVED lines=11> */
[C---:B------:R-:W-:Y:S02]  /*13b30*/  FMUL.FTZ R50, R0.reuse, R50 ;  /* 0x0000003200327220 */ /* 0x040fe40000410000 */
[C---:B------:R-:W-:Y:S04]  /*13b40*/  FMUL.FTZ R30, R0.reuse, R162 ;  /* 0x000000a2001e7220 */ /* 0x040fe80000410000 */
[C---:B------:R-:W-:Y:S02]  /*13b50*/  FMUL.FTZ R31, R0.reuse, R163 ;  /* 0x000000a3001f7220 */ /* 0x040fe40000410000 */
[----:B------:R-:W-:Y:S01]  /*13b60*/  LDSM.16.MT88.4 R160, [R208+0x1900] ;  /* 0x00190000d0a0783b */ /* 0x000fe20000004200 */
[C---:B------:R-:W-:Y:S02]  /*13b70*/  FMUL.FTZ R51, R0.reuse, R51 ;  /* 0x0000003300337220 */ /* 0x040fe40000410000 */
[C---:B------:R-:W-:Y:S02]  /*13b80*/  FMUL.FTZ R54, R0.reuse, R54 ;  /* 0x0000003600367220 */ /* 0x040fe40000410000 */
[C---:B-1----:R-:W-:Y:S03]  /*13b90*/  HMMA.16816.F32 R28, R168.reuse, R136, R28 ;  /* 0x00000088a81c723c */ /* 0x042fe6000000181c */
[C---:B------:R-:W-:Y:S02]  /*13ba0*/  FMUL.FTZ R55, R0.reuse, R55 ;  /* 0x0000003700377220 */ /* 0x040fe40000410000 */
[C---:B------:R-:W-:Y:S02]  /*13bb0*/  FMUL.FTZ R58, R0.reuse, R58 ;  /* 0x0000003a003a7220 */ /* 0x040fe40000410000 */
[C---:B------:R-:W-:Y:S01]  /*13bc0*/  FMUL.FTZ R59, R0.reuse, R59 ;  /* 0x0000003b003b7220 */ /* 0x040fe20000410000 */
[C---:B------:R-:W-:Y:S01]  /*13bd0*/  HMMA.16816.F32 R32, R168.reuse, R138, R32 ;  /* 0x0000008aa820723c */ /* 0x040fe20000001820 */
[----:B------:R-:W1:Y:S03]  /*13be0*/  LDSM.16.MT88.4 R136, [R208+0x2100] ;  /* 0x00210000d088783b */ /* 0x000e660000004200 */
[--C-:B----4-:R-:W-:Y:S02]  /*13bf0*/  FFMA.FTZ R134, R175, c[0x0][0x2d0], -R172.reuse ;  /* 0x0000b400af867a23 */ /* 0x110fe400000108ac */
[C---:B------:R-:W-:Y:S02]  /*13c00*/  FMUL.FTZ R62, R0.reuse, R62 ;  /* 0x0000003e003e7220 */ /* 0x040fe40000410000 */
[C---:B--2---:R-:W-:Y:S01]  /*13c10*/  HMMA.16816.F32 R36, R168.reuse, R140, R36 ;  /* 0x0000008ca824723c */ /* 0x044fe20000001824 */
[----:B------:R2:W4:Y:S03]  /*13c20*/  MUFU.EX2 R239, R134 ;  /* 0x0000008600ef7308 */ /* 0x0005260000000800 */
[C---:B------:R-:W-:Y:S02]  /*13c30*/  FMUL.FTZ R63, R0.reuse, R63 ;  /* 0x0000003f003f7220 */ /* 0x040fe40000410000 */
[C---:B------:R-:W-:Y:S02]  /*13c40*/  FMUL.FTZ R66, R0.reuse, R66 ;  /* 0x0000004200427220 */ /* 0x040fe40000410000 */
[C---:B------:R-:W-:Y:S01]  /*13c50*/  HMMA.16816.F32 R40, R168.reuse, R142, R40 ;  /* 0x0000008ea828723c */ /* 0x040fe20000001828 */
[----:B------:R-:W5:Y:S03]  /*13c60*/  LDSM.16.MT88.4 R140, [R207+0x2100] ;  /* 0x00210000cf8c783b */ /* 0x000f660000004200 */
[C---:B------:R-:W-:Y:S02]  /*13c70*/  FMUL.FTZ R67, R0.reuse, R67 ;  /* 0x0000004300437220 */ /* 0x040fe40000410000 */
[C---:B------:R-:W-:Y:S02]  /*13c80*/  FMUL.FTZ R70, R0.reuse, R70 ;  /* 0x0000004600467220 */ /* 0x040fe40000410000 */
[C---:B---3--:R-:W-:Y:S04]  /*13c90*/  HMMA.16816.F32 R44, R168.reuse, R144, R44 ;  /* 0x00000090a82c723c */ /* 0x048fe8000000182c */
[C---:B------:R-:W-:Y:S02]  /*13ca0*/  FMUL.FTZ R71, R0.reuse, R71 ;  /* 0x0000004700477220 */ /* 0x040fe40000410000 */
[----:B------:R-:W-:Y:S02]  /*13cb0*/  FMUL.FTZ R74, R0, R74 ;  /* 0x0000004a004a7220 */ /* 0x000fe40000410000 */
[C---:B------:R-:W-:Y:S01]  /*13cc0*/  HMMA.16816.F32 R48, R168.reuse, R146, R48 ;  /* 0x00000092a830723c */ /* 0x040fe20000001830 */
[----:B------:R-:W3:Y:S03]  /*13cd0*/  LDSM.16.MT88.4 R144, [R205+0x4100] ;  /* 0x00410000cd90783b */ /* 0x000ee60000004200 */
[--C-:B--2---:R-:W-:Y:S02]  /*13ce0*/  FFMA.FTZ R134, R178, c[0x0][0x2d0], -R172.reuse ;  /* 0x0000b400b2867a23 */ /* 0x104fe400000108ac */
[C---:B------:R-:W-:Y:S02]  /*13cf0*/  FMUL.FTZ R75, R0.reuse, R75 ;  /* 0x0000004b004b7220 */ /* 0x040fe40000410000 */
[----:B------:R2:W-:Y:S01]  /*13d00*/  MUFU.EX2 R238, R134 ;  /* 0x0000008600ee7308 */ /* 0x0005e20000000800 */
        /* <DEDUP_REMOVED lines=8> */
[C---:B-----5:R-:W-:Y:S04]  /*13d90*/  HMMA.16816.F32 R60, R168.reuse, R140, R60 ;  /* 0x0000008ca83c723c */ /* 0x060fe8000000183c */
[C---:B------:R-:W-:Y:S02]  /*13da0*/  FMUL.FTZ R87, R0.reuse, R87 ;  /* 0x0000005700577220 */ /* 0x040fe40000410000 */
[----:B------:R-:W-:Y:S02]  /*13db0*/  FMUL.FTZ R90, R0, R90 ;  /* 0x0000005a005a7220 */ /* 0x000fe40000410000 */
[C---:B------:R-:W-:Y:S01]  /*13dc0*/  HMMA.16816.F32 R64, R168.reuse, R142, R64 ;  /* 0x0000008ea840723c */ /* 0x040fe20000001840 */
[----:B------:R-:W5:Y:S03]  /*13dd0*/  LDSM.16.MT88.4 R140, [R208+0x4100] ;  /* 0x00410000d08c783b */ /* 0x000f660000004200 */
[--C-:B--2---:R-:W-:Y:S02]  /*13de0*/  FFMA.FTZ R134, R180, c[0x0][0x2d0], -R172.reuse ;  /* 0x0000b400b4867a23 */ /* 0x104fe400000108ac */
[----:B------:R-:W-:Y:S02]  /*13df0*/  FMUL.FTZ R91, R0, R91 ;  /* 0x0000005b005b7220 */ /* 0x000fe40000410000 */
[C---:B---3--:R-:W-:Y:S01]  /*13e00*/  HMMA.16816.F32 R68, R168.reuse, R144, R68 ;  /* 0x00000090a844723c */ /* 0x048fe20000001844 */
[----:B------:R2:W-:Y:S03]  /*13e10*/  MUFU.EX2 R203, R134 ;  /* 0x0000008600cb7308 */ /* 0x0005e60000000800 */
[C---:B------:R-:W-:Y:S02]  /*13e20*/  FMUL.FTZ R92, R2.reuse, R92 ;  /* 0x0000005c025c7220 */ /* 0x040fe40000410000 */
[----:B------:R-:W-:Y:S02]  /*13e30*/  FMUL.FTZ R93, R2, R93 ;  /* 0x0000005d025d7220 */ /* 0x000fe40000410000 */
[C---:B------:R-:W-:Y:S01]  /*13e40*/  HMMA.16816.F32 R72, R168.reuse, R146, R72 ;  /* 0x00000092a848723c */ /* 0x040fe20000001848 */
[----:B------:R-:W3:Y:S03]  /*13e50*/  LDSM.16.MT88.4 R144, [R207+0x4100] ;  /* 0x00410000cf90783b */ /* 0x000ee60000004200 */
[C---:B------:R-:W-:Y:S02]  /*13e60*/  FMUL.FTZ R94, R0.reuse, R94 ;  /* 0x0000005e005e7220 */ /* 0x040fe40000410000 */
[----:B------:R-:W-:Y:S02]  /*13e70*/  FMUL.FTZ R95, R0, R95 ;  /* 0x0000005f005f7220 */ /* 0x000fe40000410000 */
[C---:B------:R-:W-:Y:S01]  /*13e80*/  FMUL.FTZ R96, R2.reuse, R96 ;  /* 0x0000006002607220 */ /* 0x040fe20000410000 */
[C---:B-1----:R-:W-:Y:S03]  /*13e90*/  HMMA.16816.F32 R76, R168.reuse, R136, R76 ;  /* 0x00000088a84c723c */ /* 0x042fe6000000184c */
[----:B------:R-:W-:Y:S02]  /*13ea0*/  FMUL.FTZ R97, R2, R97 ;  /* 0x0000006102617220 */ /* 0x000fe40000410000 */
[C---:B------:R-:W-:Y:S02]  /*13eb0*/  FMUL.FTZ R98, R0.reuse, R98 ;  /* 0x0000006200627220 */ /* 0x040fe40000410000 */
[----:B------:R-:W-:Y:S01]  /*13ec0*/  FMUL.FTZ R99, R0, R99 ;  /* 0x0000006300637220 */ /* 0x000fe20000410000 */
[C---:B------:R-:W-:Y:S01]  /*13ed0*/  HMMA.16816.F32 R80, R168.reuse, R138, R80 ;  /* 0x0000008aa850723c */ /* 0x040fe20000001850 */
[----:B------:R-:W1:Y:S03]  /*13ee0*/  LDSM.16.MT88.4 R136, [R205+0x6100] ;  /* 0x00610000cd88783b */ /* 0x000e660000004200 */
[--C-:B--2---:R-:W-:Y:S02]  /*13ef0*/  FFMA.FTZ R134, R179, c[0x0][0x2d0], -R133.reuse ;  /* 0x0000b400b3867a23 */ /* 0x104fe40000010885 */
[C---:B------:R-:W-:Y:S02]  /*13f00*/  FMUL.FTZ R100, R2.reuse, R100 ;  /* 0x0000006402647220 */ /* 0x040fe40000410000 */
[C---:B-----5:R-:W-:Y:S01]  /*13f10*/  HMMA.16816.F32 R84, R168.reuse, R140, R84 ;  /* 0x0000008ca854723c */ /* 0x060fe20000001854 */
[----:B------:R2:W-:Y:S03]  /*13f20*/  MUFU.EX2 R188, R134 ;  /* 0x0000008600bc7308 */ /* 0x0005e60000000800 */
[----:B------:R-:W-:Y:S02]  /*13f30*/  FMUL.FTZ R101, R2, R101 ;  /* 0x0000006502657220 */ /* 0x000fe40000410000 */
[C---:B------:R-:W-:Y:S02]  /*13f40*/  FMUL.FTZ R102, R0.reuse, R102 ;  /* 0x0000006600667220 */ /* 0x040fe40000410000 */
[C---:B------:R-:W-:Y:S01]  /*13f50*/  HMMA.16816.F32 R88, R168.reuse, R142, R88 ;  /* 0x0000008ea858723c */ /* 0x040fe20000001858 */
[----:B------:R-:W5:Y:S03]  /*13f60*/  LDSM.16.MT88.4 R140, [R206+0x6100] ;  /* 0x00610000ce8c783b */ /* 0x000f660000004200 */
[----:B------:R-:W-:Y:S02]  /*13f70*/  FMUL.FTZ R103, R0, R103 ;  /* 0x0000006700677220 */ /* 0x000fe40000410000 */
[C---:B------:R-:W-:Y:S02]  /*13f80*/  FMUL.FTZ R104, R2.reuse, R104 ;  /* 0x0000006802687220 */ /* 0x040fe40000410000 */
[C---:B---3--:R-:W-:Y:S04]  /*13f90*/  HMMA.16816.F32 R92, R168.reuse, R144, R92 ;  /* 0x00000090a85c723c */ /* 0x048fe8000000185c */
[----:B------:R-:W-:Y:S02]  /*13fa0*/  FMUL.FTZ R105, R2, R105 ;  /* 0x0000006902697220 */ /* 0x000fe40000410000 */
[C---:B------:R-:W-:Y:S02]  /*13fb0*/  FMUL.FTZ R106, R0.reuse, R106 ;  /* 0x0000006a006a7220 */ /* 0x040fe40000410000 */
[C---:B------:R-:W-:Y:S01]  /*13fc0*/  HMMA.16816.F32 R96, R168.reuse, R146, R96 ;  /* 0x00000092a860723c */ /* 0x040fe20000001860 */
[----:B------:R-:W3:Y:S03]  /*13fd0*/  LDSM.16.MT88.4 R144, [R208+0x6100] ;  /* 0x00610000d090783b */ /* 0x000ee60000004200 */
[--C-:B--2---:R-:W-:Y:S02]  /*13fe0*/  FFMA.FTZ R134, R181, c[0x0][0x2d0], -R133.reuse ;  /* 0x0000b400b5867a23 */ /* 0x104fe40000010885 */
[----:B------:R-:W-:Y:S02]  /*13ff0*/  FMUL.FTZ R107, R0, R107 ;  /* 0x0000006b006b7220 */ /* 0x000fe40000410000 */
[----:B------:R2:W2:Y:S01]  /*14000*/  MUFU.EX2 R180, R134 ;  /* 0x0000008600b47308 */ /* 0x0004a20000000800 */
[C---:B-1----:R-:W-:Y:S03]  /*14010*/  HMMA.16816.F32 R100, R168.reuse, R136, R100 ;  /* 0x00000088a864723c */ /* 0x042fe60000001864 */
[C---:B------:R-:W-:Y:S02]  /*14020*/  FMUL.FTZ R108, R2.reuse, R108 ;  /* 0x0000006c026c7220 */ /* 0x040fe40000410000 */
[----:B------:R-:W-:Y:S02]  /*14030*/  FMUL.FTZ R109, R2, R109 ;  /* 0x0000006d026d7220 */ /* 0x000fe40000410000 */
[C---:B------:R-:W-:Y:S01]  /*14040*/  FMUL.FTZ R110, R0.reuse, R110 ;  /* 0x0000006e006e7220 */ /* 0x040fe20000410000 */
[C---:B------:R-:W-:Y:S01]  /*14050*/  HMMA.16816.F32 R104, R168.reuse, R138, R104 ;  /* 0x0000008aa868723c */ /* 0x040fe20000001868 */
[----:B------:R-:W1:Y:S03]  /*14060*/  LDSM.16.MT88.4 R136, [R207+0x6100] ;  /* 0x00610000cf88783b */ /* 0x000e660000004200 */
[----:B------:R-:W-:Y:S02]  /*14070*/  FMUL.FTZ R111, R0, R111 ;  /* 0x0000006f006f7220 */ /* 0x000fe40000410000 */
[C---:B------:R-:W-:Y:S02]  /*14080*/  FMUL.FTZ R112, R2.reuse, R112 ;  /* 0x0000007002707220 */ /* 0x040fe40000410000 */
[----:B------:R-:W-:Y:S03]  /*14090*/  FMUL.FTZ R113, R2, R113 ;  /* 0x0000007102717220 */ /* 0x000fe60000410000 */
[C---:B-----5:R-:W-:Y:S03]  /*140a0*/  HMMA.16816.F32 R108, R168.reuse, R140, R108 ;  /* 0x0000008ca86c723c */ /* 0x060fe6000000186c */
[----:B------:R-:W-:Y:S02]  /*140b0*/  FMUL.FTZ R114, R0, R114 ;  /* 0x0000007200727220 */ /* 0x000fe40000410000 */
[--C-:B--2---:R-:W-:Y:S02]  /*140c0*/  FFMA.FTZ R134, R176, c[0x0][0x2d0], -R133.reuse ;  /* 0x0000b400b0867a23 */ /* 0x104fe40000010885 */
[----:B------:R-:W-:Y:S02]  /*140d0*/  FMUL.FTZ R115, R0, R115 ;  /* 0x0000007300737220 */ /* 0x000fe40000410000 */
[----:B------:R2:W-:Y:S03]  /*140e0*/  MUFU.EX2 R179, R134 ;  /* 0x0000008600b37308 */ /* 0x0005e60000000800 */
[C---:B------:R-:W-:Y:S02]  /*140f0*/  FMUL.FTZ R116, R2.reuse, R116 ;  /* 0x0000007402747220 */ /* 0x040fe40000410000 */
[C---:B------:R-:W-:Y:S01]  /*14100*/  HMMA.16816.F32 R112, R168.reuse, R142, R112 ;  /* 0x0000008ea870723c */ /* 0x040fe20000001870 */
[----:B------:R-:W5:Y:S02]  /*14110*/  LDSM.16.MT88.4 R140, [R205+0x900] ;  /* 0x00090000cd8c783b */ /* 0x000f640000004200 */
        /* <DEDUP_REMOVED lines=8> */
[--C-:B--2---:R-:W-:Y:S02]  /*141a0*/  FFMA.FTZ R134, R177, c[0x0][0x2d0], -R133.reuse ;  /* 0x0000b400b1867a23 */ /* 0x104fe40000010885 */
[C---:B------:R-:W-:Y:S02]  /*141b0*/  FMUL.FTZ R124, R2.reuse, R124 ;  /* 0x0000007c027c7220 */ /* 0x040fe40000410000 */
[----:B------:R2:W3:Y:S01]  /*141c0*/  MUFU.EX2 R178, R134 ;  /* 0x0000008600b27308 */ /* 0x0004e20000000800 */
[C---:B------:R-:W-:Y:S01]  /*141d0*/  HMMA.16816.F32 R120, R168.reuse, R146, R120 ;  /* 0x00000092a878723c */ /* 0x040fe20000001878 */
[----:B------:R-:W5:Y:S02]  /*141e0*/  LDSM.16.MT88.4 R144, [R206+0x900] ;  /* 0x00090000ce90783b */ /* 0x000f640000004200 */
[----:B------:R-:W-:Y:S02]  /*141f0*/  FMUL.FTZ R125, R2, R125 ;  /* 0x0000007d027d7220 */ /* 0x000fe40000410000 */
[C---:B------:R-:W-:Y:S02]  /*14200*/  FMUL.FTZ R126, R0.reuse, R126 ;  /* 0x0000007e007e7220 */ /* 0x040fe40000410000 */
[----:B------:R-:W-:Y:S02]  /*14210*/  FMUL.FTZ R127, R0, R127 ;  /* 0x0000007f007f7220 */ /* 0x000fe40000410000 */
[C---:B------:R-:W-:Y:S03]  /*14220*/  FMUL.FTZ R128, R2.reuse, R128 ;  /* 0x0000008002807220 */ /* 0x040fe60000410000 */
[----:B------:R-:W-:Y:S02]  /*14230*/  FMUL.FTZ R129, R2, R129 ;  /* 0x0000008102817220 */ /* 0x000fe40000410000 */
[C---:B-1----:R-:W-:Y:S03]  /*14240*/  HMMA.16816.F32 R124, R168.reuse, R136, R124 ;  /* 0x00000088a87c723c */ /* 0x042fe6000000187c */
[C---:B------:R-:W-:Y:S02]  /*14250*/  FMUL.FTZ R130, R0.reuse, R130 ;  /* 0x0000008200827220 */ /* 0x040fe40000410000 */
[----:B------:R-:W-:Y:S02]  /*14260*/  FMUL.FTZ R131, R0, R131 ;  /* 0x0000008300837220 */ /* 0x000fe40000410000 */
[----:B----4-:R-:W-:Y:S02]  /*14270*/  F2FP.PACK_AB R136, R239, R240 ;  /* 0x000000f0ef88723e */ /* 0x010fe400000000ff */
[----:B------:R-:W-:Y:S03]  /*14280*/  F2FP.PACK_AB R137, R180, R188 ;  /* 0x000000bcb489723e */ /* 0x000fe600000000ff */
[----:B------:R-:W-:Y:S03]  /*14290*/  HMMA.16816.F32 R128, R168, R138, R128 ;  /* 0x0000008aa880723c */ /* 0x000fe60000001880 */
[--C-:B--2---:R-:W-:Y:S04]  /*142a0*/  FFMA.FTZ R134, R184, c[0x0][0x2d0], -R172.reuse ;  /* 0x0000b400b8867a23 */ /* 0x104fe800000108ac */
[----:B------:R-:W-:Y:S01]  /*142b0*/  F2FP.PACK_AB R138, R203, R238 ;  /* 0x000000eecb8a723e */ /* 0x000fe200000000ff */
[----:B------:R1:W-:Y:S01]  /*142c0*/  MUFU.EX2 R202, R134 ;  /* 0x0000008600ca7308 */ /* 0x0003e20000000800 */
[----:B---3--:R-:W-:Y:S07]  /*142d0*/  F2FP.PACK_AB R139, R178, R179 ;  /* 0x000000b3b28b723e */ /* 0x008fee00000000ff */
[C---:B-----5:R-:W-:Y:S08]  /*142e0*/  HMMA.16816.F32 R4, R136.reuse, R140, R4 ;  /* 0x0000008c8804723c */ /* 0x060ff00000001804 */
        /* <DEDUP_REMOVED lines=15> */
[C---:B------:R-:W-:Y:S08]  /*143e0*/  HMMA.16816.F32 R36, R136.reuse, R156, R36 ;  /* 0x0000009c8824723c */ /* 0x040ff00000001824 */
[C---:B------:R-:W-:Y:S01]  /*143f0*/  HMMA.16816.F32 R40, R136.reuse, R158, R40 ;  /* 0x0000009e8828723c */ /* 0x040fe20000001828 */
[----:B------:R-:W3:Y:S07]  /*14400*/  LDSM.16.MT88.4 R156, [R206+0x4900] ;  /* 0x00490000ce9c783b */ /* 0x000eee0000004200 */
[C---:B--2---:R-:W-:Y:S04]  /*14410*/  HMMA.16816.F32 R44, R136.reuse, R140, R44 ;  /* 0x0000008c882c723c */ /* 0x044fe8000000182c */
[--C-:B-1----:R-:W-:Y:S04]  /*14420*/  FFMA.FTZ R134, R192, c[0x0][0x2d0], -R172.reuse ;  /* 0x0000b400c0867a23 */ /* 0x102fe800000108ac */
[C---:B------:R-:W-:Y:S01]  /*14430*/  HMMA.16816.F32 R48, R136.reuse, R142, R48 ;  /* 0x0000008e8830723c */ /* 0x040fe20000001830 */
[----:B------:R-:W1:Y:S01]  /*14440*/  LDSM.16.MT88.4 R140, [R208+0x4900] ;  /* 0x00490000d08c783b */ /* 0x000e620000004200 */
[----:B------:R2:W1:Y:S06]  /*14450*/  MUFU.EX2 R186, R134 ;  /* 0x0000008600ba7308 */ /* 0x00046c0000000800 */
[C---:B------:R-:W-:Y:S08]  /*14460*/  HMMA.16816.F32 R52, R136.reuse, R144, R52 ;  /* 0x000000908834723c */ /* 0x040ff00000001834 */
[C---:B------:R-:W-:Y:S01]  /*14470*/  HMMA.16816.F32 R56, R136.reuse, R146, R56 ;  /* 0x000000928838723c */ /* 0x040fe20000001838 */
[----:B------:R-:W1:Y:S07]  /*14480*/  LDSM.16.MT88.4 R144, [R207+0x4900] ;  /* 0x00490000cf90783b */ /* 0x000e6e0000004200 */
[C---:B-----5:R-:W-:Y:S04]  /*14490*/  HMMA.16816.F32 R60, R136.reuse, R148, R60 ;  /* 0x00000094883c723c */ /* 0x060fe8000000183c */
[--C-:B--2---:R-:W-:Y:S04]  /*144a0*/  FFMA.FTZ R134, R174, c[0x0][0x2d0], -R133.reuse ;  /* 0x0000b400ae867a23 */ /* 0x104fe80000010885 */
[C---:B------:R-:W-:Y:S01]  /*144b0*/  HMMA.16816.F32 R64, R136.reuse, R150, R64 ;  /* 0x000000968840723c */ /* 0x040fe20000001840 */
[----:B------:R-:W2:Y:S01]  /*144c0*/  LDSM.16.MT88.4 R148, [R205+0x6900] ;  /* 0x00690000cd94783b */ /* 0x000ea20000004200 */
[----:B------:R5:W-:Y:S06]  /*144d0*/  MUFU.EX2 R176, R134 ;  /* 0x0000008600b07308 */ /* 0x000bec0000000800 */
[C---:B---3--:R-:W-:Y:S08]  /*144e0*/  HMMA.16816.F32 R68, R136.reuse, R152, R68 ;  /* 0x000000988844723c */ /* 0x048ff00000001844 */
[C---:B------:R-:W-:Y:S01]  /*144f0*/  HMMA.16816.F32 R72, R136.reuse, R154, R72 ;  /* 0x0000009a8848723c */ /* 0x040fe20000001848 */
[----:B------:R-:W3:Y:S07]  /*14500*/  LDSM.16.MT88.4 R152, [R206+0x6900] ;  /* 0x00690000ce98783b */ /* 0x000eee0000004200 */
[C---:B------:R-:W-:Y:S04]  /*14510*/  HMMA.16816.F32 R76, R136.reuse, R156, R76 ;  /* 0x0000009c884c723c */ /* 0x040fe8000000184c */
[--C-:B-----5:R-:W-:Y:S03]  /*14520*/  FFMA.FTZ R134, R183, c[0x0][0x2d0], -R133.reuse ;  /* 0x0000b400b7867a23 */ /* 0x120fe60000010885 */
[--C-:B------:R-:W-:Y:S01]  /*14530*/  FFMA.FTZ R156, R182, c[0x0][0x2d0], -R133.reuse ;  /* 0x0000b400b69c7a23 */ /* 0x100fe20000010885 */
[C---:B------:R-:W-:Y:S01]  /*14540*/  HMMA.16816.F32 R80, R136.reuse, R158, R80 ;  /* 0x0000009e8850723c */ /* 0x040fe20000001850 */
[----:B------:R5:W-:Y:S07]  /*14550*/  MUFU.EX2 R175, R134 ;  /* 0x0000008600af7308 */ /* 0x000bee0000000800 */
[C---:B-1----:R-:W-:Y:S03]  /*14560*/  HMMA.16816.F32 R84, R136.reuse, R140, R84 ;  /* 0x0000008c8854723c */ /* 0x042fe60000001854 */
[----:B------:R1:W1:Y:S05]  /*14570*/  MUFU.EX2 R177, R156 ;  /* 0x0000009c00b17308 */ /* 0x00026a0000000800 */
[C---:B------:R-:W-:Y:S01]  /*14580*/  HMMA.16816.F32 R88, R136.reuse, R142, R88 ;  /* 0x0000008e8858723c */ /* 0x040fe20000001858 */
[----:B------:R-:W4:Y:S07]  /*14590*/  LDSM.16.MT88.4 R140, [R208+0x6900] ;  /* 0x00690000d08c783b */ /* 0x000f2e0000004200 */
[C---:B------:R-:W-:Y:S04]  /*145a0*/  HMMA.16816.F32 R92, R136.reuse, R144, R92 ;  /* 0x00000090885c723c */ /* 0x040fe8000000185c */
[--C-:B-----5:R-:W-:Y:S04]  /*145b0*/  FFMA.FTZ R134, R185, c[0x0][0x2d0], -R133.reuse ;  /* 0x0000b400b9867a23 */ /* 0x120fe80000010885 */
[C---:B------:R-:W-:Y:S01]  /*145c0*/  HMMA.16816.F32 R96, R136.reuse, R146, R96 ;  /* 0x000000928860723c */ /* 0x040fe20000001860 */
[----:B------:R-:W5:Y:S01]  /*145d0*/  LDSM.16.MT88.4 R144, [R207+0x6900] ;  /* 0x00690000cf90783b */ /* 0x000f620000004200 */
[----:B------:R4:W4:Y:S06]  /*145e0*/  MUFU.EX2 R174, R134 ;  /* 0x0000008600ae7308 */ /* 0x00092c0000000800 */
[C---:B--2---:R-:W-:Y:S01]  /*145f0*/  HMMA.16816.F32 R100, R136.reuse, R148, R100 ;  /* 0x000000948864723c */ /* 0x044fe20000001864 */
[----:B-1----:R-:W-:Y:S07]  /*14600*/  LDSM.16.MT88.4 R156, [R208+0x1100] ;  /* 0x00110000d09c783b */ /* 0x002fee0000004200 */
[C---:B------:R-:W-:Y:S01]  /*14610*/  HMMA.16816.F32 R104, R136.reuse, R150, R104 ;  /* 0x000000968868723c */ /* 0x040fe20000001868 */
[----:B------:R-:W1:Y:S07]  /*14620*/  LDSM.16.MT88.4 R148, [R205+0x1100] ;  /* 0x00110000cd94783b */ /* 0x000e6e0000004200 */
[C---:B---3--:R-:W-:Y:S04]  /*14630*/  HMMA.16816.F32 R108, R136.reuse, R152, R108 ;  /* 0x00000098886c723c */ /* 0x048fe8000000186c */
[--C-:B----4-:R-:W-:Y:S04]  /*14640*/  FFMA.FTZ R134, R193, c[0x0][0x2d0], -R172.reuse ;  /* 0x0000b400c1867a23 */ /* 0x110fe800000108ac */
[C---:B------:R-:W-:Y:S01]  /*14650*/  HMMA.16816.F32 R112, R136.reuse, R154, R112 ;  /* 0x0000009a8870723c */ /* 0x040fe20000001870 */
[----:B------:R-:W2:Y:S01]  /*14660*/  LDSM.16.MT88.4 R152, [R206+0x1100] ;  /* 0x00110000ce98783b */ /* 0x000ea20000004200 */
[----:B------:R3:W-:Y:S06]  /*14670*/  MUFU.EX2 R184, R134 ;  /* 0x0000008600b87308 */ /* 0x0007ec0000000800 */
[C---:B------:R-:W-:Y:S08]  /*14680*/  HMMA.16816.F32 R116, R136.reuse, R140, R116 ;  /* 0x0000008c8874723c */ /* 0x040ff00000001874 */
[C---:B------:R-:W-:Y:S01]  /*14690*/  HMMA.16816.F32 R120, R136.reuse, R142, R120 ;  /* 0x0000008e8878723c */ /* 0x040fe20000001878 */
[----:B------:R-:W4:Y:S07]  /*146a0*/  LDSM.16.MT88.4 R140, [R207+0x1100] ;  /* 0x00110000cf8c783b */ /* 0x000f2e0000004200 */
[C---:B-----5:R-:W-:Y:S04]  /*146b0*/  HMMA.16816.F32 R124, R136.reuse, R144, R124 ;  /* 0x00000090887c723c */ /* 0x060fe8000000187c */
[--C-:B---3--:R-:W-:Y:S04]  /*146c0*/  FFMA.FTZ R134, R194, c[0x0][0x2d0], -R172.reuse ;  /* 0x0000b400c2867a23 */ /* 0x108fe800000108ac */
[----:B------:R-:W-:Y:S01]  /*146d0*/  HMMA.16816.F32 R128, R136, R146, R128 ;  /* 0x000000928880723c */ /* 0x000fe20000001880 */
[----:B------:R-:W3:Y:S01]  /*146e0*/  LDSM.16.MT88.4 R144, [R205+0x3100] ;  /* 0x00310000cd90783b */ /* 0x000ee20000004200 */
[----:B------:R-:W5:Y:S05]  /*146f0*/  MUFU.EX2 R183, R134 ;  /* 0x0000008600b77308 */ /* 0x000f6a0000000800 */
[----:B------:R-:W-:Y:S02]  /*14700*/  F2FP.PACK_AB R136, R201, R202 ;  /* 0x000000cac988723e */ /* 0x000fe400000000ff */
[----:B------:R-:W-:Y:S03]  /*14710*/  F2FP.PACK_AB R138, R186, R187 ;  /* 0x000000bbba8a723e */ /* 0x000fe600000000ff */
[----:B------:R-:W-:Y:S02]  /*14720*/  F2FP.PACK_AB R137, R176, R177 ;  /* 0x000000b1b089723e */ /* 0x000fe400000000ff */
[----:B------:R-:W-:Y:S07]  /*14730*/  F2FP.PACK_AB R139, R174, R175 ;  /* 0x000000afae8b723e */ /* 0x000fee00000000ff */
[C---:B-1----:R-:W-:Y:S03]  /*14740*/  HMMA.16816.F32 R4, R136.reuse, R148, R4 ;  /* 0x000000948804723c */ /* 0x042fe60000001804 */
[----:B-----5:R-:W-:Y:S01]  /*14750*/  F2FP.PACK_AB R168, R183, R184 ;  /* 0x000000b8b7a8723e */ /* 0x020fe200000000ff */
[--C-:B------:R-:W-:Y:S04]  /*14760*/  FFMA.FTZ R134, R195, c[0x0][0x2d0], -R172.reuse ;  /* 0x0000b400c3867a23 */ /* 0x100fe800000108ac */
[C---:B------:R-:W-:Y:S01]  /*14770*/  HMMA.16816.F32 R8, R136.reuse, R150, R8 ;  /* 0x000000968808723c */ /* 0x040fe20000001808 */
[----:B------:R-:W1:Y:S01]  /*14780*/  LDSM.16.MT88.4 R148, [R206+0x3100] ;  /* 0x00310000ce94783b */ /* 0x000e620000004200 */
[----:B------:R5:W-:Y:S02]  /*14790*/  MUFU.EX2 R182, R134 ;  /* 0x0000008600b67308 */ /* 0x000be40000000800 */
[----:B------:R-:W-:Y:S04]  /*147a0*/  FFMA.FTZ R172, R196, c[0x0][0x2d0], -R172 ;  /* 0x0000b400c4ac7a23 */ /* 0x000fe800000108ac */
[C---:B--2---:R-:W-:Y:S04]  /*147b0*/  HMMA.16816.F32 R12, R136.reuse, R152, R12 ;  /* 0x00000098880c723c */ /* 0x044fe8000000180c */
[----:B------:R-:W2:Y:S04]  /*147c0*/  MUFU.EX2 R181, R172 ;  /* 0x000000ac00b57308 */ /* 0x000ea80000000800 */
[C---:B------:R-:W-:Y:S01]  /*147d0*/  HMMA.16816.F32 R16, R136.reuse, R154, R16 ;  /* 0x0000009a8810723c */ /* 0x040fe20000001810 */
[----:B------:R-:W1:Y:S07]  /*147e0*/  LDSM.16.MT88.4 R152, [R208+0x3100] ;  /* 0x00310000d098783b */ /* 0x000e6e0000004200 */
[C---:B------:R-:W-:Y:S04]  /*147f0*/  HMMA.16816.F32 R20, R136.reuse, R156, R20 ;  /* 0x0000009c8814723c */ /* 0x040fe80000001814 */
[--C-:B-----5:R-:W-:Y:S04]  /*14800*/  FFMA.FTZ R134, R189, c[0x0][0x2d0], -R133.reuse ;  /* 0x0000b400bd867a23 */ /* 0x120fe80000010885 */
[C---:B------:R-:W-:Y:S01]  /*14810*/  HMMA.16816.F32 R24, R136.reuse, R158, R24 ;  /* 0x0000009e8818723c */ /* 0x040fe20000001818 */
[----:B------:R-:W-:Y:S01]  /*14820*/  LDSM.16.MT88.4 R156, [R205+0x5100] ;  /* 0x00510000cd9c783b */ /* 0x000fe20000004200 */
[----:B------:R5:W-:Y:S02]  /*14830*/  MUFU.EX2 R173, R134 ;  /* 0x0000008600ad7308 */ /* 0x000be40000000800 */
[----:B--2---:R-:W-:Y:S04]  /*14840*/  F2FP.PACK_AB R170, R181, R182 ;  /* 0x000000b6b5aa723e */ /* 0x004fe800000000ff */
[C---:B----4-:R-:W-:Y:S08]  /*14850*/  HMMA.16816.F32 R28, R136.reuse, R140, R28 ;  /* 0x0000008c881c723c */ /* 0x050ff0000000181c */
[C---:B------:R-:W-:Y:S01]  /*14860*/  HMMA.16816.F32 R32, R136.reuse, R142, R32 ;  /* 0x0000008e8820723c */ /* 0x040fe20000001820 */
[----:B------:R-:W2:Y:S07]  /*14870*/  LDSM.16.MT88.4 R140, [R207+0x3100] ;  /* 0x00310000cf8c783b */ /* 0x000eae0000004200 */
[C---:B---3--:R-:W-:Y:S04]  /*14880*/  HMMA.16816.F32 R36, R136.reuse, R144, R36 ;  /* 0x000000908824723c */ /* 0x048fe80000001824 */
[--C-:B-----5:R-:W-:Y:S04]  /*14890*/  FFMA.FTZ R134, R190, c[0x0][0x2d0], -R133.reuse ;  /* 0x0000b400be867a23 */ /* 0x120fe80000010885 */
[C---:B------:R-:W-:Y:S01]  /*148a0*/  HMMA.16816.F32 R40, R136.reuse, R146, R40 ;  /* 0x000000928828723c */ /* 0x040fe20000001828 */
[----:B------:R-:W3:Y:S01]  /*148b0*/  LDSM.16.MT88.4 R144, [R206+0x5100] ;  /* 0x00510000ce90783b */ /* 0x000ee20000004200 */
[----:B------:R-:W4:Y:S06]  /*148c0*/  MUFU.EX2 R172, R134 ;  /* 0x0000008600ac7308 */ /* 0x000f2c0000000800 */
[C---:B-1----:R-:W-:Y:S08]  /*148d0*/  HMMA.16816.F32 R44, R136.reuse, R148, R44 ;  /* 0x00000094882c723c */ /* 0x042ff0000000182c */
[C---:B------:R-:W-:Y:S01]  /*148e0*/  HMMA.16816.F32 R48, R136.reuse, R150, R48 ;  /* 0x000000968830723c */ /* 0x040fe20000001830 */
[----:B------:R-:W1:Y:S07]  /*148f0*/  LDSM.16.MT88.4 R148, [R208+0x5100] ;  /* 0x00510000d094783b */ /* 0x000e6e0000004200 */
[C---:B------:R-:W-:Y:S04]  /*14900*/  HMMA.16816.F32 R52, R136.reuse, R152, R52 ;  /* 0x000000988834723c */ /* 0x040fe80000001834 */
[----:B----4-:R-:W-:Y:S01]  /*14910*/  F2FP.PACK_AB R169, R172, R173 ;  /* 0x000000adaca9723e */ /* 0x010fe200000000ff */
[--C-:B------:R-:W-:Y:S02]  /*14920*/  FFMA.FTZ R134, R191, c[0x0][0x2d0], -R133.reuse ;  /* 0x0000b400bf867a23 */ /* 0x100fe40000010885 */
[----:B------:R-:W-:Y:S01]  /*14930*/  FFMA.FTZ R133, R135, c[0x0][0x2d0], -R133 ;  /* 0x0000b40087857a23 */ /* 0x000fe20000010885 */
[C---:B------:R-:W-:Y:S01]  /*14940*/  HMMA.16816.F32 R56, R136.reuse, R154, R56 ;  /* 0x0000009a8838723c */ /* 0x040fe20000001838 */
[----:B------:R-:W4:Y:S02]  /*14950*/  LDSM.16.MT88.4 R152, [R207+0x5100] ;  /* 0x00510000cf98783b */ /* 0x000f240000004200 */
[----:B------:R-:W-:Y:S05]  /*14960*/  MUFU.EX2 R134, R134 ;  /* 0x0000008600867308 */ /* 0x000fea0000000800 */
[C---:B--2---:R-:W-:Y:S05]  /*14970*/  HMMA.16816.F32 R60, R136.reuse, R140, R60 ;  /* 0x0000008c883c723c */ /* 0x044fea000000183c */
[----:B------:R-:W2:Y:S03]  /*14980*/  MUFU.EX2 R133, R133 ;  /* 0x0000008500857308 */ /* 0x000ea60000000800 */
[C---:B------:R-:W-:Y:S01]  /*14990*/  HMMA.16816.F32 R64, R136.reuse, R142, R64 ;  /* 0x0000008e8840723c */ /* 0x040fe20000001840 */
[----:B------:R-:W5:Y:S07]  /*149a0*/  LDSM.16.MT88.4 R140, [R205+0x7100] ;  /* 0x00710000cd8c783b */ /* 0x000f6e0000004200 */
[C---:B------:R-:W-:Y:S08]  /*149b0*/  HMMA.16816.F32 R68, R136.reuse, R156, R68 ;  /* 0x0000009c8844723c */ /* 0x040ff00000001844 */
[C---:B------:R-:W-:Y:S01]  /*149c0*/  HMMA.16816.F32 R72, R136.reuse, R158, R72 ;  /* 0x0000009e8848723c */ /* 0x040fe20000001848 */
[----:B------:R-:W-:Y:S03]  /*149d0*/  LDSM.16.MT88.4 R156, [R206+0x1900] ;  /* 0x00190000ce9c783b */ /* 0x000fe60000004200 */
[----:B--2---:R-:W-:Y:S04]  /*149e0*/  F2FP.PACK_AB R171, R133, R134 ;  /* 0x0000008685ab723e */ /* 0x004fe800000000ff */
[C---:B---3--:R-:W-:Y:S08]  /*149f0*/  HMMA.16816.F32 R76, R136.reuse, R144, R76 ;  /* 0x00000090884c723c */ /* 0x048ff0000000184c */
[C---:B------:R-:W-:Y:S01]  /*14a00*/  HMMA.16816.F32 R80, R136.reuse, R146, R80 ;  /* 0x000000928850723c */ /* 0x040fe20000001850 */
[----:B------:R-:W2:Y:S07]  /*14a10*/  LDSM.16.MT88.4 R144, [R206+0x7100] ;  /* 0x00710000ce90783b */ /* 0x000eae0000004200 */
[C---:B-1----:R-:W-:Y:S08]  /*14a20*/  HMMA.16816.F32 R84, R136.reuse, R148, R84 ;  /* 0x000000948854723c */ /* 0x042ff00000001854 */
[C---:B------:R-:W-:Y:S01]  /*14a30*/  HMMA.16816.F32 R88, R136.reuse, R150, R88 ;  /* 0x000000968858723c */ /* 0x040fe20000001858 */
[----:B------:R-:W1:Y:S07]  /*14a40*/  LDSM.16.MT88.4 R148, [R208+0x7100] ;  /* 0x00710000d094783b */ /* 0x000e6e0000004200 */
[C---:B----4-:R-:W-:Y:S08]  /*14a50*/  HMMA.16816.F32 R92, R136.reuse, R152, R92 ;  /* 0x00000098885c723c */ /* 0x050ff0000000185c */
[C---:B------:R-:W-:Y:S01]  /*14a60*/  HMMA.16816.F32 R96, R136.reuse, R154, R96 ;  /* 0x0000009a8860723c */ /* 0x040fe20000001860 */
[----:B------:R-:W3:Y:S07]  /*14a70*/  LDSM.16.MT88.4 R152, [R207+0x7100] ;  /* 0x00710000cf98783b */ /* 0x000eee0000004200 */
[C---:B-----5:R-:W-:Y:S08]  /*14a80*/  HMMA.16816.F32 R100, R136.reuse, R140, R100 ;  /* 0x0000008c8864723c */ /* 0x060ff00000001864 */
[C---:B------:R-:W-:Y:S01]  /*14a90*/  HMMA.16816.F32 R104, R136.reuse, R142, R104 ;  /* 0x0000008e8868723c */ /* 0x040fe20000001868 */
[----:B------:R-:W4:Y:S07]  /*14aa0*/  LDSM.16.MT88.4 R140, [R205+0x1900] ;  /* 0x00190000cd8c783b */ /* 0x000f2e0000004200 */
[C---:B--2---:R-:W-:Y:S08]  /*14ab0*/  HMMA.16816.F32 R108, R136.reuse, R144, R108 ;  /* 0x00000090886c723c */ /* 0x044ff0000000186c */
[C---:B------:R-:W-:Y:S08]  /*14ac0*/  HMMA.16816.F32 R112, R136.reuse, R146, R112 ;  /* 0x000000928870723c */ /* 0x040ff00000001870 */
[C---:B-1----:R-:W-:Y:S08]  /*14ad0*/  HMMA.16816.F32 R116, R136.reuse, R148, R116 ;  /* 0x000000948874723c */ /* 0x042ff00000001874 */
[C---:B------:R-:W-:Y:S08]  /*14ae0*/  HMMA.16816.F32 R120, R136.reuse, R150, R120 ;  /* 0x000000968878723c */ /* 0x040ff00000001878 */
[C---:B---3--:R-:W-:Y:S08]  /*14af0*/  HMMA.16816.F32 R124, R136.reuse, R152, R124 ;  /* 0x00000098887c723c */ /* 0x048ff0000000187c */
        /* <DEDUP_REMOVED lines=12> */
[----:B------:R-:W-:Y:S07]  /*14bc0*/  LDSM.16.MT88.4 R24, [R205+0x7900] ;  /* 0x00790000cd18783b */ /* 0x000fee0000004200 */
        /* <DEDUP_REMOVED lines=20> */
[C---:B--2---:R-:W-:Y:S07]  /*14d10*/  HMMA.16816.F32 R84, R168.reuse, R8, R84 ;  /* 0x00000008a854723c */ /* 0x044fee0000001854 */
[----:B------:R-:W-:Y:S01]  /*14d20*/  FFMA.FTZ R8, R2, R249, R241 ;  /* 0x000000f902087223 */ /* 0x000fe200000100f1 */
[C---:B------:R-:W-:Y:S04]  /*14d30*/  HMMA.16816.F32 R88, R168.reuse, R10, R88 ;  /* 0x0000000aa858723c */ /* 0x040fe80000001858 */
[----:B------:R-:W-:Y:S02]  /*14d40*/  FFMA.FTZ R2, R0, R250, R200 ;  /* 0x000000fa00027223 */ /* 0x000fe400000100c8 */
        /* <DEDUP_REMOVED lines=13> */
[C---:B----4-:R-:W-:Y:S04]  /*14e20*/  HMMA.16816.F32 R108, R168.reuse, R16, R108 ;  /* 0x00000010a86c723c */ /* 0x050fe8000000186c */
[----:B------:R-:W-:Y:S02]  /*14e30*/  FADD.FTZ R2, R180, R2 ;  /* 0x00000002b4027221 */ /* 0x000fe40000010000 */
[----:B------:R-:W-:Y:S02]  /*14e40*/  FADD.FTZ R0, R238, R0 ;  /* 0x00000000ee007221 */ /* 0x000fe40000010000 */
[C---:B------:R-:W-:Y:S04]  /*14e50*/  HMMA.16816.F32 R112, R168.reuse, R18, R112 ;  /* 0x00000012a870723c */ /* 0x040fe80000001870 */
[----:B------:R-:W-:Y:S02]  /*14e60*/  FADD.FTZ R2, R179, R2 ;  /* 0x00000002b3027221 */ /* 0x000fe40000010000 */
[----:B------:R-:W-:Y:S02]  /*14e70*/  FADD.FTZ R0, R203, R0 ;  /* 0x00000000cb007221 */ /* 0x000fe40000010000 */
[----:B------:R-:W-:Y:S01]  /*14e80*/  FADD.FTZ R2, R178, R2 ;  /* 0x00000002b2027221 */ /* 0x000fe20000010000 */
[C---:B-----5:R-:W-:Y:S03]  /*14e90*/  HMMA.16816.F32 R116, R168.reuse, R20, R116 ;  /* 0x00000014a874723c */ /* 0x060fe60000001874 */
        /* <DEDUP_REMOVED lines=8> */
[----:B------:R-:W-:Y:S04]  /*14f20*/  FADD.FTZ R0, R186, R0 ;  /* 0x00000000ba007221 */ /* 0x000fe80000010000 */
[----:B------:R-:W-:Y:S01]  /*14f30*/  FADD.FTZ R4, R174, R2 ;  /* 0x00000002ae047221 */ /* 0x000fe20000010000 */
[----:B------:R-:W-:Y:S04]  /*14f40*/  HMMA.16816.F32 R128, R168, R6, R128 ;  /* 0x00000006a880723c */ /* 0x000fe80000001880 */
[----:B------:R-:W-:Y:S02]  /*14f50*/  FADD.FTZ R2, R184, R0 ;  /* 0x00000000b8027221 */ /* 0x000fe40000010000 */
[----:B------:R-:W-:Y:S02]  /*14f60*/  FADD.FTZ R0, R173, R4 ;  /* 0x00000004ad007221 */ /* 0x000fe40000010000 */
[----:B------:R-:W-:Y:S04]  /*14f70*/  FADD.FTZ R2, R183, R2 ;  /* 0x00000002b7027221 */ /* 0x000fe80000010000 */
[----:B------:R-:W-:Y:S02]  /*14f80*/  FADD.FTZ R0, R172, R0 ;  /* 0x00000000ac007221 */ /* 0x000fe40000010000 */
[----:B------:R-:W-:Y:S02]  /*14f90*/  FADD.FTZ R2, R182, R2 ;  /* 0x00000002b6027221 */ /* 0x000fe40000010000 */
[----:B------:R-:W-:Y:S01]  /*14fa0*/  FADD.FTZ R0, R134, R0 ;  /* 0x0000000086007221 */ /* 0x000fe20000010000 */
[----:B------:R-:W-:Y:S01]  /*14fb0*/  MOV R134, R3 ;  /* 0x0000000300867202 */ /* 0x000fe20000000f00 */
[----:B------:R-:W-:Y:S02]  /*14fc0*/  FADD.FTZ R249, R181, R2 ;  /* 0x00000002b5f97221 */ /* 0x000fe40000010000 */
[----:B------:R-:W-:Y:S01]  /*14fd0*/  FADD.FTZ R250, R133, R0 ;  /* 0x0000000085fa7221 */ /* 0x000fe20000010000 */
[----:B------:R-:W-:Y:S01]  /*14fe0*/  MOV R133, R132 ;  /* 0x0000008400857202 */ /* 0x000fe20000000f00 */
[----:B------:R-:W-:-:S05]  /*14ff0*/  @P0 BRA `(.L_x_986) ;  /* 0xffffb89000000947 */ /* 0x000fca000383ffff */
.L_x_977:
[----:B------:R-:W1:Y:S01]  /*15000*/  SHFL.BFLY PT, R0, R249, 0x2, 0x1f ;  /* 0x0c401f00f9007f89 */ /* 0x000e6200000e0000 */
[----:B------:R-:W-:-:S02]  /*15010*/  MOV R2, RZ ;  /* 0x000000ff00027202 */ /* 0x000fc40000000f00 */
[----:B------:R-:W-:Y:S01]  /*15020*/  PLOP3.LUT P1, PT, PT, PT, PT, 0x8, 0x0 ;  /* 0x000000000000781c */ /* 0x000fe20003f2e170 */
[----:B------:R-:W2:Y:S01]  /*15030*/  SHFL.BFLY PT, R4, R250, 0x2, 0x1f ;  /* 0x0c401f00fa047f89 */ /* 0x000ea200000e0000 */
        /* <DEDUP_REMOVED lines=151> */
.L_x_944:
[----:B------:R-:W-:Y:S05]  /*159b0*/  @P1 BRA `(.L_x_987) ;  /* 0x00001ab000001947 */ /* 0x000fea0003800000 */
        /* <DEDUP_REMOVED lines=183> */
.L_x_988:
        /* <DEDUP_REMOVED lines=15> */
[----:B------:R-:W-:Y:S02]  /*16620*/  IADD3 R7, -R5, R43, RZ ;  /* 0x0000002b05077210 */ /* 0x000fe40007ffe1ff */
        /* <DEDUP_REMOVED lines=86> */
[----:B------:R-:W-:Y:S01]  /*16b90*/  IMAD.IADD R3, R5, 0x1, R6 ;  /* 0x0000000105037824 */ /* 0x000fe200078e0206 */
[C---:B------:R-:W-:Y:S01]  /*16ba0*/  LEA R31, P0, R4.reuse, c[0x0][0x380], 0x1 ;  /* 0x0000e000041f7a11 */ /* 0x040fe200078008ff */
[----:B----4-:R1:W-:Y:S03]  /*16bb0*/  @!P2 ST.E [R8.64], R57 ;  /* 0x000000390800a985 */ /* 0x0103e6000c101912 */
[----:B------:R-:W-:Y:S01]  /*16bc0*/  LEA.HI.X R30, R4, c[0x0][0x384], R3, 0x1, P0 ;  /* 0x0000e100041e7a11 */ /* 0x000fe200000f0c03 */
[----:B------:R1:W2:Y:S01]  /*16bd0*/  LDS.128 R44, [R2+0x1080] ;  /* 0x00108000022c7984 */ /* 0x0002a20000000c00 */
[----:B------:R-:W-:-:S03]  /*16be0*/  ISETP.GE.AND P0, PT, R28, R29, PT ;  /* 0x0000001d1c00720c */ /* 0x000fc60003f06270 */
        /* <DEDUP_REMOVED lines=42> */
.L_x_990:
[----:B--234-:R-:W-:Y:S05]  /*16e90*/  BSYNC B0 ;  /* 0x0000000000007941 */ /* 0x01cfea0003800000 */
.L_x_989:
        /* <DEDUP_REMOVED lines=30> */
.L_x_992:
[----:B------:R-:W-:Y:S05]  /*17080*/  BSYNC B0 ;  /* 0x0000000000007941 */ /* 0x000fea0003800000 */
.L_x_991:
        /* <DEDUP_REMOVED lines=30> */
.L_x_994:
[----:B------:R-:W-:Y:S05]  /*17270*/  BSYNC B0 ;  /* 0x0000000000007941 */ /* 0x000fea0003800000 */
.L_x_993:
        /* <DEDUP_REMOVED lines=31> */
.L_x_987:
        /* <DEDUP_REMOVED lines=19> */
.L_x_995:
        /* <DEDUP_REMOVED lines=42> */
.L_x_997:
[----:B------:R-:W-:Y:S05]  /*17840*/  BSYNC B0 ;  /* 0x0000000000007941 */ /* 0x000fea0003800000 */
.L_x_996:
        /* <DEDUP_REMOVED lines=73> */
.L_x_999:
[----:B------:R-:W-:Y:S05]  /*17ce0*/  BSYNC B0 ;  /* 0x0000000000007941 */ /* 0x000fea0003800000 */
.L_x_998:
        /* <DEDUP_REMOVED lines=27> */
.L_x_1001:
[----:B------:R-:W-:Y:S05]  /*17ea0*/  BSYNC B0 ;  /* 0x0000000000007941 */ /* 0x000fea0003800000 */
.L_x_1000:
        /* <DEDUP_REMOVED lines=27> */
.L_x_1003:
[----:B------:R-:W-:Y:S05]  /*18060*/  BSYNC B0 ;  /* 0x0000000000007941 */ /* 0x000fea0003800000 */
.L_x_1002:
        /* <DEDUP_REMOVED lines=28> */
.L_x_1004:
        /* <DEDUP_REMOVED lines=13> */
.L_x_1543:


//--------------------- .text._ZN7cutlass13device_kernelIN5flash19enable_sm80_to_sm89INS1_16FlashAttnFwdSm80INS1_25CollectiveMainloopFwdSm80ILi8ELi1ELb0EN4cute5tupleIJNS5_1CILi128EEENS7_ILi48EEENS7_ILi256EEEEEELi256ENS_6half_tEfNS_4arch4Sm80ELb0ELb1ELb1ELb1ELb0ELb1ELb1ELb0EEENS1_21CollectiveEpilogueFwdINS6_IJS8_SA_S9_EEENS6_IJNS7_ILi1EEESI_SI_EEESC_SE_Li256ELb1ELb1ELb0ELb0EEENS1_19SingleTileSchedulerILb1ELb0ELb1ELi128EEEEEEEEEvNT_6ParamsE --------------------------
	.section	.text._ZN7cutlass13device_kernelIN5flash19enable_sm80_to_sm89INS1_16FlashAttnFwdSm80INS1_25CollectiveMainloopFwdSm80ILi8ELi1ELb0EN4cute5tupleIJNS5_1CILi128EEENS7_ILi48EEENS7_ILi256EEEEEELi256ENS_6half_tEfNS_4arch4Sm80ELb0ELb1ELb1ELb1ELb0ELb1ELb1ELb0EEENS1_21CollectiveEpilogueFwdINS6_IJS8_SA_S9_EEENS6_IJNS7_ILi1EEESI_SI_EEESC_SE_Li256ELb1ELb1ELb0ELb0EEENS1_19SingleTileSchedulerILb1ELb0ELb1ELi128EEEEEEEEEvNT_6ParamsE,"ax",@progbits
	.sectioninfo	@"SHI_REGISTERS=255"
	.align	128
.text._ZN7cutlass13device_kernelIN5flash19enable_sm80_to_sm89INS1_16FlashAttnFwdSm80INS1_25CollectiveMainloopFwdSm80ILi8ELi1ELb0EN4cute5tupleIJNS5_1CILi128EEENS7_ILi48EEENS7_ILi256EEEEEELi256ENS_6half_tEfNS_4arch4Sm80ELb0ELb1ELb1ELb1ELb0ELb1ELb1ELb0EEENS1_21CollectiveEpilogueFwdINS6_IJS8_SA_S9_EEENS6_IJNS7_ILi1EEESI_SI_EEESC_SE_Li256ELb1ELb1ELb0ELb0EEENS1_19SingleTileSchedulerILb1ELb0ELb1ELi128EEEEEEEEEvNT_6ParamsE:
        .type           _ZN7cutlass13device_kernelIN5flash19enable_sm80_to_sm89INS1_16FlashAttnFwdSm80INS1_25CollectiveMainloopFwdSm80ILi8ELi1ELb0EN4cute5tupleIJNS5_1CILi128EEENS7_ILi48EEENS7_ILi256EEEEEELi256ENS_6half_tEfNS_4arch4Sm80ELb0ELb1ELb1ELb1ELb0ELb1ELb1ELb0EEENS1_21CollectiveEpilogueFwdINS6_IJS8_SA_S9_EEENS6_IJNS7_ILi1EEESI_SI_EEESC_SE_Li256ELb1ELb1ELb0ELb0EEENS1_19SingleTileSchedulerILb1ELb0ELb1ELi128EEEEEEEEEvNT_6ParamsE,@function
        .size           _ZN7cutlass13device_kernelIN5flash19enable_sm80_to_sm89INS1_16FlashAttnFwdSm80INS1_25CollectiveMainloopFwdSm80ILi8ELi1ELb0EN4cute5tupleIJNS5_1CILi128EEENS7_ILi48EEENS7_ILi256EEEEEELi256ENS_6half_tEfNS_4arch4Sm80ELb0ELb1ELb1ELb1ELb0ELb1ELb1ELb0EEENS1_21CollectiveEpilogueFwdINS6_IJS8_SA_S9_EEENS6_IJNS7_ILi1EEESI_SI_EEESC_SE_Li256ELb1ELb1ELb0ELb0EEENS1_19SingleTileSchedulerILb1ELb0ELb1ELi128EEEEEEEEEvNT_6ParamsE,(.L_x_1544 - _ZN7cutlass13device_kernelIN5flash19enable_sm80_to_sm89INS1_16FlashAttnFwdSm80INS1_25CollectiveMainloopFwdSm80ILi8ELi1ELb0EN4cute5tupleIJNS5_1CILi128EEENS7_ILi48EEENS7_ILi256EEEEEELi256ENS_6half_tEfNS_4arch4Sm80ELb0ELb1ELb1ELb1ELb0ELb1ELb1ELb0EEENS1_21CollectiveEpilogueFwdINS6_IJS8_SA_S9_EEENS6_IJNS7_ILi1EEESI_SI_EEESC_SE_Li256ELb1ELb1ELb0ELb0EEENS1_19SingleTileSchedulerILb1ELb0ELb1ELi128EEEEEEEEEvNT_6ParamsE)
        .other          _ZN7cutlass13device_kernelIN5flash19enable_sm80_to_sm89INS1_16FlashAttnFwdSm80INS1_25CollectiveMainloopFwdSm80ILi8ELi1ELb0EN4cute5tupleIJNS5_1CILi128EEENS7_ILi48EEENS7_ILi256EEEEEELi256ENS_6half_tEfNS_4arch4Sm80ELb0ELb1ELb1ELb1ELb0ELb1ELb1ELb0EEENS1_21CollectiveEpilogueFwdINS6_IJS8_SA_S9_EEENS6_IJNS7_ILi1EEESI_SI_EEESC_SE_Li256ELb1ELb1ELb0ELb0EEENS1_19SingleTileSchedulerILb1ELb0ELb1ELi128EEEEEEEEEvNT_6ParamsE,@"STO_CUDA_ENTRY STV_DEFAULT"
_ZN7cutlass13device_kernelIN5flash19enable_sm80_to_sm89INS1_16FlashAttnFwdSm80INS1_25CollectiveMainloopFwdSm80ILi8ELi1ELb0EN4cute5tupleIJNS5_1CILi128EEENS7_ILi48EEENS7_ILi256EEEEEELi256ENS_6half_tEfNS_4arch4Sm80ELb0ELb1ELb1ELb1ELb0ELb1ELb1ELb0EEENS1_21CollectiveEpilogueFwdINS6_IJS8_SA_S9_EEENS6_IJNS7_ILi1EEESI_SI_EEESC_SE_Li256ELb1ELb1ELb0ELb0EEENS1_19SingleTileSchedulerILb1ELb0ELb1ELi128EEEEEEEEEvNT_6ParamsE:
        /* <DEDUP_REMOVED lines=17> */
.L_x_1006:
        /* <DEDUP_REMOVED lines=8> */
.L_x_1008:
[----:B------:R-:W-:-:S05]  /*0190*/  MOV R0, c[0x0][0x54c] ;  /* 0x0001530000007a02 */ /* 0x000fca0000000f00 */
.L_x_1007:
[----:B-----5:R-:W-:Y:S01]  /*01a0*/  IMAD R0, R0, c[0x0][0x548], RZ ;  /* 0x0001520000007a24 */ /* 0x020fe200078e02ff */
[----:B------:R-:W-:-:S04]  /*01b0*/  SHF.L.U32 R93, R225, 0x7, RZ ;  /* 0x00000007e15d7819 */ /* 0x000fc800000006ff */
[----:B------:R-:W-:-:S04]  /*01c0*/  ISETP.GE.AND P0, PT, R93, R0, PT ;  /* 0x000000005d00720c */ /* 0x000fc80003f06270 */
[----:B------:R-:W-:Y:S01]  /*01d0*/  SEL R226, R226, 0xffffffff, !P0 ;  /* 0xffffffffe2e27807 */ /* 0x000fe20004000000 */
[----:B------:R-:W-:Y:S05]  /*01e0*/  BRA `(.L_x_1009) ;  /* 0x0000012000007947 */ /* 0x000fea0003800000 */
.L_x_1005:
[----:B---3--:R-:W-:-:S04]  /*01f0*/  ISETP.NE.U32.AND P0, PT, RZ, c[0x0][0x568], PT ;  /* 0x00015a00ff007a0c */ /* 0x008fc80003f05070 */
[----:B------:R-:W-:-:S13]  /*0200*/  ISETP.NE.AND.EX P0, PT, RZ, c[0x0][0x56c], PT, P0 ;  /* 0x00015b00ff007a0c */ /* 0x000fda0003f05300 */
[----:B------:R-:W-:Y:S05]  /*0210*/  @!P0 BRA `(.L_x_1010) ;  /* 0x0000002000008947 */ /* 0x000fea0003800000 */
[----:B------:R1:W5:Y:S01]  /*0220*/  LDG.E R0, [R2.64] ;  /* 0x0000001202007981 */ /* 0x000362000c1e1900 */
[----:B------:R-:W-:Y:S05]  /*0230*/  BRA `(.L_x_1011) ;  /* 0x0000009000007947 */ /* 0x000fea0003800000 */
.L_x_1010:
        /* <DEDUP_REMOVED lines=8> */
.L_x_1012:
[----:B------:R-:W-:-:S05]  /*02c0*/  MOV R0, c[0x0][0x54c] ;  /* 0x0001530000007a02 */ /* 0x000fca0000000f00 */
.L_x_1011:
[----:B-----5:R-:W-:Y:S01]  /*02d0*/  IMAD R0, R0, c[0x0][0x548], RZ ;  /* 0x0001520000007a24 */ /* 0x020fe200078e02ff */
[----:B------:R-:W-:-:S04]  /*02e0*/  SHF.L.U32 R93, R225, 0x7, RZ ;  /* 0x00000007e15d7819 */ /* 0x000fc800000006ff */
[----:B------:R-:W-:-:S04]  /*02f0*/  ISETP.GE.AND P0, PT, R93, R0, PT ;  /* 0x000000005d00720c */ /* 0x000fc80003f06270 */
[----:B------:R-:W-:-:S04]  /*0300*/  SEL R226, R226, 0xffffffff, !P0 ;  /* 0xffffffffe2e27807 */ /* 0x000fc80004000000 */
.L_x_1009:
[----:B------:R-:W-:-:S13]  /*0310*/  ISETP.GE.AND P0, PT, R226, RZ, PT ;  /* 0x000000ffe200720c */ /* 0x000fda0003f06270 */
[----:B------:R-:W-:Y:S05]  /*0320*/  @!P0 EXIT ;  /* 0x000000000000894d */ /* 0x000fea0003800000 */
[----:B------:R-:W-:Y:S01]  /*0330*/  ISETP.NE.U32.AND P0, PT, RZ, c[0x0][0x370], PT ;  /* 0x0000dc00ff007a0c */ /* 0x000fe20003f05070 */
[----:B------:R-:W-:Y:S01]  /*0340*/  IMAD.MOV.U32 R4, RZ, RZ, RZ ;  /* 0x000000ffff047224 */ /* 0x000fe200078e00ff */
[----:B------:R-:W-:Y:S01]  /*0350*/  ISETP.NE.U32.AND P1, PT, RZ, c[0x0][0x350], PT ;  /* 0x0000d400ff007a0c */ /* 0x000fe20003f25070 */
[----:B------:R-:W-:Y:S01]  /*0360*/  IMAD.MOV.U32 R142, RZ, RZ, RZ ;  /* 0x000000ffff8e7224 */ /* 0x000fe200078e00ff */
[----:B------:R-:W-:Y:S01]  /*0370*/  ISETP.NE.AND.EX P0, PT, RZ, c[0x0][0x374], PT, P0 ;  /* 0x0000dd00ff007a0c */ /* 0x000fe20003f05300 */
[----:B------:R-:W-:Y:S01]  /*0380*/  IMAD.WIDE R12, R226, R9, c[0x0][0x350] ;  /* 0x0000d400e20c7625 */ /* 0x000fe200078e0209 */
[----:B------:R-:W-:Y:S02]  /*0390*/  ISETP.NE.AND.EX P5, PT, RZ, c[0x0][0x354], PT, P1 ;  /* 0x0000d500ff007a0c */ /* 0x000fe40003fa5310 */
[----:B------:R-:W-:Y:S02]  /*03a0*/  ISETP.NE.U32.AND P2, PT, RZ, c[0x0][0x348], PT ;  /* 0x0000d200ff007a0c */ /* 0x000fe40003f45070 */
[----:B------:R-:W-:-:S02]  /*03b0*/  ISETP.NE.U32.AND P4, PT, RZ, c[0x0][0x358], PT ;  /* 0x0000d600ff007a0c */ /* 0x000fc40003f85070 */
[----:B------:R-:W-:Y:S02]  /*03c0*/  ISETP.NE.AND.EX P1, PT, RZ, c[0x0][0x34c], PT, P2 ;  /* 0x0000d300ff007a0c */ /* 0x000fe40003f25320 */
[----:B------:R-:W-:-:S03]  /*03d0*/  ISETP.NE.AND.EX P4, PT, RZ, c[0x0][0x35c], PT, P4 ;  /* 0x0000d700ff007a0c */ /* 0x000fc60003f85340 */
[CC--:B-1----:R-:W-:Y:S02]  /*03e0*/  @P0 IMAD.WIDE R2, R226.reuse, R9.reuse, c[0x0][0x370] ;  /* 0x0000dc00e2020625 */ /* 0x0c2fe400078e0209 */
[----:B------:R-:W2:Y:S02]  /*03f0*/  @P5 LDG.E R142, [R12.64] ;  /* 0x000000120c8e5981 */ /* 0x000ea4000c1e1900 */
[----:B------:R-:W-:Y:S02]  /*0400*/  IMAD.MOV.U32 R16, RZ, RZ, RZ ;  /* 0x000000ffff107224 */ /* 0x000fe400078e00ff */
[----:B------:R-:W-:Y:S01]  /*0410*/  IMAD.MOV.U32 R6, RZ, RZ, RZ ;  /* 0x000000ffff067224 */ /* 0x000fe200078e00ff */
[----:B------:R1:W2:Y:S01]  /*0420*/  @P0 LDG.E R4, [R2.64] ;  /* 0x0000001202040981 */ /* 0x0002a2000c1e1900 */
[----:B------:R-:W-:-:S04]  /*0430*/  IMAD.WIDE R14, R226, R9, c[0x0][0x348] ;  /* 0x0000d200e20e7625 */ /* 0x000fc800078e0209 */
[----:B------:R-:W-:Y:S01]  /*0440*/  IMAD.WIDE R10, R226, R9, c[0x0][0x358] ;  /* 0x0000d600e20a7625 */ /* 0x000fe200078e0209 */
[----:B------:R-:W3:Y:S01]  /*0450*/  @P1 LDG.E R16, [R14.64] ;  /* 0x000000120e101981 */ /* 0x000ee2000c1e1900 */
[----:B------:R-:W-:-:S03]  /*0460*/  ISETP.NE.U32.AND P0, PT, RZ, c[0x0][0x360], PT ;  /* 0x0000d800ff007a0c */ /* 0x000fc60003f05070 */
[----:B------:R-:W4:Y:S01]  /*0470*/  @P4 LDG.E R6, [R10.64] ;  /* 0x000000120a064981 */ /* 0x000f22000c1e1900 */
[----:B------:R-:W-:Y:S02]  /*0480*/  ISETP.NE.AND.EX P0, PT, RZ, c[0x0][0x364], PT, P0 ;  /* 0x0000d900ff007a0c */ /* 0x000fe40003f05300 */
[----:B------:R-:W-:-:S11]  /*0490*/  MOV R0, c[0x0][0x168] ;  /* 0x00005a0000007a02 */ /* 0x000fd60000000f00 */
[----:B------:R-:W-:-:S05]  /*04a0*/  @P0 IMAD.WIDE R18, R226, R9, c[0x0][0x360] ;  /* 0x0000d800e2120625 */ /* 0x000fca00078e0209 */
[----:B------:R2:W5:Y:S04]  /*04b0*/  @P0 LDG.E R0, [R18.64] ;  /* 0x0000001212000981 */ /* 0x000568000c1e1900 */
[----:B------:R-:W1:Y:S01]  /*04c0*/  S2R R223, SR_CTAID.Y ;  /* 0x0000000000df7919 */ /* 0x000e620000002600 */
[----:B------:R-:W-:Y:S01]  /*04d0*/  IMAD.MOV.U32 R5, RZ, RZ, c[0x0][0x1d0] ;  /* 0x00007400ff057624 */ /* 0x000fe200078e00ff */
[----:B-1----:R-:W-:Y:S02]  /*04e0*/  MOV R2, c[0x0][0x228] ;  /* 0x00008a0000027a02 */ /* 0x002fe40000000f00 */
[----:B------:R-:W-:Y:S01]  /*04f0*/  SHF.R.S32.HI R94, RZ, 0x1f, R223 ;  /* 0x0000001fff5e7819 */ /* 0x000fe200000114df */
[----:B--2---:R-:W-:Y:S01]  /*0500*/  IMAD.IADD R8, R142, 0x1, R4 ;  /* 0x000000018e087824 */ /* 0x004fe200078e0204 */
[----:B------:R1:W-:Y:S04]  /*0510*/  STL [R1+0x48], R4 ;  /* 0x0000480401007387 */ /* 0x0003e80000100800 */
[----:B------:R1:W-:Y:S04]  /*0520*/  STL [R1+0x50], R8 ;  /* 0x0000500801007387 */ /* 0x0003e80000100800 */
[----:B---3--:R1:W-:Y:S04]  /*0530*/  STL [R1+0x4c], R16 ;  /* 0x00004c1001007387 */ /* 0x0083e80000100800 */
[----:B----4-:R1:W-:Y:S01]  /*0540*/  STL [R1+0x54], R6 ;  /* 0x0000540601007387 */ /* 0x0103e20000100800 */
[----:B------:R-:W-:Y:S05]  /*0550*/  @P0 BRA `(.L_x_1013) ;  /* 0x0000004000000947 */ /* 0x000fea0003800000 */
[----:B------:R-:W-:Y:S05]  /*0560*/  @!P1 BRA `(.L_x_1013) ;  /* 0x0000003000009947 */ /* 0x000fea0003800000 */
[----:B-----5:R-:W2:Y:S04]  /*0570*/  LDG.E R0, [R14.64] ;  /* 0x000000120e007981 */ /* 0x020ea8000c1e1900 */
[----:B------:R-:W2:Y:S02]  /*0580*/  LDG.E R3, [R14.64+0x4] ;  /* 0x000004120e037981 */ /* 0x000ea4000c1e1900 */
[----:B--2---:R-:W-:-:S05]  /*0590*/  IADD3 R0, -R0, R3, RZ ;  /* 0x0000000300007210 */ /* 0x004fca0007ffe1ff */
.L_x_1013:
[----:B-----5:R2:W-:Y:S01]  /*05a0*/  STL [R1+0x58], R0 ;  /* 0x0000580001007387 */ /* 0x0205e20000100800 */
[----:B------:R-:W-:-:S04]  /*05b0*/  ISETP.NE.U32.AND P0, PT, RZ, c[0x0][0x368], PT ;  /* 0x0000da00ff007a0c */ /* 0x000fc80003f05070 */
[----:B------:R-:W-:-:S13]  /*05c0*/  ISETP.NE.AND.EX P0, PT, RZ, c[0x0][0x36c], PT, P0 ;  /* 0x0000db00ff007a0c */ /* 0x000fda0003f05300 */
[----:B------:R-:W-:Y:S05]  /*05d0*/  @!P0 BRA `(.L_x_1014) ;  /* 0x0000003000008947 */ /* 0x000fea0003800000 */
[----:B------:R-:W-:-:S05]  /*05e0*/  IMAD.WIDE R12, R226, R9, c[0x0][0x368] ;  /* 0x0000da00e20c7625 */ /* 0x000fca00078e0209 */
[----:B------:R3:W5:Y:S01]  /*05f0*/  LDG.E R5, [R12.64] ;  /* 0x000000120c057981 */ /* 0x000762000c1e1900 */
[----:B------:R-:W-:Y:S05]  /*0600*/  BRA `(.L_x_1015) ;  /* 0x0000004000007947 */ /* 0x000fea0003800000 */
.L_x_1014:
[----:B------:R-:W-:Y:S05]  /*0610*/  @!P5 BRA `(.L_x_1015) ;  /* 0x000000300000d947 */ /* 0x000fea0003800000 */
[----:B------:R-:W3:Y:S04]  /*0620*/  LDG.E R5, [R12.64] ;  /* 0x000000120c057981 */ /* 0x000ee8000c1e1900 */
[----:B-1----:R-:W3:Y:S02]  /*0630*/  LDG.E R8, [R12.64+0x4] ;  /* 0x000004120c087981 */ /* 0x002ee4000c1e1900 */
[----:B---3--:R-:W-:Y:S02]  /*0640*/  IADD3 R5, -R5, R8, RZ ;  /* 0x0000000805057210 */ /* 0x008fe40007ffe1ff */
.L_x_1015:
[----:B------:R-:W-:Y:S01]  /*0650*/  ISETP.NE.U32.AND P0, PT, RZ, c[0x0][0x378], PT ;  /* 0x0000de00ff007a0c */ /* 0x000fe20003f05070 */
[----:B------:R-:W4:Y:S03]  /*0660*/  @P4 LDG.E R3, [R10.64] ;  /* 0x000000120a034981 */ /* 0x000f26000c1e1900 */
[----:B------:R-:W-:Y:S01]  /*0670*/  ISETP.NE.AND.EX P0, PT, RZ, c[0x0][0x37c], PT, P0 ;  /* 0x0000df00ff007a0c */ /* 0x000fe20003f05300 */
[----:B-1----:R-:W4:Y:S01]  /*0680*/  @P4 LDG.E R8, [R10.64+0x4] ;  /* 0x000004120a084981 */ /* 0x002f22000c1e1900 */
[----:B-----5:R-:W-:-:S11]  /*0690*/  IMAD.MOV.U32 R144, RZ, RZ, R5 ;  /* 0x000000ffff907224 */ /* 0x020fd600078e0005 */
[----:B---3--:R-:W-:-:S05]  /*06a0*/  @P0 IMAD.WIDE R12, R226, R9, c[0x0][0x378] ;  /* 0x0000de00e20c0625 */ /* 0x008fca00078e0209 */
[----:B------:R-:W3:Y:S01]  /*06b0*/  @P0 LDG.E R144, [R12.64] ;  /* 0x000000120c900981 */ /* 0x000ee2000c1e1900 */
[----:B------:R-:W-:-:S05]  /*06c0*/  IMAD.MOV.U32 R7, RZ, RZ, c[0x0][0x2c4] ;  /* 0x0000b100ff077624 */ /* 0x000fca00078e00ff */
[----:B------:R-:W-:Y:S01]  /*06d0*/  ISETP.NE.AND P1, PT, R7, 0x1, PT ;  /* 0x000000010700780c */ /* 0x000fe20003f25270 */
[----:B------:R-:W-:-:S05]  /*06e0*/  IMAD.IADD R4, R5, 0x1, -R4 ;  /* 0x0000000105047824 */ /* 0x000fca00078e0a04 */
[----:B------:R1:W-:Y:S01]  /*06f0*/  STL [R1+0x5c], R4 ;  /* 0x00005c0401007387 */ /* 0x0003e20000100800 */
[----:B----4-:R-:W-:Y:S01]  /*0700*/  @P4 IMAD.IADD R2, R8, 0x1, -R3 ;  /* 0x0000000108024824 */ /* 0x010fe200078e0a03 */
[----:B------:R-:W-:-:S03]  /*0710*/  IADD3 R8, R93, 0x7f, RZ ;  /* 0x0000007f5d087810 */ /* 0x000fc60007ffe0ff */
[----:B------:R-:W-:Y:S02]  /*0720*/  IMAD.IADD R3, R4, 0x1, R2 ;  /* 0x0000000104037824 */ /* 0x000fe400078e0202 */
[----:B------:R-:W-:-:S03]  /*0730*/  @P1 IMAD.HI.U32 R7, R8, c[0x0][0x2c8], RZ ;  /* 0x0000b20008071a27 */ /* 0x000fc600078e00ff */
[----:B------:R1:W-:Y:S02]  /*0740*/  STL.64 [R1+0x60], R2 ;  /* 0x0000600201007387 */ /* 0x0003e40000100a00 */
[----:B------:R-:W-:Y:S01]  /*0750*/  @P1 SHF.R.U32.HI R8, RZ, c[0x0][0x2cc], R7 ;  /* 0x0000b300ff081a19 */ /* 0x000fe20000011607 */
[----:B------:R-:W-:Y:S01]  /*0760*/  IMAD.MOV.U32 R7, RZ, RZ, c[0x0][0x32c] ;  /* 0x0000cb00ff077624 */ /* 0x000fe200078e00ff */
[----:B---3--:R1:W-:Y:S01]  /*0770*/  STL [R1+0x68], R144 ;  /* 0x0000689001007387 */ /* 0x0083e20000100800 */
[----:B------:R-:W-:-:S03]  /*0780*/  IADD3 R11, R3, 0x2f, RZ ;  /* 0x0000002f030b7810 */ /* 0x000fc60007ffe0ff */
[----:B------:R-:W-:Y:S02]  /*0790*/  ISETP.GE.AND P2, PT, R7, 0x1, PT ;  /* 0x000000010700780c */ /* 0x000fe40003f46270 */
[----:B------:R-:W-:Y:S01]  /*07a0*/  IADD3 R13, R8, 0x1, R3 ;  /* 0x00000001080d7810 */ /* 0x000fe20007ffe003 */
[----:B------:R-:W-:-:S04]  /*07b0*/  IMAD.HI R11, R11, 0x2aaaaaab, RZ ;  /* 0x2aaaaaab0b0b7827 */ /* 0x000fc800078e02ff */
[----:B------:R-:W-:Y:S01]  /*07c0*/  IMAD.IADD R10, R13, 0x1, -R0 ;  /* 0x000000010d0a7824 */ /* 0x000fe200078e0a00 */
[----:B------:R-:W-:-:S04]  /*07d0*/  SHF.R.U32.HI R168, RZ, 0x1f, R11 ;  /* 0x0000001fffa87819 */ /* 0x000fc8000001160b */
[----:B------:R-:W-:Y:S02]  /*07e0*/  LEA.HI.SX32 R168, R11, R168, 0x1d ;  /* 0x000000a80ba87211 */ /* 0x000fe400078feaff */
[----:B------:R-:W-:Y:S01]  /*07f0*/  IADD3 R11, R10, c[0x0][0x328], RZ ;  /* 0x0000ca000a0b7a10 */ /* 0x000fe20007ffe0ff */
[----:B------:R-:W-:Y:S05]  /*0800*/  @!P2 BRA `(.L_x_1016) ;  /* 0x000000e00000a947 */ /* 0x000fea0003800000 */
[C---:B------:R-:W-:Y:S02]  /*0810*/  ISETP.GT.AND P0, PT, R10.reuse, RZ, PT ;  /* 0x000000ff0a00720c */ /* 0x040fe40003f04270 */
[----:B------:R-:W-:-:S11]  /*0820*/  IADD3 R8, R10, -0x1, RZ ;  /* 0xffffffff0a087810 */ /* 0x000fd60007ffe0ff */
[----:B------:R-:W-:Y:S05]  /*0830*/  @P0 BRA `(.L_x_1017) ;  /* 0x0000006000000947 */ /* 0x000fea0003800000 */
[----:B------:R-:W-:Y:S01]  /*0840*/  ISETP.NE.AND P0, PT, R7, 0x1, PT ;  /* 0x000000010700780c */ /* 0x000fe20003f05270 */
[----:B------:R-:W-:-:S12]  /*0850*/  IMAD.MOV R10, RZ, RZ, -R10 ;  /* 0x000000ffff0a7224 */ /* 0x000fd800078e0a0a */
[----:B------:R-:W-:-:S05]  /*0860*/  @P0 IMAD.HI.U32 R8, R10, c[0x0][0x330], RZ ;  /* 0x0000cc000a080a27 */ /* 0x000fca00078e00ff */
[----:B------:R-:W-:-:S04]  /*0870*/  @P0 SHF.R.U32.HI R10, RZ, c[0x0][0x334], R8 ;  /* 0x0000cd00ff0a0a19 */ /* 0x000fc80000011608 */
[----:B------:R-:W-:Y:S01]  /*0880*/  LOP3.LUT R8, RZ, R10, RZ, 0x33, !PT ;  /* 0x0000000aff087212 */ /* 0x000fe200078e33ff */
[----:B------:R-:W-:Y:S05]  /*0890*/  BRA `(.L_x_1018) ;  /* 0x0000003000007947 */ /* 0x000fea0003800000 */
.L_x_1017:
[----:B------:R-:W-:-:S13]  /*08a0*/  ISETP.NE.AND P0, PT, R7, 0x1, PT ;  /* 0x000000010700780c */ /* 0x000fda0003f05270 */
[----:B------:R-:W-:-:S05]  /*08b0*/  @P0 IMAD.HI.U32 R10, R8, c[0x0][0x330], RZ ;  /* 0x0000cc00080a0a27 */ /* 0x000fca00078e00ff */
[----:B------:R-:W-:-:S05]  /*08c0*/  @P0 SHF.R.U32.HI R8, RZ, c[0x0][0x334], R10 ;  /* 0x0000cd00ff080a19 */ /* 0x000fca000001160a */
.L_x_1018:
[----:B------:R-:W-:-:S05]  /*08d0*/  IMAD R8, R8, R7, c[0x0][0x32c] ;  /* 0x0000cb0008087624 */ /* 0x000fca00078e0207 */
[----:B------:R-:W-:Y:S02]  /*08e0*/  IMNMX R11, R11, R8, PT ;  /* 0x000000080b0b7217 */ /* 0x000fe40003800200 */
.L_x_1016:
[----:B------:R-:W-:-:S04]  /*08f0*/  @P1 IMAD.HI.U32 R8, R93, c[0x0][0x2c8], RZ ;  /* 0x0000b2005d081a27 */ /* 0x000fc800078e00ff */
[----:B------:R-:W-:Y:S01]  /*0900*/  IMAD.MOV.U32 R10, RZ, RZ, R93 ;  /* 0x000000ffff0a7224 */ /* 0x000fe200078e005d */
[----:B------:R-:W-:-:S04]  /*0910*/  @P1 SHF.R.U32.HI R10, RZ, c[0x0][0x2cc], R8 ;  /* 0x0000b300ff0a1a19 */ /* 0x000fc80000011608 */
[----:B------:R-:W-:-:S04]  /*0920*/  IADD3 R8, R10, R3, -R0 ;  /* 0x000000030a087210 */ /* 0x000fc80007ffe800 */
[----:B------:R-:W-:Y:S01]  /*0930*/  IADD3 R10, R8, -c[0x0][0x324], RZ ;  /* 0x8000c900080a7a10 */ /* 0x000fe20007ffe0ff */
[----:B------:R-:W-:Y:S05]  /*0940*/  @!P2 BRA `(.L_x_1019) ;  /* 0x000000d00000a947 */ /* 0x000fea0003800000 */
[----:B------:R-:W-:-:S13]  /*0950*/  ISETP.GT.AND P0, PT, R8, -0x1, PT ;  /* 0xffffffff0800780c */ /* 0x000fda0003f04270 */
[----:B------:R-:W-:Y:S05]  /*0960*/  @P0 BRA `(.L_x_1020) ;  /* 0x0000006000000947 */ /* 0x000fea0003800000 */
[----:B------:R-:W-:Y:S02]  /*0970*/  ISETP.NE.AND P0, PT, R7, 0x1, PT ;  /* 0x000000010700780c */ /* 0x000fe40003f05270 */
[----:B------:R-:W-:-:S11]  /*0980*/  LOP3.LUT R8, RZ, R8, RZ, 0x33, !PT ;  /* 0x00000008ff087212 */ /* 0x000fd600078e33ff */
[----:B------:R-:W-:-:S05]  /*0990*/  @P0 IMAD.HI.U32 R7, R8, c[0x0][0x330], RZ ;  /* 0x0000cc0008070a27 */ /* 0x000fca00078e00ff */
[----:B------:R-:W-:-:S04]  /*09a0*/  @P0 SHF.R.U32.HI R8, RZ, c[0x0][0x334], R7 ;  /* 0x0000cd00ff080a19 */ /* 0x000fc80000011607 */
[----:B------:R-:W-:Y:S01]  /*09b0*/  LOP3.LUT R8, RZ, R8, RZ, 0x33, !PT ;  /* 0x00000008ff087212 */ /* 0x000fe200078e33ff */
[----:B------:R-:W-:Y:S05]  /*09c0*/  BRA `(.L_x_1021) ;  /* 0x0000003000007947 */ /* 0x000fea0003800000 */
.L_x_1020:
[----:B------:R-:W-:-:S13]  /*09d0*/  ISETP.NE.AND P0, PT, R7, 0x1, PT ;  /* 0x000000010700780c */ /* 0x000fda0003f05270 */
[----:B------:R-:W-:-:S05]  /*09e0*/  @P0 IMAD.HI.U32 R7, R8, c[0x0][0x330], RZ ;  /* 0x0000cc0008070a27 */ /* 0x000fca00078e00ff */
[----:B------:R-:W-:-:S05]  /*09f0*/  @P0 SHF.R.U32.HI R8, RZ, c[0x0][0x334], R7 ;  /* 0x0000cd00ff080a19 */ /* 0x000fca0000011607 */
.L_x_1021:
[----:B------:R-:W-:-:S05]  /*0a00*/  IMAD R7, R8, c[0x0][0x32c], RZ ;  /* 0x0000cb0008077a24 */ /* 0x000fca00078e02ff */
[----:B------:R-:W-:-:S04]  /*0a10*/  IMNMX R10, R10, R7, !PT ;  /* 0x000000070a0a7217 */ /* 0x000fc80007800200 */
.L_x_1019:
[----:B------:R-:W-:Y:S01]  /*0a20*/  IADD3 R11, R11, 0x2f, RZ ;  /* 0x0000002f0b0b7810 */ /* 0x000fe20007ffe0ff */
[----:B------:R-:W-:-:S04]  /*0a30*/  IMAD.HI R8, R10, 0x2aaaaaab, RZ ;  /* 0x2aaaaaab0a087827 */ /* 0x000fc800078e02ff */
[----:B------:R-:W-:Y:S01]  /*0a40*/  IMAD.HI R11, R11, 0x2aaaaaab, RZ ;  /* 0x2aaaaaab0b0b7827 */ /* 0x000fe200078e02ff */
[----:B------:R-:W-:-:S04]  /*0a50*/  SHF.R.U32.HI R7, RZ, 0x1f, R8 ;  /* 0x0000001fff077819 */ /* 0x000fc80000011608 */
[----:B------:R-:W-:Y:S02]  /*0a60*/  SHF.R.U32.HI R10, RZ, 0x1f, R11 ;  /* 0x0000001fff0a7819 */ /* 0x000fe4000001160b */
[----:B------:R-:W-:Y:S02]  /*0a70*/  LEA.HI.SX32 R7, R8, R7, 0x1d ;  /* 0x0000000708077211 */ /* 0x000fe400078feaff */
[----:B------:R-:W-:Y:S02]  /*0a80*/  LEA.HI.SX32 R11, R11, R10, 0x1d ;  /* 0x0000000a0b0b7211 */ /* 0x000fe400078feaff */
[----:B------:R-:W-:Y:S02]  /*0a90*/  IMNMX R7, RZ, R7, !PT ;  /* 0x00000007ff077217 */ /* 0x000fe40007800200 */
[----:B------:R-:W-:-:S03]  /*0aa0*/  IMNMX R11, R168, R11, PT ;  /* 0x0000000ba80b7217 */ /* 0x000fc60003800200 */
[--C-:B------:R-:W-:Y:S02]  /*0ab0*/  IMAD R7, R7, 0x30, -R4.reuse ;  /* 0x0000003007077824 */ /* 0x100fe400078e0a04 */
[----:B------:R-:W-:-:S03]  /*0ac0*/  IMAD R11, R11, 0x30, -R4 ;  /* 0x000000300b0b7824 */ /* 0x000fc600078e0a04 */
[----:B------:R-:W-:Y:S02]  /*0ad0*/  IMNMX R96, RZ, R7, !PT ;  /* 0x00000007ff607217 */ /* 0x000fe40007800200 */
[----:B------:R-:W-:-:S04]  /*0ae0*/  IMNMX R11, R11, R2, PT ;  /* 0x000000020b0b7217 */ /* 0x000fc80003800200 */
[----:B------:R-:W-:Y:S01]  /*0af0*/  ISETP.GT.AND P0, PT, R11, R96, PT ;  /* 0x000000600b00720c */ /* 0x000fe20003f04270 */
[----:B------:R-:W-:-:S05]  /*0b00*/  IMAD.WIDE.U32 R96, R96, -0x55555555, RZ ;  /* 0xaaaaaaab60607825 */ /* 0x000fca00078e00ff */
[----:B------:R-:W-:-:S05]  /*0b10*/  SHF.R.U32.HI R96, RZ, 0x5, R97 ;  /* 0x00000005ff607819 */ /* 0x000fca0000011661 */
[----:B------:R-:W-:Y:S02]  /*0b20*/  IMAD.MOV.U32 R7, RZ, RZ, R96 ;  /* 0x000000ffff077224 */ /* 0x000fe400078e0060 */
[----:B------:R-:W-:-:S05]  /*0b30*/  @P0 IADD3 R11, R11, 0x2f, RZ ;  /* 0x0000002f0b0b0810 */ /* 0x000fca0007ffe0ff */
[----:B------:R-:W-:-:S05]  /*0b40*/  @P0 IMAD.HI R11, R11, 0x2aaaaaab, RZ ;  /* 0x2aaaaaab0b0b0827 */ /* 0x000fca00078e02ff */
[----:B-1----:R-:W-:-:S04]  /*0b50*/  @P0 SHF.R.U32.HI R4, RZ, 0x1f, R11 ;  /* 0x0000001fff040819 */ /* 0x002fc8000001160b */
[----:B------:R-:W-:-:S04]  /*0b60*/  @P0 LEA.HI.SX32 R7, R11, R4, 0x1d ;  /* 0x000000040b070211 */ /* 0x000fc800078feaff */
[----:B------:R-:W-:-:S13]  /*0b70*/  ISETP.GT.AND P0, PT, R7, R96, PT ;  /* 0x000000600700720c */ /* 0x000fda0003f04270 */
[----:B------:R-:W-:Y:S05]  /*0b80*/  @!P0 BRA `(.L_x_1022) ;  /* 0x00006b6000008947 */ /* 0x000fea0003800000 */
[----:B------:R-:W-:Y:S02]  /*0b90*/  ISETP.NE.U32.AND P3, PT, RZ, c[0x0][0x340], PT ;  /* 0x0000d000ff007a0c */ /* 0x000fe40003f65070 */
[----:B------:R-:W-:Y:S01]  /*0ba0*/  SHF.R.S32.HI R3, RZ, 0x1f, R224 ;  /* 0x0000001fff037819 */ /* 0x000fe200000114e0 */
[----:B------:R-:W-:Y:S01]  /*0bb0*/  IMAD.IADD R142, R142, 0x1, R5 ;  /* 0x000000018e8e7824 */ /* 0x000fe200078e0205 */
[----:B------:R-:W-:Y:S01]  /*0bc0*/  ISETP.NE.AND.EX P3, PT, RZ, c[0x0][0x344], PT, P3 ;  /* 0x0000d100ff007a0c */ /* 0x000fe20003f65330 */
[C---:B------:R-:W-:Y:S01]  /*0bd0*/  IMAD R136, R94.reuse, c[0x0][0x240], RZ ;  /* 0x000090005e887a24 */ /* 0x040fe200078e02ff */
[----:B------:R-:W-:Y:S01]  /*0be0*/  IADD3 R53, R7, -0x1, RZ ;  /* 0xffffffff07357810 */ /* 0x000fe20007ffe0ff */
[----:B------:R-:W-:Y:S01]  /*0bf0*/  IMAD R26, R94, c[0x0][0x1e8], RZ ;  /* 0x00007a005e1a7a24 */ /* 0x000fe200078e02ff */
[----:B------:R-:W-:Y:S01]  /*0c00*/  UMOV UR7, 0x30 ;  /* 0x0000003000077882 */ /* 0x000fe20000000000 */
[----:B------:R-:W-:Y:S01]  /*0c10*/  SEL R140, R226, RZ, !P4 ;  /* 0x000000ffe28c7207 */ /* 0x000fe20006000000 */
[----:B------:R-:W-:Y:S01]  /*0c20*/  ULDC.64 UR10, c[0x0][0x238] ;  /* 0x00008e00000a7ab9 */ /* 0x000fe20000000a00 */
[----:B------:R-:W-:-:S04]  /*0c30*/  IMAD.WIDE.U32 R10, R223, c[0x0][0x1e8], RZ ;  /* 0x00007a00df0a7a25 */ /* 0x000fc800078e00ff */
[----:B------:R-:W-:Y:S01]  /*0c40*/  IMAD R24, R94, c[0x0][0x260], RZ ;  /* 0x000098005e187a24 */ /* 0x000fe200078e02ff */
[----:B------:R-:W-:Y:S01]  /*0c50*/  UMOV UR6, 0x5 ;  /* 0x0000000500067882 */ /* 0x000fe20000000000 */
[----:B------:R-:W-:Y:S01]  /*0c60*/  @P3 IMAD.WIDE R12, R226, R9, c[0x0][0x340] ;  /* 0x0000d000e20c3625 */ /* 0x000fe200078e0209 */
[----:B------:R-:W-:Y:S02]  /*0c70*/  ULDC.64 UR4, c[0x0][0x1e0] ;  /* 0x0000780000047ab9 */ /* 0x000fe40000000a00 */
[----:B------:R-:W-:Y:S02]  /*0c80*/  USHF.L.U64.HI UR9, UR4, UR6, UR5 ;  /* 0x0000000604097299 */ /* 0x000fe40008010205 */
[----:B------:R1:W3:Y:S01]  /*0c90*/  @P3 LDG.E R4, [R12.64] ;  /* 0x000000120c043981 */ /* 0x0002e2000c1e1900 */
[----:B------:R-:W-:Y:S01]  /*0ca0*/  LEA.HI R101, R3, R224, RZ, 0x3 ;  /* 0x000000e003657211 */ /* 0x000fe200078f18ff */
[----:B------:R-:W-:Y:S01]  /*0cb0*/  IMAD R136, R223, c[0x0][0x244], R136 ;  /* 0x00009100df887a24 */ /* 0x000fe200078e0288 */
[----:B------:R-:W-:Y:S01]  /*0cc0*/  SHF.R.S32.HI R5, RZ, 0x1f, R226 ;  /* 0x0000001fff057819 */ /* 0x000fe200000114e2 */
[----:B--2---:R-:W-:Y:S01]  /*0cd0*/  IMAD R0, R53, -0x30, R2 ;  /* 0xffffffd035007824 */ /* 0x004fe200078e0202 */
[----:B------:R-:W-:Y:S01]  /*0ce0*/  LOP3.LUT R9, R101, 0xfffffff8, RZ, 0xc0, !PT ;  /* 0xfffffff865097812 */ /* 0x000fe200078ec0ff */
[----:B------:R-:W-:Y:S01]  /*0cf0*/  UIMAD.WIDE.U32 UR14, UR7, UR10, URZ ;  /* 0x0000000a070e72a5 */ /* 0x000fe2000f8e003f */
[----:B------:R-:W-:Y:S01]  /*0d00*/  SEL R121, R5, RZ, !P4 ;  /* 0x000000ff05797207 */ /* 0x000fe20006000000 */
[----:B------:R-:W-:Y:S01]  /*0d10*/  UIMAD UR8, UR7, UR11, URZ ;  /* 0x0000000b070872a4 */ /* 0x000fe2000f8e023f */
[----:B------:R-:W-:Y:S01]  /*0d20*/  SHF.R.S32.HI R101, RZ, 0x3, R101 ;  /* 0x00000003ff657819 */ /* 0x000fe20000011465 */
[----:B------:R-:W-:Y:S01]  /*0d30*/  IMAD.IADD R18, R224, 0x1, -R9 ;  /* 0x00000001e0127824 */ /* 0x000fe200078e0a09 */
[----:B------:R-:W-:Y:S01]  /*0d40*/  IMNMX R0, R0, 0x30, PT ;  /* 0x0000003000007817 */ /* 0x000fe20003800200 */
[----:B------:R-:W-:Y:S01]  /*0d50*/  IMAD R26, R223, c[0x0][0x1ec], R26 ;  /* 0x00007b00df1a7a24 */ /* 0x000fe200078e021a */
[----:B------:R-:W-:Y:S01]  /*0d60*/  IADD3 R97, P0, R101, R6, RZ ;  /* 0x0000000665617210 */ /* 0x000fe20007f1e0ff */
[----:B------:R-:W-:Y:S01]  /*0d70*/  IMAD.SHL.U32 R16, R18, 0x8, RZ ;  /* 0x0000000812107824 */ /* 0x000fe200078e00ff */
[----:B------:R-:W-:Y:S01]  /*0d80*/  UIADD3 UR8, UR15, UR8, URZ ;  /* 0x000000080f087290 */ /* 0x000fe2000fffe03f */
[----:B------:R-:W-:Y:S01]  /*0d90*/  IMAD.IADD R0, R0, 0x1, -R101 ;  /* 0x0000000100007824 */ /* 0x000fe200078e0a65 */
[----:B------:R-:W-:Y:S01]  /*0da0*/  IADD3 R27, R11, R26, RZ ;  /* 0x0000001a0b1b7210 */ /* 0x000fe20007ffe0ff */
[----:B------:R-:W-:Y:S01]  /*0db0*/  IMAD.MOV.U32 R26, RZ, RZ, R10 ;  /* 0x000000ffff1a7224 */ /* 0x000fe200078e000a */
[--C-:B------:R-:W-:Y:S01]  /*0dc0*/  SHF.R.S32.HI R17, RZ, 0x1f, R16.reuse ;  /* 0x0000001fff117819 */ /* 0x100fe20000011410 */
[----:B------:R-:W-:Y:S01]  /*0dd0*/  IMAD.SHL.U32 R18, R18, 0x4, RZ ;  /* 0x0000000412127824 */ /* 0x000fe200078e00ff */
[----:B------:R-:W-:Y:S01]  /*0de0*/  SHF.R.S32.HI R10, RZ, 0x1f, R53 ;  /* 0x0000001fff0a7819 */ /* 0x000fe20000011435 */
[----:B------:R-:W-:Y:S01]  /*0df0*/  IMAD R7, R53, UR8, RZ ;  /* 0x0000000835077c24 */ /* 0x000fe2000f8e02ff */
[----:B------:R-:W-:Y:S01]  /*0e00*/  ISETP.GE.AND P2, PT, R0, 0x1, PT ;  /* 0x000000010000780c */ /* 0x000fe20003f46270 */
[----:B------:R-:W-:Y:S01]  /*0e10*/  IMAD.WIDE.U32 R8, R223, c[0x0][0x240], R16 ;  /* 0x00009000df087a25 */ /* 0x000fe200078e0010 */
[----:B------:R-:W-:Y:S01]  /*0e20*/  SHF.R.S32.HI R19, RZ, 0x1f, R18 ;  /* 0x0000001fff137819 */ /* 0x000fe20000011412 */
[----:B------:R-:W-:Y:S01]  /*0e30*/  USHF.L.U32 UR12, UR10, 0x5, URZ ;  /* 0x000000050a0c7899 */ /* 0x000fe2000800063f */
[----:B------:R-:W-:Y:S01]  /*0e40*/  IADD3 R14, R18, 0x40, RZ ;  /* 0x00000040120e7810 */ /* 0x000fe20007ffe0ff */
[----:B------:R-:W-:Y:S01]  /*0e50*/  IMAD.IADD R137, R9, 0x1, R136 ;  /* 0x0000000109897824 */ /* 0x000fe200078e0288 */
[----:B------:R-:W-:Y:S01]  /*0e60*/  USHF.L.U64.HI UR11, UR10, UR6, UR11 ;  /* 0x000000060a0b7299 */ /* 0x000fe2000801020b */
[----:B------:R-:W-:Y:S01]  /*0e70*/  IMAD.MOV.U32 R136, RZ, RZ, R8 ;  /* 0x000000ffff887224 */ /* 0x000fe200078e0008 */
[----:B------:R-:W-:Y:S01]  /*0e80*/  SHF.R.S32.HI R8, RZ, 0x1f, R101 ;  /* 0x0000001fff087819 */ /* 0x000fe20000011465 */
[----:B------:R-:W-:Y:S01]  /*0e90*/  IMAD R9, R121, c[0x0][0x248], RZ ;  /* 0x0000920079097a24 */ /* 0x000fe200078e02ff */
[----:B------:R-:W-:Y:S01]  /*0ea0*/  IADD3 R109, R16, 0x80, RZ ;  /* 0x00000080106d7810 */ /* 0x000fe20007ffe0ff */
[----:B------:R-:W-:Y:S01]  /*0eb0*/  IMAD.WIDE.U32 R136, R140, c[0x0][0x248], R136 ;  /* 0x000092008c887a25 */ /* 0x000fe200078e0088 */
[----:B------:R-:W-:Y:S01]  /*0ec0*/  LEA.HI.X.SX32 R95, R6, R8, 0x1, P0 ;  /* 0x00000008065f7211 */ /* 0x000fe200000f0eff */
[----:B------:R-:W-:Y:S01]  /*0ed0*/  USHF.L.U32 UR10, UR4, 0x5, URZ ;  /* 0x00000005040a7899 */ /* 0x000fe2000800063f */
[----:B------:R-:W-:Y:S01]  /*0ee0*/  ISETP.GT.AND P0, PT, R0, 0x20, PT ;  /* 0x000000200000780c */ /* 0x000fe20003f04270 */
[----:B------:R-:W-:Y:S01]  /*0ef0*/  IMAD R9, R140, c[0x0][0x24c], R9 ;  /* 0x000093008c097a24 */ /* 0x000fe200078e0209 */
[----:B------:R-:W-:Y:S01]  /*0f00*/  IADD3 R108, R16, 0xc0, RZ ;  /* 0x000000c0106c7810 */ /* 0x000fe20007ffe0ff */
[----:B------:R-:W-:Y:S01]  /*0f10*/  IMAD R6, R95, c[0x0][0x238], RZ ;  /* 0x00008e005f067a24 */ /* 0x000fe200078e02ff */
[----:B------:R-:W-:Y:S01]  /*0f20*/  IADD3 R106, R101, 0x20, RZ ;  /* 0x00000020656a7810 */ /* 0x000fe20007ffe0ff */
[----:B------:R-:W-:Y:S01]  /*0f30*/  IMAD R7, R10, UR14, R7 ;  /* 0x0000000e0a077c24 */ /* 0x000fe2000f8e0207 */
[----:B------:R-:W-:Y:S01]  /*0f40*/  IADD3 R137, R137, R9, RZ ;  /* 0x0000000989897210 */ /* 0x000fe20007ffe0ff */
[----:B------:R-:W-:Y:S01]  /*0f50*/  IMAD R139, R97, c[0x0][0x23c], R6 ;  /* 0x00008f00618b7a24 */ /* 0x000fe200078e0206 */
[----:B------:R-:W-:Y:S01]  /*0f60*/  LEA.HI R6, R3, R224, RZ, 0x6 ;  /* 0x000000e003067211 */ /* 0x000fe200078f30ff */
[----:B------:R-:W-:Y:S01]  /*0f70*/  IMAD R24, R223, c[0x0][0x264], R24 ;  /* 0x00009900df187a24 */ /* 0x000fe200078e0218 */
[----:B------:R-:W-:Y:S01]  /*0f80*/  ISETP.GE.AND P6, PT, R108, c[0x0][0x1d4], PT ;  /* 0x000075006c007a0c */ /* 0x000fe20003fc6270 */
[----:B------:R-:W-:Y:S01]  /*0f90*/  IMAD.WIDE.U32 R136, R97, c[0x0][0x238], R136 ;  /* 0x00008e0061887a25 */ /* 0x000fe200078e0088 */
[----:B------:R-:W-:Y:S01]  /*0fa0*/  SHF.R.S32.HI R115, RZ, 0x1f, R106 ;  /* 0x0000001fff737819 */ /* 0x000fe2000001146a */
[----:B------:R-:W-:Y:S01]  /*0fb0*/  ULDC.64 UR4, c[0x0][0x280] ;  /* 0x0000a00000047ab9 */ /* 0x000fe20000000a00 */
[----:B------:R-:W-:Y:S01]  /*0fc0*/  IADD3 R116, -R101, 0x30, RZ ;  /* 0x0000003065747810 */ /* 0x000fe20007ffe1ff */
[----:B------:R-:W-:Y:S01]  /*0fd0*/  IMAD.WIDE.U32 R10, R223, c[0x0][0x260], R16 ;  /* 0x00009800df0a7a25 */ /* 0x000fe200078e0010 */
[----:B------:R-:W-:Y:S01]  /*0fe0*/  UIMAD.WIDE.U32 UR22, UR7, UR4, URZ ;  /* 0x00000004071672a5 */ /* 0x000fe2000f8e003f */
[----:B------:R-:W-:Y:S01]  /*0ff0*/  IADD3 R15, R18, 0x20, RZ ;  /* 0x00000020120f7810 */ /* 0x000fe20007ffe0ff */
[----:B------:R-:W-:Y:S01]  /*1000*/  UIMAD UR16, UR7, UR5, URZ ;  /* 0x00000005071072a4 */ /* 0x000fe2000f8e023f */
[----:B------:R-:W-:Y:S01]  /*1010*/  IMAD.IADD R139, R137, 0x1, R139 ;  /* 0x00000001898b7824 */ /* 0x000fe200078e028b */
[----:B------:R-:W-:Y:S01]  /*1020*/  ULDC UR20, c[0x0][0x1e0] ;  /* 0x0000780000147ab9 */ /* 0x000fe20000000800 */
[----:B------:R-:W-:Y:S01]  /*1030*/  IMAD.MOV.U32 R138, RZ, RZ, R136 ;  /* 0x000000ffff8a7224 */ /* 0x000fe200078e0088 */
[----:B------:R-:W-:Y:S01]  /*1040*/  ULDC.64 UR4, c[0x0][0x290] ;  /* 0x0000a40000047ab9 */ /* 0x000fe20000000a00 */
[----:B------:R-:W-:Y:S01]  /*1050*/  IMAD.IADD R25, R11, 0x1, R24 ;  /* 0x000000010b197824 */ /* 0x000fe200078e0218 */
[----:B------:R-:W-:Y:S01]  /*1060*/  MOV R24, R10 ;  /* 0x0000000a00187202 */ /* 0x000fe20000000f00 */
[----:B------:R-:W-:Y:S01]  /*1070*/  IMAD R146, R8, c[0x0][0x280], RZ ;  /* 0x0000a00008927a24 */ /* 0x000fe200078e02ff */
[----:B------:R-:W-:Y:S01]  /*1080*/  ULDC UR17, c[0x0][0x1e4] ;  /* 0x0000790000117ab9 */ /* 0x000fe20000000800 */
[----:B------:R-:W-:Y:S01]  /*1090*/  IMAD.WIDE.U32 R10, R53, UR14, R138 ;  /* 0x0000000e350a7c25 */ /* 0x000fe2000f8e008a */
[----:B------:R-:W-:-:S02]  /*10a0*/  UIMAD UR13, UR7, UR5, URZ ;  /* 0x00000005070d72a4 */ /* 0x000fc4000f8e023f */
[----:B------:R-:W-:Y:S01]  /*10b0*/  UIMAD.WIDE.U32 UR26, UR7, UR4, URZ ;  /* 0x00000004071a72a5 */ /* 0x000fe2000f8e003f */
[C---:B------:R-:W-:Y:S01]  /*10c0*/  IMAD R146, R101.reuse, c[0x0][0x284], R146 ;  /* 0x0000a10065927a24 */ /* 0x040fe200078e0292 */
[C---:B------:R-:W-:Y:S01]  /*10d0*/  @P2 LEA R30, P1, R10.reuse, c[0x0][0x220], 0x1 ;  /* 0x000088000a1e2a11 */ /* 0x040fe200078208ff */
[C---:B-1----:R-:W-:Y:S01]  /*10e0*/  IMAD.WIDE.U32 R12, R101.reuse, c[0x0][0x280], R16 ;  /* 0x0000a000650c7a25 */ /* 0x042fe200078e0010 */
[----:B------:R-:W-:Y:S01]  /*10f0*/  @P0 IADD3 R0, P4, R10, UR12, RZ ;  /* 0x0000000c0a000c10 */ /* 0x000fe2000ff9e0ff */
[----:B------:R-:W-:Y:S02]  /*1100*/  USHF.L.U64.HI UR5, UR4, UR6, UR5 ;  /* 0x0000000604057299 */ /* 0x000fe40008010205 */
[----:B------:R-:W-:Y:S01]  /*1110*/  IMAD.WIDE.U32 R150, R101, c[0x0][0x280], R18 ;  /* 0x0000a00065967a25 */ /* 0x000fe200078e0012 */
[----:B------:R-:W-:Y:S01]  /*1120*/  IADD3 R147, R146, R13, RZ ;  /* 0x0000000d92937210 */ /* 0x000fe20007ffe0ff */
[----:B------:R-:W-:Y:S02]  /*1130*/  USHF.L.U32 UR24, UR4, 0x5, URZ ;  /* 0x0000000504187899 */ /* 0x000fe4000800063f */
[----:B------:R-:W-:Y:S01]  /*1140*/  IMAD.IADD R7, R11, 0x1, R7 ;  /* 0x000000010b077824 */ /* 0x000fe200078e0207 */
[----:B------:R-:W-:Y:S01]  /*1150*/  UIMAD.WIDE.U32 UR28, UR7, UR20, URZ ;  /* 0x00000014071c72a5 */ /* 0x000fe2000f8e003f */
[----:B------:R-:W-:Y:S01]  /*1160*/  IMAD.IADD R151, R151, 0x1, R146 ;  /* 0x0000000197977824 */ /* 0x000fe200078e0292 */
[----:B------:R-:W-:Y:S01]  /*1170*/  UIMAD UR17, UR7, UR17, URZ ;  /* 0x00000011071172a4 */ /* 0x000fe2000f8e023f */
[----:B------:R-:W-:Y:S01]  /*1180*/  IMAD.MOV.U32 R146, RZ, RZ, R12 ;  /* 0x000000ffff927224 */ /* 0x000fe200078e000c */
[----:B------:R-:W-:Y:S01]  /*1190*/  @P2 LEA.HI.X R31, R10, c[0x0][0x224], R7, 0x1, P1 ;  /* 0x000089000a1f2a11 */ /* 0x000fe200008f0c07 */
[----:B------:R-:W-:Y:S01]  /*11a0*/  IMAD.SHL.U32 R99, R101, 0x40, RZ ;  /* 0x0000004065637824 */ /* 0x000fe200078e00ff */
[----:B------:R-:W-:Y:S01]  /*11b0*/  ISETP.GE.AND P1, PT, R16, c[0x0][0x1d4], PT ;  /* 0x0000750010007a0c */ /* 0x000fe20003f26270 */
[----:B------:R-:W-:Y:S01]  /*11c0*/  IMAD.SHL.U32 R6, R6, 0x8, RZ ;  /* 0x0000000806067824 */ /* 0x000fe200078e00ff */
[----:B------:R-:W-:Y:S01]  /*11d0*/  @P0 IADD3.X R7, R7, UR11, RZ, P4, !PT ;  /* 0x0000000b07070c10 */ /* 0x000fe2000a7fe4ff */
[----:B------:R-:W-:Y:S01]  /*11e0*/  IMAD R20, R94, c[0x0][0x210], RZ ;  /* 0x000084005e147a24 */ /* 0x000fe200078e02ff */
[----:B------:R-:W-:Y:S01]  /*11f0*/  LOP3.LUT R99, R99, 0x1c0, RZ, 0xc0, !PT ;  /* 0x000001c063637812 */ /* 0x000fe200078ec0ff */
[----:B------:R-:W-:Y:S01]  /*1200*/  IMAD R22, R8, c[0x0][0x290], RZ ;  /* 0x0000a40008167a24 */ /* 0x000fe200078e02ff */
[----:B------:R-:W-:Y:S01]  /*1210*/  P2R R114, PR, RZ, 0x2 ;  /* 0x00000002ff727803 */ /* 0x000fe20000000000 */
[C---:B------:R-:W-:Y:S01]  /*1220*/  IMAD R20, R223.reuse, c[0x0][0x214], R20 ;  /* 0x00008500df147a24 */ /* 0x040fe200078e0214 */
[----:B------:R-:W-:Y:S01]  /*1230*/  LOP3.LUT R6, R6, 0xfffffe00, RZ, 0xc0, !PT ;  /* 0xfffffe0006067812 */ /* 0x000fe200078ec0ff */
[----:B------:R-:W-:Y:S01]  /*1240*/  IMAD.WIDE.U32 R28, R223, c[0x0][0x210], R16 ;  /* 0x00008400df1c7a25 */ /* 0x000fe200078e0010 */
[----:B------:R-:W-:Y:S01]  /*1250*/  LOP3.LUT R110, R99, 0x38, R16, 0xf8, !PT ;  /* 0x00000038636e7812 */ /* 0x000fe200078ef810 */
[----:B------:R-:W-:Y:S01]  /*1260*/  ULDC UR21, c[0x0][0x280] ;  /* 0x0000a00000157ab9 */ /* 0x000fe20000000800 */
[----:B------:R-:W-:Y:S01]  /*1270*/  SHF.R.U32.HI R111, RZ, 0x3, R99 ;  /* 0x00000003ff6f7819 */ /* 0x000fe20000011663 */
[C---:B------:R-:W-:Y:S01]  /*1280*/  IMAD R22, R101.reuse, c[0x0][0x294], R22 ;  /* 0x0000a50065167a24 */ /* 0x040fe200078e0216 */
[----:B------:R-:W-:Y:S01]  /*1290*/  ISETP.NE.AND P4, PT, R114, RZ, PT ;  /* 0x000000ff7200720c */ /* 0x000fe20003f85270 */
[C---:B------:R-:W-:Y:S01]  /*12a0*/  IMAD.WIDE.U32 R148, R101.reuse, c[0x0][0x290], R18 ;  /* 0x0000a40065947a25 */ /* 0x040fe200078e0012 */
[----:B------:R-:W-:Y:S01]  /*12b0*/  LOP3.LUT R110, R6, R110, R111, 0xf6, !PT ;  /* 0x0000006e066e7212 */ /* 0x000fe200078ef66f */
[----:B------:R-:W-:Y:S01]  /*12c0*/  ULDC UR4, c[0x0][0x284] ;  /* 0x0000a10000047ab9 */ /* 0x000fe20000000800 */
[----:B------:R-:W-:Y:S01]  /*12d0*/  ISETP.GE.AND P1, PT, R16, c[0x0][0x27c], PT ;  /* 0x00009f0010007a0c */ /* 0x000fe20003f26270 */
[----:B------:R-:W-:Y:S01]  /*12e0*/  IMAD.WIDE.U32 R10, R101, c[0x0][0x290], R16 ;  /* 0x0000a400650a7a25 */ /* 0x000fe200078e0010 */
[----:B------:R-:W-:-:S02]  /*12f0*/  USHF.L.U64.HI UR4, UR21, UR6, UR4 ;  /* 0x0000000615047299 */ /* 0x000fc40008010204 */
[----:B------:R-:W-:Y:S01]  /*1300*/  SEL R3, RZ, c[0x0][0x27c], !P1 ;  /* 0x00009f00ff037a07 */ /* 0x000fe20004800000 */
[----:B------:R-:W-:Y:S01]  /*1310*/  IMAD.SHL.U32 R110, R110, 0x2, RZ ;  /* 0x000000026e6e7824 */ /* 0x000fe200078e00ff */
[----:B------:R-:W-:Y:S01]  /*1320*/  USHF.L.U32 UR21, UR21, 0x5, URZ ;  /* 0x0000000515157899 */ /* 0x000fe2000800063f */
[----:B------:R-:W-:Y:S01]  /*1330*/  IMAD.IADD R21, R29, 0x1, R20 ;  /* 0x000000011d157824 */ /* 0x000fe200078e0214 */
[----:B------:R-:W-:Y:S01]  /*1340*/  IADD3 R3, R16, R3, RZ ;  /* 0x0000000310037210 */ /* 0x000fe20007ffe0ff */
[----:B------:R-:W-:Y:S01]  /*1350*/  IMAD.IADD R149, R149, 0x1, R22 ;  /* 0x0000000195957824 */ /* 0x000fe200078e0216 */
[----:B------:R-:W-:Y:S01]  /*1360*/  @!PT LDS RZ, [RZ] ;  /* 0x00000000fffff984 */ /* 0x000fe20000000800 */
[----:B------:R-:W-:Y:S01]  /*1370*/  @!PT LDS RZ, [RZ] ;  /* 0x00000000fffff984 */ /* 0x000fe20000000800 */
[----:B------:R-:W-:Y:S01]  /*1380*/  @!PT LDS RZ, [RZ] ;  /* 0x00000000fffff984 */ /* 0x000fe20000000800 */
[----:B------:R1:W-:Y:S01]  /*1390*/  @P2 LDGSTS.E.BYPASS.LTC128B.128 [R110+0xa080], [R30.64], !P4 ;  /* 0x0a0800001e6e2fae */ /* 0x0003e2000e101d52 */
[----:B------:R-:W-:Y:S01]  /*13a0*/  MOV R20, R28 ;  /* 0x0000001c00147202 */ /* 0x000fe20000000f00 */
[----:B------:R-:W-:Y:S01]  /*13b0*/  IMAD.IADD R23, R22, 0x1, R11 ;  /* 0x0000000116177824 */ /* 0x000fe200078e020b */
[----:B------:R-:W-:Y:S01]  /*13c0*/  UIADD3 UR16, UR23, UR16, URZ ;  /* 0x0000001017107290 */ /* 0x000fe2000fffe03f */
[----:B------:R-:W-:Y:S01]  /*13d0*/  IMAD.MOV.U32 R22, RZ, RZ, R10 ;  /* 0x000000ffff167224 */ /* 0x000fe200078e000a */
[----:B------:R-:W-:Y:S01]  /*13e0*/  SHF.R.S32.HI R10, RZ, 0x1f, R3 ;  /* 0x0000001fff0a7819 */ /* 0x000fe20000011403 */
[----:B------:R-:W-:Y:S01]  /*13f0*/  IMAD.WIDE.U32 R152, R101, c[0x0][0x1e0], RZ ;  /* 0x0000780065987a25 */ /* 0x000fe200078e00ff */
[----:B------:R-:W-:-:S02]  /*1400*/  UIADD3 UR13, UR27, UR13, URZ ;  /* 0x0000000d1b0d7290 */ /* 0x000fc4000fffe03f */
[----:B------:R-:W-:Y:S01]  /*1410*/  UIADD3 UR17, UR29, UR17, URZ ;  /* 0x000000111d117290 */ /* 0x000fe2000fffe03f */
[----:B------:R-:W-:Y:S01]  /*1420*/  IMAD.SHL.U32 R107, R106, 0x40, RZ ;  /* 0x000000406a6b7824 */ /* 0x000fe200078e00ff */
[----:B------:R-:W-:Y:S01]  /*1430*/  ULDC.U8 UR6, c[0x0][0x298] ;  /* 0x0000a60000067ab9 */ /* 0x000fe20000000000 */
[----:B------:R-:W-:Y:S02]  /*1440*/  IMAD R121, R121, c[0x0][0x268], RZ ;  /* 0x00009a0079797a24 */ /* 0x000fe400078e02ff */
[----:B------:R-:W-:Y:S01]  /*1450*/  IMAD.WIDE.U32 R150, R144, c[0x0][0x280], R150 ;  /* 0x0000a00090967a25 */ /* 0x000fe200078e0096 */
[----:B------:R-:W-:-:S03]  /*1460*/  LOP3.LUT R107, R107, 0x1c0, RZ, 0xc0, !PT ;  /* 0x000001c06b6b7812 */ /* 0x000fc600078ec0ff */
[C---:B------:R-:W-:Y:S01]  /*1470*/  IMAD R121, R140.reuse, c[0x0][0x26c], R121 ;  /* 0x00009b008c797a24 */ /* 0x040fe200078e0279 */
[----:B------:R-:W-:Y:S01]  /*1480*/  SHF.R.U32.HI R117, RZ, 0x3, R107 ;  /* 0x00000003ff757819 */ /* 0x000fe2000001166b */
[----:B------:R-:W-:-:S04]  /*1490*/  IMAD.WIDE.U32 R140, R140, c[0x0][0x268], R24 ;  /* 0x00009a008c8c7a25 */ /* 0x000fc800078e0018 */
[----:B------:R-:W-:-:S04]  /*14a0*/  IMAD.WIDE.U32 R146, R144, c[0x0][0x280], R146 ;  /* 0x0000a00090927a25 */ /* 0x000fc800078e0092 */
[----:B------:R-:W-:-:S04]  /*14b0*/  IMAD.WIDE.U32 R148, R144, c[0x0][0x290], R148 ;  /* 0x0000a40090947a25 */ /* 0x000fc800078e0094 */
[----:B------:R-:W-:Y:S02]  /*14c0*/  IMAD R115, R115, c[0x0][0x1e0], RZ ;  /* 0x0000780073737a24 */ /* 0x000fe400078e02ff */
[----:B------:R-:W-:Y:S02]  /*14d0*/  IMAD.MOV.U32 R66, RZ, RZ, c[0x0][0x27c] ;  /* 0x00009f00ff427624 */ /* 0x000fe400078e00ff */
[----:B------:R-:W-:-:S04]  /*14e0*/  IMAD.WIDE.U32 R156, R106, c[0x0][0x1e0], RZ ;  /* 0x000078006a9c7a25 */ /* 0x000fc800078e00ff */
[----:B------:R-:W-:Y:S02]  /*14f0*/  IMAD R115, R106, c[0x0][0x1e4], R115 ;  /* 0x000079006a737a24 */ /* 0x000fe400078e0273 */
[----:B------:R-:W-:Y:S02]  /*1500*/  IMAD.SHL.U32 R67, R66, 0x2, RZ ;  /* 0x0000000242437824 */ /* 0x000fe400078e00ff */
[----:B------:R-:W-:Y:S01]  /*1510*/  IMAD.IADD R121, R141, 0x1, R121 ;  /* 0x000000018d797824 */ /* 0x000fe200078e0279 */
[----:B------:R-:W-:Y:S01]  /*1520*/  IADD3 R115, R157, R115, RZ ;  /* 0x000000739d737210 */ /* 0x000fe20007ffe0ff */
[--C-:B---3--:R-:W-:Y:S01]  /*1530*/  @P3 IMAD.MOV.U32 R12, RZ, RZ, R4.reuse ;  /* 0x000000ffff0c3224 */ /* 0x108fe200078e0004 */
[----:B------:R-:W-:Y:S02]  /*1540*/  @!P3 MOV R12, R226 ;  /* 0x000000e2000cb202 */ /* 0x000fe40000000f00 */
[----:B------:R-:W-:Y:S01]  /*1550*/  @P3 SHF.R.S32.HI R13, RZ, 0x1f, R4 ;  /* 0x0000001fff0d3819 */ /* 0x000fe20000011404 */
[----:B------:R-:W-:Y:S01]  /*1560*/  @!P3 IMAD.MOV.U32 R13, RZ, RZ, R5 ;  /* 0x000000ffff0db224 */ /* 0x000fe200078e0005 */
[----:B------:R-:W-:-:S02]  /*1570*/  SEL R154, R12, RZ, !P5 ;  /* 0x000000ff0c9a7207 */ /* 0x000fc40006800000 */
[----:B------:R-:W-:Y:S02]  /*1580*/  IADD3 R12, R18, R14, RZ ;  /* 0x0000000e120c7210 */ /* 0x000fe40007ffe0ff */
[----:B------:R-:W-:Y:S01]  /*1590*/  SEL R4, R13, RZ, !P5 ;  /* 0x000000ff0d047207 */ /* 0x000fe20006800000 */
[----:B------:R-:W-:Y:S01]  /*15a0*/  IMAD.WIDE.U32 R26, R154, c[0x0][0x1f0], R26 ;  /* 0x00007c009a1a7a25 */ /* 0x000fe200078e001a */
[----:B------:R-:W-:Y:S02]  /*15b0*/  ISETP.GE.AND P5, PT, R12, c[0x0][0x1d4], PT ;  /* 0x000075000c007a0c */ /* 0x000fe40003fa6270 */
[----:B------:R-:W-:Y:S01]  /*15c0*/  ISETP.GE.AND P3, PT, R109, c[0x0][0x1d4], PT ;  /* 0x000075006d007a0c */ /* 0x000fe20003f66270 */
[C---:B------:R-:W-:Y:S01]  /*15d0*/  IMAD R5, R4.reuse, c[0x0][0x1f0], RZ ;  /* 0x00007c0004057a24 */ /* 0x040fe200078e02ff */
[----:B------:R-:W-:Y:S01]  /*15e0*/  P2R R113, PR, RZ, 0x20 ;  /* 0x00000020ff717803 */ /* 0x000fe20000000000 */
[----:B------:R-:W-:Y:S01]  /*15f0*/  IMAD R119, R4, c[0x0][0x218], RZ ;  /* 0x0000860004777a24 */ /* 0x000fe200078e02ff */
[----:B------:R-:W-:Y:S01]  /*1600*/  P2R R112, PR, RZ, 0x8 ;  /* 0x00000008ff707803 */ /* 0x000fe20000000000 */
[----:B------:R-:W-:Y:S01]  /*1610*/  IMAD R5, R154, c[0x0][0x1f4], R5 ;  /* 0x00007d009a057a24 */ /* 0x000fe200078e0205 */
[----:B------:R-:W-:Y:S01]  /*1620*/  IADD3 R13, R18, 0x60, RZ ;  /* 0x00000060120d7810 */ /* 0x000fe20007ffe0ff */
[----:B------:R-:W-:-:S02]  /*1630*/  IMAD R119, R154, c[0x0][0x21c], R119 ;  /* 0x000087009a777a24 */ /* 0x000fc400078e0277 */
[----:B------:R-:W-:Y:S02]  /*1640*/  IMAD.IADD R27, R27, 0x1, R5 ;  /* 0x000000011b1b7824 */ /* 0x000fe400078e0205 */
[----:B------:R1:W-:Y:S01]  /*1650*/  @P2 LDGSTS.E.BYPASS.LTC128B.128 [R110+0xb880], [R30.64+0x80], !P5 ;  /* 0x0b8800801e6e2fae */ /* 0x0003e2000e901d52 */
[----:B------:R-:W-:-:S03]  /*1660*/  IMAD.WIDE.U32 R154, R154, c[0x0][0x218], R20 ;  /* 0x000086009a9a7a25 */ /* 0x000fc600078e0014 */
[----:B------:R1:W-:Y:S02]  /*1670*/  @P2 LDGSTS.E.BYPASS.LTC128B.128 [R110+0xd080], [R30.64+0x100], !P3 ;  /* 0x0d0801001e6e2fae */ /* 0x0003e4000d901d52 */
[----:B------:R-:W-:Y:S02]  /*1680*/  IADD3 R119, R155, R119, RZ ;  /* 0x000000779b777210 */ /* 0x000fe40007ffe0ff */
[----:B------:R1:W-:Y:S01]  /*1690*/  @P2 LDGSTS.E.BYPASS.LTC128B.128 [R110+0xe880], [R30.64+0x180], !P6 ;  /* 0x0e8801801e6e2fae */ /* 0x0003e2000f101d52 */
[----:B------:R-:W-:-:S04]  /*16a0*/  @P0 LEA R28, P2, R0, c[0x0][0x220], 0x1 ;  /* 0x00008800001c0a11 */ /* 0x000fc800078408ff */
[----:B------:R-:W-:Y:S02]  /*16b0*/  @P0 LEA.HI.X R29, R0, c[0x0][0x224], R7, 0x1, P2 ;  /* 0x00008900001d0a11 */ /* 0x000fe400010f0c07 */
[CC--:B------:R-:W-:Y:S02]  /*16c0*/  LEA.HI R0, R10.reuse, R3.reuse, RZ, 0x3 ;  /* 0x000000030a007211 */ /* 0x0c0fe400078f18ff */
[----:B------:R-:W-:Y:S01]  /*16d0*/  LEA.HI R10, R10, R3, RZ, 0x6 ;  /* 0x000000030a0a7211 */ /* 0x000fe200078f30ff */
[----:B------:R1:W-:Y:S01]  /*16e0*/  @P0 LDGSTS.E.BYPASS.LTC128B.128 [R110+0xb080], [R28.64], !P4 ;  /* 0x0b0800001c6e0fae */ /* 0x0003e2000e101d52 */
[----:B------:R-:W-:Y:S02]  /*16f0*/  SHF.R.S32.HI R3, RZ, 0x1f, R142 ;  /* 0x0000001fff037819 */ /* 0x000fe4000001148e */
[----:B------:R-:W-:Y:S01]  /*1700*/  IADD3 R100, P2, R142, R101, RZ ;  /* 0x000000658e647210 */ /* 0x000fe20007f5e0ff */
[----:B------:R1:W-:Y:S01]  /*1710*/  @P0 LDGSTS.E.BYPASS.LTC128B.128 [R110+0xc880], [R28.64+0x80], !P5 ;  /* 0x0c8800801c6e0fae */ /* 0x0003e2000e901d52 */
[----:B------:R-:W-:Y:S01]  /*1720*/  SHF.R.S32.HI R10, RZ, 0x6, R10 ;  /* 0x00000006ff0a7819 */ /* 0x000fe2000001140a */
[C---:B------:R-:W-:Y:S01]  /*1730*/  IMAD R105, R3.reuse, c[0x0][0x1e0], RZ ;  /* 0x0000780003697a24 */ /* 0x040fe200078e02ff */
[----:B------:R-:W-:Y:S01]  /*1740*/  IADD3.X R98, R3, R8, RZ, P2, !PT ;  /* 0x0000000803627210 */ /* 0x000fe200017fe4ff */
[----:B------:R-:W-:Y:S01]  /*1750*/  IMAD R8, R8, c[0x0][0x1e0], RZ ;  /* 0x0000780008087a24 */ /* 0x000fe200078e02ff */
[----:B------:R1:W-:Y:S01]  /*1760*/  @P0 LDGSTS.E.BYPASS.LTC128B.128 [R110+0xe080], [R28.64+0x100], !P3 ;  /* 0x0e0801001c6e0fae */ /* 0x0003e2000d901d52 */
[C---:B------:R-:W-:Y:S01]  /*1770*/  IMAD R105, R142.reuse, c[0x0][0x1e4], R105 ;  /* 0x000079008e697a24 */ /* 0x040fe200078e0269 */
[----:B------:R-:W-:Y:S01]  /*1780*/  SHF.R.S32.HI R3, RZ, 0x1f, R144 ;  /* 0x0000001fff037819 */ /* 0x000fe20000011490 */
[----:B------:R-:W-:Y:S01]  /*1790*/  IMAD R5, R101, c[0x0][0x1e4], R8 ;  /* 0x0000790065057a24 */ /* 0x000fe200078e0208 */
[----:B------:R1:W-:Y:S01]  /*17a0*/  @P0 LDGSTS.E.BYPASS.LTC128B.128 [R110+0xf880], [R28.64+0x180], !P6 ;  /* 0x0f8801801c6e0fae */ /* 0x0003e2000f101d52 */
[----:B------:R-:W-:Y:S01]  /*17b0*/  IMAD.WIDE.U32 R142, R142, c[0x0][0x1e0], R26 ;  /* 0x000078008e8e7a25 */ /* 0x000fe200078e001a */
[----:B------:R-:W-:-:S02]  /*17c0*/  LOP3.LUT R24, R107, 0x38, R0, 0xf8, !PT ;  /* 0x000000386b187812 */ /* 0x000fc400078ef800 */
[----:B------:R-:W0:Y:S01]  /*17d0*/  LDGDEPBAR ;  /* 0x00000000000079af */ /* 0x000e220000000000 */
[----:B------:R-:W-:Y:S01]  /*17e0*/  IMAD.IADD R104, R153, 0x1, R5 ;  /* 0x0000000199687824 */ /* 0x000fe200078e0205 */
[----:B------:R-:W-:Y:S01]  /*17f0*/  IADD3 R103, P2, P0, R142, R152, R16 ;  /* 0x000000988e677210 */ /* 0x000fe2000785e010 */
[----:B------:R-:W-:Y:S01]  /*1800*/  IMAD.IADD R105, R143, 0x1, R105 ;  /* 0x000000018f697824 */ /* 0x000fe200078e0269 */
[----:B------:R-:W-:Y:S01]  /*1810*/  SHF.R.S32.HI R5, RZ, 0x1f, R106 ;  /* 0x0000001fff057819 */ /* 0x000fe2000001146a */
[C---:B------:R-:W-:Y:S01]  /*1820*/  IMAD R123, R3.reuse, c[0x0][0x280], RZ ;  /* 0x0000a000037b7a24 */ /* 0x040fe200078e02ff */
[----:B------:R-:W-:Y:S01]  /*1830*/  LOP3.LUT R131, R24, R117, RZ, 0x3c, !PT ;  /* 0x0000007518837212 */ /* 0x000fe200078e3cff */
[----:B------:R-:W-:Y:S01]  /*1840*/  IMAD R3, R3, c[0x0][0x290], RZ ;  /* 0x0000a40003037a24 */ /* 0x000fe200078e02ff */
[----:B------:R-:W-:Y:S01]  /*1850*/  IADD3.X R102, R105, R104, R17, P2, P0 ;  /* 0x0000006869667210 */ /* 0x000fe200017e0411 */
[----:B------:R-:W-:Y:S01]  /*1860*/  IMAD R123, R144, c[0x0][0x284], R123 ;  /* 0x0000a100907b7a24 */ /* 0x000fe200078e027b */
[----:B------:R-:W-:Y:S01]  /*1870*/  ISETP.GE.AND P2, PT, R12, c[0x0][0x27c], PT ;  /* 0x00009f000c007a0c */ /* 0x000fe20003f46270 */
[C---:B------:R-:W-:Y:S01]  /*1880*/  IMAD R3, R144.reuse, c[0x0][0x294], R3 ;  /* 0x0000a50090037a24 */ /* 0x040fe200078e0203 */
[----:B------:R-:W-:Y:S01]  /*1890*/  LEA.HI R5, R5, R106, RZ, 0x3 ;  /* 0x0000006a05057211 */ /* 0x000fe200078f18ff */
[----:B------:R-:W-:Y:S01]  /*18a0*/  IMAD.WIDE.U32 R144, R144, c[0x0][0x290], R22 ;  /* 0x0000a40090907a25 */ /* 0x000fe200078e0016 */
[----:B------:R-:W-:-:S02]  /*18b0*/  SEL R7, RZ, c[0x0][0x27c], !P2 ;  /* 0x00009f00ff077a07 */ /* 0x000fc40005000000 */
[----:B------:R-:W-:Y:S01]  /*18c0*/  LOP3.LUT R26, R99, 0x38, R0, 0xf8, !PT ;  /* 0x00000038631a7812 */ /* 0x000fe200078ef800 */
[----:B------:R-:W-:Y:S01]  /*18d0*/  IMAD.SHL.U32 R11, R5, 0x40, RZ ;  /* 0x00000040050b7824 */ /* 0x000fe200078e00ff */
[----:B------:R-:W-:Y:S01]  /*18e0*/  IADD3 R7, R12, R7, RZ ;  /* 0x000000070c077210 */ /* 0x000fe20007ffe0ff */
[----:B------:R-:W-:Y:S01]  /*18f0*/  IMAD R22, R10, 0xc00, R6 ;  /* 0x00000c000a167824 */ /* 0x000fe200078e0206 */
[----:B------:R-:W-:Y:S01]  /*1900*/  LOP3.LUT R133, R26, R111, RZ, 0x3c, !PT ;  /* 0x0000006f1a857212 */ /* 0x000fe200078e3cff */
[----:B------:R-:W-:Y:S01]  /*1910*/  IMAD.IADD R125, R151, 0x1, R123 ;  /* 0x00000001977d7824 */ /* 0x000fe200078e027b */
[----:B------:R-:W-:Y:S01]  /*1920*/  SHF.R.S32.HI R8, RZ, 0x1f, R7 ;  /* 0x0000001fff087819 */ /* 0x000fe20000011407 */
[----:B------:R-:W-:Y:S01]  /*1930*/  IMAD.IADD R124, R149, 0x1, R3 ;  /* 0x00000001957c7824 */ /* 0x000fe200078e0203 */
[----:B------:R-:W-:Y:S01]  /*1940*/  LOP3.LUT R11, R11, 0xfffffe00, RZ, 0xc0, !PT ;  /* 0xfffffe000b0b7812 */ /* 0x000fe200078ec0ff */
[----:B------:R-:W-:Y:S01]  /*1950*/  IMAD.IADD R122, R3, 0x1, R145 ;  /* 0x00000001037a7824 */ /* 0x000fe200078e0291 */
[----:B------:R-:W-:-:S02]  /*1960*/  LEA.HI R68, R8, R7, RZ, 0x3 ;  /* 0x0000000708447211 */ /* 0x000fc400078f18ff */
[----:B------:R-:W-:Y:S01]  /*1970*/  LEA.HI R8, R8, R7, RZ, 0x6 ;  /* 0x0000000708087211 */ /* 0x000fe200078f30ff */
[----:B------:R-:W-:Y:S01]  /*1980*/  IMAD R10, R10, 0xc00, R11 ;  /* 0x00000c000a0a7824 */ /* 0x000fe200078e020b */
[----:B------:R-:W-:Y:S02]  /*1990*/  LOP3.LUT R132, R99, 0x38, R68, 0xf8, !PT ;  /* 0x0000003863847812 */ /* 0x000fe400078ef844 */
[----:B------:R-:W-:Y:S01]  /*19a0*/  SHF.R.S32.HI R8, RZ, 0x6, R8 ;  /* 0x00000006ff087819 */ /* 0x000fe20000011408 */
[----:B------:R-:W-:Y:S01]  /*19b0*/  IMAD.IADD R131, R10, 0x1, R131 ;  /* 0x000000010a837824 */ /* 0x000fe200078e0283 */
[----:B------:R-:W-:Y:S02]  /*19c0*/  LOP3.LUT R10, R107, 0x38, R68, 0xf8, !PT ;  /* 0x000000386b0a7812 */ /* 0x000fe400078ef844 */
[----:B------:R-:W-:Y:S01]  /*19d0*/  LOP3.LUT R132, R132, R111, RZ, 0x3c, !PT ;  /* 0x0000006f84847212 */ /* 0x000fe200078e3cff */
[----:B------:R-:W-:Y:S01]  /*19e0*/  IMAD R5, R8, 0xc00, R6 ;  /* 0x00000c0008057824 */ /* 0x000fe200078e0206 */
[----:B------:R-:W-:Y:S01]  /*19f0*/  LOP3.LUT R129, R10, R117, RZ, 0x3c, !PT ;  /* 0x000000750a817212 */ /* 0x000fe200078e3cff */
[----:B------:R-:W-:Y:S01]  /*1a00*/  IMAD R8, R8, 0xc00, R11 ;  /* 0x00000c0008087824 */ /* 0x000fe200078e020b */
[----:B------:R-:W-:Y:S01]  /*1a10*/  IADD3 R133, R22, R133, RZ ;  /* 0x0000008516857210 */ /* 0x000fe20007ffe0ff */
[----:B------:R-:W-:Y:S01]  /*1a20*/  IMAD.IADD R132, R5, 0x1, R132 ;  /* 0x0000000105847824 */ /* 0x000fe200078e0284 */
[----:B------:R-:W-:Y:S01]  /*1a30*/  LOP3.LUT R128, R0, 0xfffffff8, RZ, 0xc0, !PT ;  /* 0xfffffff800807812 */ /* 0x000fe200078ec0ff */
[----:B------:R-:W-:Y:S01]  /*1a40*/  IMAD.SHL.U32 R131, R131, 0x2, RZ ;  /* 0x0000000283837824 */ /* 0x000fe200078e00ff */
[----:B------:R-:W-:Y:S01]  /*1a50*/  IADD3 R129, R8, R129, RZ ;  /* 0x0000008108817210 */ /* 0x000fe20007ffe0ff */
[----:B------:R-:W-:Y:S01]  /*1a60*/  IMAD.SHL.U32 R133, R133, 0x2, RZ ;  /* 0x0000000285857824 */ /* 0x000fe200078e00ff */
[----:B------:R-:W-:-:S02]  /*1a70*/  LOP3.LUT R127, R68, 0xfffffff8, RZ, 0xc0, !PT ;  /* 0xfffffff8447f7812 */ /* 0x000fc400078ec0ff */
[----:B------:R-:W-:Y:S01]  /*1a80*/  ISETP.GE.AND P0, PT, R66, 0x1, PT ;  /* 0x000000014200780c */ /* 0x000fe20003f06270 */
[----:B------:R-:W-:Y:S01]  /*1a90*/  IMAD.SHL.U32 R129, R129, 0x2, RZ ;  /* 0x0000000281817824 */ /* 0x000fe200078e00ff */
[----:B------:R-:W-:Y:S02]  /*1aa0*/  SHF.R.S32.HI R69, RZ, 0x3, R0 ;  /* 0x00000003ff457819 */ /* 0x000fe40000011400 */
[----:B------:R-:W-:Y:S02]  /*1ab0*/  IADD3 R123, R123, R147, RZ ;  /* 0x000000937b7b7210 */ /* 0x000fe40007ffe0ff */
[----:B------:R-:W-:Y:S02]  /*1ac0*/  SHF.R.S32.HI R126, RZ, 0x1f, R128 ;  /* 0x0000001fff7e7819 */ /* 0x000fe40000011480 */
[----:B------:R-:W-:Y:S02]  /*1ad0*/  SHF.R.S32.HI R68, RZ, 0x3, R68 ;  /* 0x00000003ff447819 */ /* 0x000fe40000011444 */
[----:B------:R-:W-:-:S02]  /*1ae0*/  SHF.R.S32.HI R130, RZ, 0x1f, R127 ;  /* 0x0000001fff827819 */ /* 0x000fc4000001147f */
[----:B------:R-:W-:Y:S01]  /*1af0*/  SHF.L.U32 R132, R132, 0x1, RZ ;  /* 0x0000000184847819 */ /* 0x000fe200000006ff */
[----:B-1----:R-:W-:Y:S06]  /*1b00*/  BAR.SYNC.DEFER_BLOCKING 0x0 ;  /* 0x0000000000007b1d */ /* 0x002fec0000010000 */
.L_x_1062:
[----:B------:R-:W-:Y:S01]  /*1b10*/  SHF.R.S32.HI R118, RZ, 0x1f, R53 ;  /* 0x0000001fff767819 */ /* 0x000fe20000011435 */
[C---:B------:R-:W-:Y:S01]  /*1b20*/  IMAD R135, R53.reuse, UR17, RZ ;  /* 0x0000001135877c24 */ /* 0x040fe2000f8e02ff */
[----:B------:R-:W-:Y:S01]  /*1b30*/  ISETP.GE.AND P4, PT, R66, 0x1, PT ;  /* 0x000000014200780c */ /* 0x000fe20003f86270 */
[----:B------:R-:W-:Y:S01]  /*1b40*/  IMAD.WIDE.U32 R158, R53, UR28, RZ ;  /* 0x0000001c359e7c25 */ /* 0x000fe2000f8e00ff */
[----:B------:R-:W-:Y:S04]  /*1b50*/  DEPBAR.LE SB0, 0x0 ;  /* 0x000080000000791a */ /* 0x000fe80000000000 */
[----:B------:R-:W-:Y:S01]  /*1b60*/  BAR.SYNC.DEFER_BLOCKING 0x0 ;  /* 0x0000000000007b1d */ /* 0x000fe20000010000 */
[----:B------:R-:W-:Y:S01]  /*1b70*/  IADD3 R3, P3, P0, R103, UR10, R158 ;  /* 0x0000000a67037c10 */ /* 0x000fe2000f87e09e */
[----:B------:R-:W-:Y:S04]  /*1b80*/  IMAD R135, R118, UR28, R135 ;  /* 0x0000001c76877c24 */ /* 0x000fe8000f8e0287 */
[----:B------:R-:W-:Y:S05]  /*1b90*/  IMAD.IADD R135, R159, 0x1, R135 ;  /* 0x000000019f877824 */ /* 0x000fea00078e0287 */
[----:B------:R-:W-:Y:S02]  /*1ba0*/  IADD3.X R0, R102, UR9, R135, P3, P0 ;  /* 0x0000000966007c10 */ /* 0x000fe40009fe0487 */
[----:B-1----:R-:W-:Y:S05]  /*1bb0*/  IADD3 R5, P0, R103, R158, RZ ;  /* 0x0000009e67057210 */ /* 0x002fea0007f1e0ff */
[----:B------:R-:W-:Y:S01]  /*1bc0*/  IMAD.X R4, R135, 0x1, R102, P0 ;  /* 0x0000000187047824 */ /* 0x000fe200000e0666 */
[C---:B------:R-:W-:Y:S04]  /*1bd0*/  LEA R84, P0, R5.reuse, c[0x0][0x1c8], 0x1 ;  /* 0x0000720005547a11 */ /* 0x040fe800078008ff */
[----:B------:R-:W-:Y:S01]  /*1be0*/  LEA.HI.X R85, R5, c[0x0][0x1cc], R4, 0x1, P0 ;  /* 0x0000730005557a11 */ /* 0x000fe200000f0c04 */
[----:B------:R-:W-:Y:S01]  /*1bf0*/  BSSY B2, `(.L_x_1023) ;  /* 0x0000512000027945 */ /* 0x000fe20003800000 */
[C---:B------:R-:W-:Y:S04]  /*1c00*/  LEA R82, P0, R3.reuse, c[0x0][0x1c8], 0x1 ;  /* 0x0000720003527a11 */ /* 0x040fe800078008ff */
[----:B------:R-:W-:Y:S01]  /*1c10*/  LEA.HI.X R83, R3, c[0x0][0x1cc], R0, 0x1, P0 ;  /* 0x0000730003537a11 */ /* 0x000fe200000f0c00 */
[----:B------:R-:W-:-:S05]  /*1c20*/  @!P4 BRA `(.L_x_1024) ;  /* 0x00004e400000c947 */ /* 0x000fca0003800000 */
[C---:B------:R-:W-:Y:S01]  /*1c30*/  IMAD R3, R53.reuse, UR16, RZ ;  /* 0x0000001035037c24 */ /* 0x040fe2000f8e02ff */
[----:B------:R-:W-:Y:S01]  /*1c40*/  ISETP.NE.AND P0, PT, RZ, UR6, PT ;  /* 0x00000006ff007c0c */ /* 0x000fe2000bf05270 */
        /* <DEDUP_REMOVED lines=54> */
.L_x_1027:
[----:B------:R-:W-:Y:S05]  /*1fb0*/  BSYNC B0 ;  /* 0x0000000000007941 */ /* 0x000fea0003800000 */
.L_x_1026:
[----:B------:R-:W-:Y:S01]  /*1fc0*/  ISETP.GE.AND P5, PT, R106, R134, PT ;  /* 0x000000866a00720c */ /* 0x000fe20003fa6270 */
[----:B-----5:R-:W-:Y:S01]  /*1fd0*/  IMAD.MOV.U32 R10, RZ, RZ, R72 ;  /* 0x000000ffff0a7224 */ /* 0x020fe200078e0048 */
[----:B------:R-:W-:Y:S01]  /*1fe0*/  MOV R5, R36 ;  /* 0x0000002400057202 */ /* 0x000fe20000000f00 */
[----:B-1----:R-:W-:Y:S01]  /*1ff0*/  IMAD.MOV.U32 R9, RZ, RZ, R73 ;  /* 0x000000ffff097224 */ /* 0x002fe200078e0049 */
[----:B------:R-:W-:Y:S01]  /*2000*/  MOV R0, R41 ;  /* 0x0000002900007202 */ /* 0x000fe20000000f00 */
        /* <DEDUP_REMOVED lines=63> */
.L_x_1029:
[----:B------:R-:W-:Y:S05]  /*2400*/  BSYNC B0 ;  /* 0x0000000000007941 */ /* 0x000fea0003800000 */
.L_x_1028:
        /* <DEDUP_REMOVED lines=82> */
.L_x_1033:
[----:B------:R-:W-:Y:S05]  /*2930*/  BSYNC B0 ;  /* 0x0000000000007941 */ /* 0x000fea0003800000 */
.L_x_1032:
        /* <DEDUP_REMOVED lines=56> */
.L_x_1035:
[----:B------:R-:W-:Y:S05]  /*2cc0*/  BSYNC B0 ;  /* 0x0000000000007941 */ /* 0x000fea0003800000 */
.L_x_1034:
        /* <DEDUP_REMOVED lines=56> */
.L_x_1037:
[----:B------:R-:W-:Y:S05]  /*3050*/  BSYNC B0 ;  /* 0x0000000000007941 */ /* 0x000fea0003800000 */
.L_x_1036:
        /* <DEDUP_REMOVED lines=55> */
.L_x_1031:
[----:B------:R-:W-:Y:S05]  /*33d0*/  BSYNC B1 ;  /* 0x0000000000017941 */ /* 0x000fea0003800000 */
.L_x_1030:
        /* <DEDUP_REMOVED lines=30> */
[C---:B------:R-:W-:Y:S01]  /*35c0*/  @!P0 FMUL.FTZ R3, R33.reuse, R22 ;  /* 0x0000001621038220 */ /* 0x040fe20000410000 */
[----:B------:R-:W-:Y:S01]  /*35d0*/  @!P0 MOV R22, R27 ;  /* 0x0000001b00168202 */ /* 0x000fe20000000f00 */
[----:B------:R-:W-:Y:S01]  /*35e0*/  @!P0 FFMA.FTZ R42, R33, R38, -R42 ;  /* 0x00000026212a8223 */ /* 0x000fe2000001082a */
[--C-:B------:R-:W-:Y:S01]  /*35f0*/  @!P0 HADD2.F32 R33, -RZ, R23.reuse.H0_H0 ;  /* 0x20000017ff218230 */ /* 0x100fe20000004100 */
[----:B------:R-:W-:Y:S01]  /*3600*/  @!P0 FFMA.FTZ R0, R35, R36, R0 ;  /* 0x0000002423008223 */ /* 0x000fe20000010000 */
[----:B------:R-:W-:Y:S01]  /*3610*/  @!P0 HADD2.F32 R35, -RZ, R23.H1_H1 ;  /* 0x30000017ff238230 */ /* 0x000fe20000004100 */
[----:B------:R-:W-:Y:S01]  /*3620*/  @!P0 FFMA.FTZ R3, R37, R38, R3 ;  /* 0x0000002625038223 */ /* 0x000fe20000010003 */
[--C-:B------:R-:W-:Y:S01]  /*3630*/  @!P0 HADD2.F32 R39, -RZ, R22.reuse.H1_H1 ;  /* 0x30000016ff278230 */ /* 0x100fe20000004100 */
[----:B------:R-:W-:Y:S01]  /*3640*/  @!P0 FMUL.FTZ R4, R33, R10 ;  /* 0x0000000a21048220 */ /* 0x000fe20000410000 */
[----:B------:R-:W-:Y:S01]  /*3650*/  @!P0 F2FP.PACK_AB R41, R0, R41 ;  /* 0x000000290029823e */ /* 0x000fe200000000ff */
[----:B------:R-:W-:Y:S01]  /*3660*/  @!P0 HADD2.F32 R23, -RZ, R22.H0_H0 ;  /* 0x20000016ff178230 */ /* 0x000fe20000004100 */
[----:B------:R-:W-:Y:S01]  /*3670*/  @!P0 F2FP.PACK_AB R42, R3, R42 ;  /* 0x0000002a032a823e */ /* 0x000fe200000000ff */
[----:B------:R-:W-:Y:S01]  /*3680*/  @!P0 FMUL.FTZ R43, R35, R10 ;  /* 0x0000000a232b8220 */ /* 0x000fe20000410000 */
[----:B------:R-:W-:Y:S01]  /*3690*/  @!P0 MOV R24, R41 ;  /* 0x0000002900188202 */ /* 0x000fe20000000f00 */
[----:B------:R-:W-:Y:S01]  /*36a0*/  @!P0 FMUL.FTZ R44, R39, R32 ;  /* 0x00000020272c8220 */ /* 0x000fe20000410000 */
[----:B------:R-:W-:Y:S01]  /*36b0*/  @!P0 MOV R25, R42 ;  /* 0x0000002a00198202 */ /* 0x000fe20000000f00 */
[C---:B------:R-:W-:Y:S01]  /*36c0*/  @!P0 FMUL.FTZ R5, R23.reuse, R32 ;  /* 0x0000002017058220 */ /* 0x040fe20000410000 */
[----:B------:R-:W-:Y:S01]  /*36d0*/  @!P0 HADD2.F32 R36, -RZ, R59.H0_H0 ;  /* 0x2000003bff248230 */ /* 0x000fe20000004100 */
[----:B------:R-:W-:Y:S04]  /*36e0*/  @!P0 FFMA.FTZ R44, R23, R40, -R44 ;  /* 0x00000028172c8223 */ /* 0x000fe8000001082c */
[-C--:B------:R-:W-:Y:S02]  /*36f0*/  @!P0 FFMA.FTZ R4, R35, R36.reuse, R4 ;  /* 0x0000002423048223 */ /* 0x080fe40000010004 */
[----:B------:R-:W-:Y:S02]  /*3700*/  @!P0 FFMA.FTZ R43, R33, R36, -R43 ;  /* 0x00000024212b8223 */ /* 0x000fe4000001082b */
[----:B------:R-:W-:Y:S03]  /*3710*/  @!P0 FFMA.FTZ R5, R39, R40, R5 ;  /* 0x0000002827058223 */ /* 0x000fe60000010005 */
[----:B------:R-:W-:Y:S02]  /*3720*/  @!P0 F2FP.PACK_AB R43, R4, R43 ;  /* 0x0000002b042b823e */ /* 0x000fe400000000ff */
[----:B------:R-:W-:Y:S02]  /*3730*/  @!P0 F2FP.PACK_AB R44, R5, R44 ;  /* 0x0000002c052c823e */ /* 0x000fe400000000ff */
[----:B------:R-:W-:Y:S02]  /*3740*/  @!P0 MOV R26, R43 ;  /* 0x0000002b001a8202 */ /* 0x000fe40000000f00 */
[----:B------:R-:W-:Y:S05]  /*3750*/  @!P0 MOV R27, R44 ;  /* 0x0000002c001b8202 */ /* 0x000fea0000000f00 */
[----:B------:R1:W-:Y:S02]  /*3760*/  STG.E.128 [R82.64], R24 ;  /* 0x0000001852007986 */ /* 0x0003e4000c101d12 */
.L_x_1040:
[----:B------:R-:W-:Y:S05]  /*3770*/  BSYNC B0 ;  /* 0x0000000000007941 */ /* 0x000fea0003800000 */
.L_x_1039:
        /* <DEDUP_REMOVED lines=8> */
[--C-:B------:R-:W-:Y:S02]  /*3800*/  @!P0 SHF.R.U64 R10, R30, 0x10, R31.reuse ;  /* 0x000000101e0a8819 */ /* 0x100fe4000000121f */
        /* <DEDUP_REMOVED lines=22> */
[----:B------:R-:W-:Y:S01]  /*3970*/  @!P0 FFMA.FTZ R0, R32, R33, R0 ;  /* 0x0000002120008223 */ /* 0x000fe20000010000 */
[--C-:B------:R-:W-:Y:S01]  /*3980*/  @!P0 HADD2.F32 R32, -RZ, R22.reuse.H1_H1 ;  /* 0x30000016ff208230 */ /* 0x100fe20000004100 */
[-C--:B------:R-:W-:Y:S01]  /*3990*/  @!P0 FFMA.FTZ R40, R23, R36.reuse, -R40 ;  /* 0x0000002417288223 */ /* 0x080fe20000010828 */
[----:B------:R-:W-:Y:S01]  /*39a0*/  @!P0 HADD2.F32 R22, -RZ, R22.H0_H0 ;  /* 0x20000016ff168230 */ /* 0x000fe20000004100 */
[----:B------:R-:W-:Y:S01]  /*39b0*/  @!P0 FFMA.FTZ R3, R34, R36, R3 ;  /* 0x0000002422038223 */ /* 0x000fe20000010003 */
        /* <DEDUP_REMOVED lines=9> */
[----:B------:R-:W-:Y:S01]  /*3a50*/  @!P0 HADD2.F32 R33, -RZ, R58.H0_H0 ;  /* 0x2000003aff218230 */ /* 0x000fe20000004100 */
[C---:B------:R-:W-:Y:S02]  /*3a60*/  @!P0 FMUL.FTZ R5, R23.reuse, R30 ;  /* 0x0000001e17058220 */ /* 0x040fe40000410000 */
[-C--:B------:R-:W-:Y:S02]  /*3a70*/  @!P0 FFMA.FTZ R41, R23, R38.reuse, -R41 ;  /* 0x0000002617298223 */ /* 0x080fe40000010829 */
[-C--:B------:R-:W-:Y:S02]  /*3a80*/  @!P0 FFMA.FTZ R4, R32, R33.reuse, R4 ;  /* 0x0000002120048223 */ /* 0x080fe40000010004 */
[----:B------:R-:W-:Y:S02]  /*3a90*/  @!P0 FFMA.FTZ R39, R22, R33, -R39 ;  /* 0x0000002116278223 */ /* 0x000fe40000010827 */
[----:B------:R-:W-:Y:S03]  /*3aa0*/  @!P0 FFMA.FTZ R5, R35, R38, R5 ;  /* 0x0000002623058223 */ /* 0x000fe60000010005 */
[----:B------:R-:W-:Y:S02]  /*3ab0*/  @!P0 F2FP.PACK_AB R39, R4, R39 ;  /* 0x000000270427823e */ /* 0x000fe400000000ff */
[----:B------:R-:W-:Y:S02]  /*3ac0*/  @!P0 F2FP.PACK_AB R42, R5, R41 ;  /* 0x00000029052a823e */ /* 0x000fe400000000ff */
[----:B------:R-:W-:Y:S02]  /*3ad0*/  @!P0 MOV R26, R39 ;  /* 0x00000027001a8202 */ /* 0x000fe40000000f00 */
[----:B------:R-:W-:Y:S05]  /*3ae0*/  @!P0 MOV R27, R42 ;  /* 0x0000002a001b8202 */ /* 0x000fea0000000f00 */
[----:B------:R1:W-:Y:S02]  /*3af0*/  STG.E.128 [R82.64+0x80], R24 ;  /* 0x0000801852007986 */ /* 0x0003e4000c101d12 */
.L_x_1042:
[----:B------:R-:W-:Y:S05]  /*3b00*/  BSYNC B0 ;  /* 0x0000000000007941 */ /* 0x000fea0003800000 */
.L_x_1041:
        /* <DEDUP_REMOVED lines=43> */
[C---:B------:R-:W-:Y:S01]  /*3dc0*/  @!P0 FMUL.FTZ R39, R34.reuse, R28 ;  /* 0x0000001c22278220 */ /* 0x040fe20000410000 */
[----:B------:R-:W-:Y:S01]  /*3dd0*/  @!P0 MOV R25, R38 ;  /* 0x0000002600198202 */ /* 0x000fe20000000f00 */
[----:B------:R-:W-:Y:S01]  /*3de0*/  @!P0 HADD2.F32 R30, -RZ, R55.H0_H0 ;  /* 0x20000037ff1e8230 */ /* 0x000fe20000004100 */
[C---:B------:R-:W-:Y:S02]  /*3df0*/  @!P0 FMUL.FTZ R5, R9.reuse, R28 ;  /* 0x0000001c09058220 */ /* 0x040fe40000410000 */
[----:B------:R-:W-:Y:S02]  /*3e00*/  @!P0 FFMA.FTZ R39, R9, R36, -R39 ;  /* 0x0000002409278223 */ /* 0x000fe40000010827 */
        /* <DEDUP_REMOVED lines=8> */
.L_x_1044:
[----:B------:R-:W-:Y:S05]  /*3e90*/  BSYNC B0 ;  /* 0x0000000000007941 */ /* 0x000fea0003800000 */
.L_x_1043:
[----:B------:R-:W-:Y:S11]  /*3ea0*/  ISETP.GE.AND P0, PT, R108, c[0x0][0x1d4], PT ;  /* 0x000075006c007a0c */ /* 0x000ff60003f06270 */
[----:B------:R-:W-:Y:S02]  /*3eb0*/  @!UPT UIADD3 URZ, URZ, URZ, URZ ;  /* 0x0000003f3f3ff290 */ /* 0x000fe4000fffe03f */
        /* <DEDUP_REMOVED lines=54> */
.L_x_1025:
        /* <DEDUP_REMOVED lines=36> */
.L_x_1046:
[----:B------:R-:W-:Y:S05]  /*4460*/  BSYNC B0 ;  /* 0x0000000000007941 */ /* 0x000fea0003800000 */
.L_x_1045:
        /* <DEDUP_REMOVED lines=59> */
.L_x_1048:
[----:B------:R-:W-:Y:S05]  /*4820*/  BSYNC B0 ;  /* 0x0000000000007941 */ /* 0x000fea0003800000 */
.L_x_1047:
[----:B-----5:R-:W-:Y:S01]  /*4830*/  MOV R7, R73 ;  /* 0x0000004900077202 */ /* 0x020fe20000000f00 */
[----:B------:R-:W-:Y:S01]  /*4840*/  IMAD.MOV.U32 R10, RZ, RZ, R74 ;  /* 0x000000ffff0a7224 */ /* 0x000fe200078e004a */
[----:B-1----:R-:W-:Y:S01]  /*4850*/  MOV R4, R23 ;  /* 0x0000001700047202 */ /* 0x002fe20000000f00 */
[----:B------:R-:W-:Y:S01]  /*4860*/  IMAD.MOV.U32 R9, RZ, RZ, R75 ;  /* 0x000000ffff097224 */ /* 0x000fe200078e004b */
[----:B------:R-:W-:Y:S01]  /*4870*/  IADD3 R84, -R67, c[0x0][0x1d4], RZ ;  /* 0x0000750043547a10 */ /* 0x000fe20007ffe1ff */
[----:B------:R-:W-:Y:S01]  /*4880*/  IMAD.MOV.U32 R8, RZ, RZ, R72 ;  /* 0x000000ffff087224 */ /* 0x000fe200078e0048 */
[----:B------:R-:W-:Y:S01]  /*4890*/  BSSY B1, `(.L_x_1049) ;  /* 0x0000117000017945 */ /* 0x000fe20003800000 */
        /* <DEDUP_REMOVED lines=26> */
[----:B------:R-:W-:Y:S01]  /*4a40*/  SEL R62, R67, R84, !P1 ;  /* 0x00000054433e7207 */ /* 0x000fe20004800000 */
[----:B------:R-:W1:Y:S01]  /*4a50*/  LDS.128 R32, [R133+0xa080] ;  /* 0x00a0800085207984 */ /* 0x000e620000000c00 */
[----:B------:R-:W-:Y:S02]  /*4a60*/  IADD3 R163, P3, P0, R142, R161, R128 ;  /* 0x000000a18ea37210 */ /* 0x000fe4000787e080 */
[----:B------:R-:W-:Y:S02]  /*4a70*/  SHF.R.S32.HI R55, RZ, 0x1f, R62 ;  /* 0x0000001fff377819 */ /* 0x000fe4000001143e */
[----:B------:R-:W-:Y:S02]  /*4a80*/  IADD3.X R162, R105, R120, R126, P3, P0 ;  /* 0x0000007869a27210 */ /* 0x000fe40001fe047e */
[----:B------:R-:W-:Y:S04]  /*4a90*/  LEA.HI R62, R55, R62, RZ, 0x4 ;  /* 0x0000003e373e7211 */ /* 0x000fe800078f20ff */
[----:B------:R-:W-:Y:S04]  /*4aa0*/  LEA.HI.SX32 R62, R62, R69, 0x1c ;  /* 0x000000453e3e7211 */ /* 0x000fe800078fe2ff */
[----:B------:R-:W-:Y:S01]  /*4ab0*/  SHF.R.S32.HI R55, RZ, 0x1f, R62 ;  /* 0x0000001fff377819 */ /* 0x000fe2000001143e */
[----:B------:R-:W-:Y:S03]  /*4ac0*/  IMAD.SHL.U32 R160, R62, 0x8, RZ ;  /* 0x000000083ea07824 */ /* 0x000fe600078e00ff */
[----:B------:R-:W-:Y:S02]  /*4ad0*/  LEA.HI R55, R55, R62, RZ, 0x3 ;  /* 0x0000003e37377211 */ /* 0x000fe400078f18ff */
[----:B------:R-:W-:Y:S02]  /*4ae0*/  ISETP.GE.AND P3, PT, R160, c[0x0][0x1d4], PT ;  /* 0x00007500a0007a0c */ /* 0x000fe40003f66270 */
[----:B------:R-:W-:Y:S05]  /*4af0*/  SHF.R.S32.HI R55, RZ, 0x3, R55 ;  /* 0x00000003ff377819 */ /* 0x000fea0000011437 */
[----:B------:R-:W-:Y:S06]  /*4b00*/  IMAD R52, R55, 0xc00, R6 ;  /* 0x00000c0037347824 */ /* 0x000fec00078e0206 */
[--C-:B------:R-:W-:Y:S02]  /*4b10*/  @!P3 SHF.R.S32.HI R165, RZ, 0x1f, R160.reuse ;  /* 0x0000001fffa5b819 */ /* 0x100fe400000114a0 */
[----:B------:R-:W-:Y:S04]  /*4b20*/  @!P3 IADD3 R168, P4, P0, R142, R161, R160 ;  /* 0x000000a18ea8b210 */ /* 0x000fe8000789e0a0 */
[----:B------:R-:W-:Y:S02]  /*4b30*/  @!P3 IADD3.X R165, R105, R120, R165, P4, P0 ;  /* 0x0000007869a5b210 */ /* 0x000fe400027e04a5 */
[C---:B------:R-:W-:Y:S04]  /*4b40*/  LEA R166, P0, R163.reuse, c[0x0][0x1c8], 0x1 ;  /* 0x00007200a3a67a11 */ /* 0x040fe800078008ff */
[----:B------:R-:W-:Y:S02]  /*4b50*/  LEA.HI.X R167, R163, c[0x0][0x1cc], R162, 0x1, P0 ;  /* 0x00007300a3a77a11 */ /* 0x000fe400000f0ca2 */
[----:B------:R-:W-:Y:S02]  /*4b60*/  LOP3.LUT R162, R99, 0x38, R160, 0xf8, !PT ;  /* 0x0000003863a27812 */ /* 0x000fe400078ef8a0 */
[----:B------:R-:W-:Y:S02]  /*4b70*/  @!P3 LEA R164, P0, R168, c[0x0][0x1c8], 0x1 ;  /* 0x00007200a8a4ba11 */ /* 0x000fe400078008ff */
[----:B------:R-:W-:Y:S02]  /*4b80*/  LOP3.LUT R163, R162, R111, RZ, 0x3c, !PT ;  /* 0x0000006fa2a37212 */ /* 0x000fe400078e3cff */
[----:B------:R-:W-:Y:S02]  /*4b90*/  @!P3 LEA.HI.X R165, R168, c[0x0][0x1cc], R165, 0x1, P0 ;  /* 0x00007300a8a5ba11 */ /* 0x000fe400000f0ca5 */
[----:B------:R-:W-:Y:S01]  /*4ba0*/  ISETP.GE.AND P0, PT, R16, c[0x0][0x27c], PT ;  /* 0x00009f0010007a0c */ /* 0x000fe20003f06270 */
[----:B------:R-:W-:Y:S05]  /*4bb0*/  IMAD.IADD R163, R52, 0x1, R163 ;  /* 0x0000000134a37824 */ /* 0x000fea00078e02a3 */
[----:B------:R-:W-:Y:S05]  /*4bc0*/  SHF.L.U32 R160, R163, 0x1, RZ ;  /* 0x00000001a3a07819 */ /* 0x000fea00000006ff */
[----:B------:R-:W2:Y:S02]  /*4bd0*/  LDS.128 R88, [R160+0xa080] ;  /* 0x00a08000a0587984 */ /* 0x000ea40000000c00 */
[----:B-1----:R-:W-:Y:S01]  /*4be0*/  @!P0 IMAD.MOV.U32 R51, RZ, RZ, R32 ;  /* 0x000000ffff338224 */ /* 0x002fe200078e0020 */
[----:B------:R-:W-:Y:S01]  /*4bf0*/  @!P0 SHF.R.U64 R63, R56, 0x10, R57 ;  /* 0x00000010383f8819 */ /* 0x000fe20000001239 */
[----:B------:R-:W-:Y:S01]  /*4c00*/  @!P0 HADD2.F32 R50, -RZ, R43.H1_H1 ;  /* 0x3000002bff328230 */ /* 0x000fe20000004100 */
[----:B------:R-:W-:Y:S01]  /*4c10*/  @!P0 SHF.R.U64 R48, R44, 0x10, R45 ;  /* 0x000000102c308819 */ /* 0x000fe2000000122d */
[----:B------:R-:W-:Y:S01]  /*4c20*/  @!P0 HADD2.F32 R54, -RZ, R54.H0_H0 ;  /* 0x20000036ff368230 */ /* 0x000fe20000004100 */
[--C-:B------:R-:W-:Y:S01]  /*4c30*/  @!P0 SHF.R.U64 R44, R46, 0x10, R47.reuse ;  /* 0x000000102e2c8819 */ /* 0x100fe2000000122f */
[----:B------:R-:W-:Y:S01]  /*4c40*/  @!P0 HADD2.F32 R64, -RZ, R64.H0_H0 ;  /* 0x20000040ff408230 */ /* 0x000fe20000004100 */
[----:B------:R-:W-:Y:S01]  /*4c50*/  @!P0 SHF.R.U32.HI R46, RZ, 0x10, R47 ;  /* 0x00000010ff2e8819 */ /* 0x000fe2000001162f */
[--C-:B------:R-:W-:Y:S01]  /*4c60*/  @!P0 HADD2.F32 R47, -RZ, R51.reuse.H0_H0 ;  /* 0x20000033ff2f8230 */ /* 0x100fe20000004100 */
[--C-:B------:R-:W-:Y:S01]  /*4c70*/  @!P0 SHF.R.U64 R62, R58, 0x10, R59.reuse ;  /* 0x000000103a3e8819 */ /* 0x100fe2000000123b */
[----:B------:R-:W-:Y:S01]  /*4c80*/  @!P0 HADD2.F32 R49, -RZ, R48.H0_H0 ;  /* 0x20000030ff318230 */ /* 0x000fe20000004100 */
[----:B------:R-:W-:Y:S01]  /*4c90*/  @!P0 SHF.R.U32.HI R65, RZ, 0x10, R59 ;  /* 0x00000010ff418819 */ /* 0x000fe2000001163b */
[----:B------:R-:W-:Y:S01]  /*4ca0*/  @!P0 HADD2.F32 R48, -RZ, R51.H1_H1 ;  /* 0x30000033ff308230 */ /* 0x000fe20000004100 */
[----:B------:R-:W-:Y:S01]  /*4cb0*/  @!P0 FMUL.FTZ R0, R47, R50 ;  /* 0x000000322f008220 */ /* 0x000fe20000410000 */
[----:B------:R-:W-:Y:S01]  /*4cc0*/  @!P0 SHF.R.U32.HI R45, RZ, 0x10, R45 ;  /* 0x00000010ff2d8819 */ /* 0x000fe2000001162d */
[----:B------:R-:W-:Y:S01]  /*4cd0*/  @!P0 HADD2.F32 R44, -RZ, R44.H0_H0 ;  /* 0x2000002cff2c8230 */ /* 0x000fe20000004100 */
[----:B------:R-:W-:Y:S01]  /*4ce0*/  @!P0 SHF.R.U32.HI R61, RZ, 0x10, R57 ;  /* 0x00000010ff3d8819 */ /* 0x000fe20000011639 */
[-C--:B------:R-:W-:Y:S01]  /*4cf0*/  @!P0 FMUL.FTZ R3, R48, R49.reuse ;  /* 0x0000003130038220 */ /* 0x080fe20000410000 */
[----:B------:R-:W-:Y:S02]  /*4d00*/  @!P0 HADD2.F32 R57, -RZ, R63.H0_H0 ;  /* 0x2000003fff398230 */ /* 0x000fe40000004100 */
[----:B------:R-:W-:Y:S02]  /*4d10*/  @!P0 HADD2.F32 R62, -RZ, R62.H0_H0 ;  /* 0x2000003eff3e8230 */ /* 0x000fe40000004100 */
[----:B------:R-:W-:Y:S01]  /*4d20*/  @!P0 HADD2.F32 R65, -RZ, R65.H0_H0 ;  /* 0x20000041ff418230 */ /* 0x000fe20000004100 */
[----:B--2---:R-:W-:Y:S01]  /*4d30*/  @!P0 IMAD.MOV.U32 R58, RZ, RZ, R89 ;  /* 0x000000ffff3a8224 */ /* 0x004fe200078e0059 */
[----:B------:R-:W-:Y:S01]  /*4d40*/  @!P0 MOV R56, R88 ;  /* 0x0000005800388202 */ /* 0x000fe20000000f00 */
[----:B------:R-:W-:Y:S02]  /*4d50*/  @!P0 IMAD.MOV.U32 R59, RZ, RZ, R90 ;  /* 0x000000ffff3b8224 */ /* 0x000fe400078e005a */
[----:B------:R-:W-:Y:S02]  /*4d60*/  @!P0 IMAD.MOV.U32 R63, RZ, RZ, R91 ;  /* 0x000000ffff3f8224 */ /* 0x000fe400078e005b */
[--C-:B------:R-:W-:Y:S02]  /*4d70*/  @!P0 HADD2.F32 R55, -RZ, R56.reuse.H0_H0 ;  /* 0x20000038ff378230 */ /* 0x100fe40000004100 */
[----:B------:R-:W-:Y:S03]  /*4d80*/  @!P0 HADD2.F32 R56, -RZ, R56.H1_H1 ;  /* 0x30000038ff388230 */ /* 0x000fe60000004100 */
[C---:B------:R-:W-:Y:S02]  /*4d90*/  @!P0 FFMA.FTZ R0, R55.reuse, R54, R0 ;  /* 0x0000003637008223 */ /* 0x040fe40000010000 */
[----:B------:R-:W-:Y:S01]  /*4da0*/  @!P0 FMUL.FTZ R163, R56, R49 ;  /* 0x0000003138a38220 */ /* 0x000fe20000410000 */
[----:B------:R-:W-:Y:S01]  /*4db0*/  @!P0 MOV R49, R33 ;  /* 0x0000002100318202 */ /* 0x000fe20000000f00 */
[----:B------:R-:W-:Y:S01]  /*4dc0*/  @!P0 FMUL.FTZ R160, R55, R50 ;  /* 0x0000003237a08220 */ /* 0x000fe20000410000 */
[----:B------:R-:W-:Y:S01]  /*4dd0*/  @!P0 HADD2.F32 R55, -RZ, R60.H1_H1 ;  /* 0x3000003cff378230 */ /* 0x000fe20000004100 */
[-C--:B------:R-:W-:Y:S01]  /*4de0*/  @!P0 FFMA.FTZ R163, R48, R57.reuse, -R163 ;  /* 0x0000003930a38223 */ /* 0x080fe200000108a3 */
[----:B------:R-:W-:Y:S01]  /*4df0*/  @!P0 HADD2.F32 R48, -RZ, R45.H0_H0 ;  /* 0x2000002dff308230 */ /* 0x000fe20000004100 */
[----:B------:R-:W-:Y:S01]  /*4e00*/  @!P0 FFMA.FTZ R3, R56, R57, R3 ;  /* 0x0000003938038223 */ /* 0x000fe20000010003 */
[--C-:B------:R-:W-:Y:S01]  /*4e10*/  @!P0 HADD2.F32 R56, -RZ, R58.reuse.H1_H1 ;  /* 0x3000003aff388230 */ /* 0x100fe20000004100 */
[----:B------:R-:W-:Y:S01]  /*4e20*/  @!P0 FFMA.FTZ R160, R47, R54, -R160 ;  /* 0x000000362fa08223 */ /* 0x000fe200000108a0 */
[----:B------:R-:W-:Y:S02]  /*4e30*/  @!P0 HADD2.F32 R47, -RZ, R43.H0_H0 ;  /* 0x2000002bff2f8230 */ /* 0x000fe40000004100 */
[----:B------:R-:W-:Y:S01]  /*4e40*/  @!P0 HADD2.F32 R43, -RZ, R49.H1_H1 ;  /* 0x30000031ff2b8230 */ /* 0x000fe20000004100 */
[----:B------:R-:W-:Y:S01]  /*4e50*/  @!P0 FMUL.FTZ R169, R56, R48 ;  /* 0x0000003038a98220 */ /* 0x000fe20000410000 */
[----:B------:R-:W-:Y:S01]  /*4e60*/  @!P0 HADD2.F32 R54, -RZ, R58.H0_H0 ;  /* 0x2000003aff368230 */ /* 0x000fe20000004100 */
[----:B------:R-:W-:Y:S01]  /*4e70*/  @!P0 F2FP.PACK_AB R160, R163, R160 ;  /* 0x000000a0a3a0823e */ /* 0x000fe200000000ff */
[----:B------:R-:W-:Y:S01]  /*4e80*/  @!P0 HADD2.F32 R58, -RZ, R61.H0_H0 ;  /* 0x2000003dff3a8230 */ /* 0x000fe20000004100 */
[C---:B------:R-:W-:Y:S01]  /*4e90*/  @!P0 FMUL.FTZ R5, R43.reuse, R48 ;  /* 0x000000302b058220 */ /* 0x040fe20000410000 */
[----:B------:R-:W-:Y:S01]  /*4ea0*/  @!P0 HADD2.F32 R45, -RZ, R42.H1_H1 ;  /* 0x3000002aff2d8230 */ /* 0x000fe20000004100 */
[----:B------:R-:W-:Y:S01]  /*4eb0*/  @!P0 FMUL.FTZ R162, R54, R47 ;  /* 0x0000002f36a28220 */ /* 0x000fe20000410000 */
[----:B------:R-:W-:Y:S01]  /*4ec0*/  @!P0 HADD2.F32 R57, -RZ, R60.H0_H0 ;  /* 0x2000003cff398230 */ /* 0x000fe20000004100 */
[----:B------:R-:W-:Y:S01]  /*4ed0*/  @!P0 FFMA.FTZ R169, R43, R58, -R169 ;  /* 0x0000003a2ba98223 */ /* 0x000fe200000108a9 */
[----:B------:R-:W-:Y:S01]  /*4ee0*/  @!P0 MOV R43, R34 ;  /* 0x00000022002b8202 */ /* 0x000fe20000000f00 */
[----:B------:R-:W-:Y:S01]  /*4ef0*/  @!P0 IMAD.MOV.U32 R32, RZ, RZ, R160 ;  /* 0x000000ffff208224 */ /* 0x000fe200078e00a0 */
[--C-:B------:R-:W-:Y:S02]  /*4f00*/  @!P0 HADD2.F32 R60, -RZ, R59.reuse.H0_H0 ;  /* 0x2000003bff3c8230 */ /* 0x100fe40000004100 */
[----:B------:R-:W-:Y:S02]  /*4f10*/  @!P0 HADD2.F32 R59, -RZ, R59.H1_H1 ;  /* 0x3000003bff3b8230 */ /* 0x000fe40000004100 */
[--C-:B------:R-:W-:Y:S01]  /*4f20*/  @!P0 HADD2.F32 R48, -RZ, R43.reuse.H0_H0 ;  /* 0x2000002bff308230 */ /* 0x100fe20000004100 */
[-C--:B------:R-:W-:Y:S01]  /*4f30*/  @!P0 FMUL.FTZ R168, R60, R45.reuse ;  /* 0x0000002d3ca88220 */ /* 0x080fe20000410000 */
[----:B------:R-:W-:Y:S01]  /*4f40*/  @!P0 HADD2.F32 R43, -RZ, R43.H1_H1 ;  /* 0x3000002bff2b8230 */ /* 0x000fe20000004100 */
[-C--:B------:R-:W-:Y:S01]  /*4f50*/  @!P0 FMUL.FTZ R171, R59, R44.reuse ;  /* 0x0000002c3bab8220 */ /* 0x080fe20000410000 */
[----:B------:R-:W-:Y:S01]  /*4f60*/  @!P0 HADD2.F32 R50, -RZ, R49.H0_H0 ;  /* 0x20000031ff328230 */ /* 0x000fe20000004100 */
[----:B------:R-:W-:Y:S01]  /*4f70*/  @!P0 FMUL.FTZ R7, R48, R45 ;  /* 0x0000002d30078220 */ /* 0x000fe20000410000 */
[--C-:B------:R-:W-:Y:S01]  /*4f80*/  @!P0 HADD2.F32 R61, -RZ, R63.reuse.H0_H0 ;  /* 0x2000003fff3d8230 */ /* 0x100fe20000004100 */
[C---:B------:R-:W-:Y:S01]  /*4f90*/  @!P0 FMUL.FTZ R8, R43.reuse, R44 ;  /* 0x0000002c2b088220 */ /* 0x040fe20000410000 */
[----:B------:R-:W-:Y:S01]  /*4fa0*/  @!P0 HADD2.F32 R44, -RZ, R42.H0_H0 ;  /* 0x2000002aff2c8230 */ /* 0x000fe20000004100 */
[----:B------:R-:W-:Y:S01]  /*4fb0*/  @!P0 FFMA.FTZ R171, R43, R62, -R171 ;  /* 0x0000003e2bab8223 */ /* 0x000fe200000108ab */
[----:B------:R-:W-:Y:S01]  /*4fc0*/  @!P0 MOV R42, R35 ;  /* 0x00000023002a8202 */ /* 0x000fe20000000f00 */
[----:B------:R-:W-:Y:S01]  /*4fd0*/  @!P0 FMUL.FTZ R4, R50, R47 ;  /* 0x0000002f32048220 */ /* 0x000fe20000410000 */
[----:B------:R-:W-:Y:S01]  /*4fe0*/  @!P0 HADD2.F32 R63, -RZ, R63.H1_H1 ;  /* 0x3000003fff3f8230 */ /* 0x000fe20000004100 */
[----:B------:R-:W-:Y:S01]  /*4ff0*/  @!P0 FMUL.FTZ R170, R61, R44 ;  /* 0x0000002c3daa8220 */ /* 0x000fe20000410000 */
[----:B------:R-:W-:Y:S01]  /*5000*/  @!P0 HADD2.F32 R43, -RZ, R46.H0_H0 ;  /* 0x2000002eff2b8230 */ /* 0x000fe20000004100 */
[----:B------:R-:W-:Y:S01]  /*5010*/  @!P0 FFMA.FTZ R4, R54, R55, R4 ;  /* 0x0000003736048223 */ /* 0x000fe20000010004 */
[--C-:B------:R-:W-:Y:S01]  /*5020*/  @!P0 HADD2.F32 R45, -RZ, R42.reuse.H0_H0 ;  /* 0x2000002aff2d8230 */ /* 0x100fe20000004100 */
[----:B------:R-:W-:Y:S01]  /*5030*/  @!P0 FFMA.FTZ R168, R48, R57, -R168 ;  /* 0x0000003930a88223 */ /* 0x000fe200000108a8 */
[----:B------:R-:W-:Y:S01]  /*5040*/  @!P0 HADD2.F32 R42, -RZ, R42.H1_H1 ;  /* 0x3000002aff2a8230 */ /* 0x000fe20000004100 */
[----:B------:R-:W-:Y:S02]  /*5050*/  @!P0 FMUL.FTZ R173, R63, R43 ;  /* 0x0000002b3fad8220 */ /* 0x000fe40000410000 */
[----:B------:R-:W-:Y:S01]  /*5060*/  @!P0 FFMA.FTZ R162, R50, R55, -R162 ;  /* 0x0000003732a28223 */ /* 0x000fe200000108a2 */
[----:B------:R-:W-:Y:S01]  /*5070*/  @!P0 F2FP.PACK_AB R168, R171, R168 ;  /* 0x000000a8aba8823e */ /* 0x000fe200000000ff */
        /* <DEDUP_REMOVED lines=11> */
[----:B------:R-:W-:Y:S01]  /*5130*/  @!P0 FMUL.FTZ R10, R42, R43 ;  /* 0x0000002b2a0a8220 */ /* 0x000fe20000410000 */
[----:B------:R-:W-:Y:S01]  /*5140*/  @!P0 F2FP.PACK_AB R163, R5, R4 ;  /* 0x0000000405a3823e */ /* 0x000fe200000000ff */
[----:B------:R-:W-:Y:S01]  /*5150*/  @!P0 FFMA.FTZ R9, R61, R64, R9 ;  /* 0x000000403d098223 */ /* 0x000fe20000010009 */
[----:B------:R-:W-:Y:S01]  /*5160*/  @!P0 F2FP.PACK_AB R170, R8, R7 ;  /* 0x0000000708aa823e */ /* 0x000fe200000000ff */
[----:B------:R-:W-:Y:S01]  /*5170*/  @!P0 FFMA.FTZ R10, R63, R65, R10 ;  /* 0x000000413f0a8223 */ /* 0x000fe2000001000a */
[----:B------:R-:W-:Y:S01]  /*5180*/  @!P0 MOV R89, R163 ;  /* 0x000000a300598202 */ /* 0x000fe20000000f00 */
[----:B------:R-:W-:Y:S02]  /*5190*/  @!P0 IMAD.MOV.U32 R34, RZ, RZ, R168 ;  /* 0x000000ffff228224 */ /* 0x000fe400078e00a8 */
[----:B------:R-:W-:Y:S01]  /*51a0*/  @!P0 IMAD.MOV.U32 R88, RZ, RZ, R162 ;  /* 0x000000ffff588224 */ /* 0x000fe200078e00a2 */
[----:B------:R-:W-:Y:S01]  /*51b0*/  @!P0 F2FP.PACK_AB R171, R10, R9 ;  /* 0x000000090aab823e */ /* 0x000fe200000000ff */
[----:B------:R-:W-:Y:S01]  /*51c0*/  @!P0 IMAD.MOV.U32 R90, RZ, RZ, R170 ;  /* 0x000000ffff5a8224 */ /* 0x000fe200078e00aa */
[----:B------:R1:W-:Y:S02]  /*51d0*/  STG.E.128 [R166.64], R32 ;  /* 0x00000020a6007986 */ /* 0x0003e4000c101d12 */
[----:B------:R-:W-:Y:S06]  /*51e0*/  @!P0 MOV R91, R171 ;  /* 0x000000ab005b8202 */ /* 0x000fec0000000f00 */
[----:B------:R1:W-:Y:S02]  /*51f0*/  @!P3 STG.E.128 [R164.64], R88 ;  /* 0x00000058a400b986 */ /* 0x0003e4000c101d12 */
.L_x_1052:
[----:B------:R-:W-:Y:S05]  /*5200*/  BSYNC B0 ;  /* 0x0000000000007941 */ /* 0x000fea0003800000 */
.L_x_1051:
[----:B------:R-:W-:Y:S11]  /*5210*/  ISETP.GE.AND P0, PT, R12, c[0x0][0x1d4], PT ;  /* 0x000075000c007a0c */ /* 0x000ff60003f06270 */
[----:B------:R-:W-:Y:S02]  /*5220*/  @!UPT UIADD3 URZ, URZ, URZ, URZ ;  /* 0x0000003f3f3ff290 */ /* 0x000fe4000fffe03f */
[----:B------:R-:W-:-:S05]  /*5230*/  @P0 BRA `(.L_x_1050) ;  /* 0x000007c000000947 */ /* 0x000fca0003800000 */
[----:B------:R-:W-:Y:S01]  /*5240*/  SEL R48, R67, R84, !P2 ;  /* 0x0000005443307207 */ /* 0x000fe20005000000 */
[----:B-1----:R-:W1:Y:S01]  /*5250*/  LDS.128 R32, [R132+0xa080] ;  /* 0x00a0800084207984 */ /* 0x002e620000000c00 */
[-C--:B------:R-:W-:Y:S02]  /*5260*/  IADD3 R88, P3, P0, R142, R161.reuse, R127 ;  /* 0x000000a18e587210 */ /* 0x080fe4000787e07f */
        /* <DEDUP_REMOVED lines=15> */
[C---:B------:R-:W-:Y:S04]  /*5360*/  @!P3 LEA R88, P0, R161.reuse, c[0x0][0x1c8], 0x1 ;  /* 0x00007200a158ba11 */ /* 0x040fe800078008ff */
[----:B------:R-:W-:Y:S02]  /*5370*/  @!P3 LEA.HI.X R89, R161, c[0x0][0x1cc], R120, 0x1, P0 ;  /* 0x00007300a159ba11 */ /* 0x000fe400000f0c78 */
[----:B------:R-:W-:Y:S02]  /*5380*/  LOP3.LUT R120, R99, 0x38, R64, 0xf8, !PT ;  /* 0x0000003863787812 */ /* 0x000fe400078ef840 */
[----:B------:R-:W-:Y:S02]  /*5390*/  ISETP.GE.AND P0, PT, R12, c[0x0][0x27c], PT ;  /* 0x00009f000c007a0c */ /* 0x000fe40003f06270 */
[----:B------:R-:W-:Y:S05]  /*53a0*/  LOP3.LUT R65, R120, R111, RZ, 0x3c, !PT ;  /* 0x0000006f78417212 */ /* 0x000fea00078e3cff */
[----:B------:R-:W-:Y:S05]  /*53b0*/  IMAD.IADD R65, R46, 0x1, R65 ;  /* 0x000000012e417824 */ /* 0x000fea00078e0241 */
[----:B------:R-:W-:Y:S01]  /*53c0*/  SHF.L.U32 R64, R65, 0x1, RZ ;  /* 0x0000000141407819 */ /* 0x000fe200000006ff */
[----:B-1----:R-:W-:Y:S01]  /*53d0*/  @!P0 IMAD.MOV.U32 R45, RZ, RZ, R32 ;  /* 0x000000ffff2d8224 */ /* 0x002fe200078e0020 */
[----:B------:R-:W-:Y:S01]  /*53e0*/  @!P0 HADD2.F32 R44, -RZ, R41.H1_H1 ;  /* 0x30000029ff2c8230 */ /* 0x000fe20000004100 */
[----:B------:R-:W-:Y:S01]  /*53f0*/  @!P0 SHF.R.U64 R42, R36, 0x10, R37 ;  /* 0x00000010242a8819 */ /* 0x000fe20000001225 */
[----:B------:R-:W-:Y:S01]  /*5400*/  @!P0 HADD2.F32 R48, -RZ, R92.H1_H1 ;  /* 0x3000005cff308230 */ /* 0x000fe20000004100 */
[----:B------:R-:W1:Y:S01]  /*5410*/  LDS.128 R60, [R64+0xa080] ;  /* 0x00a08000403c7984 */ /* 0x000e620000000c00 */
[--C-:B------:R-:W-:Y:S01]  /*5420*/  @!P0 SHF.R.U64 R36, R38, 0x10, R39.reuse ;  /* 0x0000001026248819 */ /* 0x100fe20000001227 */
[----:B------:R-:W-:Y:S01]  /*5430*/  @!P0 HADD2.F32 R51, -RZ, R87.H1_H1 ;  /* 0x30000057ff338230 */ /* 0x000fe20000004100 */
[----:B------:R-:W-:Y:S01]  /*5440*/  @!P0 SHF.R.U32.HI R38, RZ, 0x10, R39 ;  /* 0x00000010ff268819 */ /* 0x000fe20000011627 */
[--C-:B------:R-:W-:Y:S01]  /*5450*/  @!P0 HADD2.F32 R39, -RZ, R45.reuse.H0_H0 ;  /* 0x2000002dff278230 */ /* 0x100fe20000004100 */
[----:B------:R-:W-:Y:S01]  /*5460*/  @!P0 SHF.R.U64 R49, R80, 0x10, R81 ;  /* 0x0000001050318819 */ /* 0x000fe20000001251 */
[----:B------:R-:W-:Y:S01]  /*5470*/  @!P0 HADD2.F32 R43, -RZ, R42.H0_H0 ;  /* 0x2000002aff2b8230 */ /* 0x000fe20000004100 */
[----:B------:R-:W-:Y:S01]  /*5480*/  @!P0 SHF.R.U32.HI R37, RZ, 0x10, R37 ;  /* 0x00000010ff258819 */ /* 0x000fe20000011625 */
[----:B------:R-:W-:Y:S01]  /*5490*/  @!P0 HADD2.F32 R42, -RZ, R45.H1_H1 ;  /* 0x3000002dff2a8230 */ /* 0x000fe20000004100 */
[----:B------:R-:W-:Y:S01]  /*54a0*/  @!P0 FMUL.FTZ R0, R39, R44 ;  /* 0x0000002c27008220 */ /* 0x000fe20000410000 */
[----:B------:R-:W-:Y:S01]  /*54b0*/  @!P0 HADD2.F32 R49, -RZ, R49.H0_H0 ;  /* 0x20000031ff318230 */ /* 0x000fe20000004100 */
[----:B------:R-:W-:Y:S01]  /*54c0*/  @!P0 SHF.R.U32.HI R80, RZ, 0x10, R81 ;  /* 0x00000010ff508819 */ /* 0x000fe20000011651 */
[----:B------:R-:W-:Y:S01]  /*54d0*/  @!P0 HADD2.F32 R57, -RZ, R87.H0_H0 ;  /* 0x20000057ff398230 */ /* 0x000fe20000004100 */
[-C--:B------:R-:W-:Y:S01]  /*54e0*/  @!P0 FMUL.FTZ R3, R42, R43.reuse ;  /* 0x0000002b2a038220 */ /* 0x080fe20000410000 */
[--C-:B------:R-:W-:Y:S02]  /*54f0*/  @!P0 SHF.R.U64 R55, R82, 0x10, R83.reuse ;  /* 0x0000001052378819 */ /* 0x100fe40000001253 */
[----:B------:R-:W-:Y:S03]  /*5500*/  @!P0 SHF.R.U32.HI R59, RZ, 0x10, R83 ;  /* 0x00000010ff3b8819 */ /* 0x000fe60000011653 */
[----:B------:R-:W-:Y:S02]  /*5510*/  @!P0 HADD2.F32 R55, -RZ, R55.H0_H0 ;  /* 0x20000037ff378230 */ /* 0x000fe40000004100 */
[----:B------:R-:W-:Y:S01]  /*5520*/  @!P0 HADD2.F32 R59, -RZ, R59.H0_H0 ;  /* 0x2000003bff3b8230 */ /* 0x000fe20000004100 */
[----:B-1----:R-:W-:Y:S01]  /*5530*/  @!P0 IMAD.MOV.U32 R54, RZ, RZ, R62 ;  /* 0x000000ffff368224 */ /* 0x002fe200078e003e */
[----:B------:R-:W-:Y:S01]  /*5540*/  @!P0 MOV R50, R60 ;  /* 0x0000003c00328202 */ /* 0x000fe20000000f00 */
[----:B------:R-:W-:Y:S03]  /*5550*/  @!P0 IMAD.MOV.U32 R58, RZ, RZ, R63 ;  /* 0x000000ffff3a8224 */ /* 0x000fe600078e003f */
[----:B------:R-:W-:Y:S02]  /*5560*/  @!P0 HADD2.F32 R52, -RZ, R54.H0_H0 ;  /* 0x20000036ff348230 */ /* 0x000fe40000004100 */
[--C-:B------:R-:W-:Y:S02]  /*5570*/  @!P0 HADD2.F32 R47, -RZ, R50.reuse.H0_H0 ;  /* 0x20000032ff2f8230 */ /* 0x100fe40000004100 */
[----:B------:R-:W-:Y:S02]  /*5580*/  @!P0 HADD2.F32 R50, -RZ, R50.H1_H1 ;  /* 0x30000032ff328230 */ /* 0x000fe40000004100 */
[----:B------:R-:W-:Y:S01]  /*5590*/  @!P0 HADD2.F32 R54, -RZ, R54.H1_H1 ;  /* 0x30000036ff368230 */ /* 0x000fe20000004100 */
[C---:B------:R-:W-:Y:S01]  /*55a0*/  @!P0 FMUL.FTZ R64, R47.reuse, R44 ;  /* 0x0000002c2f408220 */ /* 0x040fe20000410000 */
[--C-:B------:R-:W-:Y:S01]  /*55b0*/  @!P0 HADD2.F32 R56, -RZ, R58.reuse.H0_H0 ;  /* 0x2000003aff388230 */ /* 0x100fe20000004100 */
[-C--:B------:R-:W-:Y:S01]  /*55c0*/  @!P0 FFMA.FTZ R0, R47, R48.reuse, R0 ;  /* 0x000000302f008223 */ /* 0x080fe20000010000 */
[----:B------:R-:W-:Y:S01]  /*55d0*/  @!P0 HADD2.F32 R58, -RZ, R58.H1_H1 ;  /* 0x3000003aff3a8230 */ /* 0x000fe20000004100 */
[----:B------:R-:W-:Y:S01]  /*55e0*/  @!P0 FFMA.FTZ R64, R39, R48, -R64 ;  /* 0x0000003027408223 */ /* 0x000fe20000010840 */
[----:B------:R-:W-:Y:S01]  /*55f0*/  @!P0 HADD2.F32 R39, -RZ, R41.H0_H0 ;  /* 0x20000029ff278230 */ /* 0x000fe20000004100 */
[----:B------:R-:W-:Y:S01]  /*5600*/  @!P0 IMAD.MOV.U32 R48, RZ, RZ, R61 ;  /* 0x000000ffff308224 */ /* 0x000fe200078e003d */
[----:B------:R-:W-:Y:S01]  /*5610*/  @!P0 MOV R41, R34 ;  /* 0x0000002200298202 */ /* 0x000fe20000000f00 */
[C---:B------:R-:W-:Y:S01]  /*5620*/  @!P0 FMUL.FTZ R65, R50.reuse, R43 ;  /* 0x0000002b32418220 */ /* 0x040fe20000410000 */
[----:B------:R-:W-:Y:S01]  /*5630*/  @!P0 MOV R43, R33 ;  /* 0x00000021002b8202 */ /* 0x000fe20000000f00 */
[-C--:B------:R-:W-:Y:S01]  /*5640*/  @!P0 FFMA.FTZ R3, R50, R49.reuse, R3 ;  /* 0x0000003132038223 */ /* 0x080fe20000010003 */
[--C-:B------:R-:W-:Y:S01]  /*5650*/  @!P0 HADD2.F32 R47, -RZ, R48.reuse.H0_H0 ;  /* 0x20000030ff2f8230 */ /* 0x100fe20000004100 */
[----:B------:R-:W-:Y:S01]  /*5660*/  @!P0 FFMA.FTZ R65, R42, R49, -R65 ;  /* 0x000000312a418223 */ /* 0x000fe20000010841 */
[----:B------:R-:W-:Y:S02]  /*5670*/  @!P0 HADD2.F32 R48, -RZ, R48.H1_H1 ;  /* 0x30000030ff308230 */ /* 0x000fe40000004100 */
[----:B------:R-:W-:Y:S01]  /*5680*/  @!P0 HADD2.F32 R42, -RZ, R37.H0_H0 ;  /* 0x20000025ff2a8230 */ /* 0x000fe20000004100 */
[-C--:B------:R-:W-:Y:S01]  /*5690*/  @!P0 FMUL.FTZ R120, R47, R39.reuse ;  /* 0x000000272f788220 */ /* 0x080fe20000410000 */
[--C-:B------:R-:W-:Y:S01]  /*56a0*/  @!P0 HADD2.F32 R37, -RZ, R43.reuse.H1_H1 ;  /* 0x3000002bff258230 */ /* 0x100fe20000004100 */
[----:B------:R-:W-:Y:S01]  /*56b0*/  @!P0 F2FP.PACK_AB R64, R65, R64 ;  /* 0x000000404140823e */ /* 0x000fe200000000ff */
[----:B------:R-:W-:Y:S01]  /*56c0*/  @!P0 HADD2.F32 R50, -RZ, R80.H0_H0 ;  /* 0x20000050ff328230 */ /* 0x000fe20000004100 */
[----:B------:R-:W-:Y:S01]  /*56d0*/  @!P0 FMUL.FTZ R161, R48, R42 ;  /* 0x0000002a30a18220 */ /* 0x000fe20000410000 */
[----:B------:R-:W-:Y:S01]  /*56e0*/  @!P0 F2FP.PACK_AB R65, R3, R0 ;  /* 0x000000000341823e */ /* 0x000fe200000000ff */
[C---:B------:R-:W-:Y:S01]  /*56f0*/  @!P0 FMUL.FTZ R5, R37.reuse, R42 ;  /* 0x0000002a25058220 */ /* 0x040fe20000410000 */
[----:B------:R-:W-:Y:S01]  /*5700*/  @!P0 HADD2.F32 R44, -RZ, R43.H0_H0 ;  /* 0x2000002bff2c8230 */ /* 0x000fe20000004100 */
[----:B------:R-:W-:Y:S01]  /*5710*/  @!P0 FFMA.FTZ R161, R37, R50, -R161 ;  /* 0x0000003225a18223 */ /* 0x000fe200000108a1 */
[----:B------:R-:W-:Y:S01]  /*5720*/  @!P0 HADD2.F32 R37, -RZ, R36.H0_H0 ;  /* 0x20000024ff258230 */ /* 0x000fe20000004100 */
[----:B------:R-:W-:Y:S01]  /*5730*/  @!P0 IMAD.MOV.U32 R32, RZ, RZ, R64 ;  /* 0x000000ffff208224 */ /* 0x000fe200078e0040 */
[--C-:B------:R-:W-:Y:S01]  /*5740*/  @!P0 HADD2.F32 R36, -RZ, R41.reuse.H1_H1 ;  /* 0x30000029ff248230 */ /* 0x100fe20000004100 */
[----:B------:R-:W-:Y:S01]  /*5750*/  @!P0 FMUL.FTZ R4, R44, R39 ;  /* 0x000000272c048220 */ /* 0x000fe20000410000 */
[----:B------:R-:W-:Y:S01]  /*5760*/  @!P0 HADD2.F32 R42, -RZ, R41.H0_H0 ;  /* 0x20000029ff2a8230 */ /* 0x000fe20000004100 */
[-C--:B------:R-:W-:Y:S01]  /*5770*/  @!P0 FMUL.FTZ R163, R54, R37.reuse ;  /* 0x0000002536a38220 */ /* 0x080fe20000410000 */
[----:B------:R-:W-:Y:S01]  /*5780*/  @!P0 HADD2.F32 R39, -RZ, R40.H1_H1 ;  /* 0x30000028ff278230 */ /* 0x000fe20000004100 */
[C---:B------:R-:W-:Y:S01]  /*5790*/  @!P0 FMUL.FTZ R8, R36.reuse, R37 ;  /* 0x0000002524088220 */ /* 0x040fe20000410000 */
[----:B------:R-:W-:Y:S01]  /*57a0*/  @!P0 HADD2.F32 R49, -RZ, R92.H0_H0 ;  /* 0x2000005cff318230 */ /* 0x000fe20000004100 */
[----:B------:R-:W-:Y:S01]  /*57b0*/  @!P0 FFMA.FTZ R163, R36, R55, -R163 ;  /* 0x0000003724a38223 */ /* 0x000fe200000108a3 */
[----:B------:R-:W-:Y:S01]  /*57c0*/  @!P0 MOV R36, R35 ;  /* 0x0000002300248202 */ /* 0x000fe20000000f00 */
[-C--:B------:R-:W-:Y:S01]  /*57d0*/  @!P0 FMUL.FTZ R160, R52, R39.reuse ;  /* 0x0000002734a08220 */ /* 0x080fe20000410000 */
[----:B------:R-:W-:Y:S01]  /*57e0*/  @!P0 HADD2.F32 R37, -RZ, R38.H0_H0 ;  /* 0x20000026ff258230 */ /* 0x000fe20000004100 */
[----:B------:R-:W-:Y:S01]  /*57f0*/  @!P0 FMUL.FTZ R7, R42, R39 ;  /* 0x000000272a078220 */ /* 0x000fe20000410000 */
[----:B------:R-:W-:Y:S01]  /*5800*/  @!P0 HADD2.F32 R39, -RZ, R40.H0_H0 ;  /* 0x20000028ff278230 */ /* 0x000fe20000004100 */
[----:B------:R-:W-:Y:S01]  /*5810*/  @!P0 FFMA.FTZ R4, R47, R49, R4 ;  /* 0x000000312f048223 */ /* 0x000fe20000010004 */
[--C-:B------:R-:W-:Y:S01]  /*5820*/  @!P0 HADD2.F32 R38, -RZ, R36.reuse.H0_H0 ;  /* 0x20000024ff268230 */ /* 0x100fe20000004100 */
[----:B------:R-:W-:Y:S01]  /*5830*/  @!P0 FMUL.FTZ R165, R58, R37 ;  /* 0x000000253aa58220 */ /* 0x000fe20000410000 */
[----:B------:R-:W-:Y:S01]  /*5840*/  @!P0 HADD2.F32 R36, -RZ, R36.H1_H1 ;  /* 0x30000024ff248230 */ /* 0x000fe20000004100 */
[----:B------:R-:W-:Y:S02]  /*5850*/  @!P0 FMUL.FTZ R162, R56, R39 ;  /* 0x0000002738a28220 */ /* 0x000fe40000410000 */
[----:B------:R-:W-:Y:S02]  /*5860*/  @!P0 FFMA.FTZ R160, R42, R51, -R160 ;  /* 0x000000332aa08223 */ /* 0x000fe400000108a0 */
[----:B------:R-:W-:Y:S02]  /*5870*/  @!P0 FFMA.FTZ R120, R44, R49, -R120 ;  /* 0x000000312c788223 */ /* 0x000fe40000010878 */
[----:B------:R-:W-:Y:S01]  /*5880*/  @!P0 FFMA.FTZ R162, R38, R57, -R162 ;  /* 0x0000003926a28223 */ /* 0x000fe200000108a2 */
[----:B------:R-:W-:Y:S01]  /*5890*/  @!P0 F2FP.PACK_AB R160, R163, R160 ;  /* 0x000000a0a3a0823e */ /* 0x000fe200000000ff */
[----:B------:R-:W-:Y:S01]  /*58a0*/  @!P0 FFMA.FTZ R165, R36, R59, -R165 ;  /* 0x0000003b24a58223 */ /* 0x000fe200000108a5 */
[----:B------:R-:W-:Y:S01]  /*58b0*/  @!P0 F2FP.PACK_AB R161, R161, R120 ;  /* 0x00000078a1a1823e */ /* 0x000fe200000000ff */
[----:B------:R-:W-:Y:S02]  /*58c0*/  @!P0 FFMA.FTZ R5, R48, R50, R5 ;  /* 0x0000003230058223 */ /* 0x000fe40000010005 */
        /* <DEDUP_REMOVED lines=19> */
.L_x_1050:
[----:B------:R-:W-:Y:S05]  /*5a00*/  BSYNC B1 ;  /* 0x0000000000017941 */ /* 0x000fea0003800000 */
.L_x_1049:
[----:B------:R-:W-:Y:S04]  /*5a10*/  IADD3 R159, P0, R156, R158, RZ ;  /* 0x0000009e9c9f7210 */ /* 0x000fe80007f1e0ff */
[----:B------:R-:W-:Y:S01]  /*5a20*/  IADD3.X R52, R135, R115, RZ, P0, !PT ;  /* 0x0000007387347210 */ /* 0x000fe200007fe4ff */
[----:B------:R-:W-:-:S05]  /*5a30*/  @P5 BRA `(.L_x_1038) ;  /* 0x000012d000005947 */ /* 0x000fca0003800000 */
[----:B------:R-:W-:Y:S01]  /*5a40*/  ISETP.GE.AND P0, PT, R16, c[0x0][0x1d4], PT ;  /* 0x0000750010007a0c */ /* 0x000fe20003f06270 */
[----:B------:R-:W-:Y:S01]  /*5a50*/  @!UPT UIADD3 URZ, URZ, URZ, URZ ;  /* 0x0000003f3f3ff290 */ /* 0x000fe2000fffe03f */
[----:B------:R-:W-:Y:S11]  /*5a60*/  BSSY B0, `(.L_x_1053) ;  /* 0x000007e000007945 */ /* 0x000ff60003800000 */
[----:B------:R-:W-:-:S05]  /*5a70*/  @P0 BRA `(.L_x_1054) ;  /* 0x000007c000000947 */ /* 0x000fca0003800000 */
[----:B------:R-:W-:Y:S01]  /*5a80*/  SEL R42, R67, R84, !P1 ;  /* 0x00000054432a7207 */ /* 0x000fe20004800000 */
[----:B-1----:R-:W1:Y:S01]  /*5a90*/  LDS.128 R32, [R131+0xa080] ;  /* 0x00a0800083207984 */ /* 0x002e620000000c00 */
        /* <DEDUP_REMOVED lines=28> */
[--C-:B------:R-:W-:Y:S01]  /*5c60*/  @!P0 SHF.R.U32.HI R24, RZ, 0x10, R27.reuse ;  /* 0x00000010ff188819 */ /* 0x100fe2000001161b */
[----:B------:R-:W-:Y:S01]  /*5c70*/  @!P0 HADD2.F32 R51, -RZ, R85.H1_H1 ;  /* 0x30000055ff338230 */ /* 0x000fe20000004100 */
[----:B------:R-:W-:Y:S01]  /*5c80*/  @!P0 SHF.R.U64 R26, R26, 0x10, R27 ;  /* 0x000000101a1a8819 */ /* 0x000fe2000000121b */
[--C-:B------:R-:W-:Y:S01]  /*5c90*/  @!P0 HADD2.F32 R27, -RZ, R39.reuse.H0_H0 ;  /* 0x20000027ff1b8230 */ /* 0x100fe20000004100 */
[----:B------:R-:W-:Y:S01]  /*5ca0*/  @!P0 SHF.R.U64 R43, R76, 0x10, R77 ;  /* 0x000000104c2b8819 */ /* 0x000fe2000000124d */
[----:B------:R-:W-:Y:S01]  /*5cb0*/  @!P0 HADD2.F32 R37, -RZ, R36.H0_H0 ;  /* 0x20000024ff258230 */ /* 0x000fe20000004100 */
[----:B------:R-:W-:Y:S01]  /*5cc0*/  @!P0 SHF.R.U32.HI R25, RZ, 0x10, R25 ;  /* 0x00000010ff198819 */ /* 0x000fe20000011619 */
[----:B------:R-:W-:Y:S01]  /*5cd0*/  @!P0 HADD2.F32 R36, -RZ, R39.H1_H1 ;  /* 0x30000027ff248230 */ /* 0x000fe20000004100 */
[----:B------:R-:W-:Y:S01]  /*5ce0*/  @!P0 FMUL.FTZ R0, R27, R38 ;  /* 0x000000261b008220 */ /* 0x000fe20000410000 */
[----:B------:R-:W-:Y:S01]  /*5cf0*/  @!P0 HADD2.F32 R43, -RZ, R43.H0_H0 ;  /* 0x2000002bff2b8230 */ /* 0x000fe20000004100 */
[----:B------:R-:W-:Y:S02]  /*5d00*/  @!P0 SHF.R.U32.HI R76, RZ, 0x10, R77 ;  /* 0x00000010ff4c8819 */ /* 0x000fe4000001164d */
[----:B------:R-:W-:Y:S01]  /*5d10*/  @!P0 FMUL.FTZ R3, R36, R37 ;  /* 0x0000002524038220 */ /* 0x000fe20000410000 */
[--C-:B------:R-:W-:Y:S02]  /*5d20*/  @!P0 SHF.R.U32.HI R55, RZ, 0x10, R79.reuse ;  /* 0x00000010ff378819 */ /* 0x100fe4000001164f */
[----:B------:R-:W-:Y:S03]  /*5d30*/  @!P0 SHF.R.U64 R49, R78, 0x10, R79 ;  /* 0x000000104e318819 */ /* 0x000fe6000000124f */
[----:B------:R-:W-:Y:S02]  /*5d40*/  @!P0 HADD2.F32 R55, -RZ, R55.H0_H0 ;  /* 0x20000037ff378230 */ /* 0x000fe40000004100 */
[----:B------:R-:W-:Y:S01]  /*5d50*/  @!P0 HADD2.F32 R49, -RZ, R49.H0_H0 ;  /* 0x20000031ff318230 */ /* 0x000fe20000004100 */
[----:B-1----:R-:W-:Y:S01]  /*5d60*/  @!P0 IMAD.MOV.U32 R45, RZ, RZ, R59 ;  /* 0x000000ffff2d8224 */ /* 0x002fe200078e003b */
[----:B------:R-:W-:Y:S01]  /*5d70*/  @!P0 MOV R44, R56 ;  /* 0x00000038002c8202 */ /* 0x000fe20000000f00 */
[----:B------:R-:W-:Y:S03]  /*5d80*/  @!P0 IMAD.MOV.U32 R47, RZ, RZ, R58 ;  /* 0x000000ffff2f8224 */ /* 0x000fe600078e003a */
[--C-:B------:R-:W-:Y:S02]  /*5d90*/  @!P0 HADD2.F32 R50, -RZ, R45.reuse.H1_H1 ;  /* 0x3000002dff328230 */ /* 0x100fe40000004100 */
[--C-:B------:R-:W-:Y:S02]  /*5da0*/  @!P0 HADD2.F32 R41, -RZ, R44.reuse.H0_H0 ;  /* 0x2000002cff298230 */ /* 0x100fe40000004100 */
[----:B------:R-:W-:Y:S02]  /*5db0*/  @!P0 HADD2.F32 R44, -RZ, R44.H1_H1 ;  /* 0x3000002cff2c8230 */ /* 0x000fe40000004100 */
[----:B------:R-:W-:Y:S01]  /*5dc0*/  @!P0 HADD2.F32 R48, -RZ, R45.H0_H0 ;  /* 0x2000002dff308230 */ /* 0x000fe20000004100 */
        /* <DEDUP_REMOVED lines=19> */
[-C--:B------:R-:W-:Y:S01]  /*5f00*/  @!P0 FMUL.FTZ R81, R42, R36.reuse ;  /* 0x000000242a518220 */ /* 0x080fe20000410000 */
[----:B------:R-:W-:Y:S01]  /*5f10*/  @!P0 HADD2.F32 R38, -RZ, R37.H0_H0 ;  /* 0x20000025ff268230 */ /* 0x000fe20000004100 */
[C---:B------:R-:W-:Y:S01]  /*5f20*/  @!P0 FMUL.FTZ R5, R25.reuse, R36 ;  /* 0x0000002419058220 */ /* 0x040fe20000410000 */
[--C-:B------:R-:W-:Y:S01]  /*5f30*/  @!P0 HADD2.F32 R36, -RZ, R31.reuse.H0_H0 ;  /* 0x2000001fff248230 */ /* 0x100fe20000004100 */
[----:B------:R-:W-:Y:S01]  /*5f40*/  @!P0 FFMA.FTZ R81, R25, R44, -R81 ;  /* 0x0000002c19518223 */ /* 0x000fe20000010851 */
[----:B------:R-:W-:Y:S01]  /*5f50*/  @!P0 HADD2.F32 R25, -RZ, R24.H0_H0 ;  /* 0x20000018ff198230 */ /* 0x000fe20000004100 */
[----:B------:R-:W-:Y:S01]  /*5f60*/  @!P0 FMUL.FTZ R4, R38, R27 ;  /* 0x0000001b26048220 */ /* 0x000fe20000410000 */
[----:B------:R-:W-:Y:S01]  /*5f70*/  @!P0 HADD2.F32 R24, -RZ, R31.H1_H1 ;  /* 0x3000001fff188230 */ /* 0x000fe20000004100 */
[----:B------:R-:W-:Y:S01]  /*5f80*/  @!P0 IMAD.MOV.U32 R32, RZ, RZ, R54 ;  /* 0x000000ffff208224 */ /* 0x000fe200078e0036 */
        /* <DEDUP_REMOVED lines=15> */
[-C--:B------:R-:W-:Y:S02]  /*6080*/  @!P0 FMUL.FTZ R82, R46, R27.reuse ;  /* 0x0000001b2e528220 */ /* 0x080fe40000410000 */
[C---:B------:R-:W-:Y:S02]  /*6090*/  @!P0 FMUL.FTZ R7, R26.reuse, R27 ;  /* 0x0000001b1a078220 */ /* 0x040fe40000410000 */
[----:B------:R-:W-:Y:S02]  /*60a0*/  @!P0 FFMA.FTZ R82, R26, R45, -R82 ;  /* 0x0000002d1a528223 */ /* 0x000fe40000010852 */
        /* <DEDUP_REMOVED lines=16> */
[----:B------:R-:W-:Y:S01]  /*61b0*/  @!P0 IMAD.MOV.U32 R34, RZ, RZ, R87 ;  /* 0x000000ffff228224 */ /* 0x000fe200078e0057 */
[----:B------:R-:W-:Y:S01]  /*61c0*/  @!P0 F2FP.PACK_AB R65, R5, R4 ;  /* 0x000000040541823e */ /* 0x000fe200000000ff */
[----:B------:R-:W-:Y:S01]  /*61d0*/  @!P0 IMAD.MOV.U32 R56, RZ, RZ, R64 ;  /* 0x000000ffff388224 */ /* 0x000fe200078e0040 */
[----:B------:R-:W-:Y:S01]  /*61e0*/  @!P0 F2FP.PACK_AB R83, R10, R9 ;  /* 0x000000090a53823e */ /* 0x000fe200000000ff */
[----:B------:R-:W-:Y:S01]  /*61f0*/  @!P0 IMAD.MOV.U32 R58, RZ, RZ, R82 ;  /* 0x000000ffff3a8224 */ /* 0x000fe200078e0052 */
[----:B------:R1:W-:Y:S01]  /*6200*/  STG.E.128 [R62.64], R32 ;  /* 0x000000203e007986 */ /* 0x0003e2000c101d12 */
[----:B------:R-:W-:Y:S02]  /*6210*/  @!P0 MOV R57, R65 ;  /* 0x0000004100398202 */ /* 0x000fe40000000f00 */
[----:B------:R-:W-:Y:S05]  /*6220*/  @!P0 MOV R59, R83 ;  /* 0x00000053003b8202 */ /* 0x000fea0000000f00 */
[----:B------:R1:W-:Y:S02]  /*6230*/  @!P3 STG.E.128 [R60.64], R56 ;  /* 0x000000383c00b986 */ /* 0x0003e4000c101d12 */
.L_x_1054:
[----:B------:R-:W-:Y:S05]  /*6240*/  BSYNC B0 ;  /* 0x0000000000007941 */ /* 0x000fea0003800000 */
.L_x_1053:
[----:B------:R-:W-:Y:S11]  /*6250*/  ISETP.GE.AND P0, PT, R12, c[0x0][0x1d4], PT ;  /* 0x000075000c007a0c */ /* 0x000ff60003f06270 */
[----:B------:R-:W-:Y:S02]  /*6260*/  @!UPT UIADD3 URZ, URZ, URZ, URZ ;  /* 0x0000003f3f3ff290 */ /* 0x000fe4000fffe03f */
[----:B------:R-:W-:-:S05]  /*6270*/  @P0 BRA `(.L_x_1038) ;  /* 0x00000a9000000947 */ /* 0x000fca0003800000 */
[----:B------:R-:W-:Y:S01]  /*6280*/  SEL R84, R67, R84, !P2 ;  /* 0x0000005443547207 */ /* 0x000fe20005000000 */
[----:B------:R-:W2:Y:S01]  /*6290*/  LDS.128 R24, [R129+0xa080] ;  /* 0x00a0800081187984 */ /* 0x000ea20000000c00 */
[----:B------:R-:W-:Y:S02]  /*62a0*/  IADD3 R55, P3, P0, R142, R159, R127 ;  /* 0x0000009f8e377210 */ /* 0x000fe4000787e07f */
[----:B-1----:R-:W-:Y:S02]  /*62b0*/  SHF.R.S32.HI R35, RZ, 0x1f, R84 ;  /* 0x0000001fff237819 */ /* 0x002fe40000011454 */
[----:B------:R-:W-:Y:S02]  /*62c0*/  IADD3.X R46, R105, R52, R130, P3, P0 ;  /* 0x00000034692e7210 */ /* 0x000fe40001fe0482 */
[----:B------:R-:W-:Y:S02]  /*62d0*/  LEA.HI R35, R35, R84, RZ, 0x4 ;  /* 0x0000005423237211 */ /* 0x000fe400078f20ff */
[----:B------:R-:W-:Y:S02]  /*62e0*/  LEA R54, P0, R55, c[0x0][0x1c8], 0x1 ;  /* 0x0000720037367a11 */ /* 0x000fe400078008ff */
[----:B------:R-:W-:Y:S02]  /*62f0*/  LEA.HI.SX32 R35, R35, R68, 0x1c ;  /* 0x0000004423237211 */ /* 0x000fe400078fe2ff */
[----:B------:R-:W-:Y:S02]  /*6300*/  LEA.HI.X R55, R55, c[0x0][0x1cc], R46, 0x1, P0 ;  /* 0x0000730037377a11 */ /* 0x000fe400000f0c2e */
[----:B------:R-:W-:Y:S02]  /*6310*/  SHF.R.S32.HI R36, RZ, 0x1f, R35 ;  /* 0x0000001fff247819 */ /* 0x000fe40000011423 */
[----:B------:R-:W-:Y:S02]  /*6320*/  SHF.L.U32 R46, R35, 0x3, RZ ;  /* 0x00000003232e7819 */ /* 0x000fe400000006ff */
[----:B------:R-:W-:Y:S02]  /*6330*/  LEA.HI R36, R36, R35, RZ, 0x3 ;  /* 0x0000002324247211 */ /* 0x000fe400078f18ff */
[----:B------:R-:W-:Y:S02]  /*6340*/  LOP3.LUT R58, R107, 0x38, R46, 0xf8, !PT ;  /* 0x000000386b3a7812 */ /* 0x000fe400078ef82e */
[----:B------:R-:W-:Y:S02]  /*6350*/  SHF.R.S32.HI R36, RZ, 0x3, R36 ;  /* 0x00000003ff247819 */ /* 0x000fe40000011424 */
[----:B------:R-:W-:Y:S02]  /*6360*/  LOP3.LUT R57, R58, R117, RZ, 0x3c, !PT ;  /* 0x000000753a397212 */ /* 0x000fe400078e3cff */
[----:B------:R-:W-:Y:S01]  /*6370*/  ISETP.GE.AND P0, PT, R12, c[0x0][0x27c], PT ;  /* 0x00009f000c007a0c */ /* 0x000fe20003f06270 */
[----:B------:R-:W-:Y:S04]  /*6380*/  IMAD R34, R36, 0xc00, R11 ;  /* 0x00000c0024227824 */ /* 0x000fe800078e020b */
[----:B------:R-:W-:Y:S05]  /*6390*/  IMAD.IADD R57, R34, 0x1, R57 ;  /* 0x0000000122397824 */ /* 0x000fea00078e0239 */
[----:B------:R-:W-:Y:S03]  /*63a0*/  SHF.L.U32 R56, R57, 0x1, RZ ;  /* 0x0000000139387819 */ /* 0x000fe600000006ff */
[----:B--2---:R-:W-:Y:S01]  /*63b0*/  @!P0 IMAD.MOV.U32 R33, RZ, RZ, R24 ;  /* 0x000000ffff218224 */ /* 0x004fe200078e0018 */
[----:B------:R-:W-:Y:S01]  /*63c0*/  @!P0 HADD2.F32 R32, -RZ, R29.H1_H1 ;  /* 0x3000001dff208230 */ /* 0x000fe20000004100 */
[----:B------:R-:W1:Y:S01]  /*63d0*/  LDS.128 R48, [R56+0xa080] ;  /* 0x00a0800038307984 */ /* 0x000e620000000c00 */
[----:B------:R-:W-:Y:S01]  /*63e0*/  @!P0 SHF.R.U64 R30, R20, 0x10, R21 ;  /* 0x00000010141e8819 */ /* 0x000fe20000001215 */
[----:B------:R-:W-:Y:S01]  /*63f0*/  @!P0 HADD2.F32 R36, -RZ, R71.H1_H1 ;  /* 0x30000047ff248230 */ /* 0x000fe20000004100 */
        /* <DEDUP_REMOVED lines=24> */
[----:B------:R-:W-:Y:S01]  /*6580*/  @!P0 HADD2.F32 R39, -RZ, R70.H0_H0 ;  /* 0x20000046ff278230 */ /* 0x000fe20000004100 */
[-C--:B------:R-:W-:Y:S01]  /*6590*/  @!P0 FFMA.FTZ R0, R35, R36.reuse, R0 ;  /* 0x0000002423008223 */ /* 0x080fe20000010000 */
[----:B------:R-:W-:Y:S01]  /*65a0*/  @!P0 HADD2.F32 R40, -RZ, R41.H0_H0 ;  /* 0x20000029ff288230 */ /* 0x000fe20000004100 */
[----:B------:R-:W-:Y:S01]  /*65b0*/  @!P0 FFMA.FTZ R56, R23, R36, -R56 ;  /* 0x0000002417388223 */ /* 0x000fe20000010838 */
[----:B------:R-:W-:Y:S01]  /*65c0*/  @!P0 HADD2.F32 R23, -RZ, R29.H0_H0 ;  /* 0x2000001dff178230 */ /* 0x000fe20000004100 */
[----:B------:R-:W-:Y:S01]  /*65d0*/  @!P0 IMAD.MOV.U32 R36, RZ, RZ, R49 ;  /* 0x000000ffff248224 */ /* 0x000fe200078e0031 */
[----:B------:R-:W-:Y:S01]  /*65e0*/  @!P0 MOV R29, R27 ;  /* 0x0000001b001d8202 */ /* 0x000fe20000000f00 */
[C---:B------:R-:W-:Y:S01]  /*65f0*/  @!P0 FMUL.FTZ R57, R38.reuse, R31 ;  /* 0x0000001f26398220 */ /* 0x040fe20000410000 */
[----:B------:R-:W-:Y:S01]  /*6600*/  @!P0 MOV R31, R25 ;  /* 0x00000019001f8202 */ /* 0x000fe20000000f00 */
[-C--:B------:R-:W-:Y:S01]  /*6610*/  @!P0 FFMA.FTZ R3, R38, R37.reuse, R3 ;  /* 0x0000002526038223 */ /* 0x080fe20000010003 */
[----:B------:R-:W-:Y:S01]  /*6620*/  @!P0 HADD2.F32 R38, -RZ, R72.H0_H0 ;  /* 0x20000048ff268230 */ /* 0x000fe20000004100 */
[----:B------:R-:W-:Y:S01]  /*6630*/  @!P0 FFMA.FTZ R57, R30, R37, -R57 ;  /* 0x000000251e398223 */ /* 0x000fe20000010839 */
[--C-:B------:R-:W-:Y:S02]  /*6640*/  @!P0 HADD2.F32 R35, -RZ, R36.reuse.H0_H0 ;  /* 0x20000024ff238230 */ /* 0x100fe40000004100 */
[----:B------:R-:W-:Y:S02]  /*6650*/  @!P0 HADD2.F32 R30, -RZ, R21.H0_H0 ;  /* 0x20000015ff1e8230 */ /* 0x000fe40000004100 */
[----:B------:R-:W-:Y:S01]  /*6660*/  @!P0 HADD2.F32 R36, -RZ, R36.H1_H1 ;  /* 0x30000024ff248230 */ /* 0x000fe20000004100 */
        /* <DEDUP_REMOVED lines=10> */
[C---:B------:R-:W-:Y:S01]  /*6710*/  @!P0 FMUL.FTZ R4, R32.reuse, R23 ;  /* 0x0000001720048220 */ /* 0x040fe20000410000 */
[----:B------:R-:W-:Y:S01]  /*6720*/  @!P0 HADD2.F32 R20, -RZ, R29.H1_H1 ;  /* 0x3000001dff148230 */ /* 0x000fe20000004100 */
[----:B------:R-:W-:Y:S01]  /*6730*/  @!P0 FFMA.FTZ R58, R32, R37, -R58 ;  /* 0x00000025203a8223 */ /* 0x000fe2000001083a */
[--C-:B------:R-:W-:Y:S01]  /*6740*/  @!P0 HADD2.F32 R23, -RZ, R28.reuse.H1_H1 ;  /* 0x3000001cff178230 */ /* 0x100fe20000004100 */
[-C--:B------:R-:W-:Y:S01]  /*6750*/  @!P0 FMUL.FTZ R61, R44, R21.reuse ;  /* 0x000000152c3d8220 */ /* 0x080fe20000410000 */
[----:B------:R-:W-:Y:S01]  /*6760*/  @!P0 HADD2.F32 R41, -RZ, R41.H1_H1 ;  /* 0x30000029ff298230 */ /* 0x000fe20000004100 */
[C---:B------:R-:W-:Y:S01]  /*6770*/  @!P0 FMUL.FTZ R10, R20.reuse, R21 ;  /* 0x00000015140a8220 */ /* 0x040fe20000410000 */
[----:B------:R-:W-:Y:S01]  /*6780*/  @!P0 F2FP.PACK_AB R58, R59, R58 ;  /* 0x0000003a3b3a823e */ /* 0x000fe200000000ff */
[----:B------:R-:W-:Y:S01]  /*6790*/  @!P0 FFMA.FTZ R61, R20, R47, -R61 ;  /* 0x0000002f143d8223 */ /* 0x000fe2000001083d */
[----:B------:R-:W-:Y:S01]  /*67a0*/  @!P0 MOV R20, R26 ;  /* 0x0000001a00148202 */ /* 0x000fe20000000f00 */
[-C--:B------:R-:W-:Y:S01]  /*67b0*/  @!P0 FMUL.FTZ R60, R42, R23.reuse ;  /* 0x000000172a3c8220 */ /* 0x080fe20000410000 */
[----:B------:R-:W-:Y:S01]  /*67c0*/  @!P0 MOV R25, R58 ;  /* 0x0000003a00198202 */ /* 0x000fe20000000f00 */
[C---:B------:R-:W-:Y:S01]  /*67d0*/  @!P0 FMUL.FTZ R9, R30.reuse, R23 ;  /* 0x000000171e098220 */ /* 0x040fe20000410000 */
[----:B------:R-:W-:Y:S01]  /*67e0*/  @!P0 HADD2.F32 R23, -RZ, R28.H0_H0 ;  /* 0x2000001cff178230 */ /* 0x000fe20000004100 */
[----:B------:R-:W-:Y:S01]  /*67f0*/  @!P0 FFMA.FTZ R60, R30, R45, -R60 ;  /* 0x0000002d1e3c8223 */ /* 0x000fe2000001083c */
[----:B------:R-:W-:Y:S01]  /*6800*/  @!P0 HADD2.F32 R21, -RZ, R22.H0_H0 ;  /* 0x20000016ff158230 */ /* 0x000fe20000004100 */
[----:B------:R-:W-:Y:S01]  /*6810*/  @!P0 FFMA.FTZ R4, R35, R37, R4 ;  /* 0x0000002523048223 */ /* 0x000fe20000010004 */
[--C-:B------:R-:W-:Y:S01]  /*6820*/  @!P0 HADD2.F32 R22, -RZ, R20.reuse.H0_H0 ;  /* 0x20000014ff168230 */ /* 0x100fe20000004100 */
[----:B------:R-:W-:Y:S01]  /*6830*/  @!P0 FMUL.FTZ R62, R40, R23 ;  /* 0x00000017283e8220 */ /* 0x000fe20000410000 */
[----:B------:R-:W-:Y:S01]  /*6840*/  @!P0 HADD2.F32 R20, -RZ, R20.H1_H1 ;  /* 0x30000014ff148230 */ /* 0x000fe20000004100 */
[----:B------:R-:W-:Y:S01]  /*6850*/  @!P0 FMUL.FTZ R63, R41, R21 ;  /* 0x00000015293f8220 */ /* 0x000fe20000410000 */
[----:B------:R-:W-:Y:S01]  /*6860*/  @!P0 F2FP.PACK_AB R60, R61, R60 ;  /* 0x0000003c3d3c823e */ /* 0x000fe200000000ff */
[----:B------:R-:W-:Y:S01]  /*6870*/  @!P0 FFMA.FTZ R62, R22, R39, -R62 ;  /* 0x00000027163e8223 */ /* 0x000fe2000001083e */
[----:B------:R-:W-:Y:S01]  /*6880*/  @!P0 F2FP.PACK_AB R56, R3, R0 ;  /* 0x000000000338823e */ /* 0x000fe200000000ff */
[----:B------:R-:W-:Y:S01]  /*6890*/  @!P0 FFMA.FTZ R63, R20, R43, -R63 ;  /* 0x0000002b143f8223 */ /* 0x000fe2000001083f */
[----:B------:R-:W-:Y:S01]  /*68a0*/  @!P0 MOV R27, R60 ;  /* 0x0000003c001b8202 */ /* 0x000fe20000000f00 */
[----:B------:R-:W-:Y:S01]  /*68b0*/  @!P0 FMUL.FTZ R7, R22, R23 ;  /* 0x0000001716078220 */ /* 0x000fe20000410000 */
[----:B------:R-:W-:Y:S01]  /*68c0*/  @!P0 MOV R48, R56 ;  /* 0x0000003800308202 */ /* 0x000fe20000000f00 */
[----:B------:R-:W-:Y:S01]  /*68d0*/  @!P0 FMUL.FTZ R8, R20, R21 ;  /* 0x0000001514088220 */ /* 0x000fe20000410000 */
[----:B------:R-:W-:Y:S01]  /*68e0*/  @!P0 F2FP.PACK_AB R63, R63, R62 ;  /* 0x0000003e3f3f823e */ /* 0x000fe200000000ff */
[----:B------:R-:W-:Y:S02]  /*68f0*/  @!P0 FFMA.FTZ R5, R36, R38, R5 ;  /* 0x0000002624058223 */ /* 0x000fe40000010005 */
[----:B------:R-:W-:Y:S02]  /*6900*/  @!P0 FFMA.FTZ R7, R40, R39, R7 ;  /* 0x0000002728078223 */ /* 0x000fe40000010007 */
[----:B------:R-:W-:Y:S01]  /*6910*/  @!P0 FFMA.FTZ R8, R41, R43, R8 ;  /* 0x0000002b29088223 */ /* 0x000fe20000010008 */
[----:B------:R-:W-:Y:S01]  /*6920*/  @!P0 F2FP.PACK_AB R59, R5, R4 ;  /* 0x00000004053b823e */ /* 0x000fe200000000ff */
[----:B------:R-:W-:Y:S02]  /*6930*/  @!P0 FFMA.FTZ R9, R42, R45, R9 ;  /* 0x0000002d2a098223 */ /* 0x000fe40000010009 */
[----:B------:R-:W-:Y:S01]  /*6940*/  @!P0 IMAD.MOV.U32 R24, RZ, RZ, R57 ;  /* 0x000000ffff188224 */ /* 0x000fe200078e0039 */
[----:B------:R-:W-:Y:S01]  /*6950*/  @!P0 F2FP.PACK_AB R61, R8, R7 ;  /* 0x00000007083d823e */ /* 0x000fe200000000ff */
[----:B------:R-:W-:Y:S02]  /*6960*/  @!P0 IMAD.MOV.U32 R26, RZ, RZ, R63 ;  /* 0x000000ffff1a8224 */ /* 0x000fe400078e003f */
[----:B------:R-:W-:Y:S01]  /*6970*/  @!P0 FFMA.FTZ R10, R44, R47, R10 ;  /* 0x0000002f2c0a8223 */ /* 0x000fe2000001000a */
[----:B------:R-:W-:Y:S01]  /*6980*/  @!P0 MOV R50, R61 ;  /* 0x0000003d00328202 */ /* 0x000fe20000000f00 */
[----:B------:R-:W-:Y:S01]  /*6990*/  @!P0 IMAD.MOV.U32 R49, RZ, RZ, R59 ;  /* 0x000000ffff318224 */ /* 0x000fe200078e003b */
[----:B------:R1:W-:Y:S02]  /*69a0*/  STG.E.128 [R54.64], R24 ;  /* 0x0000001836007986 */ /* 0x0003e4000c101d12 */
[----:B------:R-:W-:Y:S04]  /*69b0*/  @!P0 F2FP.PACK_AB R62, R10, R9 ;  /* 0x000000090a3e823e */ /* 0x000fe800000000ff */
[----:B------:R-:W-:Y:S02]  /*69c0*/  @!P0 MOV R51, R62 ;  /* 0x0000003e00338202 */ /* 0x000fe40000000f00 */
[----:B------:R-:W-:Y:S11]  /*69d0*/  ISETP.GE.AND P0, PT, R46, c[0x0][0x1d4], PT ;  /* 0x000075002e007a0c */ /* 0x000ff60003f06270 */
[----:B------:R-:W-:Y:S02]  /*69e0*/  @!UPT UIADD3 URZ, URZ, URZ, URZ ;  /* 0x0000003f3f3ff290 */ /* 0x000fe4000fffe03f */
[----:B------:R-:W-:-:S05]  /*69f0*/  @P0 BRA `(.L_x_1038) ;  /* 0x0000031000000947 */ /* 0x000fca0003800000 */
[--C-:B------:R-:W-:Y:S02]  /*6a00*/  SHF.R.S32.HI R0, RZ, 0x1f, R46.reuse ;  /* 0x0000001fff007819 */ /* 0x100fe4000001142e */
[----:B------:R-:W-:Y:S04]  /*6a10*/  IADD3 R46, P3, P0, R142, R159, R46 ;  /* 0x0000009f8e2e7210 */ /* 0x000fe8000787e02e */
[----:B------:R-:W-:Y:S02]  /*6a20*/  IADD3.X R3, R105, R52, R0, P3, P0 ;  /* 0x0000003469037210 */ /* 0x000fe40001fe0400 */
[C---:B------:R-:W-:Y:S04]  /*6a30*/  LEA R4, P0, R46.reuse, c[0x0][0x1c8], 0x1 ;  /* 0x000072002e047a11 */ /* 0x040fe800078008ff */
[----:B------:R-:W-:Y:S05]  /*6a40*/  LEA.HI.X R5, R46, c[0x0][0x1cc], R3, 0x1, P0 ;  /* 0x000073002e057a11 */ /* 0x000fea00000f0c03 */
[----:B------:R2:W-:Y:S01]  /*6a50*/  STG.E.128 [R4.64], R48 ;  /* 0x0000003004007986 */ /* 0x0005e2000c101d12 */
[----:B------:R-:W-:-:S05]  /*6a60*/  BRA `(.L_x_1038) ;  /* 0x000002a000007947 */ /* 0x000fca0003800000 */
.L_x_1024:
[----:B------:R-:W-:Y:S01]  /*6a70*/  IMAD R0, R53, -0x30, R2 ;  /* 0xffffffd035007824 */ /* 0x000fe200078e0202 */
[----:B------:R-:W-:Y:S04]  /*6a80*/  BSSY B0, `(.L_x_1055) ;  /* 0x0000015000007945 */ /* 0x000fe80003800000 */
[----:B------:R-:W-:Y:S04]  /*6a90*/  IMNMX R134, R0, 0x30, PT ;  /* 0x0000003000867817 */ /* 0x000fe80003800200 */
[----:B------:R-:W-:Y:S11]  /*6aa0*/  ISETP.GE.AND P0, PT, R101, R134, PT ;  /* 0x000000866500720c */ /* 0x000ff60003f06270 */
[----:B------:R-:W-:Y:S02]  /*6ab0*/  @!UPT UIADD3 URZ, URZ, URZ, URZ ;  /* 0x0000003f3f3ff290 */ /* 0x000fe4000fffe03f */
[----:B------:R-:W-:-:S05]  /*6ac0*/  @P0 BRA `(.L_x_1056) ;  /* 0x0000010000000947 */ /* 0x000fca0003800000 */
[----:B------:R-:W-:Y:S11]  /*6ad0*/  ISETP.GE.AND P0, PT, R16, c[0x0][0x1d4], PT ;  /* 0x0000750010007a0c */ /* 0x000ff60003f06270 */
[----:B------:R-:W-:Y:S02]  /*6ae0*/  @!UPT UIADD3 URZ, URZ, URZ, URZ ;  /* 0x0000003f3f3ff290 */ /* 0x000fe4000fffe03f */
[----:B------:R-:W1:Y:S04]  /*6af0*/  @!P0 LDS.128 R32, [R110+0xa080] ;  /* 0x00a080006e208984 */ /* 0x000e680000000c00 */
[----:B-1----:R-:W-:Y:S01]  /*6b00*/  @!P0 STG.E.128 [R84.64], R32 ;  /* 0x0000002054008986 */ /* 0x002fe2000c101d12 */
[----:B------:R-:W-:Y:S11]  /*6b10*/  ISETP.GE.AND P0, PT, R12, c[0x0][0x1d4], PT ;  /* 0x000075000c007a0c */ /* 0x000ff60003f06270 */
[----:B------:R-:W-:Y:S02]  /*6b20*/  @!UPT UIADD3 URZ, URZ, URZ, URZ ;  /* 0x0000003f3f3ff290 */ /* 0x000fe4000fffe03f */
[----:B------:R-:W1:Y:S04]  /*6b30*/  @!P0 LDS.128 R28, [R110+0xb880] ;  /* 0x00b880006e1c8984 */ /* 0x000e680000000c00 */
[----:B-1----:R-:W-:Y:S01]  /*6b40*/  @!P0 STG.E.128 [R84.64+0x80], R28 ;  /* 0x0000801c54008986 */ /* 0x002fe2000c101d12 */
[----:B------:R-:W-:Y:S11]  /*6b50*/  ISETP.GE.AND P0, PT, R109, c[0x0][0x1d4], PT ;  /* 0x000075006d007a0c */ /* 0x000ff60003f06270 */
[----:B------:R-:W-:Y:S02]  /*6b60*/  @!UPT UIADD3 URZ, URZ, URZ, URZ ;  /* 0x0000003f3f3ff290 */ /* 0x000fe4000fffe03f */
[----:B------:R-:W1:Y:S04]  /*6b70*/  @!P0 LDS.128 R24, [R110+0xd080] ;  /* 0x00d080006e188984 */ /* 0x000e680000000c00 */
[----:B-1----:R-:W-:Y:S01]  /*6b80*/  @!P0 STG.E.128 [R84.64+0x100], R24 ;  /* 0x0001001854008986 */ /* 0x002fe2000c101d12 */
[----:B------:R-:W-:Y:S11]  /*6b90*/  ISETP.GE.AND P0, PT, R108, c[0x0][0x1d4], PT ;  /* 0x000075006c007a0c */ /* 0x000ff60003f06270 */
[----:B------:R-:W-:Y:S02]  /*6ba0*/  @!UPT UIADD3 URZ, URZ, URZ, URZ ;  /* 0x0000003f3f3ff290 */ /* 0x000fe4000fffe03f */
[----:B------:R-:W1:Y:S04]  /*6bb0*/  @!P0 LDS.128 R20, [R110+0xe880] ;  /* 0x00e880006e148984 */ /* 0x000e680000000c00 */
[----:B-1----:R1:W-:Y:S02]  /*6bc0*/  @!P0 STG.E.128 [R84.64+0x180], R20 ;  /* 0x0001801454008986 */ /* 0x0023e4000c101d12 */
.L_x_1056:
[----:B------:R-:W-:Y:S05]  /*6bd0*/  BSYNC B0 ;  /* 0x0000000000007941 */ /* 0x000fea0003800000 */
.L_x_1055:
[----:B------:R-:W-:Y:S11]  /*6be0*/  ISETP.GE.AND P0, PT, R106, R134, PT ;  /* 0x000000866a00720c */ /* 0x000ff60003f06270 */
[----:B------:R-:W-:Y:S02]  /*6bf0*/  @!UPT UIADD3 URZ, URZ, URZ, URZ ;  /* 0x0000003f3f3ff290 */ /* 0x000fe4000fffe03f */
[----:B------:R-:W-:-:S05]  /*6c00*/  @P0 BRA `(.L_x_1038) ;  /* 0x0000010000000947 */ /* 0x000fca0003800000 */
[----:B------:R-:W-:Y:S11]  /*6c10*/  ISETP.GE.AND P0, PT, R16, c[0x0][0x1d4], PT ;  /* 0x0000750010007a0c */ /* 0x000ff60003f06270 */
[----:B------:R-:W-:Y:S02]  /*6c20*/  @!UPT UIADD3 URZ, URZ, URZ, URZ ;  /* 0x0000003f3f3ff290 */ /* 0x000fe4000fffe03f */
[----:B------:R-:W2:Y:S04]  /*6c30*/  @!P0 LDS.128 R32, [R110+0xb080] ;  /* 0x00b080006e208984 */ /* 0x000ea80000000c00 */
[----:B--2---:R-:W-:Y:S01]  /*6c40*/  @!P0 STG.E.128 [R82.64], R32 ;  /* 0x0000002052008986 */ /* 0x004fe2000c101d12 */
[----:B------:R-:W-:Y:S11]  /*6c50*/  ISETP.GE.AND P0, PT, R12, c[0x0][0x1d4], PT ;  /* 0x000075000c007a0c */ /* 0x000ff60003f06270 */
[----:B------:R-:W-:Y:S02]  /*6c60*/  @!UPT UIADD3 URZ, URZ, URZ, URZ ;  /* 0x0000003f3f3ff290 */ /* 0x000fe4000fffe03f */
[----:B------:R-:W2:Y:S04]  /*6c70*/  @!P0 LDS.128 R28, [R110+0xc880] ;  /* 0x00c880006e1c8984 */ /* 0x000ea80000000c00 */
[----:B--2---:R-:W-:Y:S01]  /*6c80*/  @!P0 STG.E.128 [R82.64+0x80], R28 ;  /* 0x0000801c52008986 */ /* 0x004fe2000c101d12 */
[----:B------:R-:W-:Y:S11]  /*6c90*/  ISETP.GE.AND P0, PT, R109, c[0x0][0x1d4], PT ;  /* 0x000075006d007a0c */ /* 0x000ff60003f06270 */
[----:B------:R-:W-:Y:S02]  /*6ca0*/  @!UPT UIADD3 URZ, URZ, URZ, URZ ;  /* 0x0000003f3f3ff290 */ /* 0x000fe4000fffe03f */
[----:B------:R-:W2:Y:S04]  /*6cb0*/  @!P0 LDS.128 R24, [R110+0xe080] ;  /* 0x00e080006e188984 */ /* 0x000ea80000000c00 */
[----:B--2---:R-:W-:Y:S01]  /*6cc0*/  @!P0 STG.E.128 [R82.64+0x100], R24 ;  /* 0x0001001852008986 */ /* 0x004fe2000c101d12 */
[----:B------:R-:W-:Y:S11]  /*6cd0*/  ISETP.GE.AND P0, PT, R108, c[0x0][0x1d4], PT ;  /* 0x000075006c007a0c */ /* 0x000ff60003f06270 */
[----:B------:R-:W-:Y:S02]  /*6ce0*/  @!UPT UIADD3 URZ, URZ, URZ, URZ ;  /* 0x0000003f3f3ff290 */ /* 0x000fe4000fffe03f */
[----:B-1----:R-:W1:Y:S04]  /*6cf0*/  @!P0 LDS.128 R20, [R110+0xf880] ;  /* 0x00f880006e148984 */ /* 0x002e680000000c00 */
[----:B-1----:R1:W-:Y:S02]  /*6d00*/  @!P0 STG.E.128 [R82.64+0x180], R20 ;  /* 0x0001801452008986 */ /* 0x0023e4000c101d12 */
.L_x_1038:
[----:B------:R-:W-:Y:S05]  /*6d10*/  BSYNC B2 ;  /* 0x0000000000027941 */ /* 0x000fea0003800000 */
.L_x_1023:
[----:B------:R-:W-:Y:S01]  /*6d20*/  IMAD.WIDE.U32 R8, R53, 0x30, RZ ;  /* 0x0000003035087825 */ /* 0x000fe200078e00ff */
[----:B--2---:R-:W-:Y:S01]  /*6d30*/  P2R R4, PR, RZ, 0x2 ;  /* 0x00000002ff047803 */ /* 0x004fe20000000000 */
[----:B------:R-:W-:Y:S01]  /*6d40*/  BSSY B0, `(.L_x_1057) ;  /* 0x000004a000007945 */ /* 0x000fe20003800000 */
[----:B------:R-:W-:Y:S01]  /*6d50*/  ISETP.NE.AND P1, PT, R114, RZ, PT ;  /* 0x000000ff7200720c */ /* 0x000fe20003f25270 */
[----:B------:R-:W-:Y:S01]  /*6d60*/  IMAD R0, R118, 0x30, RZ ;  /* 0x0000003076007824 */ /* 0x000fe200078e02ff */
[-C--:B------:R-:W-:Y:S02]  /*6d70*/  IADD3 R7, P0, R97, R8.reuse, RZ ;  /* 0x0000000861077210 */ /* 0x080fe40007f1e0ff */
[----:B------:R-:W-:Y:S01]  /*6d80*/  ISETP.NE.AND P5, PT, R112, RZ, PT ;  /* 0x000000ff7000720c */ /* 0x000fe20003fa5270 */
[----:B------:R-:W-:Y:S04]  /*6d90*/  IMAD.IADD R0, R9, 0x1, R0 ;  /* 0x0000000109007824 */ /* 0x000fe800078e0200 */
[----:B------:R-:W-:Y:S01]  /*6da0*/  IMAD.X R5, R0, 0x1, R95, P0 ;  /* 0x0000000100057824 */ /* 0x000fe200000e065f */
[----:B------:R-:W-:Y:S01]  /*6db0*/  IADD3 R3, P0, R100, R8, RZ ;  /* 0x0000000864037210 */ /* 0x000fe20007f1e0ff */
[----:B------:R-:W-:Y:S04]  /*6dc0*/  IMAD.IADD R8, R134, 0x1, -R101 ;  /* 0x0000000186087824 */ /* 0x000fe800078e0a65 */
[----:B------:R-:W-:Y:S01]  /*6dd0*/  IMAD.X R0, R0, 0x1, R98, P0 ;  /* 0x0000000100007824 */ /* 0x000fe200000e0662 */
[C---:B------:R-:W-:Y:S11]  /*6de0*/  ISETP.GE.AND P0, PT, R8.reuse, 0x21, PT ;  /* 0x000000210800780c */ /* 0x040ff60003f06270 */
[----:B------:R-:W-:Y:S02]  /*6df0*/  @!UPT UIADD3 URZ, URZ, URZ, URZ ;  /* 0x0000003f3f3ff290 */ /* 0x000fe4000fffe03f */
[----:B-1----:R-:W-:Y:S04]  /*6e00*/  @P0 IADD3 R21, P3, R7, 0x20, RZ ;  /* 0x0000002007150810 */ /* 0x002fe80007f7e0ff */
[----:B------:R-:W-:Y:S02]  /*6e10*/  @P0 IADD3.X R9, RZ, R5, RZ, P3, !PT ;  /* 0x00000005ff090210 */ /* 0x000fe40001ffe4ff */
[----:B------:R-:W-:Y:S11]  /*6e20*/  ISETP.GE.AND P3, PT, R8, 0x1, PT ;  /* 0x000000010800780c */ /* 0x000ff60003f66270 */
[----:B------:R-:W-:Y:S02]  /*6e30*/  @!UPT UIADD3 URZ, URZ, URZ, URZ ;  /* 0x0000003f3f3ff290 */ /* 0x000fe4000fffe03f */
[----:B------:R-:W-:Y:S02]  /*6e40*/  @P3 IMAD R8, R5, c[0x0][0x258], RZ ;  /* 0x0000960005083a24 */ /* 0x000fe400078e02ff */
[----:B------:R-:W-:Y:S02]  /*6e50*/  @P3 IMAD.MOV.U32 R120, RZ, RZ, R140 ;  /* 0x000000ffff783224 */ /* 0x000fe400078e008c */
[C---:B------:R-:W-:Y:S02]  /*6e60*/  @P3 IMAD R8, R7.reuse, c[0x0][0x25c], R8 ;  /* 0x0000970007083a24 */ /* 0x040fe400078e0208 */
[----:B------:R-:W-:Y:S01]  /*6e70*/  @P3 IMAD.WIDE.U32 R22, R7, c[0x0][0x258], R120 ;  /* 0x0000960007163a25 */ /* 0x000fe200078e0078 */
[----:B------:R-:W-:Y:S03]  /*6e80*/  @P0 MOV R120, R140 ;  /* 0x0000008c00780202 */ /* 0x000fe60000000f00 */
[----:B------:R-:W-:Y:S01]  /*6e90*/  @P3 IMAD.IADD R8, R23, 0x1, R8 ;  /* 0x0000000117083824 */ /* 0x000fe200078e0208 */
[C---:B------:R-:W-:Y:S04]  /*6ea0*/  @P3 LEA R24, P4, R22.reuse, c[0x0][0x250], 0x1 ;  /* 0x0000940016183a11 */ /* 0x040fe800078808ff */
[----:B------:R-:W-:Y:S01]  /*6eb0*/  @P3 LEA.HI.X R25, R22, c[0x0][0x254], R8, 0x1, P4 ;  /* 0x0000950016193a11 */ /* 0x000fe200020f0c08 */
[----:B------:R-:W-:Y:S02]  /*6ec0*/  @P0 IMAD R8, R9, c[0x0][0x258], RZ ;  /* 0x0000960009080a24 */ /* 0x000fe400078e02ff */
[C---:B------:R-:W-:Y:S02]  /*6ed0*/  @P0 IMAD.WIDE.U32 R22, R21.reuse, c[0x0][0x258], R120 ;  /* 0x0000960015160a25 */ /* 0x040fe400078e0078 */
[----:B------:R-:W-:Y:S01]  /*6ee0*/  @!PT LDS RZ, [RZ] ;  /* 0x00000000fffff984 */ /* 0x000fe20000000800 */
[----:B------:R-:W-:Y:S01]  /*6ef0*/  @!PT LDS RZ, [RZ] ;  /* 0x00000000fffff984 */ /* 0x000fe20000000800 */
[----:B------:R-:W-:Y:S01]  /*6f00*/  @!PT LDS RZ, [RZ] ;  /* 0x00000000fffff984 */ /* 0x000fe20000000800 */
[----:B------:R1:W-:Y:S01]  /*6f10*/  @P3 LDGSTS.E.BYPASS.LTC128B.128 [R110+0x4080], [R24.64], !P1 ;  /* 0x04080000186e3fae */ /* 0x0003e2000c901d52 */
[----:B------:R-:W-:Y:S01]  /*6f20*/  ISETP.NE.AND P1, PT, R4, RZ, PT ;  /* 0x000000ff0400720c */ /* 0x000fe20003f25270 */
[----:B------:R-:W-:Y:S01]  /*6f30*/  @P0 IMAD R8, R21, c[0x0][0x25c], R8 ;  /* 0x0000970015080a24 */ /* 0x000fe200078e0208 */
[C---:B------:R-:W-:Y:S03]  /*6f40*/  @P0 LEA R20, P4, R22.reuse, c[0x0][0x250], 0x1 ;  /* 0x0000940016140a11 */ /* 0x040fe600078808ff */
[----:B------:R-:W-:Y:S05]  /*6f50*/  @P0 IMAD.IADD R8, R23, 0x1, R8 ;  /* 0x0000000117080824 */ /* 0x000fea00078e0208 */
[----:B------:R-:W-:Y:S02]  /*6f60*/  @P0 LEA.HI.X R21, R22, c[0x0][0x254], R8, 0x1, P4 ;  /* 0x0000950016150a11 */ /* 0x000fe400020f0c08 */
[----:B------:R-:W-:Y:S11]  /*6f70*/  ISETP.NE.AND P4, PT, R113, RZ, PT ;  /* 0x000000ff7100720c */ /* 0x000ff60003f85270 */
[----:B------:R-:W-:Y:S02]  /*6f80*/  @!UPT UIADD3 URZ, URZ, URZ, URZ ;  /* 0x0000003f3f3ff290 */ /* 0x000fe4000fffe03f */
[----:B------:R1:W-:Y:S04]  /*6f90*/  @P3 LDGSTS.E.BYPASS.LTC128B.128 [R110+0x5880], [R24.64+0x80], !P4 ;  /* 0x05880080186e3fae */ /* 0x0003e8000e101d52 */
[----:B------:R1:W-:Y:S04]  /*6fa0*/  @P3 LDGSTS.E.BYPASS.LTC128B.128 [R110+0x7080], [R24.64+0x100], !P5 ;  /* 0x07080100186e3fae */ /* 0x0003e8000e901d52 */
[----:B------:R1:W-:Y:S01]  /*6fb0*/  @P3 LDGSTS.E.BYPASS.LTC128B.128 [R110+0x8880], [R24.64+0x180], !P6 ;  /* 0x08880180186e3fae */ /* 0x0003e2000f101d52 */
[----:B------:R-:W-:Y:S11]  /*6fc0*/  ISETP.NE.AND P3, PT, R114, RZ, PT ;  /* 0x000000ff7200720c */ /* 0x000ff60003f65270 */
[----:B------:R-:W-:Y:S02]  /*6fd0*/  @!UPT UIADD3 URZ, URZ, URZ, URZ ;  /* 0x0000003f3f3ff290 */ /* 0x000fe4000fffe03f */
[----:B------:R1:W-:Y:S04]  /*6fe0*/  @P0 LDGSTS.E.BYPASS.LTC128B.128 [R110+0x5080], [R20.64], !P3 ;  /* 0x05080000146e0fae */ /* 0x0003e8000d901d52 */
[----:B------:R1:W-:Y:S04]  /*6ff0*/  @P0 LDGSTS.E.BYPASS.LTC128B.128 [R110+0x6880], [R20.64+0x80], !P4 ;  /* 0x06880080146e0fae */ /* 0x0003e8000e101d52 */
[----:B------:R1:W-:Y:S04]  /*7000*/  @P0 LDGSTS.E.BYPASS.LTC128B.128 [R110+0x8080], [R20.64+0x100], !P5 ;  /* 0x08080100146e0fae */ /* 0x0003e8000e901d52 */
[----:B------:R1:W-:Y:S01]  /*7010*/  @P0 LDGSTS.E.BYPASS.LTC128B.128 [R110+0x9880], [R20.64+0x180], !P6 ;  /* 0x09880180146e0fae */ /* 0x0003e2000f101d52 */
[----:B------:R-:W-:Y:S03]  /*7020*/  ISETP.GT.AND P0, PT, R134, R101, PT ;  /* 0x000000658600720c */ /* 0x000fe60003f04270 */
[----:B------:R-:W0:Y:S01]  /*7030*/  LDGDEPBAR ;  /* 0x00000000000079af */ /* 0x000e220000000000 */
[----:B------:R-:W-:Y:S04]  /*7040*/  DEPBAR.LE SB0, 0x0 ;  /* 0x000080000000791a */ /* 0x000fe80000000000 */
[----:B------:R-:W-:Y:S06]  /*7050*/  BAR.SYNC.DEFER_BLOCKING 0x0 ;  /* 0x0000000000007b1d */ /* 0x000fec0000010000 */
[----:B------:R-:W-:-:S05]  /*7060*/  @!P0 BRA `(.L_x_1058) ;  /* 0x0000017000008947 */ /* 0x000fca0003800000 */
[----:B-1----:R-:W-:Y:S02]  /*7070*/  IMAD.MOV.U32 R118, RZ, RZ, R154 ;  /* 0x000000ffff767224 */ /* 0x002fe400078e009a */
[----:B------:R-:W-:Y:S02]  /*7080*/  IMAD R4, R0, c[0x0][0x208], RZ ;  /* 0x0000820000047a24 */ /* 0x000fe400078e02ff */
[C---:B------:R-:W-:Y:S04]  /*7090*/  IMAD.WIDE.U32 R20, R3.reuse, c[0x0][0x208], R118 ;  /* 0x0000820003147a25 */ /* 0x040fe800078e0076 */
[----:B------:R-:W-:Y:S01]  /*70a0*/  IMAD R4, R3, c[0x0][0x20c], R4 ;  /* 0x0000830003047a24 */ /* 0x000fe200078e0204 */
[C---:B------:R-:W-:Y:S03]  /*70b0*/  LEA R8, P0, R20.reuse, c[0x0][0x1f8], 0x1 ;  /* 0x00007e0014087a11 */ /* 0x040fe600078008ff */
[----:B------:R-:W-:Y:S05]  /*70c0*/  IMAD.IADD R4, R21, 0x1, R4 ;  /* 0x0000000115047824 */ /* 0x000fea00078e0204 */
[----:B------:R-:W-:Y:S02]  /*70d0*/  LEA.HI.X R9, R20, c[0x0][0x1fc], R4, 0x1, P0 ;  /* 0x00007f0014097a11 */ /* 0x000fe400000f0c04 */
        /* <DEDUP_REMOVED lines=16> */
.L_x_1058:
[----:B-1----:R-:W-:Y:S05]  /*71e0*/  BSYNC B0 ;  /* 0x0000000000007941 */ /* 0x002fea0003800000 */
.L_x_1057:
[----:B------:R-:W-:Y:S01]  /*71f0*/  ISETP.GE.AND P0, PT, R106, R134, PT ;  /* 0x000000866a00720c */ /* 0x000fe20003f06270 */
[----:B------:R-:W-:Y:S01]  /*7200*/  @!UPT UIADD3 URZ, URZ, URZ, URZ ;  /* 0x0000003f3f3ff290 */ /* 0x000fe2000fffe03f */
[----:B------:R-:W-:Y:S11]  /*7210*/  BSSY B0, `(.L_x_1059) ;  /* 0x000001b000007945 */ /* 0x000ff60003800000 */
[----:B------:R-:W-:-:S05]  /*7220*/  @P0 BRA `(.L_x_1060) ;  /* 0x0000019000000947 */ /* 0x000fca0003800000 */
[----:B------:R-:W-:Y:S01]  /*7230*/  IADD3 R3, P0, R3, 0x20, RZ ;  /* 0x0000002003037810 */ /* 0x000fe20007f1e0ff */
[----:B------:R-:W-:Y:S04]  /*7240*/  IMAD.MOV.U32 R118, RZ, RZ, R154 ;  /* 0x000000ffff767224 */ /* 0x000fe800078e009a */
[----:B------:R-:W-:Y:S02]  /*7250*/  IMAD.X R0, RZ, RZ, R0, P0 ;  /* 0x000000ffff007224 */ /* 0x000fe400000e0600 */
[C---:B------:R-:W-:Y:S04]  /*7260*/  IMAD.WIDE.U32 R8, R3.reuse, c[0x0][0x208], R118 ;  /* 0x0000820003087a25 */ /* 0x040fe800078e0076 */
[----:B------:R-:W-:Y:S01]  /*7270*/  IMAD R0, R0, c[0x0][0x208], RZ ;  /* 0x0000820000007a24 */ /* 0x000fe200078e02ff */
[C---:B------:R-:W-:Y:S03]  /*7280*/  LEA R4, P0, R8.reuse, c[0x0][0x1f8], 0x1 ;  /* 0x00007e0008047a11 */ /* 0x040fe600078008ff */
[----:B------:R-:W-:Y:S04]  /*7290*/  IMAD R0, R3, c[0x0][0x20c], R0 ;  /* 0x0000830003007a24 */ /* 0x000fe800078e0200 */
        /* <DEDUP_REMOVED lines=18> */
.L_x_1060:
[----:B------:R-:W-:Y:S05]  /*73c0*/  BSYNC B0 ;  /* 0x0000000000007941 */ /* 0x000fea0003800000 */
.L_x_1059:
        /* <DEDUP_REMOVED lines=8> */
[C---:B------:R-:W-:Y:S01]  /*7450*/  IMAD R0, R4.reuse, UR8, RZ ;  /* 0x0000000804007c24 */ /* 0x040fe2000f8e02ff */
[----:B------:R-:W-:Y:S01]  /*7460*/  P2R R7, PR, RZ, 0x4 ;  /* 0x00000004ff077803 */ /* 0x000fe20000000000 */
[----:B------:R-:W-:Y:S01]  /*7470*/  IMAD.WIDE.U32 R8, R4, UR14, R8 ;  /* 0x0000000e04087c25 */ /* 0x000fe2000f8e0008 */
[----:B------:R-:W-:Y:S02]  /*7480*/  ISETP.NE.AND P2, PT, R114, RZ, PT ;  /* 0x000000ff7200720c */ /* 0x000fe40003f45270 */
[----:B------:R-:W-:Y:S01]  /*7490*/  P2R R5, PR, RZ, 0x2 ;  /* 0x00000002ff057803 */ /* 0x000fe20000000000 */
[----:B------:R-:W-:Y:S01]  /*74a0*/  IMAD R0, R3, UR14, R0 ;  /* 0x0000000e03007c24 */ /* 0x000fe2000f8e0200 */
[----:B------:R-:W-:Y:S03]  /*74b0*/  ISETP.NE.AND P1, PT, R113, RZ, PT ;  /* 0x000000ff7100720c */ /* 0x000fe60003f25270 */
[----:B------:R-:W-:Y:S01]  /*74c0*/  IMAD.IADD R0, R9, 0x1, R0 ;  /* 0x0000000109007824 */ /* 0x000fe200078e0200 */
[C---:B------:R-:W-:Y:S04]  /*74d0*/  @P3 LEA R20, P0, R8.reuse, c[0x0][0x220], 0x1 ;  /* 0x0000880008143a11 */ /* 0x040fe800078008ff */
[----:B------:R-:W-:Y:S02]  /*74e0*/  @P3 LEA.HI.X R21, R8, c[0x0][0x224], R0, 0x1, P0 ;  /* 0x0000890008153a11 */ /* 0x000fe400000f0c00 */
[----:B------:R-:W-:Y:S03]  /*74f0*/  ISETP.GE.AND P0, PT, R116, 0x21, PT ;  /* 0x000000217400780c */ /* 0x000fe60003f06270 */
[----:B------:R-:W-:Y:S01]  /*7500*/  @!PT LDS RZ, [RZ] ;  /* 0x00000000fffff984 */ /* 0x000fe20000000800 */
[----:B------:R-:W-:Y:S01]  /*7510*/  @!PT LDS RZ, [RZ] ;  /* 0x00000000fffff984 */ /* 0x000fe20000000800 */
[----:B------:R-:W-:Y:S01]  /*7520*/  @!PT LDS RZ, [RZ] ;  /* 0x00000000fffff984 */ /* 0x000fe20000000800 */
[----:B------:R1:W-:Y:S01]  /*7530*/  @P3 LDGSTS.E.BYPASS.LTC128B.128 [R110+0xa080], [R20.64], !P2 ;  /* 0x0a080000146e3fae */ /* 0x0003e2000d101d52 */
[----:B------:R-:W-:Y:S03]  /*7540*/  ISETP.NE.AND P2, PT, R7, RZ, PT ;  /* 0x000000ff0700720c */ /* 0x000fe60003f45270 */
[----:B------:R1:W-:Y:S06]  /*7550*/  @P3 LDGSTS.E.BYPASS.LTC128B.128 [R110+0xb880], [R20.64+0x80], !P1 ;  /* 0x0b880080146e3fae */ /* 0x0003ec000c901d52 */
[----:B------:R-:W-:Y:S04]  /*7560*/  @P0 IADD3 R3, P4, R8, UR12, RZ ;  /* 0x0000000c08030c10 */ /* 0x000fe8000ff9e0ff */
[----:B------:R-:W-:Y:S02]  /*7570*/  @P0 IADD3.X R0, R0, UR11, RZ, P4, !PT ;  /* 0x0000000b00000c10 */ /* 0x000fe4000a7fe4ff */
[C---:B------:R-:W-:Y:S04]  /*7580*/  @P0 LEA R8, P4, R3.reuse, c[0x0][0x220], 0x1 ;  /* 0x0000880003080a11 */ /* 0x040fe800078808ff */
[----:B------:R-:W-:Y:S02]  /*7590*/  @P0 LEA.HI.X R9, R3, c[0x0][0x224], R0, 0x1, P4 ;  /* 0x0000890003090a11 */ /* 0x000fe400020f0c00 */
[----:B------:R-:W-:Y:S11]  /*75a0*/  ISETP.NE.AND P4, PT, R112, RZ, PT ;  /* 0x000000ff7000720c */ /* 0x000ff60003f85270 */
[----:B------:R-:W-:Y:S02]  /*75b0*/  @!UPT UIADD3 URZ, URZ, URZ, URZ ;  /* 0x0000003f3f3ff290 */ /* 0x000fe4000fffe03f */
[----:B------:R1:W-:Y:S04]  /*75c0*/  @P3 LDGSTS.E.BYPASS.LTC128B.128 [R110+0xd080], [R20.64+0x100], !P4 ;  /* 0x0d080100146e3fae */ /* 0x0003e8000e101d52 */
[----:B------:R1:W-:Y:S01]  /*75d0*/  @P3 LDGSTS.E.BYPASS.LTC128B.128 [R110+0xe880], [R20.64+0x180], !P6 ;  /* 0x0e880180146e3fae */ /* 0x0003e2000f101d52 */
[----:B------:R-:W-:Y:S11]  /*75e0*/  ISETP.NE.AND P3, PT, R114, RZ, PT ;  /* 0x000000ff7200720c */ /* 0x000ff60003f65270 */
[----:B------:R-:W-:Y:S02]  /*75f0*/  @!UPT UIADD3 URZ, URZ, URZ, URZ ;  /* 0x0000003f3f3ff290 */ /* 0x000fe4000fffe03f */
[----:B------:R1:W-:Y:S04]  /*7600*/  @P0 LDGSTS.E.BYPASS.LTC128B.128 [R110+0xb080], [R8.64], !P3 ;  /* 0x0b080000086e0fae */ /* 0x0003e8000d901d52 */
[----:B------:R1:W-:Y:S01]  /*7610*/  @P0 LDGSTS.E.BYPASS.LTC128B.128 [R110+0xc880], [R8.64+0x80], !P1 ;  /* 0x0c880080086e0fae */ /* 0x0003e2000c901d52 */
[----:B------:R-:W-:Y:S03]  /*7620*/  ISETP.NE.AND P1, PT, R5, RZ, PT ;  /* 0x000000ff0500720c */ /* 0x000fe60003f25270 */
[----:B------:R1:W-:Y:S04]  /*7630*/  @P0 LDGSTS.E.BYPASS.LTC128B.128 [R110+0xe080], [R8.64+0x100], !P4 ;  /* 0x0e080100086e0fae */ /* 0x0003e8000e101d52 */
[----:B------:R1:W-:Y:S04]  /*7640*/  @P0 LDGSTS.E.BYPASS.LTC128B.128 [R110+0xf880], [R8.64+0x180], !P6 ;  /* 0x0f880180086e0fae */ /* 0x0003e8000f101d52 */
.L_x_1061:
[----:B------:R-:W0:Y:S01]  /*7650*/  LDGDEPBAR ;  /* 0x00000000000079af */ /* 0x000e220000000000 */
[----:B------:R-:W-:Y:S01]  /*7660*/  IADD3 R53, R53, -0x1, RZ ;  /* 0xffffffff35357810 */ /* 0x000fe20007ffe0ff */
[----:B------:R-:W-:-:S05]  /*7670*/  @P5 BRA `(.L_x_1062) ;  /* 0xffffa49000005947 */ /* 0x000fca000383ffff */
[----:B------:R-:W2:Y:S04]  /*7680*/  LDL R3, [R1+0x64] ;  /* 0x0000640001037983 */ /* 0x000ea80000100800 */
[----:B------:R3:W5:Y:S04]  /*7690*/  LDL R0, [R1+0x58] ;  /* 0x0000580001007983 */ /* 0x0007680000100800 */
[----:B------:R-:W-:Y:S01]  /*76a0*/  BAR.SYNC.DEFER_BLOCKING 0x0 ;  /* 0x0000000000007b1d */ /* 0x000fe20000010000 */
[----:B-12---:R-:W-:-:S05]  /*76b0*/  IADD3 R5, R3, 0x2f, RZ ;  /* 0x0000002f03057810 */ /* 0x006fca0007ffe0ff */
[----:B------:R-:W-:-:S05]  /*76c0*/  IMAD.HI R5, R5, 0x2aaaaaab, RZ ;  /* 0x2aaaaaab05057827 */ /* 0x000fca00078e02ff */
[----:B------:R-:W-:-:S04]  /*76d0*/  SHF.R.U32.HI R168, RZ, 0x1f, R5 ;  /* 0x0000001fffa87819 */ /* 0x000fc80000011605 */
[----:B------:R-:W-:Y:S02]  /*76e0*/  LEA.HI.SX32 R168, R5, R168, 0x1d ;  /* 0x000000a805a87211 */ /* 0x000fe400078feaff */
.L_x_1022:
[----:B---3--:R-:W-:Y:S01]  /*76f0*/  IMAD.MOV.U32 R2, RZ, RZ, c[0x0][0x2c4] ;  /* 0x0000b100ff027624 */ /* 0x008fe200078e00ff */
[----:B------:R1:W-:Y:S04]  /*7700*/  STL.64 [R1], R224 ;  /* 0x000000e001007387 */ /* 0x0003e80000100a00 */
[----:B------:R-:W-:Y:S02]  /*7710*/  ISETP.NE.AND P2, PT, R2, 0x1, PT ;  /* 0x000000010200780c */ /* 0x000fe40003f45270 */
[----:B------:R-:W-:-:S05]  /*7720*/  IADD3 R2, R93, 0x7f, RZ ;  /* 0x0000007f5d027810 */ /* 0x000fca0007ffe0ff */
[----:B------:R-:W-:-:S06]  /*7730*/  IMAD.MOV.U32 R6, RZ, RZ, R2 ;  /* 0x000000ffff067224 */ /* 0x000fcc00078e0002 */
[----:B------:R-:W-:-:S04]  /*7740*/  @P2 IMAD.HI.U32 R4, R2, c[0x0][0x2c8], RZ ;  /* 0x0000b20002042a27 */ /* 0x000fc800078e00ff */
[----:B------:R-:W-:Y:S01]  /*7750*/  IMAD.MOV.U32 R2, RZ, RZ, c[0x0][0x32c] ;  /* 0x0000cb00ff027624 */ /* 0x000fe200078e00ff */
[----:B------:R-:W-:-:S04]  /*7760*/  @P2 SHF.R.U32.HI R6, RZ, c[0x0][0x2cc], R4 ;  /* 0x0000b300ff062a19 */ /* 0x000fc80000011604 */
[----:B------:R-:W-:Y:S02]  /*7770*/  ISETP.GE.AND P1, PT, R2, 0x1, PT ;  /* 0x000000010200780c */ /* 0x000fe40003f26270 */
[----:B------:R-:W-:-:S05]  /*7780*/  IADD3 R5, R6, 0x1, R3 ;  /* 0x0000000106057810 */ /* 0x000fca0007ffe003 */
[----:B-----5:R-:W-:-:S05]  /*7790*/  IMAD.IADD R5, R5, 0x1, -R0 ;  /* 0x0000000105057824 */ /* 0x020fca00078e0a00 */
[----:B------:R-:W-:Y:S01]  /*77a0*/  IADD3 R6, R5, c[0x0][0x328], RZ ;  /* 0x0000ca0005067a10 */ /* 0x000fe20007ffe0ff */
[----:B------:R-:W-:Y:S05]  /*77b0*/  @!P1 BRA `(.L_x_1063) ;  /* 0x0000010000009947 */ /* 0x000fea0003800000 */
[C---:B-1----:R-:W-:Y:S01]  /*77c0*/  ISETP.GT.AND P0, PT, R5.reuse, RZ, PT ;  /* 0x000000ff0500720c */ /* 0x042fe20003f04270 */
[----:B------:R-:W-:Y:S01]  /*77d0*/  BSSY B0, `(.L_x_1064) ;  /* 0x000000c000007945 */ /* 0x000fe20003800000 */
        /* <DEDUP_REMOVED lines=8> */
.L_x_1065:
[----:B------:R-:W-:-:S13]  /*7860*/  ISETP.NE.AND P0, PT, R2, 0x1, PT ;  /* 0x000000010200780c */ /* 0x000fda0003f05270 */
[----:B------:R-:W-:-:S05]  /*7870*/  @P0 IMAD.HI.U32 R4, R7, c[0x0][0x330], RZ ;  /* 0x0000cc0007040a27 */ /* 0x000fca00078e00ff */
[----:B------:R-:W-:Y:S02]  /*7880*/  @P0 SHF.R.U32.HI R7, RZ, c[0x0][0x334], R4 ;  /* 0x0000cd00ff070a19 */ /* 0x000fe40000011604 */
.L_x_1066:
[----:B------:R-:W-:Y:S05]  /*7890*/  BSYNC B0 ;  /* 0x0000000000007941 */ /* 0x000fea0003800000 */
.L_x_1064:
[----:B------:R-:W-:-:S05]  /*78a0*/  IMAD R7, R7, R2, c[0x0][0x32c] ;  /* 0x0000cb0007077624 */ /* 0x000fca00078e0202 */
[----:B------:R-:W-:-:S04]  /*78b0*/  IMNMX R6, R6, R7, PT ;  /* 0x0000000706067217 */ /* 0x000fc80003800200 */
.L_x_1063:
[----:B-1----:R-:W-:Y:S01]  /*78c0*/  IADD3 R6, R6, 0x2f, RZ ;  /* 0x0000002f06067810 */ /* 0x002fe20007ffe0ff */
[----:B------:R-:W-:-:S04]  /*78d0*/  @P2 IMAD.HI.U32 R5, R93, c[0x0][0x2c8], RZ ;  /* 0x0000b2005d052a27 */ /* 0x000fc800078e00ff */
[----:B------:R-:W-:-:S04]  /*78e0*/  IMAD.HI R6, R6, 0x2aaaaaab, RZ ;  /* 0x2aaaaaab06067827 */ /* 0x000fc800078e02ff */
[----:B------:R-:W-:Y:S01]  /*78f0*/  IMAD.MOV.U32 R4, RZ, RZ, R93 ;  /* 0x000000ffff047224 */ /* 0x000fe200078e005d */
[----:B------:R-:W-:Y:S02]  /*7900*/  @P2 SHF.R.U32.HI R4, RZ, c[0x0][0x2cc], R5 ;  /* 0x0000b300ff042a19 */ /* 0x000fe40000011605 */
[----:B------:R-:W-:Y:S02]  /*7910*/  SHF.R.U32.HI R5, RZ, 0x1f, R6 ;  /* 0x0000001fff057819 */ /* 0x000fe40000011606 */
[----:B------:R-:W-:Y:S02]  /*7920*/  IADD3 R4, R4, R3, -R0 ;  /* 0x0000000304047210 */ /* 0x000fe40007ffe800 */
[----:B------:R-:W-:Y:S02]  /*7930*/  LEA.HI.SX32 R7, R6, R5, 0x1d ;  /* 0x0000000506077211 */ /* 0x000fe400078feaff */
[----:B------:R-:W-:Y:S02]  /*7940*/  IADD3 R5, R4, -c[0x0][0x324], RZ ;  /* 0x8000c90004057a10 */ /* 0x000fe40007ffe0ff */
[----:B------:R-:W-:Y:S01]  /*7950*/  IMNMX R168, R7, R168, PT ;  /* 0x000000a807a87217 */ /* 0x000fe20003800200 */
[----:B------:R-:W-:Y:S05]  /*7960*/  @!P1 BRA `(.L_x_1067) ;  /* 0x000000f000009947 */ /* 0x000fea0003800000 */
[----:B------:R-:W-:Y:S01]  /*7970*/  ISETP.GT.AND P0, PT, R4, -0x1, PT ;  /* 0xffffffff0400780c */ /* 0x000fe20003f04270 */
[----:B------:R-:W-:-:S12]  /*7980*/  BSSY B0, `(.L_x_1068) ;  /* 0x000000b000007945 */ /* 0x000fd80003800000 */
[----:B------:R-:W-:Y:S05]  /*7990*/  @P0 BRA `(.L_x_1069) ;  /* 0x0000006000000947 */ /* 0x000fea0003800000 */
[----:B------:R-:W-:Y:S02]  /*79a0*/  ISETP.NE.AND P0, PT, R2, 0x1, PT ;  /* 0x000000010200780c */ /* 0x000fe40003f05270 */
[----:B------:R-:W-:-:S11]  /*79b0*/  LOP3.LUT R4, RZ, R4, RZ, 0x33, !PT ;  /* 0x00000004ff047212 */ /* 0x000fd600078e33ff */
[----:B------:R-:W-:-:S05]  /*79c0*/  @P0 IMAD.HI.U32 R2, R4, c[0x0][0x330], RZ ;  /* 0x0000cc0004020a27 */ /* 0x000fca00078e00ff */
[----:B------:R-:W-:-:S04]  /*79d0*/  @P0 SHF.R.U32.HI R4, RZ, c[0x0][0x334], R2 ;  /* 0x0000cd00ff040a19 */ /* 0x000fc80000011602 */
[----:B------:R-:W-:Y:S01]  /*79e0*/  LOP3.LUT R4, RZ, R4, RZ, 0x33, !PT ;  /* 0x00000004ff047212 */ /* 0x000fe200078e33ff */
[----:B------:R-:W-:Y:S05]  /*79f0*/  BRA `(.L_x_1070) ;  /* 0x0000003000007947 */ /* 0x000fea0003800000 */
.L_x_1069:
[----:B------:R-:W-:-:S13]  /*7a00*/  ISETP.NE.AND P0, PT, R2, 0x1, PT ;  /* 0x000000010200780c */ /* 0x000fda0003f05270 */
[----:B------:R-:W-:-:S05]  /*7a10*/  @P0 IMAD.HI.U32 R2, R4, c[0x0][0x330], RZ ;  /* 0x0000cc0004020a27 */ /* 0x000fca00078e00ff */
[----:B------:R-:W-:Y:S02]  /*7a20*/  @P0 SHF.R.U32.HI R4, RZ, c[0x0][0x334], R2 ;  /* 0x0000cd00ff040a19 */ /* 0x000fe40000011602 */
.L_x_1070:
[----:B------:R-:W-:Y:S05]  /*7a30*/  BSYNC B0 ;  /* 0x0000000000007941 */ /* 0x000fea0003800000 */
.L_x_1068:
[----:B------:R-:W-:-:S05]  /*7a40*/  IMAD R4, R4, c[0x0][0x32c], RZ ;  /* 0x0000cb0004047a24 */ /* 0x000fca00078e02ff */
[----:B------:R-:W-:-:S05]  /*7a50*/  IMNMX R5, R5, R4, !PT ;  /* 0x0000000405057217 */ /* 0x000fca0007800200 */
.L_x_1067:
[----:B------:R-:W-:Y:S01]  /*7a60*/  IMAD.HI R2, R5, 0x2aaaaaab, RZ ;  /* 0x2aaaaaab05027827 */ /* 0x000fe200078e02ff */
[----:B------:R-:W-:Y:S01]  /*7a70*/  PLOP3.LUT P1, PT, PT, PT, PT, 0x80, 0x0 ;  /* 0x000000000000781c */ /* 0x000fe20003f2f070 */
[----:B------:R-:W-:Y:S01]  /*7a80*/  CS2R R130, SRZ ;  /* 0x0000000000827805 */ /* 0x000fe2000001ff00 */
[----:B------:R-:W-:Y:S01]  /*7a90*/  CS2R R128, SRZ ;  /* 0x0000000000807805 */ /* 0x000fe2000001ff00 */
[----:B------:R-:W-:Y:S01]  /*7aa0*/  CS2R R126, SRZ ;  /* 0x00000000007e7805 */ /* 0x000fe2000001ff00 */
[----:B------:R-:W-:Y:S01]  /*7ab0*/  SHF.R.U32.HI R229, RZ, 0x1f, R2 ;  /* 0x0000001fffe57819 */ /* 0x000fe20000011602 */
[----:B------:R-:W-:Y:S01]  /*7ac0*/  CS2R R124, SRZ ;  /* 0x00000000007c7805 */ /* 0x000fe2000001ff00 */
[----:B------:R-:W-:Y:S01]  /*7ad0*/  CS2R R122, SRZ ;  /* 0x00000000007a7805 */ /* 0x000fe2000001ff00 */
[----:B------:R-:W-:Y:S01]  /*7ae0*/  CS2R R120, SRZ ;  /* 0x0000000000787805 */ /* 0x000fe2000001ff00 */
[----:B------:R-:W-:Y:S01]  /*7af0*/  LEA.HI.SX32 R229, R2, R229, 0x1d ;  /* 0x000000e502e57211 */ /* 0x000fe200078feaff */
[----:B------:R-:W-:Y:S01]  /*7b00*/  CS2R R118, SRZ ;  /* 0x0000000000767805 */ /* 0x000fe2000001ff00 */
[----:B------:R-:W-:Y:S01]  /*7b10*/  CS2R R116, SRZ ;  /* 0x0000000000747805 */ /* 0x000fe2000001ff00 */
[----:B------:R-:W-:Y:S01]  /*7b20*/  CS2R R114, SRZ ;  /* 0x0000000000727805 */ /* 0x000fe2000001ff00 */
[----:B------:R-:W-:Y:S01]  /*7b30*/  IMNMX R229, RZ, R229, !PT ;  /* 0x000000e5ffe57217 */ /* 0x000fe20007800200 */
[----:B------:R-:W-:Y:S01]  /*7b40*/  CS2R R112, SRZ ;  /* 0x0000000000707805 */ /* 0x000fe2000001ff00 */
[----:B------:R-:W-:Y:S01]  /*7b50*/  CS2R R110, SRZ ;  /* 0x00000000006e7805 */ /* 0x000fe2000001ff00 */
[----:B------:R-:W-:Y:S01]  /*7b60*/  CS2R R108, SRZ ;  /* 0x00000000006c7805 */ /* 0x000fe2000001ff00 */
[----:B------:R-:W-:Y:S01]  /*7b70*/  ISETP.GT.AND P0, PT, R168, R229, PT ;  /* 0x000000e5a800720c */ /* 0x000fe20003f04270 */
        /* <DEDUP_REMOVED lines=54> */
[----:B------:R-:W-:Y:S05]  /*7ee0*/  @!P0 BRA `(.L_x_1071) ;  /* 0x0000f23000008947 */ /* 0x000fea0003800000 */
[----:B------:R-:W3:Y:S01]  /*7ef0*/  LDL R6, [R1+0x4c] ;  /* 0x00004c0001067983 */ /* 0x000ee20000100800 */
[----:B------:R-:W-:-:S03]  /*7f00*/  ISETP.NE.U32.AND P0, PT, RZ, c[0x0][0x340], PT ;  /* 0x0000d000ff007a0c */ /* 0x000fc60003f05070 */
[----:B------:R-:W4:Y:S01]  /*7f10*/  LDL R17, [R1+0x50] ;  /* 0x0000500001117983 */ /* 0x000f220000100800 */
[----:B------:R-:W-:Y:S01]  /*7f20*/  ISETP.NE.AND.EX P0, PT, RZ, c[0x0][0x344], PT, P0 ;  /* 0x0000d100ff007a0c */ /* 0x000fe20003f05300 */
[----:B------:R-:W-:Y:S02]  /*7f30*/  IMAD R4, R94, c[0x0][0x1e8], RZ ;  /* 0x00007a005e047a24 */ /* 0x000fe400078e02ff */
[----:B------:R-:W-:Y:S01]  /*7f40*/  IMAD.WIDE.U32 R18, R223, c[0x0][0x1e8], RZ ;  /* 0x00007a00df127a25 */ /* 0x000fe200078e00ff */
[----:B------:R-:W-:Y:S01]  /*7f50*/  SHF.R.S32.HI R59, RZ, 0x1f, R224 ;  /* 0x0000001fff3b7819 */ /* 0x000fe200000114e0 */
[----:B------:R-:W-:-:S08]  /*7f60*/  ULDC.64 UR4, c[0x0][0x18] ;  /* 0x0000060000047ab9 */ /* 0x000fd00000000a00 */
[----:B------:R-:W-:-:S04]  /*7f70*/  @P0 IMAD.MOV.U32 R9, RZ, RZ, 0x4 ;  /* 0x00000004ff090424 */ /* 0x000fc800078e00ff */
[----:B------:R-:W-:-:S05]  /*7f80*/  @P0 IMAD.WIDE R8, R226, R9, c[0x0][0x340] ;  /* 0x0000d000e2080625 */ /* 0x000fca00078e0209 */
[----:B------:R1:W5:Y:S01]  /*7f90*/  @P0 LDG.E R2, [R8.64] ;  /* 0x0000001208020981 */ /* 0x000362000c1e1900 */
[----:B------:R-:W-:Y:S02]  /*7fa0*/  IMAD R5, R223, c[0x0][0x1ec], R4 ;  /* 0x00007b00df057a24 */ /* 0x000fe400078e0204 */
[----:B------:R-:W-:Y:S02]  /*7fb0*/  IMAD R4, R94, c[0x0][0x210], RZ ;  /* 0x000084005e047a24 */ /* 0x000fe400078e02ff */
[----:B------:R-:W-:Y:S02]  /*7fc0*/  IMAD.IADD R19, R19, 0x1, R5 ;  /* 0x0000000113137824 */ /* 0x000fe400078e0205 */
[----:B------:R-:W-:Y:S01]  /*7fd0*/  IMAD.WIDE.U32 R10, R223, c[0x0][0x210], RZ ;  /* 0x00008400df0a7a25 */ /* 0x000fe200078e00ff */
[----:B------:R-:W-:-:S03]  /*7fe0*/  LEA.HI R248, R59, R224, RZ, 0x3 ;  /* 0x000000e03bf87211 */ /* 0x000fc600078f18ff */
[----:B------:R-:W-:Y:S01]  /*7ff0*/  IMAD R7, R223, c[0x0][0x214], R4 ;  /* 0x00008500df077a24 */ /* 0x000fe200078e0204 */
[----:B------:R-:W-:-:S03]  /*8000*/  LOP3.LUT R57, R248, 0xfffffff8, RZ, 0xc0, !PT ;  /* 0xfffffff8f8397812 */ /* 0x000fc600078ec0ff */
[----:B------:R-:W-:Y:S01]  /*8010*/  IMAD.IADD R11, R7, 0x1, R11 ;  /* 0x00000001070b7824 */ /* 0x000fe200078e020b */
[----:B------:R-:W-:Y:S01]  /*8020*/  LEA.HI R13, R59, R224, RZ, 0x4 ;  /* 0x000000e03b0d7211 */ /* 0x000fe200078f20ff */
[----:B------:R-:W-:Y:S01]  /*8030*/  IMAD R22, R94, c[0x0][0x1b8], RZ ;  /* 0x00006e005e167a24 */ /* 0x000fe200078e02ff */
[----:B------:R-:W-:Y:S01]  /*8040*/  UIADD3 UR4, UP0, UR4, 0x10080, URZ ;  /* 0x0001008004047890 */ /* 0x000fe2000ff1e03f */
[----:B------:R-:W-:Y:S01]  /*8050*/  IMAD.IADD R57, R224, 0x1, -R57 ;  /* 0x00000001e0397824 */ /* 0x000fe200078e0a39 */
[----:B------:R-:W-:Y:S01]  /*8060*/  SHF.R.S32.HI R58, RZ, 0x4, R13 ;  /* 0x00000004ff3a7819 */ /* 0x000fe2000001140d */
[----:B------:R-:W-:Y:S01]  /*8070*/  IMAD R22, R223, c[0x0][0x1bc], R22 ;  /* 0x00006f00df167a24 */ /* 0x000fe200078e0216 */
[----:B------:R-:W-:Y:S01]  /*8080*/  UIADD3.X UR5, URZ, UR5, URZ, UP0, !UPT ;  /* 0x000000053f057290 */ /* 0x000fe200087fe43f */
[----:B------:R-:W-:Y:S01]  /*8090*/  ISETP.NE.U32.AND P1, PT, RZ, c[0x0][0x348], PT ;  /* 0x0000d200ff007a0c */ /* 0x000fe20003f25070 */
[----:B------:R-:W-:Y:S01]  /*80a0*/  IMAD.SHL.U32 R228, R57, 0x8, RZ ;  /* 0x0000000839e47824 */ /* 0x000fe200078e00ff */
[----:B------:R-:W-:-:S02]  /*80b0*/  SHF.R.S32.HI R248, RZ, 0x3, R248 ;  /* 0x00000003fff87819 */ /* 0x000fc400000114f8 */
[----:B------:R-:W-:Y:S01]  /*80c0*/  ISETP.NE.AND.EX P1, PT, RZ, c[0x0][0x34c], PT, P1 ;  /* 0x0000d300ff007a0c */ /* 0x000fe20003f25310 */
[----:B-1----:R-:W-:Y:S01]  /*80d0*/  IMAD.U32 R8, RZ, RZ, UR4 ;  /* 0x00000004ff087e24 */ /* 0x002fe2000f8e00ff */
[----:B------:R-:W-:Y:S01]  /*80e0*/  IADD3 R227, R228, 0x80, RZ ;  /* 0x00000080e4e37810 */ /* 0x000fe20007ffe0ff */
[----:B------:R-:W-:Y:S01]  /*80f0*/  IMAD.U32 R9, RZ, RZ, UR5 ;  /* 0x00000005ff097e24 */ /* 0x000fe2000f8e00ff */
[----:B------:R-:W-:-:S04]  /*8100*/  SEL R14, R226, RZ, !P1 ;  /* 0x000000ffe20e7207 */ /* 0x000fc80004800000 */
[----:B------:R1:W-:Y:S01]  /*8110*/  STL.64 [R1+0x8], R8 ;  /* 0x0000080801007387 */ /* 0x0003e20000100a00 */
[----:B------:R-:W-:Y:S02]  /*8120*/  LOP3.LUT R196, R196, 0xfffffbff, RZ, 0xc0, !PT ;  /* 0xfffffbffc4c47812 */ /* 0x000fe400078ec0ff */
[C---:B------:R-:W-:Y:S01]  /*8130*/  IADD3 R225, R228.reuse, 0xc0, RZ ;  /* 0x000000c0e4e17810 */ /* 0x040fe20007ffe0ff */
[----:B------:R2:W-:Y:S01]  /*8140*/  STL [R1+0x10], R0 ;  /* 0x0000100001007387 */ /* 0x0005e20000100800 */
[C---:B------:R-:W-:Y:S02]  /*8150*/  ISETP.GE.AND P6, PT, R228.reuse, c[0x0][0x1d4], PT ;  /* 0x00007500e4007a0c */ /* 0x040fe40003fc6270 */
[----:B------:R-:W-:Y:S02]  /*8160*/  IADD3 R230, R228, 0x40, RZ ;  /* 0x00000040e4e67810 */ /* 0x000fe40007ffe0ff */
[----:B------:R-:W-:Y:S02]  /*8170*/  ISETP.GE.AND P5, PT, R227, c[0x0][0x198], PT ;  /* 0x00006600e3007a0c */ /* 0x000fe40003fa6270 */
[----:B------:R-:W-:-:S02]  /*8180*/  ISETP.GE.AND P4, PT, R225, c[0x0][0x198], PT ;  /* 0x00006600e1007a0c */ /* 0x000fc40003f86270 */
[----:B------:R-:W-:Y:S02]  /*8190*/  IADD3 R81, R168, -0x1, RZ ;  /* 0xffffffffa8517810 */ /* 0x000fe40007ffe0ff */
[----:B------:R-:W-:Y:S02]  /*81a0*/  ISETP.GE.AND P3, PT, R228, c[0x0][0x198], PT ;  /* 0x00006600e4007a0c */ /* 0x000fe40003f66270 */
[----:B------:R-:W-:Y:S02]  /*81b0*/  SEL R56, RZ, 0x1, P6 ;  /* 0x00000001ff387807 */ /* 0x000fe40003000000 */
[----:B---3--:R-:W-:-:S05]  /*81c0*/  SHF.R.S32.HI R5, RZ, 0x1f, R6 ;  /* 0x0000001fff057819 */ /* 0x008fca0000011406 */
[----:B------:R-:W-:-:S04]  /*81d0*/  IMAD R5, R5, c[0x0][0x178], RZ ;  /* 0x00005e0005057a24 */ /* 0x000fc800078e02ff */
[C---:B------:R-:W-:Y:S02]  /*81e0*/  IMAD R4, R6.reuse, c[0x0][0x17c], R5 ;  /* 0x00005f0006047a24 */ /* 0x040fe400078e0205 */
[----:B------:R-:W-:-:S04]  /*81f0*/  IMAD.WIDE.U32 R6, R6, c[0x0][0x178], RZ ;  /* 0x00005e0006067a25 */ /* 0x000fc800078e00ff */
[----:B------:R-:W-:Y:S02]  /*8200*/  IMAD.IADD R5, R7, 0x1, R4 ;  /* 0x0000000107057824 */ /* 0x000fe400078e0204 */
[----:B------:R-:W-:Y:S01]  /*8210*/  IMAD.MOV.U32 R4, RZ, RZ, R6 ;  /* 0x000000ffff047224 */ /* 0x000fe200078e0006 */
[----:B------:R-:W-:-:S03]  /*8220*/  LEA.HI R7, R13, R58, RZ, 0x1 ;  /* 0x0000003a0d077211 */ /* 0x000fc600078f08ff */
[----:B------:R-:W-:Y:S01]  /*8230*/  IMAD.WIDE.U32 R4, R223, c[0x0][0x1b8], R4 ;  /* 0x00006e00df047a25 */ /* 0x000fe200078e0004 */
[----:B------:R-:W-:-:S03]  /*8240*/  LOP3.LUT R7, R7, 0xfffffffe, RZ, 0xc0, !PT ;  /* 0xfffffffe07077812 */ /* 0x000fc600078ec0ff */
[----:B------:R-:W-:Y:S01]  /*8250*/  IMAD.IADD R23, R5, 0x1, R22 ;  /* 0x0000000105177824 */ /* 0x000fe200078e0216 */
[----:B------:R-:W-:Y:S01]  /*8260*/  SHF.R.S32.HI R5, RZ, 0x1f, R226 ;  /* 0x0000001fff057819 */ /* 0x000fe200000114e2 */
[----:B------:R-:W-:Y:S02]  /*8270*/  IMAD.MOV.U32 R22, RZ, RZ, R4 ;  /* 0x000000ffff167224 */ /* 0x000fe400078e0004 */
[----:B------:R-:W-:Y:S01]  /*8280*/  IMAD R4, R57, 0x20, R248 ;  /* 0x0000002039047824 */ /* 0x000fe200078e02f8 */
[----:B------:R-:W-:Y:S01]  /*8290*/  SEL R15, R5, RZ, !P1 ;  /* 0x000000ff050f7207 */ /* 0x000fe20004800000 */
[----:B------:R-:W-:Y:S01]  /*82a0*/  IMAD.IADD R58, R58, 0x1, -R7 ;  /* 0x000000013a3a7824 */ /* 0x000fe200078e0a07 */
[----:B------:R-:W-:Y:S01]  /*82b0*/  ISETP.GE.AND P1, PT, R227, c[0x0][0x1d4], PT ;  /* 0x00007500e3007a0c */ /* 0x000fe20003f26270 */
[----:B------:R-:W-:Y:S02]  /*82c0*/  IMAD.SHL.U32 R7, R248, 0x40, RZ ;  /* 0x00000040f8077824 */ /* 0x000fe400078e00ff */
[----:B-1----:R-:W-:-:S03]  /*82d0*/  IMAD.IADD R9, R93, 0x1, R4 ;  /* 0x000000015d097824 */ /* 0x002fc600078e0204 */
[----:B------:R-:W-:Y:S01]  /*82e0*/  LOP3.LUT R7, R7, 0x1c0, RZ, 0xc0, !PT ;  /* 0x000001c007077812 */ /* 0x000fe200078ec0ff */
[----:B------:R-:W-:Y:S01]  /*82f0*/  @P2 IMAD.HI.U32 R4, R9, c[0x0][0x2c8], RZ ;  /* 0x0000b20009042a27 */ /* 0x000fe200078e00ff */
[----:B------:R-:W-:Y:S02]  /*8300*/  LOP3.LUT R13, R13, 0xfffffff0, RZ, 0xc0, !PT ;  /* 0xfffffff00d0d7812 */ /* 0x000fe400078ec0ff */
[----:B------:R-:W-:Y:S01]  /*8310*/  LOP3.LUT R21, R7, 0x38, R228, 0xf8, !PT ;  /* 0x0000003807157812 */ /* 0x000fe200078ef8e4 */
[----:B------:R-:W-:Y:S01]  /*8320*/  IMAD R15, R15, c[0x0][0x1c0], RZ ;  /* 0x000070000f0f7a24 */ /* 0x000fe200078e02ff */
[----:B------:R-:W-:Y:S01]  /*8330*/  SHF.R.U32.HI R6, RZ, 0x3, R7 ;  /* 0x00000003ff067819 */ /* 0x000fe20000011607 */
[----:B------:R-:W-:Y:S01]  /*8340*/  IMAD.MOV.U32 R7, RZ, RZ, R9 ;  /* 0x000000ffff077224 */ /* 0x000fe200078e0009 */
[----:B------:R-:W-:Y:S01]  /*8350*/  @P2 SHF.R.U32.HI R7, RZ, c[0x0][0x2cc], R4 ;  /* 0x0000b300ff072a19 */ /* 0x000fe20000011604 */
[----:B------:R-:W-:Y:S01]  /*8360*/  IMAD R20, R14, c[0x0][0x1c4], R15 ;  /* 0x000071000e147a24 */ /* 0x000fe200078e020f */
[----:B------:R-:W-:Y:S01]  /*8370*/  @P1 LOP3.LUT R196, R196, 0x400, RZ, 0xfc, !PT ;  /* 0x00000400c4c41812 */ /* 0x000fe200078efcff */
[----:B------:R-:W-:Y:S01]  /*8380*/  IMAD.WIDE.U32 R14, R14, c[0x0][0x1c0], R22 ;  /* 0x000070000e0e7a25 */ /* 0x000fe200078e0016 */
[----:B------:R-:W-:-:S02]  /*8390*/  ISETP.GE.AND P1, PT, R225, c[0x0][0x1d4], PT ;  /* 0x00007500e1007a0c */ /* 0x000fc40003f26270 */
[----:B------:R-:W-:Y:S01]  /*83a0*/  SHF.R.S32.HI R8, RZ, 0x1f, R7 ;  /* 0x0000001fff087819 */ /* 0x000fe20000011407 */
[----:B------:R-:W-:Y:S01]  /*83b0*/  IMAD.IADD R13, R224, 0x1, -R13 ;  /* 0x00000001e00d7824 */ /* 0x000fe200078e0a0d */
[----:B------:R-:W-:Y:S01]  /*83c0*/  LOP3.LUT R6, R21, R6, RZ, 0x3c, !PT ;  /* 0x0000000615067212 */ /* 0x000fe200078e3cff */
[----:B------:R-:W-:Y:S02]  /*83d0*/  IMAD.IADD R21, R15, 0x1, R20 ;  /* 0x000000010f157824 */ /* 0x000fe400078e0214 */
[----:B------:R-:W-:Y:S01]  /*83e0*/  IMAD.MOV.U32 R20, RZ, RZ, R14 ;  /* 0x000000ffff147224 */ /* 0x000fe200078e000e */
[----:B------:R-:W-:Y:S01]  /*83f0*/  SHF.R.S32.HI R4, RZ, 0x1f, R13 ;  /* 0x0000001fff047819 */ /* 0x000fe2000001140d */
[----:B------:R-:W-:Y:S02]  /*8400*/  IMAD R8, R8, c[0x0][0x1b0], RZ ;  /* 0x00006c0008087a24 */ /* 0x000fe400078e02ff */
[----:B------:R-:W-:Y:S01]  /*8410*/  IMAD.MOV R14, RZ, RZ, -R7 ;  /* 0x000000ffff0e7224 */ /* 0x000fe200078e0a07 */
[----:B------:R-:W-:Y:S01]  /*8420*/  LOP3.LUT R196, R196, 0xfffffdff, RZ, 0xc0, !PT ;  /* 0xfffffdffc4c47812 */ /* 0x000fe200078ec0ff */
[----:B------:R-:W-:-:S02]  /*8430*/  IMAD R8, R7, c[0x0][0x1b4], R8 ;  /* 0x00006d0007087a24 */ /* 0x000fc400078e0208 */
[----:B------:R-:W-:Y:S01]  /*8440*/  IMAD.WIDE.U32 R20, R7, c[0x0][0x1b0], R20 ;  /* 0x00006c0007147a25 */ /* 0x000fe200078e0014 */
[----:B------:R-:W-:-:S03]  /*8450*/  LEA.HI R7, R4, R13, RZ, 0x3 ;  /* 0x0000000d04077211 */ /* 0x000fc600078f18ff */
[----:B------:R-:W-:Y:S01]  /*8460*/  IMAD R14, R14, c[0x0][0x2c4], R9 ;  /* 0x0000b1000e0e7a24 */ /* 0x000fe200078e0209 */
[----:B------:R-:W-:Y:S01]  /*8470*/  @P1 LOP3.LUT R196, R196, 0x200, RZ, 0xfc, !PT ;  /* 0x00000200c4c41812 */ /* 0x000fe200078efcff */
[----:B------:R-:W-:Y:S01]  /*8480*/  IMAD.IADD R9, R21, 0x1, R8 ;  /* 0x0000000115097824 */ /* 0x000fe200078e0208 */
[----:B------:R-:W-:Y:S01]  /*8490*/  ISETP.NE.U32.AND P1, PT, RZ, c[0x0][0x350], PT ;  /* 0x0000d400ff007a0c */ /* 0x000fe20003f25070 */
[----:B-----5:R-:W-:Y:S01]  /*84a0*/  @P0 IMAD.MOV.U32 R22, RZ, RZ, R2 ;  /* 0x000000ffff160224 */ /* 0x020fe200078e0002 */
[----:B------:R-:W-:Y:S01]  /*84b0*/  LOP3.LUT R12, R7, 0xfffffff8, RZ, 0xc0, !PT ;  /* 0xfffffff8070c7812 */ /* 0x000fe200078ec0ff */
[----:B------:R-:W-:Y:S01]  /*84c0*/  @!P0 IMAD.MOV.U32 R22, RZ, RZ, R226 ;  /* 0x000000ffff168224 */ /* 0x000fe200078e00e2 */
[----:B------:R-:W-:Y:S01]  /*84d0*/  @P0 SHF.R.S32.HI R23, RZ, 0x1f, R2 ;  /* 0x0000001fff170819 */ /* 0x000fe20000011402 */
[----:B------:R-:W-:Y:S01]  /*84e0*/  @!P0 IMAD.MOV.U32 R23, RZ, RZ, R5 ;  /* 0x000000ffff178224 */ /* 0x000fe200078e0005 */
[----:B------:R-:W-:Y:S02]  /*84f0*/  SHF.R.S32.HI R21, RZ, 0x1f, R14 ;  /* 0x0000001fff157819 */ /* 0x000fe4000001140e */
[----:B------:R-:W-:Y:S01]  /*8500*/  ISETP.NE.AND.EX P1, PT, RZ, c[0x0][0x354], PT, P1 ;  /* 0x0000d500ff007a0c */ /* 0x000fe20003f25310 */
[----:B------:R-:W-:Y:S01]  /*8510*/  IMAD.IADD R12, R13, 0x1, -R12 ;  /* 0x000000010d0c7824 */ /* 0x000fe200078e0a0c */
[----:B------:R-:W-:Y:S01]  /*8520*/  LEA.HI R5, R59, R224, RZ, 0x6 ;  /* 0x000000e03b057211 */ /* 0x000fe200078f30ff */
[----:B------:R-:W-:Y:S01]  /*8530*/  IMAD R21, R21, c[0x0][0x1a8], RZ ;  /* 0x00006a0015157a24 */ /* 0x000fe200078e02ff */
[----:B------:R-:W-:Y:S01]  /*8540*/  SEL R13, R22, RZ, !P1 ;  /* 0x000000ff160d7207 */ /* 0x000fe20004800000 */
[----:B------:R-:W-:Y:S01]  /*8550*/  IMAD.MOV.U32 R8, RZ, RZ, R20 ;  /* 0x000000ffff087224 */ /* 0x000fe200078e0014 */
[----:B------:R-:W-:Y:S01]  /*8560*/  SEL R4, R23, RZ, !P1 ;  /* 0x000000ff17047207 */ /* 0x000fe20004800000 */
[----:B------:R-:W-:-:S02]  /*8570*/  IMAD R21, R14, c[0x0][0x1ac], R21 ;  /* 0x00006b000e157a24 */ /* 0x000fc400078e0215 */
[----:B------:R-:W-:-:S04]  /*8580*/  IMAD.WIDE.U32 R14, R14, c[0x0][0x1a8], R8 ;  /* 0x00006a000e0e7a25 */ /* 0x000fc800078e0008 */
[----:B------:R-:W-:Y:S02]  /*8590*/  IMAD.SHL.U32 R5, R5, 0x8, RZ ;  /* 0x0000000805057824 */ /* 0x000fe400078e00ff */
[----:B------:R-:W-:-:S04]  /*85a0*/  IMAD.WIDE.U32 R18, R13, c[0x0][0x1f0], R18 ;  /* 0x00007c000d127a25 */ /* 0x000fc800078e0012 */
[----:B------:R-:W-:Y:S01]  /*85b0*/  IMAD R8, R4, c[0x0][0x1f0], RZ ;  /* 0x00007c0004087a24 */ /* 0x000fe200078e02ff */
[----:B------:R-:W-:Y:S01]  /*85c0*/  LEA R2, P0, R14, c[0x0][0x160], 0x1 ;  /* 0x000058000e027a11 */ /* 0x000fe200078008ff */
[----:B------:R-:W-:Y:S01]  /*85d0*/  IMAD.IADD R15, R15, 0x1, R21 ;  /* 0x000000010f0f7824 */ /* 0x000fe200078e0215 */
[----:B------:R-:W-:Y:S01]  /*85e0*/  SHF.R.S32.HI R9, RZ, 0x1f, R228 ;  /* 0x0000001fff097819 */ /* 0x000fe200000114e4 */
[----:B------:R-:W-:Y:S01]  /*85f0*/  IMAD R8, R13, c[0x0][0x1f4], R8 ;  /* 0x00007d000d087a24 */ /* 0x000fe200078e0208 */
[----:B------:R-:W-:Y:S02]  /*8600*/  IADD3 R234, P1, R228, R18, RZ ;  /* 0x00000012e4ea7210 */ /* 0x000fe40007f3e0ff */
[----:B------:R-:W-:Y:S01]  /*8610*/  LOP3.LUT R6, R6, 0xfffffe00, R5, 0xf8, !PT ;  /* 0xfffffe0006067812 */ /* 0x000fe200078ef805 */
[----:B------:R-:W-:Y:S01]  /*8620*/  IMAD.SHL.U32 R5, R12, 0x40, RZ ;  /* 0x000000400c057824 */ /* 0x000fe200078e00ff */
[----:B------:R-:W-:Y:S01]  /*8630*/  LEA.HI.X R15, R14, c[0x0][0x164], R15, 0x1, P0 ;  /* 0x000059000e0f7a11 */ /* 0x000fe200000f0c0f */
[----:B------:R-:W-:Y:S01]  /*8640*/  IMAD R4, R4, c[0x0][0x218], RZ ;  /* 0x0000860004047a24 */ /* 0x000fe200078e02ff */
[----:B------:R-:W-:Y:S01]  /*8650*/  IADD3.X R235, R9, R19, R8, P1, !PT ;  /* 0x0000001309eb7210 */ /* 0x000fe20000ffe408 */
[----:B------:R-:W-:Y:S01]  /*8660*/  IMAD.WIDE.U32 R10, R13, c[0x0][0x218], R10 ;  /* 0x000086000d0a7a25 */ /* 0x000fe200078e000a */
[----:B----4-:R-:W-:-:S02]  /*8670*/  SHF.R.S32.HI R237, RZ, 0x1f, R17 ;  /* 0x0000001fffed7819 */ /* 0x010fc40000011411 */
[----:B------:R-:W-:Y:S01]  /*8680*/  IADD3 R232, P0, R248, R17, RZ ;  /* 0x00000011f8e87210 */ /* 0x000fe20007f1e0ff */
[----:B------:R-:W-:Y:S01]  /*8690*/  IMAD.SHL.U32 R8, R58, 0x8, RZ ;  /* 0x000000083a087824 */ /* 0x000fe200078e00ff */
[----:B------:R-:W-:Y:S01]  /*86a0*/  LOP3.LUT R5, R5, 0x1c0, RZ, 0xc0, !PT ;  /* 0x000001c005057812 */ /* 0x000fe200078ec0ff */
[----:B------:R-:W-:Y:S01]  /*86b0*/  IMAD R4, R13, c[0x0][0x21c], R4 ;  /* 0x000087000d047a24 */ /* 0x000fe200078e0204 */
[----:B------:R-:W-:Y:S02]  /*86c0*/  LEA.HI.X.SX32 R237, R248, R237, 0x1, P0 ;  /* 0x000000edf8ed7211 */ /* 0x000fe400000f0eff */
[----:B------:R-:W-:Y:S02]  /*86d0*/  IADD3 R10, P0, R228, R10, RZ ;  /* 0x0000000ae40a7210 */ /* 0x000fe40007f1e0ff */
[----:B------:R-:W-:Y:S02]  /*86e0*/  LOP3.LUT R8, R5, 0x8, R8, 0xf8, !PT ;  /* 0x0000000805087812 */ /* 0x000fe400078ef808 */
[----:B------:R-:W-:-:S02]  /*86f0*/  SHF.R.U32.HI R5, RZ, 0x3, R5 ;  /* 0x00000003ff057819 */ /* 0x000fc40000011605 */
[----:B------:R-:W-:Y:S02]  /*8700*/  IADD3.X R11, R9, R11, R4, P0, !PT ;  /* 0x0000000b090b7210 */ /* 0x000fe400007fe404 */
[----:B------:R-:W-:Y:S02]  /*8710*/  ISETP.GE.AND P0, PT, R230, c[0x0][0x1d4], PT ;  /* 0x00007500e6007a0c */ /* 0x000fe40003f06270 */
[----:B------:R-:W-:Y:S01]  /*8720*/  LOP3.LUT R5, R8, R5, RZ, 0x3c, !PT ;  /* 0x0000000508057212 */ /* 0x000fe200078e3cff */
[----:B------:R-:W-:Y:S01]  /*8730*/  IMAD.SHL.U32 R8, R7, 0x40, RZ ;  /* 0x0000004007087824 */ /* 0x000fe200078e00ff */
[----:B------:R-:W-:Y:S01]  /*8740*/  LOP3.LUT R196, R196, 0xffffff7f, RZ, 0xc0, !PT ;  /* 0xffffff7fc4c47812 */ /* 0x000fe200078ec0ff */
[C---:B------:R-:W-:Y:S02]  /*8750*/  IMAD R245, R237.reuse, c[0x0][0x1e0], RZ ;  /* 0x00007800edf57a24 */ /* 0x040fe400078e02ff */
[----:B------:R-:W-:Y:S01]  /*8760*/  IMAD R237, R237, c[0x0][0x208], RZ ;  /* 0x00008200eded7a24 */ /* 0x000fe200078e02ff */
[----:B------:R-:W-:Y:S01]  /*8770*/  @P6 LOP3.LUT R196, R196, 0x80, RZ, 0xfc, !PT ;  /* 0x00000080c4c46812 */ /* 0x000fe200078efcff */
[----:B------:R-:W-:Y:S01]  /*8780*/  IMAD.MOV.U32 R7, RZ, RZ, 0x10 ;  /* 0x00000010ff077424 */ /* 0x000fe200078e00ff */
[----:B------:R-:W-:Y:S01]  /*8790*/  LOP3.LUT R4, R5, 0xfffffe00, R8, 0xf8, !PT ;  /* 0xfffffe0005047812 */ /* 0x000fe200078ef808 */
[----:B------:R-:W-:Y:S01]  /*87a0*/  IMAD R245, R232, c[0x0][0x1e4], R245 ;  /* 0x00007900e8f57a24 */ /* 0x000fe200078e02f5 */
[----:B------:R-:W-:Y:S01]  /*87b0*/  LOP3.LUT P1, RZ, R12, 0x2, RZ, 0xc0, !PT ;  /* 0x000000020cff7812 */ /* 0x000fe2000782c0ff */
[----:B------:R-:W-:Y:S01]  /*87c0*/  IMAD R237, R232, c[0x0][0x20c], R237 ;  /* 0x00008300e8ed7a24 */ /* 0x000fe200078e02ed */
[----:B------:R-:W-:Y:S01]  /*87d0*/  LOP3.LUT P2, RZ, R12, 0x4, RZ, 0xc0, !PT ;  /* 0x000000040cff7812 */ /* 0x000fe2000784c0ff */
[----:B------:R-:W-:Y:S01]  /*87e0*/  IMAD.WIDE.U32 R234, R232, c[0x0][0x1e0], R234 ;  /* 0x00007800e8ea7a25 */ /* 0x000fe200078e00ea */
[----:B------:R-:W-:-:S03]  /*87f0*/  LOP3.LUT R196, R196, 0xfffffeff, RZ, 0xc0, !PT ;  /* 0xfffffeffc4c47812 */ /* 0x000fc600078ec0ff */
[----:B------:R-:W-:Y:S02]  /*8800*/  IMAD.MOV.U32 R5, RZ, RZ, 0x20 ;  /* 0x00000020ff057424 */ /* 0x000fe400078e00ff */
[----:B------:R-:W-:Y:S01]  /*8810*/  IMAD.WIDE.U32 R232, R232, c[0x0][0x208], R10 ;  /* 0x00008200e8e87a25 */ /* 0x000fe200078e000a */
[----:B------:R-:W-:Y:S02]  /*8820*/  SEL R7, R7, 0xfffffff0, !P1 ;  /* 0xfffffff007077807 */ /* 0x000fe40004800000 */
[----:B------:R-:W-:Y:S01]  /*8830*/  SEL R5, R5, 0xffffffe0, !P2 ;  /* 0xffffffe005057807 */ /* 0x000fe20005000000 */
[----:B------:R-:W-:Y:S01]  /*8840*/  IMAD.IADD R245, R235, 0x1, R245 ;  /* 0x00000001ebf57824 */ /* 0x000fe200078e02f5 */
[----:B------:R-:W-:Y:S01]  /*8850*/  @P0 LOP3.LUT R196, R196, 0x100, RZ, 0xfc, !PT ;  /* 0x00000100c4c40812 */ /* 0x000fe200078efcff */
[----:B------:R-:W-:Y:S01]  /*8860*/  IMAD.IADD R237, R233, 0x1, R237 ;  /* 0x00000001e9ed7824 */ /* 0x000fe200078e02ed */
[----:B------:R-:W-:Y:S01]  /*8870*/  ISETP.GE.AND P1, PT, R230, c[0x0][0x198], PT ;  /* 0x00006600e6007a0c */ /* 0x000fe20003f26270 */
[----:B------:R-:W-:Y:S10]  /*8880*/  BRA.DIV ~URZ, `(.L_x_1072) ;  /* 0x000111627f007947 */ /* 0x000ff4000b800000 */
[----:B--2---:R1:W2:Y:S02]  /*8890*/  SHFL.IDX PT, R17, R15, RZ, 0x181f ;  /* 0x00181fff0f117589 */ /* 0x0042a400000e0000 */
.L_x_1162:
[----:B------:R-:W-:Y:S05]  /*88a0*/  BRA.DIV ~URZ, `(.L_x_1073) ;  /* 0x000111c27f007947 */ /* 0x000fea000b800000 */
[----:B------:R3:W4:Y:S02]  /*88b0*/  SHFL.IDX PT, R16, R2, RZ, 0x181f ;  /* 0x00181fff02107589 */ /* 0x00072400000e0000 */
.L_x_1163:
[----:B------:R-:W-:Y:S01]  /*88c0*/  IMAD R0, R0, c[0x0][0x2c4], RZ ;  /* 0x0000b10000007a24 */ /* 0x000fe200078e02ff */
[----:B------:R-:W-:Y:S01]  /*88d0*/  IADD3 R93, R93, R248, RZ ;  /* 0x000000f85d5d7210 */ /* 0x000fe20007ffe0ff */
[----:B------:R-:W-:Y:S03]  /*88e0*/  BSSY B0, `(.L_x_1074) ;  /* 0x000001d000007945 */ /* 0x000fe60003800000 */
[----:B------:R-:W-:-:S13]  /*88f0*/  ISETP.GE.AND P0, PT, R93, R0, PT ;  /* 0x000000005d00720c */ /* 0x000fda0003f06270 */
[----:B------:R-:W-:Y:S05]  /*8900*/  @P0 BRA `(.L_x_1075) ;  /* 0x000001a000000947 */ /* 0x000fea0003800000 */
[C---:B------:R-:W-:Y:S01]  /*8910*/  IADD3 R10, R228.reuse, 0x80, RZ ;  /* 0x00000080e40a7810 */ /* 0x040fe20007ffe0ff */
[----:B----4-:R-:W-:Y:S01]  /*8920*/  IMAD.MOV.U32 R18, RZ, RZ, R16 ;  /* 0x000000ffff127224 */ /* 0x010fe200078e0010 */
[----:B------:R-:W-:Y:S02]  /*8930*/  IADD3 R8, R228, 0xc0, RZ ;  /* 0x000000c0e4087810 */ /* 0x000fe40007ffe0ff */
[----:B------:R-:W-:Y:S02]  /*8940*/  SHF.R.S32.HI R19, RZ, 0x1f, R230 ;  /* 0x0000001fff137819 */ /* 0x000fe400000114e6 */
[----:B------:R-:W-:Y:S02]  /*8950*/  SHF.R.S32.HI R13, RZ, 0x1f, R10 ;  /* 0x0000001fff0d7819 */ /* 0x000fe4000001140a */
[----:B------:R-:W-:Y:S02]  /*8960*/  SHF.R.S32.HI R11, RZ, 0x1f, R8 ;  /* 0x0000001fff0b7819 */ /* 0x000fe40000011408 */
[----:B------:R-:W-:Y:S01]  /*8970*/  LEA.HI R12, R19, R230, RZ, 0x3 ;  /* 0x000000e6130c7211 */ /* 0x000fe200078f18ff */
[----:B--2---:R-:W-:Y:S01]  /*8980*/  IMAD.MOV.U32 R19, RZ, RZ, R17 ;  /* 0x000000ffff137224 */ /* 0x004fe200078e0011 */
[----:B------:R-:W-:-:S02]  /*8990*/  LEA.HI R13, R13, R10, RZ, 0x3 ;  /* 0x0000000a0d0d7211 */ /* 0x000fc400078f18ff */
[----:B------:R-:W-:Y:S02]  /*89a0*/  LEA.HI R11, R11, R8, RZ, 0x3 ;  /* 0x000000080b0b7211 */ /* 0x000fe400078f18ff */
[----:B------:R-:W-:Y:S02]  /*89b0*/  LEA R20, P0, R228, R16, 0x1 ;  /* 0x00000010e4147211 */ /* 0x000fe400078008ff */
[----:B------:R-:W-:Y:S02]  /*89c0*/  LOP3.LUT R12, R12, 0xfffffff8, RZ, 0xc0, !PT ;  /* 0xfffffff80c0c7812 */ /* 0x000fe400078ec0ff */
[----:B------:R-:W-:Y:S02]  /*89d0*/  LOP3.LUT R13, R13, 0xfffffff8, RZ, 0xc0, !PT ;  /* 0xfffffff80d0d7812 */ /* 0x000fe400078ec0ff */
[----:B------:R-:W-:Y:S01]  /*89e0*/  LOP3.LUT R11, R11, 0xfffffff8, RZ, 0xc0, !PT ;  /* 0xfffffff80b0b7812 */ /* 0x000fe200078ec0ff */
[----:B------:R-:W-:Y:S01]  /*89f0*/  IMAD.WIDE R22, R12, 0x2, R18 ;  /* 0x000000020c167825 */ /* 0x000fe200078e0212 */
[----:B------:R-:W-:-:S03]  /*8a00*/  LEA.HI.X R21, R228, R17, R9, 0x1, P0 ;  /* 0x00000011e4157211 */ /* 0x000fc600000f0c09 */
[----:B------:R-:W-:Y:S02]  /*8a10*/  IMAD.SHL.U32 R17, R6, 0x2, RZ ;  /* 0x0000000206117824 */ /* 0x000fe400078e00ff */
[----:B------:R-:W-:-:S03]  /*8a20*/  IMAD.WIDE R12, R13, 0x2, R18 ;  /* 0x000000020d0c7825 */ /* 0x000fc600078e0212 */
[----:B------:R-:W-:Y:S01]  /*8a30*/  @!PT LDS RZ, [RZ] ;  /* 0x00000000fffff984 */ /* 0x000fe20000000800 */
[----:B------:R-:W-:Y:S01]  /*8a40*/  @!PT LDS RZ, [RZ] ;  /* 0x00000000fffff984 */ /* 0x000fe20000000800 */
[----:B------:R-:W-:Y:S01]  /*8a50*/  @!PT LDS RZ, [RZ] ;  /* 0x00000000fffff984 */ /* 0x000fe20000000800 */
[----:B------:R2:W-:Y:S01]  /*8a60*/  LDGSTS.E.BYPASS.LTC128B.128 [R17+0x10080], [R20.64], !P3 ;  /* 0x1008000014117fae */ /* 0x0005e2000d901d52 */
[----:B------:R-:W-:-:S03]  /*8a70*/  IMAD.WIDE R18, R11, 0x2, R18 ;  /* 0x000000020b127825 */ /* 0x000fc600078e0212 */
[----:B------:R2:W-:Y:S04]  /*8a80*/  LDGSTS.E.BYPASS.LTC128B.128 [R17+0x14080], [R22.64], !P1 ;  /* 0x1408000016117fae */ /* 0x0005e8000c901d52 */
[----:B------:R2:W-:Y:S04]  /*8a90*/  LDGSTS.E.BYPASS.LTC128B.128 [R17+0x18080], [R12.64], !P5 ;  /* 0x180800000c117fae */ /* 0x0005e8000e901d52 */
[----:B------:R2:W-:Y:S02]  /*8aa0*/  LDGSTS.E.BYPASS.LTC128B.128 [R17+0x1c080], [R18.64], !P4 ;  /* 0x1c08000012117fae */ /* 0x0005e4000e101d52 */
.L_x_1075:
[----:B------:R-:W-:Y:S05]  /*8ab0*/  BSYNC B0 ;  /* 0x0000000000007941 */ /* 0x000fea0003800000 */
.L_x_1074:
[----:B------:R-:W-:Y:S05]  /*8ac0*/  BRA.DIV ~URZ, `(.L_x_1076) ;  /* 0x000110127f007947 */ /* 0x000fea000b800000 */
[----:B--2---:R2:W1:Y:S04]  /*8ad0*/  SHFL.IDX PT, R17, R15, 0x1, 0x181f ;  /* 0x00381f000f117f89 */ /* 0x00446800000e0000 */
[----:B----4-:R2:W4:Y:S02]  /*8ae0*/  SHFL.IDX PT, R16, R2, 0x1, 0x181f ;  /* 0x00381f0002107f89 */ /* 0x01052400000e0000 */
.L_x_1164:
[----:B------:R-:W-:Y:S01]  /*8af0*/  IADD3 R11, R93, 0x20, RZ ;  /* 0x000000205d0b7810 */ /* 0x000fe20007ffe0ff */
[----:B------:R-:W-:Y:S03]  /*8b00*/  BSSY B0, `(.L_x_1077) ;  /* 0x000001b000007945 */ /* 0x000fe60003800000 */
[----:B------:R-:W-:-:S13]  /*8b10*/  ISETP.GE.AND P0, PT, R11, R0, PT ;  /* 0x000000000b00720c */ /* 0x000fda0003f06270 */
[----:B------:R-:W-:Y:S05]  /*8b20*/  @P0 BRA `(.L_x_1078) ;  /* 0x0000018000000947 */ /* 0x000fea0003800000 */
[C---:B------:R-:W-:Y:S02]  /*8b30*/  IADD3 R13, R228.reuse, 0x80, RZ ;  /* 0x00000080e40d7810 */ /* 0x040fe40007ffe0ff */
[----:B------:R-:W-:Y:S02]  /*8b40*/  IADD3 R11, R228, 0xc0, RZ ;  /* 0x000000c0e40b7810 */ /* 0x000fe40007ffe0ff */
[----:B------:R-:W-:Y:S02]  /*8b50*/  SHF.R.S32.HI R19, RZ, 0x1f, R230 ;  /* 0x0000001fff137819 */ /* 0x000fe400000114e6 */
[----:B------:R-:W-:Y:S02]  /*8b60*/  SHF.R.S32.HI R10, RZ, 0x1f, R13 ;  /* 0x0000001fff0a7819 */ /* 0x000fe4000001140d */
[----:B------:R-:W-:Y:S02]  /*8b70*/  SHF.R.S32.HI R8, RZ, 0x1f, R11 ;  /* 0x0000001fff087819 */ /* 0x000fe4000001140b */
[----:B------:R-:W-:-:S02]  /*8b80*/  LEA.HI R12, R19, R230, RZ, 0x3 ;  /* 0x000000e6130c7211 */ /* 0x000fc400078f18ff */
[----:B------:R-:W-:Y:S02]  /*8b90*/  LEA.HI R10, R10, R13, RZ, 0x3 ;  /* 0x0000000d0a0a7211 */ /* 0x000fe400078f18ff */
[----:B------:R-:W-:Y:S01]  /*8ba0*/  LEA.HI R8, R8, R11, RZ, 0x3 ;  /* 0x0000000b08087211 */ /* 0x000fe200078f18ff */
[----:B------:R-:W-:Y:S01]  /*8bb0*/  IMAD.SHL.U32 R11, R6, 0x2, RZ ;  /* 0x00000002060b7824 */ /* 0x000fe200078e00ff */
[----:B----4-:R-:W-:Y:S02]  /*8bc0*/  LEA R20, P0, R228, R16, 0x1 ;  /* 0x00000010e4147211 */ /* 0x010fe400078008ff */
[----:B------:R-:W-:Y:S02]  /*8bd0*/  LOP3.LUT R12, R12, 0xfffffff8, RZ, 0xc0, !PT ;  /* 0xfffffff80c0c7812 */ /* 0x000fe400078ec0ff */
[----:B------:R-:W-:Y:S02]  /*8be0*/  LOP3.LUT R10, R10, 0xfffffff8, RZ, 0xc0, !PT ;  /* 0xfffffff80a0a7812 */ /* 0x000fe400078ec0ff */
[----:B------:R-:W-:Y:S01]  /*8bf0*/  LOP3.LUT R8, R8, 0xfffffff8, RZ, 0xc0, !PT ;  /* 0xfffffff808087812 */ /* 0x000fe200078ec0ff */
[----:B-1----:R-:W-:Y:S01]  /*8c00*/  IMAD.WIDE R12, R12, 0x2, R16 ;  /* 0x000000020c0c7825 */ /* 0x002fe200078e0210 */
[----:B------:R-:W-:-:S03]  /*8c10*/  LEA.HI.X R21, R228, R17, R9, 0x1, P0 ;  /* 0x00000011e4157211 */ /* 0x000fc600000f0c09 */
[--C-:B------:R-:W-:Y:S02]  /*8c20*/  IMAD.WIDE R18, R10, 0x2, R16.reuse ;  /* 0x000000020a127825 */ /* 0x100fe400078e0210 */
[----:B------:R-:W-:Y:S01]  /*8c30*/  @!PT LDS RZ, [RZ] ;  /* 0x00000000fffff984 */ /* 0x000fe20000000800 */
[----:B------:R-:W-:Y:S01]  /*8c40*/  @!PT LDS RZ, [RZ] ;  /* 0x00000000fffff984 */ /* 0x000fe20000000800 */
[----:B------:R-:W-:Y:S01]  /*8c50*/  @!PT LDS RZ, [RZ] ;  /* 0x00000000fffff984 */ /* 0x000fe20000000800 */
[----:B------:R1:W-:Y:S02]  /*8c60*/  LDGSTS.E.BYPASS.LTC128B.128 [R11+0x11080], [R20.64], !P3 ;  /* 0x11080000140b7fae */ /* 0x0003e4000d901d52 */
[----:B------:R-:W-:Y:S02]  /*8c70*/  IMAD.WIDE R16, R8, 0x2, R16 ;  /* 0x0000000208107825 */ /* 0x000fe400078e0210 */
[----:B------:R1:W-:Y:S04]  /*8c80*/  LDGSTS.E.BYPASS.LTC128B.128 [R11+0x15080], [R12.64], !P1 ;  /* 0x150800000c0b7fae */ /* 0x0003e8000c901d52 */
[----:B------:R1:W-:Y:S04]  /*8c90*/  LDGSTS.E.BYPASS.LTC128B.128 [R11+0x19080], [R18.64], !P5 ;  /* 0x19080000120b7fae */ /* 0x0003e8000e901d52 */
[----:B------:R1:W-:Y:S02]  /*8ca0*/  LDGSTS.E.BYPASS.LTC128B.128 [R11+0x1d080], [R16.64], !P4 ;  /* 0x1d080000100b7fae */ /* 0x0003e4000e101d52 */
.L_x_1078:
[----:B------:R-:W-:Y:S05]  /*8cb0*/  BSYNC B0 ;  /* 0x0000000000007941 */ /* 0x000fea0003800000 */
.L_x_1077:
[----:B------:R-:W-:Y:S05]  /*8cc0*/  BRA.DIV ~URZ, `(.L_x_1079) ;  /* 0x00010ef27f007947 */ /* 0x000fea000b800000 */
[----:B-1----:R1:W2:Y:S02]  /*8cd0*/  SHFL.IDX PT, R17, R15, 0x2, 0x181f ;  /* 0x00581f000f117f89 */ /* 0x0022a400000e0000 */
.L_x_1165:
[----:B------:R-:W-:Y:S05]  /*8ce0*/  BRA.DIV ~URZ, `(.L_x_1080) ;  /* 0x00010f527f007947 */ /* 0x000fea000b800000 */
[----:B----4-:R4:W1:Y:S02]  /*8cf0*/  SHFL.IDX PT, R16, R2, 0x2, 0x181f ;  /* 0x00581f0002107f89 */ /* 0x01086400000e0000 */
.L_x_1166:
        /* <DEDUP_REMOVED lines=13> */
[----:B-1----:R-:W-:Y:S02]  /*8dd0*/  LEA R20, P0, R228, R16, 0x1 ;  /* 0x00000010e4147211 */ /* 0x002fe400078008ff */
[----:B------:R-:W-:Y:S02]  /*8de0*/  LOP3.LUT R12, R12, 0xfffffff8, RZ, 0xc0, !PT ;  /* 0xfffffff80c0c7812 */ /* 0x000fe400078ec0ff */
[----:B------:R-:W-:Y:S02]  /*8df0*/  LOP3.LUT R10, R10, 0xfffffff8, RZ, 0xc0, !PT ;  /* 0xfffffff80a0a7812 */ /* 0x000fe400078ec0ff */
[----:B------:R-:W-:Y:S01]  /*8e00*/  LOP3.LUT R8, R8, 0xfffffff8, RZ, 0xc0, !PT ;  /* 0xfffffff808087812 */ /* 0x000fe200078ec0ff */
[----:B--2---:R-:W-:Y:S01]  /*8e10*/  IMAD.WIDE R12, R12, 0x2, R16 ;  /* 0x000000020c0c7825 */ /* 0x004fe200078e0210 */
        /* <DEDUP_REMOVED lines=10> */
.L_x_1082:
[----:B------:R-:W-:Y:S05]  /*8ec0*/  BSYNC B0 ;  /* 0x0000000000007941 */ /* 0x000fea0003800000 */
.L_x_1081:
[----:B------:R-:W-:Y:S05]  /*8ed0*/  BRA.DIV ~URZ, `(.L_x_1083) ;  /* 0x00010dd27f007947 */ /* 0x000fea000b800000 */
[----:B-12---:R-:W1:Y:S04]  /*8ee0*/  SHFL.IDX PT, R15, R15, 0x3, 0x181f ;  /* 0x00781f000f0f7f89 */ /* 0x006e6800000e0000 */
[----:B------:R2:W3:Y:S02]  /*8ef0*/  SHFL.IDX PT, R16, R2, 0x3, 0x181f ;  /* 0x00781f0002107f89 */ /* 0x0004e400000e0000 */
.L_x_1167:
[----:B------:R-:W-:Y:S01]  /*8f00*/  IADD3 R18, P0, R1, c[0x0][0x20], RZ ;  /* 0x0000080001127a10 */ /* 0x000fe20007f1e0ff */
[----:B------:R-:W-:Y:S01]  /*8f10*/  IMAD.MOV.U32 R77, RZ, RZ, 0x30 ;  /* 0x00000030ff4d7424 */ /* 0x000fe200078e00ff */
[----:B------:R-:W-:Y:S01]  /*8f20*/  IADD3 R93, R93, 0x60, RZ ;  /* 0x000000605d5d7810 */ /* 0x000fe20007ffe0ff */
[----:B------:R-:W-:Y:S02]  /*8f30*/  BSSY B0, `(.L_x_1084) ;  /* 0x0000028000007945 */ /* 0x000fe40003800000 */
[----:B------:R-:W-:Y:S01]  /*8f40*/  IMAD.X R19, RZ, RZ, c[0x0][0x24], P0 ;  /* 0x00000900ff137624 */ /* 0x000fe200000e06ff */
[----:B------:R-:W-:Y:S01]  /*8f50*/  IADD3 R22, P0, R18, 0x4, RZ ;  /* 0x0000000412167810 */ /* 0x000fe20007f1e0ff */
[----:B------:R-:W-:-:S02]  /*8f60*/  IMAD R11, R77, c[0x0][0x1e4], RZ ;  /* 0x000079004d0b7a24 */ /* 0x000fc400078e02ff */
[----:B------:R-:W-:-:S04]  /*8f70*/  IMAD.WIDE.U32 R78, R77, c[0x0][0x1e0], RZ ;  /* 0x000078004d4e7a25 */ /* 0x000fc800078e00ff */
[----:B------:R-:W-:Y:S01]  /*8f80*/  IMAD.X R23, RZ, RZ, R19, P0 ;  /* 0x000000ffff177224 */ /* 0x000fe200000e0613 */
[----:B------:R-:W-:Y:S02]  /*8f90*/  IADD3 R26, P0, R18, 0x10, RZ ;  /* 0x00000010121a7810 */ /* 0x000fe40007f1e0ff */
[----:B--234-:R-:W-:-:S03]  /*8fa0*/  IADD3 R2, R79, R11, RZ ;  /* 0x0000000b4f027210 */ /* 0x01cfc60007ffe0ff */
[----:B------:R-:W-:Y:S01]  /*8fb0*/  IMAD.X R27, RZ, RZ, R19, P0 ;  /* 0x000000ffff1b7224 */ /* 0x000fe200000e0613 */
[----:B------:R-:W-:-:S04]  /*8fc0*/  IADD3 R24, P0, R18, 0x48, RZ ;  /* 0x0000004812187810 */ /* 0x000fc80007f1e0ff */
[----:B------:R-:W-:Y:S02]  /*8fd0*/  IADD3.X R25, RZ, R19, RZ, P0, !PT ;  /* 0x00000013ff197210 */ /* 0x000fe400007fe4ff */
[----:B------:R-:W-:-:S05]  /*8fe0*/  IADD3 R20, P0, R18, 0x8, RZ ;  /* 0x0000000812147810 */ /* 0x000fca0007f1e0ff */
[----:B------:R-:W-:Y:S01]  /*8ff0*/  IMAD.X R21, RZ, RZ, R19, P0 ;  /* 0x000000ffff157224 */ /* 0x000fe200000e0613 */
[----:B------:R-:W-:-:S13]  /*9000*/  ISETP.GE.AND P0, PT, R93, R0, PT ;  /* 0x000000005d00720c */ /* 0x000fda0003f06270 */
[----:B------:R-:W-:Y:S05]  /*9010*/  @P0 BRA `(.L_x_1085) ;  /* 0x0000019000000947 */ /* 0x000fea0003800000 */
[C---:B------:R-:W-:Y:S01]  /*9020*/  LEA R28, P0, R228.reuse, R16, 0x1 ;  /* 0x00000010e41c7211 */ /* 0x040fe200078008ff */
[----:B-1----:R-:W-:Y:S01]  /*9030*/  IMAD.MOV.U32 R17, RZ, RZ, R15 ;  /* 0x000000ffff117224 */ /* 0x002fe200078e000f */
[----:B------:R-:W-:Y:S01]  /*9040*/  IADD3 R11, R228, 0x80, RZ ;  /* 0x00000080e40b7810 */ /* 0x000fe20007ffe0ff */
[----:B------:R-:W-:Y:S01]  /*9050*/  IMAD.SHL.U32 R12, R6, 0x2, RZ ;  /* 0x00000002060c7824 */ /* 0x000fe200078e00ff */
[C---:B------:R-:W-:Y:S02]  /*9060*/  LEA.HI.X R29, R228.reuse, R15, R9, 0x1, P0 ;  /* 0x0000000fe41d7211 */ /* 0x040fe400000f0c09 */
[----:B------:R-:W-:Y:S02]  /*9070*/  IADD3 R9, R228, 0xc0, RZ ;  /* 0x000000c0e4097810 */ /* 0x000fe40007ffe0ff */
[----:B------:R-:W-:Y:S01]  /*9080*/  SHF.R.S32.HI R13, RZ, 0x1f, R230 ;  /* 0x0000001fff0d7819 */ /* 0x000fe200000114e6 */
[----:B------:R-:W-:Y:S01]  /*9090*/  @!PT LDS RZ, [RZ] ;  /* 0x00000000fffff984 */ /* 0x000fe20000000800 */
[----:B------:R-:W-:Y:S01]  /*90a0*/  @!PT LDS RZ, [RZ] ;  /* 0x00000000fffff984 */ /* 0x000fe20000000800 */
[----:B------:R-:W-:Y:S01]  /*90b0*/  @!PT LDS RZ, [RZ] ;  /* 0x00000000fffff984 */ /* 0x000fe20000000800 */
[----:B------:R1:W-:Y:S01]  /*90c0*/  LDGSTS.E.BYPASS.LTC128B.128 [R12+0x13080], [R28.64], !P3 ;  /* 0x130800001c0c7fae */ /* 0x0003e2000d901d52 */
[----:B------:R-:W-:-:S02]  /*90d0*/  SHF.R.S32.HI R8, RZ, 0x1f, R11 ;  /* 0x0000001fff087819 */ /* 0x000fc4000001140b */
[----:B------:R-:W-:Y:S02]  /*90e0*/  SHF.R.S32.HI R0, RZ, 0x1f, R9 ;  /* 0x0000001fff007819 */ /* 0x000fe40000011409 */
[----:B------:R-:W-:Y:S02]  /*90f0*/  LEA.HI R10, R13, R230, RZ, 0x3 ;  /* 0x000000e60d0a7211 */ /* 0x000fe400078f18ff */
[----:B------:R-:W-:Y:S02]  /*9100*/  LEA.HI R8, R8, R11, RZ, 0x3 ;  /* 0x0000000b08087211 */ /* 0x000fe400078f18ff */
[----:B------:R-:W-:Y:S02]  /*9110*/  LEA.HI R0, R0, R9, RZ, 0x3 ;  /* 0x0000000900007211 */ /* 0x000fe400078f18ff */
[----:B------:R-:W-:Y:S02]  /*9120*/  LOP3.LUT R10, R10, 0xfffffff8, RZ, 0xc0, !PT ;  /* 0xfffffff80a0a7812 */ /* 0x000fe400078ec0ff */
[----:B------:R-:W-:-:S02]  /*9130*/  LOP3.LUT R8, R8, 0xfffffff8, RZ, 0xc0, !PT ;  /* 0xfffffff808087812 */ /* 0x000fc400078ec0ff */
[----:B------:R-:W-:Y:S01]  /*9140*/  LOP3.LUT R0, R0, 0xfffffff8, RZ, 0xc0, !PT ;  /* 0xfffffff800007812 */ /* 0x000fe200078ec0ff */
[----:B------:R-:W-:-:S04]  /*9150*/  IMAD.WIDE R10, R10, 0x2, R16 ;  /* 0x000000020a0a7825 */ /* 0x000fc800078e0210 */
[--C-:B------:R-:W-:Y:S01]  /*9160*/  IMAD.WIDE R8, R8, 0x2, R16.reuse ;  /* 0x0000000208087825 */ /* 0x100fe200078e0210 */
[----:B------:R1:W-:Y:S03]  /*9170*/  LDGSTS.E.BYPASS.LTC128B.128 [R12+0x17080], [R10.64], !P1 ;  /* 0x170800000a0c7fae */ /* 0x0003e6000c901d52 */
[----:B------:R-:W-:Y:S01]  /*9180*/  IMAD.WIDE R16, R0, 0x2, R16 ;  /* 0x0000000200107825 */ /* 0x000fe200078e0210 */
[----:B------:R1:W-:Y:S04]  /*9190*/  LDGSTS.E.BYPASS.LTC128B.128 [R12+0x1b080], [R8.64], !P5 ;  /* 0x1b080000080c7fae */ /* 0x0003e8000e901d52 */
[----:B------:R1:W-:Y:S02]  /*91a0*/  LDGSTS.E.BYPASS.LTC128B.128 [R12+0x1f080], [R16.64], !P4 ;  /* 0x1f080000100c7fae */ /* 0x0003e4000e101d52 */
.L_x_1085:
[----:B------:R-:W-:Y:S05]  /*91b0*/  BSYNC B0 ;  /* 0x0000000000007941 */ /* 0x000fea0003800000 */
.L_x_1084:
[----:B------:R-:W-:Y:S01]  /*91c0*/  ULDC.64 UR4, c[0x0][0x40] ;  /* 0x0000100000047ab9 */ /* 0x000fe20000000a00 */
[----:B------:R2:W-:Y:S01]  /*91d0*/  STL.64 [R1+0x20], R18 ;  /* 0x0000201201007387 */ /* 0x0005e20000100a00 */
[----:B------:R-:W-:-:S03]  /*91e0*/  UIADD3 UR4, UP0, UR4, 0x160, URZ ;  /* 0x0000016004047890 */ /* 0x000fc6000ff1e03f */
[----:B------:R2:W-:Y:S01]  /*91f0*/  STL.64 [R1+0x28], R26 ;  /* 0x0000281a01007387 */ /* 0x0005e20000100a00 */
[----:B------:R-:W-:Y:S02]  /*9200*/  UIADD3.X UR5, URZ, UR5, URZ, UP0, !UPT ;  /* 0x000000053f057290 */ /* 0x000fe400087fe43f */
[----:B-1----:R-:W-:Y:S01]  /*9210*/  MOV R8, UR4 ;  /* 0x0000000400087c02 */ /* 0x002fe20008000f00 */
[----:B------:R2:W-:Y:S03]  /*9220*/  STL.64 [R1+0x30], R24 ;  /* 0x0000301801007387 */ /* 0x0005e60000100a00 */
[----:B------:R-:W-:Y:S01]  /*9230*/  MOV R9, UR5 ;  /* 0x0000000500097c02 */ /* 0x000fe20008000f00 */
[----:B------:R2:W-:Y:S04]  /*9240*/  STL.64 [R1+0x38], R22 ;  /* 0x0000381601007387 */ /* 0x0005e80000100a00 */
[----:B------:R2:W-:Y:S04]  /*9250*/  STL.64 [R1+0x40], R20 ;  /* 0x0000401401007387 */ /* 0x0005e80000100a00 */
[----:B------:R2:W-:Y:S04]  /*9260*/  STL.64 [R1+0x18], R8 ;  /* 0x0000180801007387 */ /* 0x0005e80000100a00 */
[----:B------:R-:W0:Y:S01]  /*9270*/  LDGDEPBAR ;  /* 0x00000000000079af */ /* 0x000e220000000000 */
[----:B------:R-:W-:Y:S02]  /*9280*/  WARPSYNC 0xffffffff ;  /* 0xffffffff00007948 */ /* 0x000fe40003800000 */
[----:B------:R-:W3:Y:S01]  /*9290*/  LDL R0, [R1+0x64] ;  /* 0x0000640001007983 */ /* 0x000ee20000100800 */
[----:B------:R-:W-:Y:S01]  /*92a0*/  IMAD R77, R168, -0x30, R77 ;  /* 0xffffffd0a84d7824 */ /* 0x000fe200078e024d */
[----:B------:R-:W-:Y:S01]  /*92b0*/  SHF.R.S32.HI R65, RZ, 0x1f, R81 ;  /* 0x0000001fff417819 */ /* 0x000fe20000011451 */
[----:B--2---:R-:W-:Y:S01]  /*92c0*/  IMAD R8, R2, R81, RZ ;  /* 0x0000005102087224 */ /* 0x004fe200078e02ff */
[----:B------:R-:W-:Y:S01]  /*92d0*/  ULDC.64 UR4, c[0x0][0x1e0] ;  /* 0x0000780000047ab9 */ /* 0x000fe20000000a00 */
[----:B------:R-:W-:Y:S01]  /*92e0*/  IMAD.MOV.U32 R244, RZ, RZ, R234 ;  /* 0x000000fffff47224 */ /* 0x000fe200078e00ea */
[----:B------:R-:W-:Y:S01]  /*92f0*/  USHF.L.U32 UR6, UR4, 0x5, URZ ;  /* 0x0000000504067899 */ /* 0x000fe2000800063f */
[----:B------:R-:W-:Y:S01]  /*9300*/  ISETP.GE.AND P6, PT, R228, c[0x0][0x1d4], PT ;  /* 0x00007500e4007a0c */ /* 0x000fe20003fc6270 */
[----:B------:R-:W-:Y:S01]  /*9310*/  UMOV UR7, 0x5 ;  /* 0x0000000500077882 */ /* 0x000fe20000000000 */
[----:B------:R-:W-:Y:S01]  /*9320*/  IMAD.WIDE.U32 R10, R81, R78, R244 ;  /* 0x0000004e510a7225 */ /* 0x000fe200078e00f4 */
[----:B------:R-:W-:Y:S01]  /*9330*/  USHF.L.U64.HI UR5, UR4, UR7, UR5 ;  /* 0x0000000704057299 */ /* 0x000fe20008010205 */
[----:B------:R-:W-:Y:S01]  /*9340*/  BAR.SYNC.DEFER_BLOCKING 0x0 ;  /* 0x0000000000007b1d */ /* 0x000fe20000010000 */
[----:B------:R-:W-:Y:S01]  /*9350*/  ISETP.GE.AND P5, PT, R230, c[0x0][0x1d4], PT ;  /* 0x00007500e6007a0c */ /* 0x000fe20003fa6270 */
[----:B------:R-:W-:Y:S01]  /*9360*/  IMAD.SHL.U32 R68, R57, 0x40, RZ ;  /* 0x0000004039447824 */ /* 0x000fe200078e00ff */
[----:B------:R-:W-:-:S02]  /*9370*/  ISETP.GE.AND P3, PT, R227, c[0x0][0x1d4], PT ;  /* 0x00007500e3007a0c */ /* 0x000fc40003f66270 */
[----:B------:R-:W-:Y:S01]  /*9380*/  ISETP.GE.AND P4, PT, R225, c[0x0][0x1d4], PT ;  /* 0x00007500e1007a0c */ /* 0x000fe20003f86270 */
[----:B------:R-:W-:Y:S01]  /*9390*/  BSSY B2, `(.L_x_1086) ;  /* 0x0000023000027945 */ /* 0x000fe20003800000 */
[----:B------:R-:W-:Y:S02]  /*93a0*/  SEL R66, RZ, 0x2, P5 ;  /* 0x00000002ff427807 */ /* 0x000fe40002800000 */
[----:B------:R-:W-:Y:S02]  /*93b0*/  SEL R67, RZ, 0x4, P3 ;  /* 0x00000004ff437807 */ /* 0x000fe40001800000 */
[----:B------:R-:W-:Y:S02]  /*93c0*/  LOP3.LUT R68, R68, 0x1c0, RZ, 0xc0, !PT ;  /* 0x000001c044447812 */ /* 0x000fe400078ec0ff */
[----:B------:R-:W-:Y:S01]  /*93d0*/  MOV R64, 0x95c0 ;  /* 0x000095c000407802 */ /* 0x000fe20000000f00 */
[----:B---3--:R-:W-:-:S05]  /*93e0*/  IMAD.IADD R0, R77, 0x1, R0 ;  /* 0x000000014d007824 */ /* 0x008fca00078e0200 */
[----:B------:R-:W-:-:S05]  /*93f0*/  IMNMX R9, R0, 0x30, PT ;  /* 0x0000003000097817 */ /* 0x000fca0003800200 */
[----:B------:R-:W-:-:S05]  /*9400*/  IMAD.IADD R0, R9, 0x1, -R248 ;  /* 0x0000000109007824 */ /* 0x000fca00078e0af8 */
[C---:B------:R-:W-:Y:S02]  /*9410*/  ISETP.GE.AND P1, PT, R0.reuse, 0x1, PT ;  /* 0x000000010000780c */ /* 0x040fe40003f26270 */
[----:B------:R-:W-:Y:S01]  /*9420*/  ISETP.GE.AND P0, PT, R0, 0x21, PT ;  /* 0x000000210000780c */ /* 0x000fe20003f06270 */
[----:B------:R-:W-:-:S04]  /*9430*/  IMAD R0, R65, R78, R8 ;  /* 0x0000004e41007224 */ /* 0x000fc800078e0208 */
[----:B------:R-:W-:-:S06]  /*9440*/  IMAD.IADD R0, R11, 0x1, R0 ;  /* 0x000000010b007824 */ /* 0x000fcc00078e0200 */
[----:B------:R-:W-:Y:S01]  /*9450*/  @P1 LEA R12, P2, R10, c[0x0][0x1c8], 0x1 ;  /* 0x000072000a0c1a11 */ /* 0x000fe200078408ff */
[----:B------:R-:W-:-:S03]  /*9460*/  @P1 IMAD.SHL.U32 R8, R6, 0x2, RZ ;  /* 0x0000000206081824 */ /* 0x000fc600078e00ff */
[C---:B------:R-:W-:Y:S02]  /*9470*/  @P1 LEA.HI.X R13, R10.reuse, c[0x0][0x1cc], R0, 0x1, P2 ;  /* 0x000073000a0d1a11 */ /* 0x040fe400010f0c00 */
[----:B------:R-:W-:Y:S01]  /*9480*/  @P0 IADD3 R9, P2, R10, UR6, RZ ;  /* 0x000000060a090c10 */ /* 0x000fe2000ff5e0ff */
[----:B------:R-:W-:Y:S02]  /*9490*/  @P0 IMAD.SHL.U32 R10, R6, 0x2, RZ ;  /* 0x00000002060a0824 */ /* 0x000fe400078e00ff */
[----:B------:R-:W-:Y:S01]  /*94a0*/  @!PT LDS RZ, [RZ] ;  /* 0x00000000fffff984 */ /* 0x000fe20000000800 */
[----:B------:R-:W-:Y:S01]  /*94b0*/  @!PT LDS RZ, [RZ] ;  /* 0x00000000fffff984 */ /* 0x000fe20000000800 */
[----:B------:R-:W-:Y:S01]  /*94c0*/  @!PT LDS RZ, [RZ] ;  /* 0x00000000fffff984 */ /* 0x000fe20000000800 */
[----:B------:R1:W-:Y:S01]  /*94d0*/  @P1 LDGSTS.E.BYPASS.LTC128B.128 [R8+0xa080], [R12.64], !P6 ;  /* 0x0a0800000c081fae */ /* 0x0003e2000f101d52 */
[----:B------:R-:W-:Y:S02]  /*94e0*/  @P0 IADD3.X R0, R0, UR5, RZ, P2, !PT ;  /* 0x0000000500000c10 */ /* 0x000fe400097fe4ff */
[C---:B------:R-:W-:Y:S01]  /*94f0*/  @P0 LEA R14, P2, R9.reuse, c[0x0][0x1c8], 0x1 ;  /* 0x00007200090e0a11 */ /* 0x040fe200078408ff */
[----:B------:R1:W-:Y:S03]  /*9500*/  @P1 LDGSTS.E.BYPASS.LTC128B.128 [R8+0xb880], [R12.64+0x80], !P5 ;  /* 0x0b8800800c081fae */ /* 0x0003e6000e901d52 */
[----:B------:R-:W-:Y:S01]  /*9510*/  @P0 LEA.HI.X R15, R9, c[0x0][0x1cc], R0, 0x1, P2 ;  /* 0x00007300090f0a11 */ /* 0x000fe200010f0c00 */
[----:B------:R1:W-:Y:S01]  /*9520*/  @P1 LDGSTS.E.BYPASS.LTC128B.128 [R8+0xd080], [R12.64+0x100], !P3 ;  /* 0x0d0801000c081fae */ /* 0x0003e2000d901d52 */
[----:B------:R-:W-:-:S02]  /*9530*/  IADD3 R9, R18, 0x18, RZ ;  /* 0x0000001812097810 */ /* 0x000fc40007ffe0ff */
[----:B------:R-:W-:Y:S01]  /*9540*/  SEL R0, RZ, 0x8, P4 ;  /* 0x00000008ff007807 */ /* 0x000fe20002000000 */
[----:B------:R1:W-:Y:S04]  /*9550*/  @P1 LDGSTS.E.BYPASS.LTC128B.128 [R8+0xe880], [R12.64+0x180], !P4 ;  /* 0x0e8801800c081fae */ /* 0x0003e8000e101d52 */
[----:B------:R1:W-:Y:S04]  /*9560*/  @P0 LDGSTS.E.BYPASS.LTC128B.128 [R10+0xb080], [R14.64], !P6 ;  /* 0x0b0800000e0a0fae */ /* 0x0003e8000f101d52 */
[----:B------:R1:W-:Y:S04]  /*9570*/  @P0 LDGSTS.E.BYPASS.LTC128B.128 [R10+0xc880], [R14.64+0x80], !P5 ;  /* 0x0c8800800e0a0fae */ /* 0x0003e8000e901d52 */
[----:B------:R1:W-:Y:S04]  /*9580*/  @P0 LDGSTS.E.BYPASS.LTC128B.128 [R10+0xe080], [R14.64+0x100], !P3 ;  /* 0x0e0801000e0a0fae */ /* 0x0003e8000d901d52 */
[----:B------:R1:W-:Y:S04]  /*9590*/  @P0 LDGSTS.E.BYPASS.LTC128B.128 [R10+0xf880], [R14.64+0x180], !P4 ;  /* 0x0f8801800e0a0fae */ /* 0x0003e8000e101d52 */
[----:B------:R-:W0:Y:S02]  /*95a0*/  LDGDEPBAR ;  /* 0x00000000000079af */ /* 0x000e240000000000 */
[----:B-1----:R-:W-:Y:S05]  /*95b0*/  CALL.REL.NOINC `($_ZN7cutlass13device_kernelIN5flash19enable_sm80_to_sm89INS1_16FlashAttnFwdSm80INS1_25CollectiveMainloopFwdSm80ILi8ELi1ELb0EN4cute5tupleIJNS5_1CILi128EEENS7_ILi48EEENS7_ILi256EEEEEELi256ENS_6half_tEfNS_4arch4Sm80ELb0ELb1ELb1ELb1ELb0ELb1ELb1ELb0EEENS1_21CollectiveEpilogueFwdINS6_IJS8_SA_S9_EEENS6_IJNS7_ILi1EEESI_SI_EEESC_SE_Li256ELb1ELb1ELb0ELb0EEENS1_19SingleTileSchedulerILb1ELb0ELb1ELi128EEEEEEEEEvNT_6ParamsE$_ZZN5flash25CollectiveMainloopFwdSm80ILi8ELi1ELb0EN4cute5tupleIJNS1_1CILi128EEENS3_ILi48EEENS3_ILi256EEEEEELi256EN7cutlass6half_tEfNS8_4arch4Sm80ELb0ELb1ELb1ELb1ELb0ELb1ELb1ELb0EE3mmaINS_16FlashAttnFwdSm80ISC_NS_21CollectiveEpilogueFwdINS2_IJS4_S6_S5_EEENS2_IJNS3_ILi1EEESH_SH_EEES9_SB_Li256ELb1ELb1ELb0ELb0EEENS_19SingleTileSchedulerILb1ELb0ELb1ELi128EEEE13SharedStorageENS1_6TensorINS1_11ArrayEngineIfLm128EEENS1_6LayoutINS2_IJNS2_IJNS3_ILi2EEESS_EEESH_NS3_ILi32EEEEEENS2_IJNS2_IJSH_SS_EEENS3_ILi0EEENS3_ILi4EEEEEEEEEENS_7SoftmaxILi2ELi0EEEEEbRKNSC_6ParamsERT0_RT1_iRKNS_16SeqlenInfoQKNewKILb1ELb1EEENS2_IJiiiiEEERT_ENKUlvE_clEv) ;  /* 0x00010cc000007944 */ /* 0x002fea0003c00000 */
[----:B------:R-:W-:Y:S05]  /*95c0*/  BSYNC B2 ;  /* 0x0000000000027941 */ /* 0x000fea0003800000 */
.L_x_1086:
[----:B------:R-:W2:Y:S01]  /*95d0*/  LDL R20, [R1+0x64] ;  /* 0x0000640001147983 */ /* 0x000ea20000100800 */
[----:B-1----:R-:W-:Y:S01]  /*95e0*/  IMAD R8, R65, c[0x0][0x208], RZ ;  /* 0x0000820041087a24 */ /* 0x002fe200078e02ff */
[----:B------:R-:W-:Y:S01]  /*95f0*/  ISETP.GT.AND P5, PT, R224, 0x7f, PT ;  /* 0x0000007fe000780c */ /* 0x000fe20003fa4270 */
[----:B------:R-:W-:Y:S01]  /*9600*/  IMAD.WIDE.U32 R10, R81, c[0x0][0x208], RZ ;  /* 0x00008200510a7a25 */ /* 0x000fe200078e00ff */
[----:B------:R-:W-:Y:S01]  /*9610*/  IADD3 R67, R67, R66, R56 ;  /* 0x0000004243437210 */ /* 0x000fe20007ffe038 */
[----:B------:R-:W-:-:S04]  /*9620*/  DEPBAR.LE SB0, 0x0 ;  /* 0x000080000000791a */ /* 0x000fc80000000000 */
[----:B------:R-:W-:Y:S01]  /*9630*/  IMAD R8, R81, c[0x0][0x20c], R8 ;  /* 0x0000830051087a24 */ /* 0x000fe200078e0208 */
[----:B------:R-:W-:Y:S01]  /*9640*/  WARPSYNC 0xffffffff ;  /* 0xffffffff00007948 */ /* 0x000fe20003800000 */
[----:B------:R-:W-:Y:S01]  /*9650*/  IMAD.MOV.U32 R236, RZ, RZ, R232 ;  /* 0x000000ffffec7224 */ /* 0x000fe200078e00e8 */
[----:B------:R-:W-:Y:S01]  /*9660*/  LOP3.LUT P1, RZ, R57, 0x2, RZ, 0xc0, !PT ;  /* 0x0000000239ff7812 */ /* 0x000fe2000782c0ff */
[----:B------:R-:W-:Y:S01]  /*9670*/  IMAD.IADD R8, R11, 0x1, R8 ;  /* 0x000000010b087824 */ /* 0x000fe200078e0208 */
[----:B------:R1:W5:Y:S01]  /*9680*/  LDL R242, [R1+0x10] ;  /* 0x0000100001f27983 */ /* 0x0003620000100800 */
[----:B------:R-:W-:Y:S01]  /*9690*/  IMAD.WIDE.U32 R10, R10, 0x30, R236 ;  /* 0x000000300a0a7825 */ /* 0x000fe200078e00ec */
[----:B------:R-:W-:-:S03]  /*96a0*/  LOP3.LUT R196, R196, 0xffffffbf, RZ, 0xc0, !PT ;  /* 0xffffffbfc4c47812 */ /* 0x000fc600078ec0ff */
[----:B------:R-:W-:Y:S01]  /*96b0*/  IMAD R8, R8, 0x30, RZ ;  /* 0x0000003008087824 */ /* 0x000fe200078e02ff */
[----:B------:R-:W-:Y:S01]  /*96c0*/  LEA R22, P0, R10, c[0x0][0x1f8], 0x1 ;  /* 0x00007e000a167a11 */ /* 0x000fe200078008ff */
[----:B------:R-:W-:Y:S02]  /*96d0*/  IMAD.SHL.U32 R221, R248, 0x8, RZ ;  /* 0x00000008f8dd7824 */ /* 0x000fe400078e00ff */
[----:B------:R-:W-:Y:S02]  /*96e0*/  @!P5 IMAD.MOV.U32 R9, RZ, RZ, c[0x0][0x208] ;  /* 0x00008200ff09d624 */ /* 0x000fe400078e00ff */
[----:B------:R-:W-:Y:S01]  /*96f0*/  IMAD.IADD R16, R0, 0x1, R67 ;  /* 0x0000000100107824 */ /* 0x000fe200078e0243 */
[----:B------:R-:W-:Y:S01]  /*9700*/  LOP3.LUT R221, R68, 0x8, R221, 0xf8, !PT ;  /* 0x0000000844dd7812 */ /* 0x000fe200078ef8dd */
[----:B------:R-:W-:Y:S01]  /*9710*/  IMAD.IADD R8, R11, 0x1, R8 ;  /* 0x000000010b087824 */ /* 0x000fe200078e0208 */
[----:B------:R-:W-:Y:S01]  /*9720*/  LEA.HI R11, R59, R224, RZ, 0x5 ;  /* 0x000000e03b0b7211 */ /* 0x000fe200078f28ff */
[----:B------:R-:W-:Y:S01]  /*9730*/  IMAD.SHL.U32 R231, R6, 0x2, RZ ;  /* 0x0000000206e77824 */ /* 0x000fe200078e00ff */
[----:B------:R-:W-:-:S02]  /*9740*/  SHF.R.U32.HI R68, RZ, 0x3, R68 ;  /* 0x00000003ff447819 */ /* 0x000fc40000011644 */
[----:B------:R-:W-:Y:S01]  /*9750*/  LEA.HI.X R23, R10, c[0x0][0x1fc], R8, 0x1, P0 ;  /* 0x00007f000a177a11 */ /* 0x000fe200000f0c08 */
[----:B------:R-:W-:Y:S01]  /*9760*/  IMAD.SHL.U32 R11, R11, 0x20, RZ ;  /* 0x000000200b0b7824 */ /* 0x000fe200078e00ff */
[----:B------:R-:W-:Y:S01]  /*9770*/  LOP3.LUT R221, R221, R68, RZ, 0x3c, !PT ;  /* 0x00000044dddd7212 */ /* 0x000fe200078e3cff */
[----:B------:R-:W-:Y:S01]  /*9780*/  @!P5 IMAD.MOV.U32 R8, RZ, RZ, c[0x0][0x20c] ;  /* 0x00008300ff08d624 */ /* 0x000fe200078e00ff */
[----:B------:R-:W-:Y:S01]  /*9790*/  BAR.SYNC.DEFER_BLOCKING 0x0 ;  /* 0x0000000000007b1d */ /* 0x000fe20000010000 */
[----:B------:R-:W-:Y:S02]  /*97a0*/  LOP3.LUT P3, RZ, R16, 0x1, RZ, 0xc0, !PT ;  /* 0x0000000110ff7812 */ /* 0x000fe4000786c0ff */
[----:B------:R-:W-:Y:S01]  /*97b0*/  LOP3.LUT R11, R11, 0x7ffffc00, RZ, 0xc0, !PT ;  /* 0x7ffffc000b0b7812 */ /* 0x000fe200078ec0ff */
[----:B------:R-:W-:Y:S01]  /*97c0*/  IMAD R221, R58, 0x200, R221 ;  /* 0x000002003add7824 */ /* 0x000fe200078e02dd */
[C---:B------:R-:W-:Y:S02]  /*97d0*/  @!P5 LEA R58, P0, R9.reuse, R22, 0x6 ;  /* 0x00000016093ad211 */ /* 0x040fe400078030ff */
[----:B------:R-:W-:Y:S01]  /*97e0*/  LOP3.LUT P2, RZ, R16, 0x2, RZ, 0xc0, !PT ;  /* 0x0000000210ff7812 */ /* 0x000fe2000784c0ff */
[----:B------:R-:W-:Y:S01]  /*97f0*/  IMAD.IADD R0, R4, 0x1, R11 ;  /* 0x0000000104007824 */ /* 0x000fe200078e020b */
[----:B------:R-:W-:Y:S01]  /*9800*/  @!P5 LEA.HI.X R59, R9, R23, R8, 0x6, P0 ;  /* 0x00000017093bd211 */ /* 0x000fe200000f3408 */
[----:B------:R-:W-:Y:S01]  /*9810*/  IMAD.SHL.U32 R221, R221, 0x2, RZ ;  /* 0x00000002dddd7824 */ /* 0x000fe200078e00ff */
[----:B--2---:R-:W-:Y:S01]  /*9820*/  IADD3 R20, R20, R77, -R248 ;  /* 0x0000004d14147210 */ /* 0x004fe20007ffe8f8 */
[C---:B------:R-:W-:Y:S01]  /*9830*/  IMAD.SHL.U32 R24, R0.reuse, 0x2, RZ ;  /* 0x0000000200187824 */ /* 0x040fe200078e00ff */
[----:B------:R-:W-:-:S02]  /*9840*/  LEA R222, R0, 0x10080, 0x1 ;  /* 0x0001008000de7811 */ /* 0x000fc400078e08ff */
[----:B------:R-:W-:Y:S01]  /*9850*/  LDSM.16.M88.4 R44, [R221+0xa080] ;  /* 0x00a08000dd2c783b */ /* 0x000fe20000000200 */
[----:B------:R-:W-:Y:S01]  /*9860*/  ISETP.LT.OR P0, PT, R20, 0x1, !P3 ;  /* 0x000000011400780c */ /* 0x000fe20005f01670 */
[----:B------:R-:W-:Y:S01]  /*9870*/  IMAD.MOV.U32 R0, RZ, RZ, 0x40 ;  /* 0x00000040ff007424 */ /* 0x000fe200078e00ff */
[----:B------:R-:W-:Y:S01]  /*9880*/  IADD3 R10, R221, 0xa080, RZ ;  /* 0x0000a080dd0a7810 */ /* 0x000fe20007ffe0ff */
[--C-:B------:R-:W-:Y:S01]  /*9890*/  IMAD R220, R7, 0x2, R222.reuse ;  /* 0x0000000207dc7824 */ /* 0x100fe200078e02de */
[----:B------:R-:W-:Y:S01]  /*98a0*/  IADD3 R219, R221, 0xa0a0, RZ ;  /* 0x0000a0a0dddb7810 */ /* 0x000fe20007ffe0ff */
[----:B------:R-:W-:Y:S01]  /*98b0*/  LDSM.16.M88.4 R24, [R24+0x10080] ;  /* 0x010080001818783b */ /* 0x000fe20000000200 */
[----:B------:R-:W-:Y:S01]  /*98c0*/  @P1 IADD3 R219, R10, -0x20, RZ ;  /* 0xffffffe00adb1810 */ /* 0x000fe20007ffe0ff */
[C---:B------:R-:W-:Y:S01]  /*98d0*/  IMAD R218, R5.reuse, 0x2, R222 ;  /* 0x0000000205da7824 */ /* 0x040fe200078e02de */
[----:B------:R-:W-:Y:S01]  /*98e0*/  LOP3.LUT P1, RZ, R16, 0x4, RZ, 0xc0, !PT ;  /* 0x0000000410ff7812 */ /* 0x000fe2000782c0ff */
[----:B------:R-:W2:Y:S01]  /*98f0*/  LDSM.16.M88.4 R36, [R221+0xa880] ;  /* 0x00a88000dd24783b */ /* 0x000ea20000000200 */
[----:B------:R-:W-:Y:S01]  /*9900*/  @!P5 ISETP.LT.OR P3, PT, R20, 0x21, !P3 ;  /* 0x000000211400d80c */ /* 0x000fe20005f61670 */
[----:B------:R-:W-:Y:S01]  /*9910*/  IMAD R217, R5, 0x2, R220 ;  /* 0x0000000205d97824 */ /* 0x000fe200078e02dc */
[----:B------:R-:W-:Y:S01]  /*9920*/  BSSY B0, `(.L_x_1087) ;  /* 0x00000f2000007945 */ /* 0x000fe20003800000 */
[----:B------:R-:W3:Y:S01]  /*9930*/  LDSM.16.M88.4 R52, [R221+0xb080] ;  /* 0x00b08000dd34783b */ /* 0x000ee20000000200 */
[----:B------:R-:W-:-:S03]  /*9940*/  @P5 LOP3.LUT R196, R196, 0x40, RZ, 0xfc, !PT ;  /* 0x00000040c4c45812 */ /* 0x000fc600078efcff */
[----:B------:R-:W-:Y:S04]  /*9950*/  LDSM.16.M88.4 R48, [R220] ;  /* 0x00000000dc30783b */ /* 0x000fe80000000200 */
[----:B------:R-:W4:Y:S04]  /*9960*/  LDSM.16.M88.4 R12, [R219] ;  /* 0x00000000db0c783b */ /* 0x000f280000000200 */
[----:B------:R-:W1:Y:S04]  /*9970*/  LDSM.16.M88.4 R8, [R219+0x800] ;  /* 0x00080000db08783b */ /* 0x000e680000000200 */
[----:B------:R-:W1:Y:S04]  /*9980*/  LDSM.16.M88.4 R64, [R219+0x1000] ;  /* 0x00100000db40783b */ /* 0x000e680000000200 */
[----:B------:R-:W-:Y:S01]  /*9990*/  @!PT LDS RZ, [RZ] ;  /* 0x00000000fffff984 */ /* 0x000fe20000000800 */
[----:B------:R-:W-:Y:S01]  /*99a0*/  @!PT LDS RZ, [RZ] ;  /* 0x00000000fffff984 */ /* 0x000fe20000000800 */
[----:B------:R-:W-:Y:S01]  /*99b0*/  @!PT LDS RZ, [RZ] ;  /* 0x00000000fffff984 */ /* 0x000fe20000000800 */
[----:B------:R1:W-:Y:S01]  /*99c0*/  LDGSTS.E.BYPASS.LTC128B.128 [R231+0x4080], [R22.64], !P0 ;  /* 0x0408000016e77fae */ /* 0x0003e2000c101d52 */
[----:B------:R-:W-:-:S04]  /*99d0*/  LOP3.LUT P0, RZ, R57, 0x4, RZ, 0xc0, !PT ;  /* 0x0000000439ff7812 */ /* 0x000fc8000780c0ff */
[----:B------:R-:W-:Y:S02]  /*99e0*/  SEL R0, R0, 0xffffffc0, !P0 ;  /* 0xffffffc000007807 */ /* 0x000fe40004000000 */
[C---:B------:R-:W-:Y:S02]  /*99f0*/  ISETP.LT.OR P0, PT, R20.reuse, 0x1, !P2 ;  /* 0x000000011400780c */ /* 0x040fe40005701670 */
[C---:B------:R-:W-:Y:S01]  /*9a00*/  @!P5 ISETP.LT.OR P2, PT, R20.reuse, 0x21, !P2 ;  /* 0x000000211400d80c */ /* 0x040fe20005741670 */
[--C-:B------:R-:W-:Y:S02]  /*9a10*/  IMAD.IADD R215, R221, 0x1, R0.reuse ;  /* 0x00000001ddd77824 */ /* 0x100fe400078e0200 */
[----:B------:R-:W-:Y:S02]  /*9a20*/  IMAD.IADD R209, R219, 0x1, R0 ;  /* 0x00000001dbd17824 */ /* 0x000fe400078e0200 */
[----:B------:R1:W5:Y:S01]  /*9a30*/  LDL R0, [R1] ;  /* 0x0000000001007983 */ /* 0x0003620000100800 */
[----:B--2---:R-:W-:Y:S05]  /*9a40*/  HMMA.16816.F32 R40, R24, R36, RZ ;  /* 0x000000241828723c */ /* 0x004fea00000018ff */
[----:B------:R1:W-:Y:S01]  /*9a50*/  LDGSTS.E.BYPASS.LTC128B.128 [R231+0x5880], [R22.64+0x80], !P0 ;  /* 0x0588008016e77fae */ /* 0x0003e2000c101d52 */
[----:B------:R-:W-:-:S02]  /*9a60*/  ISETP.LT.OR P0, PT, R20, 0x1, !P1 ;  /* 0x000000011400780c */ /* 0x000fc40004f01670 */
[----:B------:R-:W-:Y:S01]  /*9a70*/  @!P5 ISETP.LT.OR P1, PT, R20, 0x21, !P1 ;  /* 0x000000211400d80c */ /* 0x000fe20004f21670 */
[C---:B------:R-:W-:Y:S08]  /*9a80*/  HMMA.16816.F32 R36, R24.reuse, R38, RZ ;  /* 0x000000261824723c */ /* 0x040ff000000018ff */
[----:B---3--:R-:W-:Y:S02]  /*9a90*/  HMMA.16816.F32 R32, R24, R52, RZ ;  /* 0x000000341820723c */ /* 0x008fe400000018ff */
[----:B------:R1:W-:Y:S01]  /*9aa0*/  LDGSTS.E.BYPASS.LTC128B.128 [R231+0x7080], [R22.64+0x100], !P0 ;  /* 0x0708010016e77fae */ /* 0x0003e2000c101d52 */
[----:B------:R-:W-:-:S04]  /*9ab0*/  LOP3.LUT P0, RZ, R16, 0x8, RZ, 0xc0, !PT ;  /* 0x0000000810ff7812 */ /* 0x000fc8000780c0ff */
[C---:B------:R-:W-:Y:S01]  /*9ac0*/  ISETP.LT.OR P4, PT, R20.reuse, 0x1, !P0 ;  /* 0x000000011400780c */ /* 0x040fe20004781670 */
[----:B------:R-:W-:Y:S01]  /*9ad0*/  HMMA.16816.F32 R16, R24, R44, RZ ;  /* 0x0000002c1810723c */ /* 0x000fe200000018ff */
[----:B------:R-:W-:-:S07]  /*9ae0*/  @!P5 ISETP.LT.OR P0, PT, R20, 0x21, !P0 ;  /* 0x000000211400d80c */ /* 0x000fce0004701670 */
[C---:B------:R-:W-:Y:S04]  /*9af0*/  HMMA.16816.F32 R44, R24.reuse, R46, RZ ;  /* 0x0000002e182c723c */ /* 0x040fe800000018ff */
[----:B------:R1:W-:Y:S04]  /*9b00*/  LDGSTS.E.BYPASS.LTC128B.128 [R231+0x8880], [R22.64+0x180], !P4 ;  /* 0x0888018016e77fae */ /* 0x0003e8000e101d52 */
[----:B------:R2:W-:Y:S01]  /*9b10*/  @!P5 LDGSTS.E.BYPASS.LTC128B.128 [R231+0x5080], [R58.64], !P3 ;  /* 0x050800003ae7dfae */ /* 0x0005e2000d901d52 */
[----:B------:R-:W-:Y:S03]  /*9b20*/  HMMA.16816.F32 R24, R24, R54, RZ ;  /* 0x000000361818723c */ /* 0x000fe600000018ff */
[----:B------:R2:W-:Y:S04]  /*9b30*/  @!P5 LDGSTS.E.BYPASS.LTC128B.128 [R231+0x6880], [R58.64+0x80], !P2 ;  /* 0x068800803ae7dfae */ /* 0x0005e8000d101d52 */
[----:B------:R2:W-:Y:S01]  /*9b40*/  @!P5 LDGSTS.E.BYPASS.LTC128B.128 [R231+0x8080], [R58.64+0x100], !P1 ;  /* 0x080801003ae7dfae */ /* 0x0005e2000c901d52 */
[C---:B----4-:R-:W-:Y:S03]  /*9b50*/  HMMA.16816.F32 R16, R48.reuse, R12, R16 ;  /* 0x0000000c3010723c */ /* 0x050fe60000001810 */
[----:B------:R2:W-:Y:S04]  /*9b60*/  @!P5 LDGSTS.E.BYPASS.LTC128B.128 [R231+0x9880], [R58.64+0x180], !P0 ;  /* 0x098801803ae7dfae */ /* 0x0005e8000c101d52 */
[----:B------:R-:W-:Y:S01]  /*9b70*/  LDSM.16.M88.4 R60, [R218] ;  /* 0x00000000da3c783b */ /* 0x000fe20000000200 */
[C---:B------:R-:W-:Y:S03]  /*9b80*/  HMMA.16816.F32 R44, R48.reuse, R14, R44 ;  /* 0x0000000e302c723c */ /* 0x040fe6000000182c */
[----:B------:R-:W3:Y:S04]  /*9b90*/  LDSM.16.M88.4 R28, [R215+0xa080] ;  /* 0x00a08000d71c783b */ /* 0x000ee80000000200 */
[----:B-1----:R-:W1:Y:S01]  /*9ba0*/  LDSM.16.M88.4 R20, [R215+0xa880] ;  /* 0x00a88000d714783b */ /* 0x002e620000000200 */
[C---:B------:R-:W-:Y:S03]  /*9bb0*/  HMMA.16816.F32 R40, R48.reuse, R8, R40 ;  /* 0x000000083028723c */ /* 0x040fe60000001828 */
[----:B------:R-:W-:Y:S04]  /*9bc0*/  LDSM.16.M88.4 R12, [R209] ;  /* 0x00000000d10c783b */ /* 0x000fe80000000200 */
[----:B------:R-:W-:Y:S01]  /*9bd0*/  LDSM.16.M88.4 R52, [R215+0xb080] ;  /* 0x00b08000d734783b */ /* 0x000fe20000000200 */
[C---:B------:R-:W-:Y:S03]  /*9be0*/  HMMA.16816.F32 R36, R48.reuse, R10, R36 ;  /* 0x0000000a3024723c */ /* 0x040fe60000001824 */
[----:B------:R-:W-:Y:S04]  /*9bf0*/  LDSM.16.M88.4 R8, [R209+0x800] ;  /* 0x00080000d108783b */ /* 0x000fe80000000200 */
[----:B--2---:R-:W2:Y:S01]  /*9c00*/  LDSM.16.M88.4 R56, [R217] ;  /* 0x00000000d938783b */ /* 0x004ea20000000200 */
[C---:B------:R-:W-:Y:S03]  /*9c10*/  HMMA.16816.F32 R32, R48.reuse, R64, R32 ;  /* 0x000000403020723c */ /* 0x040fe60000001820 */
[----:B------:R-:W-:Y:S04]  /*9c20*/  LDSM.16.M88.4 R68, [R221+0xd080] ;  /* 0x00d08000dd44783b */ /* 0x000fe80000000200 */
[----:B------:R-:W-:Y:S01]  /*9c30*/  LDSM.16.M88.4 R72, [R219+0x4800] ;  /* 0x00480000db48783b */ /* 0x000fe20000000200 */
[----:B------:R-:W-:Y:S03]  /*9c40*/  HMMA.16816.F32 R24, R48, R66, R24 ;  /* 0x000000423018723c */ /* 0x000fe60000001818 */
[----:B------:R-:W-:Y:S04]  /*9c50*/  LDSM.16.M88.4 R48, [R222+0x4000] ;  /* 0x00400000de30783b */ /* 0x000fe80000000200 */
[----:B------:R-:W-:Y:S01]  /*9c60*/  LDSM.16.M88.4 R64, [R209+0x1000] ;  /* 0x00100000d140783b */ /* 0x000fe20000000200 */
[C---:B---3--:R-:W-:Y:S03]  /*9c70*/  HMMA.16816.F32 R16, R60.reuse, R28, R16 ;  /* 0x0000001c3c10723c */ /* 0x048fe60000001810 */
[----:B------:R-:W0:Y:S05]  /*9c80*/  LDGDEPBAR ;  /* 0x00000000000079af */ /* 0x000e2a0000000000 */
[C---:B------:R-:W-:Y:S01]  /*9c90*/  HMMA.16816.F32 R44, R60.reuse, R30, R44 ;  /* 0x0000001e3c2c723c */ /* 0x040fe2000000182c */
[----:B------:R-:W3:Y:S07]  /*9ca0*/  LDSM.16.M88.4 R28, [R221+0xb880] ;  /* 0x00b88000dd1c783b */ /* 0x000eee0000000200 */
        /* <DEDUP_REMOVED lines=8> */
[----:B------:R-:W2:Y:S04]  /*9d30*/  LDSM.16.M88.4 R24, [R219+0x1800] ;  /* 0x00180000db18783b */ /* 0x000ea80000000200 */
[----:B------:R-:W4:Y:S03]  /*9d40*/  LDSM.16.M88.4 R52, [R221+0xc880] ;  /* 0x00c88000dd34783b */ /* 0x000f260000000200 */
[C---:B------:R-:W-:Y:S08]  /*9d50*/  HMMA.16816.F32 R40, R56.reuse, R8, R40 ;  /* 0x000000083828723c */ /* 0x040ff00000001828 */
[----:B------:R-:W-:Y:S01]  /*9d60*/  HMMA.16816.F32 R36, R56, R10, R36 ;  /* 0x0000000a3824723c */ /* 0x000fe20000001824 */
[----:B------:R-:W2:Y:S07]  /*9d70*/  LDSM.16.M88.4 R8, [R219+0x2000] ;  /* 0x00200000db08783b */ /* 0x000eae0000000200 */
[C---:B---3--:R-:W-:Y:S08]  /*9d80*/  HMMA.16816.F32 R16, R48.reuse, R28, R16 ;  /* 0x0000001c3010723c */ /* 0x048ff00000001810 */
[----:B------:R-:W-:Y:S01]  /*9d90*/  HMMA.16816.F32 R44, R48, R30, R44 ;  /* 0x0000001e302c723c */ /* 0x000fe2000000182c */
[----:B------:R-:W-:Y:S07]  /*9da0*/  LDSM.16.M88.4 R28, [R219+0x2800] ;  /* 0x00280000db1c783b */ /* 0x000fee0000000200 */
[C---:B------:R-:W-:Y:S08]  /*9db0*/  HMMA.16816.F32 R32, R56.reuse, R64, R32 ;  /* 0x000000403820723c */ /* 0x040ff00000001820 */
        /* <DEDUP_REMOVED lines=9> */
[C---:B----4-:R-:W-:Y:S08]  /*9e50*/  HMMA.16816.F32 R32, R48.reuse, R52, R32 ;  /* 0x000000343020723c */ /* 0x050ff00000001820 */
        /* <DEDUP_REMOVED lines=21> */
[----:B------:R-:W-:Y:S04]  /*9fb0*/  LDSM.16.M88.4 R24, [R220+0x8000] ;  /* 0x00800000dc18783b */ /* 0x000fe80000000200 */
[----:B------:R-:W2:Y:S03]  /*9fc0*/  LDSM.16.M88.4 R20, [R219+0x3000] ;  /* 0x00300000db14783b */ /* 0x000ea60000000200 */
[C---:B------:R-:W-:Y:S08]  /*9fd0*/  HMMA.16816.F32 R16, R48.reuse, R68, R16 ;  /* 0x000000443010723c */ /* 0x040ff00000001810 */
[----:B------:R-:W-:Y:S01]  /*9fe0*/  HMMA.16816.F32 R44, R48, R70, R44 ;  /* 0x00000046302c723c */ /* 0x000fe2000000182c */
[----:B------:R-:W-:Y:S07]  /*9ff0*/  LDSM.16.M88.4 R68, [R221+0xf880] ;  /* 0x00f88000dd44783b */ /* 0x000fee0000000200 */
[C---:B-1----:R-:W-:Y:S08]  /*a000*/  HMMA.16816.F32 R40, R8.reuse, R28, R40 ;  /* 0x0000001c0828723c */ /* 0x042ff00000001828 */
[C---:B------:R-:W-:Y:S01]  /*a010*/  HMMA.16816.F32 R36, R8.reuse, R30, R36 ;  /* 0x0000001e0824723c */ /* 0x040fe20000001824 */
[----:B------:R-:W-:Y:S07]  /*a020*/  LDSM.16.M88.4 R28, [R219+0x4000] ;  /* 0x00400000db1c783b */ /* 0x000fee0000000200 */
[C---:B---3--:R-:W-:Y:S08]  /*a030*/  HMMA.16816.F32 R32, R8.reuse, R12, R32 ;  /* 0x0000000c0820723c */ /* 0x048ff00000001820 */
[----:B------:R-:W-:Y:S01]  /*a040*/  HMMA.16816.F32 R60, R8, R14, R60 ;  /* 0x0000000e083c723c */ /* 0x000fe2000000183c */
[----:B------:R-:W-:Y:S04]  /*a050*/  LDSM.16.M88.4 R8, [R218+0x8000] ;  /* 0x00800000da08783b */ /* 0x000fe80000000200 */
[----:B------:R-:W1:Y:S03]  /*a060*/  LDSM.16.M88.4 R12, [R215+0xd080] ;  /* 0x00d08000d70c783b */ /* 0x000e660000000200 */
        /* <DEDUP_REMOVED lines=8> */
[----:B------:R-:W2:Y:S04]  /*a0f0*/  LDSM.16.M88.4 R48, [R209+0x3000] ;  /* 0x00300000d130783b */ /* 0x000ea80000000200 */
[----:B------:R-:W3:Y:S03]  /*a100*/  LDSM.16.M88.4 R52, [R215+0xe080] ;  /* 0x00e08000d734783b */ /* 0x000ee60000000200 */
[C---:B-1----:R-:W-:Y:S08]  /*a110*/  HMMA.16816.F32 R16, R8.reuse, R12, R16 ;  /* 0x0000000c0810723c */ /* 0x042ff00000001810 */
[----:B------:R-:W-:Y:S01]  /*a120*/  HMMA.16816.F32 R44, R8, R14, R44 ;  /* 0x0000000e082c723c */ /* 0x000fe2000000182c */
[----:B------:R-:W-:Y:S07]  /*a130*/  LDSM.16.M88.4 R12, [R221+0xe880] ;  /* 0x00e88000dd0c783b */ /* 0x000fee0000000200 */
[C---:B------:R-:W-:Y:S08]  /*a140*/  HMMA.16816.F32 R40, R24.reuse, R64, R40 ;  /* 0x000000401828723c */ /* 0x040ff00000001828 */
[C---:B------:R-:W-:Y:S01]  /*a150*/  HMMA.16816.F32 R36, R24.reuse, R66, R36 ;  /* 0x000000421824723c */ /* 0x040fe20000001824 */
[----:B------:R-:W1:Y:S07]  /*a160*/  LDSM.16.M88.4 R64, [R222+0xc000] ;  /* 0x00c00000de40783b */ /* 0x000e6e0000000200 */
[C---:B------:R-:W-:Y:S08]  /*a170*/  HMMA.16816.F32 R32, R24.reuse, R28, R32 ;  /* 0x0000001c1820723c */ /* 0x040ff00000001820 */
[----:B------:R-:W-:Y:S01]  /*a180*/  HMMA.16816.F32 R60, R24, R30, R60 ;  /* 0x0000001e183c723c */ /* 0x000fe2000000183c */
[----:B------:R-:W4:Y:S04]  /*a190*/  LDSM.16.M88.4 R28, [R209+0x3800] ;  /* 0x00380000d11c783b */ /* 0x000f280000000200 */
[----:B------:R-:W1:Y:S03]  /*a1a0*/  LDSM.16.M88.4 R24, [R209+0x4000] ;  /* 0x00400000d118783b */ /* 0x000e660000000200 */
[C---:B--2---:R-:W-:Y:S08]  /*a1b0*/  HMMA.16816.F32 R16, R20.reuse, R48, R16 ;  /* 0x000000301410723c */ /* 0x044ff00000001810 */
[----:B------:R-:W-:Y:S01]  /*a1c0*/  HMMA.16816.F32 R44, R20, R50, R44 ;  /* 0x00000032142c723c */ /* 0x000fe2000000182c */
[----:B------:R-:W-:Y:S07]  /*a1d0*/  LDSM.16.M88.4 R48, [R219+0x5800] ;  /* 0x00580000db30783b */ /* 0x000fee0000000200 */
[C---:B------:R-:W-:Y:S08]  /*a1e0*/  HMMA.16816.F32 R40, R8.reuse, R56, R40 ;  /* 0x000000380828723c */ /* 0x040ff00000001828 */
[C---:B------:R-:W-:Y:S01]  /*a1f0*/  HMMA.16816.F32 R36, R8.reuse, R58, R36 ;  /* 0x0000003a0824723c */ /* 0x040fe20000001824 */
[----:B------:R-:W2:Y:S07]  /*a200*/  LDSM.16.M88.4 R56, [R220+0xc000] ;  /* 0x00c00000dc38783b */ /* 0x000eae0000000200 */
[C---:B---3--:R-:W-:Y:S08]  /*a210*/  HMMA.16816.F32 R32, R8.reuse, R52, R32 ;  /* 0x000000340820723c */ /* 0x048ff00000001820 */
[----:B------:R-:W-:Y:S01]  /*a220*/  HMMA.16816.F32 R60, R8, R54, R60 ;  /* 0x00000036083c723c */ /* 0x000fe2000000183c */
[----:B------:R-:W3:Y:S04]  /*a230*/  LDSM.16.M88.4 R8, [R221+0xf080] ;  /* 0x00f08000dd08783b */ /* 0x000ee80000000200 */
[----:B------:R-:W-:Y:S03]  /*a240*/  LDSM.16.M88.4 R52, [R219+0x5000] ;  /* 0x00500000db34783b */ /* 0x000fe60000000200 */
[C---:B-1----:R-:W-:Y:S08]  /*a250*/  HMMA.16816.F32 R16, R64.reuse, R12, R16 ;  /* 0x0000000c4010723c */ /* 0x042ff00000001810 */
[----:B------:R-:W-:Y:S01]  /*a260*/  HMMA.16816.F32 R44, R64, R14, R44 ;  /* 0x0000000e402c723c */ /* 0x000fe2000000182c */
[----:B------:R-:W-:Y:S07]  /*a270*/  LDSM.16.M88.4 R12, [R217+0xc000] ;  /* 0x00c00000d90c783b */ /* 0x000fee0000000200 */
[C---:B----4-:R-:W-:Y:S08]  /*a280*/  HMMA.16816.F32 R40, R20.reuse, R28, R40 ;  /* 0x0000001c1428723c */ /* 0x050ff00000001828 */
[C---:B------:R-:W-:Y:S01]  /*a290*/  HMMA.16816.F32 R36, R20.reuse, R30, R36 ;  /* 0x0000001e1424723c */ /* 0x040fe20000001824 */
[----:B------:R-:W-:Y:S07]  /*a2a0*/  LDSM.16.M88.4 R28, [R218+0xc000] ;  /* 0x00c00000da1c783b */ /* 0x000fee0000000200 */
[C---:B------:R-:W-:Y:S08]  /*a2b0*/  HMMA.16816.F32 R32, R20.reuse, R24, R32 ;  /* 0x000000181420723c */ /* 0x040ff00000001820 */
[----:B------:R-:W-:Y:S01]  /*a2c0*/  HMMA.16816.F32 R60, R20, R26, R60 ;  /* 0x0000001a143c723c */ /* 0x000fe2000000183c */
[----:B------:R-:W1:Y:S04]  /*a2d0*/  LDSM.16.M88.4 R24, [R215+0xe880] ;  /* 0x00e88000d718783b */ /* 0x000e680000000200 */
[----:B------:R-:W-:Y:S03]  /*a2e0*/  LDSM.16.M88.4 R20, [R215+0xf080] ;  /* 0x00f08000d714783b */ /* 0x000fe60000000200 */
[C---:B--2---:R-:W-:Y:S08]  /*a2f0*/  HMMA.16816.F32 R16, R56.reuse, R72, R16 ;  /* 0x000000483810723c */ /* 0x044ff00000001810 */
[----:B------:R-:W-:Y:S08]  /*a300*/  HMMA.16816.F32 R44, R56, R74, R44 ;  /* 0x0000004a382c723c */ /* 0x000ff0000000182c */
[C---:B---3--:R-:W-:Y:S08]  /*a310*/  HMMA.16816.F32 R40, R64.reuse, R8, R40 ;  /* 0x000000084028723c */ /* 0x048ff00000001828 */
[C---:B------:R-:W-:Y:S01]  /*a320*/  HMMA.16816.F32 R36, R64.reuse, R10, R36 ;  /* 0x0000000a4024723c */ /* 0x040fe20000001824 */
[----:B------:R-:W2:Y:S07]  /*a330*/  LDSM.16.M88.4 R8, [R209+0x4800] ;  /* 0x00480000d108783b */ /* 0x000eae0000000200 */
[C---:B------:R-:W-:Y:S08]  /*a340*/  HMMA.16816.F32 R32, R64.reuse, R68, R32 ;  /* 0x000000444020723c */ /* 0x040ff00000001820 */
[----:B------:R-:W-:Y:S01]  /*a350*/  HMMA.16816.F32 R60, R64, R70, R60 ;  /* 0x00000046403c723c */ /* 0x000fe2000000183c */
[----:B------:R-:W3:Y:S07]  /*a360*/  LDSM.16.M88.4 R64, [R215+0xf880] ;  /* 0x00f88000d740783b */ /* 0x000eee0000000200 */
[C---:B-1----:R-:W-:Y:S08]  /*a370*/  HMMA.16816.F32 R16, R28.reuse, R24, R16 ;  /* 0x000000181c10723c */ /* 0x042ff00000001810 */
[----:B------:R-:W-:Y:S01]  /*a380*/  HMMA.16816.F32 R44, R28, R26, R44 ;  /* 0x0000001a1c2c723c */ /* 0x000fe2000000182c */
[----:B------:R-:W-:Y:S07]  /*a390*/  LDSM.16.M88.4 R24, [R209+0x5800] ;  /* 0x00580000d118783b */ /* 0x000fee0000000200 */
[C---:B------:R-:W-:Y:S08]  /*a3a0*/  HMMA.16816.F32 R40, R56.reuse, R52, R40 ;  /* 0x000000343828723c */ /* 0x040ff00000001828 */
[----:B------:R-:W-:Y:S01]  /*a3b0*/  HMMA.16816.F32 R52, R56, R54, R36 ;  /* 0x000000363834723c */ /* 0x000fe20000001824 */
[----:B------:R-:W1:Y:S01]  /*a3c0*/  LDSM.16.M88.4 R36, [R209+0x5000] ;  /* 0x00500000d124783b */ /* 0x000e620000000200 */
[----:B------:R-:W-:Y:S01]  /*a3d0*/  ISETP.GT.AND P0, PT, R81, R229, PT ;  /* 0x000000e55100720c */ /* 0x000fe20003f04270 */
[----:B------:R-:W-:-:S05]  /*a3e0*/  DEPBAR.LE SB0, 0x0 ;  /* 0x000080000000791a */ /* 0x000fca0000000000 */
[C---:B------:R-:W-:Y:S08]  /*a3f0*/  HMMA.16816.F32 R32, R56.reuse, R48, R32 ;  /* 0x000000303820723c */ /* 0x040ff00000001820 */
[----:B------:R-:W-:Y:S08]  /*a400*/  HMMA.16816.F32 R60, R56, R50, R60 ;  /* 0x00000032383c723c */ /* 0x000ff0000000183c */
[C---:B--2---:R-:W-:Y:S08]  /*a410*/  HMMA.16816.F32 R16, R12.reuse, R8, R16 ;  /* 0x000000080c10723c */ /* 0x044ff00000001810 */
[----:B------:R-:W-:Y:S08]  /*a420*/  HMMA.16816.F32 R44, R12, R10, R44 ;  /* 0x0000000a0c2c723c */ /* 0x000ff0000000182c */
[C---:B------:R-:W-:Y:S08]  /*a430*/  HMMA.16816.F32 R40, R28.reuse, R20, R40 ;  /* 0x000000141c28723c */ /* 0x040ff00000001828 */
[C---:B------:R-:W-:Y:S08]  /*a440*/  HMMA.16816.F32 R52, R28.reuse, R22, R52 ;  /* 0x000000161c34723c */ /* 0x040ff00000001834 */
[C---:B---3--:R-:W-:Y:S08]  /*a450*/  HMMA.16816.F32 R32, R28.reuse, R64, R32 ;  /* 0x000000401c20723c */ /* 0x048ff00000001820 */
[----:B------:R-:W-:Y:S01]  /*a460*/  HMMA.16816.F32 R60, R28, R66, R60 ;  /* 0x000000421c3c723c */ /* 0x000fe2000000183c */
[----:B------:R-:W-:-:S02]  /*a470*/  FMUL.FTZ R6, R16, c[0x0][0x320] ;  /* 0x0000c80010067a20 */ /* 0x000fc40000410000 */
[----:B------:R-:W-:Y:S02]  /*a480*/  FMUL.FTZ R8, R17, c[0x0][0x320] ;  /* 0x0000c80011087a20 */ /* 0x000fe40000410000 */
[----:B------:R-:W-:Y:S02]  /*a490*/  FMUL.FTZ R10, R19, c[0x0][0x320] ;  /* 0x0000c800130a7a20 */ /* 0x000fe40000410000 */
[----:B------:R-:W-:Y:S02]  /*a4a0*/  FMUL.FTZ R16, R18, c[0x0][0x320] ;  /* 0x0000c80012107a20 */ /* 0x000fe40000410000 */
[----:B------:R-:W-:Y:S02]  /*a4b0*/  FMUL.FTZ R19, R44, c[0x0][0x320] ;  /* 0x0000c8002c137a20 */ /* 0x000fe40000410000 */
[----:B------:R-:W-:Y:S01]  /*a4c0*/  FMUL.FTZ R17, R45, c[0x0][0x320] ;  /* 0x0000c8002d117a20 */ /* 0x000fe20000410000 */
[----:B------:R-:W2:Y:S08]  /*a4d0*/  MUFU.TANH R6, R6 ;  /* 0x0000000600067308 */ /* 0x000eb00000002400 */
[----:B------:R-:W3:Y:S08]  /*a4e0*/  MUFU.TANH R8, R8 ;  /* 0x0000000800087308 */ /* 0x000ef00000002400 */
[----:B------:R-:W4:Y:S08]  /*a4f0*/  MUFU.TANH R16, R16 ;  /* 0x0000001000107308 */ /* 0x000f300000002400 */
[----:B------:R-:W1:Y:S08]  /*a500*/  MUFU.TANH R10, R10 ;  /* 0x0000000a000a7308 */ /* 0x000e700000002400 */
[----:B------:R-:W2:Y:S08]  /*a510*/  MUFU.TANH R19, R19 ;  /* 0x0000001300137308 */ /* 0x000eb00000002400 */
[----:B------:R-:W2:Y:S01]  /*a520*/  MUFU.TANH R17, R17 ;  /* 0x0000001100117308 */ /* 0x000ea20000002400 */
[----:B-1----:R-:W-:Y:S01]  /*a530*/  HMMA.16816.F32 R40, R12, R36, R40 ;  /* 0x000000240c28723c */ /* 0x002fe20000001828 */
[----:B------:R-:W-:-:S02]  /*a540*/  IADD3 R211, R219, 0x800, RZ ;  /* 0x00000800dbd37810 */ /* 0x000fc40007ffe0ff */
[C---:B------:R-:W-:Y:S02]  /*a550*/  IADD3 R210, R219.reuse, 0x1000, RZ ;  /* 0x00001000dbd27810 */ /* 0x040fe40007ffe0ff */
[----:B------:R-:W-:-:S03]  /*a560*/  IADD3 R208, R219, 0x1800, RZ ;  /* 0x00001800dbd07810 */ /* 0x000fc60007ffe0ff */
[----:B------:R-:W-:Y:S01]  /*a570*/  HMMA.16816.F32 R52, R12, R38, R52 ;  /* 0x000000260c34723c */ /* 0x000fe20000001834 */
[C---:B------:R-:W-:Y:S02]  /*a580*/  IADD3 R207, R219.reuse, 0x2000, RZ ;  /* 0x00002000dbcf7810 */ /* 0x040fe40007ffe0ff */
        /* <DEDUP_REMOVED lines=8> */
[----:B------:R-:W-:Y:S01]  /*a610*/  IADD3 R200, R219, 0x5800, RZ ;  /* 0x00005800dbc87810 */ /* 0x000fe20007ffe0ff */
[----:B------:R-:W-:Y:S06]  /*a620*/  BAR.SYNC.DEFER_BLOCKING 0x0 ;  /* 0x0000000000007b1d */ /* 0x000fec0000010000 */
[----:B------:R-:W-:Y:S09]  /*a630*/  @!P0 BRA `(.L_x_1088) ;  /* 0x0000020000008947 */ /* 0x000ff20003800000 */
[----:B--234-:R-:W-:Y:S02]  /*a640*/  IADD3 R9, -R248, 0x30, RZ ;  /* 0x00000030f8097810 */ /* 0x01cfe40007ffe1ff */
[----:B------:R-:W-:-:S02]  /*a650*/  IADD3 R13, R168, -0x2, RZ ;  /* 0xfffffffea80d7810 */ /* 0x000fc40007ffe0ff */
[----:B------:R-:W-:Y:S02]  /*a660*/  ISETP.GE.AND P0, PT, R9, 0x21, PT ;  /* 0x000000210900780c */ /* 0x000fe40003f06270 */
[----:B------:R-:W-:Y:S01]  /*a670*/  SHF.R.S32.HI R11, RZ, 0x1f, R13 ;  /* 0x0000001fff0b7819 */ /* 0x000fe2000001140d */
[-C--:B------:R-:W-:Y:S01]  /*a680*/  IMAD R2, R2, R13.reuse, RZ ;  /* 0x0000000d02027224 */ /* 0x080fe200078e02ff */
[----:B------:R-:W-:Y:S01]  /*a690*/  ISETP.GE.AND P6, PT, R228, c[0x0][0x1d4], PT ;  /* 0x00007500e4007a0c */ /* 0x000fe20003fc6270 */
[----:B------:R-:W-:Y:S01]  /*a6a0*/  IMAD.WIDE.U32 R12, R78, R13, RZ ;  /* 0x0000000d4e0c7225 */ /* 0x000fe200078e00ff */
[----:B------:R-:W-:Y:S02]  /*a6b0*/  ISETP.GE.AND P5, PT, R230, c[0x0][0x1d4], PT ;  /* 0x00007500e6007a0c */ /* 0x000fe40003fa6270 */
[----:B------:R-:W-:Y:S01]  /*a6c0*/  ISETP.GE.AND P4, PT, R227, c[0x0][0x1d4], PT ;  /* 0x00007500e3007a0c */ /* 0x000fe20003f86270 */
[----:B------:R-:W-:Y:S01]  /*a6d0*/  IMAD R11, R11, R78, R2 ;  /* 0x0000004e0b0b7224 */ /* 0x000fe200078e0202 */
[----:B------:R-:W-:-:S03]  /*a6e0*/  ISETP.GE.AND P3, PT, R225, c[0x0][0x1d4], PT ;  /* 0x00007500e1007a0c */ /* 0x000fc60003f66270 */
        /* <DEDUP_REMOVED lines=8> */
[----:B------:R-:W-:-:S04]  /*a770*/  @P1 LEA R20, P2, R12, c[0x0][0x1c8], 0x1 ;  /* 0x000072000c141a11 */ /* 0x000fc800078408ff */
[----:B------:R-:W-:-:S05]  /*a780*/  @P1 LEA.HI.X R21, R12, c[0x0][0x1cc], R11, 0x1, P2 ;  /* 0x000073000c151a11 */ /* 0x000fca00010f0c0b */
        /* <DEDUP_REMOVED lines=11> */
.L_x_1088:
[----:B--234-:R-:W-:Y:S05]  /*a840*/  BSYNC B0 ;  /* 0x0000000000007941 */ /* 0x01cfea0003800000 */
.L_x_1087:
[----:B------:R-:W2:Y:S01]  /*a850*/  LDL R170, [R1+0x4] ;  /* 0x0000040001aa7983 */ /* 0x000ea20000100800 */
[----:B-----5:R-:W-:Y:S01]  /*a860*/  SHF.R.S32.HI R11, RZ, 0x1f, R0 ;  /* 0x0000001fff0b7819 */ /* 0x020fe20000011400 */
[----:B------:R-:W-:Y:S01]  /*a870*/  IMAD.MOV.U32 R198, RZ, RZ, c[0x0][0x2c4] ;  /* 0x0000b100ffc67624 */ /* 0x000fe200078e00ff */
[----:B------:R-:W-:Y:S01]  /*a880*/  LOP3.LUT R196, R196, 0xfffff7ff, RZ, 0xc0, !PT ;  /* 0xfffff7ffc4c47812 */ /* 0x000fe200078ec0ff */
[----:B------:R-:W-:Y:S01]  /*a890*/  IMAD.IADD R23, R77, 0x1, R3 ;  /* 0x000000014d177824 */ /* 0x000fe200078e0203 */
[CC--:B------:R-:W-:Y:S01]  /*a8a0*/  LEA.HI R13, R11.reuse, R0.reuse, RZ, 0x2 ;  /* 0x000000000b0d7211 */ /* 0x0c0fe200078f10ff */
[----:B------:R-:W-:Y:S01]  /*a8b0*/  IMAD.MOV.U32 R197, RZ, RZ, c[0x0][0x32c] ;  /* 0x0000cb00ffc57624 */ /* 0x000fe200078e00ff */
[----:B------:R-:W-:Y:S01]  /*a8c0*/  LEA.HI R12, R11, R0, RZ, 0x5 ;  /* 0x000000000b0c7211 */ /* 0x000fe200078f28ff */
[----:B------:R-:W-:Y:S01]  /*a8d0*/  FMUL.FTZ R9, R53, c[0x0][0x320] ;  /* 0x0000c80035097a20 */ /* 0x000fe20000410000 */
[----:B------:R-:W-:Y:S01]  /*a8e0*/  LOP3.LUT R13, R13, 0xfffffffc, RZ, 0xc0, !PT ;  /* 0xfffffffc0d0d7812 */ /* 0x000fe200078ec0ff */
[----:B-1----:R-:W-:Y:S01]  /*a8f0*/  FMUL.FTZ R15, R40, c[0x0][0x320] ;  /* 0x0000c800280f7a20 */ /* 0x002fe20000410000 */
[----:B------:R-:W-:Y:S01]  /*a900*/  LOP3.LUT R11, R12, 0xffffffe0, RZ, 0xc0, !PT ;  /* 0xffffffe00c0b7812 */ /* 0x000fe200078ec0ff */
[----:B------:R-:W-:Y:S01]  /*a910*/  FMUL.FTZ R32, R32, c[0x0][0x320] ;  /* 0x0000c80020207a20 */ /* 0x000fe20000410000 */
[--C-:B------:R-:W-:Y:S01]  /*a920*/  SHF.R.S32.HI R239, RZ, 0x5, R12.reuse ;  /* 0x00000005ffef7819 */ /* 0x100fe2000001140c */
[C---:B------:R-:W-:Y:S01]  /*a930*/  IMAD.IADD R238, R0.reuse, 0x1, -R13 ;  /* 0x0000000100ee7824 */ /* 0x040fe200078e0a0d */
[----:B------:R-:W-:Y:S01]  /*a940*/  SHF.R.S32.HI R12, RZ, 0x1f, R12 ;  /* 0x0000001fff0c7819 */ /* 0x000fe2000001140c */
[----:B------:R-:W-:Y:S01]  /*a950*/  IMAD.IADD R2, R0, 0x1, -R11 ;  /* 0x0000000100027824 */ /* 0x000fe200078e0a0b */
[----:B------:R-:W-:Y:S01]  /*a960*/  ISETP.NE.AND P0, PT, R198, 0x1, PT ;  /* 0x00000001c600780c */ /* 0x000fe20003f05270 */
[----:B------:R-:W-:Y:S01]  /*a970*/  FMUL.FTZ R33, R33, c[0x0][0x320] ;  /* 0x0000c80021217a20 */ /* 0x000fe20000410000 */
[----:B------:R-:W-:Y:S01]  /*a980*/  LEA.HI R0, R12, R239, RZ, 0x3 ;  /* 0x000000ef0c007211 */ /* 0x000fe200078f18ff */
[----:B------:R-:W-:Y:S01]  /*a990*/  FMUL.FTZ R60, R60, c[0x0][0x320] ;  /* 0x0000c8003c3c7a20 */ /* 0x000fe20000410000 */
[----:B------:R-:W-:Y:S01]  /*a9a0*/  LEA.HI R13, R238, R238, RZ, 0x1 ;  /* 0x000000eeee0d7211 */ /* 0x000fe200078f08ff */
[----:B------:R-:W-:Y:S01]  /*a9b0*/  FMUL.FTZ R61, R61, c[0x0][0x320] ;  /* 0x0000c8003d3d7a20 */ /* 0x000fe20000410000 */
[----:B------:R-:W-:Y:S01]  /*a9c0*/  SHF.R.S32.HI R11, RZ, 0x1f, R2 ;  /* 0x0000001fff0b7819 */ /* 0x000fe20000011402 */
[----:B------:R-:W-:Y:S01]  /*a9d0*/  ULDC UR7, c[0x0][0x324] ;  /* 0x0000c90000077ab9 */ /* 0x000fe20000000800 */
[----:B------:R-:W-:Y:S01]  /*a9e0*/  LOP3.LUT R0, R0, 0xffffff8, RZ, 0xc0, !PT ;  /* 0x0ffffff800007812 */ /* 0x000fe200078ec0ff */
[----:B------:R-:W1:Y:S01]  /*a9f0*/  MUFU.TANH R9, R9 ;  /* 0x0000000900097308 */ /* 0x000e620000002400 */
[----:B------:R-:W-:Y:S01]  /*aa00*/  LOP3.LUT R13, R13, 0x1ffffffe, RZ, 0xc0, !PT ;  /* 0x1ffffffe0d0d7812 */ /* 0x000fe200078ec0ff */
[----:B------:R-:W-:Y:S01]  /*aa10*/  ULOP3.LUT UR7, URZ, UR7, URZ, 0x33, !UPT ;  /* 0x000000073f077292 */ /* 0x000fe2000f8e333f */
[----:B------:R-:W-:Y:S01]  /*aa20*/  LEA.HI R11, R11, R2, RZ, 0x2 ;  /* 0x000000020b0b7211 */ /* 0x000fe200078f10ff */
[----:B------:R-:W-:Y:S01]  /*aa30*/  IMAD.IADD R239, R239, 0x1, -R0 ;  /* 0x00000001efef7824 */ /* 0x000fe200078e0a00 */
[----:B------:R-:W-:Y:S01]  /*aa40*/  @P0 LOP3.LUT R196, R196, 0x800, RZ, 0xfc, !PT ;  /* 0x00000800c4c40812 */ /* 0x000fe200078efcff */
[----:B------:R-:W-:Y:S01]  /*aa50*/  IMAD.IADD R238, R238, 0x1, -R13 ;  /* 0x00000001eeee7824 */ /* 0x000fe200078e0a0d */
[----:B------:R-:W-:Y:S01]  /*aa60*/  SHF.R.S32.HI R241, RZ, 0x2, R11 ;  /* 0x00000002fff17819 */ /* 0x000fe2000001140b */
[----:B------:R-:W-:Y:S01]  /*aa70*/  IMAD.SHL.U32 R239, R239, 0x10, RZ ;  /* 0x00000010efef7824 */ /* 0x000fe200078e00ff */
[----:B------:R-:W-:Y:S01]  /*aa80*/  LOP3.LUT R11, R11, 0x7ffffffc, RZ, 0xc0, !PT ;  /* 0x7ffffffc0b0b7812 */ /* 0x000fe200078ec0ff */
[----:B------:R-:W-:Y:S01]  /*aa90*/  IMAD.SHL.U32 R238, R238, 0x8, RZ ;  /* 0x00000008eeee7824 */ /* 0x000fe200078e00ff */
[----:B------:R3:W4:Y:S01]  /*aaa0*/  MUFU.TANH R189, R32 ;  /* 0x0000002000bd7308 */ /* 0x0007220000002400 */
[----:B------:R-:W-:Y:S01]  /*aab0*/  FMUL.FTZ R13, R41, c[0x0][0x320] ;  /* 0x0000c800290d7a20 */ /* 0x000fe20000410000 */
[----:B------:R-:W-:Y:S01]  /*aac0*/  LOP3.LUT R196, R196, 0xffffefff, RZ, 0xc0, !PT ;  /* 0xffffefffc4c47812 */ /* 0x000fe200078ec0ff */
[----:B------:R-:W-:Y:S01]  /*aad0*/  IMAD.IADD R240, R2, 0x1, -R11 ;  /* 0x0000000102f07824 */ /* 0x000fe200078e0a0b */
[----:B------:R-:W0:Y:S01]  /*aae0*/  LDGDEPBAR ;  /* 0x00000000000079af */ /* 0x000e220000000000 */
[----:B------:R-:W-:-:S02]  /*aaf0*/  FMUL.FTZ R11, R52, c[0x0][0x320] ;  /* 0x0000c800340b7a20 */ /* 0x000fc40000410000 */
[----:B------:R-:W-:Y:S01]  /*ab00*/  IMAD.SHL.U32 R240, R240, 0x2, RZ ;  /* 0x00000002f0f07824 */ /* 0x000fe200078e00ff */
[----:B------:R3:W1:Y:S03]  /*ab10*/  MUFU.TANH R195, R33 ;  /* 0x0000002100c37308 */ /* 0x0006660000002400 */
[--C-:B------:R-:W-:Y:S01]  /*ab20*/  IMAD.IADD R20, R23, 0x1, -R240.reuse ;  /* 0x0000000117147824 */ /* 0x100fe200078e0af0 */
[----:B------:R-:W-:Y:S01]  /*ab30*/  IADD3 R25, -R240, 0x1, R23 ;  /* 0x00000001f0197810 */ /* 0x000fe20007ffe117 */
[----:B------:R-:W-:-:S03]  /*ab40*/  IMAD.IADD R2, R77, 0x1, -R240 ;  /* 0x000000014d027824 */ /* 0x000fc600078e0af0 */
[----:B------:R3:W1:Y:S08]  /*ab50*/  MUFU.TANH R191, R60 ;  /* 0x0000003c00bf7308 */ /* 0x0006700000002400 */
[----:B------:R3:W1:Y:S08]  /*ab60*/  MUFU.TANH R193, R61 ;  /* 0x0000003d00c17308 */ /* 0x0006700000002400 */
[----:B------:R-:W1:Y:S08]  /*ab70*/  MUFU.TANH R15, R15 ;  /* 0x0000000f000f7308 */ /* 0x000e700000002400 */
[----:B------:R-:W1:Y:S08]  /*ab80*/  MUFU.TANH R13, R13 ;  /* 0x0000000d000d7308 */ /* 0x000e700000002400 */
[----:B------:R-:W1:Y:S01]  /*ab90*/  MUFU.TANH R11, R11 ;  /* 0x0000000b000b7308 */ /* 0x000e620000002400 */
[----:B--2---:R-:W-:-:S05]  /*aba0*/  IMAD R0, R170, 0x80, R241 ;  /* 0x00000080aa007824 */ /* 0x004fca00078e02f1 */
[----:B------:R-:W-:-:S05]  /*abb0*/  IADD3 R0, R238, R0, R239 ;  /* 0x00000000ee007210 */ /* 0x000fca0007ffe0ef */
[----:B------:R-:W-:-:S05]  /*abc0*/  @P0 IMAD.HI.U32 R12, R0, c[0x0][0x2c8], RZ ;  /* 0x0000b200000c0a27 */ /* 0x000fca00078e00ff */
[----:B------:R-:W-:Y:S01]  /*abd0*/  @P0 SHF.R.U32.HI R0, RZ, c[0x0][0x2cc], R12 ;  /* 0x0000b300ff000a19 */ /* 0x000fe2000001160c */
[----:B------:R-:W-:Y:S01]  /*abe0*/  IMAD.IADD R12, R25, 0x1, -R242 ;  /* 0x00000001190c7824 */ /* 0x000fe200078e0af2 */
[----:B------:R-:W-:-:S03]  /*abf0*/  ISETP.GE.AND P0, PT, R197, 0x1, PT ;  /* 0x00000001c500780c */ /* 0x000fc60003f06270 */
[----:B------:R-:W2:Y:S01]  /*ac00*/  SHFL.IDX PT, R21, R0, RZ, 0x1c1f ;  /* 0x001c1fff00157589 */ /* 0x000ea200000e0000 */
[C---:B------:R-:W-:Y:S02]  /*ac10*/  IADD3 R14, R12.reuse, c[0x0][0x328], RZ ;  /* 0x0000ca000c0e7a10 */ /* 0x040fe40007ffe0ff */
[----:B------:R-:W-:-:S07]  /*ac20*/  IADD3 R12, R12, UR7, RZ ;  /* 0x000000070c0c7c10 */ /* 0x000fce000fffe0ff */
[----:B------:R-:W-:Y:S01]  /*ac30*/  @P0 LOP3.LUT R196, R196, 0x1000, RZ, 0xfc, !PT ;  /* 0x00001000c4c40812 */ /* 0x000fe200078efcff */
[--C-:B--2---:R-:W-:Y:S02]  /*ac40*/  IMAD.IADD R25, R14, 0x1, R21.reuse ;  /* 0x000000010e197824 */ /* 0x104fe400078e0215 */
[----:B------:R-:W-:-:S03]  /*ac50*/  IMAD.IADD R23, R12, 0x1, R21 ;  /* 0x000000010c177824 */ /* 0x000fc600078e0215 */
[----:B------:R-:W-:Y:S01]  /*ac60*/  IMNMX R24, R20, R25, PT ;  /* 0x0000001914187217 */ /* 0x000fe20003800200 */
[----:B------:R-:W-:Y:S05]  /*ac70*/  @!P0 BRA `(.L_x_1089) ;  /* 0x0000012000008947 */ /* 0x000fea0003800000 */
[----:B-1-34-:R-:W-:Y:S01]  /*ac80*/  IADD3 R21, -R242, R3, R21 ;  /* 0x00000003f2157210 */ /* 0x01afe20007ffe115 */
[----:B------:R-:W-:Y:S03]  /*ac90*/  BSSY B0, `(.L_x_1090) ;  /* 0x000000c000007945 */ /* 0x000fe60003800000 */
        /* <DEDUP_REMOVED lines=8> */
.L_x_1091:
[----:B------:R-:W-:-:S13]  /*ad20*/  ISETP.NE.AND P0, PT, R197, 0x1, PT ;  /* 0x00000001c500780c */ /* 0x000fda0003f05270 */
[----:B------:R-:W-:-:S05]  /*ad30*/  @P0 IMAD.HI.U32 R18, R21, c[0x0][0x330], RZ ;  /* 0x0000cc0015120a27 */ /* 0x000fca00078e00ff */
[----:B------:R-:W-:Y:S02]  /*ad40*/  @P0 SHF.R.U32.HI R21, RZ, c[0x0][0x334], R18 ;  /* 0x0000cd00ff150a19 */ /* 0x000fe40000011612 */
.L_x_1092:
[----:B------:R-:W-:Y:S05]  /*ad50*/  BSYNC B0 ;  /* 0x0000000000007941 */ /* 0x000fea0003800000 */
.L_x_1090:
[----:B------:R-:W-:-:S05]  /*ad60*/  IMAD R18, R21, c[0x0][0x32c], R2 ;  /* 0x0000cb0015127a24 */ /* 0x000fca00078e0202 */
[----:B------:R-:W-:Y:S02]  /*ad70*/  IADD3 R21, R18, c[0x0][0x32c], RZ ;  /* 0x0000cb0012157a10 */ /* 0x000fe40007ffe0ff */
[----:B------:R-:W-:Y:S02]  /*ad80*/  IMNMX R23, R23, R18, !PT ;  /* 0x0000001217177217 */ /* 0x000fe40007800200 */
[----:B------:R-:W-:Y:S02]  /*ad90*/  IMNMX R24, R24, R21, PT ;  /* 0x0000001518187217 */ /* 0x000fe40003800200 */
.L_x_1089:
[C---:B-1-34-:R-:W-:Y:S01]  /*ada0*/  ISETP.GE.AND P0, PT, R77.reuse, 0x2, PT ;  /* 0x000000024d00780c */ /* 0x05afe20003f06270 */
[----:B------:R-:W1:Y:S01]  /*adb0*/  SHFL.IDX PT, R33, R0, 0x1, 0x1c1f ;  /* 0x003c1f0000217f89 */ /* 0x000e6200000e0000 */
[----:B------:R-:W-:Y:S01]  /*adc0*/  ISETP.GE.AND P1, PT, R77, 0x9, PT ;  /* 0x000000094d00780c */ /* 0x000fe20003f26270 */
[----:B------:R-:W-:Y:S01]  /*add0*/  FMUL.FTZ R32, R42, c[0x0][0x320] ;  /* 0x0000c8002a207a20 */ /* 0x000fe20000410000 */
[----:B------:R-:W-:Y:S01]  /*ade0*/  P2R R22, PR, RZ, 0x1 ;  /* 0x00000001ff167803 */ /* 0x000fe20000000000 */
[----:B------:R-:W-:Y:S01]  /*adf0*/  FMUL.FTZ R31, R43, c[0x0][0x320] ;  /* 0x0000c8002b1f7a20 */ /* 0x000fe20000410000 */
[----:B------:R-:W-:Y:S01]  /*ae00*/  ISETP.GT.AND P0, PT, R23, 0x1, !P0 ;  /* 0x000000011700780c */ /* 0x000fe20004704270 */
[----:B------:R-:W-:Y:S01]  /*ae10*/  FMUL.FTZ R30, R55, c[0x0][0x320] ;  /* 0x0000c800371e7a20 */ /* 0x000fe20000410000 */
[----:B------:R-:W-:Y:S01]  /*ae20*/  ISETP.GE.AND P6, PT, R77, 0x12, PT ;  /* 0x000000124d00780c */ /* 0x000fe20003fc6270 */
[----:B------:R-:W-:Y:S01]  /*ae30*/  FMUL.FTZ R62, R62, c[0x0][0x320] ;  /* 0x0000c8003e3e7a20 */ /* 0x000fe20000410000 */
[----:B------:R-:W-:Y:S01]  /*ae40*/  ISETP.LT.OR P0, PT, R24, 0x2, P0 ;  /* 0x000000021800780c */ /* 0x000fe20000701670 */
[----:B------:R-:W-:Y:S01]  /*ae50*/  FMUL.FTZ R63, R63, c[0x0][0x320] ;  /* 0x0000c8003f3f7a20 */ /* 0x000fe20000410000 */
[----:B------:R-:W-:Y:S01]  /*ae60*/  ISETP.GE.AND P5, PT, R77, 0x19, PT ;  /* 0x000000194d00780c */ /* 0x000fe20003fa6270 */
[----:B------:R-:W-:Y:S01]  /*ae70*/  FMUL.FTZ R35, R35, c[0x0][0x320] ;  /* 0x0000c80023237a20 */ /* 0x000fe20000410000 */
[----:B------:R-:W-:Y:S01]  /*ae80*/  FSEL R21, R8, -INF , !P0 ;  /* 0xff80000008157808 */ /* 0x000fe20004000000 */
[----:B------:R-:W-:Y:S01]  /*ae90*/  FMUL.FTZ R34, R34, c[0x0][0x320] ;  /* 0x0000c80022227a20 */ /* 0x000fe20000410000 */
[----:B------:R-:W-:Y:S01]  /*aea0*/  ISETP.GT.AND P0, PT, R23, 0x8, !P1 ;  /* 0x000000081700780c */ /* 0x000fe20004f04270 */
[----:B------:R2:W3:Y:S01]  /*aeb0*/  MUFU.TANH R192, R62 ;  /* 0x0000003e00c07308 */ /* 0x0004e20000002400 */
[----:B------:R-:W-:-:S02]  /*aec0*/  P2R R8, PR, RZ, 0x2 ;  /* 0x00000002ff087803 */ /* 0x000fc40000000000 */
[----:B------:R-:W-:Y:S02]  /*aed0*/  ISETP.LT.OR P0, PT, R24, 0x9, P0 ;  /* 0x000000091800780c */ /* 0x000fe40000701670 */
[----:B------:R-:W-:Y:S02]  /*aee0*/  ISETP.GE.AND P1, PT, R77, 0xa, PT ;  /* 0x0000000a4d00780c */ /* 0x000fe40003f26270 */
[----:B------:R-:W-:Y:S01]  /*aef0*/  FSEL R19, R19, -INF , !P0 ;  /* 0xff80000013137808 */ /* 0x000fe20004000000 */
[----:B------:R2:W4:Y:S01]  /*af00*/  MUFU.TANH R190, R63 ;  /* 0x0000003f00be7308 */ /* 0x0005220000002400 */
[----:B------:R-:W-:Y:S01]  /*af10*/  ISETP.GT.AND P0, PT, R23, 0x9, !P1 ;  /* 0x000000091700780c */ /* 0x000fe20004f04270 */
[--C-:B-1----:R-:W-:Y:S01]  /*af20*/  IMAD.IADD R29, R14, 0x1, R33.reuse ;  /* 0x000000010e1d7824 */ /* 0x102fe200078e0221 */
[----:B------:R-:W-:Y:S01]  /*af30*/  P2R R26, PR, RZ, 0x2 ;  /* 0x00000002ff1a7803 */ /* 0x000fe20000000000 */
[----:B------:R-:W-:Y:S01]  /*af40*/  IMAD.IADD R0, R12, 0x1, R33 ;  /* 0x000000010c007824 */ /* 0x000fe200078e0221 */
[----:B------:R-:W-:-:S02]  /*af50*/  ISETP.LT.OR P0, PT, R24, 0xa, P0 ;  /* 0x0000000a1800780c */ /* 0x000fc40000701670 */
[----:B------:R-:W-:Y:S01]  /*af60*/  ISETP.GE.AND P1, PT, R77, 0x11, PT ;  /* 0x000000114d00780c */ /* 0x000fe20003f26270 */
[----:B------:R2:W1:Y:S01]  /*af70*/  MUFU.TANH R194, R35 ;  /* 0x0000002300c27308 */ /* 0x0004620000002400 */
[----:B------:R-:W-:Y:S02]  /*af80*/  FSEL R17, R17, -INF , !P0 ;  /* 0xff80000011117808 */ /* 0x000fe40004000000 */
[----:B------:R-:W-:Y:S02]  /*af90*/  ISETP.GT.AND P0, PT, R23, 0x10, !P1 ;  /* 0x000000101700780c */ /* 0x000fe40004f04270 */
[C---:B------:R-:W-:Y:S02]  /*afa0*/  ISETP.GE.AND P4, PT, R77.reuse, 0x1a, PT ;  /* 0x0000001a4d00780c */ /* 0x040fe40003f86270 */
[----:B------:R-:W-:Y:S01]  /*afb0*/  ISETP.LT.OR P0, PT, R24, 0x11, P0 ;  /* 0x000000111800780c */ /* 0x000fe20000701670 */
[----:B------:R-:W1:Y:S01]  /*afc0*/  MUFU.TANH R32, R32 ;  /* 0x0000002000207308 */ /* 0x000e620000002400 */
[----:B------:R-:W-:-:S02]  /*afd0*/  ISETP.GE.AND P3, PT, R77, 0x21, PT ;  /* 0x000000214d00780c */ /* 0x000fc40003f66270 */
[----:B------:R-:W-:Y:S02]  /*afe0*/  FSEL R15, R15, -INF , !P0 ;  /* 0xff8000000f0f7808 */ /* 0x000fe40004000000 */
[----:B------:R-:W-:Y:S02]  /*aff0*/  ISETP.GT.AND P0, PT, R23, 0x11, !P6 ;  /* 0x000000111700780c */ /* 0x000fe40007704270 */
[----:B------:R-:W-:Y:S01]  /*b000*/  ISETP.GE.AND P2, PT, R77, 0x22, PT ;  /* 0x000000224d00780c */ /* 0x000fe20003f46270 */
[----:B------:R-:W1:Y:S01]  /*b010*/  MUFU.TANH R31, R31 ;  /* 0x0000001f001f7308 */ /* 0x000e620000002400 */
[----:B------:R-:W-:Y:S02]  /*b020*/  ISETP.LT.OR P0, PT, R24, 0x12, P0 ;  /* 0x000000121800780c */ /* 0x000fe40000701670 */
[----:B------:R-:W-:Y:S02]  /*b030*/  P2R R25, PR, RZ, 0x2 ;  /* 0x00000002ff197803 */ /* 0x000fe40000000000 */
[----:B------:R-:W-:-:S02]  /*b040*/  FSEL R13, R13, -INF , !P0 ;  /* 0xff8000000d0d7808 */ /* 0x000fc40004000000 */
[----:B------:R-:W-:Y:S01]  /*b050*/  ISETP.GT.AND P0, PT, R23, 0x18, !P5 ;  /* 0x000000181700780c */ /* 0x000fe20006f04270 */
[----:B------:R2:W1:Y:S01]  /*b060*/  MUFU.TANH R250, R34 ;  /* 0x0000002200fa7308 */ /* 0x0004620000002400 */
[----:B------:R-:W-:Y:S02]  /*b070*/  ISETP.GE.AND P1, PT, R77, 0x29, PT ;  /* 0x000000294d00780c */ /* 0x000fe40003f26270 */
[----:B------:R-:W-:Y:S02]  /*b080*/  ISETP.LT.OR P0, PT, R24, 0x19, P0 ;  /* 0x000000191800780c */ /* 0x000fe40000701670 */
[----:B------:R-:W-:Y:S02]  /*b090*/  IMNMX R29, R20, R29, PT ;  /* 0x0000001d141d7217 */ /* 0x000fe40003800200 */
[----:B------:R-:W-:Y:S01]  /*b0a0*/  FSEL R11, R11, -INF , !P0 ;  /* 0xff8000000b0b7808 */ /* 0x000fe20004000000 */
[----:B------:R-:W1:Y:S01]  /*b0b0*/  MUFU.TANH R30, R30 ;  /* 0x0000001e001e7308 */ /* 0x000e620000002400 */
[----:B------:R-:W-:-:S04]  /*b0c0*/  ISETP.GT.AND P0, PT, R23, 0x19, !P4 ;  /* 0x000000191700780c */ /* 0x000fc80006704270 */
[----:B------:R-:W-:-:S04]  /*b0d0*/  ISETP.LT.OR P0, PT, R24, 0x1a, P0 ;  /* 0x0000001a1800780c */ /* 0x000fc80000701670 */
[----:B------:R-:W-:Y:S02]  /*b0e0*/  FSEL R9, R9, -INF , !P0 ;  /* 0xff80000009097808 */ /* 0x000fe40004000000 */
        /* <DEDUP_REMOVED lines=9> */
[----:B------:R-:W-:-:S04]  /*b180*/  ISETP.GE.AND P0, PT, R77, 0x1, PT ;  /* 0x000000014d00780c */ /* 0x000fc80003f06270 */
[----:B------:R-:W-:Y:S02]  /*b190*/  P2R R27, PR, RZ, 0x1 ;  /* 0x00000001ff1b7803 */ /* 0x000fe40000000000 */
[----:B------:R-:W-:-:S04]  /*b1a0*/  ISETP.GT.AND P0, PT, R23, RZ, !P0 ;  /* 0x000000ff1700720c */ /* 0x000fc80004704270 */
[----:B------:R-:W-:-:S04]  /*b1b0*/  ISETP.LT.OR P0, PT, R24, 0x1, P0 ;  /* 0x000000011800780c */ /* 0x000fc80000701670 */
[----:B------:R-:W-:Y:S01]  /*b1c0*/  FSEL R18, R6, -INF , !P0 ;  /* 0xff80000006127808 */ /* 0x000fe20004000000 */
[----:B------:R-:W-:Y:S01]  /*b1d0*/  FMUL.FTZ R6, R47, c[0x0][0x320] ;  /* 0x0000c8002f067a20 */ /* 0x000fe20000410000 */
[----:B------:R-:W-:-:S04]  /*b1e0*/  ISETP.GE.AND P0, PT, R77, 0x2a, PT ;  /* 0x0000002a4d00780c */ /* 0x000fc80003f06270 */
[----:B------:R-:W-:Y:S01]  /*b1f0*/  P2R R28, PR, RZ, 0x1 ;  /* 0x00000001ff1c7803 */ /* 0x000fe20000000000 */
[----:B------:R-:W1:Y:S01]  /*b200*/  MUFU.TANH R6, R6 ;  /* 0x0000000600067308 */ /* 0x000e620000002400 */
[----:B------:R-:W-:Y:S01]  /*b210*/  ISETP.GT.AND P0, PT, R23, 0x29, !P0 ;  /* 0x000000291700780c */ /* 0x000fe20004704270 */
[----:B------:R-:W-:-:S03]  /*b220*/  FMUL.FTZ R23, R54, c[0x0][0x320] ;  /* 0x0000c80036177a20 */ /* 0x000fc60000410000 */
[----:B------:R-:W-:Y:S01]  /*b230*/  ISETP.LT.OR P0, PT, R24, 0x2a, P0 ;  /* 0x0000002a1800780c */ /* 0x000fe20000701670 */
[----:B------:R-:W-:Y:S02]  /*b240*/  FMUL.FTZ R24, R46, c[0x0][0x320] ;  /* 0x0000c8002e187a20 */ /* 0x000fe40000410000 */
[----:B------:R-:W1:Y:S01]  /*b250*/  MUFU.TANH R23, R23 ;  /* 0x0000001700177308 */ /* 0x000e620000002400 */
[----:B------:R-:W-:Y:S02]  /*b260*/  FSEL R193, R193, -INF , !P0 ;  /* 0xff800000c1c17808 */ /* 0x000fe40004000000 */
[----:B------:R-:W-:-:S05]  /*b270*/  ISETP.GE.AND P0, PT, R197, 0x1, PT ;  /* 0x00000001c500780c */ /* 0x000fca0003f06270 */
[----:B------:R-:W1:Y:S08]  /*b280*/  MUFU.TANH R24, R24 ;  /* 0x0000001800187308 */ /* 0x000e700000002400 */
[----:B------:R-:W-:Y:S05]  /*b290*/  @!P0 BRA `(.L_x_1093) ;  /* 0x0000012000008947 */ /* 0x000fea0003800000 */
[----:B--234-:R-:W-:Y:S01]  /*b2a0*/  IADD3 R33, -R242, R3, R33 ;  /* 0x00000003f2217210 */ /* 0x01cfe20007ffe121 */
        /* <DEDUP_REMOVED lines=9> */
.L_x_1095:
[----:B------:R-:W-:-:S13]  /*b340*/  ISETP.NE.AND P0, PT, R197, 0x1, PT ;  /* 0x00000001c500780c */ /* 0x000fda0003f05270 */
[----:B------:R-:W-:-:S05]  /*b350*/  @P0 IMAD.HI.U32 R12, R33, c[0x0][0x330], RZ ;  /* 0x0000cc00210c0a27 */ /* 0x000fca00078e00ff */
[----:B------:R-:W-:Y:S02]  /*b360*/  @P0 SHF.R.U32.HI R33, RZ, c[0x0][0x334], R12 ;  /* 0x0000cd00ff210a19 */ /* 0x000fe4000001160c */
.L_x_1096:
[----:B------:R-:W-:Y:S05]  /*b370*/  BSYNC B0 ;  /* 0x0000000000007941 */ /* 0x000fea0003800000 */
.L_x_1094:
[----:B------:R-:W-:-:S05]  /*b380*/  IMAD R33, R33, c[0x0][0x32c], R2 ;  /* 0x0000cb0021217a24 */ /* 0x000fca00078e0202 */
[----:B------:R-:W-:Y:S02]  /*b390*/  IADD3 R2, R33, c[0x0][0x32c], RZ ;  /* 0x0000cb0021027a10 */ /* 0x000fe40007ffe0ff */
[----:B------:R-:W-:Y:S02]  /*b3a0*/  IMNMX R0, R0, R33, !PT ;  /* 0x0000002100007217 */ /* 0x000fe40007800200 */
[----:B------:R-:W-:Y:S02]  /*b3b0*/  IMNMX R29, R29, R2, PT ;  /* 0x000000021d1d7217 */ /* 0x000fe40003800200 */
.L_x_1093:
[----:B--234-:R-:W-:Y:S01]  /*b3c0*/  ISETP.NE.AND P0, PT, R22, RZ, PT ;  /* 0x000000ff1600720c */ /* 0x01cfe20003f05270 */
[----:B------:R-:W2:Y:S01]  /*b3d0*/  LDL R180, [R1+0x64] ;  /* 0x0000640001b47983 */ /* 0x000ea20000100800 */
[----:B------:R-:W-:Y:S01]  /*b3e0*/  FMNMX.FTZ R2, R18, R21, !PT ;  /* 0x0000001512027209 */ /* 0x000fe20007810000 */
[----:B------:R-:W-:Y:S01]  /*b3f0*/  IMAD.SHL.U32 R216, R4, 0x2, RZ ;  /* 0x0000000204d87824 */ /* 0x000fe200078e00ff */
[----:B------:R-:W-:Y:S01]  /*b400*/  ISETP.GT.AND P0, PT, R0, 0x1, !P0 ;  /* 0x000000010000780c */ /* 0x000fe20004704270 */
[----:B------:R-:W2:Y:S01]  /*b410*/  LDL R177, [R1+0x58] ;  /* 0x0000580001b17983 */ /* 0x000ea20000100800 */
[----:B------:R-:W-:Y:S01]  /*b420*/  FMNMX.FTZ R2, R19, R2, !PT ;  /* 0x0000000213027209 */ /* 0x000fe20007810000 */
[--C-:B------:R-:W-:Y:S01]  /*b430*/  IMAD R214, R7, 0x2, R216.reuse ;  /* 0x0000000207d67824 */ /* 0x100fe200078e02d8 */
[----:B------:R-:W-:Y:S01]  /*b440*/  ISETP.LT.OR P0, PT, R29, 0x2, P0 ;  /* 0x000000021d00780c */ /* 0x000fe20000701670 */
[----:B------:R-:W-:Y:S01]  /*b450*/  IMAD R213, R5, 0x2, R216 ;  /* 0x0000000205d57824 */ /* 0x000fe200078e02d8 */
[----:B------:R-:W-:Y:S01]  /*b460*/  FMNMX.FTZ R2, R17, R2, !PT ;  /* 0x0000000211027209 */ /* 0x000fe20007810000 */
[----:B------:R-:W-:Y:S01]  /*b470*/  IMAD R212, R5, 0x2, R214 ;  /* 0x0000000205d47824 */ /* 0x000fe200078e02d6 */
[----:B------:R-:W-:Y:S01]  /*b480*/  FSEL R22, R10, -INF , !P0 ;  /* 0xff8000000a167808 */ /* 0x000fe20004000000 */
[----:B------:R-:W-:Y:S01]  /*b490*/  LDSM.16.MT88.4 R140, [R214+0x4080] ;  /* 0x00408000d68c783b */ /* 0x000fe20000004200 */
[----:B------:R-:W-:-:S02]  /*b4a0*/  ISETP.NE.AND P0, PT, R8, RZ, PT ;  /* 0x000000ff0800720c */ /* 0x000fc40003f05270 */
[----:B------:R-:W-:Y:S01]  /*b4b0*/  FMNMX.FTZ R2, R15, R2, !PT ;  /* 0x000000020f027209 */ /* 0x000fe20007810000 */
[----:B------:R-:W-:Y:S01]  /*b4c0*/  LDSM.16.MT88.4 R148, [R216+0x4080] ;  /* 0x00408000d894783b */ /* 0x000fe20000004200 */
[----:B------:R-:W-:Y:S02]  /*b4d0*/  ISETP.GT.AND P0, PT, R0, 0x8, !P0 ;  /* 0x000000080000780c */ /* 0x000fe40004704270 */
[----:B------:R-:W-:Y:S01]  /*b4e0*/  FMNMX.FTZ R2, R13, R2, !PT ;  /* 0x000000020d027209 */ /* 0x000fe20007810000 */
[----:B------:R-:W-:Y:S01]  /*b4f0*/  LDSM.16.MT88.4 R132, [R213+0x4080] ;  /* 0x00408000d584783b */ /* 0x000fe20000004200 */
[----:B------:R-:W-:Y:S02]  /*b500*/  ISETP.LT.OR P0, PT, R29, 0x9, P0 ;  /* 0x000000091d00780c */ /* 0x000fe40000701670 */
[----:B------:R-:W-:Y:S01]  /*b510*/  FMNMX.FTZ R2, R11, R2, !PT ;  /* 0x000000020b027209 */ /* 0x000fe20007810000 */
[----:B------:R-:W-:Y:S01]  /*b520*/  LDSM.16.MT88.4 R40, [R216+0x5880] ;  /* 0x00588000d828783b */ /* 0x000fe20000004200 */
[----:B-1----:R-:W-:-:S02]  /*b530*/  FSEL R20, R24, -INF , !P0 ;  /* 0xff80000018147808 */ /* 0x002fc40004000000 */
[----:B------:R-:W-:Y:S01]  /*b540*/  ISETP.NE.AND P0, PT, R26, RZ, PT ;  /* 0x000000ff1a00720c */ /* 0x000fe20003f05270 */
[----:B------:R-:W-:Y:S01]  /*b550*/  LDSM.16.MT88.4 R48, [R214+0x5880] ;  /* 0x00588000d630783b */ /* 0x000fe20000004200 */
[----:B------:R-:W-:Y:S02]  /*b560*/  FMNMX.FTZ R2, R9, R2, !PT ;  /* 0x0000000209027209 */ /* 0x000fe40007810000 */
[----:B------:R-:W-:Y:S01]  /*b570*/  ISETP.GT.AND P0, PT, R0, 0x9, !P0 ;  /* 0x000000090000780c */ /* 0x000fe20004704270 */
[----:B------:R-:W-:Y:S01]  /*b580*/  LDSM.16.MT88.4 R56, [R213+0x5880] ;  /* 0x00588000d538783b */ /* 0x000fe20000004200 */
[----:B------:R-:W-:Y:S02]  /*b590*/  FMNMX.FTZ R2, R189, R2, !PT ;  /* 0x00000002bd027209 */ /* 0x000fe40007810000 */
[----:B------:R-:W-:Y:S01]  /*b5a0*/  ISETP.LT.OR P0, PT, R29, 0xa, P0 ;  /* 0x0000000a1d00780c */ /* 0x000fe20000701670 */
[----:B------:R-:W-:Y:S01]  /*b5b0*/  LDSM.16.MT88.4 R64, [R212+0x5880] ;  /* 0x00588000d440783b */ /* 0x000fe20000004200 */
[----:B------:R-:W-:-:S02]  /*b5c0*/  FMNMX.FTZ R2, R195, R2, !PT ;  /* 0x00000002c3027209 */ /* 0x000fc40007810000 */
[----:B------:R-:W-:Y:S01]  /*b5d0*/  FSEL R6, R6, -INF , !P0 ;  /* 0xff80000006067808 */ /* 0x000fe20004000000 */
[----:B------:R-:W-:Y:S01]  /*b5e0*/  LDSM.16.MT88.4 R72, [R216+0x7080] ;  /* 0x00708000d848783b */ /* 0x000fe20000004200 */
[----:B------:R-:W-:Y:S02]  /*b5f0*/  ISETP.NE.AND P0, PT, R25, RZ, PT ;  /* 0x000000ff1900720c */ /* 0x000fe40003f05270 */
[----:B------:R-:W-:Y:S01]  /*b600*/  FMNMX.FTZ R2, R191, R2, !PT ;  /* 0x00000002bf027209 */ /* 0x000fe20007810000 */
[----:B------:R-:W-:Y:S01]  /*b610*/  LDSM.16.MT88.4 R80, [R214+0x7080] ;  /* 0x00708000d650783b */ /* 0x000fe20000004200 */
[----:B------:R-:W-:Y:S02]  /*b620*/  ISETP.GT.AND P0, PT, R0, 0x10, !P0 ;  /* 0x000000100000780c */ /* 0x000fe40004704270 */
[----:B------:R-:W-:Y:S01]  /*b630*/  FMNMX.FTZ R2, R193, R2, !PT ;  /* 0x00000002c1027209 */ /* 0x000fe20007810000 */
[----:B------:R-:W-:Y:S01]  /*b640*/  LDSM.16.MT88.4 R88, [R213+0x7080] ;  /* 0x00708000d558783b */ /* 0x000fe20000004200 */
[----:B------:R-:W-:-:S03]  /*b650*/  ISETP.LT.OR P0, PT, R29, 0x11, P0 ;  /* 0x000000111d00780c */ /* 0x000fc60000701670 */
[----:B------:R-:W1:Y:S01]  /*b660*/  SHFL.BFLY PT, R25, R2, 0x2, 0x1f ;  /* 0x0c401f0002197f89 */ /* 0x000e6200000e0000 */
[----:B------:R-:W-:Y:S02]  /*b670*/  FSEL R10, R32, -INF , !P0 ;  /* 0xff800000200a7808 */ /* 0x000fe40004000000 */
[----:B------:R-:W-:Y:S01]  /*b680*/  ISETP.GT.AND P0, PT, R0, 0x11, !P6 ;  /* 0x000000110000780c */ /* 0x000fe20007704270 */
[----:B------:R-:W-:Y:S01]  /*b690*/  LDSM.16.MT88.4 R32, [R212+0x4080] ;  /* 0x00408000d420783b */ /* 0x000fe20000004200 */
[----:B------:R-:W-:Y:S02]  /*b6a0*/  ISETP.NE.AND P6, PT, R28, RZ, PT ;  /* 0x000000ff1c00720c */ /* 0x000fe40003fc5270 */
[----:B------:R-:W-:Y:S01]  /*b6b0*/  ISETP.LT.OR P0, PT, R29, 0x12, P0 ;  /* 0x000000121d00780c */ /* 0x000fe20000701670 */
[----:B------:R-:W-:Y:S03]  /*b6c0*/  LDSM.16.MT88.4 R96, [R212+0x7080] ;  /* 0x00708000d460783b */ /* 0x000fe60000004200 */
[----:B------:R-:W-:Y:S01]  /*b6d0*/  FSEL R8, R31, -INF , !P0 ;  /* 0xff8000001f087808 */ /* 0x000fe20004000000 */
[----:B------:R-:W-:Y:S01]  /*b6e0*/  LDSM.16.MT88.4 R104, [R216+0x8880] ;  /* 0x00888000d868783b */ /* 0x000fe20000004200 */
[----:B------:R-:W-:-:S02]  /*b6f0*/  ISETP.GT.AND P0, PT, R0, 0x18, !P5 ;  /* 0x000000180000780c */ /* 0x000fc40006f04270 */
[----:B------:R-:W-:Y:S01]  /*b700*/  ISETP.NE.AND P5, PT, R27, RZ, PT ;  /* 0x000000ff1b00720c */ /* 0x000fe20003fa5270 */
[----:B------:R-:W-:Y:S01]  /*b710*/  LDSM.16.MT88.4 R112, [R214+0x8880] ;  /* 0x00888000d670783b */ /* 0x000fe20000004200 */
[----:B------:R-:W-:-:S03]  /*b720*/  ISETP.LT.OR P0, PT, R29, 0x19, P0 ;  /* 0x000000191d00780c */ /* 0x000fc60000701670 */
[----:B------:R-:W-:Y:S01]  /*b730*/  LDSM.16.MT88.4 R120, [R213+0x8880] ;  /* 0x00888000d578783b */ /* 0x000fe20000004200 */
[----:B------:R-:W-:Y:S02]  /*b740*/  FSEL R14, R23, -INF , !P0 ;  /* 0xff800000170e7808 */ /* 0x000fe40004000000 */
[----:B------:R-:W-:Y:S01]  /*b750*/  ISETP.GT.AND P0, PT, R0, 0x19, !P4 ;  /* 0x000000190000780c */ /* 0x000fe20006704270 */
[----:B------:R-:W-:Y:S01]  /*b760*/  LDSM.16.MT88.4 R164, [R216+0x6080] ;  /* 0x00608000d8a4783b */ /* 0x000fe20000004200 */
[----:B-1----:R-:W-:Y:S02]  /*b770*/  FMNMX.FTZ R25, R2, R25, !PT ;  /* 0x0000001902197209 */ /* 0x002fe40007810000 */
[----:B------:R-:W-:Y:S01]  /*b780*/  ISETP.LT.OR P0, PT, R29, 0x1a, P0 ;  /* 0x0000001a1d00780c */ /* 0x000fe20000701670 */
[----:B------:R-:W-:Y:S03]  /*b790*/  LDSM.16.MT88.4 R160, [R213+0x6080] ;  /* 0x00608000d5a0783b */ /* 0x000fe60000004200 */
[----:B------:R-:W-:Y:S01]  /*b7a0*/  FSEL R12, R30, -INF , !P0 ;  /* 0xff8000001e0c7808 */ /* 0x000fe20004000000 */
[----:B------:R-:W-:Y:S01]  /*b7b0*/  LDSM.16.MT88.4 R156, [R216+0x7880] ;  /* 0x00788000d89c783b */ /* 0x000fe20000004200 */
        /* <DEDUP_REMOVED lines=9> */
[----:B------:R-:W-:-:S04]  /*b850*/  ISETP.GT.AND P0, PT, R0, RZ, !P5 ;  /* 0x000000ff0000720c */ /* 0x000fc80006f04270 */
[----:B------:R-:W-:-:S04]  /*b860*/  ISETP.LT.OR P0, PT, R29, 0x1, P0 ;  /* 0x000000011d00780c */ /* 0x000fc80000701670 */
[----:B------:R-:W-:Y:S02]  /*b870*/  FSEL R16, R16, -INF , !P0 ;  /* 0xff80000010107808 */ /* 0x000fe40004000000 */
[----:B------:R-:W-:Y:S02]  /*b880*/  ISETP.GT.AND P0, PT, R0, 0x29, !P6 ;  /* 0x000000290000780c */ /* 0x000fe40007704270 */
[----:B------:R-:W-:Y:S01]  /*b890*/  FMNMX.FTZ R23, R16, R22, !PT ;  /* 0x0000001610177209 */ /* 0x000fe20007810000 */
[----:B------:R-:W1:Y:S01]  /*b8a0*/  SHFL.BFLY PT, R0, R25, 0x1, 0x1f ;  /* 0x0c201f0019007f89 */ /* 0x000e6200000e0000 */
[----:B------:R-:W-:Y:S02]  /*b8b0*/  ISETP.LT.OR P0, PT, R29, 0x2a, P0 ;  /* 0x0000002a1d00780c */ /* 0x000fe40000701670 */
[----:B------:R-:W-:Y:S02]  /*b8c0*/  FMNMX.FTZ R23, R20, R23, !PT ;  /* 0x0000001714177209 */ /* 0x000fe40007810000 */
[----:B------:R-:W-:-:S02]  /*b8d0*/  FSEL R190, R190, -INF , !P0 ;  /* 0xff800000bebe7808 */ /* 0x000fc40004000000 */
[----:B------:R-:W-:-:S04]  /*b8e0*/  FMNMX.FTZ R23, R6, R23, !PT ;  /* 0x0000001706177209 */ /* 0x000fc80007810000 */
[----:B------:R-:W-:-:S04]  /*b8f0*/  FMNMX.FTZ R23, R10, R23, !PT ;  /* 0x000000170a177209 */ /* 0x000fc80007810000 */
[----:B------:R-:W-:-:S04]  /*b900*/  FMNMX.FTZ R23, R8, R23, !PT ;  /* 0x0000001708177209 */ /* 0x000fc80007810000 */
[----:B------:R-:W-:-:S04]  /*b910*/  FMNMX.FTZ R23, R14, R23, !PT ;  /* 0x000000170e177209 */ /* 0x000fc80007810000 */
[----:B------:R-:W-:Y:S02]  /*b920*/  FMNMX.FTZ R23, R12, R23, !PT ;  /* 0x000000170c177209 */ /* 0x000fe40007810000 */
[----:B-1----:R-:W-:Y:S02]  /*b930*/  FMNMX.FTZ R0, R25, R0, !PT ;  /* 0x0000000019007209 */ /* 0x002fe40007810000 */
[----:B------:R-:W-:Y:S02]  /*b940*/  FMNMX.FTZ R23, R250, R23, !PT ;  /* 0x00000017fa177209 */ /* 0x000fe40007810000 */
[C---:B------:R-:W-:Y:S01]  /*b950*/  FSETP.NEU.FTZ.AND P0, PT, R0.reuse, -INF , PT ;  /* 0xff8000000000780b */ /* 0x040fe20003f1d000 */
[----:B------:R-:W-:Y:S01]  /*b960*/  FMUL.FTZ R252, R0, c[0x0][0x2d0] ;  /* 0x0000b40000fc7a20 */ /* 0x000fe20000410000 */
[----:B------:R-:W-:-:S04]  /*b970*/  FMNMX.FTZ R23, R194, R23, !PT ;  /* 0x00000017c2177209 */ /* 0x000fc80007810000 */
[----:B------:R-:W-:Y:S02]  /*b980*/  FMNMX.FTZ R23, R192, R23, !PT ;  /* 0x00000017c0177209 */ /* 0x000fe40007810000 */
[----:B------:R-:W-:Y:S02]  /*b990*/  FSEL R252, R252, RZ, P0 ;  /* 0x000000fffcfc7208 */ /* 0x000fe40000000000 */
[----:B------:R-:W-:-:S03]  /*b9a0*/  FMNMX.FTZ R24, R190, R23, !PT ;  /* 0x00000017be187209 */ /* 0x000fc60007810000 */
[--C-:B------:R-:W-:Y:S02]  /*b9b0*/  FFMA.FTZ R176, R18, c[0x0][0x2d0], -R252.reuse ;  /* 0x0000b40012b07a23 */ /* 0x100fe400000108fc */
[----:B------:R-:W1:Y:S01]  /*b9c0*/  SHFL.BFLY PT, R23, R24, 0x2, 0x1f ;  /* 0x0c401f0018177f89 */ /* 0x000e6200000e0000 */
[--C-:B------:R-:W-:Y:S02]  /*b9d0*/  FFMA.FTZ R173, R21, c[0x0][0x2d0], -R252.reuse ;  /* 0x0000b40015ad7a23 */ /* 0x100fe400000108fc */
[--C-:B------:R-:W-:Y:S01]  /*b9e0*/  FFMA.FTZ R172, R19, c[0x0][0x2d0], -R252.reuse ;  /* 0x0000b40013ac7a23 */ /* 0x100fe200000108fc */
[----:B------:R-:W-:Y:S01]  /*b9f0*/  MUFU.EX2 R176, R176 ;  /* 0x000000b000b07308 */ /* 0x000fe20000000800 */
[--C-:B------:R-:W-:Y:S02]  /*ba00*/  FFMA.FTZ R169, R17, c[0x0][0x2d0], -R252.reuse ;  /* 0x0000b40011a97a23 */ /* 0x100fe400000108fc */
[--C-:B------:R-:W-:Y:S02]  /*ba10*/  FFMA.FTZ R179, R11, c[0x0][0x2d0], -R252.reuse ;  /* 0x0000b4000bb37a23 */ /* 0x100fe400000108fc */
[----:B------:R-:W-:-:S02]  /*ba20*/  FFMA.FTZ R182, R9, c[0x0][0x2d0], -R252 ;  /* 0x0000b40009b67a23 */ /* 0x000fc400000108fc */
[--C-:B------:R-:W-:Y:S01]  /*ba30*/  FFMA.FTZ R181, R15, c[0x0][0x2d0], -R252.reuse ;  /* 0x0000b4000fb57a23 */ /* 0x100fe200000108fc */
[----:B------:R-:W3:Y:S01]  /*ba40*/  MUFU.EX2 R173, R173 ;  /* 0x000000ad00ad7308 */ /* 0x000ee20000000800 */
[----:B------:R-:W-:-:S07]  /*ba50*/  FFMA.FTZ R184, R13, c[0x0][0x2d0], -R252 ;  /* 0x0000b4000db87a23 */ /* 0x000fce00000108fc */
[----:B------:R-:W-:Y:S01]  /*ba60*/  MUFU.EX2 R172, R172 ;  /* 0x000000ac00ac7308 */ /* 0x000fe20000000800 */
[----:B-1----:R-:W-:Y:S02]  /*ba70*/  FMNMX.FTZ R23, R24, R23, !PT ;  /* 0x0000001718177209 */ /* 0x002fe40007810000 */
[----:B------:R-:W-:Y:S05]  /*ba80*/  LDSM.16.MT88.4 R24, [R214+0x7880] ;  /* 0x00788000d618783b */ /* 0x000fea0000004200 */
[----:B------:R-:W1:Y:S01]  /*ba90*/  MUFU.EX2 R169, R169 ;  /* 0x000000a900a97308 */ /* 0x000e620000000800 */
[----:B---3--:R-:W-:Y:S01]  /*baa0*/  F2FP.PACK_AB R128, R173, R176 ;  /* 0x000000b0ad80723e */ /* 0x008fe200000000ff */
[----:B------:R-:W3:Y:S06]  /*bab0*/  SHFL.BFLY PT, R2, R23, 0x1, 0x1f ;  /* 0x0c201f0017027f89 */ /* 0x000eec00000e0000 */
[----:B------:R-:W-:Y:S01]  /*bac0*/  MUFU.EX2 R181, R181 ;  /* 0x000000b500b57308 */ /* 0x000fe20000000800 */
[----:B-1----:R-:W-:-:S07]  /*bad0*/  F2FP.PACK_AB R130, R169, R172 ;  /* 0x000000aca982723e */ /* 0x002fce00000000ff */
[----:B------:R-:W-:Y:S08]  /*bae0*/  MUFU.EX2 R184, R184 ;  /* 0x000000b800b87308 */ /* 0x000ff00000000800 */
[----:B------:R-:W-:Y:S01]  /*baf0*/  MUFU.EX2 R179, R179 ;  /* 0x000000b300b37308 */ /* 0x000fe20000000800 */
[----:B---3--:R-:W-:-:S04]  /*bb00*/  FMNMX.FTZ R2, R23, R2, !PT ;  /* 0x0000000217027209 */ /* 0x008fc80007810000 */
[C---:B------:R-:W-:Y:S01]  /*bb10*/  FSETP.NEU.FTZ.AND P0, PT, R2.reuse, -INF , PT ;  /* 0xff8000000200780b */ /* 0x040fe20003f1d000 */
[----:B------:R-:W-:Y:S02]  /*bb20*/  FMUL.FTZ R187, R2, c[0x0][0x2d0] ;  /* 0x0000b40002bb7a20 */ /* 0x000fe40000410000 */
[----:B------:R-:W-:Y:S03]  /*bb30*/  MUFU.EX2 R182, R182 ;  /* 0x000000b600b67308 */ /* 0x000fe60000000800 */
[----:B------:R-:W-:-:S05]  /*bb40*/  FSEL R187, R187, RZ, P0 ;  /* 0x000000ffbbbb7208 */ /* 0x000fca0000000000 */
[--C-:B------:R-:W-:Y:S02]  /*bb50*/  FFMA.FTZ R175, R16, c[0x0][0x2d0], -R187.reuse ;  /* 0x0000b40010af7a23 */ /* 0x100fe400000108bb */
[--C-:B------:R-:W-:Y:S01]  /*bb60*/  FFMA.FTZ R178, R22, c[0x0][0x2d0], -R187.reuse ;  /* 0x0000b40016b27a23 */ /* 0x100fe200000108bb */
[----:B------:R-:W-:Y:S01]  /*bb70*/  LDSM.16.MT88.4 R16, [R216+0x4880] ;  /* 0x00488000d810783b */ /* 0x000fe20000004200 */
[--C-:B------:R-:W-:Y:S02]  /*bb80*/  FFMA.FTZ R171, R20, c[0x0][0x2d0], -R187.reuse ;  /* 0x0000b40014ab7a23 */ /* 0x100fe400000108bb */
[--C-:B------:R-:W-:Y:S01]  /*bb90*/  FFMA.FTZ R174, R6, c[0x0][0x2d0], -R187.reuse ;  /* 0x0000b40006ae7a23 */ /* 0x100fe200000108bb */
[----:B------:R-:W-:Y:S01]  /*bba0*/  MUFU.EX2 R175, R175 ;  /* 0x000000af00af7308 */ /* 0x000fe20000000800 */
[----:B------:R-:W1:Y:S01]  /*bbb0*/  LDSM.16.MT88.4 R4, [R212+0x8880] ;  /* 0x00888000d404783b */ /* 0x000e620000004200 */
[--C-:B------:R-:W-:Y:S02]  /*bbc0*/  FFMA.FTZ R185, R10, c[0x0][0x2d0], -R187.reuse ;  /* 0x0000b4000ab97a23 */ /* 0x100fe400000108bb */
[--C-:B------:R-:W-:Y:S01]  /*bbd0*/  FFMA.FTZ R188, R8, c[0x0][0x2d0], -R187.reuse ;  /* 0x0000b40008bc7a23 */ /* 0x100fe200000108bb */
[----:B------:R-:W-:Y:S03]  /*bbe0*/  LDSM.16.MT88.4 R20, [R213+0x4880] ;  /* 0x00488000d514783b */ /* 0x000fe60000004200 */
[----:B------:R-:W3:Y:S01]  /*bbf0*/  MUFU.EX2 R178, R178 ;  /* 0x000000b200b27308 */ /* 0x000ee20000000800 */
[----:B------:R-:W4:Y:S07]  /*bc00*/  LDSM.16.MT88.4 R8, [R214+0x4880] ;  /* 0x00488000d608783b */ /* 0x000f2e0000004200 */
[----:B------:R-:W-:Y:S08]  /*bc10*/  MUFU.EX2 R171, R171 ;  /* 0x000000ab00ab7308 */ /* 0x000ff00000000800 */
[----:B------:R-:W5:Y:S01]  /*bc20*/  MUFU.EX2 R174, R174 ;  /* 0x000000ae00ae7308 */ /* 0x000f620000000800 */
[----:B---3--:R-:W-:Y:S01]  /*bc30*/  F2FP.PACK_AB R129, R178, R175 ;  /* 0x000000afb281723e */ /* 0x008fe200000000ff */
[----:B------:R-:W-:-:S02]  /*bc40*/  FFMA.FTZ R183, R14, c[0x0][0x2d0], -R187 ;  /* 0x0000b4000eb77a23 */ /* 0x000fc400000108bb */
[----:B------:R-:W-:Y:S02]  /*bc50*/  FFMA.FTZ R186, R12, c[0x0][0x2d0], -R187 ;  /* 0x0000b4000cba7a23 */ /* 0x000fe400000108bb */
[----:B------:R-:W3:Y:S01]  /*bc60*/  LDSM.16.MT88.4 R12, [R212+0x4880] ;  /* 0x00488000d40c783b */ /* 0x000ee20000004200 */
[----:B-----5:R-:W-:Y:S01]  /*bc70*/  F2FP.PACK_AB R131, R174, R171 ;  /* 0x000000abae83723e */ /* 0x020fe200000000ff */
[----:B------:R-:W-:Y:S06]  /*bc80*/  MUFU.EX2 R185, R185 ;  /* 0x000000b900b97308 */ /* 0x000fec0000000800 */
[C---:B------:R-:W-:Y:S02]  /*bc90*/  HMMA.16816.F32 R144, R128.reuse, R140, RZ ;  /* 0x0000008c8090723c */ /* 0x040fe400000018ff */
[----:B------:R-:W5:Y:S06]  /*bca0*/  MUFU.EX2 R188, R188 ;  /* 0x000000bc00bc7308 */ /* 0x000f6c0000000800 */
        /* <DEDUP_REMOVED lines=31> */
[C---:B-1----:R-:W-:Y:S07]  /*bea0*/  HMMA.16816.F32 R124, R128.reuse, R4, RZ ;  /* 0x00000004807c723c */ /* 0x042fee00000018ff */
[----:B------:R-:W-:Y:S01]  /*beb0*/  F2FP.PACK_AB R4, R184, R181 ;  /* 0x000000b5b804723e */ /* 0x000fe200000000ff */
[----:B------:R-:W-:Y:S01]  /*bec0*/  HMMA.16816.F32 R128, R128, R6, RZ ;  /* 0x000000068080723c */ /* 0x000fe200000018ff */
[----:B-----5:R-:W-:-:S06]  /*bed0*/  F2FP.PACK_AB R5, R188, R185 ;  /* 0x000000b9bc05723e */ /* 0x020fcc00000000ff */
[----:B------:R-:W-:Y:S02]  /*bee0*/  F2FP.PACK_AB R6, R182, R179 ;  /* 0x000000b3b606723e */ /* 0x000fe400000000ff */
[----:B------:R-:W-:-:S07]  /*bef0*/  F2FP.PACK_AB R7, R186, R183 ;  /* 0x000000b7ba07723e */ /* 0x000fce00000000ff */
[C---:B----4-:R-:W-:Y:S08]  /*bf00*/  HMMA.16816.F32 R144, R4.reuse, R8, R144 ;  /* 0x000000080490723c */ /* 0x050ff00000001890 */
[C---:B------:R-:W-:Y:S01]  /*bf10*/  HMMA.16816.F32 R140, R4.reuse, R10, R140 ;  /* 0x0000000a048c723c */ /* 0x040fe2000000188c */
[----:B------:R-:W1:Y:S07]  /*bf20*/  LDSM.16.MT88.4 R8, [R212+0x6080] ;  /* 0x00608000d408783b */ /* 0x000e6e0000004200 */
        /* <DEDUP_REMOVED lines=9> */
[C---:B---3--:R-:W-:Y:S08]  /*bfc0*/  HMMA.16816.F32 R84, R4.reuse, R12, R84 ;  /* 0x0000000c0454723c */ /* 0x048ff00000001854 */
[C---:B------:R-:W-:Y:S01]  /*bfd0*/  HMMA.16816.F32 R88, R4.reuse, R14, R88 ;  /* 0x0000000e0458723c */ /* 0x040fe20000001858 */
[----:B------:R-:W3:Y:S07]  /*bfe0*/  LDSM.16.MT88.4 R12, [R213+0x9080] ;  /* 0x00908000d50c783b */ /* 0x000eee0000004200 */
[C---:B------:R-:W-:Y:S08]  /*bff0*/  HMMA.16816.F32 R136, R4.reuse, R20, R136 ;  /* 0x000000140488723c */ /* 0x040ff00000001888 */
[C---:B------:R-:W-:Y:S01]  /*c000*/  HMMA.16816.F32 R132, R4.reuse, R22, R132 ;  /* 0x000000160484723c */ /* 0x040fe20000001884 */
[----:B------:R-:W5:Y:S07]  /*c010*/  LDSM.16.MT88.4 R20, [R212+0x7880] ;  /* 0x00788000d414783b */ /* 0x000f6e0000004200 */
[C---:B------:R-:W-:Y:S08]  /*c020*/  HMMA.16816.F32 R36, R4.reuse, R164, R36 ;  /* 0x000000a40424723c */ /* 0x040ff00000001824 */
[C---:B------:R-:W-:Y:S01]  /*c030*/  HMMA.16816.F32 R40, R4.reuse, R166, R40 ;  /* 0x000000a60428723c */ /* 0x040fe20000001828 */
[----:B------:R-:W-:Y:S07]  /*c040*/  LDSM.16.MT88.4 R164, [R212+0x9080] ;  /* 0x00908000d4a4783b */ /* 0x000fee0000004200 */
[C---:B----4-:R-:W-:Y:S08]  /*c050*/  HMMA.16816.F32 R44, R4.reuse, R16, R44 ;  /* 0x00000010042c723c */ /* 0x050ff0000000182c */
[C---:B------:R-:W-:Y:S01]  /*c060*/  HMMA.16816.F32 R48, R4.reuse, R18, R48 ;  /* 0x000000120430723c */ /* 0x040fe20000001830 */
[----:B------:R-:W4:Y:S07]  /*c070*/  LDSM.16.MT88.4 R16, [R216+0x9080] ;  /* 0x00908000d810783b */ /* 0x000f2e0000004200 */
[C---:B-1----:R-:W-:Y:S08]  /*c080*/  HMMA.16816.F32 R108, R4.reuse, R8, R108 ;  /* 0x00000008046c723c */ /* 0x042ff0000000186c */
[----:B------:R-:W-:Y:S01]  /*c090*/  HMMA.16816.F32 R112, R4, R10, R112 ;  /* 0x0000000a0470723c */ /* 0x000fe20000001870 */
[----:B------:R-:W1:Y:S01]  /*c0a0*/  LDSM.16.MT88.4 R8, [R213+0x5080] ;  /* 0x00508000d508783b */ /* 0x000e620000004200 */
[----:B------:R-:W-:-:S02]  /*c0b0*/  FFMA.FTZ R189, R189, c[0x0][0x2d0], -R252 ;  /* 0x0000b400bdbd7a23 */ /* 0x000fc400000108fc */
[--C-:B------:R-:W-:Y:S02]  /*c0c0*/  FFMA.FTZ R246, R195, c[0x0][0x2d0], -R252.reuse ;  /* 0x0000b400c3f67a23 */ /* 0x100fe400000108fc */
[--C-:B------:R-:W-:Y:S02]  /*c0d0*/  FFMA.FTZ R191, R191, c[0x0][0x2d0], -R252.reuse ;  /* 0x0000b400bfbf7a23 */ /* 0x100fe400000108fc */
[----:B------:R-:W-:Y:S02]  /*c0e0*/  FFMA.FTZ R252, R193, c[0x0][0x2d0], -R252 ;  /* 0x0000b400c1fc7a23 */ /* 0x000fe400000108fc */
[--C-:B------:R-:W-:Y:S02]  /*c0f0*/  FFMA.FTZ R193, R250, c[0x0][0x2d0], -R187.reuse ;  /* 0x0000b400fac17a23 */ /* 0x100fe400000108bb */
[--C-:B------:R-:W-:Y:S02]  /*c100*/  FFMA.FTZ R194, R194, c[0x0][0x2d0], -R187.reuse ;  /* 0x0000b400c2c27a23 */ /* 0x100fe400000108bb */
[----:B------:R-:W-:-:S02]  /*c110*/  FFMA.FTZ R192, R192, c[0x0][0x2d0], -R187 ;  /* 0x0000b400c0c07a23 */ /* 0x000fc400000108bb */
[----:B------:R-:W-:Y:S01]  /*c120*/  FFMA.FTZ R243, R190, c[0x0][0x2d0], -R187 ;  /* 0x0000b400bef37a23 */ /* 0x000fe200000108bb */
[----:B------:R-:W-:Y:S08]  /*c130*/  MUFU.EX2 R189, R189 ;  /* 0x000000bd00bd7308 */ /* 0x000ff00000000800 */
[----:B------:R-:W1:Y:S08]  /*c140*/  MUFU.EX2 R246, R246 ;  /* 0x000000f600f67308 */ /* 0x000e700000000800 */
[----:B------:R-:W-:Y:S08]  /*c150*/  MUFU.EX2 R191, R191 ;  /* 0x000000bf00bf7308 */ /* 0x000ff00000000800 */
[----:B------:R-:W1:Y:S08]  /*c160*/  MUFU.EX2 R252, R252 ;  /* 0x000000fc00fc7308 */ /* 0x000e700000000800 */
[----:B------:R-:W-:Y:S08]  /*c170*/  MUFU.EX2 R193, R193 ;  /* 0x000000c100c17308 */ /* 0x000ff00000000800 */
[----:B------:R-:W1:Y:S08]  /*c180*/  MUFU.EX2 R194, R194 ;  /* 0x000000c200c27308 */ /* 0x000e700000000800 */
[----:B------:R-:W-:Y:S08]  /*c190*/  MUFU.EX2 R192, R192 ;  /* 0x000000c000c07308 */ /* 0x000ff00000000800 */
[----:B------:R-:W1:Y:S01]  /*c1a0*/  MUFU.EX2 R243, R243 ;  /* 0x000000f300f37308 */ /* 0x000e620000000800 */
[C---:B---3--:R-:W-:Y:S08]  /*c1b0*/  HMMA.16816.F32 R116, R4.reuse, R12, R116 ;  /* 0x0000000c0474723c */ /* 0x048ff00000001874 */
[C---:B------:R-:W-:Y:S01]  /*c1c0*/  HMMA.16816.F32 R120, R4.reuse, R14, R120 ;  /* 0x0000000e0478723c */ /* 0x040fe20000001878 */
[----:B------:R-:W3:Y:S07]  /*c1d0*/  LDSM.16.MT88.4 R12, [R213+0x6880] ;  /* 0x00688000d50c783b */ /* 0x000eee0000004200 */
[C---:B------:R-:W-:Y:S08]  /*c1e0*/  HMMA.16816.F32 R52, R4.reuse, R160, R52 ;  /* 0x000000a00434723c */ /* 0x040ff00000001834 */
[C---:B------:R-:W-:Y:S01]  /*c1f0*/  HMMA.16816.F32 R56, R4.reuse, R162, R56 ;  /* 0x000000a20438723c */ /* 0x040fe20000001838 */
[----:B------:R-:W1:Y:S07]  /*c200*/  LDSM.16.MT88.4 R160, [R216+0x5080] ;  /* 0x00508000d8a0783b */ /* 0x000e6e0000004200 */
[C---:B------:R-:W-:Y:S08]  /*c210*/  HMMA.16816.F32 R68, R4.reuse, R156, R68 ;  /* 0x0000009c0444723c */ /* 0x040ff00000001844 */
[C---:B------:R-:W-:Y:S01]  /*c220*/  HMMA.16816.F32 R72, R4.reuse, R158, R72 ;  /* 0x0000009e0448723c */ /* 0x040fe20000001848 */
[----:B------:R-:W1:Y:S07]  /*c230*/  LDSM.16.MT88.4 R156, [R214+0x5080] ;  /* 0x00508000d69c783b */ /* 0x000e6e0000004200 */
[C---:B------:R-:W-:Y:S08]  /*c240*/  HMMA.16816.F32 R76, R4.reuse, R24, R76 ;  /* 0x00000018044c723c */ /* 0x040ff0000000184c */
[C---:B------:R-:W-:Y:S01]  /*c250*/  HMMA.16816.F32 R80, R4.reuse, R26, R80 ;  /* 0x0000001a0450723c */ /* 0x040fe20000001850 */
[----:B------:R-:W1:Y:S07]  /*c260*/  LDSM.16.MT88.4 R24, [R212+0x5080] ;  /* 0x00508000d418783b */ /* 0x000e6e0000004200 */
[C---:B-----5:R-:W-:Y:S08]  /*c270*/  HMMA.16816.F32 R92, R4.reuse, R20, R92 ;  /* 0x00000014045c723c */ /* 0x060ff0000000185c */
[C---:B------:R-:W-:Y:S01]  /*c280*/  HMMA.16816.F32 R96, R4.reuse, R22, R96 ;  /* 0x000000160460723c */ /* 0x040fe20000001860 */
[----:B------:R-:W5:Y:S07]  /*c290*/  LDSM.16.MT88.4 R20, [R216+0x6880] ;  /* 0x00688000d814783b */ /* 0x000f6e0000004200 */
[C---:B----4-:R-:W-:Y:S08]  /*c2a0*/  HMMA.16816.F32 R100, R4.reuse, R16, R100 ;  /* 0x000000100464723c */ /* 0x050ff00000001864 */
[C---:B------:R-:W-:Y:S01]  /*c2b0*/  HMMA.16816.F32 R104, R4.reuse, R18, R104 ;  /* 0x000000120468723c */ /* 0x040fe20000001868 */
[----:B------:R-:W4:Y:S07]  /*c2c0*/  LDSM.16.MT88.4 R16, [R214+0x6880] ;  /* 0x00688000d610783b */ /* 0x000f2e0000004200 */
[C---:B------:R-:W-:Y:S08]  /*c2d0*/  HMMA.16816.F32 R124, R4.reuse, R164, R124 ;  /* 0x000000a4047c723c */ /* 0x040ff0000000187c */
[----:B------:R-:W-:Y:S01]  /*c2e0*/  HMMA.16816.F32 R128, R4, R166, R128 ;  /* 0x000000a60480723c */ /* 0x000fe20000001880 */
[----:B------:R-:W-:Y:S06]  /*c2f0*/  LDSM.16.MT88.4 R164, [R216+0x8080] ;  /* 0x00808000d8a4783b */ /* 0x000fec0000004200 */
[----:B-1----:R-:W-:-:S02]  /*c300*/  F2FP.PACK_AB R4, R246, R189 ;  /* 0x000000bdf604723e */ /* 0x002fc400000000ff */
[----:B------:R-:W-:Y:S02]  /*c310*/  F2FP.PACK_AB R6, R252, R191 ;  /* 0x000000bffc06723e */ /* 0x000fe400000000ff */
[----:B------:R-:W-:Y:S02]  /*c320*/  F2FP.PACK_AB R5, R194, R193 ;  /* 0x000000c1c205723e */ /* 0x000fe400000000ff */
[----:B------:R-:W-:-:S07]  /*c330*/  F2FP.PACK_AB R7, R243, R192 ;  /* 0x000000c0f307723e */ /* 0x000fce00000000ff */
[C---:B------:R-:W-:Y:S08]  /*c340*/  HMMA.16816.F32 R136, R4.reuse, R8, R136 ;  /* 0x000000080488723c */ /* 0x040ff00000001888 */
[C---:B------:R-:W-:Y:S01]  /*c350*/  HMMA.16816.F32 R132, R4.reuse, R10, R132 ;  /* 0x0000000a0484723c */ /* 0x040fe20000001884 */
[----:B------:R-:W1:Y:S07]  /*c360*/  LDSM.16.MT88.4 R8, [R212+0x6880] ;  /* 0x00688000d408783b */ /* 0x000e6e0000004200 */
        /* <DEDUP_REMOVED lines=11> */
[----:B------:R-:W2:Y:S07]  /*c420*/  LDSM.16.MT88.4 R24, [R212+0x8080] ;  /* 0x00808000d418783b */ /* 0x000eae0000004200 */
[C---:B-----5:R-:W-:Y:S08]  /*c430*/  HMMA.16816.F32 R36, R4.reuse, R20, R36 ;  /* 0x000000140424723c */ /* 0x060ff00000001824 */
[C---:B------:R-:W-:Y:S01]  /*c440*/  HMMA.16816.F32 R40, R4.reuse, R22, R40 ;  /* 0x000000160428723c */ /* 0x040fe20000001828 */
[----:B------:R-:W5:Y:S07]  /*c450*/  LDSM.16.MT88.4 R20, [R216+0x9880] ;  /* 0x00988000d814783b */ /* 0x000f6e0000004200 */
[C---:B----4-:R-:W-:Y:S08]  /*c460*/  HMMA.16816.F32 R44, R4.reuse, R16, R44 ;  /* 0x00000010042c723c */ /* 0x050ff0000000182c */
[C---:B------:R-:W-:Y:S01]  /*c470*/  HMMA.16816.F32 R48, R4.reuse, R18, R48 ;  /* 0x000000120430723c */ /* 0x040fe20000001830 */
[----:B------:R-:W4:Y:S07]  /*c480*/  LDSM.16.MT88.4 R16, [R214+0x9880] ;  /* 0x00988000d610783b */ /* 0x000f2e0000004200 */
[C---:B-1----:R-:W-:Y:S08]  /*c490*/  HMMA.16816.F32 R60, R4.reuse, R8, R60 ;  /* 0x00000008043c723c */ /* 0x042ff0000000183c */
[----:B------:R-:W-:Y:S01]  /*c4a0*/  HMMA.16816.F32 R64, R4, R10, R64 ;  /* 0x0000000a0440723c */ /* 0x000fe20000001840 */
[----:B------:R-:W1:Y:S01]  /*c4b0*/  LDSM.16.MT88.4 R8, [R212+0x9880] ;  /* 0x00988000d408783b */ /* 0x000e620000004200 */
[----:B------:R-:W-:-:S02]  /*c4c0*/  FADD.FTZ R173, R176, R173 ;  /* 0x000000adb0ad7221 */ /* 0x000fc40000010000 */
[----:B------:R-:W-:Y:S01]  /*c4d0*/  FADD.FTZ R178, R175, R178 ;  /* 0x000000b2afb27221 */ /* 0x000fe20000010000 */
[----:B------:R-:W-:-:S03]  /*c4e0*/  ISETP.NE.AND P6, PT, R198, 0x1, PT ;  /* 0x00000001c600780c */ /* 0x000fc60003fc5270 */
[----:B---3--:R-:W-:Y:S01]  /*c4f0*/  HMMA.16816.F32 R116, R4, R12, R116 ;  /* 0x0000000c0474723c */ /* 0x008fe20000001874 */
[----:B------:R-:W-:-:S06]  /*c500*/  FADD.FTZ R171, R171, R178 ;  /* 0x000000b2abab7221 */ /* 0x000fcc0000010000 */
[----:B------:R-:W-:Y:S02]  /*c510*/  FADD.FTZ R12, R172, R173 ;  /* 0x000000adac0c7221 */ /* 0x000fe40000010000 */
[----:B------:R-:W-:Y:S02]  /*c520*/  FADD.FTZ R174, R174, R171 ;  /* 0x000000abaeae7221 */ /* 0x000fe40000010000 */
[----:B------:R-:W-:Y:S02]  /*c530*/  FADD.FTZ R12, R169, R12 ;  /* 0x0000000ca90c7221 */ /* 0x000fe40000010000 */
[----:B------:R-:W-:Y:S02]  /*c540*/  FADD.FTZ R185, R185, R174 ;  /* 0x000000aeb9b97221 */ /* 0x000fe40000010000 */
[----:B------:R-:W-:Y:S02]  /*c550*/  FADD.FTZ R181, R181, R12 ;  /* 0x0000000cb5b57221 */ /* 0x000fe40000010000 */
[----:B------:R-:W-:-:S02]  /*c560*/  IMAD.SHL.U32 R170, R170, 0x80, RZ ;  /* 0x00000080aaaa7824 */ /* 0x000fc400078e00ff */
[----:B------:R-:W-:Y:S02]  /*c570*/  FADD.FTZ R184, R184, R181 ;  /* 0x000000b5b8b87221 */ /* 0x000fe40000010000 */
[----:B------:R-:W-:Y:S01]  /*c580*/  FADD.FTZ R188, R188, R185 ;  /* 0x000000b9bcbc7221 */ /* 0x000fe20000010000 */
[----:B------:R-:W-:Y:S01]  /*c590*/  HMMA.16816.F32 R68, R4, R164, R68 ;  /* 0x000000a40444723c */ /* 0x000fe20000001844 */
[----:B------:R-:W-:Y:S02]  /*c5a0*/  FADD.FTZ R179, R179, R184 ;  /* 0x000000b8b3b37221 */ /* 0x000fe40000010000 */
[----:B------:R-:W-:-:S05]  /*c5b0*/  FADD.FTZ R183, R183, R188 ;  /* 0x000000bcb7b77221 */ /* 0x000fca0000010000 */
[----:B------:R-:W-:Y:S01]  /*c5c0*/  HMMA.16816.F32 R72, R4, R166, R72 ;  /* 0x000000a60448723c */ /* 0x000fe20000001848 */
[----:B------:R-:W-:-:S07]  /*c5d0*/  FADD.FTZ R182, R182, R179 ;  /* 0x000000b3b6b67221 */ /* 0x000fce0000010000 */
[----:B------:R-:W-:Y:S01]  /*c5e0*/  HMMA.16816.F32 R76, R4, R160, R76 ;  /* 0x000000a0044c723c */ /* 0x000fe2000000184c */
[----:B------:R-:W-:-:S07]  /*c5f0*/  FADD.FTZ R186, R186, R183 ;  /* 0x000000b7baba7221 */ /* 0x000fce0000010000 */
[C---:B------:R-:W-:Y:S08]  /*c600*/  HMMA.16816.F32 R80, R4.reuse, R162, R80 ;  /* 0x000000a20450723c */ /* 0x040ff00000001850 */
[C---:B------:R-:W-:Y:S08]  /*c610*/  HMMA.16816.F32 R84, R4.reuse, R156, R84 ;  /* 0x0000009c0454723c */ /* 0x040ff00000001854 */
[C---:B------:R-:W-:Y:S08]  /*c620*/  HMMA.16816.F32 R88, R4.reuse, R158, R88 ;  /* 0x0000009e0458723c */ /* 0x040ff00000001858 */
[C---:B--2---:R-:W-:Y:S08]  /*c630*/  HMMA.16816.F32 R92, R4.reuse, R24, R92 ;  /* 0x00000018045c723c */ /* 0x044ff0000000185c */
[C---:B------:R-:W-:Y:S08]  /*c640*/  HMMA.16816.F32 R96, R4.reuse, R26, R96 ;  /* 0x0000001a0460723c */ /* 0x040ff00000001860 */
[C---:B-----5:R-:W-:Y:S08]  /*c650*/  HMMA.16816.F32 R100, R4.reuse, R20, R100 ;  /* 0x000000140464723c */ /* 0x060ff00000001864 */
[C---:B------:R-:W-:Y:S08]  /*c660*/  HMMA.16816.F32 R104, R4.reuse, R22, R104 ;  /* 0x000000160468723c */ /* 0x040ff00000001868 */
[C---:B----4-:R-:W-:Y:S08]  /*c670*/  HMMA.16816.F32 R108, R4.reuse, R16, R108 ;  /* 0x00000010046c723c */ /* 0x050ff0000000186c */
[C---:B------:R-:W-:Y:S08]  /*c680*/  HMMA.16816.F32 R112, R4.reuse, R18, R112 ;  /* 0x000000120470723c */ /* 0x040ff00000001870 */
[C---:B------:R-:W-:Y:S08]  /*c690*/  HMMA.16816.F32 R120, R4.reuse, R14, R120 ;  /* 0x0000000e0478723c */ /* 0x040ff00000001878 */
[C---:B-1----:R-:W-:Y:S08]  /*c6a0*/  HMMA.16816.F32 R124, R4.reuse, R8, R124 ;  /* 0x00000008047c723c */ /* 0x042ff0000000187c */
[----:B------:R-:W-:Y:S07]  /*c6b0*/  HMMA.16816.F32 R128, R4, R10, R128 ;  /* 0x0000000a0480723c */ /* 0x000fee0000001880 */
[----:B------:R-:W-:-:S04]  /*c6c0*/  @P6 IMAD.HI.U32 R4, R170, c[0x0][0x2c8], RZ ;  /* 0x0000b200aa046a27 */ /* 0x000fc800078e00ff */
[----:B------:R-:W-:Y:S01]  /*c6d0*/  IMAD.MOV.U32 R5, RZ, RZ, R170 ;  /* 0x000000ffff057224 */ /* 0x000fe200078e00aa */
[----:B------:R-:W-:Y:S02]  /*c6e0*/  @P6 SHF.R.U32.HI R5, RZ, c[0x0][0x2cc], R4 ;  /* 0x0000b300ff056a19 */ /* 0x000fe40000011604 */
[----:B------:R-:W-:Y:S01]  /*c6f0*/  ISETP.GE.AND P6, PT, R197, 0x1, PT ;  /* 0x00000001c500780c */ /* 0x000fe20003fc6270 */
[----:B------:R-:W-:Y:S02]  /*c700*/  FADD.FTZ R189, R189, R182 ;  /* 0x000000b6bdbd7221 */ /* 0x000fe40000010000 */
[----:B------:R-:W-:Y:S02]  /*c710*/  FADD.FTZ R193, R193, R186 ;  /* 0x000000bac1c17221 */ /* 0x000fe40000010000 */
[----:B------:R-:W-:Y:S02]  /*c720*/  FADD.FTZ R246, R246, R189 ;  /* 0x000000bdf6f67221 */ /* 0x000fe40000010000 */
[----:B------:R-:W-:Y:S01]  /*c730*/  FADD.FTZ R193, R194, R193 ;  /* 0x000000c1c2c17221 */ /* 0x000fe20000010000 */
[----:B------:R-:W-:Y:S01]  /*c740*/  IADD3 R177, -R177, R180, R5 ;  /* 0x000000b4b1b17210 */ /* 0x000fe20007ffe105 */
[----:B------:R-:W-:-:S02]  /*c750*/  FADD.FTZ R191, R191, R246 ;  /* 0x000000f6bfbf7221 */ /* 0x000fc40000010000 */
[----:B------:R-:W-:Y:S01]  /*c760*/  FADD.FTZ R192, R192, R193 ;  /* 0x000000c1c0c07221 */ /* 0x000fe20000010000 */
[----:B------:R-:W-:Y:S01]  /*c770*/  IADD3 R246, R168, -0x2, RZ ;  /* 0xfffffffea8f67810 */ /* 0x000fe20007ffe0ff */
[----:B------:R-:W-:Y:S01]  /*c780*/  FADD.FTZ R247, R252, R191 ;  /* 0x000000bffcf77221 */ /* 0x000fe20000010000 */
[----:B------:R-:W-:Y:S01]  /*c790*/  IADD3 R4, R177, c[0x0][0x328], RZ ;  /* 0x0000ca00b1047a10 */ /* 0x000fe20007ffe0ff */
[----:B------:R-:W-:Y:S01]  /*c7a0*/  FADD.FTZ R243, R243, R192 ;  /* 0x000000c0f3f37221 */ /* 0x000fe20000010000 */
[----:B------:R-:W-:Y:S05]  /*c7b0*/  @!P6 BRA `(.L_x_1097) ;  /* 0x000001000000e947 */ /* 0x000fea0003800000 */
[C---:B------:R-:W-:Y:S01]  /*c7c0*/  ISETP.GT.AND P0, PT, R177.reuse, RZ, PT ;  /* 0x000000ffb100720c */ /* 0x040fe20003f04270 */
        /* <DEDUP_REMOVED lines=9> */
.L_x_1099:
[----:B------:R-:W-:-:S13]  /*c860*/  ISETP.NE.AND P0, PT, R197, 0x1, PT ;  /* 0x00000001c500780c */ /* 0x000fda0003f05270 */
[----:B------:R-:W-:-:S05]  /*c870*/  @P0 IMAD.HI.U32 R5, R6, c[0x0][0x330], RZ ;  /* 0x0000cc0006050a27 */ /* 0x000fca00078e00ff */
[----:B------:R-:W-:Y:S02]  /*c880*/  @P0 SHF.R.U32.HI R6, RZ, c[0x0][0x334], R5 ;  /* 0x0000cd00ff060a19 */ /* 0x000fe40000011605 */
.L_x_1100:
[----:B------:R-:W-:Y:S05]  /*c890*/  BSYNC B0 ;  /* 0x0000000000007941 */ /* 0x000fea0003800000 */
.L_x_1098:
[----:B------:R-:W-:-:S05]  /*c8a0*/  IMAD R5, R6, R197, c[0x0][0x32c] ;  /* 0x0000cb0006057624 */ /* 0x000fca00078e02c5 */
[----:B------:R-:W-:-:S05]  /*c8b0*/  IMNMX R4, R4, R5, PT ;  /* 0x0000000504047217 */ /* 0x000fca0003800200 */
.L_x_1097:
[----:B------:R-:W-:-:S05]  /*c8c0*/  IMAD.HI R5, R4, 0x2aaaaaab, RZ ;  /* 0x2aaaaaab04057827 */ /* 0x000fca00078e02ff */
[----:B------:R-:W-:-:S04]  /*c8d0*/  SHF.R.U32.HI R4, RZ, 0x1f, R5 ;  /* 0x0000001fff047819 */ /* 0x000fc80000011605 */
[----:B------:R-:W-:-:S04]  /*c8e0*/  LEA.HI.SX32 R4, R5, R4, 0x1d ;  /* 0x0000000405047211 */ /* 0x000fc800078feaff */
[----:B------:R-:W-:-:S04]  /*c8f0*/  IMNMX R199, R229, R4, !PT ;  /* 0x00000004e5c77217 */ /* 0x000fc80007800200 */
[----:B------:R-:W-:-:S13]  /*c900*/  ISETP.GE.AND P0, PT, R246, R199, PT ;  /* 0x000000c7f600720c */ /* 0x000fda0003f06270 */
[----:B------:R-:W-:Y:S05]  /*c910*/  @!P0 BRA `(.L_x_1101) ;  /* 0x0000366000008947 */ /* 0x000fea0003800000 */
.L_x_1114:
[----:B------:R-:W-:Y:S04]  /*c920*/  DEPBAR.LE SB0, 0x0 ;  /* 0x000080000000791a */ /* 0x000fe80000000000 */
[----:B------:R-:W-:Y:S01]  /*c930*/  WARPSYNC 0xffffffff ;  /* 0xffffffff00007948 */ /* 0x000fe20003800000 */
[----:B------:R-:W-:Y:S01]  /*c940*/  BAR.SYNC.DEFER_BLOCKING 0x0 ;  /* 0x0000000000007b1d */ /* 0x000fe20000010000 */
[----:B------:R-:W-:Y:S02]  /*c950*/  ISETP.GT.AND P0, PT, R229, R246, PT ;  /* 0x000000f6e500720c */ /* 0x000fe40003f04270 */
[----:B------:R-:W-:Y:S02]  /*c960*/  ISETP.GE.AND P3, PT, R225, c[0x0][0x1d4], PT ;  /* 0x00007500e1007a0c */ /* 0x000fe40003f66270 */
[----:B------:R-:W-:Y:S02]  /*c970*/  ISETP.GE.AND P4, PT, R227, c[0x0][0x1d4], PT ;  /* 0x00007500e3007a0c */ /* 0x000fe40003f86270 */
[----:B------:R-:W-:Y:S02]  /*c980*/  ISETP.GE.AND P5, PT, R230, c[0x0][0x1d4], PT ;  /* 0x00007500e6007a0c */ /* 0x000fe40003fa6270 */
[----:B------:R-:W-:Y:S01]  /*c990*/  ISETP.GE.AND P6, PT, R228, c[0x0][0x1d4], PT ;  /* 0x00007500e4007a0c */ /* 0x000fe20003fc6270 */
[----:B------:R1:W2:Y:S01]  /*c9a0*/  LDSM.16.M88.4 R156, [R222] ;  /* 0x00000000de9c783b */ /* 0x0002a20000000200 */
[----:B------:R-:W-:Y:S03]  /*c9b0*/  BSSY B0, `(.L_x_1102) ;  /* 0x0000029000007945 */ /* 0x000fe60003800000 */
[----:B------:R1:W3:Y:S04]  /*c9c0*/  LDSM.16.M88.4 R160, [R221+0xa080] ;  /* 0x00a08000dda0783b */ /* 0x0002e80000000200 */
[----:B------:R1:W4:Y:S04]  /*c9d0*/  LDSM.16.M88.4 R164, [R221+0xa880] ;  /* 0x00a88000dda4783b */ /* 0x0003280000000200 */
[----:B------:R1:W1:Y:S04]  /*c9e0*/  LDSM.16.M88.4 R24, [R221+0xb080] ;  /* 0x00b08000dd18783b */ /* 0x0002680000000200 */
[----:B------:R1:W1:Y:S04]  /*c9f0*/  LDSM.16.M88.4 R168, [R220] ;  /* 0x00000000dca8783b */ /* 0x0002680000000200 */
[----:B------:R1:W1:Y:S04]  /*ca00*/  LDSM.16.M88.4 R172, [R219] ;  /* 0x00000000dbac783b */ /* 0x0002680000000200 */
[----:B------:R1:W1:Y:S04]  /*ca10*/  LDSM.16.M88.4 R176, [R211] ;  /* 0x00000000d3b0783b */ /* 0x0002680000000200 */
[----:B------:R1:W1:Y:S01]  /*ca20*/  LDSM.16.M88.4 R180, [R210] ;  /* 0x00000000d2b4783b */ /* 0x0002620000000200 */
[----:B------:R-:W-:-:S05]  /*ca30*/  @P0 BRA `(.L_x_1103) ;  /* 0x0000020000000947 */ /* 0x000fca0003800000 */
[----:B------:R-:W-:Y:S01]  /*ca40*/  SHF.R.S32.HI R7, RZ, 0x1f, R246 ;  /* 0x0000001fff077819 */ /* 0x000fe200000114f6 */
[----:B------:R-:W-:Y:S01]  /*ca50*/  IMAD.WIDE.U32 R8, R246, c[0x0][0x208], RZ ;  /* 0x00008200f6087a25 */ /* 0x000fe200078e00ff */
[----:B------:R-:W-:Y:S03]  /*ca60*/  ISETP.GT.AND P1, PT, R224, 0x7f, PT ;  /* 0x0000007fe000780c */ /* 0x000fe60003f24270 */
[----:B------:R-:W-:Y:S04]  /*ca70*/  IMAD R7, R7, c[0x0][0x208], RZ ;  /* 0x0000820007077a24 */ /* 0x000fe800078e02ff */
[----:B------:R-:W-:Y:S04]  /*ca80*/  IMAD R7, R246, c[0x0][0x20c], R7 ;  /* 0x00008300f6077a24 */ /* 0x000fe800078e0207 */
[----:B------:R-:W-:Y:S02]  /*ca90*/  IMAD.IADD R7, R9, 0x1, R7 ;  /* 0x0000000109077824 */ /* 0x000fe400078e0207 */
[----:B------:R-:W-:Y:S04]  /*caa0*/  IMAD.WIDE.U32 R8, R8, 0x30, RZ ;  /* 0x0000003008087825 */ /* 0x000fe800078e00ff */
[----:B------:R-:W-:Y:S02]  /*cab0*/  IMAD R7, R7, 0x30, RZ ;  /* 0x0000003007077824 */ /* 0x000fe400078e02ff */
[----:B------:R-:W-:Y:S02]  /*cac0*/  @!P1 IMAD.MOV.U32 R5, RZ, RZ, c[0x0][0x208] ;  /* 0x00008200ff059624 */ /* 0x000fe400078e00ff */
[----:B------:R-:W-:Y:S01]  /*cad0*/  @!P1 IMAD.MOV.U32 R4, RZ, RZ, c[0x0][0x20c] ;  /* 0x00008300ff049624 */ /* 0x000fe200078e00ff */
[----:B------:R-:W-:Y:S02]  /*cae0*/  IADD3 R7, R9, R7, RZ ;  /* 0x0000000709077210 */ /* 0x000fe40007ffe0ff */
[CC--:B------:R-:W-:Y:S04]  /*caf0*/  @!P1 LEA R9, P0, R5.reuse, R8.reuse, 0x5 ;  /* 0x0000000805099211 */ /* 0x0c0fe800078028ff */
[----:B------:R-:W-:Y:S02]  /*cb00*/  @!P1 LEA.HI.X R5, R5, R7, R4, 0x5, P0 ;  /* 0x0000000705059211 */ /* 0x000fe400000f2c04 */
[----:B------:R-:W-:Y:S05]  /*cb10*/  IADD3 R4, P0, R232, R8, RZ ;  /* 0x00000008e8047210 */ /* 0x000fea0007f1e0ff */
[----:B------:R-:W-:Y:S01]  /*cb20*/  IMAD.X R7, R7, 0x1, R237, P0 ;  /* 0x0000000107077824 */ /* 0x000fe200000e06ed */
[C---:B------:R-:W-:Y:S04]  /*cb30*/  LEA R10, P0, R4.reuse, c[0x0][0x1f8], 0x1 ;  /* 0x00007e00040a7a11 */ /* 0x040fe800078008ff */
[----:B------:R-:W-:Y:S02]  /*cb40*/  LEA.HI.X R11, R4, c[0x0][0x1fc], R7, 0x1, P0 ;  /* 0x00007f00040b7a11 */ /* 0x000fe400000f0c07 */
[----:B------:R-:W-:Y:S03]  /*cb50*/  @!P1 IADD3 R9, P0, R9, R232, RZ ;  /* 0x000000e809099210 */ /* 0x000fe60007f1e0ff */
[----:B------:R-:W-:Y:S01]  /*cb60*/  @!PT LDS RZ, [RZ] ;  /* 0x00000000fffff984 */ /* 0x000fe20000000800 */
[----:B------:R-:W-:Y:S01]  /*cb70*/  @!PT LDS RZ, [RZ] ;  /* 0x00000000fffff984 */ /* 0x000fe20000000800 */
[----:B------:R-:W-:Y:S01]  /*cb80*/  @!PT LDS RZ, [RZ] ;  /* 0x00000000fffff984 */ /* 0x000fe20000000800 */
[----:B------:R4:W-:Y:S01]  /*cb90*/  LDGSTS.E.BYPASS.LTC128B.128 [R231+0x4080], [R10.64], !P6 ;  /* 0x040800000ae77fae */ /* 0x0009e2000f101d52 */
[----:B------:R-:W-:Y:S02]  /*cba0*/  @!P1 IADD3.X R4, R5, R237, RZ, P0, !PT ;  /* 0x000000ed05049210 */ /* 0x000fe400007fe4ff */
[C---:B------:R-:W-:Y:S01]  /*cbb0*/  @!P1 LEA R6, P0, R9.reuse, c[0x0][0x1f8], 0x1 ;  /* 0x00007e0009069a11 */ /* 0x040fe200078008ff */
[----:B------:R4:W-:Y:S03]  /*cbc0*/  LDGSTS.E.BYPASS.LTC128B.128 [R231+0x5880], [R10.64+0x80], !P5 ;  /* 0x058800800ae77fae */ /* 0x0009e6000e901d52 */
[----:B------:R-:W-:Y:S01]  /*cbd0*/  @!P1 LEA.HI.X R7, R9, c[0x0][0x1fc], R4, 0x1, P0 ;  /* 0x00007f0009079a11 */ /* 0x000fe200000f0c04 */
[----:B------:R4:W-:Y:S04]  /*cbe0*/  LDGSTS.E.BYPASS.LTC128B.128 [R231+0x7080], [R10.64+0x100], !P4 ;  /* 0x070801000ae77fae */ /* 0x0009e8000e101d52 */
[----:B------:R4:W-:Y:S04]  /*cbf0*/  LDGSTS.E.BYPASS.LTC128B.128 [R231+0x8880], [R10.64+0x180], !P3 ;  /* 0x088801800ae77fae */ /* 0x0009e8000d901d52 */
[----:B------:R4:W-:Y:S04]  /*cc00*/  @!P1 LDGSTS.E.BYPASS.LTC128B.128 [R231+0x5080], [R6.64], !P6 ;  /* 0x0508000006e79fae */ /* 0x0009e8000f101d52 */
[----:B------:R4:W-:Y:S04]  /*cc10*/  @!P1 LDGSTS.E.BYPASS.LTC128B.128 [R231+0x6880], [R6.64+0x80], !P5 ;  /* 0x0688008006e79fae */ /* 0x0009e8000e901d52 */
[----:B------:R4:W-:Y:S04]  /*cc20*/  @!P1 LDGSTS.E.BYPASS.LTC128B.128 [R231+0x8080], [R6.64+0x100], !P4 ;  /* 0x0808010006e79fae */ /* 0x0009e8000e101d52 */
[----:B------:R4:W-:Y:S02]  /*cc30*/  @!P1 LDGSTS.E.BYPASS.LTC128B.128 [R231+0x9880], [R6.64+0x180], !P3 ;  /* 0x0988018006e79fae */ /* 0x0009e4000d901d52 */
.L_x_1103:
[----:B------:R-:W-:Y:S05]  /*cc40*/  BSYNC B0 ;  /* 0x0000000000007941 */ /* 0x000fea0003800000 */
.L_x_1102:
[C---:B--234-:R-:W-:Y:S01]  /*cc50*/  HMMA.16816.F32 R4, R156.reuse, R160, RZ ;  /* 0x000000a09c04723c */ /* 0x05cfe200000018ff */
[----:B------:R-:W-:Y:S01]  /*cc60*/  LDSM.16.M88.4 R184, [R218] ;  /* 0x00000000dab8783b */ /* 0x000fe20000000200 */
[----:B------:R-:W-:Y:S01]  /*cc70*/  BSSY B0, `(.L_x_1104) ;  /* 0x00000ec000007945 */ /* 0x000fe20003800000 */
[----:B------:R-:W-:Y:S05]  /*cc80*/  ISETP.GT.AND P0, PT, R246, R229, PT ;  /* 0x000000e5f600720c */ /* 0x000fea0003f04270 */
[C---:B------:R-:W-:Y:S01]  /*cc90*/  HMMA.16816.F32 R8, R156.reuse, R162, RZ ;  /* 0x000000a29c08723c */ /* 0x040fe200000018ff */
[----:B------:R-:W0:Y:S07]  /*cca0*/  LDGDEPBAR ;  /* 0x00000000000079af */ /* 0x000e2e0000000000 */
[C---:B------:R-:W-:Y:S01]  /*ccb0*/  HMMA.16816.F32 R12, R156.reuse, R164, RZ ;  /* 0x000000a49c0c723c */ /* 0x040fe200000018ff */
[----:B------:R-:W2:Y:S07]  /*ccc0*/  LDSM.16.M88.4 R188, [R215+0xa080] ;  /* 0x00a08000d7bc783b */ /* 0x000eae0000000200 */
[C---:B------:R-:W-:Y:S01]  /*ccd0*/  HMMA.16816.F32 R16, R156.reuse, R166, RZ ;  /* 0x000000a69c10723c */ /* 0x040fe200000018ff */
[----:B------:R-:W-:Y:S07]  /*cce0*/  LDSM.16.M88.4 R160, [R215+0xb080] ;  /* 0x00b08000d7a0783b */ /* 0x000fee0000000200 */
[C---:B-1----:R-:W-:Y:S01]  /*ccf0*/  HMMA.16816.F32 R20, R156.reuse, R24, RZ ;  /* 0x000000189c14723c */ /* 0x042fe200000018ff */
[----:B------:R-:W-:Y:S07]  /*cd00*/  LDSM.16.M88.4 R164, [R217] ;  /* 0x00000000d9a4783b */ /* 0x000fee0000000200 */
[----:B------:R-:W-:Y:S01]  /*cd10*/  HMMA.16816.F32 R24, R156, R26, RZ ;  /* 0x0000001a9c18723c */ /* 0x000fe200000018ff */
[----:B------:R-:W1:Y:S07]  /*cd20*/  LDSM.16.M88.4 R156, [R215+0xa880] ;  /* 0x00a88000d79c783b */ /* 0x000e6e0000000200 */
[C---:B------:R-:W-:Y:S01]  /*cd30*/  HMMA.16816.F32 R4, R168.reuse, R172, R4 ;  /* 0x000000aca804723c */ /* 0x040fe20000001804 */
[----:B------:R-:W3:Y:S07]  /*cd40*/  LDSM.16.M88.4 R192, [R209] ;  /* 0x00000000d1c0783b */ /* 0x000eee0000000200 */
[C---:B------:R-:W-:Y:S01]  /*cd50*/  HMMA.16816.F32 R8, R168.reuse, R174, R8 ;  /* 0x000000aea808723c */ /* 0x040fe20000001808 */
[----:B------:R-:W-:Y:S07]  /*cd60*/  LDSM.16.M88.4 R172, [R209+0x1000] ;  /* 0x00100000d1ac783b */ /* 0x000fee0000000200 */
[C---:B------:R-:W-:Y:S08]  /*cd70*/  HMMA.16816.F32 R12, R168.reuse, R176, R12 ;  /* 0x000000b0a80c723c */ /* 0x040ff0000000180c */
[C---:B------:R-:W-:Y:S01]  /*cd80*/  HMMA.16816.F32 R16, R168.reuse, R178, R16 ;  /* 0x000000b2a810723c */ /* 0x040fe20000001810 */
[----:B------:R-:W-:Y:S07]  /*cd90*/  LDSM.16.M88.4 R176, [R222+0x4000] ;  /* 0x00400000deb0783b */ /* 0x000fee0000000200 */
[C---:B------:R-:W-:Y:S08]  /*cda0*/  HMMA.16816.F32 R20, R168.reuse, R180, R20 ;  /* 0x000000b4a814723c */ /* 0x040ff00000001814 */
[----:B------:R-:W-:Y:S01]  /*cdb0*/  HMMA.16816.F32 R24, R168, R182, R24 ;  /* 0x000000b6a818723c */ /* 0x000fe20000001818 */
[----:B------:R-:W4:Y:S07]  /*cdc0*/  LDSM.16.M88.4 R168, [R209+0x800] ;  /* 0x00080000d1a8783b */ /* 0x000f2e0000000200 */
[C---:B--2---:R-:W-:Y:S01]  /*cdd0*/  HMMA.16816.F32 R4, R184.reuse, R188, R4 ;  /* 0x000000bcb804723c */ /* 0x044fe20000001804 */
[----:B------:R-:W2:Y:S07]  /*cde0*/  LDSM.16.M88.4 R180, [R221+0xb880] ;  /* 0x00b88000ddb4783b */ /* 0x000eae0000000200 */
[C---:B------:R-:W-:Y:S01]  /*cdf0*/  HMMA.16816.F32 R8, R184.reuse, R190, R8 ;  /* 0x000000beb808723c */ /* 0x040fe20000001808 */
[----:B------:R-:W-:Y:S07]  /*ce00*/  LDSM.16.M88.4 R188, [R208] ;  /* 0x00000000d0bc783b */ /* 0x000fee0000000200 */
[C---:B-1----:R-:W-:Y:S08]  /*ce10*/  HMMA.16816.F32 R12, R184.reuse, R156, R12 ;  /* 0x0000009cb80c723c */ /* 0x042ff0000000180c */
[C---:B------:R-:W-:Y:S01]  /*ce20*/  HMMA.16816.F32 R16, R184.reuse, R158, R16 ;  /* 0x0000009eb810723c */ /* 0x040fe20000001810 */
[----:B------:R-:W1:Y:S07]  /*ce30*/  LDSM.16.M88.4 R156, [R221+0xc080] ;  /* 0x00c08000dd9c783b */ /* 0x000e6e0000000200 */
[C---:B------:R-:W-:Y:S08]  /*ce40*/  HMMA.16816.F32 R20, R184.reuse, R160, R20 ;  /* 0x000000a0b814723c */ /* 0x040ff00000001814 */
[----:B------:R-:W-:Y:S01]  /*ce50*/  HMMA.16816.F32 R24, R184, R162, R24 ;  /* 0x000000a2b818723c */ /* 0x000fe20000001818 */
[----:B------:R-:W5:Y:S07]  /*ce60*/  LDSM.16.M88.4 R160, [R221+0xc880] ;  /* 0x00c88000dda0783b */ /* 0x000f6e0000000200 */
[C---:B---3--:R-:W-:Y:S01]  /*ce70*/  HMMA.16816.F32 R4, R164.reuse, R192, R4 ;  /* 0x000000c0a404723c */ /* 0x048fe20000001804 */
[----:B------:R-:W3:Y:S07]  /*ce80*/  LDSM.16.M88.4 R184, [R220+0x4000] ;  /* 0x00400000dcb8783b */ /* 0x000eee0000000200 */
[C---:B------:R-:W-:Y:S01]  /*ce90*/  HMMA.16816.F32 R8, R164.reuse, R194, R8 ;  /* 0x000000c2a408723c */ /* 0x040fe20000001808 */
[----:B------:R-:W-:Y:S07]  /*cea0*/  LDSM.16.M88.4 R192, [R215+0xb880] ;  /* 0x00b88000d7c0783b */ /* 0x000fee0000000200 */
[C---:B----4-:R-:W-:Y:S08]  /*ceb0*/  HMMA.16816.F32 R12, R164.reuse, R168, R12 ;  /* 0x000000a8a40c723c */ /* 0x050ff0000000180c */
[C---:B------:R-:W-:Y:S01]  /*cec0*/  HMMA.16816.F32 R16, R164.reuse, R170, R16 ;  /* 0x000000aaa410723c */ /* 0x040fe20000001810 */
[----:B------:R-:W-:Y:S07]  /*ced0*/  LDSM.16.M88.4 R168, [R206] ;  /* 0x00000000cea8783b */ /* 0x000fee0000000200 */
[C---:B------:R-:W-:Y:S08]  /*cee0*/  HMMA.16816.F32 R20, R164.reuse, R172, R20 ;  /* 0x000000aca414723c */ /* 0x040ff00000001814 */
[----:B------:R-:W-:Y:S01]  /*cef0*/  HMMA.16816.F32 R24, R164, R174, R24 ;  /* 0x000000aea418723c */ /* 0x000fe20000001818 */
[----:B------:R-:W4:Y:S07]  /*cf00*/  LDSM.16.M88.4 R164, [R207] ;  /* 0x00000000cfa4783b */ /* 0x000f2e0000000200 */
[C---:B--2---:R-:W-:Y:S01]  /*cf10*/  HMMA.16816.F32 R4, R176.reuse, R180, R4 ;  /* 0x000000b4b004723c */ /* 0x044fe20000001804 */
[----:B------:R-:W2:Y:S07]  /*cf20*/  LDSM.16.M88.4 R172, [R218+0x4000] ;  /* 0x00400000daac783b */ /* 0x000eae0000000200 */
[C---:B------:R-:W-:Y:S01]  /*cf30*/  HMMA.16816.F32 R8, R176.reuse, R182, R8 ;  /* 0x000000b6b008723c */ /* 0x040fe20000001808 */
[----:B------:R-:W-:Y:S07]  /*cf40*/  LDSM.16.M88.4 R180, [R209+0x1800] ;  /* 0x00180000d1b4783b */ /* 0x000fee0000000200 */
[C---:B-1----:R-:W-:Y:S08]  /*cf50*/  HMMA.16816.F32 R12, R176.reuse, R156, R12 ;  /* 0x0000009cb00c723c */ /* 0x042ff0000000180c */
[C---:B------:R-:W-:Y:S01]  /*cf60*/  HMMA.16816.F32 R16, R176.reuse, R158, R16 ;  /* 0x0000009eb010723c */ /* 0x040fe20000001810 */
[----:B------:R-:W1:Y:S07]  /*cf70*/  LDSM.16.M88.4 R156, [R215+0xc080] ;  /* 0x00c08000d79c783b */ /* 0x000e6e0000000200 */
[C---:B-----5:R-:W-:Y:S08]  /*cf80*/  HMMA.16816.F32 R20, R176.reuse, R160, R20 ;  /* 0x000000a0b014723c */ /* 0x060ff00000001814 */
        /* <DEDUP_REMOVED lines=10> */
[----:B------:R-:W-:Y:S01]  /*d030*/  HMMA.16816.F32 R24, R184, R170, R24 ;  /* 0x000000aab818723c */ /* 0x000fe20000001818 */
[----:B------:R-:W3:Y:S07]  /*d040*/  LDSM.16.M88.4 R168, [R209+0x2800] ;  /* 0x00280000d1a8783b */ /* 0x000eee0000000200 */
[C---:B--2---:R-:W-:Y:S01]  /*d050*/  HMMA.16816.F32 R4, R172.reuse, R192, R4 ;  /* 0x000000c0ac04723c */ /* 0x044fe20000001804 */
[----:B------:R-:W2:Y:S07]  /*d060*/  LDSM.16.M88.4 R184, [R222+0x8000] ;  /* 0x00800000deb8783b */ /* 0x000eae0000000200 */
[C---:B------:R-:W-:Y:S01]  /*d070*/  HMMA.16816.F32 R8, R172.reuse, R194, R8 ;  /* 0x000000c2ac08723c */ /* 0x040fe20000001808 */
[----:B------:R-:W-:Y:S07]  /*d080*/  LDSM.16.M88.4 R192, [R205] ;  /* 0x00000000cdc0783b */ /* 0x000fee0000000200 */
        /* <DEDUP_REMOVED lines=12> */
[----:B------:R-:W4:Y:S07]  /*d150*/  LDSM.16.M88.4 R164, [R204] ;  /* 0x00000000cca4783b */ /* 0x000f2e0000000200 */
[C---:B------:R-:W-:Y:S08]  /*d160*/  HMMA.16816.F32 R20, R176.reuse, R168, R20 ;  /* 0x000000a8b014723c */ /* 0x040ff00000001814 */
[----:B------:R-:W-:Y:S01]  /*d170*/  HMMA.16816.F32 R24, R176, R170, R24 ;  /* 0x000000aab018723c */ /* 0x000fe20000001818 */
[----:B------:R-:W3:Y:S07]  /*d180*/  LDSM.16.M88.4 R168, [R203] ;  /* 0x00000000cba8783b */ /* 0x000eee0000000200 */
        /* <DEDUP_REMOVED lines=40> */
[----:B------:R-:W3:Y:S01]  /*d410*/  LDSM.16.M88.4 R184, [R218+0xc000] ;  /* 0x00c00000dab8783b */ /* 0x000ee20000000200 */
[C---:B--2---:R-:W-:Y:S08]  /*d420*/  HMMA.16816.F32 R4, R172.reuse, R192, R4 ;  /* 0x000000c0ac04723c */ /* 0x044ff00000001804 */
[C---:B------:R-:W-:Y:S01]  /*d430*/  HMMA.16816.F32 R8, R172.reuse, R194, R8 ;  /* 0x000000c2ac08723c */ /* 0x040fe20000001808 */
[----:B------:R-:W-:Y:S07]  /*d440*/  LDSM.16.M88.4 R192, [R209+0x4800] ;  /* 0x00480000d1c0783b */ /* 0x000fee0000000200 */
[C---:B-1----:R-:W-:Y:S08]  /*d450*/  HMMA.16816.F32 R12, R172.reuse, R156, R12 ;  /* 0x0000009cac0c723c */ /* 0x042ff0000000180c */
[C---:B------:R-:W-:Y:S01]  /*d460*/  HMMA.16816.F32 R16, R172.reuse, R158, R16 ;  /* 0x0000009eac10723c */ /* 0x040fe20000001810 */
[----:B------:R-:W1:Y:S07]  /*d470*/  LDSM.16.M88.4 R156, [R215+0xf080] ;  /* 0x00f08000d79c783b */ /* 0x000e6e0000000200 */
[C---:B-----5:R-:W-:Y:S08]  /*d480*/  HMMA.16816.F32 R20, R172.reuse, R160, R20 ;  /* 0x000000a0ac14723c */ /* 0x060ff00000001814 */
[----:B------:R-:W-:Y:S01]  /*d490*/  HMMA.16816.F32 R24, R172, R162, R24 ;  /* 0x000000a2ac18723c */ /* 0x000fe20000001818 */
[----:B------:R-:W2:Y:S07]  /*d4a0*/  LDSM.16.M88.4 R160, [R215+0xf880] ;  /* 0x00f88000d7a0783b */ /* 0x000eae0000000200 */
[----:B------:R-:W5:Y:S01]  /*d4b0*/  LDSM.16.M88.4 R172, [R217+0xc000] ;  /* 0x00c00000d9ac783b */ /* 0x000f620000000200 */
[C---:B---3--:R-:W-:Y:S08]  /*d4c0*/  HMMA.16816.F32 R4, R176.reuse, R180, R4 ;  /* 0x000000b4b004723c */ /* 0x048ff00000001804 */
[C---:B------:R-:W-:Y:S08]  /*d4d0*/  HMMA.16816.F32 R8, R176.reuse, R182, R8 ;  /* 0x000000b6b008723c */ /* 0x040ff00000001808 */
[C---:B----4-:R-:W-:Y:S08]  /*d4e0*/  HMMA.16816.F32 R12, R176.reuse, R164, R12 ;  /* 0x000000a4b00c723c */ /* 0x050ff0000000180c */
[C---:B------:R-:W-:Y:S08]  /*d4f0*/  HMMA.16816.F32 R16, R176.reuse, R166, R16 ;  /* 0x000000a6b010723c */ /* 0x040ff00000001810 */
[C---:B------:R-:W-:Y:S08]  /*d500*/  HMMA.16816.F32 R20, R176.reuse, R168, R20 ;  /* 0x000000a8b014723c */ /* 0x040ff00000001814 */
[----:B------:R-:W-:Y:S08]  /*d510*/  HMMA.16816.F32 R24, R176, R170, R24 ;  /* 0x000000aab018723c */ /* 0x000ff00000001818 */
[C---:B------:R-:W-:Y:S08]  /*d520*/  HMMA.16816.F32 R4, R184.reuse, R188, R4 ;  /* 0x000000bcb804723c */ /* 0x040ff00000001804 */
[C---:B------:R-:W-:Y:S08]  /*d530*/  HMMA.16816.F32 R8, R184.reuse, R190, R8 ;  /* 0x000000beb808723c */ /* 0x040ff00000001808 */
[C---:B-1----:R-:W-:Y:S08]  /*d540*/  HMMA.16816.F32 R12, R184.reuse, R156, R12 ;  /* 0x0000009cb80c723c */ /* 0x042ff0000000180c */
[C---:B------:R-:W-:Y:S01]  /*d550*/  HMMA.16816.F32 R16, R184.reuse, R158, R16 ;  /* 0x0000009eb810723c */ /* 0x040fe20000001810 */
[----:B------:R-:W1:Y:S07]  /*d560*/  LDSM.16.M88.4 R156, [R209+0x5000] ;  /* 0x00500000d19c783b */ /* 0x000e6e0000000200 */
[C---:B--2---:R-:W-:Y:S08]  /*d570*/  HMMA.16816.F32 R20, R184.reuse, R160, R20 ;  /* 0x000000a0b814723c */ /* 0x044ff00000001814 */
[----:B------:R-:W-:Y:S01]  /*d580*/  HMMA.16816.F32 R24, R184, R162, R24 ;  /* 0x000000a2b818723c */ /* 0x000fe20000001818 */
[----:B------:R-:W2:Y:S01]  /*d590*/  LDSM.16.M88.4 R160, [R209+0x5800] ;  /* 0x00580000d1a0783b */ /* 0x000ea20000000200 */
[----:B------:R-:W-:Y:S06]  /*d5a0*/  DEPBAR.LE SB0, 0x0 ;  /* 0x000080000000791a */ /* 0x000fec0000000000 */
[----:B------:R-:W-:Y:S01]  /*d5b0*/  BAR.SYNC.DEFER_BLOCKING 0x0 ;  /* 0x0000000000007b1d */ /* 0x000fe20000010000 */
[C---:B-----5:R-:W-:Y:S08]  /*d5c0*/  HMMA.16816.F32 R4, R172.reuse, R192, R4 ;  /* 0x000000c0ac04723c */ /* 0x060ff00000001804 */
[C---:B------:R-:W-:Y:S08]  /*d5d0*/  HMMA.16816.F32 R8, R172.reuse, R194, R8 ;  /* 0x000000c2ac08723c */ /* 0x040ff00000001808 */
[C---:B-1----:R-:W-:Y:S08]  /*d5e0*/  HMMA.16816.F32 R12, R172.reuse, R156, R12 ;  /* 0x0000009cac0c723c */ /* 0x042ff0000000180c */
[C---:B------:R-:W-:Y:S04]  /*d5f0*/  HMMA.16816.F32 R16, R172.reuse, R158, R16 ;  /* 0x0000009eac10723c */ /* 0x040fe80000001810 */
[----:B------:R-:W-:Y:S02]  /*d600*/  FMUL.FTZ R168, R4, c[0x0][0x320] ;  /* 0x0000c80004a87a20 */ /* 0x000fe40000410000 */
[----:B------:R-:W-:Y:S02]  /*d610*/  FMUL.FTZ R169, R5, c[0x0][0x320] ;  /* 0x0000c80005a97a20 */ /* 0x000fe40000410000 */
[C---:B--2---:R-:W-:Y:S02]  /*d620*/  HMMA.16816.F32 R20, R172.reuse, R160, R20 ;  /* 0x000000a0ac14723c */ /* 0x044fe40000001814 */
[----:B------:R-:W1:Y:S02]  /*d630*/  MUFU.TANH R168, R168 ;  /* 0x000000a800a87308 */ /* 0x000e640000002400 */
[----:B------:R-:W-:Y:S02]  /*d640*/  FMUL.FTZ R170, R6, c[0x0][0x320] ;  /* 0x0000c80006aa7a20 */ /* 0x000fe40000410000 */
[----:B------:R-:W-:Y:S02]  /*d650*/  FMUL.FTZ R177, R7, c[0x0][0x320] ;  /* 0x0000c80007b17a20 */ /* 0x000fe40000410000 */
[----:B------:R-:W-:Y:S04]  /*d660*/  HMMA.16816.F32 R24, R172, R162, R24 ;  /* 0x000000a2ac18723c */ /* 0x000fe80000001818 */
[----:B------:R-:W2:Y:S01]  /*d670*/  MUFU.TANH R169, R169 ;  /* 0x000000a900a97308 */ /* 0x000ea20000002400 */
[----:B------:R-:W-:Y:S02]  /*d680*/  FMUL.FTZ R171, R8, c[0x0][0x320] ;  /* 0x0000c80008ab7a20 */ /* 0x000fe40000410000 */
[----:B------:R-:W-:Y:S02]  /*d690*/  FMUL.FTZ R180, R9, c[0x0][0x320] ;  /* 0x0000c80009b47a20 */ /* 0x000fe40000410000 */
[----:B------:R-:W-:Y:S03]  /*d6a0*/  FMUL.FTZ R178, R10, c[0x0][0x320] ;  /* 0x0000c8000ab27a20 */ /* 0x000fe60000410000 */
[----:B------:R-:W-:Y:S02]  /*d6b0*/  FMUL.FTZ R179, R11, c[0x0][0x320] ;  /* 0x0000c8000bb37a20 */ /* 0x000fe40000410000 */
        /* <DEDUP_REMOVED lines=10> */
[----:B------:R-:W-:Y:S02]  /*d760*/  FMUL.FTZ R250, R20, c[0x0][0x320] ;  /* 0x0000c80014fa7a20 */ /* 0x000fe40000410000 */
[----:B------:R-:W-:Y:S01]  /*d770*/  FMUL.FTZ R21, R21, c[0x0][0x320] ;  /* 0x0000c80015157a20 */ /* 0x000fe20000410000 */
[----:B------:R-:W1:Y:S01]  /*d780*/  MUFU.TANH R171, R171 ;  /* 0x000000ab00ab7308 */ /* 0x000e620000002400 */
[----:B------:R-:W-:Y:S02]  /*d790*/  FMUL.FTZ R22, R22, c[0x0][0x320] ;  /* 0x0000c80016167a20 */ /* 0x000fe40000410000 */
[----:B------:R-:W-:Y:S02]  /*d7a0*/  FMUL.FTZ R20, R23, c[0x0][0x320] ;  /* 0x0000c80017147a20 */ /* 0x000fe40000410000 */
[----:B------:R-:W-:Y:S02]  /*d7b0*/  FMUL.FTZ R172, R24, c[0x0][0x320] ;  /* 0x0000c80018ac7a20 */ /* 0x000fe40000410000 */
[----:B------:R-:W-:Y:S02]  /*d7c0*/  FMUL.FTZ R25, R25, c[0x0][0x320] ;  /* 0x0000c80019197a20 */ /* 0x000fe40000410000 */
[----:B------:R-:W-:Y:S01]  /*d7d0*/  FMUL.FTZ R24, R26, c[0x0][0x320] ;  /* 0x0000c8001a187a20 */ /* 0x000fe20000410000 */
[----:B------:R-:W1:Y:S01]  /*d7e0*/  MUFU.TANH R180, R180 ;  /* 0x000000b400b47308 */ /* 0x000e620000002400 */
[----:B------:R-:W-:Y:S09]  /*d7f0*/  FMUL.FTZ R23, R27, c[0x0][0x320] ;  /* 0x0000c8001b177a20 */ /* 0x000ff20000410000 */
        /* <DEDUP_REMOVED lines=18> */
[----:B------:R-:W-:-:S05]  /*d920*/  @!P0 BRA `(.L_x_1105) ;  /* 0x0000020000008947 */ /* 0x000fca0003800000 */
[----:B--234-:R-:W-:Y:S04]  /*d930*/  IADD3 R5, R246, -0x1, RZ ;  /* 0xfffffffff6057810 */ /* 0x01cfe80007ffe0ff */
[----:B------:R-:W-:Y:S01]  /*d940*/  SHF.R.S32.HI R4, RZ, 0x1f, R5 ;  /* 0x0000001fff047819 */ /* 0x000fe20000011405 */
[C---:B------:R-:W-:Y:S04]  /*d950*/  IMAD.WIDE.U32 R8, R5.reuse, c[0x0][0x1e0], RZ ;  /* 0x0000780005087a25 */ /* 0x040fe800078e00ff */
[----:B------:R-:W-:Y:S04]  /*d960*/  IMAD R4, R4, c[0x0][0x1e0], RZ ;  /* 0x0000780004047a24 */ /* 0x000fe800078e02ff */
[----:B------:R-:W-:Y:S04]  /*d970*/  IMAD R4, R5, c[0x0][0x1e4], R4 ;  /* 0x0000790005047a24 */ /* 0x000fe800078e0204 */
[----:B------:R-:W-:Y:S01]  /*d980*/  IMAD.IADD R5, R9, 0x1, R4 ;  /* 0x0000000109057824 */ /* 0x000fe200078e0204 */
[----:B------:R-:W-:Y:S01]  /*d990*/  IADD3 R4, -R248, 0x30, RZ ;  /* 0x00000030f8047810 */ /* 0x000fe20007ffe1ff */
[----:B------:R-:W-:Y:S03]  /*d9a0*/  IMAD.WIDE.U32 R8, R8, 0x30, RZ ;  /* 0x0000003008087825 */ /* 0x000fe600078e00ff */
[----:B------:R-:W-:Y:S01]  /*d9b0*/  ISETP.GE.AND P0, PT, R4, 0x21, PT ;  /* 0x000000210400780c */ /* 0x000fe20003f06270 */
[----:B------:R-:W-:Y:S04]  /*d9c0*/  IMAD R5, R5, 0x30, RZ ;  /* 0x0000003005057824 */ /* 0x000fe800078e02ff */
[----:B------:R-:W-:Y:S08]  /*d9d0*/  IMAD.IADD R5, R9, 0x1, R5 ;  /* 0x0000000109057824 */ /* 0x000ff000078e0205 */
[----:B------:R-:W-:Y:S04]  /*d9e0*/  @P0 IADD3 R7, P2, P1, R234, UR6, R8 ;  /* 0x00000006ea070c10 */ /* 0x000fe8000f95e008 */
[----:B------:R-:W-:Y:S02]  /*d9f0*/  @P0 IADD3.X R6, R245, UR5, R5, P2, P1 ;  /* 0x00000005f5060c10 */ /* 0x000fe400097e2405 */
[----:B------:R-:W-:Y:S11]  /*da00*/  ISETP.GE.AND P1, PT, R4, 0x1, PT ;  /* 0x000000010400780c */ /* 0x000ff60003f26270 */
[----:B------:R-:W-:Y:S02]  /*da10*/  @!UPT UIADD3 URZ, URZ, URZ, URZ ;  /* 0x0000003f3f3ff290 */ /* 0x000fe4000fffe03f */
[----:B------:R-:W-:Y:S05]  /*da20*/  @P1 IADD3 R4, P2, R234, R8, RZ ;  /* 0x00000008ea041210 */ /* 0x000fea0007f5e0ff */
        /* <DEDUP_REMOVED lines=8> */
[----:B------:R-:W-:Y:S03]  /*dab0*/  @P0 LEA.HI.X R11, R7, c[0x0][0x1cc], R6, 0x1, P2 ;  /* 0x00007300070b0a11 */ /* 0x000fe600010f0c06 */
[----:B------:R2:W-:Y:S04]  /*dac0*/  @P1 LDGSTS.E.BYPASS.LTC128B.128 [R231+0xb880], [R8.64+0x80], !P5 ;  /* 0x0b88008008e71fae */ /* 0x0005e8000e901d52 */
[----:B------:R2:W-:Y:S04]  /*dad0*/  @P1 LDGSTS.E.BYPASS.LTC128B.128 [R231+0xd080], [R8.64+0x100], !P4 ;  /* 0x0d08010008e71fae */ /* 0x0005e8000e101d52 */
[----:B------:R2:W-:Y:S04]  /*dae0*/  @P1 LDGSTS.E.BYPASS.LTC128B.128 [R231+0xe880], [R8.64+0x180], !P3 ;  /* 0x0e88018008e71fae */ /* 0x0005e8000d901d52 */
[----:B------:R2:W-:Y:S04]  /*daf0*/  @P0 LDGSTS.E.BYPASS.LTC128B.128 [R231+0xb080], [R10.64], !P6 ;  /* 0x0b0800000ae70fae */ /* 0x0005e8000f101d52 */
[----:B------:R2:W-:Y:S04]  /*db00*/  @P0 LDGSTS.E.BYPASS.LTC128B.128 [R231+0xc880], [R10.64+0x80], !P5 ;  /* 0x0c8800800ae70fae */ /* 0x0005e8000e901d52 */
[----:B------:R2:W-:Y:S04]  /*db10*/  @P0 LDGSTS.E.BYPASS.LTC128B.128 [R231+0xe080], [R10.64+0x100], !P4 ;  /* 0x0e0801000ae70fae */ /* 0x0005e8000e101d52 */
[----:B------:R2:W-:Y:S02]  /*db20*/  @P0 LDGSTS.E.BYPASS.LTC128B.128 [R231+0xf880], [R10.64+0x180], !P3 ;  /* 0x0f8801800ae70fae */ /* 0x0005e4000d901d52 */
.L_x_1105:
[----:B--234-:R-:W-:Y:S05]  /*db30*/  BSYNC B0 ;  /* 0x0000000000007941 */ /* 0x01cfea0003800000 */
.L_x_1104:
[----:B------:R-:W-:Y:S01]  /*db40*/  ISETP.NE.AND P0, PT, R198, 0x1, PT ;  /* 0x00000001c600780c */ /* 0x000fe20003f05270 */
[----:B------:R-:W2:Y:S01]  /*db50*/  LDL R176, [R1+0x4] ;  /* 0x0000040001b07983 */ /* 0x000ea20000100800 */
[----:B------:R-:W-:Y:S03]  /*db60*/  IMAD R13, R246, -0x30, RZ ;  /* 0xffffffd0f60d7824 */ /* 0x000fe600078e02ff */
[----:B------:R-:W0:Y:S01]  /*db70*/  LDGDEPBAR ;  /* 0x00000000000079af */ /* 0x000e220000000000 */
[----:B------:R-:W-:Y:S01]  /*db80*/  IMAD.IADD R9, R13, 0x1, -R240 ;  /* 0x000000010d097824 */ /* 0x000fe200078e0af0 */
[----:B------:R-:W-:Y:S04]  /*db90*/  IADD3 R10, -R240, 0x1, R13 ;  /* 0x00000001f00a7810 */ /* 0x000fe80007ffe10d */
[----:B------:R-:W-:Y:S04]  /*dba0*/  IADD3 R10, -R242, R10, R3 ;  /* 0x0000000af20a7210 */ /* 0x000fe80007ffe103 */
[C---:B------:R-:W-:Y:S02]  /*dbb0*/  IADD3 R11, R10.reuse, c[0x0][0x328], RZ ;  /* 0x0000ca000a0b7a10 */ /* 0x040fe40007ffe0ff */
[----:B------:R-:W-:Y:S01]  /*dbc0*/  IADD3 R10, R10, UR7, RZ ;  /* 0x000000070a0a7c10 */ /* 0x000fe2000fffe0ff */
[----:B--2---:R-:W-:Y:S05]  /*dbd0*/  IMAD R4, R176, 0x80, R241 ;  /* 0x00000080b0047824 */ /* 0x004fea00078e02f1 */
[----:B------:R-:W-:Y:S05]  /*dbe0*/  IADD3 R12, R238, R4, R239 ;  /* 0x00000004ee0c7210 */ /* 0x000fea0007ffe0ef */
[----:B------:R-:W-:Y:S05]  /*dbf0*/  @P0 IMAD.HI.U32 R4, R12, c[0x0][0x2c8], RZ ;  /* 0x0000b2000c040a27 */ /* 0x000fea00078e00ff */
[----:B------:R-:W-:Y:S02]  /*dc00*/  @P0 SHF.R.U32.HI R12, RZ, c[0x0][0x2cc], R4 ;  /* 0x0000b300ff0c0a19 */ /* 0x000fe40000011604 */
[----:B------:R-:W-:Y:S03]  /*dc10*/  ISETP.GE.AND P0, PT, R197, 0x1, PT ;  /* 0x00000001c500780c */ /* 0x000fe60003f06270 */
[----:B------:R-:W2:Y:S02]  /*dc20*/  SHFL.IDX PT, R6, R12, RZ, 0x1c1f ;  /* 0x001c1fff0c067589 */ /* 0x000ea400000e0000 */
[--C-:B--2---:R-:W-:Y:S02]  /*dc30*/  IMAD.IADD R16, R11, 0x1, R6.reuse ;  /* 0x000000010b107824 */ /* 0x104fe400078e0206 */
[----:B------:R-:W-:Y:S06]  /*dc40*/  IMAD.IADD R14, R10, 0x1, R6 ;  /* 0x000000010a0e7824 */ /* 0x000fec00078e0206 */
[----:B------:R-:W-:-:S05]  /*dc50*/  @!P0 BRA `(.L_x_1106) ;  /* 0x0000017000008947 */ /* 0x000fca0003800000 */
[----:B------:R-:W-:Y:S01]  /*dc60*/  IADD3 R6, -R242, R3, R6 ;  /* 0x00000003f2067210 */ /* 0x000fe20007ffe106 */
[----:B------:R-:W-:Y:S03]  /*dc70*/  BSSY B0, `(.L_x_1107) ;  /* 0x0000011000007945 */ /* 0x000fe60003800000 */
        /* <DEDUP_REMOVED lines=11> */
.L_x_1108:
[----:B------:R-:W-:Y:S04]  /*dd30*/  MOV R4, c[0x0][0x32c] ;  /* 0x0000cb0000047a02 */ /* 0x000fe80000000f00 */
[----:B------:R-:W-:Y:S11]  /*dd40*/  ISETP.NE.AND P0, PT, R4, 0x1, PT ;  /* 0x000000010400780c */ /* 0x000ff60003f05270 */
[----:B------:R-:W-:Y:S02]  /*dd50*/  @!UPT UIADD3 URZ, URZ, URZ, URZ ;  /* 0x0000003f3f3ff290 */ /* 0x000fe4000fffe03f */
[----:B------:R-:W-:Y:S05]  /*dd60*/  @P0 IMAD.HI.U32 R4, R6, c[0x0][0x330], RZ ;  /* 0x0000cc0006040a27 */ /* 0x000fea00078e00ff */
[----:B------:R-:W-:Y:S02]  /*dd70*/  @P0 SHF.R.U32.HI R6, RZ, c[0x0][0x334], R4 ;  /* 0x0000cd00ff060a19 */ /* 0x000fe40000011604 */
.L_x_1109:
[----:B------:R-:W-:Y:S05]  /*dd80*/  BSYNC B0 ;  /* 0x0000000000007941 */ /* 0x000fea0003800000 */
.L_x_1107:
[----:B------:R-:W-:Y:S05]  /*dd90*/  IMAD R7, R6, c[0x0][0x32c], R9 ;  /* 0x0000cb0006077a24 */ /* 0x000fea00078e0209 */
[----:B------:R-:W-:Y:S02]  /*dda0*/  IADD3 R5, R7, c[0x0][0x32c], RZ ;  /* 0x0000cb0007057a10 */ /* 0x000fe40007ffe0ff */
[----:B------:R-:W-:Y:S02]  /*ddb0*/  IMNMX R14, R14, R7, !PT ;  /* 0x000000070e0e7217 */ /* 0x000fe40007800200 */
[----:B------:R-:W-:Y:S02]  /*ddc0*/  IMNMX R16, R16, R5, PT ;  /* 0x0000000510107217 */ /* 0x000fe40003800200 */
.L_x_1106:
[C---:B------:R-:W-:Y:S01]  /*ddd0*/  ISETP.GE.AND P0, PT, R13.reuse, 0x2, PT ;  /* 0x000000020d00780c */ /* 0x040fe20003f06270 */
[----:B------:R-:W2:Y:S01]  /*dde0*/  SHFL.IDX PT, R12, R12, 0x1, 0x1c1f ;  /* 0x003c1f000c0c7f89 */ /* 0x000ea200000e0000 */
[C---:B------:R-:W-:Y:S02]  /*ddf0*/  ISETP.GE.AND P1, PT, R13.reuse, 0x9, PT ;  /* 0x000000090d00780c */ /* 0x040fe40003f26270 */
[----:B------:R-:W-:Y:S02]  /*de00*/  P2R R8, PR, RZ, 0x1 ;  /* 0x00000001ff087803 */ /* 0x000fe40000000000 */
[----:B------:R-:W-:Y:S02]  /*de10*/  ISETP.GT.AND P0, PT, R14, 0x1, !P0 ;  /* 0x000000010e00780c */ /* 0x000fe40004704270 */
[----:B------:R-:W-:Y:S02]  /*de20*/  P2R R7, PR, RZ, 0x2 ;  /* 0x00000002ff077803 */ /* 0x000fe40000000000 */
[----:B------:R-:W-:Y:S02]  /*de30*/  ISETP.LT.OR P0, PT, R16, 0x2, P0 ;  /* 0x000000021000780c */ /* 0x000fe40000701670 */
[----:B------:R-:W-:Y:S02]  /*de40*/  ISETP.GE.AND P6, PT, R13, 0x19, PT ;  /* 0x000000190d00780c */ /* 0x000fe40003fc6270 */
[----:B------:R-:W-:Y:S02]  /*de50*/  FSEL R19, R169, -INF , !P0 ;  /* 0xff800000a9137808 */ /* 0x000fe40004000000 */
[----:B------:R-:W-:Y:S02]  /*de60*/  ISETP.GT.AND P0, PT, R14, 0x8, !P1 ;  /* 0x000000080e00780c */ /* 0x000fe40004f04270 */
[----:B------:R-:W-:Y:S02]  /*de70*/  ISETP.GE.AND P1, PT, R13, 0xa, PT ;  /* 0x0000000a0d00780c */ /* 0x000fe40003f26270 */
[----:B------:R-:W-:Y:S02]  /*de80*/  ISETP.LT.OR P0, PT, R16, 0x9, P0 ;  /* 0x000000091000780c */ /* 0x000fe40000701670 */
[----:B------:R-:W-:Y:S02]  /*de90*/  P2R R6, PR, RZ, 0x2 ;  /* 0x00000002ff067803 */ /* 0x000fe40000000000 */
[----:B-1----:R-:W-:Y:S01]  /*dea0*/  FSEL R17, R171, -INF , !P0 ;  /* 0xff800000ab117808 */ /* 0x002fe20004000000 */
[--C-:B--2---:R-:W-:Y:S01]  /*deb0*/  IMAD.IADD R11, R11, 0x1, R12.reuse ;  /* 0x000000010b0b7824 */ /* 0x104fe200078e020c */
[----:B------:R-:W-:Y:S02]  /*dec0*/  ISETP.GT.AND P0, PT, R14, 0x9, !P1 ;  /* 0x000000090e00780c */ /* 0x000fe40004f04270 */
[C---:B------:R-:W-:Y:S02]  /*ded0*/  ISETP.GE.AND P1, PT, R13.reuse, 0x11, PT ;  /* 0x000000110d00780c */ /* 0x040fe40003f26270 */
[----:B------:R-:W-:Y:S02]  /*dee0*/  ISETP.LT.OR P0, PT, R16, 0xa, P0 ;  /* 0x0000000a1000780c */ /* 0x000fe40000701670 */
[----:B------:R-:W-:Y:S02]  /*def0*/  P2R R5, PR, RZ, 0x2 ;  /* 0x00000002ff057803 */ /* 0x000fe40000000000 */
[----:B------:R-:W-:Y:S02]  /*df00*/  FSEL R15, R180, -INF , !P0 ;  /* 0xff800000b40f7808 */ /* 0x000fe40004000000 */
[----:B------:R-:W-:Y:S02]  /*df10*/  ISETP.GT.AND P0, PT, R14, 0x10, !P1 ;  /* 0x000000100e00780c */ /* 0x000fe40004f04270 */
[C---:B------:R-:W-:Y:S02]  /*df20*/  ISETP.GE.AND P1, PT, R13.reuse, 0x12, PT ;  /* 0x000000120d00780c */ /* 0x040fe40003f26270 */
[----:B------:R-:W-:Y:S02]  /*df30*/  ISETP.LT.OR P0, PT, R16, 0x11, P0 ;  /* 0x000000111000780c */ /* 0x000fe40000701670 */
[----:B------:R-:W-:Y:S02]  /*df40*/  ISETP.GE.AND P5, PT, R13, 0x1a, PT ;  /* 0x0000001a0d00780c */ /* 0x000fe40003fa6270 */
[----:B------:R-:W-:Y:S02]  /*df50*/  FSEL R171, R183, -INF , !P0 ;  /* 0xff800000b7ab7808 */ /* 0x000fe40004000000 */
[----:B------:R-:W-:Y:S02]  /*df60*/  ISETP.GT.AND P0, PT, R14, 0x11, !P1 ;  /* 0x000000110e00780c */ /* 0x000fe40004f04270 */
[C---:B------:R-:W-:Y:S02]  /*df70*/  ISETP.GE.AND P4, PT, R13.reuse, 0x21, PT ;  /* 0x000000210d00780c */ /* 0x040fe40003f86270 */
[----:B------:R-:W-:Y:S02]  /*df80*/  ISETP.LT.OR P0, PT, R16, 0x12, P0 ;  /* 0x000000121000780c */ /* 0x000fe40000701670 */
[C---:B------:R-:W-:Y:S02]  /*df90*/  ISETP.GE.AND P3, PT, R13.reuse, 0x22, PT ;  /* 0x000000220d00780c */ /* 0x040fe40003f66270 */
[----:B------:R-:W-:Y:S02]  /*dfa0*/  FSEL R169, R194, -INF , !P0 ;  /* 0xff800000c2a97808 */ /* 0x000fe40004000000 */
[----:B------:R-:W-:Y:S02]  /*dfb0*/  ISETP.GT.AND P0, PT, R14, 0x18, !P6 ;  /* 0x000000180e00780c */ /* 0x000fe40007704270 */
[----:B------:R-:W-:Y:S02]  /*dfc0*/  ISETP.GE.AND P2, PT, R13, 0x29, PT ;  /* 0x000000290d00780c */ /* 0x000fe40003f46270 */
[----:B------:R-:W-:Y:S02]  /*dfd0*/  ISETP.LT.OR P0, PT, R16, 0x19, P0 ;  /* 0x000000191000780c */ /* 0x000fe40000701670 */
[----:B------:R-:W-:Y:S02]  /*dfe0*/  P2R R4, PR, RZ, 0x2 ;  /* 0x00000002ff047803 */ /* 0x000fe40000000000 */
[----:B------:R-:W-:Y:S02]  /*dff0*/  FSEL R167, R249, -INF , !P0 ;  /* 0xff800000f9a77808 */ /* 0x000fe40004000000 */
[----:B------:R-:W-:Y:S02]  /*e000*/  ISETP.GT.AND P0, PT, R14, 0x19, !P5 ;  /* 0x000000190e00780c */ /* 0x000fe40006f04270 */
[----:B------:R-:W-:Y:S02]  /*e010*/  ISETP.GE.AND P1, PT, R13, 0x1, PT ;  /* 0x000000010d00780c */ /* 0x000fe40003f26270 */
[----:B------:R-:W-:Y:S04]  /*e020*/  ISETP.LT.OR P0, PT, R16, 0x1a, P0 ;  /* 0x0000001a1000780c */ /* 0x000fe80000701670 */
[----:B------:R-:W-:Y:S02]  /*e030*/  FSEL R165, R195, -INF , !P0 ;  /* 0xff800000c3a57808 */ /* 0x000fe40004000000 */
[----:B------:R-:W-:Y:S04]  /*e040*/  ISETP.GT.AND P0, PT, R14, 0x20, !P4 ;  /* 0x000000200e00780c */ /* 0x000fe80006704270 */
        /* <DEDUP_REMOVED lines=8> */
[----:B------:R-:W-:Y:S04]  /*e0d0*/  ISETP.GT.AND P0, PT, R14, RZ, !P1 ;  /* 0x000000ff0e00720c */ /* 0x000fe80004f04270 */
[----:B------:R-:W-:Y:S04]  /*e0e0*/  ISETP.LT.OR P0, PT, R16, 0x1, P0 ;  /* 0x000000011000780c */ /* 0x000fe80000701670 */
[----:B------:R-:W-:Y:S02]  /*e0f0*/  FSEL R21, R168, -INF , !P0 ;  /* 0xff800000a8157808 */ /* 0x000fe40004000000 */
[----:B------:R-:W-:Y:S04]  /*e100*/  ISETP.GE.AND P0, PT, R13, 0x2a, PT ;  /* 0x0000002a0d00780c */ /* 0x000fe80003f06270 */
[----:B------:R-:W-:Y:S02]  /*e110*/  P2R R13, PR, RZ, 0x1 ;  /* 0x00000001ff0d7803 */ /* 0x000fe40000000000 */
[----:B------:R-:W-:Y:S04]  /*e120*/  ISETP.GT.AND P0, PT, R14, 0x29, !P0 ;  /* 0x000000290e00780c */ /* 0x000fe80004704270 */
[----:B------:R-:W-:Y:S01]  /*e130*/  ISETP.LT.OR P0, PT, R16, 0x2a, P0 ;  /* 0x0000002a1000780c */ /* 0x000fe20000701670 */
[----:B------:R-:W-:Y:S03]  /*e140*/  IMAD.IADD R16, R10, 0x1, R12 ;  /* 0x000000010a107824 */ /* 0x000fe600078e020c */
[----:B------:R-:W-:Y:S02]  /*e150*/  FSEL R159, R25, -INF , !P0 ;  /* 0xff800000199f7808 */ /* 0x000fe40004000000 */
[----:B------:R-:W-:Y:S11]  /*e160*/  ISETP.GE.AND P0, PT, R197, 0x1, PT ;  /* 0x00000001c500780c */ /* 0x000ff60003f06270 */
[----:B------:R-:W-:Y:S02]  /*e170*/  @!UPT UIADD3 URZ, URZ, URZ, URZ ;  /* 0x0000003f3f3ff290 */ /* 0x000fe4000fffe03f */
        /* <DEDUP_REMOVED lines=14> */
.L_x_1112:
[----:B------:R-:W-:Y:S04]  /*e260*/  MOV R10, c[0x0][0x32c] ;  /* 0x0000cb00000a7a02 */ /* 0x000fe80000000f00 */
[----:B------:R-:W-:Y:S11]  /*e270*/  ISETP.NE.AND P0, PT, R10, 0x1, PT ;  /* 0x000000010a00780c */ /* 0x000ff60003f05270 */
[----:B------:R-:W-:Y:S02]  /*e280*/  @!UPT UIADD3 URZ, URZ, URZ, URZ ;  /* 0x0000003f3f3ff290 */ /* 0x000fe4000fffe03f */
[----:B------:R-:W-:Y:S05]  /*e290*/  @P0 IMAD.HI.U32 R10, R12, c[0x0][0x330], RZ ;  /* 0x0000cc000c0a0a27 */ /* 0x000fea00078e00ff */
[----:B------:R-:W-:Y:S02]  /*e2a0*/  @P0 SHF.R.U32.HI R12, RZ, c[0x0][0x334], R10 ;  /* 0x0000cd00ff0c0a19 */ /* 0x000fe4000001160a */
.L_x_1113:
[----:B------:R-:W-:Y:S05]  /*e2b0*/  BSYNC B0 ;  /* 0x0000000000007941 */ /* 0x000fea0003800000 */
.L_x_1111:
[----:B------:R-:W-:Y:S05]  /*e2c0*/  IMAD R9, R12, c[0x0][0x32c], R9 ;  /* 0x0000cb000c097a24 */ /* 0x000fea00078e0209 */
[----:B------:R-:W-:Y:S02]  /*e2d0*/  IADD3 R10, R9, c[0x0][0x32c], RZ ;  /* 0x0000cb00090a7a10 */ /* 0x000fe40007ffe0ff */
[----:B------:R-:W-:Y:S02]  /*e2e0*/  IMNMX R16, R16, R9, !PT ;  /* 0x0000000910107217 */ /* 0x000fe40007800200 */
[----:B------:R-:W-:Y:S02]  /*e2f0*/  IMNMX R11, R11, R10, PT ;  /* 0x0000000a0b0b7217 */ /* 0x000fe40003800200 */
.L_x_1110:
[----:B------:R-:W-:Y:S01]  /*e300*/  ISETP.GT.AND P0, PT, R16, RZ, !P1 ;  /* 0x000000ff1000720c */ /* 0x000fe20004f04270 */
[----:B------:R-:W-:Y:S01]  /*e310*/  LDSM.16.MT88.4 R172, [R214+0x7880] ;  /* 0x00788000d6ac783b */ /* 0x000fe20000004200 */
[----:B------:R-:W-:Y:S02]  /*e320*/  ISETP.NE.AND P1, PT, R13, RZ, PT ;  /* 0x000000ff0d00720c */ /* 0x000fe40003f25270 */
[----:B------:R-:W-:Y:S04]  /*e330*/  ISETP.LT.OR P0, PT, R11, 0x1, P0 ;  /* 0x000000010b00780c */ /* 0x000fe80000701670 */
[----:B------:R-:W-:Y:S02]  /*e340*/  FSEL R13, R170, -INF , !P0 ;  /* 0xff800000aa0d7808 */ /* 0x000fe40004000000 */
[----:B------:R-:W-:Y:S02]  /*e350*/  ISETP.NE.AND P0, PT, R8, RZ, PT ;  /* 0x000000ff0800720c */ /* 0x000fe40003f05270 */
[----:B------:R-:W-:Y:S02]  /*e360*/  FMNMX.FTZ R8, R21, R0, !PT ;  /* 0x0000000015087209 */ /* 0x000fe40007810000 */
[C---:B------:R-:W-:Y:S02]  /*e370*/  ISETP.GT.AND P0, PT, R16.reuse, 0x1, !P0 ;  /* 0x000000011000780c */ /* 0x040fe40004704270 */
[----:B------:R-:W-:Y:S02]  /*e380*/  FMNMX.FTZ R8, R19, R8, !PT ;  /* 0x0000000813087209 */ /* 0x000fe40007810000 */
[----:B------:R-:W-:Y:S02]  /*e390*/  ISETP.LT.OR P0, PT, R11, 0x2, P0 ;  /* 0x000000020b00780c */ /* 0x000fe40000701670 */
[----:B------:R-:W-:Y:S02]  /*e3a0*/  FMNMX.FTZ R8, R17, R8, !PT ;  /* 0x0000000811087209 */ /* 0x000fe40007810000 */
[----:B------:R-:W-:Y:S02]  /*e3b0*/  FSEL R14, R177, -INF , !P0 ;  /* 0xff800000b10e7808 */ /* 0x000fe40004000000 */
[----:B------:R-:W-:Y:S02]  /*e3c0*/  FMNMX.FTZ R8, R15, R8, !PT ;  /* 0x000000080f087209 */ /* 0x000fe40007810000 */
[----:B------:R-:W-:Y:S02]  /*e3d0*/  ISETP.NE.AND P0, PT, R7, RZ, PT ;  /* 0x000000ff0700720c */ /* 0x000fe40003f05270 */
[----:B------:R-:W-:Y:S02]  /*e3e0*/  FMNMX.FTZ R8, R171, R8, !PT ;  /* 0x00000008ab087209 */ /* 0x000fe40007810000 */
[----:B------:R-:W-:Y:S02]  /*e3f0*/  ISETP.GT.AND P0, PT, R16, 0x8, !P0 ;  /* 0x000000081000780c */ /* 0x000fe40004704270 */
[----:B------:R-:W-:Y:S02]  /*e400*/  FMNMX.FTZ R8, R169, R8, !PT ;  /* 0x00000008a9087209 */ /* 0x000fe40007810000 */
[----:B------:R-:W-:Y:S02]  /*e410*/  ISETP.LT.OR P0, PT, R11, 0x9, P0 ;  /* 0x000000090b00780c */ /* 0x000fe40000701670 */
[----:B------:R-:W-:Y:S02]  /*e420*/  FMNMX.FTZ R8, R167, R8, !PT ;  /* 0x00000008a7087209 */ /* 0x000fe40007810000 */
[----:B------:R-:W-:Y:S02]  /*e430*/  FSEL R12, R178, -INF , !P0 ;  /* 0xff800000b20c7808 */ /* 0x000fe40004000000 */
[----:B------:R-:W-:Y:S02]  /*e440*/  FMNMX.FTZ R8, R165, R8, !PT ;  /* 0x00000008a5087209 */ /* 0x000fe40007810000 */
[----:B------:R-:W-:Y:S02]  /*e450*/  ISETP.NE.AND P0, PT, R6, RZ, PT ;  /* 0x000000ff0600720c */ /* 0x000fe40003f05270 */
[----:B------:R-:W-:Y:S02]  /*e460*/  FMNMX.FTZ R8, R191, R8, !PT ;  /* 0x00000008bf087209 */ /* 0x000fe40007810000 */
[C---:B------:R-:W-:Y:S02]  /*e470*/  ISETP.GT.AND P0, PT, R16.reuse, 0x9, !P0 ;  /* 0x000000091000780c */ /* 0x040fe40004704270 */
[----:B------:R-:W-:Y:S02]  /*e480*/  FMNMX.FTZ R8, R189, R8, !PT ;  /* 0x00000008bd087209 */ /* 0x000fe40007810000 */
[----:B------:R-:W-:Y:S02]  /*e490*/  ISETP.LT.OR P0, PT, R11, 0xa, P0 ;  /* 0x0000000a0b00780c */ /* 0x000fe40000701670 */
[----:B------:R-:W-:Y:S02]  /*e4a0*/  FMNMX.FTZ R8, R187, R8, !PT ;  /* 0x00000008bb087209 */ /* 0x000fe40007810000 */
[----:B------:R-:W-:Y:S02]  /*e4b0*/  FSEL R10, R179, -INF , !P0 ;  /* 0xff800000b30a7808 */ /* 0x000fe40004000000 */
[----:B------:R-:W-:Y:S02]  /*e4c0*/  ISETP.NE.AND P0, PT, R5, RZ, PT ;  /* 0x000000ff0500720c */ /* 0x000fe40003f05270 */
[----:B------:R-:W-:Y:S02]  /*e4d0*/  FMNMX.FTZ R6, R159, R8, !PT ;  /* 0x000000089f067209 */ /* 0x000fe40007810000 */
[----:B------:R-:W-:Y:S03]  /*e4e0*/  ISETP.GT.AND P0, PT, R16, 0x10, !P0 ;  /* 0x000000101000780c */ /* 0x000fe60004704270 */
[----:B------:R-:W1:Y:S01]  /*e4f0*/  SHFL.BFLY PT, R5, R6, 0x2, 0x1f ;  /* 0x0c401f0006057f89 */ /* 0x000e6200000e0000 */
[C---:B------:R-:W-:Y:S04]  /*e500*/  ISETP.LT.OR P0, PT, R11.reuse, 0x11, P0 ;  /* 0x000000110b00780c */ /* 0x040fe80000701670 */
[----:B------:R-:W-:Y:S02]  /*e510*/  FSEL R170, R182, -INF , !P0 ;  /* 0xff800000b6aa7808 */ /* 0x000fe40004000000 */
[----:B------:R-:W-:Y:S04]  /*e520*/  ISETP.NE.AND P0, PT, R4, RZ, PT ;  /* 0x000000ff0400720c */ /* 0x000fe80003f05270 */
[C---:B------:R-:W-:Y:S04]  /*e530*/  ISETP.GT.AND P0, PT, R16.reuse, 0x11, !P0 ;  /* 0x000000111000780c */ /* 0x040fe80004704270 */
[----:B------:R-:W-:Y:S04]  /*e540*/  ISETP.LT.OR P0, PT, R11, 0x12, P0 ;  /* 0x000000120b00780c */ /* 0x000fe80000701670 */
[----:B------:R-:W-:Y:S02]  /*e550*/  FSEL R168, R181, -INF , !P0 ;  /* 0xff800000b5a87808 */ /* 0x000fe40004000000 */
[----:B------:R-:W-:Y:S02]  /*e560*/  ISETP.GT.AND P0, PT, R16, 0x18, !P6 ;  /* 0x000000181000780c */ /* 0x000fe40007704270 */
[----:B-1----:R-:W-:Y:S02]  /*e570*/  FMNMX.FTZ R4, R6, R5, !PT ;  /* 0x0000000506047209 */ /* 0x002fe40007810000 */
[----:B------:R-:W-:Y:S02]  /*e580*/  ISETP.LT.OR P0, PT, R11, 0x19, P0 ;  /* 0x000000190b00780c */ /* 0x000fe40000701670 */
[----:B------:R-:W-:Y:S01]  /*e590*/  FMNMX.FTZ R5, R13, R2, !PT ;  /* 0x000000020d057209 */ /* 0x000fe20007810000 */
[----:B------:R-:W1:Y:S01]  /*e5a0*/  SHFL.BFLY PT, R157, R4, 0x1, 0x1f ;  /* 0x0c201f00049d7f89 */ /* 0x000e6200000e0000 */
[----:B------:R-:W-:Y:S02]  /*e5b0*/  FSEL R166, R193, -INF , !P0 ;  /* 0xff800000c1a67808 */ /* 0x000fe40004000000 */
[----:B------:R-:W-:Y:S02]  /*e5c0*/  ISETP.GT.AND P0, PT, R16, 0x19, !P5 ;  /* 0x000000191000780c */ /* 0x000fe40006f04270 */
[----:B------:R-:W-:Y:S02]  /*e5d0*/  FMNMX.FTZ R5, R14, R5, !PT ;  /* 0x000000050e057209 */ /* 0x000fe40007810000 */
[C---:B------:R-:W-:Y:S02]  /*e5e0*/  ISETP.LT.OR P0, PT, R11.reuse, 0x1a, P0 ;  /* 0x0000001a0b00780c */ /* 0x040fe40000701670 */
[----:B------:R-:W-:Y:S02]  /*e5f0*/  FMNMX.FTZ R5, R12, R5, !PT ;  /* 0x000000050c057209 */ /* 0x000fe40007810000 */
        /* <DEDUP_REMOVED lines=18> */
[----:B------:R-:W-:Y:S02]  /*e720*/  ISETP.LT.OR P0, PT, R11, 0x2a, P0 ;  /* 0x0000002a0b00780c */ /* 0x000fe40000701670 */
[----:B------:R-:W-:Y:S02]  /*e730*/  FMNMX.FTZ R5, R186, R5, !PT ;  /* 0x00000005ba057209 */ /* 0x000fe40007810000 */
[----:B------:R-:W-:Y:S02]  /*e740*/  FSEL R158, R23, -INF , !P0 ;  /* 0xff800000179e7808 */ /* 0x000fe40004000000 */
[----:B-1----:R-:W-:Y:S02]  /*e750*/  FMNMX.FTZ R157, R4, R157, !PT ;  /* 0x0000009d049d7209 */ /* 0x002fe40007810000 */
[----:B------:R-:W-:Y:S02]  /*e760*/  FMNMX.FTZ R11, R158, R5, !PT ;  /* 0x000000059e0b7209 */ /* 0x000fe40007810000 */
[C---:B------:R-:W-:Y:S01]  /*e770*/  FSETP.NEU.FTZ.AND P0, PT, R157.reuse, -INF , PT ;  /* 0xff8000009d00780b */ /* 0x040fe20003f1d000 */
[C---:B------:R-:W-:Y:S02]  /*e780*/  FMUL.FTZ R192, R157.reuse, c[0x0][0x2d0] ;  /* 0x0000b4009dc07a20 */ /* 0x040fe40000410000 */
[----:B------:R-:W1:Y:S01]  /*e790*/  SHFL.BFLY PT, R4, R11, 0x2, 0x1f ;  /* 0x0c401f000b047f89 */ /* 0x000e6200000e0000 */
[----:B------:R-:W-:Y:S02]  /*e7a0*/  FSEL R7, R157, RZ, P0 ;  /* 0x000000ff9d077208 */ /* 0x000fe40000000000 */
[----:B------:R-:W-:Y:S03]  /*e7b0*/  FSEL R192, R192, RZ, P0 ;  /* 0x000000ffc0c07208 */ /* 0x000fe60000000000 */
[----:B------:R-:W-:Y:S02]  /*e7c0*/  FADD.FTZ R7, -R7, R0 ;  /* 0x0000000007077221 */ /* 0x000fe40000010100 */
[--C-:B------:R-:W-:Y:S02]  /*e7d0*/  FFMA.FTZ R177, R15, c[0x0][0x2d0], -R192.reuse ;  /* 0x0000b4000fb17a23 */ /* 0x100fe400000108c0 */
[--C-:B------:R-:W-:Y:S02]  /*e7e0*/  FFMA.FTZ R180, R21, c[0x0][0x2d0], -R192.reuse ;  /* 0x0000b40015b47a23 */ /* 0x100fe400000108c0 */
[--C-:B------:R-:W-:Y:S01]  /*e7f0*/  FFMA.FTZ R179, R19, c[0x0][0x2d0], -R192.reuse ;  /* 0x0000b40013b37a23 */ /* 0x100fe200000108c0 */
[----:B------:R-:W-:Y:S01]  /*e800*/  LDSM.16.MT88.4 R20, [R214+0x4080] ;  /* 0x00408000d614783b */ /* 0x000fe20000004200 */
[--C-:B------:R-:W-:Y:S01]  /*e810*/  FFMA.FTZ R178, R17, c[0x0][0x2d0], -R192.reuse ;  /* 0x0000b40011b27a23 */ /* 0x100fe200000108c0 */
[----:B------:R-:W-:Y:S01]  /*e820*/  MUFU.EX2 R177, R177 ;  /* 0x000000b100b17308 */ /* 0x000fe20000000800 */
[----:B------:R-:W-:Y:S02]  /*e830*/  FMUL.FTZ R0, R7, c[0x0][0x2d0] ;  /* 0x0000b40007007a20 */ /* 0x000fe40000410000 */
[--C-:B------:R-:W-:Y:S02]  /*e840*/  FFMA.FTZ R193, R171, c[0x0][0x2d0], -R192.reuse ;  /* 0x0000b400abc17a23 */ /* 0x100fe400000108c0 */
[--C-:B------:R-:W-:Y:S02]  /*e850*/  FFMA.FTZ R194, R169, c[0x0][0x2d0], -R192.reuse ;  /* 0x0000b400a9c27a23 */ /* 0x100fe400000108c0 */
[--C-:B------:R-:W-:Y:S01]  /*e860*/  FFMA.FTZ R195, R167, c[0x0][0x2d0], -R192.reuse ;  /* 0x0000b400a7c37a23 */ /* 0x100fe200000108c0 */
[----:B-1----:R-:W-:Y:S02]  /*e870*/  FMNMX.FTZ R9, R11, R4, !PT ;  /* 0x000000040b097209 */ /* 0x002fe40007810000 */
[----:B------:R-:W-:Y:S01]  /*e880*/  MUFU.EX2 R180, R180 ;  /* 0x000000b400b47308 */ /* 0x000fe20000000800 */
[--C-:B------:R-:W-:Y:S02]  /*e890*/  FFMA.FTZ R250, R165, c[0x0][0x2d0], -R192.reuse ;  /* 0x0000b400a5fa7a23 */ /* 0x100fe400000108c0 */
[--C-:B------:R-:W-:Y:S01]  /*e8a0*/  FFMA.FTZ R191, R191, c[0x0][0x2d0], -R192.reuse ;  /* 0x0000b400bfbf7a23 */ /* 0x100fe200000108c0 */
[----:B------:R-:W1:Y:S01]  /*e8b0*/  SHFL.BFLY PT, R156, R9, 0x1, 0x1f ;  /* 0x0c201f00099c7f89 */ /* 0x000e6200000e0000 */
[--C-:B------:R-:W-:Y:S02]  /*e8c0*/  FFMA.FTZ R189, R189, c[0x0][0x2d0], -R192.reuse ;  /* 0x0000b400bdbd7a23 */ /* 0x100fe400000108c0 */
[--C-:B------:R-:W-:Y:S02]  /*e8d0*/  FFMA.FTZ R187, R187, c[0x0][0x2d0], -R192.reuse ;  /* 0x0000b400bbbb7a23 */ /* 0x100fe400000108c0 */
[----:B------:R-:W-:Y:S01]  /*e8e0*/  FFMA.FTZ R192, R159, c[0x0][0x2d0], -R192 ;  /* 0x0000b4009fc07a23 */ /* 0x000fe200000108c0 */
[----:B------:R-:W2:Y:S10]  /*e8f0*/  MUFU.EX2 R179, R179 ;  /* 0x000000b300b37308 */ /* 0x000eb40000000800 */
[----:B------:R-:W3:Y:S01]  /*e900*/  MUFU.EX2 R178, R178 ;  /* 0x000000b200b27308 */ /* 0x000ee20000000800 */
[----:B-1----:R-:W-:Y:S09]  /*e910*/  FMNMX.FTZ R156, R9, R156, !PT ;  /* 0x0000009c099c7209 */ /* 0x002ff20007810000 */
[----:B------:R-:W1:Y:S01]  /*e920*/  MUFU.EX2 R0, R0 ;  /* 0x0000000000007308 */ /* 0x000e620000000800 */
[C---:B------:R-:W-:Y:S01]  /*e930*/  FSETP.NEU.FTZ.AND P0, PT, R156.reuse, -INF , PT ;  /* 0xff8000009c00780b */ /* 0x040fe20003f1d000 */
[C---:B------:R-:W-:Y:S01]  /*e940*/  FMUL.FTZ R185, R156.reuse, c[0x0][0x2d0] ;  /* 0x0000b4009cb97a20 */ /* 0x040fe20000410000 */
[----:B--2---:R-:W-:Y:S02]  /*e950*/  F2FP.PACK_AB R160, R179, R180 ;  /* 0x000000b4b3a0723e */ /* 0x004fe400000000ff */
[----:B------:R-:W-:Y:S02]  /*e960*/  FSEL R5, R156, RZ, P0 ;  /* 0x000000ff9c057208 */ /* 0x000fe40000000000 */
[----:B------:R-:W-:Y:S03]  /*e970*/  FSEL R185, R185, RZ, P0 ;  /* 0x000000ffb9b97208 */ /* 0x000fe60000000000 */
[----:B------:R-:W-:Y:S01]  /*e980*/  MUFU.EX2 R193, R193 ;  /* 0x000000c100c17308 */ /* 0x000fe20000000800 */
[----:B------:R-:W-:Y:S01]  /*e990*/  FADD.FTZ R5, -R5, R2 ;  /* 0x0000000205057221 */ /* 0x000fe20000010100 */
[----:B------:R-:W-:Y:S01]  /*e9a0*/  ISETP.GT.AND P0, PT, R246, R199, PT ;  /* 0x000000c7f600720c */ /* 0x000fe20003f04270 */
[--C-:B------:R-:W-:Y:S01]  /*e9b0*/  FFMA.FTZ R184, R13, c[0x0][0x2d0], -R185.reuse ;  /* 0x0000b4000db87a23 */ /* 0x100fe200000108b9 */
[----:B---3--:R-:W-:Y:S01]  /*e9c0*/  F2FP.PACK_AB R162, R177, R178 ;  /* 0x000000b2b1a2723e */ /* 0x008fe200000000ff */
[--C-:B------:R-:W-:Y:S02]  /*e9d0*/  FFMA.FTZ R183, R14, c[0x0][0x2d0], -R185.reuse ;  /* 0x0000b4000eb77a23 */ /* 0x100fe400000108b9 */
[--C-:B------:R-:W-:Y:S02]  /*e9e0*/  FFMA.FTZ R182, R12, c[0x0][0x2d0], -R185.reuse ;  /* 0x0000b4000cb67a23 */ /* 0x100fe400000108b9 */
[----:B------:R-:W2:Y:S01]  /*e9f0*/  LDSM.16.MT88.4 R12, [R216+0x4080] ;  /* 0x00408000d80c783b */ /* 0x000ea20000004200 */
[--C-:B------:R-:W-:Y:S01]  /*ea00*/  FFMA.FTZ R181, R10, c[0x0][0x2d0], -R185.reuse ;  /* 0x0000b4000ab57a23 */ /* 0x100fe200000108b9 */
[----:B------:R-:W-:Y:S01]  /*ea10*/  MUFU.EX2 R184, R184 ;  /* 0x000000b800b87308 */ /* 0x000fe20000000800 */
[----:B------:R-:W-:Y:S02]  /*ea20*/  FMUL.FTZ R2, R5, c[0x0][0x2d0] ;  /* 0x0000b40005027a20 */ /* 0x000fe40000410000 */
[C---:B-1----:R-:W-:Y:S02]  /*ea30*/  FMUL.FTZ R4, R0.reuse, R152 ;  /* 0x0000009800047220 */ /* 0x042fe40000410000 */
[C---:B------:R-:W-:Y:S02]  /*ea40*/  FMUL.FTZ R5, R0.reuse, R153 ;  /* 0x0000009900057220 */ /* 0x040fe40000410000 */
[C---:B------:R-:W-:Y:S02]  /*ea50*/  FMUL.FTZ R8, R0.reuse, R148 ;  /* 0x0000009400087220 */ /* 0x040fe40000410000 */
[C---:B------:R-:W-:Y:S01]  /*ea60*/  FMUL.FTZ R9, R0.reuse, R149 ;  /* 0x0000009500097220 */ /* 0x040fe20000410000 */
[----:B------:R-:W1:Y:S01]  /*ea70*/  MUFU.EX2 R183, R183 ;  /* 0x000000b700b77308 */ /* 0x000e620000000800 */
[C---:B------:R-:W-:Y:S02]  /*ea80*/  FMUL.FTZ R16, R0.reuse, R140 ;  /* 0x0000008c00107220 */ /* 0x040fe40000410000 */
[C---:B------:R-:W-:Y:S02]  /*ea90*/  FMUL.FTZ R17, R0.reuse, R141 ;  /* 0x0000008d00117220 */ /* 0x040fe40000410000 */
[C---:B------:R-:W-:Y:S02]  /*eaa0*/  FMUL.FTZ R24, R0.reuse, R132 ;  /* 0x0000008400187220 */ /* 0x040fe40000410000 */
[----:B------:R-:W-:Y:S02]  /*eab0*/  FMUL.FTZ R25, R0, R133 ;  /* 0x0000008500197220 */ /* 0x000fe40000410000 */
[--C-:B------:R-:W-:Y:S01]  /*eac0*/  FFMA.FTZ R252, R170, c[0x0][0x2d0], -R185.reuse ;  /* 0x0000b400aafc7a23 */ /* 0x100fe200000108b9 */
[----:B------:R-:W-:Y:S01]  /*ead0*/  MUFU.EX2 R182, R182 ;  /* 0x000000b600b67308 */ /* 0x000fe20000000800 */
[--C-:B------:R-:W-:Y:S02]  /*eae0*/  FFMA.FTZ R249, R168, c[0x0][0x2d0], -R185.reuse ;  /* 0x0000b400a8f97a23 */ /* 0x100fe400000108b9 */
[----:B------:R-:W-:Y:S01]  /*eaf0*/  LDSM.16.MT88.4 R168, [R212+0x6080] ;  /* 0x00608000d4a8783b */ /* 0x000fe20000004200 */
[--C-:B------:R-:W-:Y:S02]  /*eb00*/  FFMA.FTZ R251, R166, c[0x0][0x2d0], -R185.reuse ;  /* 0x0000b400a6fb7a23 */ /* 0x100fe400000108b9 */
[C---:B------:R-:W-:Y:S02]  /*eb10*/  FMUL.FTZ R28, R0.reuse, R28 ;  /* 0x0000001c001c7220 */ /* 0x040fe40000410000 */
[C---:B------:R-:W-:Y:S02]  /*eb20*/  FMUL.FTZ R29, R0.reuse, R29 ;  /* 0x0000001d001d7220 */ /* 0x040fe40000410000 */
[----:B------:R-:W3:Y:S01]  /*eb30*/  MUFU.EX2 R181, R181 ;  /* 0x000000b500b57308 */ /* 0x000ee20000000800 */
[C---:B------:R-:W-:Y:S02]  /*eb40*/  FMUL.FTZ R32, R0.reuse, R32 ;  /* 0x0000002000207220 */ /* 0x040fe40000410000 */
[C---:B------:R-:W-:Y:S01]  /*eb50*/  FMUL.FTZ R33, R0.reuse, R33 ;  /* 0x0000002100217220 */ /* 0x040fe20000410000 */
[----:B-1----:R-:W-:Y:S01]  /*eb60*/  F2FP.PACK_AB R161, R183, R184 ;  /* 0x000000b8b7a1723e */ /* 0x002fe200000000ff */
[C---:B------:R-:W-:Y:S02]  /*eb70*/  FMUL.FTZ R36, R0.reuse, R36 ;  /* 0x0000002400247220 */ /* 0x040fe40000410000 */
[C---:B------:R-:W-:Y:S02]  /*eb80*/  FMUL.FTZ R37, R0.reuse, R37 ;  /* 0x0000002500257220 */ /* 0x040fe40000410000 */
[C---:B------:R-:W-:Y:S01]  /*eb90*/  FMUL.FTZ R40, R0.reuse, R40 ;  /* 0x0000002800287220 */ /* 0x040fe20000410000 */
[----:B------:R-:W1:Y:S01]  /*eba0*/  MUFU.EX2 R2, R2 ;  /* 0x0000000200027308 */ /* 0x000e620000000800 */
[C---:B------:R-:W-:Y:S02]  /*ebb0*/  FMUL.FTZ R41, R0.reuse, R41 ;  /* 0x0000002900297220 */ /* 0x040fe40000410000 */
[C---:B------:R-:W-:Y:S02]  /*ebc0*/  FMUL.FTZ R44, R0.reuse, R44 ;  /* 0x0000002c002c7220 */ /* 0x040fe40000410000 */
[C---:B------:R-:W-:Y:S02]  /*ebd0*/  FMUL.FTZ R45, R0.reuse, R45 ;  /* 0x0000002d002d7220 */ /* 0x040fe40000410000 */
[C---:B------:R-:W-:Y:S02]  /*ebe0*/  FMUL.FTZ R48, R0.reuse, R48 ;  /* 0x0000003000307220 */ /* 0x040fe40000410000 */
[C---:B------:R-:W-:Y:S01]  /*ebf0*/  FMUL.FTZ R49, R0.reuse, R49 ;  /* 0x0000003100317220 */ /* 0x040fe20000410000 */
[----:B------:R-:W-:Y:S01]  /*ec00*/  MUFU.EX2 R194, R194 ;  /* 0x000000c200c27308 */ /* 0x000fe20000000800 */
[C---:B------:R-:W-:Y:S02]  /*ec10*/  FMUL.FTZ R52, R0.reuse, R52 ;  /* 0x0000003400347220 */ /* 0x040fe40000410000 */
[C---:B------:R-:W-:Y:S01]  /*ec20*/  FMUL.FTZ R53, R0.reuse, R53 ;  /* 0x0000003500357220 */ /* 0x040fe20000410000 */
[----:B---3--:R-:W-:Y:S01]  /*ec30*/  F2FP.PACK_AB R163, R181, R182 ;  /* 0x000000b6b5a3723e */ /* 0x008fe200000000ff */
        /* <DEDUP_REMOVED lines=8> */
[----:B------:R-:W1:Y:S01]  /*ecc0*/  LDSM.16.MT88.4 R152, [R213+0x4080] ;  /* 0x00408000d598783b */ /* 0x000e620000004200 */
[C---:B------:R-:W-:Y:S01]  /*ecd0*/  FMUL.FTZ R10, R2.reuse, R150 ;  /* 0x00000096020a7220 */ /* 0x040fe20000410000 */
[----:B------:R-:W-:Y:S01]  /*ece0*/  MUFU.EX2 R250, R250 ;  /* 0x000000fa00fa7308 */ /* 0x000fe20000000800 */
[C---:B------:R-:W-:Y:S02]  /*ecf0*/  FMUL.FTZ R11, R2.reuse, R151 ;  /* 0x00000097020b7220 */ /* 0x040fe40000410000 */
[C---:B--2---:R-:W-:Y:S03]  /*ed00*/  HMMA.16816.F32 R4, R160.reuse, R12, R4 ;  /* 0x0000000ca004723c */ /* 0x044fe60000001804 */
[----:B------:R-:W-:Y:S02]  /*ed10*/  LDSM.16.MT88.4 R148, [R213+0x4880] ;  /* 0x00488000d594783b */ /* 0x000fe40000004200 */
[----:B------:R-:W-:Y:S02]  /*ed20*/  FMUL.FTZ R18, R2, R142 ;  /* 0x0000008e02127220 */ /* 0x000fe40000410000 */
[C---:B------:R-:W-:Y:S01]  /*ed30*/  FMUL.FTZ R12, R0.reuse, R144 ;  /* 0x00000090000c7220 */ /* 0x040fe20000410000 */
[C---:B------:R-:W-:Y:S01]  /*ed40*/  HMMA.16816.F32 R8, R160.reuse, R14, R8 ;  /* 0x0000000ea008723c */ /* 0x040fe20000001808 */
[----:B------:R-:W-:Y:S03]  /*ed50*/  MUFU.EX2 R252, R252 ;  /* 0x000000fc00fc7308 */ /* 0x000fe60000000800 */
[----:B------:R-:W-:Y:S02]  /*ed60*/  FMUL.FTZ R13, R0, R145 ;  /* 0x00000091000d7220 */ /* 0x000fe40000410000 */
[C---:B------:R-:W-:Y:S02]  /*ed70*/  FMUL.FTZ R19, R2.reuse, R143 ;  /* 0x0000008f02137220 */ /* 0x040fe40000410000 */
[C---:B------:R-:W-:Y:S01]  /*ed80*/  FMUL.FTZ R14, R2.reuse, R146 ;  /* 0x00000092020e7220 */ /* 0x040fe20000410000 */
[----:B------:R-:W-:Y:S02]  /*ed90*/  LDSM.16.MT88.4 R140, [R213+0x5880] ;  /* 0x00588000d58c783b */ /* 0x000fe40000004200 */
[----:B------:R-:W2:Y:S01]  /*eda0*/  MUFU.EX2 R249, R249 ;  /* 0x000000f900f97308 */ /* 0x000ea20000000800 */
[C---:B------:R-:W-:Y:S02]  /*edb0*/  FMUL.FTZ R15, R2.reuse, R147 ;  /* 0x00000093020f7220 */ /* 0x040fe40000410000 */
[C---:B------:R-:W-:Y:S02]  /*edc0*/  FMUL.FTZ R26, R2.reuse, R134 ;  /* 0x00000086021a7220 */ /* 0x040fe40000410000 */
[C---:B------:R-:W-:Y:S01]  /*edd0*/  FMUL.FTZ R27, R2.reuse, R135 ;  /* 0x00000087021b7220 */ /* 0x040fe20000410000 */
[----:B------:R-:W3:Y:S01]  /*ede0*/  LDSM.16.MT88.4 R144, [R212+0x4080] ;  /* 0x00408000d490783b */ /* 0x000ee20000004200 */
[C---:B------:R-:W-:Y:S01]  /*edf0*/  FMUL.FTZ R30, R2.reuse, R30 ;  /* 0x0000001e021e7220 */ /* 0x040fe20000410000 */
[C---:B------:R-:W-:Y:S02]  /*ee00*/  HMMA.16816.F32 R12, R160.reuse, R20, R12 ;  /* 0x00000014a00c723c */ /* 0x040fe4000000180c */
[----:B------:R-:W-:Y:S01]  /*ee10*/  MUFU.EX2 R251, R251 ;  /* 0x000000fb00fb7308 */ /* 0x000fe20000000800 */
[C---:B------:R-:W-:Y:S02]  /*ee20*/  FMUL.FTZ R31, R2.reuse, R31 ;  /* 0x0000001f021f7220 */ /* 0x040fe40000410000 */
[----:B------:R-:W-:Y:S01]  /*ee30*/  FMUL.FTZ R34, R2, R34 ;  /* 0x0000002202227220 */ /* 0x000fe20000410000 */
[----:B------:R-:W-:Y:S01]  /*ee40*/  LDSM.16.MT88.4 R132, [R214+0x5880] ;  /* 0x00588000d684783b */ /* 0x000fe20000004200 */
[C---:B------:R-:W-:Y:S01]  /*ee50*/  FMUL.FTZ R20, R0.reuse, R136 ;  /* 0x0000008800147220 */ /* 0x040fe20000410000 */
[C---:B------:R-:W-:Y:S04]  /*ee60*/  HMMA.16816.F32 R16, R160.reuse, R22, R16 ;  /* 0x00000016a010723c */ /* 0x040fe80000001810 */
[----:B------:R-:W-:Y:S01]  /*ee70*/  FMUL.FTZ R21, R0, R137 ;  /* 0x0000008900157220 */ /* 0x000fe20000410000 */
[----:B------:R-:W-:Y:S01]  /*ee80*/  MUFU.EX2 R191, R191 ;  /* 0x000000bf00bf7308 */ /* 0x000fe20000000800 */
[C---:B------:R-:W-:Y:S02]  /*ee90*/  FMUL.FTZ R35, R2.reuse, R35 ;  /* 0x0000002302237220 */ /* 0x040fe40000410000 */
[C---:B------:R-:W-:Y:S04]  /*eea0*/  FMUL.FTZ R22, R2.reuse, R138 ;  /* 0x0000008a02167220 */ /* 0x040fe80000410000 */
[C---:B------:R-:W-:Y:S02]  /*eeb0*/  FMUL.FTZ R23, R2.reuse, R139 ;  /* 0x0000008b02177220 */ /* 0x040fe40000410000 */
[----:B------:R-:W4:Y:S01]  /*eec0*/  LDSM.16.MT88.4 R136, [R216+0x5880] ;  /* 0x00588000d888783b */ /* 0x000f220000004200 */
[C---:B------:R-:W-:Y:S01]  /*eed0*/  FMUL.FTZ R38, R2.reuse, R38 ;  /* 0x0000002602267220 */ /* 0x040fe20000410000 */
[----:B------:R-:W-:Y:S01]  /*eee0*/  MUFU.EX2 R189, R189 ;  /* 0x000000bd00bd7308 */ /* 0x000fe20000000800 */
[C---:B------:R-:W-:Y:S02]  /*eef0*/  FMUL.FTZ R39, R2.reuse, R39 ;  /* 0x0000002702277220 */ /* 0x040fe40000410000 */
[C---:B-1----:R-:W-:Y:S03]  /*ef00*/  HMMA.16816.F32 R20, R160.reuse, R152, R20 ;  /* 0x00000098a014723c */ /* 0x042fe60000001814 */
[C---:B------:R-:W-:Y:S02]  /*ef10*/  FMUL.FTZ R42, R2.reuse, R42 ;  /* 0x0000002a022a7220 */ /* 0x040fe40000410000 */
[C---:B------:R-:W-:Y:S02]  /*ef20*/  FMUL.FTZ R43, R2.reuse, R43 ;  /* 0x0000002b022b7220 */ /* 0x040fe40000410000 */
[C---:B------:R-:W-:Y:S01]  /*ef30*/  FMUL.FTZ R46, R2.reuse, R46 ;  /* 0x0000002e022e7220 */ /* 0x040fe20000410000 */
[C---:B------:R-:W-:Y:S01]  /*ef40*/  HMMA.16816.F32 R24, R160.reuse, R154, R24 ;  /* 0x0000009aa018723c */ /* 0x040fe20000001818 */
[----:B------:R-:W-:Y:S01]  /*ef50*/  LDSM.16.MT88.4 R152, [R212+0x4880] ;  /* 0x00488000d498783b */ /* 0x000fe20000004200 */
[----:B------:R-:W-:Y:S02]  /*ef60*/  MUFU.EX2 R187, R187 ;  /* 0x000000bb00bb7308 */ /* 0x000fe40000000800 */
[C---:B------:R-:W-:Y:S02]  /*ef70*/  FMUL.FTZ R47, R2.reuse, R47 ;  /* 0x0000002f022f7220 */ /* 0x040fe40000410000 */
[C---:B------:R-:W-:Y:S02]  /*ef80*/  FMUL.FTZ R50, R2.reuse, R50 ;  /* 0x0000003202327220 */ /* 0x040fe40000410000 */
[C---:B---3--:R-:W-:Y:S04]  /*ef90*/  HMMA.16816.F32 R28, R160.reuse, R144, R28 ;  /* 0x00000090a01c723c */ /* 0x048fe8000000181c */
[C---:B------:R-:W-:Y:S01]  /*efa0*/  FMUL.FTZ R51, R2.reuse, R51 ;  /* 0x0000003302337220 */ /* 0x040fe20000410000 */
[----:B------:R-:W-:Y:S01]  /*efb0*/  MUFU.EX2 R192, R192 ;  /* 0x000000c000c07308 */ /* 0x000fe20000000800 */
[C---:B------:R-:W-:Y:S02]  /*efc0*/  FMUL.FTZ R54, R2.reuse, R54 ;  /* 0x0000003602367220 */ /* 0x040fe40000410000 */
[C---:B------:R-:W-:Y:S01]  /*efd0*/  HMMA.16816.F32 R32, R160.reuse, R146, R32 ;  /* 0x00000092a020723c */ /* 0x040fe20000001820 */
[----:B------:R-:W-:Y:S03]  /*efe0*/  LDSM.16.MT88.4 R144, [R214+0x4880] ;  /* 0x00488000d690783b */ /* 0x000fe60000004200 */
[C---:B------:R-:W-:Y:S02]  /*eff0*/  FMUL.FTZ R55, R2.reuse, R55 ;  /* 0x0000003702377220 */ /* 0x040fe40000410000 */
[C---:B------:R-:W-:Y:S02]  /*f000*/  FMUL.FTZ R58, R2.reuse, R58 ;  /* 0x0000003a023a7220 */ /* 0x040fe40000410000 */
[C---:B------:R-:W-:Y:S01]  /*f010*/  FMUL.FTZ R59, R2.reuse, R59 ;  /* 0x0000003b023b7220 */ /* 0x040fe20000410000 */
[C---:B----4-:R-:W-:Y:S03]  /*f020*/  HMMA.16816.F32 R36, R160.reuse, R136, R36 ;  /* 0x00000088a024723c */ /* 0x050fe60000001824 */
[C---:B------:R-:W-:Y:S02]  /*f030*/  FMUL.FTZ R62, R2.reuse, R62 ;  /* 0x0000003e023e7220 */ /* 0x040fe40000410000 */
[----:B------:R-:W-:Y:S02]  /*f040*/  FMUL.FTZ R63, R2, R63 ;  /* 0x0000003f023f7220 */ /* 0x000fe40000410000 */
[----:B------:R-:W-:Y:S01]  /*f050*/  FMUL.FTZ R65, R0, R65 ;  /* 0x0000004100417220 */ /* 0x000fe20000410000 */
        /* <DEDUP_REMOVED lines=8> */
[----:B------:R-:W3:Y:S03]  /*f0e0*/  LDSM.16.MT88.4 R132, [R216+0x7080] ;  /* 0x00708000d884783b */ /* 0x000ee60000004200 */
[C---:B------:R-:W-:Y:S02]  /*f0f0*/  FMUL.FTZ R70, R2.reuse, R70 ;  /* 0x0000004602467220 */ /* 0x040fe40000410000 */
[----:B------:R-:W-:Y:S02]  /*f100*/  FMUL.FTZ R71, R2, R71 ;  /* 0x0000004702477220 */ /* 0x000fe40000410000 */
[C---:B------:R-:W-:Y:S04]  /*f110*/  HMMA.16816.F32 R52, R160.reuse, R140, R52 ;  /* 0x0000008ca034723c */ /* 0x040fe80000001834 */
[C---:B------:R-:W-:Y:S02]  /*f120*/  FMUL.FTZ R72, R0.reuse, R72 ;  /* 0x0000004800487220 */ /* 0x040fe40000410000 */
[----:B------:R-:W-:Y:S02]  /*f130*/  FMUL.FTZ R73, R0, R73 ;  /* 0x0000004900497220 */ /* 0x000fe40000410000 */
[C---:B------:R-:W-:Y:S01]  /*f140*/  HMMA.16816.F32 R56, R160.reuse, R142, R56 ;  /* 0x0000008ea038723c */ /* 0x040fe20000001838 */
[----:B------:R-:W4:Y:S03]  /*f150*/  LDSM.16.MT88.4 R140, [R214+0x7080] ;  /* 0x00708000d68c783b */ /* 0x000f260000004200 */
        /* <DEDUP_REMOVED lines=9> */
[C---:B------:R-:W-:Y:S02]  /*f1f0*/  FMUL.FTZ R80, R0.reuse, R80 ;  /* 0x0000005000507220 */ /* 0x040fe40000410000 */
[----:B------:R-:W-:Y:S02]  /*f200*/  FMUL.FTZ R81, R0, R81 ;  /* 0x0000005100517220 */ /* 0x000fe40000410000 */
[C---:B---3--:R-:W-:Y:S04]  /*f210*/  HMMA.16816.F32 R68, R160.reuse, R132, R68 ;  /* 0x00000084a044723c */ /* 0x048fe80000001844 */
[C---:B------:R-:W-:Y:S02]  /*f220*/  FMUL.FTZ R82, R2.reuse, R82 ;  /* 0x0000005202527220 */ /* 0x040fe40000410000 */
[----:B------:R-:W-:Y:S02]  /*f230*/  FMUL.FTZ R83, R2, R83 ;  /* 0x0000005302537220 */ /* 0x000fe40000410000 */
[C---:B------:R-:W-:Y:S01]  /*f240*/  HMMA.16816.F32 R72, R160.reuse, R134, R72 ;  /* 0x00000086a048723c */ /* 0x040fe20000001848 */
[----:B------:R-:W3:Y:S03]  /*f250*/  LDSM.16.MT88.4 R132, [R212+0x7080] ;  /* 0x00708000d484783b */ /* 0x000ee60000004200 */
[C---:B------:R-:W-:Y:S02]  /*f260*/  FMUL.FTZ R84, R0.reuse, R84 ;  /* 0x0000005400547220 */ /* 0x040fe40000410000 */
[----:B------:R-:W-:Y:S02]  /*f270*/  FMUL.FTZ R85, R0, R85 ;  /* 0x0000005500557220 */ /* 0x000fe40000410000 */
[C---:B----4-:R-:W-:Y:S04]  /*f280*/  HMMA.16816.F32 R76, R160.reuse, R140, R76 ;  /* 0x0000008ca04c723c */ /* 0x050fe8000000184c */
        /* <DEDUP_REMOVED lines=10> */
[----:B------:R-:W-:Y:S02]  /*f330*/  FMUL.FTZ R93, R0, R93 ;  /* 0x0000005d005d7220 */ /* 0x000fe40000410000 */
[C---:B------:R-:W-:Y:S01]  /*f340*/  FMUL.FTZ R94, R2.reuse, R94 ;  /* 0x0000005e025e7220 */ /* 0x040fe20000410000 */
[C---:B------:R-:W-:Y:S01]  /*f350*/  HMMA.16816.F32 R88, R160.reuse, R138, R88 ;  /* 0x0000008aa058723c */ /* 0x040fe20000001858 */
[----:B------:R-:W1:Y:S02]  /*f360*/  LDSM.16.MT88.4 R136, [R214+0x8880] ;  /* 0x00888000d688783b */ /* 0x000e640000004200 */
[----:B------:R-:W-:Y:S02]  /*f370*/  FMUL.FTZ R95, R2, R95 ;  /* 0x0000005f025f7220 */ /* 0x000fe40000410000 */
[C---:B------:R-:W-:Y:S02]  /*f380*/  FMUL.FTZ R96, R0.reuse, R96 ;  /* 0x0000006000607220 */ /* 0x040fe40000410000 */
[----:B------:R-:W-:Y:S02]  /*f390*/  FMUL.FTZ R97, R0, R97 ;  /* 0x0000006100617220 */ /* 0x000fe40000410000 */
[C---:B------:R-:W-:Y:S01]  /*f3a0*/  FMUL.FTZ R98, R2.reuse, R98 ;  /* 0x0000006202627220 */ /* 0x040fe20000410000 */
[C---:B---3--:R-:W-:Y:S03]  /*f3b0*/  HMMA.16816.F32 R92, R160.reuse, R132, R92 ;  /* 0x00000084a05c723c */ /* 0x048fe6000000185c */
[----:B------:R-:W-:Y:S02]  /*f3c0*/  FMUL.FTZ R99, R2, R99 ;  /* 0x0000006302637220 */ /* 0x000fe40000410000 */
[C---:B------:R-:W-:Y:S02]  /*f3d0*/  FMUL.FTZ R100, R0.reuse, R100 ;  /* 0x0000006400647220 */ /* 0x040fe40000410000 */
[----:B------:R-:W-:Y:S02]  /*f3e0*/  FMUL.FTZ R101, R0, R101 ;  /* 0x0000006500657220 */ /* 0x000fe40000410000 */
[C---:B------:R-:W-:Y:S01]  /*f3f0*/  FMUL.FTZ R102, R2.reuse, R102 ;  /* 0x0000006602667220 */ /* 0x040fe20000410000 */
[C---:B------:R-:W-:Y:S01]  /*f400*/  HMMA.16816.F32 R96, R160.reuse, R134, R96 ;  /* 0x00000086a060723c */ /* 0x040fe20000001860 */
[----:B------:R-:W3:Y:S02]  /*f410*/  LDSM.16.MT88.4 R132, [R213+0x8880] ;  /* 0x00888000d584783b */ /* 0x000ee40000004200 */
[----:B------:R-:W-:Y:S02]  /*f420*/  FMUL.FTZ R103, R2, R103 ;  /* 0x0000006702677220 */ /* 0x000fe40000410000 */
[C---:B------:R-:W-:Y:S02]  /*f430*/  FMUL.FTZ R104, R0.reuse, R104 ;  /* 0x0000006800687220 */ /* 0x040fe40000410000 */
[----:B------:R-:W-:Y:S02]  /*f440*/  FMUL.FTZ R105, R0, R105 ;  /* 0x0000006900697220 */ /* 0x000fe40000410000 */
[C---:B------:R-:W-:Y:S01]  /*f450*/  FMUL.FTZ R106, R2.reuse, R106 ;  /* 0x0000006a026a7220 */ /* 0x040fe20000410000 */
[C---:B----4-:R-:W-:Y:S03]  /*f460*/  HMMA.16816.F32 R100, R160.reuse, R140, R100 ;  /* 0x0000008ca064723c */ /* 0x050fe60000001864 */
[----:B------:R-:W-:Y:S02]  /*f470*/  FMUL.FTZ R107, R2, R107 ;  /* 0x0000006b026b7220 */ /* 0x000fe40000410000 */
[C---:B------:R-:W-:Y:S02]  /*f480*/  FMUL.FTZ R108, R0.reuse, R108 ;  /* 0x0000006c006c7220 */ /* 0x040fe40000410000 */
[----:B------:R-:W-:Y:S02]  /*f490*/  FMUL.FTZ R109, R0, R109 ;  /* 0x0000006d006d7220 */ /* 0x000fe40000410000 */
[C---:B------:R-:W-:Y:S01]  /*f4a0*/  FMUL.FTZ R110, R2.reuse, R110 ;  /* 0x0000006e026e7220 */ /* 0x040fe20000410000 */
[C---:B------:R-:W-:Y:S01]  /*f4b0*/  HMMA.16816.F32 R104, R160.reuse, R142, R104 ;  /* 0x0000008ea068723c */ /* 0x040fe20000001868 */
[----:B------:R-:W4:Y:S02]  /*f4c0*/  LDSM.16.MT88.4 R140, [R212+0x8880] ;  /* 0x00888000d48c783b */ /* 0x000f240000004200 */
[----:B------:R-:W-:Y:S02]  /*f4d0*/  FMUL.FTZ R111, R2, R111 ;  /* 0x0000006f026f7220 */ /* 0x000fe40000410000 */
        /* <DEDUP_REMOVED lines=16> */
[----:B------:R-:W-:Y:S02]  /*f5e0*/  FMUL.FTZ R124, R0, R124 ;  /* 0x0000007c007c7220 */ /* 0x000fe40000410000 */
[--C-:B------:R-:W-:Y:S01]  /*f5f0*/  FFMA.FTZ R132, R164, c[0x0][0x2d0], -R185.reuse ;  /* 0x0000b400a4847a23 */ /* 0x100fe200000108b9 */
[----:B--2---:R-:W-:Y:S01]  /*f600*/  F2FP.PACK_AB R133, R249, R252 ;  /* 0x000000fcf985723e */ /* 0x004fe200000000ff */
[----:B------:R-:W2:Y:S01]  /*f610*/  LDSM.16.MT88.4 R164, [R216+0x6080] ;  /* 0x00608000d8a4783b */ /* 0x000ea20000004200 */
[C---:B------:R-:W-:Y:S01]  /*f620*/  HMMA.16816.F32 R120, R160.reuse, R134, R120 ;  /* 0x00000086a078723c */ /* 0x040fe20000001878 */
[----:B------:R3:W5:Y:S02]  /*f630*/  MUFU.EX2 R197, R132 ;  /* 0x0000008400c57308 */ /* 0x0007640000000800 */
[----:B------:R-:W-:Y:S02]  /*f640*/  FMUL.FTZ R125, R0, R125 ;  /* 0x0000007d007d7220 */ /* 0x000fe40000410000 */
[C---:B------:R-:W-:Y:S02]  /*f650*/  FMUL.FTZ R126, R2.reuse, R126 ;  /* 0x0000007e027e7220 */ /* 0x040fe40000410000 */
[----:B------:R-:W-:Y:S01]  /*f660*/  FMUL.FTZ R127, R2, R127 ;  /* 0x0000007f027f7220 */ /* 0x000fe20000410000 */
[----:B------:R-:W-:Y:S01]  /*f670*/  F2FP.PACK_AB R134, R250, R195 ;  /* 0x000000c3fa86723e */ /* 0x000fe200000000ff */
[C---:B------:R-:W-:Y:S03]  /*f680*/  FMUL.FTZ R128, R0.reuse, R128 ;  /* 0x0000008000807220 */ /* 0x040fe60000410000 */
[----:B------:R-:W-:Y:S02]  /*f690*/  FMUL.FTZ R129, R0, R129 ;  /* 0x0000008100817220 */ /* 0x000fe40000410000 */
[C---:B----4-:R-:W-:Y:S03]  /*f6a0*/  HMMA.16816.F32 R124, R160.reuse, R140, R124 ;  /* 0x0000008ca07c723c */ /* 0x050fe6000000187c */
[C---:B------:R-:W-:Y:S02]  /*f6b0*/  FMUL.FTZ R130, R2.reuse, R130 ;  /* 0x0000008202827220 */ /* 0x040fe40000410000 */
[----:B------:R-:W-:Y:S02]  /*f6c0*/  FMUL.FTZ R131, R2, R131 ;  /* 0x0000008302837220 */ /* 0x000fe40000410000 */
[--C-:B------:R-:W-:Y:S02]  /*f6d0*/  FFMA.FTZ R159, R190, c[0x0][0x2d0], -R185.reuse ;  /* 0x0000b400be9f7a23 */ /* 0x100fe400000108b9 */
[--C-:B------:R-:W-:Y:S03]  /*f6e0*/  FFMA.FTZ R188, R188, c[0x0][0x2d0], -R185.reuse ;  /* 0x0000b400bcbc7a23 */ /* 0x100fe600000108b9 */
[----:B------:R-:W-:Y:S01]  /*f6f0*/  HMMA.16816.F32 R128, R160, R142, R128 ;  /* 0x0000008ea080723c */ /* 0x000fe20000001880 */
[----:B------:R-:W4:Y:S01]  /*f700*/  LDSM.16.MT88.4 R140, [R214+0x6080] ;  /* 0x00608000d68c783b */ /* 0x000f220000004200 */
[----:B------:R-:W-:Y:S01]  /*f710*/  MUFU.EX2 R159, R159 ;  /* 0x0000009f009f7308 */ /* 0x000fe20000000800 */
[----:B---3--:R-:W-:Y:S01]  /*f720*/  F2FP.PACK_AB R132, R194, R193 ;  /* 0x000000c1c284723e */ /* 0x008fe200000000ff */
[--C-:B------:R-:W-:Y:S01]  /*f730*/  FFMA.FTZ R186, R186, c[0x0][0x2d0], -R185.reuse ;  /* 0x0000b400baba7a23 */ /* 0x100fe200000108b9 */
[----:B-----5:R-:W-:Y:S01]  /*f740*/  F2FP.PACK_AB R135, R197, R251 ;  /* 0x000000fbc587723e */ /* 0x020fe200000000ff */
[----:B------:R-:W-:Y:S02]  /*f750*/  FFMA.FTZ R185, R158, c[0x0][0x2d0], -R185 ;  /* 0x0000b4009eb97a23 */ /* 0x000fe400000108b9 */
[----:B------:R-:W-:Y:S01]  /*f760*/  FFMA.FTZ R180, R0, R247, R180 ;  /* 0x000000f700b47223 */ /* 0x000fe200000100b4 */
[----:B------:R-:W3:Y:S03]  /*f770*/  LDSM.16.MT88.4 R160, [R213+0x6080] ;  /* 0x00608000d5a0783b */ /* 0x000ee60000004200 */
[C---:B-1----:R-:W-:Y:S01]  /*f780*/  HMMA.16816.F32 R4, R132.reuse, R136, R4 ;  /* 0x000000888404723c */ /* 0x042fe20000001804 */
[----:B------:R-:W1:Y:S04]  /*f790*/  MUFU.EX2 R188, R188 ;  /* 0x000000bc00bc7308 */ /* 0x000e680000000800 */
[----:B------:R-:W-:Y:S01]  /*f7a0*/  FFMA.FTZ R184, R2, R243, R184 ;  /* 0x000000f302b87223 */ /* 0x000fe200000100b8 */
[----:B------:R-:W-:Y:S01]  /*f7b0*/  MOV R2, R156 ;  /* 0x0000009c00027202 */ /* 0x000fe20000000f00 */
[----:B------:R-:W-:Y:S01]  /*f7c0*/  FADD.FTZ R179, R179, R180 ;  /* 0x000000b4b3b37221 */ /* 0x000fe20000010000 */
[C---:B------:R-:W-:Y:S01]  /*f7d0*/  HMMA.16816.F32 R8, R132.reuse, R138, R8 ;  /* 0x0000008a8408723c */ /* 0x040fe20000001808 */
[----:B------:R-:W5:Y:S02]  /*f7e0*/  LDSM.16.MT88.4 R136, [R216+0x7880] ;  /* 0x00788000d888783b */ /* 0x000f640000004200 */
[----:B------:R-:W-:Y:S01]  /*f7f0*/  MUFU.EX2 R186, R186 ;  /* 0x000000ba00ba7308 */ /* 0x000fe20000000800 */
[----:B------:R-:W-:Y:S02]  /*f800*/  FADD.FTZ R183, R183, R184 ;  /* 0x000000b8b7b77221 */ /* 0x000fe40000010000 */
[----:B------:R-:W-:Y:S02]  /*f810*/  FADD.FTZ R0, R178, R179 ;  /* 0x000000b3b2007221 */ /* 0x000fe40000010000 */
[C---:B------:R-:W-:Y:S04]  /*f820*/  HMMA.16816.F32 R12, R132.reuse, R144, R12 ;  /* 0x00000090840c723c */ /* 0x040fe8000000180c */
[----:B------:R-:W-:Y:S01]  /*f830*/  FADD.FTZ R182, R182, R183 ;  /* 0x000000b7b6b67221 */ /* 0x000fe20000010000 */
[----:B------:R-:W1:Y:S01]  /*f840*/  MUFU.EX2 R185, R185 ;  /* 0x000000b900b97308 */ /* 0x000e620000000800 */
[----:B------:R-:W-:Y:S02]  /*f850*/  FADD.FTZ R0, R177, R0 ;  /* 0x00000000b1007221 */ /* 0x000fe40000010000 */
[C---:B------:R-:W-:Y:S01]  /*f860*/  HMMA.16816.F32 R16, R132.reuse, R146, R16 ;  /* 0x000000928410723c */ /* 0x040fe20000001810 */
[----:B------:R-:W1:Y:S03]  /*f870*/  LDSM.16.MT88.4 R144, [R213+0x7880] ;  /* 0x00788000d590783b */ /* 0x000e660000004200 */
[----:B------:R-:W-:Y:S02]  /*f880*/  FADD.FTZ R181, R181, R182 ;  /* 0x000000b6b5b57221 */ /* 0x000fe40000010000 */
[----:B------:R-:W-:Y:S02]  /*f890*/  FADD.FTZ R193, R193, R0 ;  /* 0x00000000c1c17221 */ /* 0x000fe40000010000 */
[C---:B------:R-:W-:Y:S04]  /*f8a0*/  HMMA.16816.F32 R20, R132.reuse, R148, R20 ;  /* 0x000000948414723c */ /* 0x040fe80000001814 */
[----:B------:R-:W-:Y:S02]  /*f8b0*/  FADD.FTZ R252, R252, R181 ;  /* 0x000000b5fcfc7221 */ /* 0x000fe40000010000 */
        /* <DEDUP_REMOVED lines=8> */
[C---:B------:R-:W-:Y:S04]  /*f940*/  HMMA.16816.F32 R32, R132.reuse, R154, R32 ;  /* 0x0000009a8420723c */ /* 0x040fe80000001820 */
[----:B------:R-:W-:Y:S01]  /*f950*/  FADD.FTZ R0, R197, R251 ;  /* 0x000000fbc5007221 */ /* 0x000fe20000010000 */
[----:B------:R-:W-:Y:S01]  /*f960*/  MOV R197, c[0x0][0x32c] ;  /* 0x0000cb0000c57a02 */ /* 0x000fe20000000f00 */
[----:B------:R-:W-:Y:S02]  /*f970*/  FADD.FTZ R250, R191, R250 ;  /* 0x000000fabffa7221 */ /* 0x000fe40000010000 */
[C---:B--2---:R-:W-:Y:S08]  /*f980*/  HMMA.16816.F32 R36, R132.reuse, R164, R36 ;  /* 0x000000a48424723c */ /* 0x044ff00000001824 */
[C---:B------:R-:W-:Y:S01]  /*f990*/  HMMA.16816.F32 R40, R132.reuse, R166, R40 ;  /* 0x000000a68428723c */ /* 0x040fe20000001828 */
[----:B------:R-:W-:Y:S07]  /*f9a0*/  LDSM.16.MT88.4 R164, [R213+0x5080] ;  /* 0x00508000d5a4783b */ /* 0x000fee0000004200 */
[C---:B----4-:R-:W-:Y:S08]  /*f9b0*/  HMMA.16816.F32 R44, R132.reuse, R140, R44 ;  /* 0x0000008c842c723c */ /* 0x050ff0000000182c */
[C---:B------:R-:W-:Y:S01]  /*f9c0*/  HMMA.16816.F32 R48, R132.reuse, R142, R48 ;  /* 0x0000008e8430723c */ /* 0x040fe20000001830 */
[----:B------:R-:W2:Y:S07]  /*f9d0*/  LDSM.16.MT88.4 R140, [R216+0x9080] ;  /* 0x00908000d88c783b */ /* 0x000eae0000004200 */
[C---:B---3--:R-:W-:Y:S07]  /*f9e0*/  HMMA.16816.F32 R52, R132.reuse, R160, R52 ;  /* 0x000000a08434723c */ /* 0x048fee0000001834 */
[----:B------:R-:W-:Y:S01]  /*f9f0*/  F2FP.PACK_AB R160, R189, R191 ;  /* 0x000000bfbda0723e */ /* 0x000fe200000000ff */
[C---:B------:R-:W-:Y:S04]  /*fa00*/  HMMA.16816.F32 R56, R132.reuse, R162, R56 ;  /* 0x000000a28438723c */ /* 0x040fe80000001838 */
[----:B-1----:R-:W-:Y:S01]  /*fa10*/  F2FP.PACK_AB R161, R188, R159 ;  /* 0x0000009fbca1723e */ /* 0x002fe200000000ff */
[----:B------:R-:W-:Y:S02]  /*fa20*/  FADD.FTZ R159, R159, R0 ;  /* 0x000000009f9f7221 */ /* 0x000fe40000010000 */
[----:B------:R-:W-:Y:S01]  /*fa30*/  F2FP.PACK_AB R162, R192, R187 ;  /* 0x000000bbc0a2723e */ /* 0x000fe200000000ff */
[C---:B------:R-:W-:Y:S04]  /*fa40*/  HMMA.16816.F32 R60, R132.reuse, R168, R60 ;  /* 0x000000a8843c723c */ /* 0x040fe8000000183c */
[----:B------:R-:W-:Y:S01]  /*fa50*/  F2FP.PACK_AB R163, R185, R186 ;  /* 0x000000bab9a3723e */ /* 0x000fe200000000ff */
[----:B------:R-:W-:Y:S02]  /*fa60*/  FADD.FTZ R0, R189, R250 ;  /* 0x000000fabd007221 */ /* 0x000fe40000010000 */
[----:B------:R-:W-:Y:S01]  /*fa70*/  FADD.FTZ R159, R188, R159 ;  /* 0x0000009fbc9f7221 */ /* 0x000fe20000010000 */
[C---:B------:R-:W-:Y:S01]  /*fa80*/  HMMA.16816.F32 R64, R132.reuse, R170, R64 ;  /* 0x000000aa8440723c */ /* 0x040fe20000001840 */
[----:B------:R-:W-:Y:S03]  /*fa90*/  LDSM.16.MT88.4 R168, [R212+0x5080] ;  /* 0x00508000d4a8783b */ /* 0x000fe60000004200 */
[----:B------:R-:W-:Y:S01]  /*faa0*/  FADD.FTZ R187, R187, R0 ;  /* 0x00000000bbbb7221 */ /* 0x000fe20000010000 */
[----:B------:R-:W-:Y:S01]  /*fab0*/  MOV R0, R157 ;  /* 0x0000009d00007202 */ /* 0x000fe20000000f00 */
[----:B------:R-:W-:Y:S02]  /*fac0*/  FADD.FTZ R186, R186, R159 ;  /* 0x0000009fbaba7221 */ /* 0x000fe40000010000 */
[C---:B-----5:R-:W-:Y:S04]  /*fad0*/  HMMA.16816.F32 R68, R132.reuse, R136, R68 ;  /* 0x000000888444723c */ /* 0x060fe80000001844 */
[----:B------:R-:W-:Y:S02]  /*fae0*/  FADD.FTZ R247, R192, R187 ;  /* 0x000000bbc0f77221 */ /* 0x000fe40000010000 */
[----:B------:R-:W-:Y:S02]  /*faf0*/  FADD.FTZ R243, R185, R186 ;  /* 0x000000bab9f37221 */ /* 0x000fe40000010000 */
[C---:B------:R-:W-:Y:S01]  /*fb00*/  HMMA.16816.F32 R72, R132.reuse, R138, R72 ;  /* 0x0000008a8448723c */ /* 0x040fe20000001848 */
[----:B------:R-:W1:Y:S07]  /*fb10*/  LDSM.16.MT88.4 R136, [R214+0x9080] ;  /* 0x00908000d688783b */ /* 0x000e6e0000004200 */
[C---:B------:R-:W-:Y:S08]  /*fb20*/  HMMA.16816.F32 R76, R132.reuse, R172, R76 ;  /* 0x000000ac844c723c */ /* 0x040ff0000000184c */
[C---:B------:R-:W-:Y:S01]  /*fb30*/  HMMA.16816.F32 R80, R132.reuse, R174, R80 ;  /* 0x000000ae8450723c */ /* 0x040fe20000001850 */
[----:B------:R-:W-:Y:S07]  /*fb40*/  LDSM.16.MT88.4 R172, [R216+0x6880] ;  /* 0x00688000d8ac783b */ /* 0x000fee0000004200 */
        /* <DEDUP_REMOVED lines=8> */
[----:B------:R-:W-:Y:S07]  /*fbd0*/  LDSM.16.MT88.4 R140, [R214+0x5080] ;  /* 0x00508000d68c783b */ /* 0x000fee0000004200 */
[C---:B-1----:R-:W-:Y:S08]  /*fbe0*/  HMMA.16816.F32 R108, R132.reuse, R136, R108 ;  /* 0x00000088846c723c */ /* 0x042ff0000000186c */
[C---:B------:R-:W-:Y:S01]  /*fbf0*/  HMMA.16816.F32 R112, R132.reuse, R138, R112 ;  /* 0x0000008a8470723c */ /* 0x040fe20000001870 */
[----:B------:R-:W1:Y:S07]  /*fc00*/  LDSM.16.MT88.4 R136, [R216+0x5080] ;  /* 0x00508000d888783b */ /* 0x000e6e0000004200 */
[C---:B---3--:R-:W-:Y:S08]  /*fc10*/  HMMA.16816.F32 R116, R132.reuse, R144, R116 ;  /* 0x000000908474723c */ /* 0x048ff00000001874 */
        /* <DEDUP_REMOVED lines=43> */
[----:B------:R-:W-:Y:S01]  /*fed0*/  IADD3 R4, R246, -0x1, RZ ;  /* 0xfffffffff6047810 */ /* 0x000fe20007ffe0ff */
[C---:B------:R-:W-:Y:S04]  /*fee0*/  HMMA.16816.F32 R120, R160.reuse, R6, R120 ;  /* 0x00000006a078723c */ /* 0x040fe80000001878 */
[----:B------:R-:W-:Y:S04]  /*fef0*/  MOV R246, R4 ;  /* 0x0000000400f67202 */ /* 0x000fe80000000f00 */
[C---:B--2---:R-:W-:Y:S08]  /*ff00*/  HMMA.16816.F32 R124, R160.reuse, R8, R124 ;  /* 0x00000008a07c723c */ /* 0x044ff0000000187c */
[----:B------:R-:W-:Y:S01]  /*ff10*/  HMMA.16816.F32 R128, R160, R10, R128 ;  /* 0x0000000aa080723c */ /* 0x000fe20000001880 */
[----:B------:R-:W-:-:S07]  /*ff20*/  @P0 BRA `(.L_x_1114) ;  /* 0xffffc9f000000947 */ /* 0x000fce000383ffff */
[----:B------:R-:W-:Y:S06]  /*ff30*/  @!UPT UIADD3 URZ, URZ, URZ, URZ ;  /* 0x0000003f3f3ff290 */ /* 0x000fec000fffe03f */
[----:B------:R-:W-:Y:S01]  /*ff40*/  IMAD.SHL.U32 R170, R176, 0x80, RZ ;  /* 0x00000080b0aa7824 */ /* 0x000fe200078e00ff */
[----:B------:R-:W-:Y:S01]  /*ff50*/  MOV R0, R157 ;  /* 0x0000009d00007202 */ /* 0x000fe20000000f00 */
[----:B------:R-:W-:Y:S01]  /*ff60*/  IMAD.MOV.U32 R2, RZ, RZ, R156 ;  /* 0x000000ffff027224 */ /* 0x000fe200078e009c */
[----:B------:R-:W-:-:S07]  /*ff70*/  MOV R246, R4 ;  /* 0x0000000400f67202 */ /* 0x000fce0000000f00 */
.L_x_1101:
[----:B------:R-:W2:Y:S04]  /*ff80*/  LDL R5, [R1+0x64] ;  /* 0x0000640001057983 */ /* 0x000ea80000100800 */
[----:B------:R-:W3:Y:S01]  /*ff90*/  LDL R4, [R1+0x58] ;  /* 0x0000580001047983 */ /* 0x000ee20000100800 */
[----:B------:R-:W-:Y:S01]  /*ffa0*/  IMAD.MOV.U32 R250, RZ, RZ, c[0x0][0x2c4] ;  /* 0x0000b100fffa7624 */ /* 0x000fe200078e00ff */
[----:B------:R-:W-:Y:S01]  /*ffb0*/  IADD3 R170, R170, 0x7f, RZ ;  /* 0x0000007faaaa7810 */ /* 0x000fe20007ffe0ff */
[----:B------:R-:W-:-:S03]  /*ffc0*/  IMAD.MOV.U32 R249, RZ, RZ, c[0x0][0x32c] ;  /* 0x0000cb00fff97624 */ /* 0x000fc600078e00ff */
[----:B------:R-:W-:-:S13]  /*ffd0*/  ISETP.NE.AND P0, PT, R250, 0x1, PT ;  /* 0x00000001fa00780c */ /* 0x000fda0003f05270 */
[----:B------:R-:W-:-:S05]  /*ffe0*/  @P0 IMAD.HI.U32 R6, R170, c[0x0][0x2c8], RZ ;  /* 0x0000b200aa060a27 */ /* 0x000fca00078e00ff */
[----:B------:R-:W-:Y:S02]  /*fff0*/  @P0 SHF.R.U32.HI R170, RZ, c[0x0][0x2cc], R6 ;  /* 0x0000b300ffaa0a19 */ /* 0x000fe40000011606 */
[----:B------:R-:W-:Y:S02]  /*10000*/  ISETP.GE.AND P0, PT, R249, 0x1, PT ;  /* 0x00000001f900780c */ /* 0x000fe40003f06270 */
[----:B--2---:R-:W-:-:S05]  /*10010*/  IADD3 R5, R170, 0x1, R5 ;  /* 0x00000001aa057810 */ /* 0x004fca0007ffe005 */
[----:B---3--:R-:W-:-:S05]  /*10020*/  IMAD.IADD R6, R5, 0x1, -R4 ;  /* 0x0000000105067824 */ /* 0x008fca00078e0a04 */
[----:B------:R-:W-:Y:S01]  /*10030*/  IADD3 R4, R6, -c[0x0][0x324], RZ ;  /* 0x8000c90006047a10 */ /* 0x000fe20007ffe0ff */
        /* <DEDUP_REMOVED lines=10> */
.L_x_1117:
[----:B------:R-:W-:-:S13]  /*100e0*/  ISETP.NE.AND P0, PT, R249, 0x1, PT ;  /* 0x00000001f900780c */ /* 0x000fda0003f05270 */
[----:B------:R-:W-:-:S05]  /*100f0*/  @P0 IMAD.HI.U32 R5, R6, c[0x0][0x330], RZ ;  /* 0x0000cc0006050a27 */ /* 0x000fca00078e00ff */
[----:B------:R-:W-:Y:S02]  /*10100*/  @P0 SHF.R.U32.HI R6, RZ, c[0x0][0x334], R5 ;  /* 0x0000cd00ff060a19 */ /* 0x000fe40000011605 */
.L_x_1118:
[----:B------:R-:W-:Y:S05]  /*10110*/  BSYNC B0 ;  /* 0x0000000000007941 */ /* 0x000fea0003800000 */
.L_x_1116:
[----:B------:R-:W-:-:S05]  /*10120*/  IMAD R5, R6, c[0x0][0x32c], RZ ;  /* 0x0000cb0006057a24 */ /* 0x000fca00078e02ff */
[----:B------:R-:W-:-:S04]  /*10130*/  IMNMX R4, R4, R5, !PT ;  /* 0x0000000504047217 */ /* 0x000fc80007800200 */
.L_x_1115:
[----:B------:R-:W-:-:S05]  /*10140*/  IADD3 R5, R4, 0x2f, RZ ;  /* 0x0000002f04057810 */ /* 0x000fca0007ffe0ff */
[----:B------:R-:W-:-:S05]  /*10150*/  IMAD.HI R5, R5, 0x2aaaaaab, RZ ;  /* 0x2aaaaaab05057827 */ /* 0x000fca00078e02ff */
[----:B------:R-:W-:-:S04]  /*10160*/  SHF.R.U32.HI R4, RZ, 0x1f, R5 ;  /* 0x0000001fff047819 */ /* 0x000fc80000011605 */
[----:B------:R-:W-:-:S04]  /*10170*/  LEA.HI.SX32 R4, R5, R4, 0x1d ;  /* 0x0000000405047211 */ /* 0x000fc800078feaff */
[----:B------:R-:W-:-:S04]  /*10180*/  IMNMX R252, R229, R4, !PT ;  /* 0x00000004e5fc7217 */ /* 0x000fc80007800200 */
[----:B------:R-:W-:-:S13]  /*10190*/  ISETP.GE.AND P0, PT, R246, R252, PT ;  /* 0x000000fcf600720c */ /* 0x000fda0003f06270 */
[----:B------:R-:W-:Y:S05]  /*101a0*/  @!P0 BRA `(.L_x_1119) ;  /* 0x00002b5000008947 */ /* 0x000fea0003800000 */
.L_x_1124:
[----:B------:R-:W-:Y:S04]  /*101b0*/  DEPBAR.LE SB0, 0x0 ;  /* 0x000080000000791a */ /* 0x000fe80000000000 */
[----:B------:R-:W-:Y:S01]  /*101c0*/  WARPSYNC 0xffffffff ;  /* 0xffffffff00007948 */ /* 0x000fe20003800000 */
[----:B------:R-:W-:Y:S01]  /*101d0*/  BAR.SYNC.DEFER_BLOCKING 0x0 ;  /* 0x0000000000007b1d */ /* 0x000fe20000010000 */
[----:B------:R-:W-:Y:S01]  /*101e0*/  ISETP.GT.AND P0, PT, R229, R246, PT ;  /* 0x000000f6e500720c */ /* 0x000fe20003f04270 */
[----:B------:R-:W-:Y:S01]  /*101f0*/  IMAD.MOV.U32 R157, RZ, RZ, R0 ;  /* 0x000000ffff9d7224 */ /* 0x000fe200078e0000 */
[----:B------:R-:W-:Y:S01]  /*10200*/  ISETP.GE.AND P3, PT, R225, c[0x0][0x1d4], PT ;  /* 0x00007500e1007a0c */ /* 0x000fe20003f66270 */
[----:B------:R-:W-:Y:S01]  /*10210*/  IMAD.MOV.U32 R251, RZ, RZ, R246 ;  /* 0x000000fffffb7224 */ /* 0x000fe200078e00f6 */
        /* <DEDUP_REMOVED lines=45> */
.L_x_1121:
[----:B------:R-:W-:Y:S05]  /*104f0*/  BSYNC B0 ;  /* 0x0000000000007941 */ /* 0x000fea0003800000 */
.L_x_1120:
        /* <DEDUP_REMOVED lines=204> */
[----:B------:R1:W1:Y:S01]  /*111c0*/  MUFU.TANH R158, R27 ;  /* 0x0000001b009e7308 */ /* 0x0002620000002400 */
[----:B------:R-:W-:-:S05]  /*111d0*/  @!P0 BRA `(.L_x_1123) ;  /* 0x0000020000008947 */ /* 0x000fca0003800000 */
[----:B--234-:R-:W-:Y:S04]  /*111e0*/  IADD3 R5, R246, -0x1, RZ ;  /* 0xfffffffff6057810 */ /* 0x01cfe80007ffe0ff */
[----:B------:R-:W-:Y:S01]  /*111f0*/  SHF.R.S32.HI R4, RZ, 0x1f, R5 ;  /* 0x0000001fff047819 */ /* 0x000fe20000011405 */
[C---:B-1----:R-:W-:Y:S04]  /*11200*/  IMAD.WIDE.U32 R12, R5.reuse, c[0x0][0x1e0], RZ ;  /* 0x00007800050c7a25 */ /* 0x042fe800078e00ff */
        /* <DEDUP_REMOVED lines=29> */
.L_x_1123:
[----:B--234-:R-:W-:Y:S05]  /*113e0*/  BSYNC B0 ;  /* 0x0000000000007941 */ /* 0x01cfea0003800000 */
.L_x_1122:
[----:B-1----:R-:W-:Y:S01]  /*113f0*/  FMNMX.FTZ R7, R177, R0, !PT ;  /* 0x00000000b1077209 */ /* 0x002fe20007810000 */
        /* <DEDUP_REMOVED lines=24> */
[----:B------:R-:W-:Y:S02]  /*11580*/  ISETP.GT.AND P0, PT, R251, R252, PT ;  /* 0x000000fcfb00720c */ /* 0x000fe40003f04270 */
[----:B------:R-:W-:Y:S02]  /*11590*/  FMNMX.FTZ R12, R184, R5, !PT ;  /* 0x00000005b80c7209 */ /* 0x000fe40007810000 */
[----:B------:R-:W-:Y:S02]  /*115a0*/  FMNMX.FTZ R5, R159, R0, !PT ;  /* 0x000000009f057209 */ /* 0x000fe40007810000 */
[----:B------:R-:W-:Y:S01]  /*115b0*/  IADD3 R246, R246, -0x1, RZ ;  /* 0xfffffffff6f67810 */ /* 0x000fe20007ffe0ff */
[----:B------:R-:W-:Y:S01]  /*115c0*/  SHFL.BFLY PT, R13, R12, 0x2, 0x1f ;  /* 0x0c401f000c0d7f89 */ /* 0x000fe200000e0000 */
[----:B------:R-:W-:Y:S07]  /*115d0*/  FMNMX.FTZ R7, R158, R5, !PT ;  /* 0x000000059e077209 */ /* 0x000fee0007810000 */
[----:B------:R-:W1:Y:S02]  /*115e0*/  SHFL.BFLY PT, R0, R7, 0x2, 0x1f ;  /* 0x0c401f0007007f89 */ /* 0x000e6400000e0000 */
[----:B-1----:R-:W-:Y:S02]  /*115f0*/  FMNMX.FTZ R6, R7, R0, !PT ;  /* 0x0000000007067209 */ /* 0x002fe40007810000 */
[----:B------:R-:W-:Y:S04]  /*11600*/  FMNMX.FTZ R11, R12, R13, !PT ;  /* 0x0000000d0c0b7209 */ /* 0x000fe80007810000 */
[----:B------:R-:W-:Y:S08]  /*11610*/  LDSM.16.MT88.4 R12, [R216+0x4080] ;  /* 0x00408000d80c783b */ /* 0x000ff00000004200 */
[----:B------:R-:W1:Y:S08]  /*11620*/  SHFL.BFLY PT, R4, R11, 0x1, 0x1f ;  /* 0x0c201f000b047f89 */ /* 0x000e7000000e0000 */
[----:B------:R-:W2:Y:S01]  /*11630*/  SHFL.BFLY PT, R5, R6, 0x1, 0x1f ;  /* 0x0c201f0006057f89 */ /* 0x000ea200000e0000 */
[----:B-1----:R-:W-:Y:S05]  /*11640*/  FMNMX.FTZ R0, R11, R4, !PT ;  /* 0x000000040b007209 */ /* 0x002fea0007810000 */
[C---:B------:R-:W-:Y:S02]  /*11650*/  FADD.FTZ R4, -R0.reuse, R157 ;  /* 0x0000009d00047221 */ /* 0x040fe40000010100 */
[----:B------:R-:W-:Y:S01]  /*11660*/  FMUL.FTZ R187, R0, c[0x0][0x2d0] ;  /* 0x0000b40000bb7a20 */ /* 0x000fe20000410000 */
[----:B--2---:R-:W-:Y:S01]  /*11670*/  FMNMX.FTZ R157, R6, R5, !PT ;  /* 0x00000005069d7209 */ /* 0x004fe20007810000 */
[----:B------:R-:W-:Y:S02]  /*11680*/  FMUL.FTZ R156, R4, c[0x0][0x2d0] ;  /* 0x0000b400049c7a20 */ /* 0x000fe40000410000 */
[----:B------:R-:W-:Y:S02]  /*11690*/  FFMA.FTZ R183, R177, c[0x0][0x2d0], -R187 ;  /* 0x0000b400b1b77a23 */ /* 0x000fe400000108bb */
[C---:B------:R-:W-:Y:S02]  /*116a0*/  FMUL.FTZ R185, R157.reuse, c[0x0][0x2d0] ;  /* 0x0000b4009db97a20 */ /* 0x040fe40000410000 */
[----:B------:R-:W-:Y:S01]  /*116b0*/  FADD.FTZ R4, -R157, R2 ;  /* 0x000000029d047221 */ /* 0x000fe20000010100 */
[----:B------:R-:W1:Y:S01]  /*116c0*/  MUFU.EX2 R156, R156 ;  /* 0x0000009c009c7308 */ /* 0x000e620000000800 */
[--C-:B------:R-:W-:Y:S02]  /*116d0*/  FFMA.FTZ R179, R175, c[0x0][0x2d0], -R185.reuse ;  /* 0x0000b400afb37a23 */ /* 0x100fe400000108b9 */
[----:B------:R-:W-:Y:S02]  /*116e0*/  FFMA.FTZ R177, R10, c[0x0][0x2d0], -R185 ;  /* 0x0000b4000ab17a23 */ /* 0x000fe400000108b9 */
[----:B------:R-:W-:Y:S02]  /*116f0*/  FMUL.FTZ R2, R4, c[0x0][0x2d0] ;  /* 0x0000b40004027a20 */ /* 0x000fe40000410000 */
[--C-:B------:R-:W-:Y:S02]  /*11700*/  FFMA.FTZ R182, R178, c[0x0][0x2d0], -R187.reuse ;  /* 0x0000b400b2b67a23 */ /* 0x100fe400000108bb */
[--C-:B------:R-:W-:Y:S01]  /*11710*/  FFMA.FTZ R181, R180, c[0x0][0x2d0], -R187.reuse ;  /* 0x0000b400b4b57a23 */ /* 0x100fe200000108bb */
[----:B------:R-:W-:Y:S01]  /*11720*/  MUFU.EX2 R183, R183 ;  /* 0x000000b700b77308 */ /* 0x000fe20000000800 */
[----:B------:R-:W-:Y:S02]  /*11730*/  FFMA.FTZ R180, R9, c[0x0][0x2d0], -R187 ;  /* 0x0000b40009b47a23 */ /* 0x000fe400000108bb */
[--C-:B------:R-:W-:Y:S02]  /*11740*/  FFMA.FTZ R178, R176, c[0x0][0x2d0], -R185.reuse ;  /* 0x0000b400b0b27a23 */ /* 0x100fe400000108b9 */
[----:B------:R-:W-:Y:S02]  /*11750*/  FFMA.FTZ R176, R8, c[0x0][0x2d0], -R185 ;  /* 0x0000b40008b07a23 */ /* 0x000fe400000108b9 */
[--C-:B------:R-:W-:Y:S02]  /*11760*/  FFMA.FTZ R189, R173, c[0x0][0x2d0], -R187.reuse ;  /* 0x0000b400adbd7a23 */ /* 0x100fe400000108bb */
[----:B------:R-:W-:Y:S01]  /*11770*/  FFMA.FTZ R194, R171, c[0x0][0x2d0], -R187 ;  /* 0x0000b400abc27a23 */ /* 0x000fe200000108bb */
[----:B------:R-:W2:Y:S01]  /*11780*/  MUFU.EX2 R2, R2 ;  /* 0x0000000200027308 */ /* 0x000ea20000000800 */
[----:B------:R-:W-:Y:S02]  /*11790*/  FFMA.FTZ R191, R169, c[0x0][0x2d0], -R185 ;  /* 0x0000b400a9bf7a23 */ /* 0x000fe400000108b9 */
[--C-:B------:R-:W-:Y:S02]  /*117a0*/  FFMA.FTZ R195, R174, c[0x0][0x2d0], -R187.reuse ;  /* 0x0000b400aec37a23 */ /* 0x100fe400000108bb */
[C---:B-1----:R-:W-:Y:S02]  /*117b0*/  FMUL.FTZ R4, R156.reuse, R152 ;  /* 0x000000989c047220 */ /* 0x042fe40000410000 */
[C---:B------:R-:W-:Y:S02]  /*117c0*/  FMUL.FTZ R5, R156.reuse, R153 ;  /* 0x000000999c057220 */ /* 0x040fe40000410000 */
[C---:B------:R-:W-:Y:S01]  /*117d0*/  FMUL.FTZ R8, R156.reuse, R148 ;  /* 0x000000949c087220 */ /* 0x040fe20000410000 */
[----:B------:R-:W1:Y:S01]  /*117e0*/  MUFU.EX2 R182, R182 ;  /* 0x000000b600b67308 */ /* 0x000e620000000800 */
[C---:B------:R-:W-:Y:S02]  /*117f0*/  FMUL.FTZ R9, R156.reuse, R149 ;  /* 0x000000959c097220 */ /* 0x040fe40000410000 */
[C---:B------:R-:W-:Y:S02]  /*11800*/  FMUL.FTZ R16, R156.reuse, R140 ;  /* 0x0000008c9c107220 */ /* 0x040fe40000410000 */
[C---:B------:R-:W-:Y:S02]  /*11810*/  FMUL.FTZ R17, R156.reuse, R141 ;  /* 0x0000008d9c117220 */ /* 0x040fe40000410000 */
[C---:B------:R-:W-:Y:S02]  /*11820*/  FMUL.FTZ R24, R156.reuse, R132 ;  /* 0x000000849c187220 */ /* 0x040fe40000410000 */
[----:B------:R-:W-:Y:S01]  /*11830*/  FMUL.FTZ R25, R156, R133 ;  /* 0x000000859c197220 */ /* 0x000fe20000410000 */
[----:B------:R-:W-:Y:S01]  /*11840*/  MUFU.EX2 R181, R181 ;  /* 0x000000b500b57308 */ /* 0x000fe20000000800 */
[----:B------:R-:W-:Y:S02]  /*11850*/  FFMA.FTZ R193, R172, c[0x0][0x2d0], -R187 ;  /* 0x0000b400acc17a23 */ /* 0x000fe400000108bb */
[----:B------:R-:W-:Y:S01]  /*11860*/  LDSM.16.MT88.4 R172, [R216+0x7880] ;  /* 0x00788000d8ac783b */ /* 0x000fe20000004200 */
[C---:B--2---:R-:W-:Y:S02]  /*11870*/  FMUL.FTZ R6, R2.reuse, R154 ;  /* 0x0000009a02067220 */ /* 0x044fe40000410000 */
[C---:B------:R-:W-:Y:S02]  /*11880*/  FMUL.FTZ R7, R2.reuse, R155 ;  /* 0x0000009b02077220 */ /* 0x040fe40000410000 */
[C---:B------:R-:W-:Y:S02]  /*11890*/  FMUL.FTZ R10, R2.reuse, R150 ;  /* 0x00000096020a7220 */ /* 0x040fe40000410000 */
[----:B------:R-:W2:Y:S01]  /*118a0*/  MUFU.EX2 R180, R180 ;  /* 0x000000b400b47308 */ /* 0x000ea20000000800 */
[C---:B------:R-:W-:Y:S02]  /*118b0*/  FMUL.FTZ R11, R2.reuse, R151 ;  /* 0x00000097020b7220 */ /* 0x040fe40000410000 */
[----:B------:R-:W-:Y:S01]  /*118c0*/  FMUL.FTZ R18, R2, R142 ;  /* 0x0000008e02127220 */ /* 0x000fe20000410000 */
[----:B-1----:R-:W-:Y:S01]  /*118d0*/  F2FP.PACK_AB R152, R182, R183 ;  /* 0x000000b7b698723e */ /* 0x002fe200000000ff */
[C---:B------:R-:W-:Y:S01]  /*118e0*/  FMUL.FTZ R19, R2.reuse, R143 ;  /* 0x0000008f02137220 */ /* 0x040fe20000410000 */
[----:B------:R-:W-:Y:S01]  /*118f0*/  LDSM.16.MT88.4 R148, [R213+0x4880] ;  /* 0x00488000d594783b */ /* 0x000fe20000004200 */
[C---:B------:R-:W-:Y:S02]  /*11900*/  FMUL.FTZ R26, R2.reuse, R134 ;  /* 0x00000086021a7220 */ /* 0x040fe40000410000 */
[----:B------:R-:W-:Y:S01]  /*11910*/  FMUL.FTZ R27, R2, R135 ;  /* 0x00000087021b7220 */ /* 0x000fe20000410000 */
[----:B------:R-:W-:Y:S01]  /*11920*/  MUFU.EX2 R179, R179 ;  /* 0x000000b300b37308 */ /* 0x000fe20000000800 */
[--C-:B------:R-:W-:Y:S02]  /*11930*/  FFMA.FTZ R197, R170, c[0x0][0x2d0], -R185.reuse ;  /* 0x0000b400aac57a23 */ /* 0x100fe400000108b9 */
[--C-:B------:R-:W-:Y:S01]  /*11940*/  FFMA.FTZ R199, R168, c[0x0][0x2d0], -R185.reuse ;  /* 0x0000b400a8c77a23 */ /* 0x100fe200000108b9 */
[----:B------:R-:W-:Y:S01]  /*11950*/  LDSM.16.MT88.4 R132, [R214+0x5880] ;  /* 0x00588000d684783b */ /* 0x000fe20000004200 */
[C---:B------:R-:W-:Y:S02]  /*11960*/  FMUL.FTZ R28, R156.reuse, R28 ;  /* 0x0000001c9c1c7220 */ /* 0x040fe40000410000 */
[----:B------:R-:W-:Y:S02]  /*11970*/  FMUL.FTZ R29, R156, R29 ;  /* 0x0000001d9c1d7220 */ /* 0x000fe40000410000 */
[C---:B------:R-:W-:Y:S01]  /*11980*/  FMUL.FTZ R30, R2.reuse, R30 ;  /* 0x0000001e021e7220 */ /* 0x040fe20000410000 */
[----:B------:R-:W1:Y:S01]  /*11990*/  MUFU.EX2 R178, R178 ;  /* 0x000000b200b27308 */ /* 0x000e620000000800 */
[----:B------:R-:W-:Y:S01]  /*119a0*/  FMUL.FTZ R31, R2, R31 ;  /* 0x0000001f021f7220 */ /* 0x000fe20000410000 */
[----:B------:R-:W-:Y:S01]  /*119b0*/  LDSM.16.MT88.4 R140, [R213+0x5880] ;  /* 0x00588000d58c783b */ /* 0x000fe20000004200 */
[----:B------:R-:W-:Y:S01]  /*119c0*/  FMUL.FTZ R32, R156, R32 ;  /* 0x000000209c207220 */ /* 0x000fe20000410000 */
[----:B--2---:R-:W-:Y:S01]  /*119d0*/  F2FP.PACK_AB R154, R180, R181 ;  /* 0x000000b5b49a723e */ /* 0x004fe200000000ff */
[----:B------:R-:W-:Y:S02]  /*119e0*/  FMUL.FTZ R33, R156, R33 ;  /* 0x000000219c217220 */ /* 0x000fe40000410000 */
[C---:B------:R-:W-:Y:S02]  /*119f0*/  FMUL.FTZ R34, R2.reuse, R34 ;  /* 0x0000002202227220 */ /* 0x040fe40000410000 */
[----:B------:R-:W-:Y:S01]  /*11a00*/  FMUL.FTZ R35, R2, R35 ;  /* 0x0000002302237220 */ /* 0x000fe20000410000 */
[----:B------:R-:W-:Y:S01]  /*11a10*/  MUFU.EX2 R177, R177 ;  /* 0x000000b100b17308 */ /* 0x000fe20000000800 */
[----:B------:R-:W-:Y:S01]  /*11a20*/  LDSM.16.MT88.4 R168, [R212+0x6080] ;  /* 0x00608000d4a8783b */ /* 0x000fe20000004200 */
[C---:B------:R-:W-:Y:S02]  /*11a30*/  FMUL.FTZ R36, R156.reuse, R36 ;  /* 0x000000249c247220 */ /* 0x040fe40000410000 */
[----:B------:R-:W-:Y:S02]  /*11a40*/  FMUL.FTZ R37, R156, R37 ;  /* 0x000000259c257220 */ /* 0x000fe40000410000 */
[C---:B------:R-:W-:Y:S02]  /*11a50*/  FMUL.FTZ R38, R2.reuse, R38 ;  /* 0x0000002602267220 */ /* 0x040fe40000410000 */
[----:B------:R-:W-:Y:S02]  /*11a60*/  FMUL.FTZ R39, R2, R39 ;  /* 0x0000002702277220 */ /* 0x000fe40000410000 */
[----:B------:R-:W2:Y:S01]  /*11a70*/  MUFU.EX2 R176, R176 ;  /* 0x000000b000b07308 */ /* 0x000ea20000000800 */
[C---:B------:R-:W-:Y:S02]  /*11a80*/  FMUL.FTZ R40, R156.reuse, R40 ;  /* 0x000000289c287220 */ /* 0x040fe40000410000 */
[----:B------:R-:W-:Y:S01]  /*11a90*/  FMUL.FTZ R41, R156, R41 ;  /* 0x000000299c297220 */ /* 0x000fe20000410000 */
[----:B-1----:R-:W-:Y:S01]  /*11aa0*/  F2FP.PACK_AB R153, R178, R179 ;  /* 0x000000b3b299723e */ /* 0x002fe200000000ff */
[C---:B------:R-:W-:Y:S02]  /*11ab0*/  FMUL.FTZ R42, R2.reuse, R42 ;  /* 0x0000002a022a7220 */ /* 0x040fe40000410000 */
[----:B------:R-:W-:Y:S02]  /*11ac0*/  FMUL.FTZ R43, R2, R43 ;  /* 0x0000002b022b7220 */ /* 0x000fe40000410000 */
[C---:B------:R-:W-:Y:S01]  /*11ad0*/  FMUL.FTZ R44, R156.reuse, R44 ;  /* 0x0000002c9c2c7220 */ /* 0x040fe20000410000 */
[----:B------:R-:W-:Y:S01]  /*11ae0*/  MUFU.EX2 R189, R189 ;  /* 0x000000bd00bd7308 */ /* 0x000fe20000000800 */
[----:B------:R-:W-:Y:S02]  /*11af0*/  FMUL.FTZ R45, R156, R45 ;  /* 0x0000002d9c2d7220 */ /* 0x000fe40000410000 */
[C---:B------:R-:W-:Y:S02]  /*11b00*/  FMUL.FTZ R46, R2.reuse, R46 ;  /* 0x0000002e022e7220 */ /* 0x040fe40000410000 */
[----:B------:R-:W-:Y:S02]  /*11b10*/  FMUL.FTZ R47, R2, R47 ;  /* 0x0000002f022f7220 */ /* 0x000fe40000410000 */
[C---:B------:R-:W-:Y:S02]  /*11b20*/  FMUL.FTZ R48, R156.reuse, R48 ;  /* 0x000000309c307220 */ /* 0x040fe40000410000 */
[----:B------:R-:W-:Y:S01]  /*11b30*/  FMUL.FTZ R49, R156, R49 ;  /* 0x000000319c317220 */ /* 0x000fe20000410000 */
[----:B------:R-:W1:Y:S01]  /*11b40*/  MUFU.EX2 R194, R194 ;  /* 0x000000c200c27308 */ /* 0x000e620000000800 */
[C---:B------:R-:W-:Y:S02]  /*11b50*/  FMUL.FTZ R50, R2.reuse, R50 ;  /* 0x0000003202327220 */ /* 0x040fe40000410000 */
[----:B------:R-:W-:Y:S01]  /*11b60*/  FMUL.FTZ R51, R2, R51 ;  /* 0x0000003302337220 */ /* 0x000fe20000410000 */
[----:B--2---:R-:W-:Y:S01]  /*11b70*/  F2FP.PACK_AB R155, R176, R177 ;  /* 0x000000b1b09b723e */ /* 0x004fe200000000ff */
[C---:B------:R-:W-:Y:S02]  /*11b80*/  FMUL.FTZ R52, R156.reuse, R52 ;  /* 0x000000349c347220 */ /* 0x040fe40000410000 */
[----:B------:R-:W-:Y:S02]  /*11b90*/  FMUL.FTZ R53, R156, R53 ;  /* 0x000000359c357220 */ /* 0x000fe40000410000 */
[C---:B------:R-:W-:Y:S01]  /*11ba0*/  FMUL.FTZ R54, R2.reuse, R54 ;  /* 0x0000003602367220 */ /* 0x040fe20000410000 */
[----:B------:R-:W-:Y:S01]  /*11bb0*/  MUFU.EX2 R191, R191 ;  /* 0x000000bf00bf7308 */ /* 0x000fe20000000800 */
[C---:B------:R-:W-:Y:S05]  /*11bc0*/  HMMA.16816.F32 R4, R152.reuse, R12, R4 ;  /* 0x0000000c9804723c */ /* 0x040fea0000001804 */
[----:B------:R-:W-:Y:S02]  /*11bd0*/  FMUL.FTZ R55, R2, R55 ;  /* 0x0000003702377220 */ /* 0x000fe40000410000 */
[C---:B------:R-:W-:Y:S01]  /*11be0*/  FMUL.FTZ R12, R156.reuse, R144 ;  /* 0x000000909c0c7220 */ /* 0x040fe20000410000 */
[C---:B------:R-:W-:Y:S01]  /*11bf0*/  HMMA.16816.F32 R8, R152.reuse, R14, R8 ;  /* 0x0000000e9808723c */ /* 0x040fe20000001808 */
[----:B------:R-:W-:Y:S03]  /*11c00*/  MUFU.EX2 R195, R195 ;  /* 0x000000c300c37308 */ /* 0x000fe60000000800 */
[C---:B------:R-:W-:Y:S02]  /*11c10*/  FMUL.FTZ R13, R156.reuse, R145 ;  /* 0x000000919c0d7220 */ /* 0x040fe40000410000 */
[----:B------:R-:W-:Y:S02]  /*11c20*/  FMUL.FTZ R56, R156, R56 ;  /* 0x000000389c387220 */ /* 0x000fe40000410000 */
[C---:B------:R-:W-:Y:S03]  /*11c30*/  FMUL.FTZ R14, R2.reuse, R146 ;  /* 0x00000092020e7220 */ /* 0x040fe60000410000 */
[----:B------:R-:W2:Y:S01]  /*11c40*/  MUFU.EX2 R193, R193 ;  /* 0x000000c100c17308 */ /* 0x000ea20000000800 */
[----:B------:R-:W-:Y:S02]  /*11c50*/  FMUL.FTZ R15, R2, R147 ;  /* 0x00000093020f7220 */ /* 0x000fe40000410000 */
[----:B------:R-:W3:Y:S01]  /*11c60*/  LDSM.16.MT88.4 R144, [R212+0x4080] ;  /* 0x00408000d490783b */ /* 0x000ee20000004200 */
[----:B------:R-:W-:Y:S02]  /*11c70*/  FMUL.FTZ R57, R156, R57 ;  /* 0x000000399c397220 */ /* 0x000fe40000410000 */
[C---:B------:R-:W-:Y:S02]  /*11c80*/  FMUL.FTZ R58, R2.reuse, R58 ;  /* 0x0000003a023a7220 */ /* 0x040fe40000410000 */
[C---:B------:R-:W-:Y:S02]  /*11c90*/  HMMA.16816.F32 R12, R152.reuse, R20, R12 ;  /* 0x00000014980c723c */ /* 0x040fe4000000180c */
[----:B------:R-:W-:Y:S01]  /*11ca0*/  MUFU.EX2 R197, R197 ;  /* 0x000000c500c57308 */ /* 0x000fe20000000800 */
[----:B------:R-:W-:Y:S02]  /*11cb0*/  FMUL.FTZ R59, R2, R59 ;  /* 0x0000003b023b7220 */ /* 0x000fe40000410000 */
[C---:B------:R-:W-:Y:S02]  /*11cc0*/  FMUL.FTZ R60, R156.reuse, R60 ;  /* 0x0000003c9c3c7220 */ /* 0x040fe40000410000 */
[C---:B------:R-:W-:Y:S01]  /*11cd0*/  FMUL.FTZ R20, R156.reuse, R136 ;  /* 0x000000889c147220 */ /* 0x040fe20000410000 */
[C---:B------:R-:W-:Y:S04]  /*11ce0*/  HMMA.16816.F32 R16, R152.reuse, R22, R16 ;  /* 0x000000169810723c */ /* 0x040fe80000001810 */
[C---:B------:R-:W-:Y:S01]  /*11cf0*/  FMUL.FTZ R21, R156.reuse, R137 ;  /* 0x000000899c157220 */ /* 0x040fe20000410000 */
[----:B------:R-:W-:Y:S01]  /*11d00*/  MUFU.EX2 R199, R199 ;  /* 0x000000c700c77308 */ /* 0x000fe20000000800 */
[----:B------:R-:W-:Y:S02]  /*11d10*/  FMUL.FTZ R61, R156, R61 ;  /* 0x0000003d9c3d7220 */ /* 0x000fe40000410000 */
[C---:B------:R-:W-:Y:S04]  /*11d20*/  FMUL.FTZ R22, R2.reuse, R138 ;  /* 0x0000008a02167220 */ /* 0x040fe80000410000 */
[C---:B------:R-:W-:Y:S02]  /*11d30*/  FMUL.FTZ R23, R2.reuse, R139 ;  /* 0x0000008b02177220 */ /* 0x040fe40000410000 */
[----:B------:R-:W4:Y:S01]  /*11d40*/  LDSM.16.MT88.4 R136, [R216+0x5880] ;  /* 0x00588000d888783b */ /* 0x000f220000004200 */
[C---:B------:R-:W-:Y:S02]  /*11d50*/  FMUL.FTZ R62, R2.reuse, R62 ;  /* 0x0000003e023e7220 */ /* 0x040fe40000410000 */
[----:B------:R-:W-:Y:S02]  /*11d60*/  FMUL.FTZ R63, R2, R63 ;  /* 0x0000003f023f7220 */ /* 0x000fe40000410000 */
[C---:B------:R-:W-:Y:S03]  /*11d70*/  HMMA.16816.F32 R20, R152.reuse, R160, R20 ;  /* 0x000000a09814723c */ /* 0x040fe60000001814 */
[C---:B------:R-:W-:Y:S02]  /*11d80*/  FMUL.FTZ R64, R156.reuse, R64 ;  /* 0x000000409c407220 */ /* 0x040fe40000410000 */
[----:B------:R-:W-:Y:S02]  /*11d90*/  FMUL.FTZ R65, R156, R65 ;  /* 0x000000419c417220 */ /* 0x000fe40000410000 */
[C---:B------:R-:W-:Y:S01]  /*11da0*/  FMUL.FTZ R66, R2.reuse, R66 ;  /* 0x0000004202427220 */ /* 0x040fe20000410000 */
[C---:B------:R-:W-:Y:S01]  /*11db0*/  HMMA.16816.F32 R24, R152.reuse, R162, R24 ;  /* 0x000000a29818723c */ /* 0x040fe20000001818 */
[----:B------:R-:W-:Y:S03]  /*11dc0*/  LDSM.16.MT88.4 R160, [R212+0x4880] ;  /* 0x00488000d4a0783b */ /* 0x000fe60000004200 */
[----:B------:R-:W-:Y:S02]  /*11dd0*/  FMUL.FTZ R67, R2, R67 ;  /* 0x0000004302437220 */ /* 0x000fe40000410000 */
[C---:B------:R-:W-:Y:S02]  /*11de0*/  FMUL.FTZ R68, R156.reuse, R68 ;  /* 0x000000449c447220 */ /* 0x040fe40000410000 */
[C---:B---3--:R-:W-:Y:S04]  /*11df0*/  HMMA.16816.F32 R28, R152.reuse, R144, R28 ;  /* 0x00000090981c723c */ /* 0x048fe8000000181c */
[----:B------:R-:W-:Y:S02]  /*11e00*/  FMUL.FTZ R69, R156, R69 ;  /* 0x000000459c457220 */ /* 0x000fe40000410000 */
[C---:B------:R-:W-:Y:S02]  /*11e10*/  FMUL.FTZ R70, R2.reuse, R70 ;  /* 0x0000004602467220 */ /* 0x040fe40000410000 */
[C---:B------:R-:W-:Y:S01]  /*11e20*/  HMMA.16816.F32 R32, R152.reuse, R146, R32 ;  /* 0x000000929820723c */ /* 0x040fe20000001820 */
[----:B------:R-:W-:Y:S03]  /*11e30*/  LDSM.16.MT88.4 R144, [R214+0x4880] ;  /* 0x00488000d690783b */ /* 0x000fe60000004200 */
        /* <DEDUP_REMOVED lines=8> */
[----:B------:R-:W3:Y:S03]  /*11ec0*/  LDSM.16.MT88.4 R136, [R212+0x5880] ;  /* 0x00588000d488783b */ /* 0x000ee60000004200 */
[----:B------:R-:W-:Y:S02]  /*11ed0*/  FMUL.FTZ R77, R156, R77 ;  /* 0x0000004d9c4d7220 */ /* 0x000fe40000410000 */
[C---:B------:R-:W-:Y:S02]  /*11ee0*/  FMUL.FTZ R78, R2.reuse, R78 ;  /* 0x0000004e024e7220 */ /* 0x040fe40000410000 */
[C---:B------:R-:W-:Y:S04]  /*11ef0*/  HMMA.16816.F32 R44, R152.reuse, R132, R44 ;  /* 0x00000084982c723c */ /* 0x040fe8000000182c */
[----:B------:R-:W-:Y:S02]  /*11f00*/  FMUL.FTZ R79, R2, R79 ;  /* 0x0000004f024f7220 */ /* 0x000fe40000410000 */
[C---:B------:R-:W-:Y:S02]  /*11f10*/  FMUL.FTZ R80, R156.reuse, R80 ;  /* 0x000000509c507220 */ /* 0x040fe40000410000 */
[C---:B------:R-:W-:Y:S01]  /*11f20*/  HMMA.16816.F32 R48, R152.reuse, R134, R48 ;  /* 0x000000869830723c */ /* 0x040fe20000001830 */
[----:B------:R-:W4:Y:S03]  /*11f30*/  LDSM.16.MT88.4 R132, [R216+0x7080] ;  /* 0x00708000d884783b */ /* 0x000f260000004200 */
[----:B------:R-:W-:Y:S02]  /*11f40*/  FMUL.FTZ R81, R156, R81 ;  /* 0x000000519c517220 */ /* 0x000fe40000410000 */
[C---:B------:R-:W-:Y:S02]  /*11f50*/  FMUL.FTZ R82, R2.reuse, R82 ;  /* 0x0000005202527220 */ /* 0x040fe40000410000 */
[C---:B------:R-:W-:Y:S04]  /*11f60*/  HMMA.16816.F32 R52, R152.reuse, R140, R52 ;  /* 0x0000008c9834723c */ /* 0x040fe80000001834 */
[----:B------:R-:W-:Y:S02]  /*11f70*/  FMUL.FTZ R83, R2, R83 ;  /* 0x0000005302537220 */ /* 0x000fe40000410000 */
[C---:B------:R-:W-:Y:S02]  /*11f80*/  FMUL.FTZ R84, R156.reuse, R84 ;  /* 0x000000549c547220 */ /* 0x040fe40000410000 */
[C---:B------:R-:W-:Y:S01]  /*11f90*/  HMMA.16816.F32 R56, R152.reuse, R142, R56 ;  /* 0x0000008e9838723c */ /* 0x040fe20000001838 */
[----:B------:R-:W5:Y:S03]  /*11fa0*/  LDSM.16.MT88.4 R140, [R214+0x7080] ;  /* 0x00708000d68c783b */ /* 0x000f660000004200 */
[----:B------:R-:W-:Y:S02]  /*11fb0*/  FMUL.FTZ R85, R156, R85 ;  /* 0x000000559c557220 */ /* 0x000fe40000410000 */
[C---:B------:R-:W-:Y:S02]  /*11fc0*/  FMUL.FTZ R86, R2.reuse, R86 ;  /* 0x0000005602567220 */ /* 0x040fe40000410000 */
[----:B------:R-:W-:Y:S01]  /*11fd0*/  FMUL.FTZ R87, R2, R87 ;  /* 0x0000005702577220 */ /* 0x000fe20000410000 */
[C---:B---3--:R-:W-:Y:S03]  /*11fe0*/  HMMA.16816.F32 R60, R152.reuse, R136, R60 ;  /* 0x00000088983c723c */ /* 0x048fe6000000183c */
[C---:B------:R-:W-:Y:S02]  /*11ff0*/  FMUL.FTZ R88, R156.reuse, R88 ;  /* 0x000000589c587220 */ /* 0x040fe40000410000 */
[----:B------:R-:W-:Y:S02]  /*12000*/  FMUL.FTZ R89, R156, R89 ;  /* 0x000000599c597220 */ /* 0x000fe40000410000 */
[C---:B------:R-:W-:Y:S01]  /*12010*/  FMUL.FTZ R90, R2.reuse, R90 ;  /* 0x0000005a025a7220 */ /* 0x040fe20000410000 */
        /* <DEDUP_REMOVED lines=9> */
[----:B------:R-:W-:Y:S02]  /*120b0*/  FMUL.FTZ R95, R2, R95 ;  /* 0x0000005f025f7220 */ /* 0x000fe40000410000 */
[C---:B------:R-:W-:Y:S02]  /*120c0*/  FMUL.FTZ R96, R156.reuse, R96 ;  /* 0x000000609c607220 */ /* 0x040fe40000410000 */
[C---:B-----5:R-:W-:Y:S04]  /*120d0*/  HMMA.16816.F32 R76, R152.reuse, R140, R76 ;  /* 0x0000008c984c723c */ /* 0x060fe8000000184c */
        /* <DEDUP_REMOVED lines=37> */
[----:B------:R-:W-:Y:S02]  /*12330*/  FFMA.FTZ R198, R198, c[0x0][0x2d0], -R185 ;  /* 0x0000b400c6c67a23 */ /* 0x000fe400000108b9 */
[C---:B------:R-:W-:Y:S03]  /*12340*/  FMUL.FTZ R120, R156.reuse, R120 ;  /* 0x000000789c787220 */ /* 0x040fe60000410000 */
[C---:B----4-:R-:W-:Y:S01]  /*12350*/  HMMA.16816.F32 R116, R152.reuse, R132, R116 ;  /* 0x000000849874723c */ /* 0x050fe20000001874 */
[----:B------:R-:W4:Y:S02]  /*12360*/  MUFU.EX2 R198, R198 ;  /* 0x000000c600c67308 */ /* 0x000f240000000800 */
[----:B------:R-:W-:Y:S02]  /*12370*/  FMUL.FTZ R121, R156, R121 ;  /* 0x000000799c797220 */ /* 0x000fe40000410000 */
[C---:B------:R-:W-:Y:S02]  /*12380*/  FMUL.FTZ R122, R2.reuse, R122 ;  /* 0x0000007a027a7220 */ /* 0x040fe40000410000 */
[----:B------:R-:W-:Y:S01]  /*12390*/  FMUL.FTZ R123, R2, R123 ;  /* 0x0000007b027b7220 */ /* 0x000fe20000410000 */
[----:B-1----:R-:W-:Y:S01]  /*123a0*/  F2FP.PACK_AB R132, R194, R189 ;  /* 0x000000bdc284723e */ /* 0x002fe200000000ff */
[C---:B------:R-:W-:Y:S03]  /*123b0*/  FMUL.FTZ R124, R156.reuse, R124 ;  /* 0x0000007c9c7c7220 */ /* 0x040fe60000410000 */
[----:B------:R-:W-:Y:S02]  /*123c0*/  FMUL.FTZ R125, R156, R125 ;  /* 0x0000007d9c7d7220 */ /* 0x000fe40000410000 */
[C---:B------:R-:W-:Y:S03]  /*123d0*/  HMMA.16816.F32 R120, R152.reuse, R134, R120 ;  /* 0x000000869878723c */ /* 0x040fe60000001878 */
[C---:B------:R-:W-:Y:S02]  /*123e0*/  FMUL.FTZ R126, R2.reuse, R126 ;  /* 0x0000007e027e7220 */ /* 0x040fe40000410000 */
[----:B------:R-:W-:Y:S02]  /*123f0*/  FMUL.FTZ R127, R2, R127 ;  /* 0x0000007f027f7220 */ /* 0x000fe40000410000 */
[C---:B------:R-:W-:Y:S01]  /*12400*/  FMUL.FTZ R128, R156.reuse, R128 ;  /* 0x000000809c807220 */ /* 0x040fe20000410000 */
[----:B--2---:R-:W-:Y:S01]  /*12410*/  F2FP.PACK_AB R134, R193, R195 ;  /* 0x000000c3c186723e */ /* 0x004fe200000000ff */
[----:B------:R-:W-:Y:S03]  /*12420*/  FMUL.FTZ R129, R156, R129 ;  /* 0x000000819c817220 */ /* 0x000fe60000410000 */
[C---:B-----5:R-:W-:Y:S03]  /*12430*/  HMMA.16816.F32 R124, R152.reuse, R140, R124 ;  /* 0x0000008c987c723c */ /* 0x060fe6000000187c */
[----:B------:R-:W-:Y:S01]  /*12440*/  FMUL.FTZ R130, R2, R130 ;  /* 0x0000008202827220 */ /* 0x000fe20000410000 */
[----:B----4-:R-:W-:Y:S01]  /*12450*/  F2FP.PACK_AB R133, R198, R191 ;  /* 0x000000bfc685723e */ /* 0x010fe200000000ff */
[----:B------:R-:W-:Y:S01]  /*12460*/  FMUL.FTZ R131, R2, R131 ;  /* 0x0000008302837220 */ /* 0x000fe20000410000 */
[----:B------:R-:W-:Y:S01]  /*12470*/  F2FP.PACK_AB R135, R199, R197 ;  /* 0x000000c5c787723e */ /* 0x000fe200000000ff */
[--C-:B------:R-:W-:Y:S02]  /*12480*/  FFMA.FTZ R196, R196, c[0x0][0x2d0], -R187.reuse ;  /* 0x0000b400c4c47a23 */ /* 0x100fe400000108bb */
[----:B------:R-:W-:Y:S03]  /*12490*/  FFMA.FTZ R192, R192, c[0x0][0x2d0], -R187 ;  /* 0x0000b400c0c07a23 */ /* 0x000fe600000108bb */
[----:B------:R-:W-:Y:S01]  /*124a0*/  HMMA.16816.F32 R128, R152, R142, R128 ;  /* 0x0000008e9880723c */ /* 0x000fe20000001880 */
[----:B------:R-:W1:Y:S01]  /*124b0*/  LDSM.16.MT88.4 R140, [R216+0x6080] ;  /* 0x00608000d88c783b */ /* 0x000e620000004200 */
[----:B------:R-:W-:Y:S01]  /*124c0*/  MUFU.EX2 R196, R196 ;  /* 0x000000c400c47308 */ /* 0x000fe20000000800 */
[--C-:B------:R-:W-:Y:S02]  /*124d0*/  FFMA.FTZ R190, R190, c[0x0][0x2d0], -R185.reuse ;  /* 0x0000b400bebe7a23 */ /* 0x100fe400000108b9 */
[----:B------:R-:W-:Y:S02]  /*124e0*/  FFMA.FTZ R188, R188, c[0x0][0x2d0], -R185 ;  /* 0x0000b400bcbc7a23 */ /* 0x000fe400000108b9 */
        /* <DEDUP_REMOVED lines=12> */
[----:B------:R-:W-:Y:S01]  /*125b0*/  FFMA.FTZ R179, R2, R243, R179 ;  /* 0x000000f302b37223 */ /* 0x000fe200000100b3 */
[----:B------:R-:W-:Y:S01]  /*125c0*/  MOV R2, R157 ;  /* 0x0000009d00027202 */ /* 0x000fe20000000f00 */
[----:B------:R-:W-:Y:S02]  /*125d0*/  FADD.FTZ R182, R182, R183 ;  /* 0x000000b7b6b67221 */ /* 0x000fe40000010000 */
[C---:B------:R-:W-:Y:S01]  /*125e0*/  HMMA.16816.F32 R16, R132.reuse, R146, R16 ;  /* 0x000000928410723c */ /* 0x040fe20000001810 */
[----:B------:R-:W5:Y:S01]  /*125f0*/  LDSM.16.MT88.4 R144, [R213+0x7880] ;  /* 0x00788000d590783b */ /* 0x000f620000004200 */
[----:B------:R-:W1:Y:S02]  /*12600*/  MUFU.EX2 R188, R188 ;  /* 0x000000bc00bc7308 */ /* 0x000e640000000800 */
[----:B------:R-:W-:Y:S02]  /*12610*/  FADD.FTZ R178, R178, R179 ;  /* 0x000000b3b2b27221 */ /* 0x000fe40000010000 */
[----:B------:R-:W-:Y:S02]  /*12620*/  FADD.FTZ R181, R181, R182 ;  /* 0x000000b6b5b57221 */ /* 0x000fe40000010000 */
[C---:B------:R-:W-:Y:S04]  /*12630*/  HMMA.16816.F32 R20, R132.reuse, R148, R20 ;  /* 0x000000948414723c */ /* 0x040fe80000001814 */
[----:B------:R-:W-:Y:S01]  /*12640*/  MUFU.EX2 R186, R186 ;  /* 0x000000ba00ba7308 */ /* 0x000fe20000000800 */
[----:B------:R-:W-:Y:S02]  /*12650*/  FADD.FTZ R177, R177, R178 ;  /* 0x000000b2b1b17221 */ /* 0x000fe40000010000 */
[----:B------:R-:W-:Y:S01]  /*12660*/  FADD.FTZ R180, R180, R181 ;  /* 0x000000b5b4b47221 */ /* 0x000fe20000010000 */
[C---:B------:R-:W-:Y:S01]  /*12670*/  HMMA.16816.F32 R24, R132.reuse, R150, R24 ;  /* 0x000000968418723c */ /* 0x040fe20000001818 */
[----:B------:R-:W-:Y:S03]  /*12680*/  LDSM.16.MT88.4 R148, [R216+0x9080] ;  /* 0x00908000d894783b */ /* 0x000fe60000004200 */
[----:B------:R-:W-:Y:S02]  /*12690*/  FADD.FTZ R176, R176, R177 ;  /* 0x000000b1b0b07221 */ /* 0x000fe40000010000 */
[----:B------:R-:W2:Y:S01]  /*126a0*/  MUFU.EX2 R187, R187 ;  /* 0x000000bb00bb7308 */ /* 0x000ea20000000800 */
[----:B------:R-:W-:Y:S01]  /*126b0*/  FADD.FTZ R189, R189, R180 ;  /* 0x000000b4bdbd7221 */ /* 0x000fe20000010000 */
[C---:B------:R-:W-:Y:S04]  /*126c0*/  HMMA.16816.F32 R28, R132.reuse, R160, R28 ;  /* 0x000000a0841c723c */ /* 0x040fe8000000181c */
[----:B------:R-:W-:Y:S02]  /*126d0*/  FADD.FTZ R191, R191, R176 ;  /* 0x000000b0bfbf7221 */ /* 0x000fe40000010000 */
[----:B------:R-:W-:Y:S01]  /*126e0*/  FADD.FTZ R194, R194, R189 ;  /* 0x000000bdc2c27221 */ /* 0x000fe20000010000 */
[----:B---3--:R-:W-:Y:S01]  /*126f0*/  F2FP.PACK_AB R160, R192, R196 ;  /* 0x000000c4c0a0723e */ /* 0x008fe200000000ff */
[C---:B------:R-:W-:Y:S01]  /*12700*/  HMMA.16816.F32 R32, R132.reuse, R162, R32 ;  /* 0x000000a28420723c */ /* 0x040fe20000001820 */
[----:B------:R-:W-:Y:S03]  /*12710*/  MUFU.EX2 R159, R159 ;  /* 0x0000009f009f7308 */ /* 0x000fe60000000800 */
[----:B-1----:R-:W-:Y:S01]  /*12720*/  F2FP.PACK_AB R161, R188, R190 ;  /* 0x000000bebca1723e */ /* 0x002fe200000000ff */
[----:B------:R-:W-:Y:S02]  /*12730*/  FADD.FTZ R198, R198, R191 ;  /* 0x000000bfc6c67221 */ /* 0x000fe40000010000 */
[----:B------:R-:W-:Y:S01]  /*12740*/  FADD.FTZ R194, R195, R194 ;  /* 0x000000c2c3c27221 */ /* 0x000fe20000010000 */
[C---:B------:R-:W-:Y:S03]  /*12750*/  HMMA.16816.F32 R36, R132.reuse, R140, R36 ;  /* 0x0000008c8424723c */ /* 0x040fe60000001824 */
[----:B------:R-:W1:Y:S01]  /*12760*/  MUFU.EX2 R158, R185 ;  /* 0x000000b9009e7308 */ /* 0x000e620000000800 */
[----:B------:R-:W-:Y:S01]  /*12770*/  FADD.FTZ R198, R197, R198 ;  /* 0x000000c6c5c67221 */ /* 0x000fe20000010000 */
[----:B--2---:R-:W-:Y:S01]  /*12780*/  F2FP.PACK_AB R162, R187, R186 ;  /* 0x000000babba2723e */ /* 0x004fe200000000ff */
[----:B------:R-:W-:Y:S02]  /*12790*/  FADD.FTZ R193, R193, R194 ;  /* 0x000000c2c1c17221 */ /* 0x000fe40000010000 */
[C---:B------:R-:W-:Y:S01]  /*127a0*/  HMMA.16816.F32 R40, R132.reuse, R142, R40 ;  /* 0x0000008e8428723c */ /* 0x040fe20000001828 */
[----:B------:R-:W2:Y:S03]  /*127b0*/  LDSM.16.MT88.4 R140, [R212+0x7880] ;  /* 0x00788000d48c783b */ /* 0x000ea60000004200 */
[----:B------:R-:W-:Y:S04]  /*127c0*/  FADD.FTZ R199, R199, R198 ;  /* 0x000000c6c7c77221 */ /* 0x000fe80000010000 */
[C---:B------:R-:W-:Y:S04]  /*127d0*/  HMMA.16816.F32 R44, R132.reuse, R152, R44 ;  /* 0x00000098842c723c */ /* 0x040fe8000000182c */
[----:B------:R-:W-:Y:S04]  /*127e0*/  FADD.FTZ R199, R190, R199 ;  /* 0x000000c7bec77221 */ /* 0x000fe80000010000 */
[C---:B------:R-:W-:Y:S04]  /*127f0*/  HMMA.16816.F32 R48, R132.reuse, R154, R48 ;  /* 0x0000009a8430723c */ /* 0x040fe80000001830 */
[----:B-1----:R-:W-:Y:S01]  /*12800*/  F2FP.PACK_AB R163, R158, R159 ;  /* 0x0000009f9ea3723e */ /* 0x002fe200000000ff */
[----:B------:R-:W-:Y:S03]  /*12810*/  FADD.FTZ R188, R188, R199 ;  /* 0x000000c7bcbc7221 */ /* 0x000fe60000010000 */
[C---:B------:R-:W-:Y:S04]  /*12820*/  HMMA.16816.F32 R52, R132.reuse, R164, R52 ;  /* 0x000000a48434723c */ /* 0x040fe80000001834 */
[----:B------:R-:W-:Y:S04]  /*12830*/  FADD.FTZ R159, R159, R188 ;  /* 0x000000bc9f9f7221 */ /* 0x000fe80000010000 */
[C---:B------:R-:W-:Y:S01]  /*12840*/  HMMA.16816.F32 R56, R132.reuse, R166, R56 ;  /* 0x000000a68438723c */ /* 0x040fe20000001838 */
[----:B------:R-:W-:Y:S03]  /*12850*/  LDSM.16.MT88.4 R164, [R213+0x5080] ;  /* 0x00508000d5a4783b */ /* 0x000fe60000004200 */
[----:B------:R-:W-:Y:S04]  /*12860*/  FADD.FTZ R243, R158, R159 ;  /* 0x0000009f9ef37221 */ /* 0x000fe80000010000 */
        /* <DEDUP_REMOVED lines=8> */
[----:B------:R-:W1:Y:S07]  /*128f0*/  LDSM.16.MT88.4 R136, [R214+0x9080] ;  /* 0x00908000d688783b */ /* 0x000e6e0000004200 */
[C---:B-----5:R-:W-:Y:S08]  /*12900*/  HMMA.16816.F32 R84, R132.reuse, R144, R84 ;  /* 0x000000908454723c */ /* 0x060ff00000001854 */
[C---:B------:R-:W-:Y:S01]  /*12910*/  HMMA.16816.F32 R88, R132.reuse, R146, R88 ;  /* 0x000000928458723c */ /* 0x040fe20000001858 */
[----:B------:R-:W3:Y:S07]  /*12920*/  LDSM.16.MT88.4 R144, [R213+0x9080] ;  /* 0x00908000d590783b */ /* 0x000eee0000004200 */
[C---:B--2---:R-:W-:Y:S08]  /*12930*/  HMMA.16816.F32 R92, R132.reuse, R140, R92 ;  /* 0x0000008c845c723c */ /* 0x044ff0000000185c */
[C---:B------:R-:W-:Y:S01]  /*12940*/  HMMA.16816.F32 R96, R132.reuse, R142, R96 ;  /* 0x0000008e8460723c */ /* 0x040fe20000001860 */
[----:B------:R-:W2:Y:S07]  /*12950*/  LDSM.16.MT88.4 R140, [R212+0x9080] ;  /* 0x00908000d48c783b */ /* 0x000eae0000004200 */
[C---:B------:R-:W-:Y:S08]  /*12960*/  HMMA.16816.F32 R100, R132.reuse, R148, R100 ;  /* 0x000000948464723c */ /* 0x040ff00000001864 */
        /* <DEDUP_REMOVED lines=8> */
[----:B------:R-:W-:Y:S08]  /*129f0*/  HMMA.16816.F32 R128, R132, R142, R128 ;  /* 0x0000008e8480723c */ /* 0x000ff00000001880 */
[C---:B----4-:R-:W-:Y:S01]  /*12a00*/  HMMA.16816.F32 R152, R160.reuse, R148, R4 ;  /* 0x00000094a098723c */ /* 0x050fe20000001804 */
[----:B------:R-:W2:Y:S07]  /*12a10*/  LDSM.16.MT88.4 R4, [R216+0x6880] ;  /* 0x00688000d804783b */ /* 0x000eae0000004200 */
[C---:B------:R-:W-:Y:S01]  /*12a20*/  HMMA.16816.F32 R148, R160.reuse, R150, R8 ;  /* 0x00000096a094723c */ /* 0x040fe20000001808 */
[----:B------:R-:W3:Y:S07]  /*12a30*/  LDSM.16.MT88.4 R8, [R214+0x6880] ;  /* 0x00688000d608783b */ /* 0x000eee0000004200 */
[C---:B-1----:R-:W-:Y:S01]  /*12a40*/  HMMA.16816.F32 R144, R160.reuse, R136, R12 ;  /* 0x00000088a090723c */ /* 0x042fe2000000180c */
[----:B------:R-:W1:Y:S07]  /*12a50*/  LDSM.16.MT88.4 R12, [R213+0x6880] ;  /* 0x00688000d50c783b */ /* 0x000e6e0000004200 */
        /* <DEDUP_REMOVED lines=31> */
[C---:B--2---:R-:W-:Y:S07]  /*12c50*/  HMMA.16816.F32 R108, R160.reuse, R4, R108 ;  /* 0x00000004a06c723c */ /* 0x044fee000000186c */
[----:B------:R-:W-:Y:S01]  /*12c60*/  FADD.FTZ R5, R196, R193 ;  /* 0x000000c1c4057221 */ /* 0x000fe20000010000 */
[C---:B------:R-:W-:Y:S04]  /*12c70*/  HMMA.16816.F32 R112, R160.reuse, R6, R112 ;  /* 0x00000006a070723c */ /* 0x040fe80000001870 */
[----:B------:R-:W-:Y:S04]  /*12c80*/  FADD.FTZ R5, R192, R5 ;  /* 0x00000005c0057221 */ /* 0x000fe80000010000 */
[C---:B---3--:R-:W-:Y:S04]  /*12c90*/  HMMA.16816.F32 R116, R160.reuse, R8, R116 ;  /* 0x00000008a074723c */ /* 0x048fe80000001874 */
[----:B------:R-:W-:Y:S04]  /*12ca0*/  FADD.FTZ R186, R186, R5 ;  /* 0x00000005baba7221 */ /* 0x000fe80000010000 */
[C---:B------:R-:W-:Y:S04]  /*12cb0*/  HMMA.16816.F32 R120, R160.reuse, R10, R120 ;  /* 0x0000000aa078723c */ /* 0x040fe80000001878 */
[----:B------:R-:W-:Y:S04]  /*12cc0*/  FADD.FTZ R247, R187, R186 ;  /* 0x000000babbf77221 */ /* 0x000fe80000010000 */
[C---:B-1----:R-:W-:Y:S08]  /*12cd0*/  HMMA.16816.F32 R124, R160.reuse, R12, R124 ;  /* 0x0000000ca07c723c */ /* 0x042ff0000000187c */
[----:B------:R-:W-:Y:S01]  /*12ce0*/  HMMA.16816.F32 R128, R160, R14, R128 ;  /* 0x0000000ea080723c */ /* 0x000fe20000001880 */
[----:B------:R-:W-:-:S07]  /*12cf0*/  @P0 BRA `(.L_x_1124) ;  /* 0xffffd4b000000947 */ /* 0x000fce000383ffff */
.L_x_1119:
[----:B------:R-:W-:-:S13]  /*12d00*/  ISETP.GE.AND P0, PT, R246, R229, PT ;  /* 0x000000e5f600720c */ /* 0x000fda0003f06270 */
[----:B------:R-:W-:Y:S05]  /*12d10*/  @!P0 BRA `(.L_x_1125) ;  /* 0x00003a0000008947 */ /* 0x000fea0003800000 */
[----:B------:R-:W-:Y:S01]  /*12d20*/  IMAD.MOV.U32 R159, RZ, RZ, c[0x0][0x20c] ;  /* 0x00008300ff9f7624 */ /* 0x000fe200078e00ff */
[----:B------:R-:W-:Y:S01]  /*12d30*/  ULDC UR4, c[0x0][0x208] ;  /* 0x0000820000047ab9 */ /* 0x000fe20000000800 */
[----:B------:R-:W-:Y:S01]  /*12d40*/  IADD3 R248, -R248, 0x30, RZ ;  /* 0x00000030f8f87810 */ /* 0x000fe20007ffe1ff */
[----:B------:R-:W-:Y:S01]  /*12d50*/  UIMAD.WIDE.U32 UR8, UR4, 0x30, URZ ;  /* 0x00000030040878a5 */ /* 0x000fe2000f8e003f */
[----:B------:R-:W-:Y:S01]  /*12d60*/  IMAD R159, R159, 0x30, RZ ;  /* 0x000000309f9f7824 */ /* 0x000fe200078e02ff */
[----:B------:R-:W-:Y:S01]  /*12d70*/  MOV R156, R2 ;  /* 0x00000002009c7202 */ /* 0x000fe20000000f00 */
[----:B------:R-:W-:-:S03]  /*12d80*/  IMAD.MOV.U32 R157, RZ, RZ, R0 ;  /* 0x000000ffff9d7224 */ /* 0x000fc600078e0000 */
[----:B------:R-:W-:Y:S02]  /*12d90*/  IADD3 R159, R159, UR9, RZ ;  /* 0x000000099f9f7c10 */ /* 0x000fe4000fffe0ff */
.L_x_1136:
[----:B------:R-:W-:Y:S01]  /*12da0*/  ISETP.GT.AND P1, PT, R224, 0x7f, PT ;  /* 0x0000007fe000780c */ /* 0x000fe20003f24270 */
[----:B------:R-:W-:Y:S01]  /*12db0*/  IMAD.MOV.U32 R11, RZ, RZ, c[0x0][0x208] ;  /* 0x00008200ff0b7624 */ /* 0x000fe200078e00ff */
[----:B------:R-:W-:Y:S01]  /*12dc0*/  SHF.R.S32.HI R0, RZ, 0x1f, R246 ;  /* 0x0000001fff007819 */ /* 0x000fe200000114f6 */
[----:B------:R-:W-:Y:S01]  /*12dd0*/  IMAD R5, R159, R246, RZ ;  /* 0x000000f69f057224 */ /* 0x000fe200078e02ff */
[----:B------:R-:W-:Y:S01]  /*12de0*/  IADD3 R10, P0, R232, 0x40, RZ ;  /* 0x00000040e80a7810 */ /* 0x000fe20007f1e0ff */
[----:B------:R-:W-:Y:S01]  /*12df0*/  IMAD R16, R11, 0x30, RZ ;  /* 0x000000300b107824 */ /* 0x000fe200078e02ff */
[----:B------:R-:W-:Y:S04]  /*12e00*/  DEPBAR.LE SB0, 0x0 ;  /* 0x000080000000791a */ /* 0x000fe80000000000 */
[----:B------:R-:W-:Y:S01]  /*12e10*/  IMAD R5, R0, R16, R5 ;  /* 0x0000001000057224 */ /* 0x000fe200078e0205 */
[----:B------:R-:W-:Y:S01]  /*12e20*/  WARPSYNC 0xffffffff ;  /* 0xffffffff00007948 */ /* 0x000fe20003800000 */
[----:B------:R-:W-:Y:S01]  /*12e30*/  IMAD.WIDE.U32 R16, R16, R246, RZ ;  /* 0x000000f610107225 */ /* 0x000fe200078e00ff */
[----:B------:R-:W-:Y:S01]  /*12e40*/  BAR.SYNC.DEFER_BLOCKING 0x0 ;  /* 0x0000000000007b1d */ /* 0x000fe20000010000 */
[----:B------:R-:W-:Y:S02]  /*12e50*/  ISETP.GE.AND P6, PT, R228, c[0x0][0x1d4], PT ;  /* 0x00007500e4007a0c */ /* 0x000fe40003fc6270 */
[----:B------:R-:W-:Y:S01]  /*12e60*/  @!P1 IMAD.MOV.U32 R0, RZ, RZ, c[0x0][0x20c] ;  /* 0x00008300ff009624 */ /* 0x000fe200078e00ff */
[----:B------:R-:W-:Y:S01]  /*12e70*/  IADD3 R5, R17, R5, RZ ;  /* 0x0000000511057210 */ /* 0x000fe20007ffe0ff */
[--C-:B------:R-:W-:Y:S01]  /*12e80*/  IMAD.X R4, RZ, RZ, R237.reuse, P0 ;  /* 0x000000ffff047224 */ /* 0x100fe200000e06ed */
[CC--:B------:R-:W-:Y:S02]  /*12e90*/  @!P1 LEA R17, P0, R11.reuse, R16.reuse, 0x5 ;  /* 0x000000100b119211 */ /* 0x0c0fe400078028ff */
[----:B------:R-:W-:Y:S02]  /*12ea0*/  ISETP.GE.AND P5, PT, R230, c[0x0][0x1d4], PT ;  /* 0x00007500e6007a0c */ /* 0x000fe40003fa6270 */
[----:B------:R-:W-:Y:S02]  /*12eb0*/  @!P1 LEA.HI.X R11, R11, R5, R0, 0x5, P0 ;  /* 0x000000050b0b9211 */ /* 0x000fe400000f2c00 */
[-C--:B------:R-:W-:Y:S02]  /*12ec0*/  IADD3 R9, P0, R232, R16.reuse, RZ ;  /* 0x00000010e8097210 */ /* 0x080fe40007f1e0ff */
[----:B------:R-:W-:Y:S02]  /*12ed0*/  ISETP.GE.AND P4, PT, R227, c[0x0][0x1d4], PT ;  /* 0x00007500e3007a0c */ /* 0x000fe40003f86270 */
[----:B------:R-:W-:Y:S01]  /*12ee0*/  ISETP.GE.AND P3, PT, R225, c[0x0][0x1d4], PT ;  /* 0x00007500e1007a0c */ /* 0x000fe20003f66270 */
[C-C-:B------:R-:W-:Y:S01]  /*12ef0*/  IMAD.X R2, R5.reuse, 0x1, R237.reuse, P0 ;  /* 0x0000000105027824 */ /* 0x140fe200000e06ed */
[-C--:B------:R-:W-:Y:S05]  /*12f00*/  IADD3 R7, P0, R10, R16.reuse, RZ ;  /* 0x000000100a077210 */ /* 0x080fea0007f1e0ff */
[----:B------:R-:W-:Y:S01]  /*12f10*/  IMAD.X R0, R5, 0x1, R4, P0 ;  /* 0x0000000105007824 */ /* 0x000fe200000e0604 */
[C---:B------:R-:W-:Y:S01]  /*12f20*/  LEA R14, P0, R9.reuse, c[0x0][0x1f8], 0x1 ;  /* 0x00007e00090e7a11 */ /* 0x040fe200078008ff */
[----:B------:R-:W-:Y:S01]  /*12f30*/  LDSM.16.M88.4 R24, [R222] ;  /* 0x00000000de18783b */ /* 0x000fe20000000200 */
[----:B------:R-:W-:Y:S02]  /*12f40*/  BSSY B0, `(.L_x_1126) ;  /* 0x000013d000007945 */ /* 0x000fe40003800000 */
[----:B------:R-:W-:Y:S02]  /*12f50*/  LEA.HI.X R15, R9, c[0x0][0x1fc], R2, 0x1, P0 ;  /* 0x00007f00090f7a11 */ /* 0x000fe400000f0c02 */
[C---:B------:R-:W-:Y:S01]  /*12f60*/  LEA R12, P0, R7.reuse, c[0x0][0x1f8], 0x1 ;  /* 0x00007e00070c7a11 */ /* 0x040fe200078008ff */
[----:B------:R-:W-:Y:S03]  /*12f70*/  LDSM.16.M88.4 R160, [R221+0xb080] ;  /* 0x00b08000dda0783b */ /* 0x000fe60000000200 */
[----:B------:R-:W-:Y:S02]  /*12f80*/  LEA.HI.X R13, R7, c[0x0][0x1fc], R0, 0x1, P0 ;  /* 0x00007f00070d7a11 */ /* 0x000fe400000f0c00 */
[----:B------:R-:W-:Y:S01]  /*12f90*/  IADD3 R8, P0, R232, 0x80, RZ ;  /* 0x00000080e8087810 */ /* 0x000fe20007f1e0ff */
[----:B------:R-:W-:Y:S03]  /*12fa0*/  LDSM.16.M88.4 R164, [R220] ;  /* 0x00000000dca4783b */ /* 0x000fe60000000200 */
[----:B------:R-:W-:Y:S02]  /*12fb0*/  IADD3.X R2, RZ, R237, RZ, P0, !PT ;  /* 0x000000edff027210 */ /* 0x000fe400007fe4ff */
[-C--:B------:R-:W-:Y:S01]  /*12fc0*/  IADD3 R7, P0, R8, R16.reuse, RZ ;  /* 0x0000001008077210 */ /* 0x080fe20007f1e0ff */
[----:B------:R-:W-:Y:S04]  /*12fd0*/  LDSM.16.M88.4 R168, [R219] ;  /* 0x00000000dba8783b */ /* 0x000fe80000000200 */
[----:B------:R-:W-:Y:S01]  /*12fe0*/  IMAD.X R0, R5, 0x1, R2, P0 ;  /* 0x0000000105007824 */ /* 0x000fe200000e0602 */
[C---:B------:R-:W-:Y:S01]  /*12ff0*/  LEA R22, P0, R7.reuse, c[0x0][0x1f8], 0x1 ;  /* 0x00007e0007167a11 */ /* 0x040fe200078008ff */
[----:B------:R-:W-:Y:S03]  /*13000*/  LDSM.16.M88.4 R172, [R211] ;  /* 0x00000000d3ac783b */ /* 0x000fe60000000200 */
[----:B------:R-:W-:Y:S02]  /*13010*/  LEA.HI.X R23, R7, c[0x0][0x1fc], R0, 0x1, P0 ;  /* 0x00007f0007177a11 */ /* 0x000fe400000f0c00 */
[----:B------:R-:W-:Y:S01]  /*13020*/  IADD3 R6, P0, R232, 0xc0, RZ ;  /* 0x000000c0e8067810 */ /* 0x000fe20007f1e0ff */
[----:B------:R-:W-:Y:S04]  /*13030*/  LDSM.16.M88.4 R176, [R210] ;  /* 0x00000000d2b0783b */ /* 0x000fe80000000200 */
[----:B------:R-:W-:Y:S01]  /*13040*/  IMAD.X R0, RZ, RZ, R237, P0 ;  /* 0x000000ffff007224 */ /* 0x000fe200000e06ed */
[----:B------:R-:W-:Y:S04]  /*13050*/  IADD3 R16, P0, R6, R16, RZ ;  /* 0x0000001006107210 */ /* 0x000fe80007f1e0ff */
[----:B------:R-:W-:Y:S02]  /*13060*/  IADD3.X R5, R5, R0, RZ, P0, !PT ;  /* 0x0000000005057210 */ /* 0x000fe400007fe4ff */
[C---:B------:R-:W-:Y:S04]  /*13070*/  LEA R20, P0, R16.reuse, c[0x0][0x1f8], 0x1 ;  /* 0x00007e0010147a11 */ /* 0x040fe800078008ff */
[----:B------:R-:W-:Y:S02]  /*13080*/  LEA.HI.X R21, R16, c[0x0][0x1fc], R5, 0x1, P0 ;  /* 0x00007f0010157a11 */ /* 0x000fe400000f0c05 */
[----:B------:R-:W-:Y:S05]  /*13090*/  @!P1 IADD3 R9, P0, R17, R10, RZ ;  /* 0x0000000a11099210 */ /* 0x000fea0007f1e0ff */
[----:B------:R-:W-:Y:S01]  /*130a0*/  @!P1 IMAD.X R4, R11, 0x1, R4, P0 ;  /* 0x000000010b049824 */ /* 0x000fe200000e0604 */
[----:B------:R-:W-:Y:S05]  /*130b0*/  @!P1 IADD3 R7, P0, R17, R8, RZ ;  /* 0x0000000811079210 */ /* 0x000fea0007f1e0ff */
[----:B------:R-:W-:Y:S01]  /*130c0*/  @!P1 IMAD.X R2, R11, 0x1, R2, P0 ;  /* 0x000000010b029824 */ /* 0x000fe200000e0602 */
[----:B------:R-:W-:Y:S04]  /*130d0*/  @!P1 IADD3 R5, P0, R17, R6, RZ ;  /* 0x0000000611059210 */ /* 0x000fe80007f1e0ff */
[----:B------:R-:W-:Y:S02]  /*130e0*/  @!P1 IADD3.X R0, R11, R0, RZ, P0, !PT ;  /* 0x000000000b009210 */ /* 0x000fe400007fe4ff */
[----:B------:R-:W-:Y:S05]  /*130f0*/  @!P1 IADD3 R17, P0, R17, R232, RZ ;  /* 0x000000e811119210 */ /* 0x000fea0007f1e0ff */
[----:B------:R-:W-:Y:S01]  /*13100*/  @!P1 IMAD.X R6, R11, 0x1, R237, P0 ;  /* 0x000000010b069824 */ /* 0x000fe200000e06ed */
[C---:B------:R-:W-:Y:S04]  /*13110*/  @!P1 LEA R194, P0, R17.reuse, c[0x0][0x1f8], 0x1 ;  /* 0x00007e0011c29a11 */ /* 0x040fe800078008ff */
[----:B------:R-:W-:Y:S02]  /*13120*/  @!P1 LEA.HI.X R195, R17, c[0x0][0x1fc], R6, 0x1, P0 ;  /* 0x00007f0011c39a11 */ /* 0x000fe400000f0c06 */
[C---:B------:R-:W-:Y:S01]  /*13130*/  @!P1 LEA R190, P0, R9.reuse, c[0x0][0x1f8], 0x1 ;  /* 0x00007e0009be9a11 */ /* 0x040fe200078008ff */
[----:B------:R-:W-:Y:S03]  /*13140*/  LDSM.16.M88.4 R16, [R221+0xa880] ;  /* 0x00a88000dd10783b */ /* 0x000fe60000000200 */
[----:B------:R-:W-:Y:S02]  /*13150*/  @!P1 LEA.HI.X R191, R9, c[0x0][0x1fc], R4, 0x1, P0 ;  /* 0x00007f0009bf9a11 */ /* 0x000fe400000f0c04 */
[C---:B------:R-:W-:Y:S01]  /*13160*/  @!P1 LEA R188, P0, R7.reuse, c[0x0][0x1f8], 0x1 ;  /* 0x00007e0007bc9a11 */ /* 0x040fe200078008ff */
[----:B------:R-:W1:Y:S03]  /*13170*/  LDSM.16.M88.4 R8, [R221+0xa080] ;  /* 0x00a08000dd08783b */ /* 0x000e660000000200 */
[----:B------:R-:W-:Y:S02]  /*13180*/  @!P1 LEA.HI.X R189, R7, c[0x0][0x1fc], R2, 0x1, P0 ;  /* 0x00007f0007bd9a11 */ /* 0x000fe400000f0c02 */
[C---:B------:R-:W-:Y:S01]  /*13190*/  @!P1 LEA R192, P0, R5.reuse, c[0x0][0x1f8], 0x1 ;  /* 0x00007e0005c09a11 */ /* 0x040fe200078008ff */
[----:B------:R-:W-:Y:S01]  /*131a0*/  @!PT LDS RZ, [RZ] ;  /* 0x00000000fffff984 */ /* 0x000fe20000000800 */
[----:B------:R-:W-:Y:S01]  /*131b0*/  @!PT LDS RZ, [RZ] ;  /* 0x00000000fffff984 */ /* 0x000fe20000000800 */
[----:B------:R-:W-:Y:S01]  /*131c0*/  @!PT LDS RZ, [RZ] ;  /* 0x00000000fffff984 */ /* 0x000fe20000000800 */
[----:B------:R2:W-:Y:S03]  /*131d0*/  LDGSTS.E.BYPASS.LTC128B.128 [R231+0x4080], [R14.64], !P6 ;  /* 0x040800000ee77fae */ /* 0x0005e6000f101d52 */
[----:B------:R-:W-:Y:S02]  /*131e0*/  @!P1 LEA.HI.X R193, R5, c[0x0][0x1fc], R0, 0x1, P0 ;  /* 0x00007f0005c19a11 */ /* 0x000fe400000f0c00 */
[----:B------:R-:W-:Y:S01]  /*131f0*/  ISETP.GT.AND P0, PT, R246, R229, PT ;  /* 0x000000e5f600720c */ /* 0x000fe20003f04270 */
[----:B------:R2:W-:Y:S06]  /*13200*/  LDGSTS.E.BYPASS.LTC128B.128 [R231+0x5880], [R12.64], !P5 ;  /* 0x058800000ce77fae */ /* 0x0005ec000e901d52 */
[----:B------:R3:W-:Y:S06]  /*13210*/  LDGSTS.E.BYPASS.LTC128B.128 [R231+0x7080], [R22.64], !P4 ;  /* 0x0708000016e77fae */ /* 0x0007ec000e101d52 */
[----:B------:R3:W-:Y:S06]  /*13220*/  LDGSTS.E.BYPASS.LTC128B.128 [R231+0x8880], [R20.64], !P3 ;  /* 0x0888000014e77fae */ /* 0x0007ec000d901d52 */
[----:B------:R4:W-:Y:S06]  /*13230*/  @!P1 LDGSTS.E.BYPASS.LTC128B.128 [R231+0x5080], [R194.64], !P6 ;  /* 0x05080000c2e79fae */ /* 0x0009ec000f101d52 */
[----:B------:R5:W-:Y:S01]  /*13240*/  @!P1 LDGSTS.E.BYPASS.LTC128B.128 [R231+0x6880], [R190.64], !P5 ;  /* 0x06880000bee79fae */ /* 0x000be2000e901d52 */
[C---:B-1----:R-:W-:Y:S05]  /*13250*/  HMMA.16816.F32 R4, R24.reuse, R8, RZ ;  /* 0x000000081804723c */ /* 0x042fea00000018ff */
[----:B------:R5:W-:Y:S03]  /*13260*/  @!P1 LDGSTS.E.BYPASS.LTC128B.128 [R231+0x8080], [R188.64], !P4 ;  /* 0x08080000bce79fae */ /* 0x000be6000e101d52 */
[C---:B------:R-:W-:Y:S03]  /*13270*/  HMMA.16816.F32 R8, R24.reuse, R10, RZ ;  /* 0x0000000a1808723c */ /* 0x040fe600000018ff */
[----:B------:R4:W-:Y:S06]  /*13280*/  @!P1 LDGSTS.E.BYPASS.LTC128B.128 [R231+0x9880], [R192.64], !P3 ;  /* 0x09880000c0e79fae */ /* 0x0009ec000d901d52 */
[----:B------:R-:W-:Y:S01]  /*13290*/  LDSM.16.M88.4 R180, [R218] ;  /* 0x00000000dab4783b */ /* 0x000fe20000000200 */
[C---:B--2---:R-:W-:Y:S05]  /*132a0*/  HMMA.16816.F32 R12, R24.reuse, R16, RZ ;  /* 0x00000010180c723c */ /* 0x044fea00000018ff */
[----:B------:R-:W0:Y:S03]  /*132b0*/  LDGDEPBAR ;  /* 0x00000000000079af */ /* 0x000e260000000000 */
[C---:B------:R-:W-:Y:S03]  /*132c0*/  HMMA.16816.F32 R16, R24.reuse, R18, RZ ;  /* 0x000000121810723c */ /* 0x040fe600000018ff */
[----:B------:R-:W1:Y:S05]  /*132d0*/  LDSM.16.M88.4 R184, [R215+0xa080] ;  /* 0x00a08000d7b8783b */ /* 0x000e6a0000000200 */
[C---:B---3--:R-:W-:Y:S01]  /*132e0*/  HMMA.16816.F32 R20, R24.reuse, R160, RZ ;  /* 0x000000a01814723c */ /* 0x048fe200000018ff */
[----:B-----5:R-:W-:Y:S06]  /*132f0*/  LDSM.16.M88.4 R188, [R215+0xb080] ;  /* 0x00b08000d7bc783b */ /* 0x020fec0000000200 */
[----:B----4-:R-:W-:Y:S01]  /*13300*/  LDSM.16.M88.4 R192, [R217] ;  /* 0x00000000d9c0783b */ /* 0x010fe20000000200 */
[----:B------:R-:W-:Y:S05]  /*13310*/  HMMA.16816.F32 R24, R24, R162, RZ ;  /* 0x000000a21818723c */ /* 0x000fea00000018ff */
[----:B------:R-:W2:Y:S03]  /*13320*/  LDSM.16.M88.4 R160, [R215+0xa880] ;  /* 0x00a88000d7a0783b */ /* 0x000ea60000000200 */
[C---:B------:R-:W-:Y:S03]  /*13330*/  HMMA.16816.F32 R4, R164.reuse, R168, R4 ;  /* 0x000000a8a404723c */ /* 0x040fe60000001804 */
[----:B------:R-:W3:Y:S05]  /*13340*/  LDSM.16.M88.4 R196, [R209] ;  /* 0x00000000d1c4783b */ /* 0x000eea0000000200 */
[C---:B------:R-:W-:Y:S01]  /*13350*/  HMMA.16816.F32 R8, R164.reuse, R170, R8 ;  /* 0x000000aaa408723c */ /* 0x040fe20000001808 */
[----:B------:R-:W-:Y:S07]  /*13360*/  LDSM.16.M88.4 R168, [R209+0x1000] ;  /* 0x00100000d1a8783b */ /* 0x000fee0000000200 */
[C---:B------:R-:W-:Y:S08]  /*13370*/  HMMA.16816.F32 R12, R164.reuse, R172, R12 ;  /* 0x000000aca40c723c */ /* 0x040ff0000000180c */
[C---:B------:R-:W-:Y:S01]  /*13380*/  HMMA.16816.F32 R16, R164.reuse, R174, R16 ;  /* 0x000000aea410723c */ /* 0x040fe20000001810 */
[----:B------:R-:W-:Y:S07]  /*13390*/  LDSM.16.M88.4 R172, [R222+0x4000] ;  /* 0x00400000deac783b */ /* 0x000fee0000000200 */
[C---:B------:R-:W-:Y:S08]  /*133a0*/  HMMA.16816.F32 R20, R164.reuse, R176, R20 ;  /* 0x000000b0a414723c */ /* 0x040ff00000001814 */
[----:B------:R-:W-:Y:S01]  /*133b0*/  HMMA.16816.F32 R24, R164, R178, R24 ;  /* 0x000000b2a418723c */ /* 0x000fe20000001818 */
[----:B------:R-:W4:Y:S06]  /*133c0*/  LDSM.16.M88.4 R164, [R209+0x800] ;  /* 0x00080000d1a4783b */ /* 0x000f2c0000000200 */
[----:B------:R-:W5:Y:S01]  /*133d0*/  LDSM.16.M88.4 R176, [R221+0xb880] ;  /* 0x00b88000ddb0783b */ /* 0x000f620000000200 */
[C---:B-1----:R-:W-:Y:S08]  /*133e0*/  HMMA.16816.F32 R4, R180.reuse, R184, R4 ;  /* 0x000000b8b404723c */ /* 0x042ff00000001804 */
[C---:B------:R-:W-:Y:S01]  /*133f0*/  HMMA.16816.F32 R8, R180.reuse, R186, R8 ;  /* 0x000000bab408723c */ /* 0x040fe20000001808 */
[----:B------:R-:W-:Y:S07]  /*13400*/  LDSM.16.M88.4 R184, [R220+0x4000] ;  /* 0x00400000dcb8783b */ /* 0x000fee0000000200 */
[C---:B--2---:R-:W-:Y:S08]  /*13410*/  HMMA.16816.F32 R12, R180.reuse, R160, R12 ;  /* 0x000000a0b40c723c */ /* 0x044ff0000000180c */
[C---:B------:R-:W-:Y:S01]  /*13420*/  HMMA.16816.F32 R16, R180.reuse, R162, R16 ;  /* 0x000000a2b410723c */ /* 0x040fe20000001810 */
[----:B------:R-:W1:Y:S07]  /*13430*/  LDSM.16.M88.4 R160, [R221+0xc080] ;  /* 0x00c08000dda0783b */ /* 0x000e6e0000000200 */
[C---:B------:R-:W-:Y:S08]  /*13440*/  HMMA.16816.F32 R20, R180.reuse, R188, R20 ;  /* 0x000000bcb414723c */ /* 0x040ff00000001814 */
[----:B------:R-:W-:Y:S01]  /*13450*/  HMMA.16816.F32 R24, R180, R190, R24 ;  /* 0x000000beb418723c */ /* 0x000fe20000001818 */
[----:B------:R-:W2:Y:S06]  /*13460*/  LDSM.16.M88.4 R180, [R221+0xc880] ;  /* 0x00c88000ddb4783b */ /* 0x000eac0000000200 */
[----:B------:R-:W1:Y:S01]  /*13470*/  LDSM.16.M88.4 R188, [R208] ;  /* 0x00000000d0bc783b */ /* 0x000e620000000200 */
[C---:B---3--:R-:W-:Y:S08]  /*13480*/  HMMA.16816.F32 R4, R192.reuse, R196, R4 ;  /* 0x000000c4c004723c */ /* 0x048ff00000001804 */
[C---:B------:R-:W-:Y:S01]  /*13490*/  HMMA.16816.F32 R8, R192.reuse, R198, R8 ;  /* 0x000000c6c008723c */ /* 0x040fe20000001808 */
[----:B------:R-:W-:Y:S07]  /*134a0*/  LDSM.16.M88.4 R196, [R215+0xb880] ;  /* 0x00b88000d7c4783b */ /* 0x000fee0000000200 */
[C---:B----4-:R-:W-:Y:S08]  /*134b0*/  HMMA.16816.F32 R12, R192.reuse, R164, R12 ;  /* 0x000000a4c00c723c */ /* 0x050ff0000000180c */
[C---:B------:R-:W-:Y:S01]  /*134c0*/  HMMA.16816.F32 R16, R192.reuse, R166, R16 ;  /* 0x000000a6c010723c */ /* 0x040fe20000001810 */
[----:B------:R-:W3:Y:S07]  /*134d0*/  LDSM.16.M88.4 R164, [R207] ;  /* 0x00000000cfa4783b */ /* 0x000eee0000000200 */
[C---:B------:R-:W-:Y:S08]  /*134e0*/  HMMA.16816.F32 R20, R192.reuse, R168, R20 ;  /* 0x000000a8c014723c */ /* 0x040ff00000001814 */
[----:B------:R-:W-:Y:S01]  /*134f0*/  HMMA.16816.F32 R24, R192, R170, R24 ;  /* 0x000000aac018723c */ /* 0x000fe20000001818 */
[----:B------:R-:W4:Y:S06]  /*13500*/  LDSM.16.M88.4 R168, [R206] ;  /* 0x00000000cea8783b */ /* 0x000f2c0000000200 */
[----:B------:R-:W3:Y:S01]  /*13510*/  LDSM.16.M88.4 R192, [R218+0x4000] ;  /* 0x00400000dac0783b */ /* 0x000ee20000000200 */
[C---:B-----5:R-:W-:Y:S08]  /*13520*/  HMMA.16816.F32 R4, R172.reuse, R176, R4 ;  /* 0x000000b0ac04723c */ /* 0x060ff00000001804 */
[C---:B------:R-:W-:Y:S01]  /*13530*/  HMMA.16816.F32 R8, R172.reuse, R178, R8 ;  /* 0x000000b2ac08723c */ /* 0x040fe20000001808 */
[----:B------:R-:W-:Y:S07]  /*13540*/  LDSM.16.M88.4 R176, [R217+0x4000] ;  /* 0x00400000d9b0783b */ /* 0x000fee0000000200 */
[C---:B-1----:R-:W-:Y:S08]  /*13550*/  HMMA.16816.F32 R12, R172.reuse, R160, R12 ;  /* 0x000000a0ac0c723c */ /* 0x042ff0000000180c */
[C---:B------:R-:W-:Y:S01]  /*13560*/  HMMA.16816.F32 R16, R172.reuse, R162, R16 ;  /* 0x000000a2ac10723c */ /* 0x040fe20000001810 */
[----:B------:R-:W1:Y:S07]  /*13570*/  LDSM.16.M88.4 R160, [R215+0xc080] ;  /* 0x00c08000d7a0783b */ /* 0x000e6e0000000200 */
[C---:B--2---:R-:W-:Y:S08]  /*13580*/  HMMA.16816.F32 R20, R172.reuse, R180, R20 ;  /* 0x000000b4ac14723c */ /* 0x044ff00000001814 */
[----:B------:R-:W-:Y:S01]  /*13590*/  HMMA.16816.F32 R24, R172, R182, R24 ;  /* 0x000000b6ac18723c */ /* 0x000fe20000001818 */
[----:B------:R-:W2:Y:S06]  /*135a0*/  LDSM.16.M88.4 R172, [R215+0xc880] ;  /* 0x00c88000d7ac783b */ /* 0x000eac0000000200 */
[----:B------:R-:W5:Y:S01]  /*135b0*/  LDSM.16.M88.4 R180, [R209+0x1800] ;  /* 0x00180000d1b4783b */ /* 0x000f620000000200 */
[C---:B------:R-:W-:Y:S08]  /*135c0*/  HMMA.16816.F32 R4, R184.reuse, R188, R4 ;  /* 0x000000bcb804723c */ /* 0x040ff00000001804 */
[C---:B------:R-:W-:Y:S01]  /*135d0*/  HMMA.16816.F32 R8, R184.reuse, R190, R8 ;  /* 0x000000beb808723c */ /* 0x040fe20000001808 */
[----:B------:R-:W-:Y:S07]  /*135e0*/  LDSM.16.M88.4 R188, [R221+0xd080] ;  /* 0x00d08000ddbc783b */ /* 0x000fee0000000200 */
[C---:B---3--:R-:W-:Y:S08]  /*135f0*/  HMMA.16816.F32 R12, R184.reuse, R164, R12 ;  /* 0x000000a4b80c723c */ /* 0x048ff0000000180c */
[C---:B------:R-:W-:Y:S01]  /*13600*/  HMMA.16816.F32 R16, R184.reuse, R166, R16 ;  /* 0x000000a6b810723c */ /* 0x040fe20000001810 */
[----:B------:R-:W3:Y:S07]  /*13610*/  LDSM.16.M88.4 R164, [R209+0x2000] ;  /* 0x00200000d1a4783b */ /* 0x000eee0000000200 */
[C---:B----4-:R-:W-:Y:S08]  /*13620*/  HMMA.16816.F32 R20, R184.reuse, R168, R20 ;  /* 0x000000a8b814723c */ /* 0x050ff00000001814 */
[----:B------:R-:W-:Y:S01]  /*13630*/  HMMA.16816.F32 R24, R184, R170, R24 ;  /* 0x000000aab818723c */ /* 0x000fe20000001818 */
[----:B------:R-:W4:Y:S06]  /*13640*/  LDSM.16.M88.4 R168, [R209+0x2800] ;  /* 0x00280000d1a8783b */ /* 0x000f2c0000000200 */
[----:B------:R-:W3:Y:S01]  /*13650*/  LDSM.16.M88.4 R184, [R222+0x8000] ;  /* 0x00800000deb8783b */ /* 0x000ee20000000200 */
[C---:B------:R-:W-:Y:S08]  /*13660*/  HMMA.16816.F32 R4, R192.reuse, R196, R4 ;  /* 0x000000c4c004723c */ /* 0x040ff00000001804 */
[C---:B------:R-:W-:Y:S01]  /*13670*/  HMMA.16816.F32 R8, R192.reuse, R198, R8 ;  /* 0x000000c6c008723c */ /* 0x040fe20000001808 */
[----:B------:R-:W-:Y:S07]  /*13680*/  LDSM.16.M88.4 R196, [R205] ;  /* 0x00000000cdc4783b */ /* 0x000fee0000000200 */
[C---:B-1----:R-:W-:Y:S08]  /*13690*/  HMMA.16816.F32 R12, R192.reuse, R160, R12 ;  /* 0x000000a0c00c723c */ /* 0x042ff0000000180c */
[C---:B------:R-:W-:Y:S01]  /*136a0*/  HMMA.16816.F32 R16, R192.reuse, R162, R16 ;  /* 0x000000a2c010723c */ /* 0x040fe20000001810 */
[----:B------:R-:W1:Y:S07]  /*136b0*/  LDSM.16.M88.4 R160, [R221+0xd880] ;  /* 0x00d88000dda0783b */ /* 0x000e6e0000000200 */
[C---:B--2---:R-:W-:Y:S08]  /*136c0*/  HMMA.16816.F32 R20, R192.reuse, R172, R20 ;  /* 0x000000acc014723c */ /* 0x044ff00000001814 */
[----:B------:R-:W-:Y:S01]  /*136d0*/  HMMA.16816.F32 R24, R192, R174, R24 ;  /* 0x000000aec018723c */ /* 0x000fe20000001818 */
[----:B------:R-:W2:Y:S06]  /*136e0*/  LDSM.16.M88.4 R172, [R221+0xe080] ;  /* 0x00e08000ddac783b */ /* 0x000eac0000000200 */
[----:B------:R-:W1:Y:S01]  /*136f0*/  LDSM.16.M88.4 R192, [R220+0x8000] ;  /* 0x00800000dcc0783b */ /* 0x000e620000000200 */
[C---:B-----5:R-:W-:Y:S08]  /*13700*/  HMMA.16816.F32 R4, R176.reuse, R180, R4 ;  /* 0x000000b4b004723c */ /* 0x060ff00000001804 */
[C---:B------:R-:W-:Y:S01]  /*13710*/  HMMA.16816.F32 R8, R176.reuse, R182, R8 ;  /* 0x000000b6b008723c */ /* 0x040fe20000001808 */
[----:B------:R-:W-:Y:S07]  /*13720*/  LDSM.16.M88.4 R180, [R215+0xd080] ;  /* 0x00d08000d7b4783b */ /* 0x000fee0000000200 */
[C---:B---3--:R-:W-:Y:S08]  /*13730*/  HMMA.16816.F32 R12, R176.reuse, R164, R12 ;  /* 0x000000a4b00c723c */ /* 0x048ff0000000180c */
[C---:B------:R-:W-:Y:S01]  /*13740*/  HMMA.16816.F32 R16, R176.reuse, R166, R16 ;  /* 0x000000a6b010723c */ /* 0x040fe20000001810 */
[----:B------:R-:W3:Y:S07]  /*13750*/  LDSM.16.M88.4 R164, [R204] ;  /* 0x00000000cca4783b */ /* 0x000eee0000000200 */
[C---:B----4-:R-:W-:Y:S08]  /*13760*/  HMMA.16816.F32 R20, R176.reuse, R168, R20 ;  /* 0x000000a8b014723c */ /* 0x050ff00000001814 */
[----:B------:R-:W-:Y:S01]  /*13770*/  HMMA.16816.F32 R24, R176, R170, R24 ;  /* 0x000000aab018723c */ /* 0x000fe20000001818 */
[----:B------:R-:W4:Y:S06]  /*13780*/  LDSM.16.M88.4 R168, [R203] ;  /* 0x00000000cba8783b */ /* 0x000f2c0000000200 */
[----:B------:R-:W5:Y:S01]  /*13790*/  LDSM.16.M88.4 R176, [R218+0x8000] ;  /* 0x00800000dab0783b */ /* 0x000f620000000200 */
[C---:B------:R-:W-:Y:S08]  /*137a0*/  HMMA.16816.F32 R4, R184.reuse, R188, R4 ;  /* 0x000000bcb804723c */ /* 0x040ff00000001804 */
        /* <DEDUP_REMOVED lines=8> */
[----:B------:R-:W1:Y:S01]  /*13830*/  LDSM.16.M88.4 R184, [R217+0x8000] ;  /* 0x00800000d9b8783b */ /* 0x000e620000000200 */
        /* <DEDUP_REMOVED lines=10> */
[C---:B-----5:R-:W-:Y:S08]  /*138e0*/  HMMA.16816.F32 R4, R176.reuse, R180, R4 ;  /* 0x000000b4b004723c */ /* 0x060ff00000001804 */
        /* <DEDUP_REMOVED lines=18> */
[----:B------:R-:W3:Y:S01]  /*13a10*/  LDSM.16.M88.4 R184, [R218+0xc000] ;  /* 0x00c00000dab8783b */ /* 0x000ee20000000200 */
        /* <DEDUP_REMOVED lines=11> */
[C---:B------:R-:W-:Y:S08]  /*13ad0*/  HMMA.16816.F32 R8, R176.reuse, R182, R8 ;  /* 0x000000b6b008723c */ /* 0x040ff00000001808 */
[C---:B---3--:R-:W-:Y:S08]  /*13ae0*/  HMMA.16816.F32 R12, R176.reuse, R164, R12 ;  /* 0x000000a4b00c723c */ /* 0x048ff0000000180c */
[C---:B------:R-:W-:Y:S08]  /*13af0*/  HMMA.16816.F32 R16, R176.reuse, R166, R16 ;  /* 0x000000a6b010723c */ /* 0x040ff00000001810 */
[C---:B----4-:R-:W-:Y:S08]  /*13b00*/  HMMA.16816.F32 R20, R176.reuse, R168, R20 ;  /* 0x000000a8b014723c */ /* 0x050ff00000001814 */
[----:B------:R-:W-:Y:S08]  /*13b10*/  HMMA.16816.F32 R24, R176, R170, R24 ;  /* 0x000000aab018723c */ /* 0x000ff00000001818 */
[C---:B------:R-:W-:Y:S08]  /*13b20*/  HMMA.16816.F32 R4, R184.reuse, R188, R4 ;  /* 0x000000bcb804723c */ /* 0x040ff00000001804 */
[C---:B------:R-:W-:Y:S08]  /*13b30*/  HMMA.16816.F32 R8, R184.reuse, R190, R8 ;  /* 0x000000beb808723c */ /* 0x040ff00000001808 */
[C---:B-1----:R-:W-:Y:S08]  /*13b40*/  HMMA.16816.F32 R12, R184.reuse, R160, R12 ;  /* 0x000000a0b80c723c */ /* 0x042ff0000000180c */
[C---:B------:R-:W-:Y:S01]  /*13b50*/  HMMA.16816.F32 R16, R184.reuse, R162, R16 ;  /* 0x000000a2b810723c */ /* 0x040fe20000001810 */
[----:B------:R-:W1:Y:S07]  /*13b60*/  LDSM.16.M88.4 R160, [R209+0x5000] ;  /* 0x00500000d1a0783b */ /* 0x000e6e0000000200 */
[C---:B--2---:R-:W-:Y:S08]  /*13b70*/  HMMA.16816.F32 R20, R184.reuse, R172, R20 ;  /* 0x000000acb814723c */ /* 0x044ff00000001814 */
[----:B------:R-:W-:Y:S08]  /*13b80*/  HMMA.16816.F32 R24, R184, R174, R24 ;  /* 0x000000aeb818723c */ /* 0x000ff00000001818 */
[C---:B------:R-:W-:Y:S08]  /*13b90*/  HMMA.16816.F32 R4, R192.reuse, R196, R4 ;  /* 0x000000c4c004723c */ /* 0x040ff00000001804 */
[C---:B------:R-:W-:Y:S08]  /*13ba0*/  HMMA.16816.F32 R8, R192.reuse, R198, R8 ;  /* 0x000000c6c008723c */ /* 0x040ff00000001808 */
[C---:B-1----:R-:W-:Y:S08]  /*13bb0*/  HMMA.16816.F32 R12, R192.reuse, R160, R12 ;  /* 0x000000a0c00c723c */ /* 0x042ff0000000180c */
[----:B------:R-:W-:Y:S01]  /*13bc0*/  FMUL.FTZ R0, R4, c[0x0][0x320] ;  /* 0x0000c80004007a20 */ /* 0x000fe20000410000 */
[C---:B------:R-:W-:Y:S03]  /*13bd0*/  HMMA.16816.F32 R16, R192.reuse, R162, R16 ;  /* 0x000000a2c010723c */ /* 0x040fe60000001810 */
[----:B------:R-:W-:Y:S02]  /*13be0*/  FMUL.FTZ R164, R5, c[0x0][0x320] ;  /* 0x0000c80005a47a20 */ /* 0x000fe40000410000 */
[----:B------:R-:W1:Y:S01]  /*13bf0*/  MUFU.TANH R0, R0 ;  /* 0x0000000000007308 */ /* 0x000e620000002400 */
[----:B------:R-:W-:Y:S02]  /*13c00*/  FMUL.FTZ R2, R6, c[0x0][0x320] ;  /* 0x0000c80006027a20 */ /* 0x000fe40000410000 */
[----:B------:R-:W-:Y:S02]  /*13c10*/  FMUL.FTZ R158, R7, c[0x0][0x320] ;  /* 0x0000c800079e7a20 */ /* 0x000fe40000410000 */
[----:B------:R-:W2:Y:S01]  /*13c20*/  LDSM.16.M88.4 R4, [R209+0x5800] ;  /* 0x00580000d104783b */ /* 0x000ea20000000200 */
[----:B------:R-:W-:Y:S04]  /*13c30*/  DEPBAR.LE SB0, 0x0 ;  /* 0x000080000000791a */ /* 0x000fe80000000000 */
[----:B------:R-:W3:Y:S01]  /*13c40*/  MUFU.TANH R164, R164 ;  /* 0x000000a400a47308 */ /* 0x000ee20000002400 */
[----:B------:R-:W-:Y:S01]  /*13c50*/  BAR.SYNC.DEFER_BLOCKING 0x0 ;  /* 0x0000000000007b1d */ /* 0x000fe20000010000 */
[----:B------:R-:W-:Y:S02]  /*13c60*/  FMUL.FTZ R165, R8, c[0x0][0x320] ;  /* 0x0000c80008a57a20 */ /* 0x000fe40000410000 */
[----:B------:R-:W-:Y:S02]  /*13c70*/  FMUL.FTZ R160, R9, c[0x0][0x320] ;  /* 0x0000c80009a07a20 */ /* 0x000fe40000410000 */
[----:B------:R-:W-:Y:S02]  /*13c80*/  FMUL.FTZ R8, R10, c[0x0][0x320] ;  /* 0x0000c8000a087a20 */ /* 0x000fe40000410000 */
[----:B------:R-:W-:Y:S02]  /*13c90*/  FMUL.FTZ R9, R11, c[0x0][0x320] ;  /* 0x0000c8000b097a20 */ /* 0x000fe40000410000 */
[----:B------:R-:W4:Y:S01]  /*13ca0*/  MUFU.TANH R2, R2 ;  /* 0x0000000200027308 */ /* 0x000f220000002400 */
[----:B------:R-:W-:Y:S02]  /*13cb0*/  FMUL.FTZ R171, R12, c[0x0][0x320] ;  /* 0x0000c8000cab7a20 */ /* 0x000fe40000410000 */
[----:B------:R-:W-:Y:S02]  /*13cc0*/  FMUL.FTZ R167, R16, c[0x0][0x320] ;  /* 0x0000c80010a77a20 */ /* 0x000fe40000410000 */
[----:B------:R-:W-:Y:S02]  /*13cd0*/  FMUL.FTZ R13, R13, c[0x0][0x320] ;  /* 0x0000c8000d0d7a20 */ /* 0x000fe40000410000 */
[----:B------:R-:W-:Y:S02]  /*13ce0*/  FMUL.FTZ R14, R14, c[0x0][0x320] ;  /* 0x0000c8000e0e7a20 */ /* 0x000fe40000410000 */
[----:B------:R-:W-:Y:S01]  /*13cf0*/  FMUL.FTZ R15, R15, c[0x0][0x320] ;  /* 0x0000c8000f0f7a20 */ /* 0x000fe20000410000 */
[----:B------:R-:W1:Y:S01]  /*13d00*/  MUFU.TANH R158, R158 ;  /* 0x0000009e009e7308 */ /* 0x000e620000002400 */
[----:B------:R-:W-:Y:S09]  /*13d10*/  FMUL.FTZ R18, R18, c[0x0][0x320] ;  /* 0x0000c80012127a20 */ /* 0x000ff20000410000 */
[----:B------:R-:W1:Y:S01]  /*13d20*/  MUFU.TANH R165, R165 ;  /* 0x000000a500a57308 */ /* 0x000e620000002400 */
[C---:B--2---:R-:W-:Y:S09]  /*13d30*/  HMMA.16816.F32 R20, R192.reuse, R4, R20 ;  /* 0x00000004c014723c */ /* 0x044ff20000001814 */
[----:B------:R-:W2:Y:S03]  /*13d40*/  MUFU.TANH R160, R160 ;  /* 0x000000a000a07308 */ /* 0x000ea60000002400 */
[----:B------:R-:W-:Y:S01]  /*13d50*/  FMUL.FTZ R5, R17, c[0x0][0x320] ;  /* 0x0000c80011057a20 */ /* 0x000fe20000410000 */
[----:B------:R-:W-:Y:S03]  /*13d60*/  HMMA.16816.F32 R24, R192, R6, R24 ;  /* 0x00000006c018723c */ /* 0x000fe60000001818 */
[----:B------:R-:W-:Y:S03]  /*13d70*/  FMUL.FTZ R4, R19, c[0x0][0x320] ;  /* 0x0000c80013047a20 */ /* 0x000fe60000410000 */
[----:B------:R-:W1:Y:S06]  /*13d80*/  MUFU.TANH R8, R8 ;  /* 0x0000000800087308 */ /* 0x000e6c0000002400 */
[----:B------:R-:W-:Y:S04]  /*13d90*/  FMUL.FTZ R191, R20, c[0x0][0x320] ;  /* 0x0000c80014bf7a20 */ /* 0x000fe80000410000 */
[----:B------:R-:W1:Y:S01]  /*13da0*/  MUFU.TANH R9, R9 ;  /* 0x0000000900097308 */ /* 0x000e620000002400 */
[----:B------:R-:W-:Y:S02]  /*13db0*/  FMUL.FTZ R21, R21, c[0x0][0x320] ;  /* 0x0000c80015157a20 */ /* 0x000fe40000410000 */
[----:B------:R-:W-:Y:S02]  /*13dc0*/  FMUL.FTZ R22, R22, c[0x0][0x320] ;  /* 0x0000c80016167a20 */ /* 0x000fe40000410000 */
[----:B------:R-:W-:Y:S03]  /*13dd0*/  FMUL.FTZ R23, R23, c[0x0][0x320] ;  /* 0x0000c80017177a20 */ /* 0x000fe60000410000 */
[----:B------:R-:W-:Y:S02]  /*13de0*/  FMUL.FTZ R187, R24, c[0x0][0x320] ;  /* 0x0000c80018bb7a20 */ /* 0x000fe40000410000 */
[----:B------:R-:W-:Y:S01]  /*13df0*/  FMUL.FTZ R7, R27, c[0x0][0x320] ;  /* 0x0000c8001b077a20 */ /* 0x000fe20000410000 */
[----:B------:R-:W1:Y:S01]  /*13e00*/  MUFU.TANH R171, R171 ;  /* 0x000000ab00ab7308 */ /* 0x000e620000002400 */
[----:B------:R-:W-:Y:S02]  /*13e10*/  FMUL.FTZ R25, R25, c[0x0][0x320] ;  /* 0x0000c80019197a20 */ /* 0x000fe40000410000 */
[----:B------:R-:W-:Y:S07]  /*13e20*/  FMUL.FTZ R26, R26, c[0x0][0x320] ;  /* 0x0000c8001a1a7a20 */ /* 0x000fee0000410000 */
[----:B------:R1:W1:Y:S10]  /*13e30*/  MUFU.TANH R169, R13 ;  /* 0x0000000d00a97308 */ /* 0x0002740000002400 */
[----:B------:R1:W1:Y:S10]  /*13e40*/  MUFU.TANH R170, R14 ;  /* 0x0000000e00aa7308 */ /* 0x0002740000002400 */
[----:B------:R1:W1:Y:S10]  /*13e50*/  MUFU.TANH R168, R15 ;  /* 0x0000000f00a87308 */ /* 0x0002740000002400 */
[----:B------:R-:W1:Y:S10]  /*13e60*/  MUFU.TANH R167, R167 ;  /* 0x000000a700a77308 */ /* 0x000e740000002400 */
[----:B------:R-:W1:Y:S10]  /*13e70*/  MUFU.TANH R5, R5 ;  /* 0x0000000500057308 */ /* 0x000e740000002400 */
[----:B------:R1:W1:Y:S10]  /*13e80*/  MUFU.TANH R166, R18 ;  /* 0x0000001200a67308 */ /* 0x0002740000002400 */
        /* <DEDUP_REMOVED lines=8> */
[----:B------:R-:W1:Y:S01]  /*13f10*/  MUFU.TANH R7, R7 ;  /* 0x0000000700077308 */ /* 0x000e620000002400 */
[----:B------:R-:W-:-:S05]  /*13f20*/  @!P0 BRA `(.L_x_1127) ;  /* 0x000003e000008947 */ /* 0x000fca0003800000 */
[----:B--234-:R-:W-:Y:S02]  /*13f30*/  IADD3 R6, R246, -0x1, RZ ;  /* 0xfffffffff6067810 */ /* 0x01cfe40007ffe0ff */
[----:B------:R-:W-:Y:S02]  /*13f40*/  ISETP.GE.AND P1, PT, R248, 0x1, PT ;  /* 0x00000001f800780c */ /* 0x000fe40003f26270 */
[----:B-1----:R-:W-:Y:S01]  /*13f50*/  SHF.R.S32.HI R15, RZ, 0x1f, R6 ;  /* 0x0000001fff0f7819 */ /* 0x002fe20000011406 */
[----:B------:R-:W-:Y:S01]  /*13f60*/  IMAD.WIDE.U32 R26, R6, c[0x0][0x1e0], RZ ;  /* 0x00007800061a7a25 */ /* 0x000fe200078e00ff */
[C---:B------:R-:W-:Y:S03]  /*13f70*/  IADD3 R14, P0, R234.reuse, 0x40, RZ ;  /* 0x00000040ea0e7810 */ /* 0x040fe60007f1e0ff */
[----:B------:R-:W-:Y:S02]  /*13f80*/  IMAD R15, R15, c[0x0][0x1e0], RZ ;  /* 0x000078000f0f7a24 */ /* 0x000fe400078e02ff */
[----:B------:R-:W-:Y:S01]  /*13f90*/  IMAD.X R11, RZ, RZ, R245, P0 ;  /* 0x000000ffff0b7224 */ /* 0x000fe200000e06f5 */
[----:B------:R-:W-:Y:S01]  /*13fa0*/  IADD3 R13, P0, R234, 0x80, RZ ;  /* 0x00000080ea0d7810 */ /* 0x000fe20007f1e0ff */
[----:B------:R-:W-:Y:S04]  /*13fb0*/  IMAD R15, R6, c[0x0][0x1e4], R15 ;  /* 0x00007900060f7a24 */ /* 0x000fe800078e020f */
[----:B------:R-:W-:Y:S02]  /*13fc0*/  IMAD.IADD R15, R27, 0x1, R15 ;  /* 0x000000011b0f7824 */ /* 0x000fe400078e020f */
[----:B------:R-:W-:Y:S04]  /*13fd0*/  IMAD.WIDE.U32 R26, R26, 0x30, RZ ;  /* 0x000000301a1a7825 */ /* 0x000fe800078e00ff */
[----:B------:R-:W-:Y:S02]  /*13fe0*/  IMAD R15, R15, 0x30, RZ ;  /* 0x000000300f0f7824 */ /* 0x000fe400078e02ff */
[----:B------:R-:W-:Y:S01]  /*13ff0*/  IMAD.X R10, RZ, RZ, R245, P0 ;  /* 0x000000ffff0a7224 */ /* 0x000fe200000e06f5 */
[-C--:B------:R-:W-:Y:S01]  /*14000*/  @P1 IADD3 R21, P0, R234, R26.reuse, RZ ;  /* 0x0000001aea151210 */ /* 0x080fe20007f1e0ff */
[----:B------:R-:W-:Y:S04]  /*14010*/  IMAD.IADD R15, R27, 0x1, R15 ;  /* 0x000000011b0f7824 */ /* 0x000fe800078e020f */
[C---:B------:R-:W-:Y:S01]  /*14020*/  @P1 IMAD.X R16, R15.reuse, 0x1, R245, P0 ;  /* 0x000000010f101824 */ /* 0x040fe200000e06f5 */
[-C--:B------:R-:W-:Y:S05]  /*14030*/  @P1 IADD3 R19, P0, R14, R26.reuse, RZ ;  /* 0x0000001a0e131210 */ /* 0x080fea0007f1e0ff */
[----:B------:R-:W-:Y:S01]  /*14040*/  @P1 IMAD.X R12, R15, 0x1, R11, P0 ;  /* 0x000000010f0c1824 */ /* 0x000fe200000e060b */
[-C--:B------:R-:W-:Y:S05]  /*14050*/  @P1 IADD3 R17, P0, R13, R26.reuse, RZ ;  /* 0x0000001a0d111210 */ /* 0x080fea0007f1e0ff */
        /* <DEDUP_REMOVED lines=9> */
[C---:B------:R-:W-:Y:S03]  /*140f0*/  @P1 LEA R20, P0, R17.reuse, c[0x0][0x1c8], 0x1 ;  /* 0x0000720011141a11 */ /* 0x040fe600078008ff */
[----:B------:R1:W-:Y:S01]  /*14100*/  @P1 LDGSTS.E.BYPASS.LTC128B.128 [R231+0xb880], [R22.64], !P5 ;  /* 0x0b88000016e71fae */ /* 0x0003e2000e901d52 */
[----:B------:R-:W-:Y:S02]  /*14110*/  @P1 LEA.HI.X R21, R17, c[0x0][0x1cc], R6, 0x1, P0 ;  /* 0x0000730011151a11 */ /* 0x000fe400000f0c06 */
[----:B------:R-:W-:Y:S03]  /*14120*/  IADD3 R12, P0, R234, 0xc0, RZ ;  /* 0x000000c0ea0c7810 */ /* 0x000fe60007f1e0ff */
[----:B------:R1:W-:Y:S02]  /*14130*/  @P1 LDGSTS.E.BYPASS.LTC128B.128 [R231+0xd080], [R20.64], !P4 ;  /* 0x0d08000014e71fae */ /* 0x0003e4000e101d52 */
[----:B------:R-:W-:Y:S01]  /*14140*/  IMAD.X R6, RZ, RZ, R245, P0 ;  /* 0x000000ffff067224 */ /* 0x000fe200000e06f5 */
[----:B------:R-:W-:Y:S05]  /*14150*/  @P1 IADD3 R17, P0, R12, R26, RZ ;  /* 0x0000001a0c111210 */ /* 0x000fea0007f1e0ff */
[----:B------:R-:W-:Y:S01]  /*14160*/  @P1 IMAD.X R16, R15, 0x1, R6, P0 ;  /* 0x000000010f101824 */ /* 0x000fe200000e0606 */
[C---:B------:R-:W-:Y:S04]  /*14170*/  @P1 LEA R18, P0, R17.reuse, c[0x0][0x1c8], 0x1 ;  /* 0x0000720011121a11 */ /* 0x040fe800078008ff */
[----:B------:R-:W-:Y:S02]  /*14180*/  @P1 LEA.HI.X R19, R17, c[0x0][0x1cc], R16, 0x1, P0 ;  /* 0x0000730011131a11 */ /* 0x000fe400000f0c10 */
[----:B------:R-:W-:Y:S03]  /*14190*/  ISETP.GE.AND P0, PT, R248, 0x21, PT ;  /* 0x00000021f800780c */ /* 0x000fe60003f06270 */
[----:B------:R1:W-:Y:S10]  /*141a0*/  @P1 LDGSTS.E.BYPASS.LTC128B.128 [R231+0xe880], [R18.64], !P3 ;  /* 0x0e88000012e71fae */ /* 0x0003f4000d901d52 */
[----:B------:R-:W-:Y:S04]  /*141b0*/  @P0 IADD3 R17, P2, R26, UR6, RZ ;  /* 0x000000061a110c10 */ /* 0x000fe8000ff5e0ff */
[----:B------:R-:W-:Y:S02]  /*141c0*/  @P0 IADD3.X R15, R15, UR5, RZ, P2, !PT ;  /* 0x000000050f0f0c10 */ /* 0x000fe400097fe4ff */
[----:B------:R-:W-:Y:S05]  /*141d0*/  @P0 IADD3 R14, P2, R17, R14, RZ ;  /* 0x0000000e110e0210 */ /* 0x000fea0007f5e0ff */
[----:B------:R-:W-:Y:S01]  /*141e0*/  @P0 IMAD.X R11, R15, 0x1, R11, P2 ;  /* 0x000000010f0b0824 */ /* 0x000fe200010e060b */
[----:B------:R-:W-:Y:S05]  /*141f0*/  @P0 IADD3 R13, P2, R17, R13, RZ ;  /* 0x0000000d110d0210 */ /* 0x000fea0007f5e0ff */
[----:B------:R-:W-:Y:S01]  /*14200*/  @P0 IMAD.X R10, R15, 0x1, R10, P2 ;  /* 0x000000010f0a0824 */ /* 0x000fe200010e060a */
[----:B------:R-:W-:Y:S05]  /*14210*/  @P0 IADD3 R12, P2, R17, R12, RZ ;  /* 0x0000000c110c0210 */ /* 0x000fea0007f5e0ff */
[----:B------:R-:W-:Y:S01]  /*14220*/  @P0 IMAD.X R27, R15, 0x1, R6, P2 ;  /* 0x000000010f1b0824 */ /* 0x000fe200010e0606 */
[----:B------:R-:W-:Y:S05]  /*14230*/  @P0 IADD3 R17, P2, R17, R234, RZ ;  /* 0x000000ea11110210 */ /* 0x000fea0007f5e0ff */
[----:B------:R-:W-:Y:S01]  /*14240*/  @P0 IMAD.X R6, R15, 0x1, R245, P2 ;  /* 0x000000010f060824 */ /* 0x000fe200010e06f5 */
[C---:B------:R-:W-:Y:S04]  /*14250*/  @P0 LEA R16, P2, R17.reuse, c[0x0][0x1c8], 0x1 ;  /* 0x0000720011100a11 */ /* 0x040fe800078408ff */
[----:B------:R-:W-:Y:S02]  /*14260*/  @P0 LEA.HI.X R17, R17, c[0x0][0x1cc], R6, 0x1, P2 ;  /* 0x0000730011110a11 */ /* 0x000fe400010f0c06 */
[C---:B------:R-:W-:Y:S03]  /*14270*/  @P0 LEA R162, P2, R14.reuse, c[0x0][0x1c8], 0x1 ;  /* 0x000072000ea20a11 */ /* 0x040fe600078408ff */
[----:B------:R1:W-:Y:S01]  /*14280*/  @P0 LDGSTS.E.BYPASS.LTC128B.128 [R231+0xb080], [R16.64], !P6 ;  /* 0x0b08000010e70fae */ /* 0x0003e2000f101d52 */
[----:B------:R-:W-:Y:S02]  /*14290*/  @P0 LEA.HI.X R163, R14, c[0x0][0x1cc], R11, 0x1, P2 ;  /* 0x000073000ea30a11 */ /* 0x000fe400010f0c0b */
[C---:B------:R-:W-:Y:S03]  /*142a0*/  @P0 LEA R14, P2, R13.reuse, c[0x0][0x1c8], 0x1 ;  /* 0x000072000d0e0a11 */ /* 0x040fe600078408ff */
[----:B------:R1:W-:Y:S01]  /*142b0*/  @P0 LDGSTS.E.BYPASS.LTC128B.128 [R231+0xc880], [R162.64], !P5 ;  /* 0x0c880000a2e70fae */ /* 0x0003e2000e901d52 */
[----:B------:R-:W-:Y:S02]  /*142c0*/  @P0 LEA.HI.X R15, R13, c[0x0][0x1cc], R10, 0x1, P2 ;  /* 0x000073000d0f0a11 */ /* 0x000fe400010f0c0a */
[C---:B------:R-:W-:Y:S03]  /*142d0*/  @P0 LEA R10, P2, R12.reuse, c[0x0][0x1c8], 0x1 ;  /* 0x000072000c0a0a11 */ /* 0x040fe600078408ff */
[----:B------:R1:W-:Y:S01]  /*142e0*/  @P0 LDGSTS.E.BYPASS.LTC128B.128 [R231+0xe080], [R14.64], !P4 ;  /* 0x0e0800000ee70fae */ /* 0x0003e2000e101d52 */
[----:B------:R-:W-:Y:S05]  /*142f0*/  @P0 LEA.HI.X R11, R12, c[0x0][0x1cc], R27, 0x1, P2 ;  /* 0x000073000c0b0a11 */ /* 0x000fea00010f0c1b */
[----:B------:R1:W-:Y:S04]  /*14300*/  @P0 LDGSTS.E.BYPASS.LTC128B.128 [R231+0xf880], [R10.64], !P3 ;  /* 0x0f8800000ae70fae */ /* 0x0003e8000d901d52 */
.L_x_1127:
[----:B--234-:R-:W-:Y:S05]  /*14310*/  BSYNC B0 ;  /* 0x0000000000007941 */ /* 0x01cfea0003800000 */
.L_x_1126:
[----:B------:R-:W-:Y:S01]  /*14320*/  ISETP.NE.AND P0, PT, R250, 0x1, PT ;  /* 0x00000001fa00780c */ /* 0x000fe20003f05270 */
[----:B------:R-:W2:Y:S01]  /*14330*/  LDL R6, [R1+0x4] ;  /* 0x0000040001067983 */ /* 0x000ea20000100800 */
[----:B-1----:R-:W-:Y:S01]  /*14340*/  IMAD R23, R246, -0x30, RZ ;  /* 0xffffffd0f6177824 */ /* 0x002fe200078e02ff */
[----:B------:R-:W-:Y:S02]  /*14350*/  ULDC UR4, c[0x0][0x324] ;  /* 0x0000c90000047ab9 */ /* 0x000fe40000000800 */
[----:B------:R-:W-:Y:S01]  /*14360*/  ULOP3.LUT UR4, URZ, UR4, URZ, 0x33, !UPT ;  /* 0x000000043f047292 */ /* 0x000fe2000f8e333f */
[----:B------:R-:W0:Y:S01]  /*14370*/  LDGDEPBAR ;  /* 0x00000000000079af */ /* 0x000e220000000000 */
[----:B------:R-:W-:Y:S01]  /*14380*/  IADD3 R19, -R240, 0x1, R23 ;  /* 0x00000001f0137810 */ /* 0x000fe20007ffe117 */
[----:B------:R-:W-:Y:S03]  /*14390*/  IMAD.IADD R12, R23, 0x1, -R240 ;  /* 0x00000001170c7824 */ /* 0x000fe600078e0af0 */
        /* <DEDUP_REMOVED lines=8> */
[----:B------:R-:W1:Y:S02]  /*14420*/  SHFL.IDX PT, R11, R21, RZ, 0x1c1f ;  /* 0x001c1fff150b7589 */ /* 0x000e6400000e0000 */
[--C-:B-1----:R-:W-:Y:S02]  /*14430*/  IMAD.IADD R24, R20, 0x1, R11.reuse ;  /* 0x0000000114187824 */ /* 0x102fe400078e020b */
        /* <DEDUP_REMOVED lines=15> */
.L_x_1130:
[----:B------:R-:W-:Y:S04]  /*14530*/  MOV R6, c[0x0][0x32c] ;  /* 0x0000cb0000067a02 */ /* 0x000fe80000000f00 */
[----:B------:R-:W-:Y:S11]  /*14540*/  ISETP.NE.AND P0, PT, R6, 0x1, PT ;  /* 0x000000010600780c */ /* 0x000ff60003f05270 */
[----:B------:R-:W-:Y:S02]  /*14550*/  @!UPT UIADD3 URZ, URZ, URZ, URZ ;  /* 0x0000003f3f3ff290 */ /* 0x000fe4000fffe03f */
[----:B------:R-:W-:Y:S05]  /*14560*/  @P0 IMAD.HI.U32 R6, R11, c[0x0][0x330], RZ ;  /* 0x0000cc000b060a27 */ /* 0x000fea00078e00ff */
[----:B------:R-:W-:Y:S02]  /*14570*/  @P0 SHF.R.U32.HI R11, RZ, c[0x0][0x334], R6 ;  /* 0x0000cd00ff0b0a19 */ /* 0x000fe40000011606 */
.L_x_1131:
[----:B------:R-:W-:Y:S05]  /*14580*/  BSYNC B0 ;  /* 0x0000000000007941 */ /* 0x000fea0003800000 */
.L_x_1129:
[----:B------:R-:W-:Y:S05]  /*14590*/  IMAD R13, R11, c[0x0][0x32c], R12 ;  /* 0x0000cb000b0d7a24 */ /* 0x000fea00078e020c */
[----:B------:R-:W-:Y:S02]  /*145a0*/  IADD3 R11, R13, c[0x0][0x32c], RZ ;  /* 0x0000cb000d0b7a10 */ /* 0x000fe40007ffe0ff */
[----:B------:R-:W-:Y:S02]  /*145b0*/  IMNMX R22, R22, R13, !PT ;  /* 0x0000000d16167217 */ /* 0x000fe40007800200 */
[----:B------:R-:W-:Y:S02]  /*145c0*/  IMNMX R24, R24, R11, PT ;  /* 0x0000000b18187217 */ /* 0x000fe40003800200 */
.L_x_1128:
[C---:B------:R-:W-:Y:S01]  /*145d0*/  ISETP.GE.AND P0, PT, R23.reuse, 0x2, PT ;  /* 0x000000021700780c */ /* 0x040fe20003f06270 */
[----:B------:R-:W1:Y:S01]  /*145e0*/  SHFL.IDX PT, R21, R21, 0x1, 0x1c1f ;  /* 0x003c1f0015157f89 */ /* 0x000e6200000e0000 */
[C---:B------:R-:W-:Y:S02]  /*145f0*/  ISETP.GE.AND P1, PT, R23.reuse, 0x9, PT ;  /* 0x000000091700780c */ /* 0x040fe40003f26270 */
[----:B------:R-:W-:Y:S02]  /*14600*/  P2R R10, PR, RZ, 0x1 ;  /* 0x00000001ff0a7803 */ /* 0x000fe40000000000 */
[----:B------:R-:W-:Y:S02]  /*14610*/  ISETP.GT.AND P0, PT, R22, 0x1, !P0 ;  /* 0x000000011600780c */ /* 0x000fe40004704270 */
[----:B------:R-:W-:Y:S02]  /*14620*/  P2R R18, PR, RZ, 0x2 ;  /* 0x00000002ff127803 */ /* 0x000fe40000000000 */
[----:B------:R-:W-:Y:S02]  /*14630*/  ISETP.LT.OR P0, PT, R24, 0x2, P0 ;  /* 0x000000021800780c */ /* 0x000fe40000701670 */
[C---:B------:R-:W-:Y:S02]  /*14640*/  ISETP.GE.AND P6, PT, R23.reuse, 0x19, PT ;  /* 0x000000191700780c */ /* 0x040fe40003fc6270 */
[----:B------:R-:W-:Y:S02]  /*14650*/  FSEL R15, R164, -INF , !P0 ;  /* 0xff800000a40f7808 */ /* 0x000fe40004000000 */
[----:B------:R-:W-:Y:S02]  /*14660*/  ISETP.GT.AND P0, PT, R22, 0x8, !P1 ;  /* 0x000000081600780c */ /* 0x000fe40004f04270 */
[----:B------:R-:W-:Y:S02]  /*14670*/  ISETP.GE.AND P1, PT, R23, 0xa, PT ;  /* 0x0000000a1700780c */ /* 0x000fe40003f26270 */
[----:B------:R-:W-:Y:S02]  /*14680*/  ISETP.LT.OR P0, PT, R24, 0x9, P0 ;  /* 0x000000091800780c */ /* 0x000fe40000701670 */
[----:B------:R-:W-:Y:S02]  /*14690*/  P2R R6, PR, RZ, 0x2 ;  /* 0x00000002ff067803 */ /* 0x000fe40000000000 */
[----:B------:R-:W-:Y:S01]  /*146a0*/  FSEL R13, R165, -INF , !P0 ;  /* 0xff800000a50d7808 */ /* 0x000fe20004000000 */
[--C-:B-1----:R-:W-:Y:S01]  /*146b0*/  IMAD.IADD R20, R20, 0x1, R21.reuse ;  /* 0x0000000114147824 */ /* 0x102fe200078e0215 */
[----:B------:R-:W-:Y:S01]  /*146c0*/  ISETP.GT.AND P0, PT, R22, 0x9, !P1 ;  /* 0x000000091600780c */ /* 0x000fe20004f04270 */
[----:B------:R-:W-:Y:S01]  /*146d0*/  IMAD.IADD R19, R19, 0x1, R21 ;  /* 0x0000000113137824 */ /* 0x000fe200078e0215 */
        /* <DEDUP_REMOVED lines=12> */
[----:B------:R-:W-:Y:S02]  /*147a0*/  ISETP.GE.AND P3, PT, R23, 0x22, PT ;  /* 0x000000221700780c */ /* 0x000fe40003f66270 */
        /* <DEDUP_REMOVED lines=25> */
[----:B------:R-:W-:Y:S04]  /*14940*/  ISETP.LT.OR P0, PT, R24, 0x2a, P0 ;  /* 0x0000002a1800780c */ /* 0x000fe80000701670 */
        /* <DEDUP_REMOVED lines=17> */
.L_x_1134:
[----:B------:R-:W-:Y:S04]  /*14a60*/  MOV R5, c[0x0][0x32c] ;  /* 0x0000cb0000057a02 */ /* 0x000fe80000000f00 */
[----:B------:R-:W-:Y:S11]  /*14a70*/  ISETP.NE.AND P0, PT, R5, 0x1, PT ;  /* 0x000000010500780c */ /* 0x000ff60003f05270 */
[----:B------:R-:W-:Y:S02]  /*14a80*/  @!UPT UIADD3 URZ, URZ, URZ, URZ ;  /* 0x0000003f3f3ff290 */ /* 0x000fe4000fffe03f */
[----:B------:R-:W-:Y:S05]  /*14a90*/  @P0 IMAD.HI.U32 R5, R21, c[0x0][0x330], RZ ;  /* 0x0000cc0015050a27 */ /* 0x000fea00078e00ff */
[----:B------:R-:W-:Y:S02]  /*14aa0*/  @P0 SHF.R.U32.HI R21, RZ, c[0x0][0x334], R5 ;  /* 0x0000cd00ff150a19 */ /* 0x000fe40000011605 */
.L_x_1135:
[----:B------:R-:W-:Y:S05]  /*14ab0*/  BSYNC B0 ;  /* 0x0000000000007941 */ /* 0x000fea0003800000 */
.L_x_1133:
[----:B------:R-:W-:Y:S05]  /*14ac0*/  IMAD R12, R21, c[0x0][0x32c], R12 ;  /* 0x0000cb00150c7a24 */ /* 0x000fea00078e020c */
[----:B------:R-:W-:Y:S02]  /*14ad0*/  IADD3 R5, R12, c[0x0][0x32c], RZ ;  /* 0x0000cb000c057a10 */ /* 0x000fe40007ffe0ff */
[----:B------:R-:W-:Y:S02]  /*14ae0*/  IMNMX R19, R19, R12, !PT ;  /* 0x0000000c13137217 */ /* 0x000fe40007800200 */
[----:B------:R-:W-:Y:S02]  /*14af0*/  IMNMX R20, R20, R5, PT ;  /* 0x0000000514147217 */ /* 0x000fe40003800200 */
.L_x_1132:
[----:B------:R-:W-:Y:S01]  /*14b00*/  ISETP.GT.AND P0, PT, R19, RZ, !P1 ;  /* 0x000000ff1300720c */ /* 0x000fe20004f04270 */
[----:B------:R-:W-:Y:S01]  /*14b10*/  LDSM.16.MT88.4 R172, [R214+0x7880] ;  /* 0x00788000d6ac783b */ /* 0x000fe20000004200 */
[----:B------:R-:W-:Y:S02]  /*14b20*/  ISETP.NE.AND P1, PT, R0, RZ, PT ;  /* 0x000000ff0000720c */ /* 0x000fe40003f25270 */
[----:B------:R-:W-:Y:S02]  /*14b30*/  ISETP.LT.OR P0, PT, R20, 0x1, P0 ;  /* 0x000000011400780c */ /* 0x000fe40000701670 */
[----:B------:R-:W-:Y:S02]  /*14b40*/  FMNMX.FTZ R0, R14, R157, !PT ;  /* 0x0000009d0e007209 */ /* 0x000fe40007810000 */
[----:B------:R-:W-:Y:S02]  /*14b50*/  FSEL R12, R2, -INF , !P0 ;  /* 0xff800000020c7808 */ /* 0x000fe40004000000 */
[----:B------:R-:W-:Y:S02]  /*14b60*/  ISETP.NE.AND P0, PT, R10, RZ, PT ;  /* 0x000000ff0a00720c */ /* 0x000fe40003f05270 */
[----:B------:R-:W-:Y:S02]  /*14b70*/  FMNMX.FTZ R0, R15, R0, !PT ;  /* 0x000000000f007209 */ /* 0x000fe40007810000 */
[----:B------:R-:W-:Y:S02]  /*14b80*/  ISETP.GT.AND P0, PT, R19, 0x1, !P0 ;  /* 0x000000011300780c */ /* 0x000fe40004704270 */
[----:B------:R-:W-:Y:S02]  /*14b90*/  FMNMX.FTZ R0, R13, R0, !PT ;  /* 0x000000000d007209 */ /* 0x000fe40007810000 */
        /* <DEDUP_REMOVED lines=31> */
[C---:B------:R-:W-:Y:S01]  /*14d90*/  ISETP.GT.AND P0, PT, R19.reuse, 0x18, !P6 ;  /* 0x000000181300780c */ /* 0x040fe20007704270 */
[----:B------:R-:W1:Y:S01]  /*14da0*/  SHFL.BFLY PT, R0, R9, 0x2, 0x1f ;  /* 0x0c401f0009007f89 */ /* 0x000e6200000e0000 */
[----:B------:R-:W-:Y:S02]  /*14db0*/  FMNMX.FTZ R5, R170, R5, !PT ;  /* 0x00000005aa057209 */ /* 0x000fe40007810000 */
[----:B------:R-:W-:Y:S02]  /*14dc0*/  ISETP.LT.OR P0, PT, R20, 0x19, P0 ;  /* 0x000000191400780c */ /* 0x000fe40000701670 */
[----:B------:R-:W-:Y:S02]  /*14dd0*/  FMNMX.FTZ R5, R168, R5, !PT ;  /* 0x00000005a8057209 */ /* 0x000fe40007810000 */
[----:B------:R-:W-:Y:S02]  /*14de0*/  FSEL R166, R166, -INF , !P0 ;  /* 0xff800000a6a67808 */ /* 0x000fe40004000000 */
[C---:B------:R-:W-:Y:S02]  /*14df0*/  ISETP.GT.AND P0, PT, R19.reuse, 0x19, !P5 ;  /* 0x000000191300780c */ /* 0x040fe40006f04270 */
[----:B------:R-:W-:Y:S02]  /*14e00*/  FMNMX.FTZ R5, R166, R5, !PT ;  /* 0x00000005a6057209 */ /* 0x000fe40007810000 */
[----:B------:R-:W-:Y:S04]  /*14e10*/  ISETP.LT.OR P0, PT, R20, 0x1a, P0 ;  /* 0x0000001a1400780c */ /* 0x000fe80000701670 */
        /* <DEDUP_REMOVED lines=13> */
[----:B------:R-:W-:Y:S02]  /*14ef0*/  ISETP.GT.AND P0, PT, R19, 0x29, !P1 ;  /* 0x000000291300780c */ /* 0x000fe40004f04270 */
[----:B------:R-:W-:Y:S02]  /*14f00*/  FMNMX.FTZ R5, R186, R5, !PT ;  /* 0x00000005ba057209 */ /* 0x000fe40007810000 */
[----:B------:R-:W-:Y:S02]  /*14f10*/  ISETP.LT.OR P0, PT, R20, 0x2a, P0 ;  /* 0x0000002a1400780c */ /* 0x000fe40000701670 */
[----:B------:R-:W-:Y:S02]  /*14f20*/  LDSM.16.MT88.4 R20, [R214+0x4080] ;  /* 0x00408000d614783b */ /* 0x000fe40000004200 */
[----:B------:R-:W-:Y:S02]  /*14f30*/  FSEL R158, R7, -INF , !P0 ;  /* 0xff800000079e7808 */ /* 0x000fe40004000000 */
[----:B-1----:R-:W-:Y:S02]  /*14f40*/  FMNMX.FTZ R7, R9, R0, !PT ;  /* 0x0000000009077209 */ /* 0x002fe40007810000 */
[----:B------:R-:W-:Y:S03]  /*14f50*/  FMNMX.FTZ R9, R158, R5, !PT ;  /* 0x000000059e097209 */ /* 0x000fe60007810000 */
[----:B------:R-:W1:Y:S08]  /*14f60*/  SHFL.BFLY PT, R0, R7, 0x1, 0x1f ;  /* 0x0c201f0007007f89 */ /* 0x000e7000000e0000 */
[----:B------:R-:W2:Y:S01]  /*14f70*/  SHFL.BFLY PT, R2, R9, 0x2, 0x1f ;  /* 0x0c401f0009027f89 */ /* 0x000ea200000e0000 */
[----:B-1----:R-:W-:Y:S04]  /*14f80*/  FMNMX.FTZ R0, R7, R0, !PT ;  /* 0x0000000007007209 */ /* 0x002fe80007810000 */
[C---:B------:R-:W-:Y:S01]  /*14f90*/  FSETP.NEU.FTZ.AND P0, PT, R0.reuse, -INF , PT ;  /* 0xff8000000000780b */ /* 0x040fe20003f1d000 */
[----:B------:R-:W-:Y:S01]  /*14fa0*/  FMUL.FTZ R192, R0, c[0x0][0x2d0] ;  /* 0x0000b40000c07a20 */ /* 0x000fe20000410000 */
[----:B--2---:R-:W-:Y:S04]  /*14fb0*/  FMNMX.FTZ R7, R9, R2, !PT ;  /* 0x0000000209077209 */ /* 0x004fe80007810000 */
[----:B------:R-:W-:Y:S02]  /*14fc0*/  FSEL R192, R192, RZ, P0 ;  /* 0x000000ffc0c07208 */ /* 0x000fe40000000000 */
[----:B------:R-:W-:Y:S01]  /*14fd0*/  FSEL R4, R0, RZ, P0 ;  /* 0x000000ff00047208 */ /* 0x000fe20000000000 */
[----:B------:R-:W1:Y:S02]  /*14fe0*/  SHFL.BFLY PT, R2, R7, 0x1, 0x1f ;  /* 0x0c201f0007027f89 */ /* 0x000e6400000e0000 */
[--C-:B------:R-:W-:Y:S02]  /*14ff0*/  FFMA.FTZ R180, R14, c[0x0][0x2d0], -R192.reuse ;  /* 0x0000b4000eb47a23 */ /* 0x100fe400000108c0 */
[--C-:B------:R-:W-:Y:S02]  /*15000*/  FFMA.FTZ R178, R15, c[0x0][0x2d0], -R192.reuse ;  /* 0x0000b4000fb27a23 */ /* 0x100fe400000108c0 */
[--C-:B------:R-:W-:Y:S02]  /*15010*/  FFMA.FTZ R177, R13, c[0x0][0x2d0], -R192.reuse ;  /* 0x0000b4000db17a23 */ /* 0x100fe400000108c0 */
[----:B------:R-:W-:Y:S01]  /*15020*/  FADD.FTZ R4, -R4, R157 ;  /* 0x0000009d04047221 */ /* 0x000fe20000010100 */
[----:B------:R-:W-:Y:S01]  /*15030*/  MUFU.EX2 R180, R180 ;  /* 0x000000b400b47308 */ /* 0x000fe20000000800 */
[--C-:B------:R-:W-:Y:S02]  /*15040*/  FFMA.FTZ R176, R11, c[0x0][0x2d0], -R192.reuse ;  /* 0x0000b4000bb07a23 */ /* 0x100fe400000108c0 */
        /* <DEDUP_REMOVED lines=8> */
[--C-:B------:R-:W-:Y:S02]  /*150d0*/  FFMA.FTZ R189, R189, c[0x0][0x2d0], -R192.reuse ;  /* 0x0000b400bdbd7a23 */ /* 0x100fe400000108c0 */
[--C-:B------:R-:W-:Y:S01]  /*150e0*/  FFMA.FTZ R187, R187, c[0x0][0x2d0], -R192.reuse ;  /* 0x0000b400bbbb7a23 */ /* 0x100fe200000108c0 */
[C---:B------:R-:W-:Y:S01]  /*150f0*/  FSETP.NEU.FTZ.AND P0, PT, R2.reuse, -INF , PT ;  /* 0xff8000000200780b */ /* 0x040fe20003f1d000 */
[C---:B------:R-:W-:Y:S01]  /*15100*/  FMUL.FTZ R183, R2.reuse, c[0x0][0x2d0] ;  /* 0x0000b40002b77a20 */ /* 0x040fe20000410000 */
[----:B------:R-:W-:Y:S01]  /*15110*/  MUFU.EX2 R177, R177 ;  /* 0x000000b100b17308 */ /* 0x000fe20000000800 */
[----:B------:R-:W-:Y:S01]  /*15120*/  FFMA.FTZ R192, R185, c[0x0][0x2d0], -R192 ;  /* 0x0000b400b9c07a23 */ /* 0x000fe200000108c0 */
[----:B------:R-:W-:Y:S02]  /*15130*/  FSEL R5, R2, RZ, P0 ;  /* 0x000000ff02057208 */ /* 0x000fe40000000000 */
[----:B------:R-:W-:Y:S02]  /*15140*/  FSEL R183, R183, RZ, P0 ;  /* 0x000000ffb7b77208 */ /* 0x000fe40000000000 */
[----:B------:R-:W-:Y:S01]  /*15150*/  ISETP.GT.AND P0, PT, R246, R229, PT ;  /* 0x000000e5f600720c */ /* 0x000fe20003f04270 */
[----:B------:R-:W-:Y:S02]  /*15160*/  FADD.FTZ R5, -R5, R156 ;  /* 0x0000009c05057221 */ /* 0x000fe40000010100 */
[--C-:B------:R-:W-:Y:S01]  /*15170*/  FFMA.FTZ R184, R12, c[0x0][0x2d0], -R183.reuse ;  /* 0x0000b4000cb87a23 */ /* 0x100fe200000108b7 */
[----:B------:R-:W1:Y:S01]  /*15180*/  MUFU.EX2 R176, R176 ;  /* 0x000000b000b07308 */ /* 0x000e620000000800 */
[----:B------:R-:W3:Y:S01]  /*15190*/  LDSM.16.MT88.4 R12, [R216+0x4080] ;  /* 0x00408000d80c783b */ /* 0x000ee20000004200 */
[--C-:B------:R-:W-:Y:S01]  /*151a0*/  FFMA.FTZ R181, R10, c[0x0][0x2d0], -R183.reuse ;  /* 0x0000b4000ab57a23 */ /* 0x100fe200000108b7 */
[----:B--2---:R-:W-:Y:S01]  /*151b0*/  F2FP.PACK_AB R160, R178, R180 ;  /* 0x000000b4b2a0723e */ /* 0x004fe200000000ff */
[--C-:B------:R-:W-:Y:S02]  /*151c0*/  FFMA.FTZ R179, R6, c[0x0][0x2d0], -R183.reuse ;  /* 0x0000b40006b37a23 */ /* 0x100fe400000108b7 */
[--C-:B------:R-:W-:Y:S02]  /*151d0*/  FFMA.FTZ R182, R8, c[0x0][0x2d0], -R183.reuse ;  /* 0x0000b40008b67a23 */ /* 0x100fe400000108b7 */
[----:B------:R-:W-:Y:S02]  /*151e0*/  FMUL.FTZ R8, R5, c[0x0][0x2d0] ;  /* 0x0000b40005087a20 */ /* 0x000fe40000410000 */
[----:B------:R-:W2:Y:S01]  /*151f0*/  MUFU.EX2 R157, R157 ;  /* 0x0000009d009d7308 */ /* 0x000ea20000000800 */
[--C-:B------:R-:W-:Y:S02]  /*15200*/  FFMA.FTZ R198, R170, c[0x0][0x2d0], -R183.reuse ;  /* 0x0000b400aac67a23 */ /* 0x100fe400000108b7 */
[--C-:B------:R-:W-:Y:S02]  /*15210*/  FFMA.FTZ R197, R168, c[0x0][0x2d0], -R183.reuse ;  /* 0x0000b400a8c57a23 */ /* 0x100fe400000108b7 */
[----:B------:R-:W-:Y:S01]  /*15220*/  LDSM.16.MT88.4 R168, [R212+0x6080] ;  /* 0x00608000d4a8783b */ /* 0x000fe20000004200 */
[--C-:B------:R-:W-:Y:S02]  /*15230*/  FFMA.FTZ R199, R166, c[0x0][0x2d0], -R183.reuse ;  /* 0x0000b400a6c77a23 */ /* 0x100fe400000108b7 */
[--C-:B------:R-:W-:Y:S02]  /*15240*/  FFMA.FTZ R252, R164, c[0x0][0x2d0], -R183.reuse ;  /* 0x0000b400a4fc7a23 */ /* 0x100fe400000108b7 */
[----:B------:R-:W-:Y:S01]  /*15250*/  MUFU.EX2 R184, R184 ;  /* 0x000000b800b87308 */ /* 0x000fe20000000800 */
[--C-:B------:R-:W-:Y:S02]  /*15260*/  FFMA.FTZ R185, R190, c[0x0][0x2d0], -R183.reuse ;  /* 0x0000b400beb97a23 */ /* 0x100fe400000108b7 */
[----:B------:R-:W-:Y:S01]  /*15270*/  LDSM.16.MT88.4 R164, [R216+0x6080] ;  /* 0x00608000d8a4783b */ /* 0x000fe20000004200 */
[----:B-1----:R-:W-:Y:S01]  /*15280*/  F2FP.PACK_AB R162, R176, R177 ;  /* 0x000000b1b0a2723e */ /* 0x002fe200000000ff */
[--C-:B------:R-:W-:Y:S02]  /*15290*/  FFMA.FTZ R188, R188, c[0x0][0x2d0], -R183.reuse ;  /* 0x0000b400bcbc7a23 */ /* 0x100fe400000108b7 */
[--C-:B------:R-:W-:Y:S02]  /*152a0*/  FFMA.FTZ R186, R186, c[0x0][0x2d0], -R183.reuse ;  /* 0x0000b400baba7a23 */ /* 0x100fe400000108b7 */
[----:B------:R-:W-:Y:S01]  /*152b0*/  FFMA.FTZ R183, R158, c[0x0][0x2d0], -R183 ;  /* 0x0000b4009eb77a23 */ /* 0x000fe200000108b7 */
[----:B------:R-:W1:Y:S01]  /*152c0*/  MUFU.EX2 R181, R181 ;  /* 0x000000b500b57308 */ /* 0x000e620000000800 */
[C---:B--2---:R-:W-:Y:S02]  /*152d0*/  FMUL.FTZ R4, R157.reuse, R152 ;  /* 0x000000989d047220 */ /* 0x044fe40000410000 */
[C---:B------:R-:W-:Y:S02]  /*152e0*/  FMUL.FTZ R5, R157.reuse, R153 ;  /* 0x000000999d057220 */ /* 0x040fe40000410000 */
[C---:B------:R-:W-:Y:S05]  /*152f0*/  FMUL.FTZ R9, R157.reuse, R149 ;  /* 0x000000959d097220 */ /* 0x040fea0000410000 */
[----:B------:R-:W-:Y:S01]  /*15300*/  MUFU.EX2 R182, R182 ;  /* 0x000000b600b67308 */ /* 0x000fe20000000800 */
[C---:B------:R-:W-:Y:S02]  /*15310*/  FMUL.FTZ R16, R157.reuse, R140 ;  /* 0x0000008c9d107220 */ /* 0x040fe40000410000 */
[C---:B------:R-:W-:Y:S02]  /*15320*/  FMUL.FTZ R17, R157.reuse, R141 ;  /* 0x0000008d9d117220 */ /* 0x040fe40000410000 */
[C---:B------:R-:W-:Y:S02]  /*15330*/  FMUL.FTZ R24, R157.reuse, R132 ;  /* 0x000000849d187220 */ /* 0x040fe40000410000 */
[C---:B------:R-:W-:Y:S02]  /*15340*/  FMUL.FTZ R25, R157.reuse, R133 ;  /* 0x000000859d197220 */ /* 0x040fe40000410000 */
[C---:B------:R-:W-:Y:S01]  /*15350*/  FMUL.FTZ R28, R157.reuse, R28 ;  /* 0x0000001c9d1c7220 */ /* 0x040fe20000410000 */
[----:B------:R-:W2:Y:S01]  /*15360*/  MUFU.EX2 R179, R179 ;  /* 0x000000b300b37308 */ /* 0x000ea20000000800 */
[C---:B------:R-:W-:Y:S02]  /*15370*/  FMUL.FTZ R29, R157.reuse, R29 ;  /* 0x0000001d9d1d7220 */ /* 0x040fe40000410000 */
[----:B------:R-:W-:Y:S01]  /*15380*/  FMUL.FTZ R32, R157, R32 ;  /* 0x000000209d207220 */ /* 0x000fe20000410000 */
        /* <DEDUP_REMOVED lines=12> */
[----:B------:R-:W-:Y:S01]  /*15450*/  FMUL.FTZ R52, R157, R52 ;  /* 0x000000349d347220 */ /* 0x000fe20000410000 */
[----:B--2---:R-:W-:Y:S01]  /*15460*/  F2FP.PACK_AB R163, R179, R182 ;  /* 0x000000b6b3a3723e */ /* 0x004fe200000000ff */
        /* <DEDUP_REMOVED lines=9> */
[C---:B------:R-:W-:Y:S01]  /*15500*/  FMUL.FTZ R8, R157.reuse, R148 ;  /* 0x000000949d087220 */ /* 0x040fe20000410000 */
[----:B------:R-:W-:Y:S01]  /*15510*/  MUFU.EX2 R195, R195 ;  /* 0x000000c300c37308 */ /* 0x000fe20000000800 */
[C---:B------:R-:W-:Y:S02]  /*15520*/  FMUL.FTZ R10, R156.reuse, R150 ;  /* 0x000000969c0a7220 */ /* 0x040fe40000410000 */
[C---:B---3--:R-:W-:Y:S05]  /*15530*/  HMMA.16816.F32 R4, R160.reuse, R12, R4 ;  /* 0x0000000ca004723c */ /* 0x048fea0000001804 */
[C---:B------:R-:W-:Y:S02]  /*15540*/  FMUL.FTZ R11, R156.reuse, R151 ;  /* 0x000000979c0b7220 */ /* 0x040fe40000410000 */
[----:B------:R-:W-:Y:S01]  /*15550*/  LDSM.16.MT88.4 R148, [R213+0x4880] ;  /* 0x00488000d594783b */ /* 0x000fe20000004200 */
[C---:B------:R-:W-:Y:S01]  /*15560*/  FMUL.FTZ R12, R157.reuse, R144 ;  /* 0x000000909d0c7220 */ /* 0x040fe20000410000 */
[----:B------:R-:W-:Y:S03]  /*15570*/  MUFU.EX2 R196, R196 ;  /* 0x000000c400c47308 */ /* 0x000fe60000000800 */
[C---:B------:R-:W-:Y:S03]  /*15580*/  HMMA.16816.F32 R8, R160.reuse, R14, R8 ;  /* 0x0000000ea008723c */ /* 0x040fe60000001808 */
[C---:B------:R-:W-:Y:S02]  /*15590*/  FMUL.FTZ R13, R157.reuse, R145 ;  /* 0x000000919d0d7220 */ /* 0x040fe40000410000 */
[C---:B------:R-:W-:Y:S02]  /*155a0*/  FMUL.FTZ R18, R156.reuse, R142 ;  /* 0x0000008e9c127220 */ /* 0x040fe40000410000 */
[C---:B------:R-:W-:Y:S01]  /*155b0*/  FMUL.FTZ R14, R156.reuse, R146 ;  /* 0x000000929c0e7220 */ /* 0x040fe20000410000 */
[----:B------:R-:W-:Y:S01]  /*155c0*/  MUFU.EX2 R198, R198 ;  /* 0x000000c600c67308 */ /* 0x000fe20000000800 */
[C---:B------:R-:W-:Y:S02]  /*155d0*/  FMUL.FTZ R15, R156.reuse, R147 ;  /* 0x000000939c0f7220 */ /* 0x040fe40000410000 */
[----:B------:R-:W3:Y:S01]  /*155e0*/  LDSM.16.MT88.4 R144, [R212+0x4080] ;  /* 0x00408000d490783b */ /* 0x000ee20000004200 */
[C---:B------:R-:W-:Y:S02]  /*155f0*/  FMUL.FTZ R19, R156.reuse, R143 ;  /* 0x0000008f9c137220 */ /* 0x040fe40000410000 */
[C---:B------:R-:W-:Y:S02]  /*15600*/  FMUL.FTZ R26, R156.reuse, R134 ;  /* 0x000000869c1a7220 */ /* 0x040fe40000410000 */
[C---:B------:R-:W-:Y:S02]  /*15610*/  HMMA.16816.F32 R12, R160.reuse, R20, R12 ;  /* 0x00000014a00c723c */ /* 0x040fe4000000180c */
[----:B------:R-:W4:Y:S01]  /*15620*/  MUFU.EX2 R197, R197 ;  /* 0x000000c500c57308 */ /* 0x000f220000000800 */
[----:B------:R-:W-:Y:S01]  /*15630*/  LDSM.16.MT88.4 R140, [R213+0x5880] ;  /* 0x00588000d58c783b */ /* 0x000fe20000004200 */
[C---:B------:R-:W-:Y:S02]  /*15640*/  FMUL.FTZ R27, R156.reuse, R135 ;  /* 0x000000879c1b7220 */ /* 0x040fe40000410000 */
[C---:B------:R-:W-:Y:S02]  /*15650*/  FMUL.FTZ R30, R156.reuse, R30 ;  /* 0x0000001e9c1e7220 */ /* 0x040fe40000410000 */
[C---:B------:R-:W-:Y:S03]  /*15660*/  HMMA.16816.F32 R16, R160.reuse, R22, R16 ;  /* 0x00000016a010723c */ /* 0x040fe60000001810 */
[----:B------:R-:W-:Y:S01]  /*15670*/  LDSM.16.MT88.4 R132, [R214+0x5880] ;  /* 0x00588000d684783b */ /* 0x000fe20000004200 */
[C---:B------:R-:W-:Y:S01]  /*15680*/  FMUL.FTZ R20, R157.reuse, R136 ;  /* 0x000000889d147220 */ /* 0x040fe20000410000 */
[----:B------:R-:W-:Y:S01]  /*15690*/  MUFU.EX2 R199, R199 ;  /* 0x000000c700c77308 */ /* 0x000fe20000000800 */
[C---:B------:R-:W-:Y:S02]  /*156a0*/  FMUL.FTZ R21, R157.reuse, R137 ;  /* 0x000000899d157220 */ /* 0x040fe40000410000 */
[C---:B------:R-:W-:Y:S04]  /*156b0*/  FMUL.FTZ R22, R156.reuse, R138 ;  /* 0x0000008a9c167220 */ /* 0x040fe80000410000 */
[C---:B------:R-:W-:Y:S02]  /*156c0*/  FMUL.FTZ R23, R156.reuse, R139 ;  /* 0x0000008b9c177220 */ /* 0x040fe40000410000 */
[----:B------:R-:W5:Y:S01]  /*156d0*/  LDSM.16.MT88.4 R136, [R216+0x5880] ;  /* 0x00588000d888783b */ /* 0x000f620000004200 */
[C---:B------:R-:W-:Y:S01]  /*156e0*/  FMUL.FTZ R31, R156.reuse, R31 ;  /* 0x0000001f9c1f7220 */ /* 0x040fe20000410000 */
[----:B------:R-:W2:Y:S01]  /*156f0*/  MUFU.EX2 R252, R252 ;  /* 0x000000fc00fc7308 */ /* 0x000ea20000000800 */
        /* <DEDUP_REMOVED lines=12> */
[----:B------:R-:W1:Y:S01]  /*157c0*/  MUFU.EX2 R189, R189 ;  /* 0x000000bd00bd7308 */ /* 0x000e620000000800 */
[C---:B------:R-:W-:Y:S02]  /*157d0*/  FMUL.FTZ R47, R156.reuse, R47 ;  /* 0x0000002f9c2f7220 */ /* 0x040fe40000410000 */
[C---:B------:R-:W-:Y:S01]  /*157e0*/  HMMA.16816.F32 R32, R160.reuse, R146, R32 ;  /* 0x00000092a020723c */ /* 0x040fe20000001820 */
[----:B------:R-:W-:Y:S03]  /*157f0*/  LDSM.16.MT88.4 R144, [R214+0x4880] ;  /* 0x00488000d690783b */ /* 0x000fe60000004200 */
[C---:B------:R-:W-:Y:S02]  /*15800*/  FMUL.FTZ R50, R156.reuse, R50 ;  /* 0x000000329c327220 */ /* 0x040fe40000410000 */
[C---:B------:R-:W-:Y:S01]  /*15810*/  FMUL.FTZ R51, R156.reuse, R51 ;  /* 0x000000339c337220 */ /* 0x040fe20000410000 */
[----:B------:R-:W-:Y:S01]  /*15820*/  MUFU.EX2 R187, R187 ;  /* 0x000000bb00bb7308 */ /* 0x000fe20000000800 */
[C---:B------:R-:W-:Y:S01]  /*15830*/  FMUL.FTZ R54, R156.reuse, R54 ;  /* 0x000000369c367220 */ /* 0x040fe20000410000 */
[C---:B-----5:R-:W-:Y:S03]  /*15840*/  HMMA.16816.F32 R36, R160.reuse, R136, R36 ;  /* 0x00000088a024723c */ /* 0x060fe60000001824 */
[C---:B------:R-:W-:Y:S02]  /*15850*/  FMUL.FTZ R55, R156.reuse, R55 ;  /* 0x000000379c377220 */ /* 0x040fe40000410000 */
[C---:B------:R-:W-:Y:S03]  /*15860*/  FMUL.FTZ R58, R156.reuse, R58 ;  /* 0x0000003a9c3a7220 */ /* 0x040fe60000410000 */
[----:B------:R-:W-:Y:S01]  /*15870*/  MUFU.EX2 R192, R192 ;  /* 0x000000c000c07308 */ /* 0x000fe20000000800 */
[C---:B------:R-:W-:Y:S01]  /*15880*/  FMUL.FTZ R59, R156.reuse, R59 ;  /* 0x0000003b9c3b7220 */ /* 0x040fe20000410000 */
[C---:B------:R-:W-:Y:S01]  /*15890*/  HMMA.16816.F32 R40, R160.reuse, R138, R40 ;  /* 0x0000008aa028723c */ /* 0x040fe20000001828 */
[----:B------:R-:W3:Y:S02]  /*158a0*/  LDSM.16.MT88.4 R136, [R212+0x5880] ;  /* 0x00588000d488783b */ /* 0x000ee40000004200 */
[C---:B------:R-:W-:Y:S02]  /*158b0*/  FMUL.FTZ R62, R156.reuse, R62 ;  /* 0x0000003e9c3e7220 */ /* 0x040fe40000410000 */
[C---:B------:R-:W-:Y:S03]  /*158c0*/  FMUL.FTZ R63, R156.reuse, R63 ;  /* 0x0000003f9c3f7220 */ /* 0x040fe60000410000 */
[C---:B------:R-:W-:Y:S01]  /*158d0*/  HMMA.16816.F32 R44, R160.reuse, R132, R44 ;  /* 0x00000084a02c723c */ /* 0x040fe2000000182c */
[----:B------:R-:W-:Y:S03]  /*158e0*/  MUFU.EX2 R185, R185 ;  /* 0x000000b900b97308 */ /* 0x000fe60000000800 */
[C---:B------:R-:W-:Y:S02]  /*158f0*/  FMUL.FTZ R64, R157.reuse, R64 ;  /* 0x000000409d407220 */ /* 0x040fe40000410000 */
[C---:B------:R-:W-:Y:S02]  /*15900*/  FMUL.FTZ R65, R157.reuse, R65 ;  /* 0x000000419d417220 */ /* 0x040fe40000410000 */
[C---:B------:R-:W-:Y:S01]  /*15910*/  HMMA.16816.F32 R48, R160.reuse, R134, R48 ;  /* 0x00000086a030723c */ /* 0x040fe20000001830 */
[----:B------:R-:W5:Y:S02]  /*15920*/  LDSM.16.MT88.4 R132, [R216+0x7080] ;  /* 0x00708000d884783b */ /* 0x000f640000004200 */
[----:B------:R-:W1:Y:S01]  /*15930*/  MUFU.EX2 R188, R188 ;  /* 0x000000bc00bc7308 */ /* 0x000e620000000800 */
[C---:B------:R-:W-:Y:S02]  /*15940*/  FMUL.FTZ R66, R156.reuse, R66 ;  /* 0x000000429c427220 */ /* 0x040fe40000410000 */
[C---:B------:R-:W-:Y:S02]  /*15950*/  FMUL.FTZ R67, R156.reuse, R67 ;  /* 0x000000439c437220 */ /* 0x040fe40000410000 */
[C---:B------:R-:W-:Y:S04]  /*15960*/  HMMA.16816.F32 R52, R160.reuse, R140, R52 ;  /* 0x0000008ca034723c */ /* 0x040fe80000001834 */
[C---:B------:R-:W-:Y:S01]  /*15970*/  FMUL.FTZ R68, R157.reuse, R68 ;  /* 0x000000449d447220 */ /* 0x040fe20000410000 */
[----:B------:R-:W-:Y:S01]  /*15980*/  MUFU.EX2 R186, R186 ;  /* 0x000000ba00ba7308 */ /* 0x000fe20000000800 */
[C---:B------:R-:W-:Y:S02]  /*15990*/  FMUL.FTZ R69, R157.reuse, R69 ;  /* 0x000000459d457220 */ /* 0x040fe40000410000 */
[C---:B------:R-:W-:Y:S01]  /*159a0*/  HMMA.16816.F32 R56, R160.reuse, R142, R56 ;  /* 0x0000008ea038723c */ /* 0x040fe20000001838 */
[----:B------:R-:W1:Y:S03]  /*159b0*/  LDSM.16.MT88.4 R140, [R214+0x7080] ;  /* 0x00708000d68c783b */ /* 0x000e660000004200 */
[C---:B------:R-:W-:Y:S02]  /*159c0*/  FMUL.FTZ R70, R156.reuse, R70 ;  /* 0x000000469c467220 */ /* 0x040fe40000410000 */
[C---:B------:R-:W-:Y:S01]  /*159d0*/  FMUL.FTZ R71, R156.reuse, R71 ;  /* 0x000000479c477220 */ /* 0x040fe20000410000 */
[----:B------:R-:W1:Y:S01]  /*159e0*/  MUFU.EX2 R183, R183 ;  /* 0x000000b700b77308 */ /* 0x000e620000000800 */
        /* <DEDUP_REMOVED lines=19> */
[C---:B------:R-:W-:Y:S04]  /*15b20*/  FMUL.FTZ R84, R157.reuse, R84 ;  /* 0x000000549d547220 */ /* 0x040fe80000410000 */
[C---:B------:R-:W-:Y:S01]  /*15b30*/  FMUL.FTZ R85, R157.reuse, R85 ;  /* 0x000000559d557220 */ /* 0x040fe20000410000 */
[C---:B------:R-:W-:Y:S01]  /*15b40*/  HMMA.16816.F32 R80, R160.reuse, R142, R80 ;  /* 0x0000008ea050723c */ /* 0x040fe20000001850 */
[----:B------:R-:W1:Y:S02]  /*15b50*/  LDSM.16.MT88.4 R140, [R216+0x8880] ;  /* 0x00888000d88c783b */ /* 0x000e640000004200 */
        /* <DEDUP_REMOVED lines=15> */
[C---:B-----5:R-:W-:Y:S03]  /*15c50*/  HMMA.16816.F32 R92, R160.reuse, R132, R92 ;  /* 0x00000084a05c723c */ /* 0x060fe6000000185c */
[C---:B------:R-:W-:Y:S02]  /*15c60*/  FMUL.FTZ R98, R156.reuse, R98 ;  /* 0x000000629c627220 */ /* 0x040fe40000410000 */
[C---:B------:R-:W-:Y:S02]  /*15c70*/  FMUL.FTZ R99, R156.reuse, R99 ;  /* 0x000000639c637220 */ /* 0x040fe40000410000 */
[C---:B------:R-:W-:Y:S02]  /*15c80*/  FMUL.FTZ R100, R157.reuse, R100 ;  /* 0x000000649d647220 */ /* 0x040fe40000410000 */
[C---:B------:R-:W-:Y:S03]  /*15c90*/  FMUL.FTZ R101, R157.reuse, R101 ;  /* 0x000000659d657220 */ /* 0x040fe60000410000 */
[C---:B------:R-:W-:Y:S01]  /*15ca0*/  HMMA.16816.F32 R96, R160.reuse, R134, R96 ;  /* 0x00000086a060723c */ /* 0x040fe20000001860 */
[----:B------:R-:W5:Y:S02]  /*15cb0*/  LDSM.16.MT88.4 R132, [R213+0x8880] ;  /* 0x00888000d584783b */ /* 0x000f640000004200 */
        /* <DEDUP_REMOVED lines=28> */
[----:B------:R-:W-:Y:S02]  /*15e80*/  FMUL.FTZ R123, R156, R123 ;  /* 0x0000007b9c7b7220 */ /* 0x000fe40000410000 */
[C---:B------:R-:W-:Y:S01]  /*15e90*/  FMUL.FTZ R124, R157.reuse, R124 ;  /* 0x0000007c9d7c7220 */ /* 0x040fe20000410000 */
[----:B--2---:R-:W-:Y:S01]  /*15ea0*/  F2FP.PACK_AB R132, R194, R193 ;  /* 0x000000c1c284723e */ /* 0x004fe200000000ff */
[----:B------:R-:W-:Y:S03]  /*15eb0*/  FMUL.FTZ R125, R157, R125 ;  /* 0x0000007d9d7d7220 */ /* 0x000fe60000410000 */
[C---:B------:R-:W-:Y:S03]  /*15ec0*/  HMMA.16816.F32 R120, R160.reuse, R134, R120 ;  /* 0x00000086a078723c */ /* 0x040fe60000001878 */
[C---:B------:R-:W-:Y:S01]  /*15ed0*/  FMUL.FTZ R126, R156.reuse, R126 ;  /* 0x0000007e9c7e7220 */ /* 0x040fe20000410000 */
[----:B----4-:R-:W-:Y:S01]  /*15ee0*/  F2FP.PACK_AB R133, R197, R198 ;  /* 0x000000c6c585723e */ /* 0x010fe200000000ff */
[----:B------:R-:W-:Y:S02]  /*15ef0*/  FMUL.FTZ R127, R156, R127 ;  /* 0x0000007f9c7f7220 */ /* 0x000fe40000410000 */
[C---:B------:R-:W-:Y:S01]  /*15f00*/  FMUL.FTZ R128, R157.reuse, R128 ;  /* 0x000000809d807220 */ /* 0x040fe20000410000 */
[----:B------:R-:W-:Y:S01]  /*15f10*/  F2FP.PACK_AB R134, R196, R195 ;  /* 0x000000c3c486723e */ /* 0x000fe200000000ff */
[C---:B------:R-:W-:Y:S03]  /*15f20*/  FMUL.FTZ R129, R157.reuse, R129 ;  /* 0x000000819d817220 */ /* 0x040fe60000410000 */
[C---:B-1----:R-:W-:Y:S03]  /*15f30*/  HMMA.16816.F32 R124, R160.reuse, R140, R124 ;  /* 0x0000008ca07c723c */ /* 0x042fe6000000187c */
[----:B------:R-:W-:Y:S01]  /*15f40*/  FMUL.FTZ R130, R156, R130 ;  /* 0x000000829c827220 */ /* 0x000fe20000410000 */
[----:B------:R-:W-:Y:S01]  /*15f50*/  F2FP.PACK_AB R135, R252, R199 ;  /* 0x000000c7fc87723e */ /* 0x000fe200000000ff */
[C---:B------:R-:W-:Y:S02]  /*15f60*/  FMUL.FTZ R131, R156.reuse, R131 ;  /* 0x000000839c837220 */ /* 0x040fe40000410000 */
[----:B------:R-:W-:Y:S01]  /*15f70*/  FFMA.FTZ R180, R157, R247, R180 ;  /* 0x000000f79db47223 */ /* 0x000fe200000100b4 */
[----:B------:R-:W-:Y:S01]  /*15f80*/  MOV R157, R0 ;  /* 0x00000000009d7202 */ /* 0x000fe20000000f00 */
[----:B------:R-:W-:Y:S03]  /*15f90*/  FFMA.FTZ R184, R156, R243, R184 ;  /* 0x000000f39cb87223 */ /* 0x000fe600000100b8 */
[----:B------:R-:W-:Y:S01]  /*15fa0*/  HMMA.16816.F32 R128, R160, R142, R128 ;  /* 0x0000008ea080723c */ /* 0x000fe20000001880 */
[----:B------:R-:W1:Y:S02]  /*15fb0*/  LDSM.16.MT88.4 R140, [R214+0x6080] ;  /* 0x00608000d68c783b */ /* 0x000e640000004200 */
[----:B------:R-:W-:Y:S01]  /*15fc0*/  FADD.FTZ R180, R178, R180 ;  /* 0x000000b4b2b47221 */ /* 0x000fe20000010000 */
[----:B------:R-:W-:Y:S01]  /*15fd0*/  MOV R156, R2 ;  /* 0x00000002009c7202 */ /* 0x000fe20000000f00 */
[----:B------:R-:W-:Y:S02]  /*15fe0*/  FADD.FTZ R181, R181, R184 ;  /* 0x000000b8b5b57221 */ /* 0x000fe40000010000 */
[----:B------:R-:W-:Y:S01]  /*15ff0*/  FADD.FTZ R177, R177, R180 ;  /* 0x000000b4b1b17221 */ /* 0x000fe20000010000 */
[C---:B---3--:R-:W-:Y:S01]  /*16000*/  HMMA.16816.F32 R4, R132.reuse, R136, R4 ;  /* 0x000000888404723c */ /* 0x048fe20000001804 */
[----:B------:R-:W2:Y:S04]  /*16010*/  LDSM.16.MT88.4 R160, [R213+0x6080] ;  /* 0x00608000d5a0783b */ /* 0x000ea80000004200 */
[----:B------:R-:W-:Y:S02]  /*16020*/  FADD.FTZ R182, R182, R181 ;  /* 0x000000b5b6b67221 */ /* 0x000fe40000010000 */
[----:B------:R-:W-:Y:S01]  /*16030*/  FADD.FTZ R176, R176, R177 ;  /* 0x000000b1b0b07221 */ /* 0x000fe20000010000 */
[C---:B------:R-:W-:Y:S01]  /*16040*/  HMMA.16816.F32 R8, R132.reuse, R138, R8 ;  /* 0x0000008a8408723c */ /* 0x040fe20000001808 */
[----:B------:R-:W3:Y:S03]  /*16050*/  LDSM.16.MT88.4 R136, [R216+0x7880] ;  /* 0x00788000d888783b */ /* 0x000ee60000004200 */
        /* <DEDUP_REMOVED lines=12> */
[C---:B------:R-:W-:Y:S01]  /*16120*/  HMMA.16816.F32 R24, R132.reuse, R150, R24 ;  /* 0x000000968418723c */ /* 0x040fe20000001818 */
[----:B------:R-:W5:Y:S03]  /*16130*/  LDSM.16.MT88.4 R148, [R212+0x7880] ;  /* 0x00788000d494783b */ /* 0x000f660000004200 */
[----:B------:R-:W-:Y:S04]  /*16140*/  FADD.FTZ R252, R252, R199 ;  /* 0x000000c7fcfc7221 */ /* 0x000fe80000010000 */
[C---:B------:R-:W-:Y:S08]  /*16150*/  HMMA.16816.F32 R28, R132.reuse, R152, R28 ;  /* 0x00000098841c723c */ /* 0x040ff0000000181c */
[C---:B------:R-:W-:Y:S08]  /*16160*/  HMMA.16816.F32 R32, R132.reuse, R154, R32 ;  /* 0x0000009a8420723c */ /* 0x040ff00000001820 */
[C---:B------:R-:W-:Y:S08]  /*16170*/  HMMA.16816.F32 R36, R132.reuse, R164, R36 ;  /* 0x000000a48424723c */ /* 0x040ff00000001824 */
[C---:B------:R-:W-:Y:S01]  /*16180*/  HMMA.16816.F32 R40, R132.reuse, R166, R40 ;  /* 0x000000a68428723c */ /* 0x040fe20000001828 */
[----:B------:R-:W-:Y:S07]  /*16190*/  LDSM.16.MT88.4 R164, [R213+0x5080] ;  /* 0x00508000d5a4783b */ /* 0x000fee0000004200 */
[C---:B-1----:R-:W-:Y:S08]  /*161a0*/  HMMA.16816.F32 R44, R132.reuse, R140, R44 ;  /* 0x0000008c842c723c */ /* 0x042ff0000000182c */
[C---:B------:R-:W-:Y:S01]  /*161b0*/  HMMA.16816.F32 R48, R132.reuse, R142, R48 ;  /* 0x0000008e8430723c */ /* 0x040fe20000001830 */
[----:B------:R-:W1:Y:S07]  /*161c0*/  LDSM.16.MT88.4 R140, [R216+0x9080] ;  /* 0x00908000d88c783b */ /* 0x000e6e0000004200 */
[C---:B--2---:R-:W-:Y:S07]  /*161d0*/  HMMA.16816.F32 R52, R132.reuse, R160, R52 ;  /* 0x000000a08434723c */ /* 0x044fee0000001834 */
[----:B------:R-:W-:Y:S01]  /*161e0*/  F2FP.PACK_AB R160, R189, R191 ;  /* 0x000000bfbda0723e */ /* 0x000fe200000000ff */
[C---:B------:R-:W-:Y:S04]  /*161f0*/  HMMA.16816.F32 R56, R132.reuse, R162, R56 ;  /* 0x000000a28438723c */ /* 0x040fe80000001838 */
[----:B------:R-:W-:Y:S01]  /*16200*/  F2FP.PACK_AB R161, R188, R185 ;  /* 0x000000b9bca1723e */ /* 0x000fe200000000ff */
[----:B------:R-:W-:Y:S02]  /*16210*/  FADD.FTZ R185, R185, R252 ;  /* 0x000000fcb9b97221 */ /* 0x000fe40000010000 */
[----:B------:R-:W-:Y:S01]  /*16220*/  F2FP.PACK_AB R162, R192, R187 ;  /* 0x000000bbc0a2723e */ /* 0x000fe200000000ff */
[C---:B------:R-:W-:Y:S04]  /*16230*/  HMMA.16816.F32 R60, R132.reuse, R168, R60 ;  /* 0x000000a8843c723c */ /* 0x040fe8000000183c */
[C---:B------:R-:W-:Y:S01]  /*16240*/  F2FP.PACK_AB R163, R183.reuse, R186 ;  /* 0x000000bab7a3723e */ /* 0x040fe200000000ff */
[----:B------:R-:W-:Y:S03]  /*16250*/  FADD.FTZ R185, R188, R185 ;  /* 0x000000b9bcb97221 */ /* 0x000fe60000010000 */
[C---:B------:R-:W-:Y:S01]  /*16260*/  HMMA.16816.F32 R64, R132.reuse, R170, R64 ;  /* 0x000000aa8440723c */ /* 0x040fe20000001840 */
[----:B------:R-:W-:Y:S03]  /*16270*/  LDSM.16.MT88.4 R168, [R212+0x5080] ;  /* 0x00508000d4a8783b */ /* 0x000fe60000004200 */
[----:B------:R-:W-:Y:S04]  /*16280*/  FADD.FTZ R186, R186, R185 ;  /* 0x000000b9baba7221 */ /* 0x000fe80000010000 */
[C---:B---3--:R-:W-:Y:S04]  /*16290*/  HMMA.16816.F32 R68, R132.reuse, R136, R68 ;  /* 0x000000888444723c */ /* 0x048fe80000001844 */
[----:B------:R-:W-:Y:S04]  /*162a0*/  FADD.FTZ R243, R183, R186 ;  /* 0x000000bab7f37221 */ /* 0x000fe80000010000 */
[C---:B------:R-:W-:Y:S01]  /*162b0*/  HMMA.16816.F32 R72, R132.reuse, R138, R72 ;  /* 0x0000008a8448723c */ /* 0x040fe20000001848 */
[----:B------:R-:W2:Y:S07]  /*162c0*/  LDSM.16.MT88.4 R136, [R214+0x9080] ;  /* 0x00908000d688783b */ /* 0x000eae0000004200 */
[C---:B------:R-:W-:Y:S08]  /*162d0*/  HMMA.16816.F32 R76, R132.reuse, R172, R76 ;  /* 0x000000ac844c723c */ /* 0x040ff0000000184c */
[C---:B------:R-:W-:Y:S01]  /*162e0*/  HMMA.16816.F32 R80, R132.reuse, R174, R80 ;  /* 0x000000ae8450723c */ /* 0x040fe20000001850 */
[----:B------:R-:W-:Y:S07]  /*162f0*/  LDSM.16.MT88.4 R172, [R216+0x6880] ;  /* 0x00688000d8ac783b */ /* 0x000fee0000004200 */
[C---:B----4-:R-:W-:Y:S08]  /*16300*/  HMMA.16816.F32 R84, R132.reuse, R144, R84 ;  /* 0x000000908454723c */ /* 0x050ff00000001854 */
[C---:B------:R-:W-:Y:S01]  /*16310*/  HMMA.16816.F32 R88, R132.reuse, R146, R88 ;  /* 0x000000928458723c */ /* 0x040fe20000001858 */
[----:B------:R-:W3:Y:S07]  /*16320*/  LDSM.16.MT88.4 R144, [R213+0x9080] ;  /* 0x00908000d590783b */ /* 0x000eee0000004200 */
[C---:B-----5:R-:W-:Y:S08]  /*16330*/  HMMA.16816.F32 R92, R132.reuse, R148, R92 ;  /* 0x00000094845c723c */ /* 0x060ff0000000185c */
[C---:B------:R-:W-:Y:S01]  /*16340*/  HMMA.16816.F32 R96, R132.reuse, R150, R96 ;  /* 0x000000968460723c */ /* 0x040fe20000001860 */
[----:B------:R-:W4:Y:S07]  /*16350*/  LDSM.16.MT88.4 R148, [R212+0x9080] ;  /* 0x00908000d494783b */ /* 0x000f2e0000004200 */
[C---:B-1----:R-:W-:Y:S08]  /*16360*/  HMMA.16816.F32 R100, R132.reuse, R140, R100 ;  /* 0x0000008c8464723c */ /* 0x042ff00000001864 */
[C---:B------:R-:W-:Y:S01]  /*16370*/  HMMA.16816.F32 R104, R132.reuse, R142, R104 ;  /* 0x0000008e8468723c */ /* 0x040fe20000001868 */
[----:B------:R-:W-:Y:S07]  /*16380*/  LDSM.16.MT88.4 R140, [R214+0x5080] ;  /* 0x00508000d68c783b */ /* 0x000fee0000004200 */
[C---:B--2---:R-:W-:Y:S08]  /*16390*/  HMMA.16816.F32 R108, R132.reuse, R136, R108 ;  /* 0x00000088846c723c */ /* 0x044ff0000000186c */
        /* <DEDUP_REMOVED lines=50> */
[----:B------:R-:W-:Y:S01]  /*166c0*/  FADD.FTZ R187, R187, R4 ;  /* 0x00000004bbbb7221 */ /* 0x000fe20000010000 */
[----:B------:R-:W-:Y:S03]  /*166d0*/  IADD3 R4, R246, -0x1, RZ ;  /* 0xfffffffff6047810 */ /* 0x000fe60007ffe0ff */
[----:B------:R-:W-:Y:S04]  /*166e0*/  HMMA.16816.F32 R128, R160, R10, R128 ;  /* 0x0000000aa080723c */ /* 0x000fe80000001880 */
[----:B------:R-:W-:Y:S01]  /*166f0*/  MOV R246, R4 ;  /* 0x0000000400f67202 */ /* 0x000fe20000000f00 */
[----:B------:R-:W-:Y:S03]  /*16700*/  FADD.FTZ R247, R192, R187 ;  /* 0x000000bbc0f77221 */ /* 0x000fe60000010000 */
[----:B------:R-:W-:-:S05]  /*16710*/  @P0 BRA `(.L_x_1136) ;  /* 0xffffc68000000947 */ /* 0x000fca000383ffff */
.L_x_1125:
[----:B------:R-:W-:Y:S02]  /*16720*/  @!UPT UIADD3 URZ, URZ, URZ, URZ ;  /* 0x0000003f3f3ff290 */ /* 0x000fe4000fffe03f */
[----:B------:R-:W-:Y:S02]  /*16730*/  MOV R4, 0x1f ;  /* 0x0000001f00047802 */ /* 0x000fe40000000f00 */
[----:B------:R-:W-:Y:S01]  /*16740*/  MOV R3, 0xffffffff ;  /* 0xffffffff00037802 */ /* 0x000fe20000000f00 */
[----:B------:R-:W-:Y:S06]  /*16750*/  BRA.DIV ~URZ, `(.L_x_1137) ;  /* 0x000036327f007947 */ /* 0x000fec000b800000 */
[----:B------:R1:W2:Y:S02]  /*16760*/  SHFL.BFLY PT, R6, R247, 0x2, 0x1f ;  /* 0x0c401f00f7067f89 */ /* 0x0002a400000e0000 */
.L_x_1168:
[----:B-12---:R-:W-:Y:S01]  /*16770*/  FADD.FTZ R247, R6, R247 ;  /* 0x000000f706f77221 */ /* 0x006fe20000010000 */
[----:B------:R-:W-:Y:S05]  /*16780*/  BRA.DIV ~URZ, `(.L_x_1138) ;  /* 0x000036427f007947 */ /* 0x000fea000b800000 */
[----:B------:R-:W1:Y:S04]  /*16790*/  SHFL.BFLY PT, R6, R243, 0x2, 0x1f ;  /* 0x0c401f00f3067f89 */ /* 0x000e6800000e0000 */
[----:B------:R-:W2:Y:S01]  /*167a0*/  SHFL.BFLY PT, R4, R247, 0x1, 0x1f ;  /* 0x0c201f00f7047f89 */ /* 0x000ea200000e0000 */
[----:B-1----:R-:W-:-:S02]  /*167b0*/  FADD.FTZ R5, R6, R243 ;  /* 0x000000f306057221 */ /* 0x002fc40000010000 */
[----:B--2---:R-:W-:-:S03]  /*167c0*/  FADD.FTZ R9, R247, R4 ;  /* 0x00000004f7097221 */ /* 0x004fc60000010000 */
[----:B------:R1:W2:Y:S04]  /*167d0*/  SHFL.BFLY PT, R6, R5, 0x1, 0x1f ;  /* 0x0c201f0005067f89 */ /* 0x0002a800000e0000 */
.L_x_1169:
[----:B--2---:R-:W-:Y:S01]  /*167e0*/  FADD.FTZ R3, R6, R5 ;  /* 0x0000000506037221 */ /* 0x004fe20000010000 */
[----:B------:R-:W-:Y:S02]  /*167f0*/  FSETP.NE.FTZ.AND P1, PT, R9, RZ, PT ;  /* 0x000000ff0900720b */ /* 0x000fe40003f35000 */
[----:B------:R-:W-:Y:S02]  /*16800*/  MOV R6, RZ ;  /* 0x000000ff00067202 */ /* 0x000fe40000000f00 */
[----:B------:R-:W-:Y:S02]  /*16810*/  FSETP.NE.FTZ.AND P0, PT, R3, RZ, PT ;  /* 0x000000ff0300720b */ /* 0x000fe40003f15000 */
[----:B------:R-:W-:Y:S02]  /*16820*/  MOV R8, RZ ;  /* 0x000000ff00087202 */ /* 0x000fe40000000f00 */
[----:B------:R-:W-:-:S05]  /*16830*/  MOV R4, 0xff800000 ;  /* 0xff80000000047802 */ /* 0x000fca0000000f00 */
[----:B------:R-:W2:Y:S01]  /*16840*/  @P1 MUFU.LG2 R7, R9 ;  /* 0x0000000900071308 */ /* 0x000ea20000000c00 */
[----:B-1----:R-:W-:-:S03]  /*16850*/  @P1 MOV R5, 0x3f317218 ;  /* 0x3f31721800051802 */ /* 0x002fc60000000f00 */
[----:B------:R-:W-:Y:S02]  /*16860*/  @P0 MOV R10, 0x3f317218 ;  /* 0x3f317218000a0802 */ /* 0x000fe40000000f00 */
[----:B------:R-:W-:Y:S02]  /*16870*/  @P1 FMUL.FTZ R5, R5, c[0x0][0x2d0] ;  /* 0x0000b40005051a20 */ /* 0x000fe40000410000 */
[----:B------:R-:W1:Y:S08]  /*16880*/  @P0 MUFU.RCP R6, R3 ;  /* 0x0000000300060308 */ /* 0x000e700000001000 */
[----:B------:R-:W3:Y:S01]  /*16890*/  @P0 MUFU.LG2 R3, R3 ;  /* 0x0000000300030308 */ /* 0x000ee20000000c00 */
[----:B--2---:R-:W-:-:S04]  /*168a0*/  @P1 FMUL.FTZ R7, R7, 0.69314718246459960938 ;  /* 0x3f31721807071820 */ /* 0x004fc80000410000 */
[----:B------:R-:W-:Y:S01]  /*168b0*/  @P1 FFMA.FTZ R4, R5, R0, R7 ;  /* 0x0000000005041223 */ /* 0x000fe20000010007 */
[----:B------:R-:W-:Y:S02]  /*168c0*/  MOV R7, 0xff800000 ;  /* 0xff80000000077802 */ /* 0x000fe40000000f00 */
[----:B------:R-:W2:Y:S01]  /*168d0*/  @P1 MUFU.RCP R8, R9 ;  /* 0x0000000900081308 */ /* 0x000ea20000001000 */
[C---:B-1----:R-:W-:Y:S01]  /*168e0*/  FMUL.FTZ R154, R6.reuse, R154 ;  /* 0x0000009a069a7220 */ /* 0x042fe20000410000 */
[----:B------:R-:W-:Y:S01]  /*168f0*/  PLOP3.LUT P1, PT, PT, PT, PT, 0x8, 0x0 ;  /* 0x000000000000781c */ /* 0x000fe20003f2e170 */
[C---:B------:R-:W-:Y:S02]  /*16900*/  FMUL.FTZ R155, R6.reuse, R155 ;  /* 0x0000009b069b7220 */ /* 0x040fe40000410000 */
[C---:B------:R-:W-:Y:S02]  /*16910*/  FMUL.FTZ R150, R6.reuse, R150 ;  /* 0x0000009606967220 */ /* 0x040fe40000410000 */
[----:B------:R-:W-:-:S02]  /*16920*/  FMUL.FTZ R151, R6, R151 ;  /* 0x0000009706977220 */ /* 0x000fc40000410000 */
[----:B---3--:R-:W-:Y:S02]  /*16930*/  @P0 FMUL.FTZ R0, R3, 0.69314718246459960938 ;  /* 0x3f31721803000820 */ /* 0x008fe40000410000 */
[----:B------:R-:W-:Y:S02]  /*16940*/  @P0 FMUL.FTZ R3, R10, c[0x0][0x2d0] ;  /* 0x0000b4000a030a20 */ /* 0x000fe40000410000 */
[C---:B------:R-:W-:Y:S02]  /*16950*/  FMUL.FTZ R146, R6.reuse, R146 ;  /* 0x0000009206927220 */ /* 0x040fe40000410000 */
[----:B------:R-:W-:Y:S02]  /*16960*/  FMUL.FTZ R147, R6, R147 ;  /* 0x0000009306937220 */ /* 0x000fe40000410000 */
[C---:B--2---:R-:W-:Y:S02]  /*16970*/  FMUL.FTZ R152, R8.reuse, R152 ;  /* 0x0000009808987220 */ /* 0x044fe40000410000 */
        /* <DEDUP_REMOVED lines=121> */
[----:B------:R-:W-:Y:S02]  /*17110*/  @P0 FFMA.FTZ R7, R3, R2, R0 ;  /* 0x0000000203070223 */ /* 0x000fe40000010000 */
.L_x_1071:
[----:B--2---:R-:W-:Y:S01]  /*17120*/  SHF.R.S32.HI R0, RZ, 0x1f, R223 ;  /* 0x0000001fff007819 */ /* 0x004fe200000114df */
[----:B------:R-:W-:Y:S05]  /*17130*/  @P1 BRA `(.L_x_1139) ;  /* 0x00001a9000001947 */ /* 0x000fea0003800000 */
[----:B------:R-:W1:Y:S01]  /*17140*/  S2R R2, SR_TID.X ;  /* 0x0000000000027919 */ /* 0x000e620000002100 */
[----:B------:R-:W-:Y:S01]  /*17150*/  F2FP.PACK_AB R5, R8, R5 ;  /* 0x000000050805723e */ /* 0x000fe200000000ff */
[----:B------:R-:W-:Y:S01]  /*17160*/  WARPSYNC 0xffffffff ;  /* 0xffffffff00007948 */ /* 0x000fe20003800000 */
        /* <DEDUP_REMOVED lines=18> */
[----:B------:R-:W-:Y:S02]  /*17290*/  F2FP.PACK_AB R28, R29, R28 ;  /* 0x0000001c1d1c723e */ /* 0x000fe400000000ff */
[----:B------:R-:W-:Y:S02]  /*172a0*/  LEA.HI R10, R10, R11, RZ, 0x3 ;  /* 0x0000000b0a0a7211 */ /* 0x000fe400078f18ff */
[----:B------:R-:W-:Y:S02]  /*172b0*/  F2FP.PACK_AB R30, R31, R30 ;  /* 0x0000001e1f1e723e */ /* 0x000fe400000000ff */
[----:B------:R-:W-:Y:S02]  /*172c0*/  LOP3.LUT R10, R10, 0xfffffff8, RZ, 0xc0, !PT ;  /* 0xfffffff80a0a7812 */ /* 0x000fe400078ec0ff */
[----:B------:R-:W-:-:S02]  /*172d0*/  F2FP.PACK_AB R32, R33, R32 ;  /* 0x000000202120723e */ /* 0x000fc400000000ff */
[----:B------:R-:W-:Y:S01]  /*172e0*/  F2FP.PACK_AB R34, R35, R34 ;  /* 0x000000222322723e */ /* 0x000fe200000000ff */
[----:B------:R-:W-:Y:S01]  /*172f0*/  IMAD.IADD R10, R11, 0x1, -R10 ;  /* 0x000000010b0a7824 */ /* 0x000fe200078e0a0a */
[----:B------:R-:W-:Y:S02]  /*17300*/  LOP3.LUT R11, R6, 0xfffffffc, RZ, 0xc0, !PT ;  /* 0xfffffffc060b7812 */ /* 0x000fe400078ec0ff */
[----:B------:R-:W-:Y:S01]  /*17310*/  SHF.R.S32.HI R6, RZ, 0x5, R8 ;  /* 0x00000005ff067819 */ /* 0x000fe20000011408 */
        /* <DEDUP_REMOVED lines=126> */
[----:B------:R1:W-:Y:S04]  /*17b00*/  STS [R15+0xc400], R106 ;  /* 0x00c4006a0f007388 */ /* 0x0003e80000000800 */
[----:B------:R-:W-:Y:S04]  /*17b10*/  STS [R17+0xc080], R108 ;  /* 0x00c0806c11007388 */ /* 0x000fe80000000800 */
[----:B------:R-:W-:Y:S04]  /*17b20*/  STS [R17+0xc480], R110 ;  /* 0x00c4806e11007388 */ /* 0x000fe80000000800 */
        /* <DEDUP_REMOVED lines=20> */
[----:B---3--:R-:W-:Y:S05]  /*17c70*/  @!P0 BRA `(.L_x_1140) ;  /* 0x0000003000008947 */ /* 0x008fea0003800000 */
[----:B-----5:R-:W2:Y:S04]  /*17c80*/  LDG.E R5, [R14.64] ;  /* 0x000000120e057981 */ /* 0x020ea8000c1e1900 */
[----:B------:R-:W2:Y:S02]  /*17c90*/  LDG.E R10, [R14.64+0x4] ;  /* 0x000004120e0a7981 */ /* 0x000ea4000c1e1900 */
[----:B--2---:R-:W-:-:S02]  /*17ca0*/  IADD3 R5, -R5, R10, RZ ;  /* 0x0000000a05057210 */ /* 0x004fc40007ffe1ff */
.L_x_1140:
[----:B---3--:R-:W-:Y:S01]  /*17cb0*/  LOP3.LUT R9, R8, 0xffffffe0, RZ, 0xc0, !PT ;  /* 0xffffffe008097812 */ /* 0x008fe200078ec0ff */
[----:B------:R-:W1:Y:S01]  /*17cc0*/  S2R R75, SR_CTAID.X ;  /* 0x00000000004b7919 */ /* 0x000e620000002500 */
[----:B------:R-:W-:Y:S01]  /*17cd0*/  SHF.R.S32.HI R15, RZ, 0x1f, R6 ;  /* 0x0000001fff0f7819 */ /* 0x000fe20000011406 */
[----:B------:R-:W-:Y:S01]  /*17ce0*/  IMAD.MOV.U32 R8, RZ, RZ, c[0x0][0x4e8] ;  /* 0x00013a00ff087624 */ /* 0x000fe200078e00ff */
[----:B------:R-:W-:Y:S01]  /*17cf0*/  MOV R18, R12 ;  /* 0x0000000c00127202 */ /* 0x000fe20000000f00 */
[----:B------:R-:W-:Y:S01]  /*17d00*/  IMAD.IADD R14, R2, 0x1, -R9 ;  /* 0x00000001020e7824 */ /* 0x000fe200078e0a09 */
[----:B------:R-:W-:Y:S01]  /*17d10*/  LEA.HI R15, R15, R6, RZ, 0x3 ;  /* 0x000000060f0f7211 */ /* 0x000fe200078f18ff */
[----:B------:R-:W-:Y:S01]  /*17d20*/  IMAD.MOV.U32 R19, RZ, RZ, R13 ;  /* 0x000000ffff137224 */ /* 0x000fe200078e000d */
[----:B------:R-:W-:Y:S01]  /*17d30*/  LEA.HI R9, R11, R11, RZ, 0x1 ;  /* 0x0000000b0b097211 */ /* 0x000fe200078f08ff */
[----:B------:R-:W-:Y:S01]  /*17d40*/  BSSY B0, `(.L_x_1141) ;  /* 0x000008b000007945 */ /* 0x000fe20003800000 */
[----:B------:R-:W-:Y:S01]  /*17d50*/  SHF.R.S32.HI R17, RZ, 0x1f, R14 ;  /* 0x0000001fff117819 */ /* 0x000fe2000001140e */
[----:B------:R-:W-:Y:S01]  /*17d60*/  IMAD.WIDE.U32 R18, R223, c[0x0][0x490], R18 ;  /* 0x00012400df127a25 */ /* 0x000fe200078e0012 */
[----:B------:R-:W-:-:S02]  /*17d70*/  LOP3.LUT R15, R15, 0xffffff8, RZ, 0xc0, !PT ;  /* 0x0ffffff80f0f7812 */ /* 0x000fc400078ec0ff */
[----:B------:R-:W-:Y:S02]  /*17d80*/  LEA.HI R10, R17, R14, RZ, 0x2 ;  /* 0x0000000e110a7211 */ /* 0x000fe400078f10ff */
[----:B------:R-:W-:Y:S02]  /*17d90*/  IADD3 R6, R6, -R15, RZ ;  /* 0x8000000f06067210 */ /* 0x000fe40007ffe0ff */
[----:B------:R-:W-:Y:S02]  /*17da0*/  LOP3.LUT R16, R9, 0x1ffffffe, RZ, 0xc0, !PT ;  /* 0x1ffffffe09107812 */ /* 0x000fe400078ec0ff */
[----:B------:R-:W-:Y:S02]  /*17db0*/  SHF.R.S32.HI R15, RZ, 0x2, R10 ;  /* 0x00000002ff0f7819 */ /* 0x000fe4000001140a */
[----:B------:R-:W-:Y:S01]  /*17dc0*/  ISETP.NE.AND P1, PT, R8, 0x1, PT ;  /* 0x000000010800780c */ /* 0x000fe20003f25270 */
[----:B------:R-:W-:Y:S01]  /*17dd0*/  IMAD.IADD R9, R11, 0x1, -R16 ;  /* 0x000000010b097824 */ /* 0x000fe200078e0a10 */
[CC--:B------:R-:W-:Y:S01]  /*17de0*/  LEA.HI R16, R3.reuse, R2.reuse, RZ, 0x3 ;  /* 0x0000000203107211 */ /* 0x0c0fe200078f18ff */
[----:B------:R-:W-:Y:S01]  /*17df0*/  IMAD R6, R6, 0x10, R15 ;  /* 0x0000001006067824 */ /* 0x000fe200078e020f */
[----:B------:R-:W-:Y:S01]  /*17e00*/  LEA.HI R3, R3, R2, RZ, 0x6 ;  /* 0x0000000203037211 */ /* 0x000fe200078f30ff */
[----:B------:R-:W-:Y:S01]  /*17e10*/  IMAD R11, R13, c[0x0][0x3a0], RZ ;  /* 0x0000e8000d0b7a24 */ /* 0x000fe200078e02ff */
[----:B------:R-:W-:Y:S01]  /*17e20*/  LOP3.LUT P2, RZ, R14, 0x3, RZ, 0xc0, !PT ;  /* 0x000000030eff7812 */ /* 0x000fe2000784c0ff */
[----:B------:R-:W-:Y:S01]  /*17e30*/  IMAD R10, R9, 0x8, R6 ;  /* 0x00000008090a7824 */ /* 0x000fe200078e0206 */
[----:B------:R-:W-:Y:S01]  /*17e40*/  LOP3.LUT R9, R16, 0xfffffff8, RZ, 0xc0, !PT ;  /* 0xfffffff810097812 */ /* 0x000fe200078ec0ff */
[C---:B------:R-:W-:Y:S01]  /*17e50*/  IMAD R11, R12.reuse, c[0x0][0x3a4], R11 ;  /* 0x0000e9000c0b7a24 */ /* 0x040fe200078e020b */
[----:B------:R-:W-:Y:S01]  /*17e60*/  SHF.R.S32.HI R16, RZ, 0x3, R16 ;  /* 0x00000003ff107819 */ /* 0x000fe20000011410 */
[----:B------:R-:W-:Y:S01]  /*17e70*/  IMAD.WIDE.U32 R12, R12, c[0x0][0x3a0], RZ ;  /* 0x0000e8000c0c7a25 */ /* 0x000fe200078e00ff */
[----:B-1----:R-:W-:-:S03]  /*17e80*/  LEA R10, R75, R10, 0x7 ;  /* 0x0000000a4b0a7211 */ /* 0x002fc600078e38ff */
[----:B------:R-:W-:Y:S01]  /*17e90*/  IMAD R8, R0, c[0x0][0x490], RZ ;  /* 0x0001240000087a24 */ /* 0x000fe200078e02ff */
[----:B------:R-:W-:Y:S01]  /*17ea0*/  IADD3 R13, R13, R11, RZ ;  /* 0x0000000b0d0d7210 */ /* 0x000fe20007ffe0ff */
[----:B------:R-:W-:-:S04]  /*17eb0*/  @P1 IMAD.HI.U32 R11, R10, c[0x0][0x4ec], RZ ;  /* 0x00013b000a0b1a27 */ /* 0x000fc800078e00ff */
[----:B------:R-:W-:Y:S02]  /*17ec0*/  IMAD R15, R223, c[0x0][0x494], R8 ;  /* 0x00012500df0f7a24 */ /* 0x000fe400078e0208 */
[----:B------:R-:W-:Y:S01]  /*17ed0*/  IMAD.IADD R9, R2, 0x1, -R9 ;  /* 0x0000000102097824 */ /* 0x000fe200078e0a09 */
[----:B------:R-:W-:Y:S01]  /*17ee0*/  SHF.R.S32.HI R2, RZ, 0x1f, R226 ;  /* 0x0000001fff027819 */ /* 0x000fe200000114e2 */
[----:B------:R-:W-:Y:S01]  /*17ef0*/  IMAD.MOV.U32 R8, RZ, RZ, R10 ;  /* 0x000000ffff087224 */ /* 0x000fe200078e000a */
[----:B------:R-:W-:Y:S01]  /*17f00*/  @P1 SHF.R.U32.HI R8, RZ, c[0x0][0x4f0], R11 ;  /* 0x00013c00ff081a19 */ /* 0x000fe2000001160b */
[----:B------:R-:W-:Y:S01]  /*17f10*/  IMAD.IADD R19, R19, 0x1, R15 ;  /* 0x0000000113137824 */ /* 0x000fe200078e020f */
[----:B------:R-:W-:Y:S01]  /*17f20*/  SEL R226, R226, RZ, !P0 ;  /* 0x000000ffe2e27207 */ /* 0x000fe20004000000 */
[----:B------:R-:W-:Y:S01]  /*17f30*/  IMAD R0, R0, c[0x0][0x3e8], RZ ;  /* 0x0000fa0000007a24 */ /* 0x000fe200078e02ff */
[----:B------:R-:W-:Y:S01]  /*17f40*/  SEL R2, R2, RZ, !P0 ;  /* 0x000000ff02027207 */ /* 0x000fe20004000000 */
[----:B------:R-:W-:-:S02]  /*17f50*/  IMAD.MOV R11, RZ, RZ, -R8 ;  /* 0x000000ffff0b7224 */ /* 0x000fc400078e0a08 */
[----:B------:R-:W-:Y:S01]  /*17f60*/  IMAD R15, R223, c[0x0][0x3ec], R0 ;  /* 0x0000fb00df0f7a24 */ /* 0x000fe200078e0200 */
[----:B------:R-:W-:Y:S01]  /*17f70*/  LEA R0, R9, R16, 0x5 ;  /* 0x0000001009007211 */ /* 0x000fe200078e28ff */
[----:B------:R-:W-:-:S04]  /*17f80*/  IMAD.WIDE.U32 R12, R223, c[0x0][0x3e8], R12 ;  /* 0x0000fa00df0c7a25 */ /* 0x000fc800078e000c */
[----:B------:R-:W-:Y:S01]  /*17f90*/  IMAD.WIDE.U32 R18, R226, c[0x0][0x498], R18 ;  /* 0x00012600e2127a25 */ /* 0x000fe200078e0012 */
[----:B------:R-:W-:Y:S02]  /*17fa0*/  IADD3 R13, R13, R15, RZ ;  /* 0x0000000f0d0d7210 */ /* 0x000fe40007ffe0ff */
[----:B------:R-:W-:Y:S01]  /*17fb0*/  SHF.R.S32.HI R15, RZ, 0x1f, R8 ;  /* 0x0000001fff0f7819 */ /* 0x000fe20000011408 */
[----:B------:R-:W-:Y:S01]  /*17fc0*/  IMAD R11, R11, c[0x0][0x4e8], R10 ;  /* 0x00013a000b0b7a24 */ /* 0x000fe200078e020a */
[----:B------:R-:W-:Y:S01]  /*17fd0*/  IADD3 R20, P0, R8, R18, RZ ;  /* 0x0000001208147210 */ /* 0x000fe20007f1e0ff */
[----:B------:R-:W-:Y:S02]  /*17fe0*/  IMAD R17, R2, c[0x0][0x498], RZ ;  /* 0x0001260002117a24 */ /* 0x000fe400078e02ff */
[----:B------:R-:W-:Y:S01]  /*17ff0*/  IMAD R10, R75, 0x80, R0 ;  /* 0x000000804b0a7824 */ /* 0x000fe200078e0200 */
[----:B------:R-:W-:Y:S01]  /*18000*/  SHF.R.S32.HI R18, RZ, 0x1f, R11 ;  /* 0x0000001fff127819 */ /* 0x000fe2000001140b */
[----:B------:R-:W-:-:S02]  /*18010*/  IMAD R14, R226, c[0x0][0x49c], R17 ;  /* 0x00012700e20e7a24 */ /* 0x000fc400078e0211 */
        /* <DEDUP_REMOVED lines=31> */
[----:B------:R-:W-:-:S02]  /*18210*/  IMAD R19, R19, c[0x0][0x4e8], R10 ;  /* 0x00013a0013137a24 */ /* 0x000fc400078e020a */
[C---:B------:R-:W-:Y:S01]  /*18220*/  IMAD R21, R8.reuse, c[0x0][0x3e4], R21 ;  /* 0x0000f90008157a24 */ /* 0x040fe200078e0215 */
[-C--:B------:R-:W-:Y:S01]  /*18230*/  ISETP.GE.OR P1, PT, R9, R2.reuse, P2 ;  /* 0x000000020900720c */ /* 0x080fe20001726670 */
[----:B------:R-:W-:Y:S01]  /*18240*/  IMAD.WIDE.U32 R12, R8, c[0x0][0x3e0], R12 ;  /* 0x0000f800080c7a25 */ /* 0x000fe200078e000c */
[----:B------:R-:W-:Y:S02]  /*18250*/  ISETP.GE.OR P0, PT, R5, R2, P2 ;  /* 0x000000020500720c */ /* 0x000fe40001706670 */
[----:B------:R-:W-:Y:S01]  /*18260*/  SHF.L.U32 R8, R3, 0x3, RZ ;  /* 0x0000000303087819 */ /* 0x000fe200000006ff */
[----:B------:R-:W-:Y:S01]  /*18270*/  IMAD.IADD R13, R13, 0x1, R21 ;  /* 0x000000010d0d7824 */ /* 0x000fe200078e0215 */
[----:B------:R-:W-:Y:S02]  /*18280*/  SHF.R.S32.HI R6, RZ, 0x1f, R19 ;  /* 0x0000001fff067819 */ /* 0x000fe40000011413 */
[----:B------:R-:W-:-:S03]  /*18290*/  LOP3.LUT R8, R15, 0x7ffffe00, R8, 0xf8, !PT ;  /* 0x7ffffe000f087812 */ /* 0x000fc600078ef808 */
[----:B------:R-:W-:Y:S01]  /*182a0*/  IMAD R6, R6, c[0x0][0x3d8], RZ ;  /* 0x0000f60006067a24 */ /* 0x000fe200078e02ff */
[----:B------:R-:W-:Y:S01]  /*182b0*/  SHF.L.U32 R76, R8, 0x1, RZ ;  /* 0x00000001084c7819 */ /* 0x000fe200000006ff */
[----:B-1----:R1:W-:Y:S02]  /*182c0*/  @!P1 ST.E [R32.64], R4 ;  /* 0x0000000420009985 */ /* 0x0023e4000c101912 */
[C---:B------:R-:W-:Y:S02]  /*182d0*/  IMAD R3, R19.reuse, c[0x0][0x3dc], R6 ;  /* 0x0000f70013037a24 */ /* 0x040fe400078e0206 */
[----:B------:R-:W-:Y:S01]  /*182e0*/  IMAD.WIDE.U32 R18, R19, c[0x0][0x3d8], R12 ;  /* 0x0000f60013127a25 */ /* 0x000fe200078e000c */
[----:B--2---:R1:W-:Y:S03]  /*182f0*/  @!P0 ST.E [R34.64], R7 ;  /* 0x0000000722008985 */ /* 0x0043e6000c101912 */
[----:B------:R-:W-:Y:S01]  /*18300*/  IMAD.IADD R3, R19, 0x1, R3 ;  /* 0x0000000113037824 */ /* 0x000fe200078e0203 */
[----:B------:R1:W2:Y:S01]  /*18310*/  LDS.128 R60, [R76+0x1080] ;  /* 0x001080004c3c7984 */ /* 0x0002a20000000c00 */
[----:B------:R-:W-:-:S03]  /*18320*/  LEA R74, P0, R18, c[0x0][0x380], 0x1 ;  /* 0x0000e000124a7a11 */ /* 0x000fc600078008ff */
[----:B------:R1:W3:Y:S01]  /*18330*/  LDS.128 R56, [R76+0x2080] ;  /* 0x002080004c387984 */ /* 0x0002e20000000c00 */
[----:B------:R-:W-:Y:S02]  /*18340*/  LEA.HI.X R73, R18, c[0x0][0x384], R3, 0x1, P0 ;  /* 0x0000e10012497a11 */ /* 0x000fe400000f0c03 */
[----:B------:R-:W-:Y:S01]  /*18350*/  ISETP.GE.AND P0, PT, R75, R2, PT ;  /* 0x000000024b00720c */ /* 0x000fe20003f06270 */
        /* <DEDUP_REMOVED lines=41> */
.L_x_1142:
[----:B--234-:R-:W-:Y:S05]  /*185f0*/  BSYNC B0 ;  /* 0x0000000000007941 */ /* 0x01cfea0003800000 */
.L_x_1141:
        /* <DEDUP_REMOVED lines=30> */
.L_x_1144:
[----:B------:R-:W-:Y:S05]  /*187e0*/  BSYNC B0 ;  /* 0x0000000000007941 */ /* 0x000fea0003800000 */
.L_x_1143:
        /* <DEDUP_REMOVED lines=30> */
.L_x_1146:
[----:B------:R-:W-:Y:S05]  /*189d0*/  BSYNC B0 ;  /* 0x0000000000007941 */ /* 0x000fea0003800000 */
.L_x_1145:
        /* <DEDUP_REMOVED lines=31> */
.L_x_1139:
        /* <DEDUP_REMOVED lines=18> */
.L_x_1147:
        /* <DEDUP_REMOVED lines=41> */
.L_x_1149:
[----:B------:R-:W-:Y:S05]  /*18f80*/  BSYNC B0 ;  /* 0x0000000000007941 */ /* 0x000fea0003800000 */
.L_x_1148:
[----:B-1----:R-:W1:Y:S01]  /*18f90*/  S2R R4, SR_CTAID.X ;  /* 0x0000000000047919 */ /* 0x002e620000002500 */
[----:B------:R-:W-:Y:S01]  /*18fa0*/  SHF.R.S32.HI R6, RZ, 0x1f, R3 ;  /* 0x0000001fff067819 */ /* 0x000fe20000011403 */
[----:B------:R-:W-:Y:S01]  /*18fb0*/  IMAD R7, R11, c[0x0][0x3a0], RZ ;  /* 0x0000e8000b077a24 */ /* 0x000fe200078e02ff */
[----:B------:R-:W-:Y:S01]  /*18fc0*/  MOV R8, c[0x0][0x4e8] ;  /* 0x00013a0000087a02 */ /* 0x000fe20000000f00 */
[----:B------:R-:W-:Y:S01]  /*18fd0*/  IMAD.WIDE.U32 R12, R10, c[0x0][0x3a0], RZ ;  /* 0x0000e8000a0c7a25 */ /* 0x000fe200078e00ff */
[----:B------:R-:W-:Y:S02]  /*18fe0*/  LEA.HI R6, R6, R3, RZ, 0x3 ;  /* 0x0000000306067211 */ /* 0x000fe400078f18ff */
[----:B------:R-:W-:Y:S01]  /*18ff0*/  ISETP.NE.AND P0, PT, R8, 0x1, PT ;  /* 0x000000010800780c */ /* 0x000fe20003f05270 */
[----:B------:R-:W-:Y:S01]  /*19000*/  IMAD R7, R10, c[0x0][0x3a4], R7 ;  /* 0x0000e9000a077a24 */ /* 0x000fe200078e0207 */
[----:B------:R-:W-:Y:S01]  /*19010*/  LOP3.LUT R10, R6, 0xfffffff8, RZ, 0xc0, !PT ;  /* 0xfffffff8060a7812 */ /* 0x000fe200078ec0ff */
[----:B------:R-:W-:-:S02]  /*19020*/  IMAD R0, R0, c[0x0][0x3e8], RZ ;  /* 0x0000fa0000007a24 */ /* 0x000fc400078e02ff */
[----:B------:R-:W-:Y:S01]  /*19030*/  IMAD R5, R5, c[0x0][0x3f0], RZ ;  /* 0x0000fc0005057a24 */ /* 0x000fe200078e02ff */
[----:B------:R-:W-:Y:S01]  /*19040*/  IADD3 R13, R13, R7, RZ ;  /* 0x000000070d0d7210 */ /* 0x000fe20007ffe0ff */
[----:B------:R-:W-:Y:S01]  /*19050*/  IMAD.IADD R10, R3, 0x1, -R10 ;  /* 0x00000001030a7824 */ /* 0x000fe200078e0a0a */
[----:B------:R-:W-:Y:S01]  /*19060*/  SHF.R.S32.HI R3, RZ, 0x3, R6 ;  /* 0x00000003ff037819 */ /* 0x000fe20000011406 */
[C---:B------:R-:W-:Y:S02]  /*19070*/  IMAD R0, R223.reuse, c[0x0][0x3ec], R0 ;  /* 0x0000fb00df007a24 */ /* 0x040fe400078e0200 */
[----:B------:R-:W-:Y:S01]  /*19080*/  IMAD.WIDE.U32 R12, R223, c[0x0][0x3e8], R12 ;  /* 0x0000fa00df0c7a25 */ /* 0x000fe200078e000c */
[----:B------:R-:W-:-:S03]  /*19090*/  LEA R7, R10, R3, 0x5 ;  /* 0x000000030a077211 */ /* 0x000fc600078e28ff */
[----:B------:R-:W-:Y:S01]  /*190a0*/  IMAD R5, R226, c[0x0][0x3f4], R5 ;  /* 0x0000fd00e2057a24 */ /* 0x000fe200078e0205 */
[----:B------:R-:W-:Y:S01]  /*190b0*/  IADD3 R13, R0, R13, RZ ;  /* 0x0000000d000d7210 */ /* 0x000fe20007ffe0ff */
[----:B-1----:R-:W-:-:S04]  /*190c0*/  IMAD R7, R4, 0x80, R7 ;  /* 0x0000008004077824 */ /* 0x002fc800078e0207 */
[----:B------:R-:W-:Y:S01]  /*190d0*/  @P0 IMAD.HI.U32 R0, R7, c[0x0][0x4ec], RZ ;  /* 0x00013b0007000a27 */ /* 0x000fe200078e00ff */
[----:B------:R-:W-:-:S03]  /*190e0*/  MOV R6, R7 ;  /* 0x0000000700067202 */ /* 0x000fc60000000f00 */
[----:B------:R-:W-:Y:S01]  /*190f0*/  IMAD.WIDE.U32 R12, R226, c[0x0][0x3f0], R12 ;  /* 0x0000fc00e20c7a25 */ /* 0x000fe200078e000c */
[----:B------:R-:W-:-:S04]  /*19100*/  @P0 SHF.R.U32.HI R6, RZ, c[0x0][0x4f0], R0 ;  /* 0x00013c00ff060a19 */ /* 0x000fc80000011600 */
[--C-:B------:R-:W-:Y:S01]  /*19110*/  SHF.R.S32.HI R8, RZ, 0x1f, R6.reuse ;  /* 0x0000001fff087819 */ /* 0x100fe20000011406 */
[----:B------:R-:W-:Y:S01]  /*19120*/  IMAD.MOV R0, RZ, RZ, -R6 ;  /* 0x000000ffff007224 */ /* 0x000fe200078e0a06 */
[----:B------:R-:W-:-:S03]  /*19130*/  IADD3 R13, R13, R5, RZ ;  /* 0x000000050d0d7210 */ /* 0x000fc60007ffe0ff */
[----:B------:R-:W-:Y:S02]  /*19140*/  IMAD R5, R8, c[0x0][0x3e0], RZ ;  /* 0x0000f80008057a24 */ /* 0x000fe400078e02ff */
[----:B------:R-:W-:Y:S02]  /*19150*/  IMAD R0, R0, c[0x0][0x4e8], R7 ;  /* 0x00013a0000007a24 */ /* 0x000fe400078e0207 */
[----:B------:R-:W-:-:S03]  /*19160*/  IMAD.WIDE.U32 R12, R6, c[0x0][0x3e0], R12 ;  /* 0x0000f800060c7a25 */ /* 0x000fc600078e000c */
[----:B------:R-:W-:Y:S01]  /*19170*/  SHF.R.S32.HI R7, RZ, 0x1f, R0 ;  /* 0x0000001fff077819 */ /* 0x000fe20000011400 */
[----:B------:R-:W-:Y:S02]  /*19180*/  IMAD R5, R6, c[0x0][0x3e4], R5 ;  /* 0x0000f90006057a24 */ /* 0x000fe400078e0205 */
[----:B------:R-:W-:Y:S02]  /*19190*/  IMAD.SHL.U32 R6, R10, 0x8, RZ ;  /* 0x000000080a067824 */ /* 0x000fe400078e00ff */
[----:B------:R-:W-:Y:S01]  /*191a0*/  IMAD R7, R7, c[0x0][0x3d8], RZ ;  /* 0x0000f60007077a24 */ /* 0x000fe200078e02ff */
[----:B------:R-:W-:Y:S02]  /*191b0*/  IADD3 R13, R13, R5, RZ ;  /* 0x000000050d0d7210 */ /* 0x000fe40007ffe0ff */
[----:B------:R-:W-:Y:S01]  /*191c0*/  IADD3 R5, R6, 0x40, RZ ;  /* 0x0000004006057810 */ /* 0x000fe20007ffe0ff */
[C---:B------:R-:W-:Y:S02]  /*191d0*/  IMAD R7, R0.reuse, c[0x0][0x3dc], R7 ;  /* 0x0000f70000077a24 */ /* 0x040fe400078e0207 */
[----:B------:R-:W-:Y:S01]  /*191e0*/  IMAD.WIDE.U32 R12, R0, c[0x0][0x3d8], R12 ;  /* 0x0000f600000c7a25 */ /* 0x000fe200078e000c */
[----:B------:R-:W-:-:S02]  /*191f0*/  LEA R0, R4, R3, 0x7 ;  /* 0x0000000304007211 */ /* 0x000fc400078e38ff */
[----:B------:R-:W-:Y:S02]  /*19200*/  IADD3 R4, R6, 0x80, RZ ;  /* 0x0000008006047810 */ /* 0x000fe40007ffe0ff */
[----:B------:R-:W-:Y:S02]  /*19210*/  IADD3 R7, R13, R7, RZ ;  /* 0x000000070d077210 */ /* 0x000fe40007ffe0ff */
[----:B------:R-:W-:Y:S02]  /*19220*/  LEA R8, P0, R12, c[0x0][0x380], 0x1 ;  /* 0x0000e0000c087a11 */ /* 0x000fe400078008ff */
[----:B------:R-:W-:Y:S02]  /*19230*/  IADD3 R3, R6, 0xc0, RZ ;  /* 0x000000c006037810 */ /* 0x000fe40007ffe0ff */
[----:B------:R-:W-:Y:S01]  /*19240*/  LEA.HI.X R7, R12, c[0x0][0x384], R7, 0x1, P0 ;  /* 0x0000e1000c077a11 */ /* 0x000fe200000f0c07 */
[----:B------:R-:W-:Y:S06]  /*19250*/  BRA.DIV ~URZ, `(.L_x_1150) ;  /* 0x00000c527f007947 */ /* 0x000fec000b800000 */
[----:B------:R1:W2:Y:S02]  /*19260*/  SHFL.IDX PT, R9, R7, RZ, 0x181f ;  /* 0x00181fff07097589 */ /* 0x0002a400000e0000 */
.L_x_1170:
[----:B------:R-:W-:Y:S05]  /*19270*/  BRA.DIV ~URZ, `(.L_x_1151) ;  /* 0x00000cb27f007947 */ /* 0x000fea000b800000 */
[----:B------:R3:W4:Y:S02]  /*19280*/  SHFL.IDX PT, R12, R8, RZ, 0x181f ;  /* 0x00181fff080c7589 */ /* 0x00072400000e0000 */
.L_x_1171:
[----:B-----5:R-:W-:Y:S01]  /*19290*/  IMAD R15, R2, c[0x0][0x4e8], RZ ;  /* 0x00013a00020f7a24 */ /* 0x020fe200078e02ff */
[----:B------:R-:W-:Y:S01]  /*192a0*/  BSSY B0, `(.L_x_1152) ;  /* 0x0000019000007945 */ /* 0x000fe20003800000 */
[----:B--2---:R-:W-:-:S03]  /*192b0*/  MOV R13, R9 ;  /* 0x00000009000d7202 */ /* 0x004fc60000000f00 */
[----:B------:R-:W-:-:S13]  /*192c0*/  ISETP.GE.AND P0, PT, R0, R15, PT ;  /* 0x0000000f0000720c */ /* 0x000fda0003f06270 */
        /* <DEDUP_REMOVED lines=9> */
[----:B----4-:R-:W-:Y:S01]  /*19360*/  @!P3 IMAD.WIDE R16, R6, 0x2, R12 ;  /* 0x000000020610b825 */ /* 0x010fe200078e020c */
        /* <DEDUP_REMOVED lines=12> */
.L_x_1153:
[----:B------:R-:W-:Y:S05]  /*19430*/  BSYNC B0 ;  /* 0x0000000000007941 */ /* 0x000fea0003800000 */
.L_x_1152:
[----:B------:R-:W-:Y:S05]  /*19440*/  BRA.DIV ~URZ, `(.L_x_1154) ;  /* 0x00000b627f007947 */ /* 0x000fea000b800000 */
[----:B------:R1:W2:Y:S04]  /*19450*/  SHFL.IDX PT, R9, R7, 0x1, 0x181f ;  /* 0x00381f0007097f89 */ /* 0x0002a800000e0000 */
[----:B--2-4-:R1:W2:Y:S02]  /*19460*/  SHFL.IDX PT, R12, R8, 0x1, 0x181f ;  /* 0x00381f00080c7f89 */ /* 0x0142a400000e0000 */
.L_x_1172:
[----:B------:R-:W-:Y:S01]  /*19470*/  IADD3 R2, R0, 0x20, RZ ;  /* 0x0000002000027810 */ /* 0x000fe20007ffe0ff */
[----:B------:R-:W-:Y:S01]  /*19480*/  BSSY B0, `(.L_x_1155) ;  /* 0x0000019000007945 */ /* 0x000fe20003800000 */
[----:B------:R-:W-:-:S02]  /*19490*/  IMAD.MOV.U32 R13, RZ, RZ, R9 ;  /* 0x000000ffff0d7224 */ /* 0x000fc400078e0009 */
        /* <DEDUP_REMOVED lines=10> */
[----:B--2---:R-:W-:Y:S01]  /*19540*/  @!P3 IMAD.WIDE R16, R6, 0x2, R12 ;  /* 0x000000020610b825 */ /* 0x004fe200078e020c */
        /* <DEDUP_REMOVED lines=12> */
.L_x_1156:
[----:B------:R-:W-:Y:S05]  /*19610*/  BSYNC B0 ;  /* 0x0000000000007941 */ /* 0x000fea0003800000 */
.L_x_1155:
[----:B------:R-:W-:Y:S05]  /*19620*/  BRA.DIV ~URZ, `(.L_x_1157) ;  /* 0x00000a727f007947 */ /* 0x000fea000b800000 */
[----:B------:R4:W1:Y:S02]  /*19630*/  SHFL.IDX PT, R9, R7, 0x2, 0x181f ;  /* 0x00581f0007097f89 */ /* 0x00086400000e0000 */
.L_x_1173:
[----:B------:R-:W-:Y:S05]  /*19640*/  BRA.DIV ~URZ, `(.L_x_1158) ;  /* 0x00000ad27f007947 */ /* 0x000fea000b800000 */
[----:B--2---:R2:W3:Y:S02]  /*19650*/  SHFL.IDX PT, R12, R8, 0x2, 0x181f ;  /* 0x00581f00080c7f89 */ /* 0x0044e400000e0000 */
.L_x_1174:
[----:B------:R-:W-:Y:S01]  /*19660*/  IADD3 R2, R0, 0x40, RZ ;  /* 0x0000004000027810 */ /* 0x000fe20007ffe0ff */
[----:B------:R-:W-:Y:S01]  /*19670*/  BSSY B0, `(.L_x_1159) ;  /* 0x0000019000007945 */ /* 0x000fe20003800000 */
[----:B-1----:R-:W-:-:S02]  /*19680*/  IMAD.MOV.U32 R13, RZ, RZ, R9 ;  /* 0x000000ffff0d7224 */ /* 0x002fc400078e0009 */
        /* <DEDUP_REMOVED lines=10> */
[----:B---3--:R-:W-:Y:S01]  /*19730*/  @!P3 IMAD.WIDE R16, R6, 0x2, R12 ;  /* 0x000000020610b825 */ /* 0x008fe200078e020c */
        /* <DEDUP_REMOVED lines=12> */
.L_x_1160:
[----:B------:R-:W-:Y:S05]  /*19800*/  BSYNC B0 ;  /* 0x0000000000007941 */ /* 0x000fea0003800000 */
.L_x_1159:
[----:B------:R-:W-:Y:S05]  /*19810*/  BRA.DIV ~URZ, `(.L_x_1161) ;  /* 0x000009827f007947 */ /* 0x000fea000b800000 */
[----:B----4-:R-:W4:Y:S04]  /*19820*/  SHFL.IDX PT, R7, R7, 0x3, 0x181f ;  /* 0x00781f0007077f89 */ /* 0x010f2800000e0000 */
[----:B-1----:R1:W2:Y:S02]  /*19830*/  SHFL.IDX PT, R16, R8, 0x3, 0x181f ;  /* 0x00781f0008107f89 */ /* 0x0022a400000e0000 */
.L_x_1175:
[----:B------:R-:W-:Y:S01]  /*19840*/  IADD3 R0, R0, 0x60, RZ ;  /* 0x0000006000007810 */ /* 0x000fe20007ffe0ff */
[----:B----4-:R-:W-:-:S03]  /*19850*/  IMAD.MOV.U32 R17, RZ, RZ, R7 ;  /* 0x000000ffff117224 */ /* 0x010fc600078e0007 */
[----:B------:R-:W-:-:S13]  /*19860*/  ISETP.GE.AND P0, PT, R0, R15, PT ;  /* 0x0000000f0000720c */ /* 0x000fda0003f06270 */
[----:B------:R-:W-:Y:S05]  /*19870*/  @P0 EXIT ;  /* 0x000000000000094d */ /* 0x000fea0003800000 */
[----:B------:R-:W-:Y:S02]  /*19880*/  ISETP.GE.AND P1, PT, R5, c[0x0][0x3c8], PT ;  /* 0x0000f20005007a0c */ /* 0x000fe40003f26270 */
[----:B------:R-:W-:Y:S02]  /*19890*/  ISETP.GE.AND P0, PT, R4, c[0x0][0x3c8], PT ;  /* 0x0000f20004007a0c */ /* 0x000fe40003f06270 */
[----:B------:R-:W-:-:S09]  /*198a0*/  ISETP.GE.AND P2, PT, R6, c[0x0][0x3c8], PT ;  /* 0x0000f20006007a0c */ /* 0x000fd20003f46270 */
[----:B------:R-:W-:Y:S02]  /*198b0*/  @!P1 SHF.R.S32.HI R0, RZ, 0x1f, R5 ;  /* 0x0000001fff009819 */ /* 0x000fe40000011405 */
[----:B------:R-:W-:Y:S02]  /*198c0*/  @!P0 SHF.R.S32.HI R7, RZ, 0x1f, R4 ;  /* 0x0000001fff078819 */ /* 0x000fe40000011404 */
[----:B------:R-:W-:Y:S01]  /*198d0*/  @!P1 LEA.HI R0, R0, R5, RZ, 0x3 ;  /* 0x0000000500009211 */ /* 0x000fe200078f18ff */
[--C-:B-123--:R-:W-:Y:S01]  /*198e0*/  @!P2 IMAD.WIDE R8, R6, 0x2, R16.reuse ;  /* 0x000000020608a825 */ /* 0x10efe200078e0210 */
        /* <DEDUP_REMOVED lines=16> */
.L_x_1072:
[----:B--2---:R-:W-:Y:S01]  /*199f0*/  IMAD.MOV.U32 R14, RZ, RZ, R15 ;  /* 0x000000ffff0e7224 */ /* 0x004fe200078e000f */
[----:B------:R-:W-:Y:S01]  /*19a00*/  MOV R12, 0x181f ;  /* 0x0000181f000c7802 */ /* 0x000fe20000000f00 */
[----:B------:R-:W-:Y:S01]  /*19a10*/  IMAD.MOV.U32 R13, RZ, RZ, RZ ;  /* 0x000000ffff0d7224 */ /* 0x000fe200078e00ff */
[----:B------:R-:W-:Y:S02]  /*19a20*/  MOV R11, 0xffffffff ;  /* 0xffffffff000b7802 */ /* 0x000fe40000000f00 */
[----:B------:R-:W-:Y:S02]  /*19a30*/  MOV R10, 0x19a50 ;  /* 0x00019a50000a7802 */ /* 0x000fe40000000f00 */
[----:B------:R-:W-:Y:S05]  /*19a40*/  CALL.REL.NOINC `($__internal_3_$__cuda_sm70_shflsync_idx_p) ;  /* 0x0000ad0000007944 */ /* 0x000fea0003c00000 */
[----:B--2---:R-:W-:Y:S01]  /*19a50*/  MOV R17, R16 ;  /* 0x0000001000117202 */ /* 0x004fe20000000f00 */
[----:B-1----:R-:W-:Y:S05]  /*19a60*/  BRA `(.L_x_1162) ;  /* 0xfffeee3000007947 */ /* 0x002fea000383ffff */
.L_x_1073:
[----:B------:R-:W-:Y:S01]  /*19a70*/  IMAD.MOV.U32 R14, RZ, RZ, R2 ;  /* 0x000000ffff0e7224 */ /* 0x000fe200078e0002 */
[----:B------:R-:W-:Y:S01]  /*19a80*/  MOV R12, 0x181f ;  /* 0x0000181f000c7802 */ /* 0x000fe20000000f00 */
[----:B------:R-:W-:Y:S01]  /*19a90*/  IMAD.MOV.U32 R13, RZ, RZ, RZ ;  /* 0x000000ffff0d7224 */ /* 0x000fe200078e00ff */
[----:B------:R-:W-:-:S02]  /*19aa0*/  MOV R11, 0xffffffff ;  /* 0xffffffff000b7802 */ /* 0x000fc40000000f00 */
[----:B------:R-:W-:Y:S02]  /*19ab0*/  MOV R10, 0x19ad0 ;  /* 0x00019ad0000a7802 */ /* 0x000fe40000000f00 */
[----:B-12---:R-:W-:Y:S05]  /*19ac0*/  CALL.REL.NOINC `($__internal_3_$__cuda_sm70_shflsync_idx_p) ;  /* 0x0000ac8000007944 */ /* 0x006fea0003c00000 */
[----:B-12---:R-:W-:Y:S05]  /*19ad0*/  BRA `(.L_x_1163) ;  /* 0xfffeede000007947 */ /* 0x006fea000383ffff */
.L_x_1076:
[----:B------:R-:W-:Y:S01]  /*19ae0*/  IMAD.MOV.U32 R14, RZ, RZ, R15 ;  /* 0x000000ffff0e7224 */ /* 0x000fe200078e000f */
[----:B--2---:R-:W-:Y:S01]  /*19af0*/  MOV R12, 0x181f ;  /* 0x0000181f000c7802 */ /* 0x004fe20000000f00 */
[----:B------:R-:W-:Y:S01]  /*19b00*/  IMAD.MOV.U32 R13, RZ, RZ, 0x1 ;  /* 0x00000001ff0d7424 */ /* 0x000fe200078e00ff */
[----:B------:R-:W-:Y:S02]  /*19b10*/  MOV R11, 0xffffffff ;  /* 0xffffffff000b7802 */ /* 0x000fe40000000f00 */
[----:B------:R-:W-:Y:S02]  /*19b20*/  MOV R10, 0x19b40 ;  /* 0x00019b40000a7802 */ /* 0x000fe40000000f00 */
[----:B-1-34-:R-:W-:Y:S05]  /*19b30*/  CALL.REL.NOINC `($__internal_3_$__cuda_sm70_shflsync_idx_p) ;  /* 0x0000ac1000007944 */ /* 0x01afea0003c00000 */
[----:B--2---:R-:W-:Y:S01]  /*19b40*/  IMAD.MOV.U32 R17, RZ, RZ, R16 ;  /* 0x000000ffff117224 */ /* 0x004fe200078e0010 */
[----:B-1----:R-:W-:Y:S01]  /*19b50*/  MOV R14, R2 ;  /* 0x00000002000e7202 */ /* 0x002fe20000000f00 */
[----:B------:R-:W-:Y:S01]  /*19b60*/  IMAD.MOV.U32 R13, RZ, RZ, 0x1 ;  /* 0x00000001ff0d7424 */ /* 0x000fe200078e00ff */
[----:B------:R-:W-:Y:S01]  /*19b70*/  MOV R12, 0x181f ;  /* 0x0000181f000c7802 */ /* 0x000fe20000000f00 */
[----:B------:R-:W-:Y:S01]  /*19b80*/  IMAD.MOV.U32 R11, RZ, RZ, -0x1 ;  /* 0xffffffffff0b7424 */ /* 0x000fe200078e00ff */
[----:B------:R-:W-:-:S02]  /*19b90*/  MOV R10, 0x19bb0 ;  /* 0x00019bb0000a7802 */ /* 0x000fc40000000f00 */
[----:B------:R-:W-:Y:S05]  /*19ba0*/  CALL.REL.NOINC `($__internal_3_$__cuda_sm70_shflsync_idx_p) ;  /* 0x0000aba000007944 */ /* 0x000fea0003c00000 */
[----:B-12---:R-:W-:Y:S05]  /*19bb0*/  BRA `(.L_x_1164) ;  /* 0xfffeef3000007947 */ /* 0x006fea000383ffff */
.L_x_1079:
[----:B------:R-:W-:Y:S01]  /*19bc0*/  IMAD.MOV.U32 R14, RZ, RZ, R15 ;  /* 0x000000ffff0e7224 */ /* 0x000fe200078e000f */
[----:B-1----:R-:W-:Y:S01]  /*19bd0*/  MOV R12, 0x181f ;  /* 0x0000181f000c7802 */ /* 0x002fe20000000f00 */
[----:B------:R-:W-:Y:S01]  /*19be0*/  IMAD.MOV.U32 R13, RZ, RZ, 0x2 ;  /* 0x00000002ff0d7424 */ /* 0x000fe200078e00ff */
[----:B------:R-:W-:-:S02]  /*19bf0*/  MOV R11, 0xffffffff ;  /* 0xffffffff000b7802 */ /* 0x000fc40000000f00 */
[----:B------:R-:W-:Y:S02]  /*19c00*/  MOV R10, 0x19c20 ;  /* 0x00019c20000a7802 */ /* 0x000fe40000000f00 */
[----:B--234-:R-:W-:Y:S05]  /*19c10*/  CALL.REL.NOINC `($__internal_3_$__cuda_sm70_shflsync_idx_p) ;  /* 0x0000ab3000007944 */ /* 0x01cfea0003c00000 */
[----:B--2---:R-:W-:Y:S01]  /*19c20*/  MOV R17, R16 ;  /* 0x0000001000117202 */ /* 0x004fe20000000f00 */
[----:B-1----:R-:W-:Y:S05]  /*19c30*/  BRA `(.L_x_1165) ;  /* 0xfffef0a000007947 */ /* 0x002fea000383ffff */
.L_x_1080:
[----:B------:R-:W-:Y:S01]  /*19c40*/  IMAD.MOV.U32 R14, RZ, RZ, R2 ;  /* 0x000000ffff0e7224 */ /* 0x000fe200078e0002 */
[----:B------:R-:W-:Y:S01]  /*19c50*/  MOV R12, 0x181f ;  /* 0x0000181f000c7802 */ /* 0x000fe20000000f00 */
[----:B------:R-:W-:Y:S01]  /*19c60*/  IMAD.MOV.U32 R13, RZ, RZ, 0x2 ;  /* 0x00000002ff0d7424 */ /* 0x000fe200078e00ff */
[----:B------:R-:W-:Y:S02]  /*19c70*/  MOV R11, 0xffffffff ;  /* 0xffffffff000b7802 */ /* 0x000fe40000000f00 */
[----:B------:R-:W-:Y:S02]  /*19c80*/  MOV R10, 0x19ca0 ;  /* 0x00019ca0000a7802 */ /* 0x000fe40000000f00 */
[----:B-1234-:R-:W-:Y:S05]  /*19c90*/  CALL.REL.NOINC `($__internal_3_$__cuda_sm70_shflsync_idx_p) ;  /* 0x0000aab000007944 */ /* 0x01efea0003c00000 */
[----:B-12---:R-:W-:Y:S05]  /*19ca0*/  BRA `(.L_x_1166) ;  /* 0xfffef05000007947 */ /* 0x006fea000383ffff */
.L_x_1083:
[----:B------:R-:W-:Y:S01]  /*19cb0*/  IMAD.MOV.U32 R14, RZ, RZ, R15 ;  /* 0x000000ffff0e7224 */ /* 0x000fe200078e000f */
[----:B-1----:R-:W-:Y:S01]  /*19cc0*/  MOV R12, 0x181f ;  /* 0x0000181f000c7802 */ /* 0x002fe20000000f00 */
[----:B------:R-:W-:Y:S01]  /*19cd0*/  IMAD.MOV.U32 R13, RZ, RZ, 0x3 ;  /* 0x00000003ff0d7424 */ /* 0x000fe200078e00ff */
[----:B------:R-:W-:Y:S02]  /*19ce0*/  MOV R11, 0xffffffff ;  /* 0xffffffff000b7802 */ /* 0x000fe40000000f00 */
[----:B------:R-:W-:-:S02]  /*19cf0*/  MOV R10, 0x19d10 ;  /* 0x00019d10000a7802 */ /* 0x000fc40000000f00 */
[----:B--234-:R-:W-:Y:S05]  /*19d00*/  CALL.REL.NOINC `($__internal_3_$__cuda_sm70_shflsync_idx_p) ;  /* 0x0000aa4000007944 */ /* 0x01cfea0003c00000 */
        /* <DEDUP_REMOVED lines=8> */
.L_x_1137:
[----:B------:R-:W-:Y:S02]  /*19d90*/  MOV R6, 0x2 ;  /* 0x0000000200067802 */ /* 0x000fe40000000f00 */
[----:B------:R-:W-:-:S02]  /*19da0*/  MOV R10, 0x19dc0 ;  /* 0x00019dc0000a7802 */ /* 0x000fc40000000f00 */
[----:B------:R-:W-:Y:S05]  /*19db0*/  CALL.REL.NOINC `($__internal_2_$__cuda_sm70_shflsync_bfly_p) ;  /* 0x0000a95000007944 */ /* 0x000fea0003c00000 */
[----:B-12---:R-:W-:Y:S05]  /*19dc0*/  BRA `(.L_x_1168) ;  /* 0xffffc9a000007947 */ /* 0x006fea000383ffff */
.L_x_1138:
[----:B------:R-:W-:Y:S02]  /*19dd0*/  MOV R6, 0x1 ;  /* 0x0000000100067802 */ /* 0x000fe40000000f00 */
[----:B------:R-:W-:-:S02]  /*19de0*/  MOV R10, 0x19e00 ;  /* 0x00019e00000a7802 */ /* 0x000fc40000000f00 */
[----:B------:R-:W-:Y:S05]  /*19df0*/  CALL.REL.NOINC `($__internal_2_$__cuda_sm70_shflsync_bfly_p) ;  /* 0x0000a91000007944 */ /* 0x000fea0003c00000 */
[----:B--2---:R-:W-:Y:S01]  /*19e00*/  FADD.FTZ R9, R247, R6 ;  /* 0x00000006f7097221 */ /* 0x004fe20000010000 */
[----:B-1----:R-:W-:-:S02]  /*19e10*/  MOV R247, R243 ;  /* 0x000000f300f77202 */ /* 0x002fc40000000f00 */
[----:B------:R-:W-:Y:S02]  /*19e20*/  MOV R6, 0x2 ;  /* 0x0000000200067802 */ /* 0x000fe40000000f00 */
[----:B------:R-:W-:Y:S02]  /*19e30*/  MOV R10, 0x19e50 ;  /* 0x00019e50000a7802 */ /* 0x000fe40000000f00 */
[----:B------:R-:W-:Y:S05]  /*19e40*/  CALL.REL.NOINC `($__internal_2_$__cuda_sm70_shflsync_bfly_p) ;  /* 0x0000a8c000007944 */ /* 0x000fea0003c00000 */
[----:B--2---:R-:W-:Y:S01]  /*19e50*/  FADD.FTZ R5, R243, R6 ;  /* 0x00000006f3057221 */ /* 0x004fe20000010000 */
[----:B------:R-:W-:Y:S02]  /*19e60*/  MOV R6, 0x1 ;  /* 0x0000000100067802 */ /* 0x000fe40000000f00 */
[----:B------:R-:W-:Y:S02]  /*19e70*/  MOV R10, 0x19ea0 ;  /* 0x00019ea0000a7802 */ /* 0x000fe40000000f00 */
[----:B-1----:R-:W-:Y:S02]  /*19e80*/  MOV R247, R5 ;  /* 0x0000000500f77202 */ /* 0x002fe40000000f00 */
[----:B------:R-:W-:Y:S05]  /*19e90*/  CALL.REL.NOINC `($__internal_2_$__cuda_sm70_shflsync_bfly_p) ;  /* 0x0000a87000007944 */ /* 0x000fea0003c00000 */
[----:B-12---:R-:W-:Y:S05]  /*19ea0*/  BRA `(.L_x_1169) ;  /* 0xffffc93000007947 */ /* 0x006fea000383ffff */
.L_x_1150:
[----:B------:R-:W-:Y:S01]  /*19eb0*/  IMAD.MOV.U32 R14, RZ, RZ, R7 ;  /* 0x000000ffff0e7224 */ /* 0x000fe200078e0007 */
[----:B------:R-:W-:Y:S01]  /*19ec0*/  MOV R12, 0x181f ;  /* 0x0000181f000c7802 */ /* 0x000fe20000000f00 */
[----:B------:R-:W-:Y:S01]  /*19ed0*/  IMAD.MOV.U32 R13, RZ, RZ, RZ ;  /* 0x000000ffff0d7224 */ /* 0x000fe200078e00ff */
[----:B------:R-:W-:-:S02]  /*19ee0*/  MOV R11, 0xffffffff ;  /* 0xffffffff000b7802 */ /* 0x000fc40000000f00 */
[----:B------:R-:W-:Y:S02]  /*19ef0*/  MOV R10, 0x19f10 ;  /* 0x00019f10000a7802 */ /* 0x000fe40000000f00 */
[----:B-----5:R-:W-:Y:S05]  /*19f00*/  CALL.REL.NOINC `($__internal_3_$__cuda_sm70_shflsync_idx_p) ;  /* 0x0000a84000007944 */ /* 0x020fea0003c00000 */
[----:B--2---:R-:W-:Y:S01]  /*19f10*/  MOV R9, R16 ;  /* 0x0000001000097202 */ /* 0x004fe20000000f00 */
[----:B-1----:R-:W-:Y:S05]  /*19f20*/  BRA `(.L_x_1170) ;  /* 0xfffff34000007947 */ /* 0x002fea000383ffff */
.L_x_1151:
[----:B------:R-:W-:Y:S01]  /*19f30*/  IMAD.MOV.U32 R14, RZ, RZ, R8 ;  /* 0x000000ffff0e7224 */ /* 0x000fe200078e0008 */
[----:B------:R-:W-:Y:S01]  /*19f40*/  MOV R12, 0x181f ;  /* 0x0000181f000c7802 */ /* 0x000fe20000000f00 */
[----:B------:R-:W-:Y:S01]  /*19f50*/  IMAD.MOV.U32 R13, RZ, RZ, RZ ;  /* 0x000000ffff0d7224 */ /* 0x000fe200078e00ff */
[----:B------:R-:W-:Y:S02]  /*19f60*/  MOV R11, 0xffffffff ;  /* 0xffffffff000b7802 */ /* 0x000fe40000000f00 */
[----:B------:R-:W-:Y:S02]  /*19f70*/  MOV R10, 0x19f90 ;  /* 0x00019f90000a7802 */ /* 0x000fe40000000f00 */
[----:B-12--5:R-:W-:Y:S05]  /*19f80*/  CALL.REL.NOINC `($__internal_3_$__cuda_sm70_shflsync_idx_p) ;  /* 0x0000a7c000007944 */ /* 0x026fea0003c00000 */
[----:B-12---:R-:W-:Y:S01]  /*19f90*/  MOV R12, R16 ;  /* 0x00000010000c7202 */ /* 0x006fe20000000f00 */
[----:B------:R-:W-:Y:S05]  /*19fa0*/  BRA `(.L_x_1171) ;  /* 0xfffff2e000007947 */ /* 0x000fea000383ffff */
.L_x_1154:
[----:B------:R-:W-:Y:S01]  /*19fb0*/  IMAD.MOV.U32 R14, RZ, RZ, R7 ;  /* 0x000000ffff0e7224 */ /* 0x000fe200078e0007 */
[----:B--2-4-:R-:W-:Y:S01]  /*19fc0*/  MOV R12, 0x181f ;  /* 0x0000181f000c7802 */ /* 0x014fe20000000f00 */
[----:B------:R-:W-:Y:S01]  /*19fd0*/  IMAD.MOV.U32 R13, RZ, RZ, 0x1 ;  /* 0x00000001ff0d7424 */ /* 0x000fe200078e00ff */
[----:B------:R-:W-:-:S02]  /*19fe0*/  MOV R11, 0xffffffff ;  /* 0xffffffff000b7802 */ /* 0x000fc40000000f00 */
[----:B------:R-:W-:Y:S02]  /*19ff0*/  MOV R10, 0x1a010 ;  /* 0x0001a010000a7802 */ /* 0x000fe40000000f00 */
[----:B-1-3--:R-:W-:Y:S05]  /*1a000*/  CALL.REL.NOINC `($__internal_3_$__cuda_sm70_shflsync_idx_p) ;  /* 0x0000a74000007944 */ /* 0x00afea0003c00000 */
[----:B--2---:R-:W-:Y:S01]  /*1a010*/  IMAD.MOV.U32 R9, RZ, RZ, R16 ;  /* 0x000000ffff097224 */ /* 0x004fe200078e0010 */
[----:B-1----:R-:W-:Y:S01]  /*1a020*/  MOV R14, R8 ;  /* 0x00000008000e7202 */ /* 0x002fe20000000f00 */
[----:B------:R-:W-:Y:S01]  /*1a030*/  IMAD.MOV.U32 R13, RZ, RZ, 0x1 ;  /* 0x00000001ff0d7424 */ /* 0x000fe200078e00ff */
[----:B------:R-:W-:Y:S01]  /*1a040*/  MOV R12, 0x181f ;  /* 0x0000181f000c7802 */ /* 0x000fe20000000f00 */
[----:B------:R-:W-:Y:S01]  /*1a050*/  IMAD.MOV.U32 R11, RZ, RZ, -0x1 ;  /* 0xffffffffff0b7424 */ /* 0x000fe200078e00ff */
[----:B------:R-:W-:Y:S02]  /*1a060*/  MOV R10, 0x1a080 ;  /* 0x0001a080000a7802 */ /* 0x000fe40000000f00 */
[----:B------:R-:W-:Y:S05]  /*1a070*/  CALL.REL.NOINC `($__internal_3_$__cuda_sm70_shflsync_idx_p) ;  /* 0x0000a6d000007944 */ /* 0x000fea0003c00000 */
[----:B-12---:R-:W-:Y:S01]  /*1a080*/  MOV R12, R16 ;  /* 0x00000010000c7202 */ /* 0x006fe20000000f00 */
[----:B------:R-:W-:Y:S05]  /*1a090*/  BRA `(.L_x_1172) ;  /* 0xfffff3d000007947 */ /* 0x000fea000383ffff */
.L_x_1157:
[----:B------:R-:W-:Y:S01]  /*1a0a0*/  IMAD.MOV.U32 R14, RZ, RZ, R7 ;  /* 0x000000ffff0e7224 */ /* 0x000fe200078e0007 */
[----:B--2---:R-:W-:Y:S01]  /*1a0b0*/  MOV R12, 0x181f ;  /* 0x0000181f000c7802 */ /* 0x004fe20000000f00 */
[----:B------:R-:W-:Y:S01]  /*1a0c0*/  IMAD.MOV.U32 R13, RZ, RZ, 0x2 ;  /* 0x00000002ff0d7424 */ /* 0x000fe200078e00ff */
[----:B------:R-:W-:Y:S02]  /*1a0d0*/  MOV R11, 0xffffffff ;  /* 0xffffffff000b7802 */ /* 0x000fe40000000f00 */
[----:B------:R-:W-:-:S02]  /*1a0e0*/  MOV R10, 0x1a100 ;  /* 0x0001a100000a7802 */ /* 0x000fc40000000f00 */
[----:B-1-3--:R-:W-:Y:S05]  /*1a0f0*/  CALL.REL.NOINC `($__internal_3_$__cuda_sm70_shflsync_idx_p) ;  /* 0x0000a65000007944 */ /* 0x00afea0003c00000 */
[----:B--2---:R-:W-:Y:S01]  /*1a100*/  MOV R9, R16 ;  /* 0x0000001000097202 */ /* 0x004fe20000000f00 */
[----:B-1----:R-:W-:Y:S05]  /*1a110*/  BRA `(.L_x_1173) ;  /* 0xfffff52000007947 */ /* 0x002fea000383ffff */
.L_x_1158:
[----:B------:R-:W-:Y:S01]  /*1a120*/  IMAD.MOV.U32 R14, RZ, RZ, R8 ;  /* 0x000000ffff0e7224 */ /* 0x000fe200078e0008 */
[----:B--2---:R-:W-:Y:S01]  /*1a130*/  MOV R12, 0x181f ;  /* 0x0000181f000c7802 */ /* 0x004fe20000000f00 */
[----:B------:R-:W-:Y:S01]  /*1a140*/  IMAD.MOV.U32 R13, RZ, RZ, 0x2 ;  /* 0x00000002ff0d7424 */ /* 0x000fe200078e00ff */
[----:B------:R-:W-:-:S02]  /*1a150*/  MOV R11, 0xffffffff ;  /* 0xffffffff000b7802 */ /* 0x000fc40000000f00 */
[----:B------:R-:W-:Y:S02]  /*1a160*/  MOV R10, 0x1a180 ;  /* 0x0001a180000a7802 */ /* 0x000fe40000000f00 */
[----:B-1-34-:R-:W-:Y:S05]  /*1a170*/  CALL.REL.NOINC `($__internal_3_$__cuda_sm70_shflsync_idx_p) ;  /* 0x0000a5d000007944 */ /* 0x01afea0003c00000 */
[----:B-12---:R-:W-:Y:S01]  /*1a180*/  MOV R12, R16 ;  /* 0x00000010000c7202 */ /* 0x006fe20000000f00 */
[----:B------:R-:W-:Y:S05]  /*1a190*/  BRA `(.L_x_1174) ;  /* 0xfffff4c000007947 */ /* 0x000fea000383ffff */
.L_x_1161:
[----:B------:R-:W-:Y:S01]  /*1a1a0*/  IMAD.MOV.U32 R14, RZ, RZ, R7 ;  /* 0x000000ffff0e7224 */ /* 0x000fe200078e0007 */
[----:B-1-3--:R-:W-:Y:S01]  /*1a1b0*/  MOV R12, 0x181f ;  /* 0x0000181f000c7802 */ /* 0x00afe20000000f00 */
[----:B------:R-:W-:Y:S01]  /*1a1c0*/  IMAD.MOV.U32 R13, RZ, RZ, 0x3 ;  /* 0x00000003ff0d7424 */ /* 0x000fe200078e00ff */
[----:B------:R-:W-:Y:S02]  /*1a1d0*/  MOV R11, 0xffffffff ;  /* 0xffffffff000b7802 */ /* 0x000fe40000000f00 */
[----:B------:R-:W-:Y:S02]  /*1a1e0*/  MOV R10, 0x1a200 ;  /* 0x0001a200000a7802 */ /* 0x000fe40000000f00 */
[----:B--2-4-:R-:W-:Y:S05]  /*1a1f0*/  CALL.REL.NOINC `($__internal_3_$__cuda_sm70_shflsync_idx_p) ;  /* 0x0000a55000007944 */ /* 0x014fea0003c00000 */
        /* <DEDUP_REMOVED lines=8> */
        .type           $_ZN7cutlass13device_kernelIN5flash19enable_sm80_to_sm89INS1_16FlashAttnFwdSm80INS1_25CollectiveMainloopFwdSm80ILi8ELi1ELb0EN4cute5tupleIJNS5_1CILi128EEENS7_ILi48EEENS7_ILi256EEEEEELi256ENS_6half_tEfNS_4arch4Sm80ELb0ELb1ELb1ELb1ELb0ELb1ELb1ELb0EEENS1_21CollectiveEpilogueFwdINS6_IJS8_SA_S9_EEENS6_IJNS7_ILi1EEESI_SI_EEESC_SE_Li256ELb1ELb1ELb0ELb0EEENS1_19SingleTileSchedulerILb1ELb0ELb1ELi128EEEEEEEEEvNT_6ParamsE$_ZZN5flash25CollectiveMainloopFwdSm80ILi8ELi1ELb0EN4cute5tupleIJNS1_1CILi128EEENS3_ILi48EEENS3_ILi256EEEEEELi256EN7cutlass6half_tEfNS8_4arch4Sm80ELb0ELb1ELb1ELb1ELb0ELb1ELb1ELb0EE3mmaINS_16FlashAttnFwdSm80ISC_NS_21CollectiveEpilogueFwdINS2_IJS4_S6_S5_EEENS2_IJNS3_ILi1EEESH_SH_EEES9_SB_Li256ELb1ELb1ELb0ELb0EEENS_19SingleTileSchedulerILb1ELb0ELb1ELi128EEEE13SharedStorageENS1_6TensorINS1_11ArrayEngineIfLm128EEENS1_6LayoutINS2_IJNS2_IJNS3_ILi2EEESS_EEESH_NS3_ILi32EEEEEENS2_IJNS2_IJSH_SS_EEENS3_ILi0EEENS3_ILi4EEEEEEEEEENS_7SoftmaxILi2ELi0EEEEEbRKNSC_6ParamsERT0_RT1_iRKNS_16SeqlenInfoQKNewKILb1ELb1EEENS2_IJiiiiEEERT_ENKUlvE_clEv,@function
        .size           $_ZN7cutlass13device_kernelIN5flash19enable_sm80_to_sm89INS1_16FlashAttnFwdSm80INS1_25CollectiveMainloopFwdSm80ILi8ELi1ELb0EN4cute5tupleIJNS5_1CILi128EEENS7_ILi48EEENS7_ILi256EEEEEELi256ENS_6half_tEfNS_4arch4Sm80ELb0ELb1ELb1ELb1ELb0ELb1ELb1ELb0EEENS1_21CollectiveEpilogueFwdINS6_IJS8_SA_S9_EEENS6_IJNS7_ILi1EEESI_SI_EEESC_SE_Li256ELb1ELb1ELb0ELb0EEENS1_19SingleTileSchedulerILb1ELb0ELb1ELi128EEEEEEEEEvNT_6ParamsE$_ZZN5flash25CollectiveMainloopFwdSm80ILi8ELi1ELb0EN4cute5tupleIJNS1_1CILi128EEENS3_ILi48EEENS3_ILi256EEEEEELi256EN7cutlass6half_tEfNS8_4arch4Sm80ELb0ELb1ELb1ELb1ELb0ELb1ELb1ELb0EE3mmaINS_16FlashAttnFwdSm80ISC_NS_21CollectiveEpilogueFwdINS2_IJS4_S6_S5_EEENS2_IJNS3_ILi1EEESH_SH_EEES9_SB_Li256ELb1ELb1ELb0ELb0EEENS_19SingleTileSchedulerILb1ELb0ELb1ELi128EEEE13SharedStorageENS1_6TensorINS1_11ArrayEngineIfLm128EEENS1_6LayoutINS2_IJNS2_IJNS3_ILi2EEESS_EEESH_NS3_ILi32EEEEEENS2_IJNS2_IJSH_SS_EEENS3_ILi0EEENS3_ILi4EEEEEEEEEENS_7SoftmaxILi2ELi0EEEEEbRKNSC_6ParamsERT0_RT1_iRKNS_16SeqlenInfoQKNewKILb1ELb1EEENS2_IJiiiiEEERT_ENKUlvE_clEv,($__internal_2_$__cuda_sm70_shflsync_bfly_p - $_ZN7cutlass13device_kernelIN5flash19enable_sm80_to_sm89INS1_16FlashAttnFwdSm80INS1_25CollectiveMainloopFwdSm80ILi8ELi1ELb0EN4cute5tupleIJNS5_1CILi128EEENS7_ILi48EEENS7_ILi256EEEEEELi256ENS_6half_tEfNS_4arch4Sm80ELb0ELb1ELb1ELb1ELb0ELb1ELb1ELb0EEENS1_21CollectiveEpilogueFwdINS6_IJS8_SA_S9_EEENS6_IJNS7_ILi1EEESI_SI_EEESC_SE_Li256ELb1ELb1ELb0ELb0EEENS1_19SingleTileSchedulerILb1ELb0ELb1ELi128EEEEEEEEEvNT_6ParamsE$_ZZN5flash25CollectiveMainloopFwdSm80ILi8ELi1ELb0EN4cute5tupleIJNS1_1CILi128EEENS3_ILi48EEENS3_ILi256EEEEEELi256EN7cutlass6half_tEfNS8_4arch4Sm80ELb0ELb1ELb1ELb1ELb0ELb1ELb1ELb0EE3mmaINS_16FlashAttnFwdSm80ISC_NS_21CollectiveEpilogueFwdINS2_IJS4_S6_S5_EEENS2_IJNS3_ILi1EEESH_SH_EEES9_SB_Li256ELb1ELb1ELb0ELb0EEENS_19SingleTileSchedulerILb1ELb0ELb1ELi128EEEE13SharedStorageENS1_6TensorINS1_11ArrayEngineIfLm128EEENS1_6LayoutINS2_IJNS2_IJNS3_ILi2EEESS_EEESH_NS3_ILi32EEEEEENS2_IJNS2_IJSH_SS_EEENS3_ILi0EEENS3_ILi4EEEEEEEEEENS_7SoftmaxILi2ELi0EEEEEbRKNSC_6ParamsERT0_RT1_iRKNS_16SeqlenInfoQKNewKILb1ELb1EEENS2_IJiiiiEEERT_ENKUlvE_clEv)
$_ZN7cutlass13device_kernelIN5flash19enable_sm80_to_sm89INS1_16FlashAttnFwdSm80INS1_25CollectiveMainloopFwdSm80ILi8ELi1ELb0EN4cute5tupleIJNS5_1CILi128EEENS7_ILi48EEENS7_ILi256EEEEEELi256ENS_6half_tEfNS_4arch4Sm80ELb0ELb1ELb1ELb1ELb0ELb1ELb1ELb0EEENS1_21CollectiveEpilogueFwdINS6_IJS8_SA_S9_EEENS6_IJNS7_ILi1EEESI_SI_EEESC_SE_Li256ELb1ELb1ELb0ELb0EEENS1_19SingleTileSchedulerILb1ELb0ELb1ELi128EEEEEEEEEvNT_6ParamsE$_ZZN5flash25CollectiveMainloopFwdSm80ILi8ELi1ELb0EN4cute5tupleIJNS1_1CILi128EEENS3_ILi48EEENS3_ILi256EEEEEELi256EN7cutlass6half_tEfNS8_4arch4Sm80ELb0ELb1ELb1ELb1ELb0ELb1ELb1ELb0EE3mmaINS_16FlashAttnFwdSm80ISC_NS_21CollectiveEpilogueFwdINS2_IJS4_S6_S5_EEENS2_IJNS3_ILi1EEESH_SH_EEES9_SB_Li256ELb1ELb1ELb0ELb0EEENS_19SingleTileSchedulerILb1ELb0ELb1ELi128EEEE13SharedStorageENS1_6TensorINS1_11ArrayEngineIfLm128EEENS1_6LayoutINS2_IJNS2_IJNS3_ILi2EEESS_EEESH_NS3_ILi32EEEEEENS2_IJNS2_IJSH_SS_EEENS3_ILi0EEENS3_ILi4EEEEEEEEEENS_7SoftmaxILi2ELi0EEEEEbRKNSC_6ParamsERT0_RT1_iRKNS_16SeqlenInfoQKNewKILb1ELb1EEENS2_IJiiiiEEERT_ENKUlvE_clEv:
[----:B------:R-:W-:-:S05]  /*1a280*/  IADD3 R11, R9, -c[0x0][0x20], RZ ;  /* 0x80000800090b7a10 */ /* 0x000fca0007ffe0ff */
[----:B------:R-:W2:Y:S01]  /*1a290*/  LDL.64 R34, [R11] ;  /* 0x000000000b227983 */ /* 0x000ea20000100a00 */
[----:B------:R-:W-:-:S03]  /*1a2a0*/  ULDC.64 UR8, c[0x0][0x118] ;  /* 0x0000460000087ab9 */ /* 0x000fc60000000a00 */
[----:B--2---:R-:W2:Y:S02]  /*1a2b0*/  LD.E R70, [R34.64+0x11c] ;  /* 0x00011c0822467980 */ /* 0x004ea4000c101900 */
[----:B--2---:R-:W-:-:S13]  /*1a2c0*/  ISETP.GT.AND P0, PT, R70, RZ, PT ;  /* 0x000000ff4600720c */ /* 0x004fda0003f04270 */
[----:B------:R-:W-:Y:S05]  /*1a2d0*/  @P0 BRA `(.L_x_1176) ;  /* 0x0000004000000947 */ /* 0x000fea0003800000 */
[----:B------:R-:W-:Y:S01]  /*1a2e0*/  MOV R8, R64 ;  /* 0x0000004000087202 */ /* 0x000fe20000000f00 */
[----:B------:R-:W-:-:S04]  /*1a2f0*/  DEPBAR.LE SB0, 0x1 ;  /* 0x000080400000791a */ /* 0x000fc80000000000 */
[----:B------:R-:W-:-:S04]  /*1a300*/  MOV R9, 0x0 ;  /* 0x0000000000097802 */ /* 0x000fc80000000f00 */
[----:B------:R-:W-:Y:S05]  /*1a310*/  RET.REL.NODEC R8 `(_ZN7cutlass13device_kernelIN5flash19enable_sm80_to_sm89INS1_16FlashAttnFwdSm80INS1_25CollectiveMainloopFwdSm80ILi8ELi1ELb0EN4cute5tupleIJNS5_1CILi128EEENS7_ILi48EEENS7_ILi256EEEEEELi256ENS_6half_tEfNS_4arch4Sm80ELb0ELb1ELb1ELb1ELb0ELb1ELb1ELb0EEENS1_21CollectiveEpilogueFwdINS6_IJS8_SA_S9_EEENS6_IJNS7_ILi1EEESI_SI_EEESC_SE_Li256ELb1ELb1ELb0ELb0EEENS1_19SingleTileSchedulerILb1ELb0ELb1ELi128EEEEEEEEEvNT_6ParamsE) ;  /* 0xfffe5ce008007950 */ /* 0x000fea0003c3ffff */
.L_x_1176:
[----:B------:R-:W2:Y:S04]  /*1a320*/  LDL.64 R12, [R11+0x8] ;  /* 0x000008000b0c7983 */ /* 0x000ea80000100a00 */
[----:B------:R-:W3:Y:S04]  /*1a330*/  LDL.64 R18, [R11+0x20] ;  /* 0x000020000b127983 */ /* 0x000ee80000100a00 */
[----:B------:R-:W4:Y:S04]  /*1a340*/  LDL.64 R16, [R11+0x18] ;  /* 0x000018000b107983 */ /* 0x000f280000100a00 */
[----:B------:R-:W4:Y:S04]  /*1a350*/  LDL.64 R26, [R11+0x10] ;  /* 0x000010000b1a7983 */ /* 0x000f280000100a00 */
[----:B------:R-:W4:Y:S04]  /*1a360*/  LD.E.U8 R10, [R34.64+0x138] ;  /* 0x00013808220a7980 */ /* 0x000f28000c101100 */
[----:B------:R1:W5:Y:S04]  /*1a370*/  LD.E R15, [R34.64+0x164] ;  /* 0x00016408220f7980 */ /* 0x000368000c101900 */
[----:B------:R1:W5:Y:S04]  /*1a380*/  LD.E.64 R28, [R34.64+0x110] ;  /* 0x00011008221c7980 */ /* 0x000368000c101b00 */
[----:B------:R1:W5:Y:S04]  /*1a390*/  LD.E.64 R22, [R34.64+0x128] ;  /* 0x0001280822167980 */ /* 0x000368000c101b00 */
[----:B------:R1:W5:Y:S04]  /*1a3a0*/  LD.E.64 R32, [R34.64+0x120] ;  /* 0x0001200822207980 */ /* 0x000368000c101b00 */
[----:B------:R1:W5:Y:S04]  /*1a3b0*/  LD.E.64 R30, [R34.64+0x130] ;  /* 0x00013008221e7980 */ /* 0x000368000c101b00 */
[----:B--2---:R-:W2:Y:S04]  /*1a3c0*/  LD.E R8, [R12.64] ;  /* 0x000000080c087980 */ /* 0x004ea8000c101900 */
[----:B---3--:R-:W3:Y:S04]  /*1a3d0*/  LD.E R18, [R18.64] ;  /* 0x0000000812127980 */ /* 0x008ee8000c101900 */
[----:B----4-:R-:W4:Y:S04]  /*1a3e0*/  LD.E R16, [R16.64+0x20] ;  /* 0x0000200810107980 */ /* 0x010f28000c101900 */
[----:B------:R1:W5:Y:S01]  /*1a3f0*/  LD.E R26, [R26.64] ;  /* 0x000000081a1a7980 */ /* 0x000362000c101900 */
[----:B------:R-:W-:-:S02]  /*1a400*/  ISETP.NE.AND P0, PT, R10, RZ, PT ;  /* 0x000000ff0a00720c */ /* 0x000fc40003f05270 */
[----:B--2---:R-:W-:-:S04]  /*1a410*/  SHF.R.S32.HI R97, RZ, 0x1f, R8 ;  /* 0x0000001fff617819 */ /* 0x004fc80000011408 */
[----:B------:R-:W-:-:S04]  /*1a420*/  LEA.HI R97, R97, R8, RZ, 0x3 ;  /* 0x0000000861617211 */ /* 0x000fc800078f18ff */
[----:B------:R-:W-:Y:S02]  /*1a430*/  LOP3.LUT R11, R97, 0xfffffff8, RZ, 0xc0, !PT ;  /* 0xfffffff8610b7812 */ /* 0x000fe400078ec0ff */
[----:B------:R-:W-:-:S03]  /*1a440*/  SHF.R.S32.HI R97, RZ, 0x3, R97 ;  /* 0x00000003ff617819 */ /* 0x000fc60000011461 */
[----:B------:R-:W-:Y:S02]  /*1a450*/  IMAD.IADD R11, R8, 0x1, -R11 ;  /* 0x00000001080b7824 */ /* 0x000fe400078e0a0b */
[----:B---3--:R-:W-:Y:S01]  /*1a460*/  IMAD R20, R18, 0x80, R97 ;  /* 0x0000008012147824 */ /* 0x008fe200078e0261 */
[----:B----4-:R-:W-:-:S03]  /*1a470*/  SHF.R.S32.HI R12, RZ, 0x1f, R16 ;  /* 0x0000001fff0c7819 */ /* 0x010fc60000011410 */
[----:B------:R-:W-:Y:S01]  /*1a480*/  IMAD R14, R11, 0x20, R20 ;  /* 0x000000200b0e7824 */ /* 0x000fe200078e0214 */
[----:B------:R-:W-:Y:S05]  /*1a490*/  @!P0 BRA `(.L_x_1177) ;  /* 0x000048c000008947 */ /* 0x000fea0003800000 */
[----:B-1---5:R-:W-:-:S13]  /*1a4a0*/  ISETP.NE.AND P0, PT, R15, 0x1, PT ;  /* 0x000000010f00780c */ /* 0x022fda0003f05270 */
[----:B------:R-:W2:Y:S04]  /*1a4b0*/  @P0 LD.E R11, [R34.64+0x168] ;  /* 0x00016808220b0980 */ /* 0x000ea8000c101900 */
[----:B------:R-:W3:Y:S01]  /*1a4c0*/  @P0 LD.E R10, [R34.64+0x16c] ;  /* 0x00016c08220a0980 */ /* 0x000ee2000c101900 */
[----:B--2---:R-:W-:-:S05]  /*1a4d0*/  @P0 IMAD.HI.U32 R11, R14, R11, RZ ;  /* 0x0000000b0e0b0227 */ /* 0x004fca00078e00ff */
[----:B---3--:R-:W-:-:S04]  /*1a4e0*/  @P0 SHF.R.U32.HI R14, RZ, R10, R11 ;  /* 0x0000000aff0e0219 */ /* 0x008fc8000001160b */
[----:B------:R-:W-:Y:S01]  /*1a4f0*/  SHF.R.S32.HI R13, RZ, 0x1f, R14 ;  /* 0x0000001fff0d7819 */ /* 0x000fe2000001140e */
[-C--:B------:R-:W-:Y:S02]  /*1a500*/  IMAD R24, R33, R14.reuse, RZ ;  /* 0x0000000e21187224 */ /* 0x080fe400078e02ff */
[-C--:B------:R-:W-:Y:S02]  /*1a510*/  IMAD R10, R31, R14.reuse, RZ ;  /* 0x0000000e1f0a7224 */ /* 0x080fe400078e02ff */
[----:B------:R-:W-:-:S04]  /*1a520*/  IMAD.WIDE.U32 R36, R32, R14, RZ ;  /* 0x0000000e20247225 */ /* 0x000fc800078e00ff */
[-C--:B------:R-:W-:Y:S02]  /*1a530*/  IMAD R11, R32, R13.reuse, R24 ;  /* 0x0000000d200b7224 */ /* 0x080fe400078e0218 */
[C---:B------:R-:W-:Y:S02]  /*1a540*/  IMAD R10, R30.reuse, R13, R10 ;  /* 0x0000000d1e0a7224 */ /* 0x040fe400078e020a */
[----:B------:R-:W-:Y:S01]  /*1a550*/  IMAD.WIDE.U32 R24, R30, R14, RZ ;  /* 0x0000000e1e187225 */ /* 0x000fe200078e00ff */
[----:B------:R-:W-:-:S03]  /*1a560*/  IADD3 R37, R37, R11, RZ ;  /* 0x0000000b25257210 */ /* 0x000fc60007ffe0ff */
[----:B------:R-:W-:Y:S01]  /*1a570*/  IMAD R13, R33, R16, RZ ;  /* 0x00000010210d7224 */ /* 0x000fe200078e02ff */
[----:B------:R-:W-:Y:S01]  /*1a580*/  IADD3 R25, R25, R10, RZ ;  /* 0x0000000a19197210 */ /* 0x000fe20007ffe0ff */
[----:B------:R-:W-:Y:S02]  /*1a590*/  IMAD R11, R31, R16, RZ ;  /* 0x000000101f0b7224 */ /* 0x000fe400078e02ff */
[----:B------:R-:W-:-:S04]  /*1a5a0*/  IMAD.WIDE.U32 R34, R16, R32, R36 ;  /* 0x0000002010227225 */ /* 0x000fc800078e0024 */
[----:B------:R-:W-:Y:S01]  /*1a5b0*/  IMAD.WIDE.U32 R16, R16, R30, R24 ;  /* 0x0000001e10107225 */ /* 0x000fe200078e0018 */
[----:B------:R-:W-:-:S03]  /*1a5c0*/  LEA R24, P1, R34, R28, 0x1 ;  /* 0x0000001c22187211 */ /* 0x000fc600078208ff */
[----:B------:R-:W-:Y:S01]  /*1a5d0*/  IMAD R13, R32, R12, R13 ;  /* 0x0000000c200d7224 */ /* 0x000fe200078e020d */
[----:B------:R-:W-:Y:S01]  /*1a5e0*/  LEA R19, P0, R16, R22, 0x1 ;  /* 0x0000001610137211 */ /* 0x000fe200078008ff */
[----:B------:R-:W-:-:S03]  /*1a5f0*/  IMAD R11, R30, R12, R11 ;  /* 0x0000000c1e0b7224 */ /* 0x000fc600078e020b */
[----:B------:R-:W-:Y:S02]  /*1a600*/  IADD3 R13, R35, R13, RZ ;  /* 0x0000000d230d7210 */ /* 0x000fe40007ffe0ff */
[----:B------:R-:W-:Y:S02]  /*1a610*/  IADD3 R11, R17, R11, RZ ;  /* 0x0000000b110b7210 */ /* 0x000fe40007ffe0ff */
[----:B------:R-:W-:Y:S02]  /*1a620*/  LEA.HI.X R27, R34, R29, R13, 0x1, P1 ;  /* 0x0000001d221b7211 */ /* 0x000fe400008f0c0d */
[----:B------:R-:W-:Y:S01]  /*1a630*/  LEA.HI.X R25, R16, R23, R11, 0x1, P0 ;  /* 0x0000001710197211 */ /* 0x000fe200000f0c0b */
[----:B------:R-:W-:Y:S05]  /*1a640*/  BRA.DIV ~URZ, `(.L_x_1178) ;  /* 0x000092127f007947 */ /* 0x000fea000b800000 */
[----:B------:R1:W2:Y:S02]  /*1a650*/  SHFL.IDX PT, R29, R27, RZ, 0x181f ;  /* 0x00181fff1b1d7589 */ /* 0x0002a400000e0000 */
.L_x_1252:
[----:B------:R-:W-:Y:S05]  /*1a660*/  BRA.DIV ~URZ, `(.L_x_1179) ;  /* 0x000092727f007947 */ /* 0x000fea000b800000 */
[----:B------:R3:W4:Y:S04]  /*1a670*/  SHFL.IDX PT, R28, R24, RZ, 0x181f ;  /* 0x00181fff181c7589 */ /* 0x00072800000e0000 */
[----:B------:R3:W1:Y:S04]  /*1a680*/  SHFL.IDX PT, R21, R25, RZ, 0x181f ;  /* 0x00181fff19157589 */ /* 0x00066800000e0000 */
[----:B------:R3:W2:Y:S02]  /*1a690*/  SHFL.IDX PT, R16, R19, RZ, 0x181f ;  /* 0x00181fff13107589 */ /* 0x0006a400000e0000 */
.L_x_1253:
[----:B------:R-:W-:Y:S01]  /*1a6a0*/  IMAD R15, R26, R15, RZ ;  /* 0x0000000f1a0f7224 */ /* 0x000fe200078e02ff */
[----:B------:R-:W-:Y:S01]  /*1a6b0*/  SHF.R.S32.HI R17, RZ, 0x1f, R8 ;  /* 0x0000001fff117819 */ /* 0x000fe20000011408 */
[----:B------:R-:W-:Y:S01]  /*1a6c0*/  BSSY B0, `(.L_x_1180) ;  /* 0x000003a000007945 */ /* 0x000fe20003800000 */
[----:B------:R-:W-:Y:S01]  /*1a6d0*/  CS2R R88, SRZ ;  /* 0x0000000000587805 */ /* 0x000fe2000001ff00 */
[----:B------:R-:W-:Y:S01]  /*1a6e0*/  CS2R R114, SRZ ;  /* 0x0000000000727805 */ /* 0x000fe2000001ff00 */
[----:B------:R-:W-:Y:S01]  /*1a6f0*/  ISETP.GE.AND P0, PT, R20, R15, PT ;  /* 0x0000000f1400720c */ /* 0x000fe20003f06270 */
[----:B------:R-:W-:Y:S01]  /*1a700*/  CS2R R128, SRZ ;  /* 0x0000000000807805 */ /* 0x000fe2000001ff00 */
[----:B------:R-:W-:Y:S01]  /*1a710*/  LEA.HI R17, R17, R8, RZ, 0x3 ;  /* 0x0000000811117211 */ /* 0x000fe200078f18ff */
[----:B------:R-:W-:Y:S01]  /*1a720*/  CS2R R134, SRZ ;  /* 0x0000000000867805 */ /* 0x000fe2000001ff00 */
[----:B------:R-:W-:Y:S01]  /*1a730*/  CS2R R116, SRZ ;  /* 0x0000000000747805 */ /* 0x000fe2000001ff00 */
[----:B------:R-:W-:Y:S01]  /*1a740*/  CS2R R112, SRZ ;  /* 0x0000000000707805 */ /* 0x000fe2000001ff00 */
[----:B------:R-:W-:Y:S01]  /*1a750*/  LOP3.LUT R17, R17, 0xfffffff8, RZ, 0xc0, !PT ;  /* 0xfffffff811117812 */ /* 0x000fe200078ec0ff */
[----:B------:R-:W-:Y:S01]  /*1a760*/  CS2R R124, SRZ ;  /* 0x00000000007c7805 */ /* 0x000fe2000001ff00 */
[----:B------:R-:W-:Y:S01]  /*1a770*/  CS2R R132, SRZ ;  /* 0x0000000000847805 */ /* 0x000fe2000001ff00 */
[----:B------:R-:W-:Y:S01]  /*1a780*/  CS2R R118, SRZ ;  /* 0x0000000000767805 */ /* 0x000fe2000001ff00 */
[----:B--2---:R-:W-:Y:S01]  /*1a790*/  MOV R22, R16 ;  /* 0x0000001000167202 */ /* 0x004fe20000000f00 */
[----:B------:R-:W-:-:S02]  /*1a7a0*/  IMAD.IADD R17, R8, 0x1, -R17 ;  /* 0x0000000108117824 */ /* 0x000fc400078e0a11 */
[----:B-1----:R-:W-:Y:S02]  /*1a7b0*/  IMAD.MOV.U32 R23, RZ, RZ, R21 ;  /* 0x000000ffff177224 */ /* 0x002fe400078e0015 */
[----:B------:R-:W-:Y:S01]  /*1a7c0*/  IMAD.SHL.U32 R17, R17, 0x4, RZ ;  /* 0x0000000411117824 */ /* 0x000fe200078e00ff */
[----:B------:R-:W-:Y:S05]  /*1a7d0*/  @P0 BRA `(.L_x_1181) ;  /* 0x0000028000000947 */ /* 0x000fea0003800000 */
[C---:B------:R-:W-:Y:S01]  /*1a7e0*/  ISETP.GE.AND P0, PT, R17.reuse, R70, PT ;  /* 0x000000461100720c */ /* 0x040fe20003f06270 */
[----:B------:R-:W-:Y:S01]  /*1a7f0*/  CS2R R116, SRZ ;  /* 0x0000000000747805 */ /* 0x000fe2000001ff00 */
[----:B------:R-:W-:Y:S01]  /*1a800*/  CS2R R118, SRZ ;  /* 0x0000000000767805 */ /* 0x000fe2000001ff00 */
[C---:B------:R-:W-:Y:S02]  /*1a810*/  IADD3 R13, R17.reuse, 0x40, RZ ;  /* 0x00000040110d7810 */ /* 0x040fe40007ffe0ff */
[C---:B------:R-:W-:Y:S02]  /*1a820*/  IADD3 R21, R17.reuse, 0x20, RZ ;  /* 0x0000002011157810 */ /* 0x040fe40007ffe0ff */
[----:B------:R-:W-:-:S02]  /*1a830*/  IADD3 R11, R17, 0x60, RZ ;  /* 0x00000060110b7810 */ /* 0x000fc40007ffe0ff */
[----:B------:R-:W-:-:S04]  /*1a840*/  ISETP.GE.AND P1, PT, R13, R70, PT ;  /* 0x000000460d00720c */ /* 0x000fc80003f26270 */
[----:B----4-:R-:W-:-:S04]  /*1a850*/  @!P0 IMAD.WIDE R32, R17, 0x2, R28 ;  /* 0x0000000211208825 */ /* 0x010fc800078e021c */
[----:B------:R-:W-:Y:S01]  /*1a860*/  @!P0 IMAD.WIDE R30, R17, 0x2, R22 ;  /* 0x00000002111e8825 */ /* 0x000fe200078e0216 */
[----:B------:R1:W5:Y:S01]  /*1a870*/  @!P0 LD.E.64 R116, [R32.64] ;  /* 0x0000000820748980 */ /* 0x000362000c101b00 */
[----:B------:R-:W-:-:S03]  /*1a880*/  ISETP.GE.AND P2, PT, R21, R70, PT ;  /* 0x000000461500720c */ /* 0x000fc60003f46270 */
[----:B------:R2:W5:Y:S01]  /*1a890*/  @!P0 LD.E.64 R118, [R30.64] ;  /* 0x000000081e768980 */ /* 0x000562000c101b00 */
[----:B------:R-:W-:Y:S01]  /*1a8a0*/  ISETP.GE.AND P0, PT, R11, R70, PT ;  /* 0x000000460b00720c */ /* 0x000fe20003f06270 */
[----:B------:R-:W-:Y:S01]  /*1a8b0*/  CS2R R134, SRZ ;  /* 0x0000000000867805 */ /* 0x000fe2000001ff00 */
[----:B------:R-:W-:-:S04]  /*1a8c0*/  @!P1 SHF.R.S32.HI R12, RZ, 0x1f, R13 ;  /* 0x0000001fff0c9819 */ /* 0x000fc8000001140d */
[----:B------:R-:W-:-:S03]  /*1a8d0*/  @!P1 LEA.HI R13, R12, R13, RZ, 0x2 ;  /* 0x0000000d0c0d9211 */ /* 0x000fc600078f10ff */
[----:B------:R-:W-:Y:S02]  /*1a8e0*/  @!P2 SHF.R.S32.HI R14, RZ, 0x1f, R21 ;  /* 0x0000001fff0ea819 */ /* 0x000fe40000011415 */
[----:B------:R-:W-:Y:S02]  /*1a8f0*/  @!P1 LOP3.LUT R13, R13, 0xfffffffc, RZ, 0xc0, !PT ;  /* 0xfffffffc0d0d9812 */ /* 0x000fe400078ec0ff */
[----:B------:R-:W-:Y:S02]  /*1a900*/  @!P0 SHF.R.S32.HI R10, RZ, 0x1f, R11 ;  /* 0x0000001fff0a8819 */ /* 0x000fe4000001140b */
[----:B------:R-:W-:Y:S02]  /*1a910*/  @!P2 LEA.HI R21, R14, R21, RZ, 0x2 ;  /* 0x000000150e15a211 */ /* 0x000fe400078f10ff */
[----:B------:R-:W-:Y:S02]  /*1a920*/  @!P0 LEA.HI R11, R10, R11, RZ, 0x2 ;  /* 0x0000000b0a0b8211 */ /* 0x000fe400078f10ff */
[----:B------:R-:W-:-:S02]  /*1a930*/  @!P2 LOP3.LUT R21, R21, 0xfffffffc, RZ, 0xc0, !PT ;  /* 0xfffffffc1515a812 */ /* 0x000fc400078ec0ff */
[----:B------:R-:W-:Y:S01]  /*1a940*/  @!P0 LOP3.LUT R11, R11, 0xfffffffc, RZ, 0xc0, !PT ;  /* 0xfffffffc0b0b8812 */ /* 0x000fe200078ec0ff */
[----:B------:R-:W-:Y:S01]  /*1a950*/  CS2R R132, SRZ ;  /* 0x0000000000847805 */ /* 0x000fe2000001ff00 */
[----:B------:R-:W-:Y:S01]  /*1a960*/  CS2R R128, SRZ ;  /* 0x0000000000807805 */ /* 0x000fe2000001ff00 */
[--C-:B--2---:R-:W-:Y:S01]  /*1a970*/  @!P1 IMAD.WIDE R30, R13, 0x2, R28.reuse ;  /* 0x000000020d1e9825 */ /* 0x104fe200078e021c */
[----:B------:R-:W-:Y:S01]  /*1a980*/  CS2R R114, SRZ ;  /* 0x0000000000727805 */ /* 0x000fe2000001ff00 */
[----:B------:R-:W-:Y:S01]  /*1a990*/  CS2R R124, SRZ ;  /* 0x00000000007c7805 */ /* 0x000fe2000001ff00 */
[----:B------:R-:W-:Y:S01]  /*1a9a0*/  CS2R R112, SRZ ;  /* 0x0000000000707805 */ /* 0x000fe2000001ff00 */
[C---:B------:R-:W-:Y:S01]  /*1a9b0*/  @!P2 IMAD.WIDE R34, R21.reuse, 0x2, R28 ;  /* 0x000000021522a825 */ /* 0x040fe200078e021c */
[----:B------:R2:W5:Y:S03]  /*1a9c0*/  @!P1 LD.E.64 R128, [R30.64] ;  /* 0x000000081e809980 */ /* 0x000566000c101b00 */
[--C-:B-1----:R-:W-:Y:S01]  /*1a9d0*/  @!P2 IMAD.WIDE R32, R21, 0x2, R22.reuse ;  /* 0x000000021520a825 */ /* 0x102fe200078e0216 */
[----:B------:R2:W5:Y:S03]  /*1a9e0*/  @!P2 LD.E.64 R134, [R34.64] ;  /* 0x000000082286a980 */ /* 0x000566000c101b00 */
[----:B------:R-:W-:Y:S01]  /*1a9f0*/  @!P1 IMAD.WIDE R12, R13, 0x2, R22 ;  /* 0x000000020d0c9825 */ /* 0x000fe200078e0216 */
[----:B------:R2:W5:Y:S03]  /*1aa00*/  @!P2 LD.E.64 R132, [R32.64] ;  /* 0x000000082084a980 */ /* 0x000566000c101b00 */
[C---:B------:R-:W-:Y:S01]  /*1aa10*/  @!P0 IMAD.WIDE R28, R11.reuse, 0x2, R28 ;  /* 0x000000020b1c8825 */ /* 0x040fe200078e021c */
[----:B------:R2:W5:Y:S03]  /*1aa20*/  @!P1 LD.E.64 R124, [R12.64] ;  /* 0x000000080c7c9980 */ /* 0x000566000c101b00 */
[----:B------:R-:W-:Y:S01]  /*1aa30*/  @!P0 IMAD.WIDE R22, R11, 0x2, R22 ;  /* 0x000000020b168825 */ /* 0x000fe200078e0216 */
[----:B------:R2:W5:Y:S04]  /*1aa40*/  @!P0 LD.E.64 R114, [R28.64] ;  /* 0x000000081c728980 */ /* 0x000568000c101b00 */
[----:B------:R2:W5:Y:S02]  /*1aa50*/  @!P0 LD.E.64 R112, [R22.64] ;  /* 0x0000000816708980 */ /* 0x000564000c101b00 */
.L_x_1181:
[----:B------:R-:W-:Y:S05]  /*1aa60*/  BSYNC B0 ;  /* 0x0000000000007941 */ /* 0x000fea0003800000 */
.L_x_1180:
[----:B--2--5:R-:W-:Y:S01]  /*1aa70*/  IMAD.MOV.U32 R13, RZ, RZ, R114 ;  /* 0x000000ffff0d7224 */ /* 0x024fe200078e0072 */
[----:B------:R-:W-:Y:S01]  /*1aa80*/  MOV R10, R129 ;  /* 0x00000081000a7202 */ /* 0x000fe20000000f00 */
[----:B------:R-:W-:-:S02]  /*1aa90*/  IMAD.MOV.U32 R12, RZ, RZ, R115 ;  /* 0x000000ffff0c7224 */ /* 0x000fc400078e0073 */
[----:B------:R-:W-:-:S03]  /*1aaa0*/  IMAD.MOV.U32 R11, RZ, RZ, R128 ;  /* 0x000000ffff0b7224 */ /* 0x000fc600078e0080 */
[----:B------:R-:W-:Y:S01]  /*1aab0*/  PRMT R91, R12, 0x5410, R13 ;  /* 0x000054100c5b7816 */ /* 0x000fe2000000000d */
[----:B------:R-:W-:Y:S01]  /*1aac0*/  IMAD.MOV.U32 R13, RZ, RZ, R134 ;  /* 0x000000ffff0d7224 */ /* 0x000fe200078e0086 */
[----:B------:R-:W-:Y:S01]  /*1aad0*/  PRMT R98, R10, 0x5410, R11 ;  /* 0x000054100a627816 */ /* 0x000fe2000000000b */
[----:B------:R-:W-:Y:S01]  /*1aae0*/  IMAD.MOV.U32 R12, RZ, RZ, R135 ;  /* 0x000000ffff0c7224 */ /* 0x000fe200078e0087 */
[----:B------:R-:W-:Y:S01]  /*1aaf0*/  MOV R11, R116 ;  /* 0x00000074000b7202 */ /* 0x000fe20000000f00 */
        /* <DEDUP_REMOVED lines=15> */
[----:B------:R-:W-:Y:S05]  /*1abf0*/  BRA.DIV ~URZ, `(.L_x_1182) ;  /* 0x00008e327f007947 */ /* 0x000fea000b800000 */
[----:B------:R1:W2:Y:S04]  /*1ac00*/  SHFL.IDX PT, R29, R27, 0x1, 0x181f ;  /* 0x00381f001b1d7f89 */ /* 0x0002a800000e0000 */
[----:B----4-:R1:W4:Y:S04]  /*1ac10*/  SHFL.IDX PT, R28, R24, 0x1, 0x181f ;  /* 0x00381f00181c7f89 */ /* 0x01032800000e0000 */
[----:B------:R1:W3:Y:S04]  /*1ac20*/  SHFL.IDX PT, R21, R25, 0x1, 0x181f ;  /* 0x00381f0019157f89 */ /* 0x0002e800000e0000 */
[----:B------:R1:W1:Y:S02]  /*1ac30*/  SHFL.IDX PT, R16, R19, 0x1, 0x181f ;  /* 0x00381f0013107f89 */ /* 0x00026400000e0000 */
.L_x_1254:
[----:B------:R-:W-:Y:S01]  /*1ac40*/  IADD3 R10, R20, 0x20, RZ ;  /* 0x00000020140a7810 */ /* 0x000fe20007ffe0ff */
[----:B------:R-:W-:Y:S01]  /*1ac50*/  BSSY B0, `(.L_x_1183) ;  /* 0x0000034000007945 */ /* 0x000fe20003800000 */
[----:B------:R-:W-:Y:S01]  /*1ac60*/  CS2R R94, SRZ ;  /* 0x00000000005e7805 */ /* 0x000fe2000001ff00 */
[----:B------:R-:W-:Y:S01]  /*1ac70*/  CS2R R102, SRZ ;  /* 0x0000000000667805 */ /* 0x000fe2000001ff00 */
[----:B------:R-:W-:Y:S01]  /*1ac80*/  ISETP.GE.AND P0, PT, R10, R15, PT ;  /* 0x0000000f0a00720c */ /* 0x000fe20003f06270 */
[----:B------:R-:W-:Y:S01]  /*1ac90*/  CS2R R110, SRZ ;  /* 0x00000000006e7805 */ /* 0x000fe2000001ff00 */
[----:B------:R-:W-:Y:S01]  /*1aca0*/  CS2R R84, SRZ ;  /* 0x0000000000547805 */ /* 0x000fe2000001ff00 */
[----:B------:R-:W-:Y:S01]  /*1acb0*/  CS2R R92, SRZ ;  /* 0x00000000005c7805 */ /* 0x000fe2000001ff00 */
[----:B------:R-:W-:Y:S01]  /*1acc0*/  CS2R R100, SRZ ;  /* 0x0000000000647805 */ /* 0x000fe2000001ff00 */
[----:B------:R-:W-:Y:S01]  /*1acd0*/  CS2R R106, SRZ ;  /* 0x00000000006a7805 */ /* 0x000fe2000001ff00 */
[----:B-1----:R-:W-:-:S02]  /*1ace0*/  IMAD.MOV.U32 R22, RZ, RZ, R16 ;  /* 0x000000ffff167224 */ /* 0x002fc400078e0010 */
[----:B---3--:R-:W-:-:S05]  /*1acf0*/  IMAD.MOV.U32 R23, RZ, RZ, R21 ;  /* 0x000000ffff177224 */ /* 0x008fca00078e0015 */
[----:B------:R-:W-:Y:S05]  /*1ad00*/  @P0 BRA `(.L_x_1184) ;  /* 0x0000028000000947 */ /* 0x000fea0003800000 */
[CC--:B------:R-:W-:Y:S01]  /*1ad10*/  ISETP.GE.AND P0, PT, R17.reuse, R70.reuse, PT ;  /* 0x000000461100720c */ /* 0x0c0fe20003f06270 */
[----:B------:R-:W-:Y:S01]  /*1ad20*/  CS2R R110, SRZ ;  /* 0x00000000006e7805 */ /* 0x000fe2000001ff00 */
[----:B------:R-:W-:Y:S01]  /*1ad30*/  CS2R R106, SRZ ;  /* 0x00000000006a7805 */ /* 0x000fe2000001ff00 */
[C---:B------:R-:W-:Y:S02]  /*1ad40*/  IADD3 R13, R17.reuse, 0x40, RZ ;  /* 0x00000040110d7810 */ /* 0x040fe40007ffe0ff */
[C---:B------:R-:W-:Y:S02]  /*1ad50*/  IADD3 R21, R17.reuse, 0x20, RZ ;  /* 0x0000002011157810 */ /* 0x040fe40007ffe0ff */
[----:B------:R-:W-:Y:S02]  /*1ad60*/  IADD3 R11, R17, 0x60, RZ ;  /* 0x00000060110b7810 */ /* 0x000fe40007ffe0ff */
[----:B------:R-:W-:-:S04]  /*1ad70*/  ISETP.GE.AND P1, PT, R13, R70, PT ;  /* 0x000000460d00720c */ /* 0x000fc80003f26270 */
[----:B--2-4-:R-:W-:-:S04]  /*1ad80*/  @!P0 IMAD.WIDE R32, R17, 0x2, R28 ;  /* 0x0000000211208825 */ /* 0x014fc800078e021c */
        /* <DEDUP_REMOVED lines=32> */
.L_x_1184:
[----:B------:R-:W-:Y:S05]  /*1af90*/  BSYNC B0 ;  /* 0x0000000000007941 */ /* 0x000fea0003800000 */
.L_x_1183:
        /* <DEDUP_REMOVED lines=25> */
[----:B------:R1:W2:Y:S02]  /*1b130*/  SHFL.IDX PT, R29, R27, 0x2, 0x181f ;  /* 0x00581f001b1d7f89 */ /* 0x0002a400000e0000 */
.L_x_1255:
[----:B------:R-:W-:Y:S05]  /*1b140*/  BRA.DIV ~URZ, `(.L_x_1186) ;  /* 0x00008b327f007947 */ /* 0x000fea000b800000 */
[----:B----4-:R3:W4:Y:S04]  /*1b150*/  SHFL.IDX PT, R28, R24, 0x2, 0x181f ;  /* 0x00581f00181c7f89 */ /* 0x01072800000e0000 */
[----:B------:R3:W1:Y:S04]  /*1b160*/  SHFL.IDX PT, R21, R25, 0x2, 0x181f ;  /* 0x00581f0019157f89 */ /* 0x00066800000e0000 */
[----:B------:R3:W2:Y:S02]  /*1b170*/  SHFL.IDX PT, R16, R19, 0x2, 0x181f ;  /* 0x00581f0013107f89 */ /* 0x0006a400000e0000 */
.L_x_1256:
        /* <DEDUP_REMOVED lines=10> */
[----:B------:R-:W-:Y:S01]  /*1b220*/  CS2R R74, SRZ ;  /* 0x00000000004a7805 */ /* 0x000fe2000001ff00 */
[----:B--2---:R-:W-:-:S02]  /*1b230*/  IMAD.MOV.U32 R22, RZ, RZ, R16 ;  /* 0x000000ffff167224 */ /* 0x004fc400078e0010 */
[----:B-1----:R-:W-:-:S04]  /*1b240*/  IMAD.MOV.U32 R23, RZ, RZ, R21 ;  /* 0x000000ffff177224 */ /* 0x002fc800078e0015 */
[----:B------:R-:W-:Y:S05]  /*1b250*/  @P0 BRA `(.L_x_1188) ;  /* 0x0000028000000947 */ /* 0x000fea0003800000 */
[C---:B------:R-:W-:Y:S01]  /*1b260*/  ISETP.GE.AND P0, PT, R17.reuse, R70, PT ;  /* 0x000000461100720c */ /* 0x040fe20003f06270 */
[----:B------:R-:W-:Y:S01]  /*1b270*/  CS2R R82, SRZ ;  /* 0x0000000000527805 */ /* 0x000fe2000001ff00 */
[----:B------:R-:W-:Y:S01]  /*1b280*/  CS2R R74, SRZ ;  /* 0x00000000004a7805 */ /* 0x000fe2000001ff00 */
[C---:B------:R-:W-:Y:S02]  /*1b290*/  IADD3 R21, R17.reuse, 0x20, RZ ;  /* 0x0000002011157810 */ /* 0x040fe40007ffe0ff */
[C---:B------:R-:W-:Y:S02]  /*1b2a0*/  IADD3 R13, R17.reuse, 0x40, RZ ;  /* 0x00000040110d7810 */ /* 0x040fe40007ffe0ff */
[----:B------:R-:W-:-:S06]  /*1b2b0*/  IADD3 R11, R17, 0x60, RZ ;  /* 0x00000060110b7810 */ /* 0x000fcc0007ffe0ff */
[----:B----4-:R-:W-:-:S04]  /*1b2c0*/  @!P0 IMAD.WIDE R32, R17, 0x2, R28 ;  /* 0x0000000211208825 */ /* 0x010fc800078e021c */
[----:B------:R-:W-:Y:S01]  /*1b2d0*/  @!P0 IMAD.WIDE R30, R17, 0x2, R22 ;  /* 0x00000002111e8825 */ /* 0x000fe200078e0216 */
[----:B------:R1:W5:Y:S01]  /*1b2e0*/  @!P0 LD.E.64 R82, [R32.64] ;  /* 0x0000000820528980 */ /* 0x000362000c101b00 */
[-C--:B------:R-:W-:Y:S02]  /*1b2f0*/  ISETP.GE.AND P2, PT, R21, R70.reuse, PT ;  /* 0x000000461500720c */ /* 0x080fe40003f46270 */
[-C--:B------:R-:W-:Y:S01]  /*1b300*/  ISETP.GE.AND P1, PT, R13, R70.reuse, PT ;  /* 0x000000460d00720c */ /* 0x080fe20003f26270 */
[----:B------:R2:W5:Y:S01]  /*1b310*/  @!P0 LD.E.64 R74, [R30.64] ;  /* 0x000000081e4a8980 */ /* 0x000562000c101b00 */
[----:B------:R-:W-:Y:S01]  /*1b320*/  ISETP.GE.AND P0, PT, R11, R70, PT ;  /* 0x000000460b00720c */ /* 0x000fe20003f06270 */
        /* <DEDUP_REMOVED lines=10> */
[--C-:B-1----:R-:W-:Y:S01]  /*1b3d0*/  @!P2 IMAD.WIDE R32, R12, 0x2, R28.reuse ;  /* 0x000000020c20a825 */ /* 0x102fe200078e021c */
[----:B------:R-:W-:Y:S01]  /*1b3e0*/  CS2R R62, SRZ ;  /* 0x00000000003e7805 */ /* 0x000fe2000001ff00 */
[----:B------:R-:W-:Y:S01]  /*1b3f0*/  CS2R R54, SRZ ;  /* 0x0000000000367805 */ /* 0x000fe2000001ff00 */
[----:B------:R-:W-:Y:S01]  /*1b400*/  CS2R R52, SRZ ;  /* 0x0000000000347805 */ /* 0x000fe2000001ff00 */
[--C-:B------:R-:W-:Y:S01]  /*1b410*/  @!P1 IMAD.WIDE R20, R11, 0x2, R28.reuse ;  /* 0x000000020b149825 */ /* 0x100fe200078e021c */
[----:B------:R-:W-:Y:S01]  /*1b420*/  CS2R R48, SRZ ;  /* 0x0000000000307805 */ /* 0x000fe2000001ff00 */
[----:B------:R-:W-:Y:S01]  /*1b430*/  CS2R R44, SRZ ;  /* 0x00000000002c7805 */ /* 0x000fe2000001ff00 */
[----:B------:R1:W5:Y:S01]  /*1b440*/  @!P2 LD.E.64 R72, [R32.64] ;  /* 0x000000082048a980 */ /* 0x000362000c101b00 */
[----:B------:R-:W-:-:S03]  /*1b450*/  @!P0 IMAD.WIDE R28, R10, 0x2, R28 ;  /* 0x000000020a1c8825 */ /* 0x000fc600078e021c */
[----:B------:R1:W5:Y:S01]  /*1b460*/  @!P1 LD.E.64 R54, [R20.64] ;  /* 0x0000000814369980 */ /* 0x000362000c101b00 */
[----:B--2---:R-:W-:-:S03]  /*1b470*/  @!P1 IMAD.WIDE R30, R11, 0x2, R22 ;  /* 0x000000020b1e9825 */ /* 0x004fc600078e0216 */
[----:B------:R1:W5:Y:S01]  /*1b480*/  @!P0 LD.E.64 R48, [R28.64] ;  /* 0x000000081c308980 */ /* 0x000362000c101b00 */
[----:B------:R-:W-:-:S03]  /*1b490*/  @!P2 IMAD.WIDE R12, R12, 0x2, R22 ;  /* 0x000000020c0ca825 */ /* 0x000fc600078e0216 */
[----:B------:R1:W5:Y:S01]  /*1b4a0*/  @!P1 LD.E.64 R52, [R30.64] ;  /* 0x000000081e349980 */ /* 0x000362000c101b00 */
[----:B------:R-:W-:-:S03]  /*1b4b0*/  @!P0 IMAD.WIDE R10, R10, 0x2, R22 ;  /* 0x000000020a0a8825 */ /* 0x000fc600078e0216 */
[----:B------:R1:W5:Y:S04]  /*1b4c0*/  @!P2 LD.E.64 R62, [R12.64] ;  /* 0x000000080c3ea980 */ /* 0x000368000c101b00 */
[----:B------:R1:W5:Y:S02]  /*1b4d0*/  @!P0 LD.E.64 R44, [R10.64] ;  /* 0x000000080a2c8980 */ /* 0x000364000c101b00 */
.L_x_1188:
[----:B------:R-:W-:Y:S05]  /*1b4e0*/  BSYNC B0 ;  /* 0x0000000000007941 */ /* 0x000fea0003800000 */
.L_x_1187:
[----:B-1---5:R-:W-:Y:S01]  /*1b4f0*/  IMAD.MOV.U32 R13, RZ, RZ, R48 ;  /* 0x000000ffff0d7224 */ /* 0x022fe200078e0030 */
[----:B------:R-:W-:Y:S01]  /*1b500*/  MOV R10, R55 ;  /* 0x00000037000a7202 */ /* 0x000fe20000000f00 */
[----:B------:R-:W-:Y:S01]  /*1b510*/  IMAD.MOV.U32 R12, RZ, RZ, R49 ;  /* 0x000000ffff0c7224 */ /* 0x000fe200078e0031 */
[----:B------:R-:W-:Y:S01]  /*1b520*/  CS2R R20, SRZ ;  /* 0x0000000000147805 */ /* 0x000fe2000001ff00 */
        /* <DEDUP_REMOVED lines=22> */
[----:B------:R-:W1:Y:S02]  /*1b690*/  SHFL.IDX PT, R27, R27, 0x3, 0x181f ;  /* 0x00781f001b1b7f89 */ /* 0x000e6400000e0000 */
.L_x_1257:
[----:B------:R-:W-:Y:S01]  /*1b6a0*/  SHF.R.S32.HI R11, RZ, 0x1f, R8 ;  /* 0x0000001fff0b7819 */ /* 0x000fe20000011408 */
[----:B------:R-:W-:-:S03]  /*1b6b0*/  IMAD.SHL.U32 R18, R18, 0x80, RZ ;  /* 0x0000008012127824 */ /* 0x000fc600078e00ff */
[----:B------:R-:W-:-:S04]  /*1b6c0*/  LEA.HI R11, R11, R8, RZ, 0x3 ;  /* 0x000000080b0b7211 */ /* 0x000fc800078f18ff */
[----:B------:R-:W-:Y:S01]  /*1b6d0*/  LEA.HI.SX32 R18, R11, R18, 0x1d ;  /* 0x000000120b127211 */ /* 0x000fe200078feaff */
[----:B------:R-:W-:Y:S05]  /*1b6e0*/  BRA.DIV ~URZ, `(.L_x_1190) ;  /* 0x000087627f007947 */ /* 0x000fea000b800000 */
[----:B------:R2:W3:Y:S01]  /*1b6f0*/  SHFL.IDX PT, R120, R24, 0x3, 0x181f ;  /* 0x00781f0018787f89 */ /* 0x0004e200000e0000 */
[----:B-1----:R-:W-:-:S03]  /*1b700*/  MOV R121, R27 ;  /* 0x0000001b00797202 */ /* 0x002fc60000000f00 */
[----:B---3--:R-:W1:Y:S04]  /*1b710*/  SHFL.IDX PT, R25, R25, 0x3, 0x181f ;  /* 0x00781f0019197f89 */ /* 0x008e6800000e0000 */
[----:B------:R2:W3:Y:S02]  /*1b720*/  SHFL.IDX PT, R16, R19, 0x3, 0x181f ;  /* 0x00781f0013107f89 */ /* 0x0004e400000e0000 */
.L_x_1258:
[----:B------:R-:W-:Y:S01]  /*1b730*/  IADD3 R18, R18, 0x60, RZ ;  /* 0x0000006012127810 */ /* 0x000fe20007ffe0ff */
[----:B------:R-:W-:Y:S01]  /*1b740*/  BSSY B0, `(.L_x_1191) ;  /* 0x0000033000007945 */ /* 0x000fe20003800000 */
[----:B----4-:R-:W-:Y:S01]  /*1b750*/  CS2R R28, SRZ ;  /* 0x00000000001c7805 */ /* 0x010fe2000001ff00 */
[----:B------:R-:W-:Y:S01]  /*1b760*/  CS2R R34, SRZ ;  /* 0x0000000000227805 */ /* 0x000fe2000001ff00 */
[----:B------:R-:W-:Y:S01]  /*1b770*/  ISETP.GE.AND P0, PT, R18, R15, PT ;  /* 0x0000000f1200720c */ /* 0x000fe20003f06270 */
[----:B------:R-:W-:Y:S01]  /*1b780*/  CS2R R40, SRZ ;  /* 0x0000000000287805 */ /* 0x000fe2000001ff00 */
[----:B--2---:R-:W-:Y:S01]  /*1b790*/  CS2R R18, SRZ ;  /* 0x0000000000127805 */ /* 0x004fe2000001ff00 */
[----:B------:R-:W-:Y:S01]  /*1b7a0*/  CS2R R26, SRZ ;  /* 0x00000000001a7805 */ /* 0x000fe2000001ff00 */
[----:B------:R-:W-:Y:S01]  /*1b7b0*/  CS2R R32, SRZ ;  /* 0x0000000000207805 */ /* 0x000fe2000001ff00 */
[----:B------:R-:W-:Y:S01]  /*1b7c0*/  CS2R R38, SRZ ;  /* 0x0000000000267805 */ /* 0x000fe2000001ff00 */
[----:B---3--:R-:W-:-:S07]  /*1b7d0*/  IMAD.MOV.U32 R24, RZ, RZ, R16 ;  /* 0x000000ffff187224 */ /* 0x008fce00078e0010 */
[----:B------:R-:W-:Y:S05]  /*1b7e0*/  @P0 BRA `(.L_x_1192) ;  /* 0x0000028000000947 */ /* 0x000fea0003800000 */
[C---:B------:R-:W-:Y:S01]  /*1b7f0*/  ISETP.GE.AND P0, PT, R17.reuse, R70, PT ;  /* 0x000000461100720c */ /* 0x040fe20003f06270 */
[----:B------:R-:W-:Y:S01]  /*1b800*/  CS2R R40, SRZ ;  /* 0x0000000000287805 */ /* 0x000fe2000001ff00 */
[----:B------:R-:W-:Y:S01]  /*1b810*/  CS2R R38, SRZ ;  /* 0x0000000000267805 */ /* 0x000fe2000001ff00 */
[C---:B------:R-:W-:Y:S02]  /*1b820*/  IADD3 R19, R17.reuse, 0x20, RZ ;  /* 0x0000002011137810 */ /* 0x040fe40007ffe0ff */
[C---:B------:R-:W-:Y:S02]  /*1b830*/  IADD3 R13, R17.reuse, 0x40, RZ ;  /* 0x00000040110d7810 */ /* 0x040fe40007ffe0ff */
[----:B------:R-:W-:-:S06]  /*1b840*/  IADD3 R11, R17, 0x60, RZ ;  /* 0x00000060110b7810 */ /* 0x000fcc0007ffe0ff */
[----:B------:R-:W-:-:S04]  /*1b850*/  @!P0 IMAD.WIDE R22, R17, 0x2, R120 ;  /* 0x0000000211168825 */ /* 0x000fc800078e0278 */
[----:B-1----:R-:W-:Y:S01]  /*1b860*/  @!P0 IMAD.WIDE R20, R17, 0x2, R24 ;  /* 0x0000000211148825 */ /* 0x002fe200078e0218 */
        /* <DEDUP_REMOVED lines=19> */
[--C-:B-1----:R-:W-:Y:S01]  /*1b9a0*/  @!P1 IMAD.WIDE R22, R11, 0x2, R120.reuse ;  /* 0x000000020b169825 */ /* 0x102fe200078e0278 */
[----:B--2---:R-:W-:Y:S01]  /*1b9b0*/  CS2R R20, SRZ ;  /* 0x0000000000147805 */ /* 0x004fe2000001ff00 */
[----:B------:R-:W-:Y:S01]  /*1b9c0*/  CS2R R18, SRZ ;  /* 0x0000000000127805 */ /* 0x000fe2000001ff00 */
        /* <DEDUP_REMOVED lines=10> */
.L_x_1192:
[----:B------:R-:W-:Y:S05]  /*1ba70*/  BSYNC B0 ;  /* 0x0000000000007941 */ /* 0x000fea0003800000 */
.L_x_1191:
[----:B-1----:R-:W-:Y:S01]  /*1ba80*/  IADD3 R10, R9, -c[0x0][0x20], RZ ;  /* 0x80000800090a7a10 */ /* 0x002fe20007ffe0ff */
[----:B------:R-:W-:-:S04]  /*1ba90*/  DEPBAR.LE SB0, 0x1 ;  /* 0x000080400000791a */ /* 0x000fc80000000000 */
[----:B------:R-:W2:Y:S04]  /*1baa0*/  LDL.64 R22, [R10+0x20] ;  /* 0x000020000a167983 */ /* 0x000ea80000100a00 */
[----:B------:R-:W3:Y:S01]  /*1bab0*/  LDL.64 R120, [R10+0x28] ;  /* 0x000028000a787983 */ /* 0x000ee20000100a00 */
[----:B------:R-:W-:Y:S03]  /*1bac0*/  WARPSYNC 0xffffffff ;  /* 0xffffffff00007948 */ /* 0x000fe60003800000 */
[----:B------:R-:W-:Y:S01]  /*1bad0*/  BAR.SYNC.DEFER_BLOCKING 0x0 ;  /* 0x0000000000007b1d */ /* 0x000fe20000010000 */
[----:B-----5:R-:W-:Y:S02]  /*1bae0*/  IMAD.MOV.U32 R9, RZ, RZ, R20 ;  /* 0x000000ffff097224 */ /* 0x020fe400078e0014 */
[----:B------:R-:W-:-:S03]  /*1baf0*/  IMAD.MOV.U32 R11, RZ, RZ, R21 ;  /* 0x000000ffff0b7224 */ /* 0x000fc600078e0015 */
[----:B------:R-:W-:Y:S01]  /*1bb00*/  PRMT R12, R12, 0x5410, R9 ;  /* 0x000054100c0c7816 */ /* 0x000fe20000000009 */
[----:B--2---:R1:W2:Y:S04]  /*1bb10*/  LD.E R36, [R22.64] ;  /* 0x0000000816247980 */ /* 0x0042a8000c101900 */
[----:B---3--:R-:W3:Y:S01]  /*1bb20*/  LD.E.64 R120, [R120.64] ;  /* 0x0000000878787980 */ /* 0x008ee2000c101b00 */
[----:B------:R-:W-:Y:S01]  /*1bb30*/  SHF.R.S32.HI R9, RZ, 0x1f, R8 ;  /* 0x0000001fff097819 */ /* 0x000fe20000011408 */
[----:B------:R-:W-:Y:S01]  /*1bb40*/  IMAD.MOV.U32 R13, RZ, RZ, R28 ;  /* 0x000000ffff0d7224 */ /* 0x000fe200078e001c */
[----:B------:R-:W-:Y:S01]  /*1bb50*/  PRMT R12, R11, 0x7610, R12 ;  /* 0x000076100b0c7816 */ /* 0x000fe2000000000c */
[----:B------:R-:W-:Y:S01]  /*1bb60*/  IMAD.MOV.U32 R10, RZ, RZ, R29 ;  /* 0x000000ffff0a7224 */ /* 0x000fe200078e001d */
[-C--:B------:R-:W-:Y:S01]  /*1bb70*/  LEA.HI R11, R9, R8.reuse, RZ, 0x3 ;  /* 0x00000008090b7211 */ /* 0x080fe200078f18ff */
[----:B------:R-:W-:Y:S01]  /*1bb80*/  IMAD.SHL.U32 R14, R97, 0x40, RZ ;  /* 0x00000040610e7824 */ /* 0x000fe200078e00ff */
[----:B------:R-:W-:Y:S01]  /*1bb90*/  LEA.HI R9, R9, R8, RZ, 0x6 ;  /* 0x0000000809097211 */ /* 0x000fe200078f30ff */
[----:B------:R-:W-:Y:S01]  /*1bba0*/  BSSY B1, `(.L_x_1193) ;  /* 0x00000dc000017945 */ /* 0x000fe20003800000 */
[----:B------:R-:W-:-:S02]  /*1bbb0*/  LOP3.LUT R11, R11, 0xfffffff8, RZ, 0xc0, !PT ;  /* 0xfffffff80b0b7812 */ /* 0x000fc400078ec0ff */
[----:B------:R-:W-:Y:S01]  /*1bbc0*/  PRMT R16, R10, 0x5410, R13 ;  /* 0x000054100a107816 */ /* 0x000fe2000000000d */
[----:B------:R-:W-:Y:S01]  /*1bbd0*/  IMAD.MOV.U32 R13, RZ, RZ, R34 ;  /* 0x000000ffff0d7224 */ /* 0x000fe200078e0022 */
[----:B------:R-:W-:Y:S01]  /*1bbe0*/  LOP3.LUT R14, R14, 0x1c0, RZ, 0xc0, !PT ;  /* 0x000001c00e0e7812 */ /* 0x000fe200078ec0ff */
[----:B------:R-:W-:Y:S02]  /*1bbf0*/  IMAD.IADD R11, R8, 0x1, -R11 ;  /* 0x00000001080b7824 */ /* 0x000fe400078e0a0b */
[----:B------:R-:W-:Y:S02]  /*1bc00*/  IMAD.MOV.U32 R10, RZ, RZ, R35 ;  /* 0x000000ffff0a7224 */ /* 0x000fe400078e0023 */
[----:B------:R-:W-:Y:S02]  /*1bc10*/  IMAD.SHL.U32 R11, R11, 0x8, RZ ;  /* 0x000000080b0b7824 */ /* 0x000fe400078e00ff */
[----:B------:R-:W-:Y:S01]  /*1bc20*/  IMAD.MOV.U32 R8, RZ, RZ, R18 ;  /* 0x000000ffff087224 */ /* 0x000fe200078e0012 */
[----:B------:R-:W-:Y:S01]  /*1bc30*/  PRMT R24, R10, 0x5410, R13 ;  /* 0x000054100a187816 */ /* 0x000fe2000000000d */
[----:B------:R-:W-:Y:S01]  /*1bc40*/  IMAD.MOV.U32 R13, RZ, RZ, R40 ;  /* 0x000000ffff0d7224 */ /* 0x000fe200078e0028 */
[----:B------:R-:W-:Y:S01]  /*1bc50*/  LOP3.LUT R11, R14, 0x38, R11, 0xf8, !PT ;  /* 0x000000380e0b7812 */ /* 0x000fe200078ef80b */
[----:B------:R-:W-:Y:S01]  /*1bc60*/  IMAD.MOV.U32 R10, RZ, RZ, R41 ;  /* 0x000000ffff0a7224 */ /* 0x000fe200078e0029 */
[----:B------:R-:W-:Y:S01]  /*1bc70*/  SHF.R.U32.HI R14, RZ, 0x3, R14 ;  /* 0x00000003ff0e7819 */ /* 0x000fe2000001160e */
[----:B------:R-:W-:-:S03]  /*1bc80*/  IMAD.SHL.U32 R9, R9, 0x8, RZ ;  /* 0x0000000809097824 */ /* 0x000fc600078e00ff */
[----:B------:R-:W-:Y:S01]  /*1bc90*/  PRMT R30, R10, 0x5410, R13 ;  /* 0x000054100a1e7816 */ /* 0x000fe2000000000d */
[----:B------:R-:W-:Y:S01]  /*1bca0*/  IMAD.MOV.U32 R10, RZ, RZ, R26 ;  /* 0x000000ffff0a7224 */ /* 0x000fe200078e001a */
[----:B------:R-:W-:Y:S01]  /*1bcb0*/  PRMT R13, R13, 0x5410, R8 ;  /* 0x000054100d0d7816 */ /* 0x000fe20000000008 */
[----:B------:R-:W-:Y:S01]  /*1bcc0*/  IMAD.MOV.U32 R8, RZ, RZ, R27 ;  /* 0x000000ffff087224 */ /* 0x000fe200078e001b */
[----:B------:R-:W-:Y:S01]  /*1bcd0*/  LOP3.LUT R14, R11, R14, RZ, 0x3c, !PT ;  /* 0x0000000e0b0e7212 */ /* 0x000fe200078e3cff */
[----:B------:R-:W-:-:S03]  /*1bce0*/  IMAD.MOV.U32 R11, RZ, RZ, R19 ;  /* 0x000000ffff0b7224 */ /* 0x000fc600078e0013 */
[----:B-1----:R-:W-:Y:S01]  /*1bcf0*/  PRMT R22, R8, 0x5410, R10 ;  /* 0x0000541008167816 */ /* 0x002fe2000000000a */
[----:B------:R-:W-:Y:S01]  /*1bd00*/  IMAD.MOV.U32 R10, RZ, RZ, R33 ;  /* 0x000000ffff0a7224 */ /* 0x000fe200078e0021 */
[----:B------:R-:W-:Y:S01]  /*1bd10*/  PRMT R13, R11, 0x7610, R13 ;  /* 0x000076100b0d7816 */ /* 0x000fe2000000000d */
[----:B------:R-:W-:Y:S01]  /*1bd20*/  IMAD.MOV.U32 R11, RZ, RZ, R32 ;  /* 0x000000ffff0b7224 */ /* 0x000fe200078e0020 */
[----:B------:R-:W-:Y:S01]  /*1bd30*/  LOP3.LUT R14, R14, 0xfffffe00, R9, 0xf8, !PT ;  /* 0xfffffe000e0e7812 */ /* 0x000fe200078ef809 */
[----:B------:R-:W-:Y:S02]  /*1bd40*/  IMAD.MOV.U32 R9, RZ, RZ, R38 ;  /* 0x000000ffff097224 */ /* 0x000fe400078e0026 */
[----:B------:R-:W-:Y:S01]  /*1bd50*/  IMAD.MOV.U32 R8, RZ, RZ, R39 ;  /* 0x000000ffff087224 */ /* 0x000fe200078e0027 */
[----:B------:R-:W-:-:S04]  /*1bd60*/  PRMT R23, R10, 0x5410, R11 ;  /* 0x000054100a177816 */ /* 0x000fc8000000000b */
[----:B------:R-:W-:Y:S01]  /*1bd70*/  PRMT R25, R8, 0x5410, R9 ;  /* 0x0000541008197816 */ /* 0x000fe20000000009 */
[----:B--2---:R-:W-:Y:S02]  /*1bd80*/  IMAD R36, R36, -0x80, R15 ;  /* 0xffffff8024247824 */ /* 0x004fe400078e020f */
[----:B---3--:R-:W-:-:S03]  /*1bd90*/  IMAD.WIDE.U32 R14, R14, 0x2, R120 ;  /* 0x000000020e0e7825 */ /* 0x008fc600078e0078 */
[----:B------:R-:W-:-:S04]  /*1bda0*/  IMNMX R36, R36, 0x80, PT ;  /* 0x0000008024247817 */ /* 0x000fc80003800200 */
[----:B------:R-:W-:-:S13]  /*1bdb0*/  ISETP.GE.AND P0, PT, R97, R36, PT ;  /* 0x000000246100720c */ /* 0x000fda0003f06270 */
[----:B------:R-:W-:Y:S05]  /*1bdc0*/  @P0 BRA `(.L_x_1194) ;  /* 0x00000b9000000947 */ /* 0x000fea0003800000 */
[----:B------:R-:W-:Y:S01]  /*1bdd0*/  ISETP.GE.AND P0, PT, R17, R70, PT ;  /* 0x000000461100720c */ /* 0x000fe20003f06270 */
[----:B------:R-:W-:-:S12]  /*1bde0*/  BSSY B0, `(.L_x_1195) ;  /* 0x000002c000007945 */ /* 0x000fd80003800000 */
[----:B------:R-:W-:Y:S05]  /*1bdf0*/  @P0 BRA `(.L_x_1196) ;  /* 0x000002a000000947 */ /* 0x000fea0003800000 */
[----:B------:R-:W2:Y:S01]  /*1be00*/  LD.E.128 R8, [R14.64] ;  /* 0x000000080e087980 */ /* 0x000ea2000c101d00 */
        /* <DEDUP_REMOVED lines=12> */
[--C-:B--2---:R-:W-:Y:S02]  /*1bed0*/  HADD2.F32 R121, -RZ, R11.reuse.H0_H0 ;  /* 0x2000000bff797230 */ /* 0x104fe40000004100 */
[----:B------:R-:W-:Y:S02]  /*1bee0*/  HADD2.F32 R11, -RZ, R11.H1_H1 ;  /* 0x3000000bff0b7230 */ /* 0x000fe40000004100 */
[----:B------:R-:W-:-:S02]  /*1bef0*/  HADD2.F32 R122, -RZ, R8.H0_H0 ;  /* 0x20000008ff7a7230 */ /* 0x000fc40000004100 */
[----:B------:R-:W-:Y:S02]  /*1bf00*/  HADD2.F32 R8, -RZ, R8.H1_H1 ;  /* 0x30000008ff087230 */ /* 0x000fe40000004100 */
[--C-:B------:R-:W-:Y:S02]  /*1bf10*/  HADD2.F32 R123, -RZ, R10.reuse.H0_H0 ;  /* 0x2000000aff7b7230 */ /* 0x100fe40000004100 */
[----:B------:R-:W-:Y:S01]  /*1bf20*/  HADD2.F32 R126, -RZ, R10.H1_H1 ;  /* 0x3000000aff7e7230 */ /* 0x000fe20000004100 */
[C---:B------:R-:W-:Y:S01]  /*1bf30*/  FMUL.FTZ R10, R11.reuse, R118 ;  /* 0x000000760b0a7220 */ /* 0x040fe20000410000 */
[--C-:B------:R-:W-:Y:S01]  /*1bf40*/  HADD2.F32 R127, -RZ, R9.reuse.H0_H0 ;  /* 0x20000009ff7f7230 */ /* 0x100fe20000004100 */
[----:B------:R-:W-:Y:S01]  /*1bf50*/  FMUL.FTZ R11, R11, R116 ;  /* 0x000000740b0b7220 */ /* 0x000fe20000410000 */
[----:B------:R-:W-:Y:S01]  /*1bf60*/  HADD2.F32 R130, -RZ, R9.H1_H1 ;  /* 0x30000009ff827230 */ /* 0x000fe20000004100 */
[----:B------:R-:W-:Y:S02]  /*1bf70*/  FMUL.FTZ R9, R8, R120 ;  /* 0x0000007808097220 */ /* 0x000fe40000410000 */
[----:B------:R-:W-:-:S02]  /*1bf80*/  FFMA.FTZ R10, R121, R116, -R10 ;  /* 0x00000074790a7223 */ /* 0x000fc4000001080a */
[----:B------:R-:W-:Y:S02]  /*1bf90*/  FFMA.FTZ R11, R121, R118, R11 ;  /* 0x00000076790b7223 */ /* 0x000fe4000001000b */
[-C--:B------:R-:W-:Y:S02]  /*1bfa0*/  FMUL.FTZ R121, R8, R119.reuse ;  /* 0x0000007708797220 */ /* 0x080fe40000410000 */
[----:B------:R-:W-:Y:S01]  /*1bfb0*/  FFMA.FTZ R8, R122, R119, -R9 ;  /* 0x000000777a087223 */ /* 0x000fe20000010809 */
[----:B------:R-:W-:Y:S01]  /*1bfc0*/  F2FP.PACK_AB R11, R11, R10 ;  /* 0x0000000a0b0b723e */ /* 0x000fe200000000ff */
[C---:B------:R-:W-:Y:S02]  /*1bfd0*/  FMUL.FTZ R9, R126.reuse, R105 ;  /* 0x000000697e097220 */ /* 0x040fe40000410000 */
[----:B------:R-:W-:Y:S02]  /*1bfe0*/  FMUL.FTZ R126, R126, R108 ;  /* 0x0000006c7e7e7220 */ /* 0x000fe40000410000 */
[----:B------:R-:W-:-:S02]  /*1bff0*/  FMUL.FTZ R116, R130, R117 ;  /* 0x0000007582747220 */ /* 0x000fc40000410000 */
[----:B------:R-:W-:Y:S02]  /*1c000*/  FMUL.FTZ R130, R130, R109 ;  /* 0x0000006d82827220 */ /* 0x000fe40000410000 */
[C---:B------:R-:W-:Y:S02]  /*1c010*/  FFMA.FTZ R9, R123.reuse, R108, -R9 ;  /* 0x0000006c7b097223 */ /* 0x040fe40000010809 */
[----:B------:R-:W-:Y:S02]  /*1c020*/  FFMA.FTZ R126, R123, R105, R126 ;  /* 0x000000697b7e7223 */ /* 0x000fe4000001007e */
[----:B------:R-:W-:Y:S02]  /*1c030*/  FFMA.FTZ R121, R122, R120, R121 ;  /* 0x000000787a797223 */ /* 0x000fe40000010079 */
[C---:B------:R-:W-:Y:S01]  /*1c040*/  FFMA.FTZ R116, R127.reuse, R109, -R116 ;  /* 0x0000006d7f747223 */ /* 0x040fe20000010874 */
[----:B------:R-:W-:Y:S01]  /*1c050*/  F2FP.PACK_AB R10, R126, R9 ;  /* 0x000000097e0a723e */ /* 0x000fe200000000ff */
[----:B------:R-:W-:Y:S01]  /*1c060*/  FFMA.FTZ R117, R127, R117, R130 ;  /* 0x000000757f757223 */ /* 0x000fe20000010082 */
[----:B------:R-:W-:-:S04]  /*1c070*/  F2FP.PACK_AB R8, R121, R8 ;  /* 0x000000087908723e */ /* 0x000fc800000000ff */
[----:B------:R-:W-:-:S05]  /*1c080*/  F2FP.PACK_AB R9, R117, R116 ;  /* 0x000000747509723e */ /* 0x000fca00000000ff */
[----:B------:R1:W-:Y:S02]  /*1c090*/  ST.E.128 [R14.64], R8 ;  /* 0x000000080e007985 */ /* 0x0003e4000c101d08 */
.L_x_1196:
[----:B------:R-:W-:Y:S05]  /*1c0a0*/  BSYNC B0 ;  /* 0x0000000000007941 */ /* 0x000fea0003800000 */
.L_x_1195:
[----:B-1----:R-:W-:Y:S01]  /*1c0b0*/  IADD3 R9, R17, 0x20, RZ ;  /* 0x0000002011097810 */ /* 0x002fe20007ffe0ff */
[----:B------:R-:W-:Y:S03]  /*1c0c0*/  BSSY B0, `(.L_x_1197) ;  /* 0x000002d000007945 */ /* 0x000fe60003800000 */
[----:B------:R-:W-:-:S13]  /*1c0d0*/  ISETP.GE.AND P0, PT, R9, R70, PT ;  /* 0x000000460900720c */ /* 0x000fda0003f06270 */
[----:B------:R-:W-:Y:S05]  /*1c0e0*/  @P0 BRA `(.L_x_1198) ;  /* 0x000002a000000947 */ /* 0x000fea0003800000 */
[----:B------:R-:W2:Y:S01]  /*1c0f0*/  LD.E.128 R8, [R14.64+0x4000] ;  /* 0x004000080e087980 */ /* 0x000ea2000c101d00 */
[----:B------:R-:W-:Y:S01]  /*1c100*/  SHF.R.U64 R108, R132, 0x10, R133 ;  /* 0x00000010846c7819 */ /* 0x000fe20000001285 */
[--C-:B------:R-:W-:Y:S01]  /*1c110*/  HADD2.F32 R116, -RZ, R99.reuse.H1_H1 ;  /* 0x30000063ff747230 */ /* 0x100fe20000004100 */
[----:B------:R-:W-:Y:S01]  /*1c120*/  SHF.R.U64 R105, R134, 0x10, R135 ;  /* 0x0000001086697819 */ /* 0x000fe20000001287 */
[--C-:B------:R-:W-:Y:S01]  /*1c130*/  HADD2.F32 R109, -RZ, R104.reuse.H1_H1 ;  /* 0x30000068ff6d7230 */ /* 0x100fe20000004100 */
[----:B------:R-:W-:Y:S01]  /*1c140*/  SHF.R.U32.HI R132, RZ, 0x10, R133 ;  /* 0x00000010ff847819 */ /* 0x000fe20000011685 */
[----:B------:R-:W-:Y:S01]  /*1c150*/  HADD2.F32 R99, -RZ, R99.H0_H0 ;  /* 0x20000063ff637230 */ /* 0x000fe20000004100 */
[----:B------:R-:W-:Y:S01]  /*1c160*/  SHF.R.U32.HI R134, RZ, 0x10, R135 ;  /* 0x00000010ff867819 */ /* 0x000fe20000011687 */
[----:B------:R-:W-:Y:S02]  /*1c170*/  HADD2.F32 R104, -RZ, R104.H0_H0 ;  /* 0x20000068ff687230 */ /* 0x000fe40000004100 */
[----:B------:R-:W-:-:S02]  /*1c180*/  HADD2.F32 R132, -RZ, R132.H0_H0 ;  /* 0x20000084ff847230 */ /* 0x000fc40000004100 */
[----:B------:R-:W-:Y:S02]  /*1c190*/  HADD2.F32 R134, -RZ, R134.H0_H0 ;  /* 0x20000086ff867230 */ /* 0x000fe40000004100 */
[----:B------:R-:W-:Y:S02]  /*1c1a0*/  HADD2.F32 R108, -RZ, R108.H0_H0 ;  /* 0x2000006cff6c7230 */ /* 0x000fe40000004100 */
[----:B------:R-:W-:Y:S02]  /*1c1b0*/  HADD2.F32 R105, -RZ, R105.H0_H0 ;  /* 0x20000069ff697230 */ /* 0x000fe40000004100 */
[--C-:B--2---:R-:W-:Y:S02]  /*1c1c0*/  HADD2.F32 R117, -RZ, R11.reuse.H0_H0 ;  /* 0x2000000bff757230 */ /* 0x104fe40000004100 */
[----:B------:R-:W-:Y:S02]  /*1c1d0*/  HADD2.F32 R11, -RZ, R11.H1_H1 ;  /* 0x3000000bff0b7230 */ /* 0x000fe40000004100 */
[----:B------:R-:W-:-:S02]  /*1c1e0*/  HADD2.F32 R118, -RZ, R8.H0_H0 ;  /* 0x20000008ff767230 */ /* 0x000fc40000004100 */
[--C-:B------:R-:W-:Y:S02]  /*1c1f0*/  HADD2.F32 R119, -RZ, R10.reuse.H0_H0 ;  /* 0x2000000aff777230 */ /* 0x100fe40000004100 */
[----:B------:R-:W-:Y:S01]  /*1c200*/  HADD2.F32 R120, -RZ, R10.H1_H1 ;  /* 0x3000000aff787230 */ /* 0x000fe20000004100 */
[C---:B------:R-:W-:Y:S01]  /*1c210*/  FMUL.FTZ R10, R11.reuse, R132 ;  /* 0x000000840b0a7220 */ /* 0x040fe20000410000 */
[----:B------:R-:W-:Y:S01]  /*1c220*/  HADD2.F32 R8, -RZ, R8.H1_H1 ;  /* 0x30000008ff087230 */ /* 0x000fe20000004100 */
[-C--:B------:R-:W-:Y:S01]  /*1c230*/  FMUL.FTZ R11, R11, R134.reuse ;  /* 0x000000860b0b7220 */ /* 0x080fe20000410000 */
[--C-:B------:R-:W-:Y:S01]  /*1c240*/  HADD2.F32 R121, -RZ, R9.reuse.H0_H0 ;  /* 0x20000009ff797230 */ /* 0x100fe20000004100 */
[C---:B------:R-:W-:Y:S01]  /*1c250*/  FFMA.FTZ R10, R117.reuse, R134, -R10 ;  /* 0x00000086750a7223 */ /* 0x040fe2000001080a */
[----:B------:R-:W-:Y:S01]  /*1c260*/  HADD2.F32 R122, -RZ, R9.H1_H1 ;  /* 0x30000009ff7a7230 */ /* 0x000fe20000004100 */
[----:B------:R-:W-:Y:S02]  /*1c270*/  FMUL.FTZ R9, R8, R116 ;  /* 0x0000007408097220 */ /* 0x000fe40000410000 */
[----:B------:R-:W-:-:S02]  /*1c280*/  FFMA.FTZ R11, R117, R132, R11 ;  /* 0x00000084750b7223 */ /* 0x000fc4000001000b */
[-C--:B------:R-:W-:Y:S02]  /*1c290*/  FMUL.FTZ R117, R8, R109.reuse ;  /* 0x0000006d08757220 */ /* 0x080fe40000410000 */
[C---:B------:R-:W-:Y:S01]  /*1c2a0*/  FFMA.FTZ R8, R118.reuse, R109, -R9 ;  /* 0x0000006d76087223 */ /* 0x040fe20000010809 */
[----:B------:R-:W-:Y:S01]  /*1c2b0*/  F2FP.PACK_AB R11, R11, R10 ;  /* 0x0000000a0b0b723e */ /* 0x000fe200000000ff */
[----:B------:R-:W-:Y:S02]  /*1c2c0*/  FFMA.FTZ R117, R118, R116, R117 ;  /* 0x0000007476757223 */ /* 0x000fe40000010075 */
[C---:B------:R-:W-:Y:S02]  /*1c2d0*/  FMUL.FTZ R9, R120.reuse, R99 ;  /* 0x0000006378097220 */ /* 0x040fe40000410000 */
[----:B------:R-:W-:Y:S01]  /*1c2e0*/  FMUL.FTZ R120, R120, R104 ;  /* 0x0000006878787220 */ /* 0x000fe20000410000 */
[----:B------:R-:W-:Y:S01]  /*1c2f0*/  F2FP.PACK_AB R8, R117, R8 ;  /* 0x000000087508723e */ /* 0x000fe200000000ff */
[----:B------:R-:W-:-:S02]  /*1c300*/  FMUL.FTZ R116, R122, R108 ;  /* 0x0000006c7a747220 */ /* 0x000fc40000410000 */
[----:B------:R-:W-:Y:S02]  /*1c310*/  FMUL.FTZ R122, R122, R105 ;  /* 0x000000697a7a7220 */ /* 0x000fe40000410000 */
[C---:B------:R-:W-:Y:S02]  /*1c320*/  FFMA.FTZ R9, R119.reuse, R104, -R9 ;  /* 0x0000006877097223 */ /* 0x040fe40000010809 */
[----:B------:R-:W-:Y:S02]  /*1c330*/  FFMA.FTZ R120, R119, R99, R120 ;  /* 0x0000006377787223 */ /* 0x000fe40000010078 */
[C---:B------:R-:W-:Y:S02]  /*1c340*/  FFMA.FTZ R116, R121.reuse, R105, -R116 ;  /* 0x0000006979747223 */ /* 0x040fe40000010874 */
[----:B------:R-:W-:Y:S01]  /*1c350*/  FFMA.FTZ R121, R121, R108, R122 ;  /* 0x0000006c79797223 */ /* 0x000fe2000001007a */
[----:B------:R-:W-:-:S04]  /*1c360*/  F2FP.PACK_AB R10, R120, R9 ;  /* 0x00000009780a723e */ /* 0x000fc800000000ff */
[----:B------:R-:W-:-:S05]  /*1c370*/  F2FP.PACK_AB R9, R121, R116 ;  /* 0x000000747909723e */ /* 0x000fca00000000ff */
[----:B------:R1:W-:Y:S02]  /*1c380*/  ST.E.128 [R14.64+0x4000], R8 ;  /* 0x004000080e007985 */ /* 0x0003e4000c101d08 */
.L_x_1198:
[----:B------:R-:W-:Y:S05]  /*1c390*/  BSYNC B0 ;  /* 0x0000000000007941 */ /* 0x000fea0003800000 */
.L_x_1197:
[----:B-1----:R-:W-:Y:S01]  /*1c3a0*/  IADD3 R9, R17, 0x40, RZ ;  /* 0x0000004011097810 */ /* 0x002fe20007ffe0ff */
[----:B------:R-:W-:Y:S03]  /*1c3b0*/  BSSY B0, `(.L_x_1199) ;  /* 0x000002d000007945 */ /* 0x000fe60003800000 */
[----:B------:R-:W-:-:S13]  /*1c3c0*/  ISETP.GE.AND P0, PT, R9, R70, PT ;  /* 0x000000460900720c */ /* 0x000fda0003f06270 */
[----:B------:R-:W-:Y:S05]  /*1c3d0*/  @P0 BRA `(.L_x_1200) ;  /* 0x000002a000000947 */ /* 0x000fea0003800000 */
[----:B------:R-:W2:Y:S01]  /*1c3e0*/  LD.E.128 R8, [R14.64+0x8000] ;  /* 0x008000080e087980 */ /* 0x000ea2000c101d00 */
[----:B------:R-:W-:Y:S01]  /*1c3f0*/  SHF.R.U64 R104, R124, 0x10, R125 ;  /* 0x000000107c687819 */ /* 0x000fe2000000127d */
[----:B------:R-:W-:Y:S01]  /*1c400*/  HADD2.F32 R108, -RZ, R96.H1_H1 ;  /* 0x30000060ff6c7230 */ /* 0x000fe20000004100 */
[----:B------:R-:W-:Y:S01]  /*1c410*/  SHF.R.U64 R99, R128, 0x10, R129 ;  /* 0x0000001080637819 */ /* 0x000fe20000001281 */
[----:B------:R-:W-:Y:S01]  /*1c420*/  HADD2.F32 R105, -RZ, R98.H1_H1 ;  /* 0x30000062ff697230 */ /* 0x000fe20000004100 */
        /* <DEDUP_REMOVED lines=29> */
[-C--:B------:R-:W-:Y:S02]  /*1c600*/  FMUL.FTZ R120, R120, R99.reuse ;  /* 0x0000006378787220 */ /* 0x080fe40000410000 */
[C---:B------:R-:W-:Y:S02]  /*1c610*/  FFMA.FTZ R9, R117.reuse, R98, -R9 ;  /* 0x0000006275097223 */ /* 0x040fe40000010809 */
[----:B------:R-:W-:Y:S02]  /*1c620*/  FFMA.FTZ R118, R117, R96, R118 ;  /* 0x0000006075767223 */ /* 0x000fe40000010076 */
[C---:B------:R-:W-:Y:S02]  /*1c630*/  FFMA.FTZ R108, R119.reuse, R99, -R108 ;  /* 0x00000063776c7223 */ /* 0x040fe4000001086c */
[----:B------:R-:W-:Y:S01]  /*1c640*/  FFMA.FTZ R119, R119, R104, R120 ;  /* 0x0000006877777223 */ /* 0x000fe20000010078 */
[----:B------:R-:W-:-:S04]  /*1c650*/  F2FP.PACK_AB R10, R118, R9 ;  /* 0x00000009760a723e */ /* 0x000fc800000000ff */
[----:B------:R-:W-:-:S05]  /*1c660*/  F2FP.PACK_AB R9, R119, R108 ;  /* 0x0000006c7709723e */ /* 0x000fca00000000ff */
[----:B------:R1:W-:Y:S02]  /*1c670*/  ST.E.128 [R14.64+0x8000], R8 ;  /* 0x008000080e007985 */ /* 0x0003e4000c101d08 */
.L_x_1200:
[----:B------:R-:W-:Y:S05]  /*1c680*/  BSYNC B0 ;  /* 0x0000000000007941 */ /* 0x000fea0003800000 */
.L_x_1199:
[----:B-1----:R-:W-:-:S04]  /*1c690*/  IADD3 R9, R17, 0x60, RZ ;  /* 0x0000006011097810 */ /* 0x002fc80007ffe0ff */
[----:B------:R-:W-:-:S13]  /*1c6a0*/  ISETP.GE.AND P0, PT, R9, R70, PT ;  /* 0x000000460900720c */ /* 0x000fda0003f06270 */
[----:B------:R-:W-:Y:S05]  /*1c6b0*/  @P0 BRA `(.L_x_1194) ;  /* 0x000002a000000947 */ /* 0x000fea0003800000 */
[----:B------:R-:W2:Y:S01]  /*1c6c0*/  LD.E.128 R8, [R14.64+0xc000] ;  /* 0x00c000080e087980 */ /* 0x000ea2000c101d00 */
[----:B------:R-:W-:Y:S01]  /*1c6d0*/  SHF.R.U64 R98, R112, 0x10, R113 ;  /* 0x0000001070627819 */ /* 0x000fe20000001271 */
[--C-:B------:R-:W-:Y:S01]  /*1c6e0*/  HADD2.F32 R104, -RZ, R90.reuse.H1_H1 ;  /* 0x3000005aff687230 */ /* 0x100fe20000004100 */
        /* <DEDUP_REMOVED lines=9> */
[--C-:B--2---:R-:W-:Y:S02]  /*1c780*/  HADD2.F32 R105, -RZ, R11.reuse.H0_H0 ;  /* 0x2000000bff697230 */ /* 0x104fe40000004100 */
[----:B------:R-:W-:Y:S02]  /*1c790*/  HADD2.F32 R11, -RZ, R11.H1_H1 ;  /* 0x3000000bff0b7230 */ /* 0x000fe40000004100 */
[----:B------:R-:W-:Y:S02]  /*1c7a0*/  HADD2.F32 R108, -RZ, R8.H0_H0 ;  /* 0x20000008ff6c7230 */ /* 0x000fe40000004100 */
[----:B------:R-:W-:-:S02]  /*1c7b0*/  HADD2.F32 R109, -RZ, R10.H0_H0 ;  /* 0x2000000aff6d7230 */ /* 0x000fc40000004100 */
[----:B------:R-:W-:Y:S01]  /*1c7c0*/  HADD2.F32 R113, -RZ, R10.H1_H1 ;  /* 0x3000000aff717230 */ /* 0x000fe20000004100 */
[C---:B------:R-:W-:Y:S01]  /*1c7d0*/  FMUL.FTZ R10, R11.reuse, R112 ;  /* 0x000000700b0a7220 */ /* 0x040fe20000410000 */
[----:B------:R-:W-:Y:S01]  /*1c7e0*/  HADD2.F32 R8, -RZ, R8.H1_H1 ;  /* 0x30000008ff087230 */ /* 0x000fe20000004100 */
[-C--:B------:R-:W-:Y:S01]  /*1c7f0*/  FMUL.FTZ R11, R11, R114.reuse ;  /* 0x000000720b0b7220 */ /* 0x080fe20000410000 */
[--C-:B------:R-:W-:Y:S01]  /*1c800*/  HADD2.F32 R115, -RZ, R9.reuse.H0_H0 ;  /* 0x20000009ff737230 */ /* 0x100fe20000004100 */
[C---:B------:R-:W-:Y:S01]  /*1c810*/  FFMA.FTZ R10, R105.reuse, R114, -R10 ;  /* 0x00000072690a7223 */ /* 0x040fe2000001080a */
[----:B------:R-:W-:Y:S01]  /*1c820*/  HADD2.F32 R116, -RZ, R9.H1_H1 ;  /* 0x30000009ff747230 */ /* 0x000fe20000004100 */
[C---:B------:R-:W-:Y:S02]  /*1c830*/  FMUL.FTZ R9, R8.reuse, R104 ;  /* 0x0000006808097220 */ /* 0x040fe40000410000 */
[----:B------:R-:W-:Y:S01]  /*1c840*/  FFMA.FTZ R11, R105, R112, R11 ;  /* 0x00000070690b7223 */ /* 0x000fe2000001000b */
[----:B------:R-:W-:Y:S01]  /*1c850*/  HADD2.F32 R112, -RZ, R91.H0_H0 ;  /* 0x2000005bff707230 */ /* 0x000fe20000004100 */
[----:B------:R-:W-:-:S02]  /*1c860*/  FMUL.FTZ R105, R8, R99 ;  /* 0x0000006308697220 */ /* 0x000fc40000410000 */
[----:B------:R-:W-:Y:S01]  /*1c870*/  FFMA.FTZ R8, R108, R99, -R9 ;  /* 0x000000636c087223 */ /* 0x000fe20000010809 */
[----:B------:R-:W-:Y:S01]  /*1c880*/  F2FP.PACK_AB R11, R11, R10 ;  /* 0x0000000a0b0b723e */ /* 0x000fe200000000ff */
[C---:B------:R-:W-:Y:S02]  /*1c890*/  FMUL.FTZ R9, R113.reuse, R90 ;  /* 0x0000005a71097220 */ /* 0x040fe40000410000 */
[----:B------:R-:W-:Y:S02]  /*1c8a0*/  FMUL.FTZ R113, R113, R112 ;  /* 0x0000007071717220 */ /* 0x000fe40000410000 */
[C---:B------:R-:W-:Y:S02]  /*1c8b0*/  FMUL.FTZ R91, R116.reuse, R98 ;  /* 0x00000062745b7220 */ /* 0x040fe40000410000 */
[----:B------:R-:W-:Y:S02]  /*1c8c0*/  FMUL.FTZ R116, R116, R96 ;  /* 0x0000006074747220 */ /* 0x000fe40000410000 */
[----:B------:R-:W-:-:S02]  /*1c8d0*/  FFMA.FTZ R9, R109, R112, -R9 ;  /* 0x000000706d097223 */ /* 0x000fc40000010809 */
[----:B------:R-:W-:Y:S02]  /*1c8e0*/  FFMA.FTZ R90, R109, R90, R113 ;  /* 0x0000005a6d5a7223 */ /* 0x000fe40000010071 */
[----:B------:R-:W-:Y:S02]  /*1c8f0*/  FFMA.FTZ R105, R108, R104, R105 ;  /* 0x000000686c697223 */ /* 0x000fe40000010069 */
[C---:B------:R-:W-:Y:S01]  /*1c900*/  FFMA.FTZ R91, R115.reuse, R96, -R91 ;  /* 0x00000060735b7223 */ /* 0x040fe2000001085b */
[----:B------:R-:W-:Y:S01]  /*1c910*/  F2FP.PACK_AB R10, R90, R9 ;  /* 0x000000095a0a723e */ /* 0x000fe200000000ff */
[----:B------:R-:W-:Y:S01]  /*1c920*/  FFMA.FTZ R116, R115, R98, R116 ;  /* 0x0000006273747223 */ /* 0x000fe20000010074 */
[----:B------:R-:W-:-:S04]  /*1c930*/  F2FP.PACK_AB R8, R105, R8 ;  /* 0x000000086908723e */ /* 0x000fc800000000ff */
[----:B------:R-:W-:-:S05]  /*1c940*/  F2FP.PACK_AB R9, R116, R91 ;  /* 0x0000005b7409723e */ /* 0x000fca00000000ff */
[----:B------:R1:W-:Y:S02]  /*1c950*/  ST.E.128 [R14.64+0xc000], R8 ;  /* 0x00c000080e007985 */ /* 0x0003e4000c101d08 */
.L_x_1194:
[----:B------:R-:W-:Y:S05]  /*1c960*/  BSYNC B1 ;  /* 0x0000000000017941 */ /* 0x000fea0003800000 */
.L_x_1193:
[----:B-1----:R-:W-:Y:S01]  /*1c970*/  IADD3 R9, R97, 0x20, RZ ;  /* 0x0000002061097810 */ /* 0x002fe20007ffe0ff */
[----:B------:R-:W-:Y:S03]  /*1c980*/  BSSY B1, `(.L_x_1201) ;  /* 0x00000bc000017945 */ /* 0x000fe60003800000 */
[----:B------:R-:W-:-:S13]  /*1c990*/  ISETP.GE.AND P0, PT, R9, R36, PT ;  /* 0x000000240900720c */ /* 0x000fda0003f06270 */
[----:B------:R-:W-:Y:S05]  /*1c9a0*/  @P0 BRA `(.L_x_1202) ;  /* 0x00000b9000000947 */ /* 0x000fea0003800000 */
[----:B------:R-:W-:Y:S01]  /*1c9b0*/  ISETP.GE.AND P0, PT, R17, R70, PT ;  /* 0x000000461100720c */ /* 0x000fe20003f06270 */
[----:B------:R-:W-:-:S12]  /*1c9c0*/  BSSY B0, `(.L_x_1203) ;  /* 0x000002c000007945 */ /* 0x000fd80003800000 */
        /* <DEDUP_REMOVED lines=15> */
[--C-:B------:R-:W-:Y:S02]  /*1cac0*/  HADD2.F32 R105, -RZ, R8.reuse.H0_H0 ;  /* 0x20000008ff697230 */ /* 0x100fe40000004100 */
[----:B------:R-:W-:-:S02]  /*1cad0*/  HADD2.F32 R107, -RZ, R8.H1_H1 ;  /* 0x30000008ff6b7230 */ /* 0x000fc40000004100 */
[--C-:B------:R-:W-:Y:S02]  /*1cae0*/  HADD2.F32 R8, -RZ, R10.reuse.H0_H0 ;  /* 0x2000000aff087230 */ /* 0x100fe40000004100 */
[----:B------:R-:W-:Y:S01]  /*1caf0*/  HADD2.F32 R104, -RZ, R10.H1_H1 ;  /* 0x3000000aff687230 */ /* 0x000fe20000004100 */
[C---:B------:R-:W-:Y:S01]  /*1cb00*/  FMUL.FTZ R10, R11.reuse, R106 ;  /* 0x0000006a0b0a7220 */ /* 0x040fe20000410000 */
[--C-:B------:R-:W-:Y:S01]  /*1cb10*/  HADD2.F32 R108, -RZ, R9.reuse.H0_H0 ;  /* 0x20000009ff6c7230 */ /* 0x100fe20000004100 */
[----:B------:R-:W-:Y:S01]  /*1cb20*/  FMUL.FTZ R11, R11, R110 ;  /* 0x0000006e0b0b7220 */ /* 0x000fe20000410000 */
[----:B------:R-:W-:Y:S01]  /*1cb30*/  HADD2.F32 R109, -RZ, R9.H1_H1 ;  /* 0x30000009ff6d7230 */ /* 0x000fe20000004100 */
[----:B------:R-:W-:Y:S02]  /*1cb40*/  FMUL.FTZ R9, R107, R98 ;  /* 0x000000626b097220 */ /* 0x000fe40000410000 */
[C---:B------:R-:W-:Y:S02]  /*1cb50*/  FFMA.FTZ R10, R99.reuse, R110, -R10 ;  /* 0x0000006e630a7223 */ /* 0x040fe4000001080a */
[----:B------:R-:W-:Y:S01]  /*1cb60*/  FFMA.FTZ R11, R99, R106, R11 ;  /* 0x0000006a630b7223 */ /* 0x000fe2000001000b */
[----:B------:R-:W-:Y:S01]  /*1cb70*/  HADD2.F32 R99, -RZ, R86.H0_H0 ;  /* 0x20000056ff637230 */ /* 0x000fe20000004100 */
[----:B------:R-:W-:-:S02]  /*1cb80*/  FMUL.FTZ R107, R107, R96 ;  /* 0x000000606b6b7220 */ /* 0x000fc40000410000 */
[----:B------:R-:W-:Y:S01]  /*1cb90*/  FFMA.FTZ R9, R105, R96, -R9 ;  /* 0x0000006069097223 */ /* 0x000fe20000010809 */
[----:B------:R-:W-:Y:S01]  /*1cba0*/  F2FP.PACK_AB R11, R11, R10 ;  /* 0x0000000a0b0b723e */ /* 0x000fe200000000ff */
[----:B------:R-:W-:Y:S02]  /*1cbb0*/  FFMA.FTZ R98, R105, R98, R107 ;  /* 0x0000006269627223 */ /* 0x000fe4000001006b */
[C---:B------:R-:W-:Y:S02]  /*1cbc0*/  FMUL.FTZ R86, R104.reuse, R99 ;  /* 0x0000006368567220 */ /* 0x040fe40000410000 */
[C---:B------:R-:W-:Y:S02]  /*1cbd0*/  FMUL.FTZ R105, R109.reuse, R91 ;  /* 0x0000005b6d697220 */ /* 0x040fe40000410000 */
[----:B------:R-:W-:Y:S02]  /*1cbe0*/  FMUL.FTZ R104, R104, R87 ;  /* 0x0000005768687220 */ /* 0x000fe40000410000 */
[----:B------:R-:W-:-:S02]  /*1cbf0*/  FMUL.FTZ R109, R109, R90 ;  /* 0x0000005a6d6d7220 */ /* 0x000fc40000410000 */
[----:B------:R-:W-:Y:S02]  /*1cc00*/  FFMA.FTZ R105, R108, R90, -R105 ;  /* 0x0000005a6c697223 */ /* 0x000fe40000010869 */
[C---:B------:R-:W-:Y:S02]  /*1cc10*/  FFMA.FTZ R86, R8.reuse, R87, -R86 ;  /* 0x0000005708567223 */ /* 0x040fe40000010856 */
[----:B------:R-:W-:Y:S01]  /*1cc20*/  FFMA.FTZ R99, R8, R99, R104 ;  /* 0x0000006308637223 */ /* 0x000fe20000010068 */
[----:B------:R-:W-:Y:S01]  /*1cc30*/  F2FP.PACK_AB R8, R98, R9 ;  /* 0x000000096208723e */ /* 0x000fe200000000ff */
[----:B------:R-:W-:-:S03]  /*1cc40*/  FFMA.FTZ R108, R108, R91, R109 ;  /* 0x0000005b6c6c7223 */ /* 0x000fc6000001006d */
[----:B------:R-:W-:Y:S02]  /*1cc50*/  F2FP.PACK_AB R10, R99, R86 ;  /* 0x00000056630a723e */ /* 0x000fe400000000ff */
[----:B------:R-:W-:-:S05]  /*1cc60*/  F2FP.PACK_AB R9, R108, R105 ;  /* 0x000000696c09723e */ /* 0x000fca00000000ff */
[----:B------:R1:W-:Y:S02]  /*1cc70*/  ST.E.128 [R14.64+0x1000], R8 ;  /* 0x001000080e007985 */ /* 0x0003e4000c101d08 */
.L_x_1204:
[----:B------:R-:W-:Y:S05]  /*1cc80*/  BSYNC B0 ;  /* 0x0000000000007941 */ /* 0x000fea0003800000 */
.L_x_1203:
        /* <DEDUP_REMOVED lines=20> */
[----:B------:R-:W-:Y:S01]  /*1cdd0*/  HADD2.F32 R8, -RZ, R8.H1_H1 ;  /* 0x30000008ff087230 */ /* 0x000fe20000004100 */
[C---:B------:R-:W-:Y:S01]  /*1cde0*/  FMUL.FTZ R101, R11.reuse, R100 ;  /* 0x000000640b657220 */ /* 0x040fe20000410000 */
[--C-:B------:R-:W-:Y:S01]  /*1cdf0*/  HADD2.F32 R99, -RZ, R10.reuse.H0_H0 ;  /* 0x2000000aff637230 */ /* 0x100fe20000004100 */
[-C--:B------:R-:W-:Y:S01]  /*1ce00*/  FMUL.FTZ R11, R11, R102.reuse ;  /* 0x000000660b0b7220 */ /* 0x080fe20000410000 */
[--C-:B------:R-:W-:Y:S01]  /*1ce10*/  HADD2.F32 R103, -RZ, R9.reuse.H0_H0 ;  /* 0x20000009ff677230 */ /* 0x100fe20000004100 */
[----:B------:R-:W-:Y:S01]  /*1ce20*/  FFMA.FTZ R101, R96, R102, -R101 ;  /* 0x0000006660657223 */ /* 0x000fe20000010865 */
[----:B------:R-:W-:Y:S01]  /*1ce30*/  HADD2.F32 R104, -RZ, R9.H1_H1 ;  /* 0x30000009ff687230 */ /* 0x000fe20000004100 */
[----:B------:R-:W-:Y:S01]  /*1ce40*/  FMUL.FTZ R9, R8, R91 ;  /* 0x0000005b08097220 */ /* 0x000fe20000410000 */
[----:B------:R-:W-:Y:S01]  /*1ce50*/  HADD2.F32 R10, -RZ, R10.H1_H1 ;  /* 0x3000000aff0a7230 */ /* 0x000fe20000004100 */
[----:B------:R-:W-:Y:S02]  /*1ce60*/  FFMA.FTZ R96, R96, R100, R11 ;  /* 0x0000006460607223 */ /* 0x000fe4000001000b */
[----:B------:R-:W-:-:S02]  /*1ce70*/  FMUL.FTZ R8, R8, R90 ;  /* 0x0000005a08087220 */ /* 0x000fc40000410000 */
[----:B------:R-:W-:Y:S02]  /*1ce80*/  FFMA.FTZ R9, R98, R90, -R9 ;  /* 0x0000005a62097223 */ /* 0x000fe40000010809 */
[----:B------:R-:W-:Y:S02]  /*1ce90*/  FMUL.FTZ R11, R10, R76 ;  /* 0x0000004c0a0b7220 */ /* 0x000fe40000410000 */
[----:B------:R-:W-:Y:S02]  /*1cea0*/  FMUL.FTZ R90, R104, R87 ;  /* 0x00000057685a7220 */ /* 0x000fe40000410000 */
[----:B------:R-:W-:Y:S02]  /*1ceb0*/  FMUL.FTZ R10, R10, R80 ;  /* 0x000000500a0a7220 */ /* 0x000fe40000410000 */
[----:B------:R-:W-:Y:S02]  /*1cec0*/  FMUL.FTZ R104, R104, R86 ;  /* 0x0000005668687220 */ /* 0x000fe40000410000 */
[----:B------:R-:W-:-:S02]  /*1ced0*/  FFMA.FTZ R8, R98, R91, R8 ;  /* 0x0000005b62087223 */ /* 0x000fc40000010008 */
[C---:B------:R-:W-:Y:S01]  /*1cee0*/  FFMA.FTZ R80, R99.reuse, R80, -R11 ;  /* 0x0000005063507223 */ /* 0x040fe2000001080b */
[----:B------:R-:W-:Y:S01]  /*1cef0*/  F2FP.PACK_AB R11, R96, R101 ;  /* 0x00000065600b723e */ /* 0x000fe200000000ff */
[----:B------:R-:W-:Y:S01]  /*1cf00*/  FFMA.FTZ R99, R99, R76, R10 ;  /* 0x0000004c63637223 */ /* 0x000fe2000001000a */
[----:B------:R-:W-:Y:S01]  /*1cf10*/  F2FP.PACK_AB R8, R8, R9 ;  /* 0x000000090808723e */ /* 0x000fe200000000ff */
[C---:B------:R-:W-:Y:S02]  /*1cf20*/  FFMA.FTZ R90, R103.reuse, R86, -R90 ;  /* 0x00000056675a7223 */ /* 0x040fe4000001085a */
[----:B------:R-:W-:Y:S01]  /*1cf30*/  FFMA.FTZ R87, R103, R87, R104 ;  /* 0x0000005767577223 */ /* 0x000fe20000010068 */
[----:B------:R-:W-:-:S04]  /*1cf40*/  F2FP.PACK_AB R10, R99, R80 ;  /* 0x00000050630a723e */ /* 0x000fc800000000ff */
[----:B------:R-:W-:-:S05]  /*1cf50*/  F2FP.PACK_AB R9, R87, R90 ;  /* 0x0000005a5709723e */ /* 0x000fca00000000ff */
[----:B------:R1:W-:Y:S02]  /*1cf60*/  ST.E.128 [R14.64+0x5000], R8 ;  /* 0x005000080e007985 */ /* 0x0003e4000c101d08 */
.L_x_1206:
[----:B------:R-:W-:Y:S05]  /*1cf70*/  BSYNC B0 ;  /* 0x0000000000007941 */ /* 0x000fea0003800000 */
.L_x_1205:
        /* <DEDUP_REMOVED lines=19> */
[----:B------:R-:W-:Y:S01]  /*1d0b0*/  HADD2.F32 R8, -RZ, R8.H1_H1 ;  /* 0x30000008ff087230 */ /* 0x000fe20000004100 */
[C---:B------:R-:W-:Y:S01]  /*1d0c0*/  FMUL.FTZ R95, R11.reuse, R92 ;  /* 0x0000005c0b5f7220 */ /* 0x040fe20000410000 */
[--C-:B------:R-:W-:Y:S01]  /*1d0d0*/  HADD2.F32 R93, -RZ, R10.reuse.H0_H0 ;  /* 0x2000000aff5d7230 */ /* 0x100fe20000004100 */
[-C--:B------:R-:W-:Y:S01]  /*1d0e0*/  FMUL.FTZ R11, R11, R94.reuse ;  /* 0x0000005e0b0b7220 */ /* 0x080fe20000410000 */
[----:B------:R-:W-:Y:S01]  /*1d0f0*/  HADD2.F32 R10, -RZ, R10.H1_H1 ;  /* 0x3000000aff0a7230 */ /* 0x000fe20000004100 */
[C---:B------:R-:W-:Y:S01]  /*1d100*/  FFMA.FTZ R95, R90.reuse, R94, -R95 ;  /* 0x0000005e5a5f7223 */ /* 0x040fe2000001085f */
[--C-:B------:R-:W-:Y:S01]  /*1d110*/  HADD2.F32 R98, -RZ, R9.reuse.H1_H1 ;  /* 0x30000009ff627230 */ /* 0x100fe20000004100 */
[----:B------:R-:W-:Y:S01]  /*1d120*/  FFMA.FTZ R90, R90, R92, R11 ;  /* 0x0000005c5a5a7223 */ /* 0x000fe2000001000b */
[----:B------:R-:W-:Y:S01]  /*1d130*/  HADD2.F32 R11, -RZ, R80.H0_H0 ;  /* 0x20000050ff0b7230 */ /* 0x000fe20000004100 */
[----:B------:R-:W-:Y:S01]  /*1d140*/  FMUL.FTZ R76, R10, R69 ;  /* 0x000000450a4c7220 */ /* 0x000fe20000410000 */
[----:B------:R-:W-:Y:S01]  /*1d150*/  HADD2.F32 R96, -RZ, R9.H0_H0 ;  /* 0x20000009ff607230 */ /* 0x000fe20000004100 */
[----:B------:R-:W-:-:S02]  /*1d160*/  FMUL.FTZ R9, R8, R87 ;  /* 0x0000005708097220 */ /* 0x000fc40000410000 */
[-C--:B------:R-:W-:Y:S02]  /*1d170*/  FMUL.FTZ R8, R8, R86.reuse ;  /* 0x0000005608087220 */ /* 0x080fe40000410000 */
[----:B------:R-:W-:Y:S02]  /*1d180*/  FMUL.FTZ R80, R98, R11 ;  /* 0x0000000b62507220 */ /* 0x000fe40000410000 */
[----:B------:R-:W-:Y:S02]  /*1d190*/  FMUL.FTZ R10, R10, R71 ;  /* 0x000000470a0a7220 */ /* 0x000fe40000410000 */
[----:B------:R-:W-:Y:S02]  /*1d1a0*/  FMUL.FTZ R98, R98, R99 ;  /* 0x0000006362627220 */ /* 0x000fe40000410000 */
[C---:B------:R-:W-:Y:S02]  /*1d1b0*/  FFMA.FTZ R9, R91.reuse, R86, -R9 ;  /* 0x000000565b097223 */ /* 0x040fe40000010809 */
[----:B------:R-:W-:-:S02]  /*1d1c0*/  FFMA.FTZ R8, R91, R87, R8 ;  /* 0x000000575b087223 */ /* 0x000fc40000010008 */
[C---:B------:R-:W-:Y:S02]  /*1d1d0*/  FFMA.FTZ R76, R93.reuse, R71, -R76 ;  /* 0x000000475d4c7223 */ /* 0x040fe4000001084c */
[----:B------:R-:W-:Y:S01]  /*1d1e0*/  FFMA.FTZ R69, R93, R69, R10 ;  /* 0x000000455d457223 */ /* 0x000fe2000001000a */
[----:B------:R-:W-:Y:S01]  /*1d1f0*/  F2FP.PACK_AB R8, R8, R9 ;  /* 0x000000090808723e */ /* 0x000fe200000000ff */
[C---:B------:R-:W-:Y:S02]  /*1d200*/  FFMA.FTZ R80, R96.reuse, R99, -R80 ;  /* 0x0000006360507223 */ /* 0x040fe40000010850 */
[----:B------:R-:W-:Y:S01]  /*1d210*/  FFMA.FTZ R71, R96, R11, R98 ;  /* 0x0000000b60477223 */ /* 0x000fe20000010062 */
[----:B------:R-:W-:Y:S02]  /*1d220*/  F2FP.PACK_AB R11, R90, R95 ;  /* 0x0000005f5a0b723e */ /* 0x000fe400000000ff */
[----:B------:R-:W-:Y:S02]  /*1d230*/  F2FP.PACK_AB R10, R69, R76 ;  /* 0x0000004c450a723e */ /* 0x000fe400000000ff */
[----:B------:R-:W-:-:S05]  /*1d240*/  F2FP.PACK_AB R9, R71, R80 ;  /* 0x000000504709723e */ /* 0x000fca00000000ff */
[----:B------:R1:W-:Y:S02]  /*1d250*/  ST.E.128 [R14.64+0x9000], R8 ;  /* 0x009000080e007985 */ /* 0x0003e4000c101d08 */
.L_x_1208:
[----:B------:R-:W-:Y:S05]  /*1d260*/  BSYNC B0 ;  /* 0x0000000000007941 */ /* 0x000fea0003800000 */
.L_x_1207:
[----:B-1----:R-:W-:-:S04]  /*1d270*/  IADD3 R9, R17, 0x60, RZ ;  /* 0x0000006011097810 */ /* 0x002fc80007ffe0ff */
        /* <DEDUP_REMOVED lines=22> */
[-C--:B------:R-:W-:Y:S01]  /*1d3e0*/  FMUL.FTZ R11, R11, R88.reuse ;  /* 0x000000580b0b7220 */ /* 0x080fe20000410000 */
[----:B------:R-:W-:Y:S01]  /*1d3f0*/  HADD2.F32 R91, -RZ, R9.H1_H1 ;  /* 0x30000009ff5b7230 */ /* 0x000fe20000004100 */
[C---:B------:R-:W-:Y:S02]  /*1d400*/  FFMA.FTZ R10, R85.reuse, R88, -R10 ;  /* 0x00000058550a7223 */ /* 0x040fe4000001080a */
[----:B------:R-:W-:Y:S01]  /*1d410*/  FFMA.FTZ R11, R85, R84, R11 ;  /* 0x00000054550b7223 */ /* 0x000fe2000001000b */
[----:B------:R-:W-:Y:S01]  /*1d420*/  HADD2.F32 R85, -RZ, R60.H0_H0 ;  /* 0x2000003cff557230 */ /* 0x000fe20000004100 */
[----:B------:R-:W-:-:S02]  /*1d430*/  FMUL.FTZ R9, R89, R80 ;  /* 0x0000005059097220 */ /* 0x000fc40000410000 */
[----:B------:R-:W-:Y:S01]  /*1d440*/  FMUL.FTZ R89, R89, R76 ;  /* 0x0000004c59597220 */ /* 0x000fe20000410000 */
[----:B------:R-:W-:Y:S01]  /*1d450*/  F2FP.PACK_AB R11, R11, R10 ;  /* 0x0000000a0b0b723e */ /* 0x000fe200000000ff */
[----:B------:R-:W-:Y:S02]  /*1d460*/  FFMA.FTZ R9, R87, R76, -R9 ;  /* 0x0000004c57097223 */ /* 0x000fe40000010809 */
[C---:B------:R-:W-:Y:S02]  /*1d470*/  FMUL.FTZ R60, R86.reuse, R85 ;  /* 0x00000055563c7220 */ /* 0x040fe40000410000 */
[C---:B------:R-:W-:Y:S02]  /*1d480*/  FMUL.FTZ R76, R91.reuse, R71 ;  /* 0x000000475b4c7220 */ /* 0x040fe40000410000 */
[----:B------:R-:W-:Y:S02]  /*1d490*/  FMUL.FTZ R86, R86, R61 ;  /* 0x0000003d56567220 */ /* 0x000fe40000410000 */
[----:B------:R-:W-:-:S02]  /*1d4a0*/  FMUL.FTZ R91, R91, R69 ;  /* 0x000000455b5b7220 */ /* 0x000fc40000410000 */
[----:B------:R-:W-:Y:S02]  /*1d4b0*/  FFMA.FTZ R80, R87, R80, R89 ;  /* 0x0000005057507223 */ /* 0x000fe40000010059 */
[C---:B------:R-:W-:Y:S02]  /*1d4c0*/  FFMA.FTZ R60, R8.reuse, R61, -R60 ;  /* 0x0000003d083c7223 */ /* 0x040fe4000001083c */
[----:B------:R-:W-:Y:S01]  /*1d4d0*/  FFMA.FTZ R85, R8, R85, R86 ;  /* 0x0000005508557223 */ /* 0x000fe20000010056 */
[----:B------:R-:W-:Y:S01]  /*1d4e0*/  F2FP.PACK_AB R8, R80, R9 ;  /* 0x000000095008723e */ /* 0x000fe200000000ff */
[C---:B------:R-:W-:Y:S02]  /*1d4f0*/  FFMA.FTZ R76, R90.reuse, R69, -R76 ;  /* 0x000000455a4c7223 */ /* 0x040fe4000001084c */
[----:B------:R-:W-:Y:S01]  /*1d500*/  FFMA.FTZ R91, R90, R71, R91 ;  /* 0x000000475a5b7223 */ /* 0x000fe2000001005b */
[----:B------:R-:W-:-:S04]  /*1d510*/  F2FP.PACK_AB R10, R85, R60 ;  /* 0x0000003c550a723e */ /* 0x000fc800000000ff */
[----:B------:R-:W-:-:S05]  /*1d520*/  F2FP.PACK_AB R9, R91, R76 ;  /* 0x0000004c5b09723e */ /* 0x000fca00000000ff */
[----:B------:R1:W-:Y:S02]  /*1d530*/  ST.E.128 [R14.64+0xd000], R8 ;  /* 0x00d000080e007985 */ /* 0x0003e4000c101d08 */
.L_x_1202:
[----:B------:R-:W-:Y:S05]  /*1d540*/  BSYNC B1 ;  /* 0x0000000000017941 */ /* 0x000fea0003800000 */
.L_x_1201:
        /* <DEDUP_REMOVED lines=28> */
[--C-:B------:R-:W-:Y:S01]  /*1d710*/  HADD2.F32 R83, -RZ, R10.reuse.H1_H1 ;  /* 0x3000000aff537230 */ /* 0x100fe20000004100 */
[C---:B------:R-:W-:Y:S01]  /*1d720*/  FFMA.FTZ R9, R76.reuse, R69, -R9 ;  /* 0x000000454c097223 */ /* 0x040fe20000010809 */
[----:B------:R-:W-:Y:S01]  /*1d730*/  HADD2.F32 R80, -RZ, R10.H0_H0 ;  /* 0x2000000aff507230 */ /* 0x000fe20000004100 */
[----:B------:R-:W-:Y:S02]  /*1d740*/  FMUL.FTZ R10, R11, R74 ;  /* 0x0000004a0b0a7220 */ /* 0x000fe40000410000 */
[----:B------:R-:W-:-:S02]  /*1d750*/  FFMA.FTZ R8, R76, R71, R8 ;  /* 0x000000474c087223 */ /* 0x000fc40000010008 */
[----:B------:R-:W-:Y:S02]  /*1d760*/  FMUL.FTZ R11, R11, R82 ;  /* 0x000000520b0b7220 */ /* 0x000fe40000410000 */
[----:B------:R-:W-:Y:S01]  /*1d770*/  FMUL.FTZ R69, R83, R50 ;  /* 0x0000003253457220 */ /* 0x000fe20000410000 */
[----:B------:R-:W-:Y:S01]  /*1d780*/  F2FP.PACK_AB R8, R8, R9 ;  /* 0x000000090808723e */ /* 0x000fe200000000ff */
[----:B------:R-:W-:Y:S02]  /*1d790*/  FMUL.FTZ R71, R85, R61 ;  /* 0x0000003d55477220 */ /* 0x000fe40000410000 */
[----:B------:R-:W-:Y:S02]  /*1d7a0*/  FMUL.FTZ R83, R83, R51 ;  /* 0x0000003353537220 */ /* 0x000fe40000410000 */
[----:B------:R-:W-:Y:S02]  /*1d7b0*/  FMUL.FTZ R85, R85, R60 ;  /* 0x0000003c55557220 */ /* 0x000fe40000410000 */
[----:B------:R-:W-:-:S02]  /*1d7c0*/  FFMA.FTZ R10, R75, R82, -R10 ;  /* 0x000000524b0a7223 */ /* 0x000fc4000001080a */
[----:B------:R-:W-:Y:S02]  /*1d7d0*/  FFMA.FTZ R11, R75, R74, R11 ;  /* 0x0000004a4b0b7223 */ /* 0x000fe4000001000b */
[----:B------:R-:W-:Y:S02]  /*1d7e0*/  FFMA.FTZ R71, R84, R60, -R71 ;  /* 0x0000003c54477223 */ /* 0x000fe40000010847 */
[C---:B------:R-:W-:Y:S01]  /*1d7f0*/  FFMA.FTZ R69, R80.reuse, R51, -R69 ;  /* 0x0000003350457223 */ /* 0x040fe20000010845 */
[----:B------:R-:W-:Y:S01]  /*1d800*/  F2FP.PACK_AB R11, R11, R10 ;  /* 0x0000000a0b0b723e */ /* 0x000fe200000000ff */
[----:B------:R-:W-:Y:S02]  /*1d810*/  FFMA.FTZ R50, R80, R50, R83 ;  /* 0x0000003250327223 */ /* 0x000fe40000010053 */
[----:B------:R-:W-:-:S03]  /*1d820*/  FFMA.FTZ R84, R84, R61, R85 ;  /* 0x0000003d54547223 */ /* 0x000fc60000010055 */
[----:B------:R-:W-:Y:S02]  /*1d830*/  F2FP.PACK_AB R10, R50, R69 ;  /* 0x00000045320a723e */ /* 0x000fe400000000ff */
[----:B------:R-:W-:-:S05]  /*1d840*/  F2FP.PACK_AB R9, R84, R71 ;  /* 0x000000475409723e */ /* 0x000fca00000000ff */
[----:B------:R1:W-:Y:S02]  /*1d850*/  ST.E.128 [R14.64+0x2000], R8 ;  /* 0x002000080e007985 */ /* 0x0003e4000c101d08 */
.L_x_1212:
[----:B------:R-:W-:Y:S05]  /*1d860*/  BSYNC B0 ;  /* 0x0000000000007941 */ /* 0x000fea0003800000 */
.L_x_1211:
[----:B-1----:R-:W-:Y:S01]  /*1d870*/  IADD3 R9, R17, 0x20, RZ ;  /* 0x0000002011097810 */ /* 0x002fe20007ffe0ff */
[----:B------:R-:W-:Y:S03]  /*1d880*/  BSSY B0, `(.L_x_1213) ;  /* 0x000002d000007945 */ /* 0x000fe60003800000 */
[----:B------:R-:W-:-:S13]  /*1d890*/  ISETP.GE.AND P0, PT, R9, R70, PT ;  /* 0x000000460900720c */ /* 0x000fda0003f06270 */
[----:B------:R-:W-:Y:S05]  /*1d8a0*/  @P0 BRA `(.L_x_1214) ;  /* 0x000002a000000947 */ /* 0x000fea0003800000 */
[----:B------:R-:W2:Y:S01]  /*1d8b0*/  LD.E.128 R8, [R14.64+0x6000] ;  /* 0x006000080e087980 */ /* 0x000ea2000c101d00 */
[--C-:B------:R-:W-:Y:S01]  /*1d8c0*/  HADD2.F32 R61, -RZ, R46.reuse.H1_H1 ;  /* 0x3000002eff3d7230 */ /* 0x100fe20000004100 */
[----:B------:R-:W-:Y:S01]  /*1d8d0*/  SHF.R.U64 R51, R62, 0x10, R63 ;  /* 0x000000103e337819 */ /* 0x000fe2000000123f */
[----:B------:R-:W-:Y:S01]  /*1d8e0*/  HADD2.F32 R60, -RZ, R47.H1_H1 ;  /* 0x3000002fff3c7230 */ /* 0x000fe20000004100 */
[----:B------:R-:W-:Y:S01]  /*1d8f0*/  SHF.R.U64 R50, R72, 0x10, R73 ;  /* 0x0000001048327819 */ /* 0x000fe20000001249 */
[----:B------:R-:W-:Y:S01]  /*1d900*/  HADD2.F32 R46, -RZ, R46.H0_H0 ;  /* 0x2000002eff2e7230 */ /* 0x000fe20000004100 */
[----:B------:R-:W-:Y:S01]  /*1d910*/  SHF.R.U32.HI R62, RZ, 0x10, R63 ;  /* 0x00000010ff3e7819 */ /* 0x000fe2000001163f */
[----:B------:R-:W-:Y:S01]  /*1d920*/  HADD2.F32 R51, -RZ, R51.H0_H0 ;  /* 0x20000033ff337230 */ /* 0x000fe20000004100 */
[----:B------:R-:W-:Y:S01]  /*1d930*/  SHF.R.U32.HI R72, RZ, 0x10, R73 ;  /* 0x00000010ff487819 */ /* 0x000fe20000011649 */
[----:B------:R-:W-:Y:S02]  /*1d940*/  HADD2.F32 R50, -RZ, R50.H0_H0 ;  /* 0x20000032ff327230 */ /* 0x000fe40000004100 */
[----:B------:R-:W-:-:S02]  /*1d950*/  HADD2.F32 R62, -RZ, R62.H0_H0 ;  /* 0x2000003eff3e7230 */ /* 0x000fc40000004100 */
[----:B------:R-:W-:Y:S02]  /*1d960*/  HADD2.F32 R72, -RZ, R72.H0_H0 ;  /* 0x20000048ff487230 */ /* 0x000fe40000004100 */
[--C-:B--2---:R-:W-:Y:S02]  /*1d970*/  HADD2.F32 R69, -RZ, R8.reuse.H0_H0 ;  /* 0x20000008ff457230 */ /* 0x104fe40000004100 */
[----:B------:R-:W-:Y:S02]  /*1d980*/  HADD2.F32 R8, -RZ, R8.H1_H1 ;  /* 0x30000008ff087230 */ /* 0x000fe40000004100 */
[--C-:B------:R-:W-:Y:S02]  /*1d990*/  HADD2.F32 R74, -RZ, R9.reuse.H0_H0 ;  /* 0x20000009ff4a7230 */ /* 0x100fe40000004100 */
[----:B------:R-:W-:Y:S01]  /*1d9a0*/  HADD2.F32 R75, -RZ, R9.H1_H1 ;  /* 0x30000009ff4b7230 */ /* 0x000fe20000004100 */
[CC--:B------:R-:W-:Y:S01]  /*1d9b0*/  FMUL.FTZ R9, R8.reuse, R61.reuse ;  /* 0x0000003d08097220 */ /* 0x0c0fe20000410000 */
        /* <DEDUP_REMOVED lines=9> */
[C---:B------:R-:W-:Y:S01]  /*1da50*/  FMUL.FTZ R10, R11.reuse, R62 ;  /* 0x0000003e0b0a7220 */ /* 0x040fe20000410000 */
[----:B------:R-:W-:Y:S01]  /*1da60*/  F2FP.PACK_AB R8, R8, R9 ;  /* 0x000000090808723e */ /* 0x000fe200000000ff */
[----:B------:R-:W-:-:S02]  /*1da70*/  FMUL.FTZ R11, R11, R72 ;  /* 0x000000480b0b7220 */ /* 0x000fc40000410000 */
[C---:B------:R-:W-:Y:S02]  /*1da80*/  FMUL.FTZ R47, R73.reuse, R46 ;  /* 0x0000002e492f7220 */ /* 0x040fe40000410000 */
[----:B------:R-:W-:Y:S02]  /*1da90*/  FMUL.FTZ R73, R73, R60 ;  /* 0x0000003c49497220 */ /* 0x000fe40000410000 */
[----:B------:R-:W-:Y:S02]  /*1daa0*/  FMUL.FTZ R75, R75, R50 ;  /* 0x000000324b4b7220 */ /* 0x000fe40000410000 */
[C---:B------:R-:W-:Y:S02]  /*1dab0*/  FFMA.FTZ R10, R63.reuse, R72, -R10 ;  /* 0x000000483f0a7223 */ /* 0x040fe4000001080a */
[----:B------:R-:W-:Y:S02]  /*1dac0*/  FFMA.FTZ R11, R63, R62, R11 ;  /* 0x0000003e3f0b7223 */ /* 0x000fe4000001000b */
[----:B------:R-:W-:-:S02]  /*1dad0*/  FFMA.FTZ R61, R74, R50, -R61 ;  /* 0x000000324a3d7223 */ /* 0x000fc4000001083d */
[----:B------:R-:W-:Y:S01]  /*1dae0*/  FFMA.FTZ R47, R71, R60, -R47 ;  /* 0x0000003c472f7223 */ /* 0x000fe2000001082f */
[----:B------:R-:W-:Y:S01]  /*1daf0*/  F2FP.PACK_AB R11, R11, R10 ;  /* 0x0000000a0b0b723e */ /* 0x000fe200000000ff */
[----:B------:R-:W-:Y:S02]  /*1db00*/  FFMA.FTZ R46, R71, R46, R73 ;  /* 0x0000002e472e7223 */ /* 0x000fe40000010049 */
[----:B------:R-:W-:-:S03]  /*1db10*/  FFMA.FTZ R74, R74, R51, R75 ;  /* 0x000000334a4a7223 */ /* 0x000fc6000001004b */
[----:B------:R-:W-:Y:S02]  /*1db20*/  F2FP.PACK_AB R10, R46, R47 ;  /* 0x0000002f2e0a723e */ /* 0x000fe400000000ff */
[----:B------:R-:W-:-:S05]  /*1db30*/  F2FP.PACK_AB R9, R74, R61 ;  /* 0x0000003d4a09723e */ /* 0x000fca00000000ff */
[----:B------:R1:W-:Y:S02]  /*1db40*/  ST.E.128 [R14.64+0x6000], R8 ;  /* 0x006000080e007985 */ /* 0x0003e4000c101d08 */
.L_x_1214:
[----:B------:R-:W-:Y:S05]  /*1db50*/  BSYNC B0 ;  /* 0x0000000000007941 */ /* 0x000fea0003800000 */
.L_x_1213:
[----:B-1----:R-:W-:Y:S01]  /*1db60*/  IADD3 R9, R17, 0x40, RZ ;  /* 0x0000004011097810 */ /* 0x002fe20007ffe0ff */
[----:B------:R-:W-:Y:S03]  /*1db70*/  BSSY B0, `(.L_x_1215) ;  /* 0x000002d000007945 */ /* 0x000fe60003800000 */
[----:B------:R-:W-:-:S13]  /*1db80*/  ISETP.GE.AND P0, PT, R9, R70, PT ;  /* 0x000000460900720c */ /* 0x000fda0003f06270 */
[----:B------:R-:W-:Y:S05]  /*1db90*/  @P0 BRA `(.L_x_1216) ;  /* 0x000002a000000947 */ /* 0x000fea0003800000 */
[----:B------:R-:W2:Y:S01]  /*1dba0*/  LD.E.128 R8, [R14.64+0xa000] ;  /* 0x00a000080e087980 */ /* 0x000ea2000c101d00 */
        /* <DEDUP_REMOVED lines=17> */
[CC--:B------:R-:W-:Y:S01]  /*1dcc0*/  FMUL.FTZ R9, R8.reuse, R51.reuse ;  /* 0x0000003308097220 */ /* 0x0c0fe20000410000 */
[----:B------:R-:W-:Y:S01]  /*1dcd0*/  HADD2.F32 R11, -RZ, R11.H1_H1 ;  /* 0x3000000bff0b7230 */ /* 0x000fe20000004100 */
[-C--:B------:R-:W-:Y:S01]  /*1dce0*/  FMUL.FTZ R8, R8, R50.reuse ;  /* 0x0000003208087220 */ /* 0x080fe20000410000 */
[--C-:B------:R-:W-:Y:S01]  /*1dcf0*/  HADD2.F32 R61, -RZ, R10.reuse.H1_H1 ;  /* 0x3000000aff3d7230 */ /* 0x100fe20000004100 */
[----:B------:R-:W-:Y:S01]  /*1dd00*/  FFMA.FTZ R9, R55, R50, -R9 ;  /* 0x0000003237097223 */ /* 0x000fe20000010809 */
        /* <DEDUP_REMOVED lines=19> */
.L_x_1216:
[----:B------:R-:W-:Y:S05]  /*1de40*/  BSYNC B0 ;  /* 0x0000000000007941 */ /* 0x000fea0003800000 */
.L_x_1215:
[----:B-1----:R-:W-:-:S04]  /*1de50*/  IADD3 R9, R17, 0x60, RZ ;  /* 0x0000006011097810 */ /* 0x002fc80007ffe0ff */
[----:B------:R-:W-:-:S13]  /*1de60*/  ISETP.GE.AND P0, PT, R9, R70, PT ;  /* 0x000000460900720c */ /* 0x000fda0003f06270 */
[----:B------:R-:W-:Y:S05]  /*1de70*/  @P0 BRA `(.L_x_1210) ;  /* 0x000002a000000947 */ /* 0x000fea0003800000 */
[----:B------:R-:W2:Y:S01]  /*1de80*/  LD.E.128 R8, [R14.64+0xe000] ;  /* 0x00e000080e087980 */ /* 0x000ea2000c101d00 */
[--C-:B------:R-:W-:Y:S01]  /*1de90*/  SHF.R.U64 R42, R48, 0x10, R49.reuse ;  /* 0x00000010302a7819 */ /* 0x100fe20000001231 */
[--C-:B------:R-:W-:Y:S01]  /*1dea0*/  HADD2.F32 R46, -RZ, R31.reuse.H1_H1 ;  /* 0x3000001fff2e7230 */ /* 0x100fe20000004100 */
[----:B------:R-:W-:Y:S01]  /*1deb0*/  SHF.R.U32.HI R48, RZ, 0x10, R49 ;  /* 0x00000010ff307819 */ /* 0x000fe20000011631 */
[----:B------:R-:W-:Y:S01]  /*1dec0*/  HADD2.F32 R31, -RZ, R31.H0_H0 ;  /* 0x2000001fff1f7230 */ /* 0x000fe20000004100 */
[--C-:B------:R-:W-:Y:S01]  /*1ded0*/  SHF.R.U64 R43, R44, 0x10, R45.reuse ;  /* 0x000000102c2b7819 */ /* 0x100fe2000000122d */
[----:B------:R-:W-:Y:S01]  /*1dee0*/  HADD2.F32 R42, -RZ, R42.H0_H0 ;  /* 0x2000002aff2a7230 */ /* 0x000fe20000004100 */
[----:B------:R-:W-:Y:S01]  /*1def0*/  SHF.R.U32.HI R44, RZ, 0x10, R45 ;  /* 0x00000010ff2c7819 */ /* 0x000fe2000001162d */
[----:B------:R-:W-:Y:S02]  /*1df00*/  HADD2.F32 R45, -RZ, R37.H1_H1 ;  /* 0x30000025ff2d7230 */ /* 0x000fe40000004100 */
        /* <DEDUP_REMOVED lines=8> */
[CC--:B------:R-:W-:Y:S01]  /*1df90*/  FMUL.FTZ R54, R8.reuse, R46.reuse ;  /* 0x0000002e08367220 */ /* 0x0c0fe20000410000 */
[--C-:B------:R-:W-:Y:S01]  /*1dfa0*/  HADD2.F32 R51, -RZ, R10.reuse.H1_H1 ;  /* 0x3000000aff337230 */ /* 0x100fe20000004100 */
[-C--:B------:R-:W-:Y:S01]  /*1dfb0*/  FMUL.FTZ R8, R8, R45.reuse ;  /* 0x0000002d08087220 */ /* 0x080fe20000410000 */
[--C-:B------:R-:W-:Y:S01]  /*1dfc0*/  HADD2.F32 R52, -RZ, R9.reuse.H0_H0 ;  /* 0x20000009ff347230 */ /* 0x100fe20000004100 */
[C---:B------:R-:W-:Y:S01]  /*1dfd0*/  FFMA.FTZ R54, R49.reuse, R45, -R54 ;  /* 0x0000002d31367223 */ /* 0x040fe20000010836 */
[----:B------:R-:W-:Y:S01]  /*1dfe0*/  HADD2.F32 R9, -RZ, R9.H1_H1 ;  /* 0x30000009ff097230 */ /* 0x000fe20000004100 */
[----:B------:R-:W-:Y:S01]  /*1dff0*/  FFMA.FTZ R49, R49, R46, R8 ;  /* 0x0000002e31317223 */ /* 0x000fe20000010008 */
[----:B------:R-:W-:Y:S01]  /*1e000*/  HADD2.F32 R50, -RZ, R10.H0_H0 ;  /* 0x2000000aff327230 */ /* 0x000fe20000004100 */
[C---:B------:R-:W-:Y:S02]  /*1e010*/  FMUL.FTZ R10, R11.reuse, R44 ;  /* 0x0000002c0b0a7220 */ /* 0x040fe40000410000 */
[----:B------:R-:W-:-:S02]  /*1e020*/  FMUL.FTZ R11, R11, R48 ;  /* 0x000000300b0b7220 */ /* 0x000fc40000410000 */
[C---:B------:R-:W-:Y:S02]  /*1e030*/  FMUL.FTZ R8, R51.reuse, R31 ;  /* 0x0000001f33087220 */ /* 0x040fe40000410000 */
[----:B------:R-:W-:Y:S02]  /*1e040*/  FMUL.FTZ R51, R51, R37 ;  /* 0x0000002533337220 */ /* 0x000fe40000410000 */
[C---:B------:R-:W-:Y:S02]  /*1e050*/  FMUL.FTZ R45, R9.reuse, R43 ;  /* 0x0000002b092d7220 */ /* 0x040fe40000410000 */
        /* <DEDUP_REMOVED lines=12> */
.L_x_1210:
[----:B------:R-:W-:Y:S05]  /*1e120*/  BSYNC B1 ;  /* 0x0000000000017941 */ /* 0x000fea0003800000 */
.L_x_1209:
[----:B------:R-:W-:Y:S01]  /*1e130*/  IADD3 R97, R97, 0x60, RZ ;  /* 0x0000006061617810 */ /* 0x000fe20007ffe0ff */
[----:B-1----:R-:W-:Y:S02]  /*1e140*/  IMAD.MOV.U32 R8, RZ, RZ, R64 ;  /* 0x000000ffff087224 */ /* 0x002fe400078e0040 */
[----:B------:R-:W-:Y:S01]  /*1e150*/  IMAD.MOV.U32 R9, RZ, RZ, 0x0 ;  /* 0x00000000ff097424 */ /* 0x000fe200078e00ff */
[----:B------:R-:W-:-:S13]  /*1e160*/  ISETP.GE.AND P0, PT, R97, R36, PT ;  /* 0x000000246100720c */ /* 0x000fda0003f06270 */
[----:B------:R-:W-:Y:S05]  /*1e170*/  @P0 RET.REL.NODEC R8 `(_ZN7cutlass13device_kernelIN5flash19enable_sm80_to_sm89INS1_16FlashAttnFwdSm80INS1_25CollectiveMainloopFwdSm80ILi8ELi1ELb0EN4cute5tupleIJNS5_1CILi128EEENS7_ILi48EEENS7_ILi256EEEEEELi256ENS_6half_tEfNS_4arch4Sm80ELb0ELb1ELb1ELb1ELb0ELb1ELb1ELb0EEENS1_21CollectiveEpilogueFwdINS6_IJS8_SA_S9_EEENS6_IJNS7_ILi1EEESI_SI_EEESC_SE_Li256ELb1ELb1ELb0ELb0EEENS1_19SingleTileSchedulerILb1ELb0ELb1ELi128EEEEEEEEEvNT_6ParamsE) ;  /* 0xfffe1e8008000950 */ /* 0x000fea0003c3ffff */
[----:B------:R-:W-:Y:S01]  /*1e180*/  ISETP.GE.AND P0, PT, R17, R70, PT ;  /* 0x000000461100720c */ /* 0x000fe20003f06270 */
[----:B------:R-:W-:-:S12]  /*1e190*/  BSSY B0, `(.L_x_1217) ;  /* 0x000002c000007945 */ /* 0x000fd80003800000 */
[----:B------:R-:W-:Y:S05]  /*1e1a0*/  @P0 BRA `(.L_x_1218) ;  /* 0x000002a000000947 */ /* 0x000fea0003800000 */
[----:B------:R-:W2:Y:S01]  /*1e1b0*/  LD.E.128 R8, [R14.64+0x3000] ;  /* 0x003000080e087980 */ /* 0x000ea2000c101d00 */
[----:B------:R-:W-:Y:S01]  /*1e1c0*/  SHF.R.U64 R36, R38, 0x10, R39 ;  /* 0x0000001026247819 */ /* 0x000fe20000001227 */
[--C-:B------:R-:W-:Y:S01]  /*1e1d0*/  HADD2.F32 R37, -RZ, R30.reuse.H1_H1 ;  /* 0x3000001eff257230 */ /* 0x100fe20000004100 */
[----:B------:R-:W-:Y:S01]  /*1e1e0*/  SHF.R.U64 R31, R40, 0x10, R41 ;  /* 0x00000010281f7819 */ /* 0x000fe20000001229 */
[----:B------:R-:W-:Y:S01]  /*1e1f0*/  HADD2.F32 R30, -RZ, R30.H0_H0 ;  /* 0x2000001eff1e7230 */ /* 0x000fe20000004100 */
[----:B------:R-:W-:Y:S01]  /*1e200*/  SHF.R.U32.HI R38, RZ, 0x10, R39 ;  /* 0x00000010ff267819 */ /* 0x000fe20000011627 */
[--C-:B------:R-:W-:Y:S01]  /*1e210*/  HADD2.F32 R39, -RZ, R25.reuse.H1_H1 ;  /* 0x30000019ff277230 */ /* 0x100fe20000004100 */
        /* <DEDUP_REMOVED lines=17> */
[----:B------:R-:W-:-:S02]  /*1e330*/  FFMA.FTZ R11, R41, R38, R11 ;  /* 0x00000026290b7223 */ /* 0x000fc4000001000b */
[-C--:B------:R-:W-:Y:S02]  /*1e340*/  FMUL.FTZ R8, R8, R37.reuse ;  /* 0x0000002508087220 */ /* 0x080fe40000410000 */
[----:B------:R-:W-:Y:S02]  /*1e350*/  FFMA.FTZ R9, R42, R37, -R9 ;  /* 0x000000252a097223 */ /* 0x000fe40000010809 */
[----:B------:R-:W-:Y:S02]  /*1e360*/  FMUL.FTZ R37, R44, R25 ;  /* 0x000000192c257220 */ /* 0x000fe40000410000 */
[----:B------:R-:W-:Y:S02]  /*1e370*/  FMUL.FTZ R38, R46, R36 ;  /* 0x000000242e267220 */ /* 0x000fe40000410000 */
[----:B------:R-:W-:Y:S02]  /*1e380*/  FMUL.FTZ R44, R44, R30 ;  /* 0x0000001e2c2c7220 */ /* 0x000fe40000410000 */
[----:B------:R-:W-:-:S02]  /*1e390*/  FMUL.FTZ R46, R46, R31 ;  /* 0x0000001f2e2e7220 */ /* 0x000fc40000410000 */
[----:B------:R-:W-:Y:S02]  /*1e3a0*/  FFMA.FTZ R10, R41, R40, -R10 ;  /* 0x00000028290a7223 */ /* 0x000fe4000001080a */
[----:B------:R-:W-:Y:S02]  /*1e3b0*/  FFMA.FTZ R8, R42, R39, R8 ;  /* 0x000000272a087223 */ /* 0x000fe40000010008 */
[----:B------:R-:W-:Y:S01]  /*1e3c0*/  FFMA.FTZ R38, R45, R31, -R38 ;  /* 0x0000001f2d267223 */ /* 0x000fe20000010826 */
[----:B------:R-:W-:Y:S01]  /*1e3d0*/  F2FP.PACK_AB R11, R11, R10 ;  /* 0x0000000a0b0b723e */ /* 0x000fe200000000ff */
[C---:B------:R-:W-:Y:S01]  /*1e3e0*/  FFMA.FTZ R37, R43.reuse, R30, -R37 ;  /* 0x0000001e2b257223 */ /* 0x040fe20000010825 */
[----:B------:R-:W-:Y:S01]  /*1e3f0*/  F2FP.PACK_AB R8, R8, R9 ;  /* 0x000000090808723e */ /* 0x000fe200000000ff */
[----:B------:R-:W-:Y:S02]  /*1e400*/  FFMA.FTZ R44, R43, R25, R44 ;  /* 0x000000192b2c7223 */ /* 0x000fe4000001002c */
[----:B------:R-:W-:-:S03]  /*1e410*/  FFMA.FTZ R45, R45, R36, R46 ;  /* 0x000000242d2d7223 */ /* 0x000fc6000001002e */
[----:B------:R-:W-:Y:S02]  /*1e420*/  F2FP.PACK_AB R10, R44, R37 ;  /* 0x000000252c0a723e */ /* 0x000fe400000000ff */
[----:B------:R-:W-:-:S05]  /*1e430*/  F2FP.PACK_AB R9, R45, R38 ;  /* 0x000000262d09723e */ /* 0x000fca00000000ff */
[----:B------:R1:W-:Y:S02]  /*1e440*/  ST.E.128 [R14.64+0x3000], R8 ;  /* 0x003000080e007985 */ /* 0x0003e4000c101d08 */
.L_x_1218:
[----:B------:R-:W-:Y:S05]  /*1e450*/  BSYNC B0 ;  /* 0x0000000000007941 */ /* 0x000fea0003800000 */
.L_x_1217:
        /* <DEDUP_REMOVED lines=46> */
.L_x_1220:
[----:B------:R-:W-:Y:S05]  /*1e740*/  BSYNC B0 ;  /* 0x0000000000007941 */ /* 0x000fea0003800000 */
.L_x_1219:
        /* <DEDUP_REMOVED lines=46> */
.L_x_1222:
[----:B------:R-:W-:Y:S05]  /*1ea30*/  BSYNC B0 ;  /* 0x0000000000007941 */ /* 0x000fea0003800000 */
.L_x_1221:
[----:B------:R-:W-:Y:S01]  /*1ea40*/  IADD3 R17, R17, 0x60, RZ ;  /* 0x0000006011117810 */ /* 0x000fe20007ffe0ff */
[----:B-1----:R-:W-:Y:S02]  /*1ea50*/  IMAD.MOV.U32 R8, RZ, RZ, R64 ;  /* 0x000000ffff087224 */ /* 0x002fe400078e0040 */
[----:B------:R-:W-:Y:S01]  /*1ea60*/  IMAD.MOV.U32 R9, RZ, RZ, 0x0 ;  /* 0x00000000ff097424 */ /* 0x000fe200078e00ff */
[----:B------:R-:W-:-:S13]  /*1ea70*/  ISETP.GE.AND P0, PT, R17, R70, PT ;  /* 0x000000461100720c */ /* 0x000fda0003f06270 */
[----:B------:R-:W-:Y:S05]  /*1ea80*/  @P0 RET.REL.NODEC R8 `(_ZN7cutlass13device_kernelIN5flash19enable_sm80_to_sm89INS1_16FlashAttnFwdSm80INS1_25CollectiveMainloopFwdSm80ILi8ELi1ELb0EN4cute5tupleIJNS5_1CILi128EEENS7_ILi48EEENS7_ILi256EEEEEELi256ENS_6half_tEfNS_4arch4Sm80ELb0ELb1ELb1ELb1ELb0ELb1ELb1ELb0EEENS1_21CollectiveEpilogueFwdINS6_IJS8_SA_S9_EEENS6_IJNS7_ILi1EEESI_SI_EEESC_SE_Li256ELb1ELb1ELb0ELb0EEENS1_19SingleTileSchedulerILb1ELb0ELb1ELi128EEEEEEEEEvNT_6ParamsE) ;  /* 0xfffe157008000950 */ /* 0x000fea0003c3ffff */
[----:B------:R-:W2:Y:S01]  /*1ea90*/  LD.E.128 R8, [R14.64+0xf000] ;  /* 0x00f000080e087980 */ /* 0x000ea2000c101d00 */
[----:B------:R-:W-:Y:S02]  /*1eaa0*/  SHF.R.U64 R17, R18, 0x10, R19 ;  /* 0x0000001012117819 */ /* 0x000fe40000001213 */
[----:B------:R-:W-:Y:S02]  /*1eab0*/  SHF.R.U64 R16, R20, 0x10, R21 ;  /* 0x0000001014107819 */ /* 0x000fe40000001215 */
[----:B------:R-:W-:Y:S01]  /*1eac0*/  SHF.R.U32.HI R18, RZ, 0x10, R19 ;  /* 0x00000010ff127819 */ /* 0x000fe20000011613 */
[----:B------:R-:W-:Y:S01]  /*1ead0*/  HADD2.F32 R19, -RZ, R12.H1_H1 ;  /* 0x3000000cff137230 */ /* 0x000fe20000004100 */
[----:B------:R-:W-:Y:S01]  /*1eae0*/  SHF.R.U32.HI R20, RZ, 0x10, R21 ;  /* 0x00000010ff147819 */ /* 0x000fe20000011615 */
[----:B------:R-:W-:Y:S02]  /*1eaf0*/  HADD2.F32 R21, -RZ, R13.H1_H1 ;  /* 0x3000000dff157230 */ /* 0x000fe40000004100 */
[----:B------:R-:W-:-:S02]  /*1eb00*/  HADD2.F32 R18, -RZ, R18.H0_H0 ;  /* 0x20000012ff127230 */ /* 0x000fc40000004100 */
[----:B------:R-:W-:Y:S02]  /*1eb10*/  HADD2.F32 R20, -RZ, R20.H0_H0 ;  /* 0x20000014ff147230 */ /* 0x000fe40000004100 */
[----:B------:R-:W-:Y:S02]  /*1eb20*/  HADD2.F32 R13, -RZ, R13.H0_H0 ;  /* 0x2000000dff0d7230 */ /* 0x000fe40000004100 */
[----:B------:R-:W-:Y:S02]  /*1eb30*/  HADD2.F32 R17, -RZ, R17.H0_H0 ;  /* 0x20000011ff117230 */ /* 0x000fe40000004100 */
[----:B------:R-:W-:Y:S02]  /*1eb40*/  HADD2.F32 R12, -RZ, R12.H0_H0 ;  /* 0x2000000cff0c7230 */ /* 0x000fe40000004100 */
[----:B------:R-:W-:Y:S02]  /*1eb50*/  HADD2.F32 R16, -RZ, R16.H0_H0 ;  /* 0x20000010ff107230 */ /* 0x000fe40000004100 */
[----:B--2---:R-:W-:-:S02]  /*1eb60*/  HADD2.F32 R22, -RZ, R11.H0_H0 ;  /* 0x2000000bff167230 */ /* 0x004fc40000004100 */
[----:B------:R-:W-:Y:S02]  /*1eb70*/  HADD2.F32 R11, -RZ, R11.H1_H1 ;  /* 0x3000000bff0b7230 */ /* 0x000fe40000004100 */
[--C-:B------:R-:W-:Y:S02]  /*1eb80*/  HADD2.F32 R24, -RZ, R8.reuse.H0_H0 ;  /* 0x20000008ff187230 */ /* 0x100fe40000004100 */
        /* <DEDUP_REMOVED lines=9> */
[----:B------:R-:W-:-:S02]  /*1ec20*/  FFMA.FTZ R18, R22, R18, R11 ;  /* 0x0000001216127223 */ /* 0x000fc4000001000b */
[-C--:B------:R-:W-:Y:S02]  /*1ec30*/  FMUL.FTZ R8, R8, R19.reuse ;  /* 0x0000001308087220 */ /* 0x080fe40000410000 */
[----:B------:R-:W-:Y:S02]  /*1ec40*/  FFMA.FTZ R9, R24, R19, -R9 ;  /* 0x0000001318097223 */ /* 0x000fe40000010809 */
[C---:B------:R-:W-:Y:S02]  /*1ec50*/  FMUL.FTZ R11, R10.reuse, R13 ;  /* 0x0000000d0a0b7220 */ /* 0x040fe40000410000 */
[C---:B------:R-:W-:Y:S02]  /*1ec60*/  FMUL.FTZ R19, R27.reuse, R17 ;  /* 0x000000111b137220 */ /* 0x040fe40000410000 */
[----:B------:R-:W-:Y:S02]  /*1ec70*/  FMUL.FTZ R10, R10, R12 ;  /* 0x0000000c0a0a7220 */ /* 0x000fe40000410000 */
[----:B------:R-:W-:-:S02]  /*1ec80*/  FMUL.FTZ R27, R27, R16 ;  /* 0x000000101b1b7220 */ /* 0x000fc40000410000 */
[----:B------:R-:W-:Y:S02]  /*1ec90*/  FFMA.FTZ R8, R24, R21, R8 ;  /* 0x0000001518087223 */ /* 0x000fe40000010008 */
[----:B------:R-:W-:Y:S02]  /*1eca0*/  FFMA.FTZ R19, R26, R16, -R19 ;  /* 0x000000101a137223 */ /* 0x000fe40000010813 */
[C---:B------:R-:W-:Y:S01]  /*1ecb0*/  FFMA.FTZ R12, R23.reuse, R12, -R11 ;  /* 0x0000000c170c7223 */ /* 0x040fe2000001080b */
[----:B------:R-:W-:Y:S01]  /*1ecc0*/  F2FP.PACK_AB R8, R8, R9 ;  /* 0x000000090808723e */ /* 0x000fe200000000ff */
[----:B------:R-:W-:Y:S01]  /*1ecd0*/  FFMA.FTZ R13, R23, R13, R10 ;  /* 0x0000000d170d7223 */ /* 0x000fe2000001000a */
[----:B------:R-:W-:Y:S01]  /*1ece0*/  F2FP.PACK_AB R11, R18, R25 ;  /* 0x00000019120b723e */ /* 0x000fe200000000ff */
[----:B------:R-:W-:-:S03]  /*1ecf0*/  FFMA.FTZ R26, R26, R17, R27 ;  /* 0x000000111a1a7223 */ /* 0x000fc6000001001b */
[----:B------:R-:W-:Y:S02]  /*1ed00*/  F2FP.PACK_AB R10, R13, R12 ;  /* 0x0000000c0d0a723e */ /* 0x000fe400000000ff */
[----:B------:R-:W-:Y:S02]  /*1ed10*/  F2FP.PACK_AB R9, R26, R19 ;  /* 0x000000131a09723e */ /* 0x000fe400000000ff */
[----:B------:R-:W-:Y:S02]  /*1ed20*/  MOV R12, R64 ;  /* 0x00000040000c7202 */ /* 0x000fe40000000f00 */
[----:B------:R-:W-:Y:S01]  /*1ed30*/  MOV R13, 0x0 ;  /* 0x00000000000d7802 */ /* 0x000fe20000000f00 */
[----:B------:R1:W-:Y:S03]  /*1ed40*/  ST.E.128 [R14.64+0xf000], R8 ;  /* 0x00f000080e007985 */ /* 0x0003e6000c101d08 */
[----:B------:R-:W-:Y:S05]  /*1ed50*/  RET.REL.NODEC R12 `(_ZN7cutlass13device_kernelIN5flash19enable_sm80_to_sm89INS1_16FlashAttnFwdSm80INS1_25CollectiveMainloopFwdSm80ILi8ELi1ELb0EN4cute5tupleIJNS5_1CILi128EEENS7_ILi48EEENS7_ILi256EEEEEELi256ENS_6half_tEfNS_4arch4Sm80ELb0ELb1ELb1ELb1ELb0ELb1ELb1ELb0EEENS1_21CollectiveEpilogueFwdINS6_IJS8_SA_S9_EEENS6_IJNS7_ILi1EEESI_SI_EEESC_SE_Li256ELb1ELb1ELb0ELb0EEENS1_19SingleTileSchedulerILb1ELb0ELb1ELi128EEEEEEEEEvNT_6ParamsE) ;  /* 0xfffe12a00c007950 */ /* 0x000fea0003c3ffff */
.L_x_1177:
        /* <DEDUP_REMOVED lines=15> */
[----:B------:R-:W-:Y:S01]  /*1ee50*/  IMAD R11, R31, R16, RZ ;  /* 0x000000101f0b7224 */ /* 0x000fe200078e02ff */
[----:B------:R-:W-:Y:S01]  /*1ee60*/  MOV R34, R24 ;  /* 0x0000001800227202 */ /* 0x000fe20000000f00 */
        /* <DEDUP_REMOVED lines=12> */
.L_x_1259:
[----:B------:R-:W-:Y:S05]  /*1ef30*/  BRA.DIV ~URZ, `(.L_x_1224) ;  /* 0x000050f27f007947 */ /* 0x000fea000b800000 */
[----:B------:R3:W4:Y:S04]  /*1ef40*/  SHFL.IDX PT, R24, R19, RZ, 0x181f ;  /* 0x00181fff13187589 */ /* 0x00072800000e0000 */
[----:B------:R3:W1:Y:S04]  /*1ef50*/  SHFL.IDX PT, R21, R61, RZ, 0x181f ;  /* 0x00181fff3d157589 */ /* 0x00066800000e0000 */
[----:B------:R3:W2:Y:S02]  /*1ef60*/  SHFL.IDX PT, R16, R60, RZ, 0x181f ;  /* 0x00181fff3c107589 */ /* 0x0006a400000e0000 */
.L_x_1260:
        /* <DEDUP_REMOVED lines=20> */
[C---:B------:R-:W-:Y:S01]  /*1f0b0*/  IADD3 R10, R69.reuse, 0x40, RZ ;  /* 0x00000040450a7810 */ /* 0x040fe20007ffe0ff */
[----:B------:R-:W-:Y:S01]  /*1f0c0*/  CS2R R110, SRZ ;  /* 0x00000000006e7805 */ /* 0x000fe2000001ff00 */
[-C--:B------:R-:W-:Y:S01]  /*1f0d0*/  ISETP.GE.AND P1, PT, R69, R70.reuse, PT ;  /* 0x000000464500720c */ /* 0x080fe20003f26270 */
[----:B------:R-:W-:Y:S01]  /*1f0e0*/  CS2R R108, SRZ ;  /* 0x00000000006c7805 */ /* 0x000fe2000001ff00 */
[----:B------:R-:W-:Y:S01]  /*1f0f0*/  ISETP.GE.AND P0, PT, R10, R70, PT ;  /* 0x000000460a00720c */ /* 0x000fe20003f06270 */
[----:B------:R-:W-:Y:S01]  /*1f100*/  CS2R R106, SRZ ;  /* 0x00000000006a7805 */ /* 0x000fe2000001ff00 */
[----:B------:R-:W-:Y:S01]  /*1f110*/  CS2R R104, SRZ ;  /* 0x0000000000687805 */ /* 0x000fe2000001ff00 */
[----:B------:R-:W-:Y:S01]  /*1f120*/  CS2R R94, SRZ ;  /* 0x00000000005e7805 */ /* 0x000fe2000001ff00 */
[----:B------:R-:W-:Y:S01]  /*1f130*/  CS2R R92, SRZ ;  /* 0x00000000005c7805 */ /* 0x000fe2000001ff00 */
[----:B------:R-:W-:Y:S01]  /*1f140*/  CS2R R90, SRZ ;  /* 0x00000000005a7805 */ /* 0x000fe2000001ff00 */
[----:B------:R-:W-:-:S05]  /*1f150*/  CS2R R88, SRZ ;  /* 0x0000000000587805 */ /* 0x000fca000001ff00 */
[----:B----4-:R-:W-:Y:S02]  /*1f160*/  @!P1 IMAD.WIDE R22, R69, 0x2, R24 ;  /* 0x0000000245169825 */ /* 0x010fe400078e0218 */
[----:B------:R-:W-:-:S03]  /*1f170*/  @!P0 SHF.R.S32.HI R11, RZ, 0x1f, R10 ;  /* 0x0000001fff0b8819 */ /* 0x000fc6000001140a */
[----:B------:R1:W5:Y:S01]  /*1f180*/  @!P1 LD.E.128 R108, [R22.64] ;  /* 0x00000008166c9980 */ /* 0x000362000c101d00 */
[----:B------:R-:W-:-:S04]  /*1f190*/  @!P0 LEA.HI R11, R11, R10, RZ, 0x3 ;  /* 0x0000000a0b0b8211 */ /* 0x000fc800078f18ff */
[----:B------:R-:W-:-:S05]  /*1f1a0*/  @!P0 LOP3.LUT R11, R11, 0xfffffff8, RZ, 0xc0, !PT ;  /* 0xfffffff80b0b8812 */ /* 0x000fca00078ec0ff */
[----:B------:R-:W-:-:S04]  /*1f1b0*/  @!P0 IMAD.WIDE R24, R11, 0x2, R24 ;  /* 0x000000020b188825 */ /* 0x000fc800078e0218 */
[--C-:B------:R-:W-:Y:S01]  /*1f1c0*/  @!P0 IMAD.WIDE R10, R11, 0x2, R12.reuse ;  /* 0x000000020b0a8825 */ /* 0x100fe200078e020c */
[----:B------:R1:W5:Y:S03]  /*1f1d0*/  @!P0 LD.E.128 R92, [R24.64] ;  /* 0x00000008185c8980 */ /* 0x000366000c101d00 */
[----:B------:R-:W-:Y:S01]  /*1f1e0*/  @!P1 IMAD.WIDE R12, R69, 0x2, R12 ;  /* 0x00000002450c9825 */ /* 0x000fe200078e020c */
[----:B------:R1:W5:Y:S04]  /*1f1f0*/  @!P0 LD.E.128 R88, [R10.64] ;  /* 0x000000080a588980 */ /* 0x000368000c101d00 */
[----:B------:R1:W5:Y:S02]  /*1f200*/  @!P1 LD.E.128 R104, [R12.64] ;  /* 0x000000080c689980 */ /* 0x000364000c101d00 */
.L_x_1226:
[----:B------:R-:W-:Y:S05]  /*1f210*/  BSYNC B0 ;  /* 0x0000000000007941 */ /* 0x000fea0003800000 */
.L_x_1225:
[----:B-1---5:R-:W-:Y:S01]  /*1f220*/  IMAD.MOV.U32 R13, RZ, RZ, R94 ;  /* 0x000000ffff0d7224 */ /* 0x022fe200078e005e */
        /* <DEDUP_REMOVED lines=28> */
.L_x_1261:
        /* <DEDUP_REMOVED lines=24> */
[----:B--2-4-:R-:W-:Y:S02]  /*1f570*/  @!P1 IMAD.WIDE R22, R69, 0x2, R24 ;  /* 0x0000000245169825 */ /* 0x014fe400078e0218 */
        /* <DEDUP_REMOVED lines=10> */
.L_x_1229:
[----:B------:R-:W-:Y:S05]  /*1f620*/  BSYNC B0 ;  /* 0x0000000000007941 */ /* 0x000fea0003800000 */
.L_x_1228:
        /* <DEDUP_REMOVED lines=25> */
[----:B--2---:R1:W2:Y:S02]  /*1f7c0*/  SHFL.IDX PT, R25, R17, 0x2, 0x181f ;  /* 0x00581f0011197f89 */ /* 0x0042a400000e0000 */
.L_x_1262:
[----:B------:R-:W-:Y:S05]  /*1f7d0*/  BRA.DIV ~URZ, `(.L_x_1231) ;  /* 0x00004bf27f007947 */ /* 0x000fea000b800000 */
[----:B----4-:R3:W4:Y:S04]  /*1f7e0*/  SHFL.IDX PT, R24, R19, 0x2, 0x181f ;  /* 0x00581f0013187f89 */ /* 0x01072800000e0000 */
[----:B------:R3:W1:Y:S04]  /*1f7f0*/  SHFL.IDX PT, R21, R61, 0x2, 0x181f ;  /* 0x00581f003d157f89 */ /* 0x00066800000e0000 */
[----:B------:R3:W2:Y:S02]  /*1f800*/  SHFL.IDX PT, R16, R60, 0x2, 0x181f ;  /* 0x00581f003c107f89 */ /* 0x0006a400000e0000 */
.L_x_1263:
        /* <DEDUP_REMOVED lines=11> */
[----:B--2---:R-:W-:-:S06]  /*1f8c0*/  IMAD.MOV.U32 R20, RZ, RZ, R16 ;  /* 0x000000ffff147224 */ /* 0x004fcc00078e0010 */
        /* <DEDUP_REMOVED lines=18> */
[--C-:B-1----:R-:W-:Y:S01]  /*1f9f0*/  @!P0 IMAD.WIDE R10, R10, 0x2, R20.reuse ;  /* 0x000000020a0a8825 */ /* 0x102fe200078e0214 */
[----:B------:R2:W5:Y:S03]  /*1fa00*/  @!P0 LD.E.128 R36, [R24.64] ;  /* 0x0000000818248980 */ /* 0x000566000c101d00 */
[----:B------:R-:W-:Y:S01]  /*1fa10*/  @!P1 IMAD.WIDE R20, R69, 0x2, R20 ;  /* 0x0000000245149825 */ /* 0x000fe200078e0214 */
[----:B------:R2:W5:Y:S04]  /*1fa20*/  @!P0 LD.E.128 R32, [R10.64] ;  /* 0x000000080a208980 */ /* 0x000568000c101d00 */
[----:B------:R2:W5:Y:S02]  /*1fa30*/  @!P1 LD.E.128 R40, [R20.64] ;  /* 0x0000000814289980 */ /* 0x000564000c101d00 */
.L_x_1233:
[----:B------:R-:W-:Y:S05]  /*1fa40*/  BSYNC B0 ;  /* 0x0000000000007941 */ /* 0x000fea0003800000 */
.L_x_1232:
[----:B--2--5:R-:W-:Y:S01]  /*1fa50*/  IMAD.MOV.U32 R13, RZ, RZ, R38 ;  /* 0x000000ffff0d7224 */ /* 0x024fe200078e0026 */
        /* <DEDUP_REMOVED lines=25> */
[----:B-1----:R-:W1:Y:S02]  /*1fbf0*/  SHFL.IDX PT, R17, R17, 0x3, 0x181f ;  /* 0x00781f0011117f89 */ /* 0x002e6400000e0000 */
.L_x_1264:
        /* <DEDUP_REMOVED lines=8> */
[----:B------:R-:W3:Y:S02]  /*1fc80*/  SHFL.IDX PT, R60, R60, 0x3, 0x181f ;  /* 0x00781f003c3c7f89 */ /* 0x000ee400000e0000 */
.L_x_1265:
[----:B------:R-:W-:Y:S01]  /*1fc90*/  IADD3 R18, R18, 0x60, RZ ;  /* 0x0000006012127810 */ /* 0x000fe20007ffe0ff */
[----:B------:R-:W-:Y:S01]  /*1fca0*/  BSSY B0, `(.L_x_1236) ;  /* 0x0000020000007945 */ /* 0x000fe20003800000 */
[----:B------:R-:W-:Y:S01]  /*1fcb0*/  CS2R R28, SRZ ;  /* 0x00000000001c7805 */ /* 0x000fe2000001ff00 */
[----:B------:R-:W-:Y:S01]  /*1fcc0*/  CS2R R26, SRZ ;  /* 0x00000000001a7805 */ /* 0x000fe2000001ff00 */
[----:B------:R-:W-:Y:S01]  /*1fcd0*/  ISETP.GE.AND P0, PT, R18, R15, PT ;  /* 0x0000000f1200720c */ /* 0x000fe20003f06270 */
[----:B----4-:R-:W-:Y:S01]  /*1fce0*/  CS2R R24, SRZ ;  /* 0x0000000000187805 */ /* 0x010fe2000001ff00 */
[----:B------:R-:W-:Y:S01]  /*1fcf0*/  CS2R R22, SRZ ;  /* 0x0000000000167805 */ /* 0x000fe2000001ff00 */
[----:B------:R-:W-:Y:S01]  /*1fd00*/  CS2R R20, SRZ ;  /* 0x0000000000147805 */ /* 0x000fe2000001ff00 */
[----:B--2---:R-:W-:Y:S01]  /*1fd10*/  CS2R R18, SRZ ;  /* 0x0000000000127805 */ /* 0x004fe2000001ff00 */
[----:B------:R-:W-:-:S08]  /*1fd20*/  CS2R R16, SRZ ;  /* 0x0000000000107805 */ /* 0x000fd0000001ff00 */
        /* <DEDUP_REMOVED lines=12> */
[----:B------:R-:W-:Y:S02]  /*1fdf0*/  @!P1 IMAD.WIDE R12, R69, 0x2, R62 ;  /* 0x00000002450c9825 */ /* 0x000fe400078e023e */
[----:B------:R-:W-:-:S03]  /*1fe00*/  @!P0 SHF.R.S32.HI R10, RZ, 0x1f, R11 ;  /* 0x0000001fff0a8819 */ /* 0x000fc6000001140b */
[----:B------:R2:W5:Y:S01]  /*1fe10*/  @!P1 LD.E.128 R24, [R12.64] ;  /* 0x000000080c189980 */ /* 0x000562000c101d00 */
[----:B------:R-:W-:-:S04]  /*1fe20*/  @!P0 LEA.HI R10, R10, R11, RZ, 0x3 ;  /* 0x0000000b0a0a8211 */ /* 0x000fc800078f18ff */
[----:B------:R-:W-:-:S05]  /*1fe30*/  @!P0 LOP3.LUT R10, R10, 0xfffffff8, RZ, 0xc0, !PT ;  /* 0xfffffff80a0a8812 */ /* 0x000fca00078ec0ff */
[----:B------:R-:W-:-:S04]  /*1fe40*/  @!P0 IMAD.WIDE R62, R10, 0x2, R62 ;  /* 0x000000020a3e8825 */ /* 0x000fc800078e023e */
[--C-:B-1-3--:R-:W-:Y:S01]  /*1fe50*/  @!P0 IMAD.WIDE R10, R10, 0x2, R60.reuse ;  /* 0x000000020a0a8825 */ /* 0x10afe200078e023c */
[----:B------:R2:W5:Y:S03]  /*1fe60*/  @!P0 LD.E.128 R28, [R62.64] ;  /* 0x000000083e1c8980 */ /* 0x000566000c101d00 */
[----:B------:R-:W-:Y:S01]  /*1fe70*/  @!P1 IMAD.WIDE R60, R69, 0x2, R60 ;  /* 0x00000002453c9825 */ /* 0x000fe200078e023c */
[----:B------:R2:W5:Y:S04]  /*1fe80*/  @!P0 LD.E.128 R20, [R10.64] ;  /* 0x000000080a148980 */ /* 0x000568000c101d00 */
[----:B------:R2:W5:Y:S02]  /*1fe90*/  @!P1 LD.E.128 R16, [R60.64] ;  /* 0x000000083c109980 */ /* 0x000564000c101d00 */
.L_x_1237:
[----:B------:R-:W-:Y:S05]  /*1fea0*/  BSYNC B0 ;  /* 0x0000000000007941 */ /* 0x000fea0003800000 */
.L_x_1236:
[----:B--2---:R-:W-:Y:S01]  /*1feb0*/  IADD3 R13, R9, -c[0x0][0x20], RZ ;  /* 0x80000800090d7a10 */ /* 0x004fe20007ffe0ff */
[----:B------:R-:W-:-:S04]  /*1fec0*/  DEPBAR.LE SB0, 0x1 ;  /* 0x000080400000791a */ /* 0x000fc80000000000 */
[----:B-1-3--:R-:W2:Y:S04]  /*1fed0*/  LDL.64 R60, [R13+0x20] ;  /* 0x000020000d3c7983 */ /* 0x00aea80000100a00 */
[----:B------:R-:W3:Y:S01]  /*1fee0*/  LDL.64 R102, [R13+0x28] ;  /* 0x000028000d667983 */ /* 0x000ee20000100a00 */
[----:B------:R-:W-:Y:S03]  /*1fef0*/  WARPSYNC 0xffffffff ;  /* 0xffffffff00007948 */ /* 0x000fe60003800000 */
[----:B------:R-:W-:Y:S06]  /*1ff00*/  BAR.SYNC.DEFER_BLOCKING 0x0 ;  /* 0x0000000000007b1d */ /* 0x000fec0000010000 */
[----:B--2---:R1:W2:Y:S04]  /*1ff10*/  LD.E R96, [R60.64] ;  /* 0x000000083c607980 */ /* 0x0042a8000c101900 */
[----:B---3--:R-:W5:Y:S02]  /*1ff20*/  LD.E.64 R102, [R102.64] ;  /* 0x0000000866667980 */ /* 0x008f64000c101b00 */
[----:B-----5:R-:W-:Y:S01]  /*1ff30*/  IMAD.MOV.U32 R12, RZ, RZ, R30 ;  /* 0x000000ffff0c7224 */ /* 0x020fe200078e001e */
[----:B------:R-:W-:Y:S01]  /*1ff40*/  BSSY B1, `(.L_x_1238) ;  /* 0x00000f5000017945 */ /* 0x000fe20003800000 */
[----:B------:R-:W-:-:S02]  /*1ff50*/  IMAD.MOV.U32 R11, RZ, RZ, R31 ;  /* 0x000000ffff0b7224 */ /* 0x000fc400078e001f */
[----:B------:R-:W-:Y:S02]  /*1ff60*/  IMAD.MOV.U32 R10, RZ, RZ, R28 ;  /* 0x000000ffff0a7224 */ /* 0x000fe400078e001c */
[----:B------:R-:W-:Y:S01]  /*1ff70*/  IMAD.MOV.U32 R9, RZ, RZ, R29 ;  /* 0x000000ffff097224 */ /* 0x000fe200078e001d */
[----:B------:R-:W-:Y:S01]  /*1ff80*/  PRMT R63, R11, 0x5410, R12 ;  /* 0x000054100b3f7816 */ /* 0x000fe2000000000c */
[----:B------:R-:W-:Y:S01]  /*1ff90*/  IMAD.MOV.U32 R11, RZ, RZ, R27 ;  /* 0x000000ffff0b7224 */ /* 0x000fe200078e001b */
[----:B------:R-:W-:Y:S02]  /*1ffa0*/  MOV R12, R26 ;  /* 0x0000001a000c7202 */ /* 0x000fe40000000f00 */
[----:B------:R-:W-:Y:S01]  /*1ffb0*/  PRMT R62, R9, 0x5410, R10 ;  /* 0x00005410093e7816 */ /* 0x000fe2000000000a */
[----:B------:R-:W-:Y:S01]  /*1ffc0*/  IMAD.MOV.U32 R10, RZ, RZ, R24 ;  /* 0x000000ffff0a7224 */ /* 0x000fe200078e0018 */
[----:B------:R-:W-:Y:S01]  /*1ffd0*/  PRMT R82, R11, 0x5410, R12 ;  /* 0x000054100b527816 */ /* 0x000fe2000000000c */
[----:B------:R-:W-:-:S02]  /*1ffe0*/  IMAD.MOV.U32 R9, RZ, RZ, R25 ;  /* 0x000000ffff097224 */ /* 0x000fc400078e0019 */
[----:B------:R-:W-:Y:S02]  /*1fff0*/  IMAD.MOV.U32 R11, RZ, RZ, R23 ;  /* 0x000000ffff0b7224 */ /* 0x000fe400078e0017 */
[----:B------:R-:W-:Y:S01]  /*20000*/  IMAD.MOV.U32 R12, RZ, RZ, R18 ;  /* 0x000000ffff0c7224 */ /* 0x000fe200078e0012 */
[----:B------:R-:W-:Y:S01]  /*20010*/  PRMT R80, R9, 0x5410, R10 ;  /* 0x0000541009507816 */ /* 0x000fe2000000000a */
[----:B------:R-:W-:Y:S01]  /*20020*/  IMAD.MOV.U32 R10, RZ, RZ, R20 ;  /* 0x000000ffff0a7224 */ /* 0x000fe200078e0014 */
[----:B------:R-:W-:-:S04]  /*20030*/  MOV R9, R22 ;  /* 0x0000001600097202 */ /* 0x000fc80000000f00 */
[----:B-1----:R-:W-:Y:S01]  /*20040*/  PRMT R61, R11, 0x5410, R9 ;  /* 0x000054100b3d7816 */ /* 0x002fe20000000009 */
[----:B------:R-:W-:Y:S01]  /*20050*/  IMAD.MOV.U32 R11, RZ, RZ, R19 ;  /* 0x000000ffff0b7224 */ /* 0x000fe200078e0013 */
[----:B------:R-:W-:-:S04]  /*20060*/  MOV R9, R21 ;  /* 0x0000001500097202 */ /* 0x000fc80000000f00 */
[----:B------:R-:W-:Y:S01]  /*20070*/  PRMT R60, R9, 0x5410, R10 ;  /* 0x00005410093c7816 */ /* 0x000fe2000000000a */
[----:B------:R-:W-:Y:S01]  /*20080*/  IMAD.MOV.U32 R9, RZ, RZ, R17 ;  /* 0x000000ffff097224 */ /* 0x000fe200078e0011 */
[----:B------:R-:W-:Y:S02]  /*20090*/  MOV R10, R16 ;  /* 0x00000010000a7202 */ /* 0x000fe40000000f00 */
[----:B------:R-:W-:Y:S02]  /*200a0*/  PRMT R76, R11, 0x5410, R12 ;  /* 0x000054100b4c7816 */ /* 0x000fe4000000000c */
[----:B------:R-:W-:Y:S01]  /*200b0*/  PRMT R71, R9, 0x5410, R10 ;  /* 0x0000541009477816 */ /* 0x000fe2000000000a */
[----:B--2---:R-:W-:-:S05]  /*200c0*/  IMAD R96, R96, -0x80, R15 ;  /* 0xffffff8060607824 */ /* 0x004fca00078e020f */
[----:B------:R-:W-:-:S04]  /*200d0*/  IMNMX R96, R96, 0x80, PT ;  /* 0x0000008060607817 */ /* 0x000fc80003800200 */
[----:B------:R-:W-:-:S13]  /*200e0*/  ISETP.GE.AND P0, PT, R97, R96, PT ;  /* 0x000000606100720c */ /* 0x000fda0003f06270 */
[----:B------:R-:W-:Y:S05]  /*200f0*/  @P0 BRA `(.L_x_1239) ;  /* 0x00000d9000000947 */ /* 0x000fea0003800000 */
[----:B------:R-:W-:Y:S01]  /*20100*/  ISETP.GE.AND P0, PT, R69, R70, PT ;  /* 0x000000464500720c */ /* 0x000fe20003f06270 */
[----:B------:R-:W-:Y:S01]  /*20110*/  IMAD.SHL.U32 R130, R97, 0x40, RZ ;  /* 0x0000004061827824 */ /* 0x000fe200078e00ff */
[----:B------:R-:W-:Y:S01]  /*20120*/  SHF.R.S32.HI R9, RZ, 0x1f, R8 ;  /* 0x0000001fff097819 */ /* 0x000fe20000011408 */
[----:B------:R-:W-:Y:S03]  /*20130*/  BSSY B0, `(.L_x_1240) ;  /* 0x0000069000007945 */ /* 0x000fe60003800000 */
[----:B------:R-:W-:Y:S02]  /*20140*/  LEA.HI R128, R9, R8, RZ, 0x6 ;  /* 0x0000000809807211 */ /* 0x000fe400078f30ff */
[----:B------:R-:W-:-:S03]  /*20150*/  LOP3.LUT R130, R130, 0x1c0, RZ, 0xc0, !PT ;  /* 0x000001c082827812 */ /* 0x000fc600078ec0ff */
[----:B------:R-:W-:-:S05]  /*20160*/  IMAD.SHL.U32 R128, R128, 0x8, RZ ;  /* 0x0000000880807824 */ /* 0x000fca00078e00ff */
[----:B------:R-:W-:Y:S01]  /*20170*/  LOP3.LUT R128, R128, 0xfffffe00, RZ, 0xc0, !PT ;  /* 0xfffffe0080807812 */ /* 0x000fe200078ec0ff */
[----:B------:R-:W-:Y:S05]  /*20180*/  @P0 BRA `(.L_x_1241) ;  /* 0x0000063000000947 */ /* 0x000fea0003800000 */
[----:B------:R-:W-:Y:S02]  /*20190*/  LEA.HI R13, R70, R83, RZ, 0x1d ;  /* 0x00000053460d7211 */ /* 0x000fe400078fe8ff */
[----:B------:R-:W-:Y:S02]  /*201a0*/  SHF.R.U32.HI R9, RZ, 0x3, R130 ;  /* 0x00000003ff097819 */ /* 0x000fe40000011682 */
[----:B------:R-:W-:Y:S02]  /*201b0*/  SHF.R.S32.HI R8, RZ, 0x1f, R13 ;  /* 0x0000001fff087819 */ /* 0x000fe4000001140d */
[----:B------:R-:W-:Y:S02]  /*201c0*/  LOP3.LUT R10, R130, 0x38, R69, 0xf8, !PT ;  /* 0x00000038820a7812 */ /* 0x000fe400078ef845 */
[----:B------:R-:W-:Y:S02]  /*201d0*/  SHF.L.U32 R11, R13, 0x3, RZ ;  /* 0x000000030d0b7819 */ /* 0x000fe400000006ff */
[----:B------:R-:W-:-:S02]  /*201e0*/  LEA.HI R8, R8, R13, RZ, 0x3 ;  /* 0x0000000d08087211 */ /* 0x000fc400078f18ff */
[-C--:B------:R-:W-:Y:S02]  /*201f0*/  LOP3.LUT R151, R10, R9.reuse, RZ, 0x3c, !PT ;  /* 0x000000090a977212 */ /* 0x080fe400078e3cff */
[----:B------:R-:W-:Y:S02]  /*20200*/  LOP3.LUT R10, R130, 0x38, R11, 0xf8, !PT ;  /* 0x00000038820a7812 */ /* 0x000fe400078ef80b */
[----:B------:R-:W-:Y:S02]  /*20210*/  SHF.L.U32 R8, R8, 0xa, RZ ;  /* 0x0000000a08087819 */ /* 0x000fe400000006ff */
[----:B------:R-:W-:Y:S02]  /*20220*/  LOP3.LUT R9, R10, R9, RZ, 0x3c, !PT ;  /* 0x000000090a097212 */ /* 0x000fe400078e3cff */
[----:B------:R-:W-:Y:S02]  /*20230*/  LOP3.LUT R8, R8, 0xffffe000, RZ, 0xc0, !PT ;  /* 0xffffe00008087812 */ /* 0x000fe400078ec0ff */
[----:B------:R-:W-:-:S02]  /*20240*/  IADD3 R151, R128, R151, RZ ;  /* 0x0000009780977210 */ /* 0x000fc40007ffe0ff */
[----:B------:R-:W-:-:S03]  /*20250*/  IADD3 R9, R9, R8, R128 ;  /* 0x0000000809097210 */ /* 0x000fc60007ffe080 */
[----:B------:R-:W-:-:S04]  /*20260*/  IMAD.WIDE.U32 R150, R151, 0x2, R102 ;  /* 0x0000000297967825 */ /* 0x000fc800078e0066 */
[----:B------:R-:W-:Y:S01]  /*20270*/  IMAD.WIDE.U32 R148, R9, 0x2, R102 ;  /* 0x0000000209947825 */ /* 0x000fe200078e0066 */
[----:B------:R-:W2:Y:S04]  /*20280*/  LD.E.128 R12, [R150.64] ;  /* 0x00000008960c7980 */ /* 0x000ea8000c101d00 */
[----:B------:R-:W3:Y:S01]  /*20290*/  LD.E.128 R8, [R148.64] ;  /* 0x0000000894087980 */ /* 0x000ee2000c101d00 */
[----:B------:R-:W-:Y:S01]  /*202a0*/  HADD2.F32 R140, -RZ, R129.H0_H0 ;  /* 0x20000081ff8c7230 */ /* 0x000fe20000004100 */
[--C-:B------:R-:W-:Y:S01]  /*202b0*/  SHF.R.U64 R104, R104, 0x10, R105.reuse ;  /* 0x0000001068687819 */ /* 0x100fe20000001269 */
[----:B------:R-:W-:Y:S01]  /*202c0*/  HADD2.F32 R138, -RZ, R132.H0_H0 ;  /* 0x20000084ff8a7230 */ /* 0x000fe20000004100 */
[----:B------:R-:W-:Y:S01]  /*202d0*/  SHF.R.U32.HI R134, RZ, 0x10, R105 ;  /* 0x00000010ff867819 */ /* 0x000fe20000011669 */
[----:B------:R-:W-:Y:S01]  /*202e0*/  HADD2.F32 R146, -RZ, R131.H0_H0 ;  /* 0x20000083ff927230 */ /* 0x000fe20000004100 */
[--C-:B------:R-:W-:Y:S01]  /*202f0*/  SHF.R.U64 R105, R110, 0x10, R111.reuse ;  /* 0x000000106e697819 */ /* 0x100fe2000000126f */
[----:B------:R-:W-:Y:S01]  /*20300*/  HADD2.F32 R129, -RZ, R129.H1_H1 ;  /* 0x30000081ff817230 */ /* 0x000fe20000004100 */
[----:B------:R-:W-:Y:S01]  /*20310*/  SHF.R.U32.HI R110, RZ, 0x10, R111 ;  /* 0x00000010ff6e7819 */ /* 0x000fe2000001166f */
[----:B------:R-:W-:Y:S01]  /*20320*/  HADD2.F32 R134, -RZ, R134.H0_H0 ;  /* 0x20000086ff867230 */ /* 0x000fe20000004100 */
        /* <DEDUP_REMOVED lines=9> */
[--C-:B--2---:R-:W-:Y:S02]  /*203c0*/  HADD2.F32 R111, -RZ, R13.reuse.H0_H0 ;  /* 0x2000000dff6f7230 */ /* 0x104fe40000004100 */
[----:B------:R-:W-:Y:S02]  /*203d0*/  HADD2.F32 R135, -RZ, R13.H1_H1 ;  /* 0x3000000dff877230 */ /* 0x000fe40000004100 */
[--C-:B---3--:R-:W-:Y:S02]  /*203e0*/  HADD2.F32 R139, -RZ, R9.reuse.H0_H0 ;  /* 0x20000009ff8b7230 */ /* 0x108fe40000004100 */
[--C-:B------:R-:W-:Y:S02]  /*203f0*/  HADD2.F32 R142, -RZ, R8.reuse.H0_H0 ;  /* 0x20000008ff8e7230 */ /* 0x100fe40000004100 */
[----:B------:R-:W-:Y:S01]  /*20400*/  HADD2.F32 R144, -RZ, R8.H1_H1 ;  /* 0x30000008ff907230 */ /* 0x000fe20000004100 */
[C---:B------:R-:W-:Y:S01]  /*20410*/  FMUL.FTZ R8, R139.reuse, R140 ;  /* 0x0000008c8b087220 */ /* 0x040fe20000410000 */
[----:B------:R-:W-:Y:S01]  /*20420*/  HADD2.F32 R141, -RZ, R9.H1_H1 ;  /* 0x30000009ff8d7230 */ /* 0x000fe20000004100 */
[-C--:B------:R-:W-:Y:S01]  /*20430*/  FMUL.FTZ R139, R139, R138.reuse ;  /* 0x0000008a8b8b7220 */ /* 0x080fe20000410000 */
[----:B------:R-:W-:Y:S01]  /*20440*/  HADD2.F32 R9, -RZ, R11.H0_H0 ;  /* 0x2000000bff097230 */ /* 0x000fe20000004100 */
[----:B------:R-:W-:Y:S01]  /*20450*/  FFMA.FTZ R8, R111, R138, -R8 ;  /* 0x0000008a6f087223 */ /* 0x000fe20000010808 */
[----:B------:R-:W-:Y:S01]  /*20460*/  HADD2.F32 R138, -RZ, R109.H0_H0 ;  /* 0x2000006dff8a7230 */ /* 0x000fe20000004100 */
[----:B------:R-:W-:Y:S01]  /*20470*/  FMUL.FTZ R109, R141, R134 ;  /* 0x000000868d6d7220 */ /* 0x000fe20000410000 */
[----:B------:R-:W-:Y:S01]  /*20480*/  HADD2.F32 R13, -RZ, R15.H0_H0 ;  /* 0x2000000fff0d7230 */ /* 0x000fe20000004100 */
[----:B------:R-:W-:Y:S01]  /*20490*/  FFMA.FTZ R139, R111, R140, R139 ;  /* 0x0000008c6f8b7223 */ /* 0x000fe2000001008b */
[----:B------:R-:W-:Y:S01]  /*204a0*/  HADD2.F32 R140, -RZ, R133.H0_H0 ;  /* 0x20000085ff8c7230 */ /* 0x000fe20000004100 */
[-C--:B------:R-:W-:Y:S01]  /*204b0*/  FFMA.FTZ R111, R135, R138.reuse, -R109 ;  /* 0x0000008a876f7223 */ /* 0x080fe2000001086d */
[----:B------:R-:W-:Y:S01]  /*204c0*/  HADD2.F32 R11, -RZ, R11.H1_H1 ;  /* 0x3000000bff0b7230 */ /* 0x000fe20000004100 */
[----:B------:R-:W-:Y:S01]  /*204d0*/  FMUL.FTZ R141, R141, R138 ;  /* 0x0000008a8d8d7220 */ /* 0x000fe20000410000 */
[----:B------:R-:W-:Y:S01]  /*204e0*/  HADD2.F32 R138, -RZ, R107.H0_H0 ;  /* 0x2000006bff8a7230 */ /* 0x000fe20000004100 */
[C---:B------:R-:W-:Y:S01]  /*204f0*/  FMUL.FTZ R109, R9.reuse, R146 ;  /* 0x00000092096d7220 */ /* 0x040fe20000410000 */
[----:B------:R-:W-:Y:S01]  /*20500*/  HADD2.F32 R15, -RZ, R15.H1_H1 ;  /* 0x3000000fff0f7230 */ /* 0x000fe20000004100 */
[-C--:B------:R-:W-:Y:S01]  /*20510*/  FMUL.FTZ R9, R9, R140.reuse ;  /* 0x0000008c09097220 */ /* 0x080fe20000410000 */
[----:B------:R-:W-:Y:S01]  /*20520*/  HADD2.F32 R143, -RZ, R10.H0_H0 ;  /* 0x2000000aff8f7230 */ /* 0x000fe20000004100 */
[C---:B------:R-:W-:Y:S01]  /*20530*/  FFMA.FTZ R109, R13.reuse, R140, -R109 ;  /* 0x0000008c0d6d7223 */ /* 0x040fe2000001086d */
[----:B------:R-:W-:Y:S01]  /*20540*/  HADD2.F32 R136, -RZ, R12.H0_H0 ;  /* 0x2000000cff887230 */ /* 0x000fe20000004100 */
[----:B------:R-:W-:Y:S01]  /*20550*/  FFMA.FTZ R146, R13, R146, R9 ;  /* 0x000000920d927223 */ /* 0x000fe20000010009 */
[----:B------:R-:W-:Y:S01]  /*20560*/  HADD2.F32 R13, -RZ, R132.H1_H1 ;  /* 0x30000084ff0d7230 */ /* 0x000fe20000004100 */
[C---:B------:R-:W-:Y:S01]  /*20570*/  FMUL.FTZ R9, R11.reuse, R138 ;  /* 0x0000008a0b097220 */ /* 0x040fe20000410000 */
[----:B------:R-:W-:Y:S01]  /*20580*/  HADD2.F32 R133, -RZ, R133.H1_H1 ;  /* 0x30000085ff857230 */ /* 0x000fe20000004100 */
[-C--:B------:R-:W-:Y:S01]  /*20590*/  FMUL.FTZ R11, R11, R110.reuse ;  /* 0x0000006e0b0b7220 */ /* 0x080fe20000410000 */
[----:B------:R-:W-:Y:S01]  /*205a0*/  HADD2.F32 R137, -RZ, R12.H1_H1 ;  /* 0x3000000cff897230 */ /* 0x000fe20000004100 */
[C---:B------:R-:W-:Y:S01]  /*205b0*/  FFMA.FTZ R110, R15.reuse, R110, -R9 ;  /* 0x0000006e0f6e7223 */ /* 0x040fe20000010809 */
[----:B------:R-:W-:Y:S01]  /*205c0*/  HADD2.F32 R12, -RZ, R14.H0_H0 ;  /* 0x2000000eff0c7230 */ /* 0x000fe20000004100 */
[----:B------:R-:W-:Y:S01]  /*205d0*/  FMUL.FTZ R9, R142, R129 ;  /* 0x000000818e097220 */ /* 0x000fe20000410000 */
[----:B------:R-:W-:Y:S01]  /*205e0*/  HADD2.F32 R10, -RZ, R10.H1_H1 ;  /* 0x3000000aff0a7230 */ /* 0x000fe20000004100 */
[----:B------:R-:W-:Y:S01]  /*205f0*/  FFMA.FTZ R11, R15, R138, R11 ;  /* 0x0000008a0f0b7223 */ /* 0x000fe2000001000b */
[----:B------:R-:W-:Y:S01]  /*20600*/  HADD2.F32 R14, -RZ, R14.H1_H1 ;  /* 0x3000000eff0e7230 */ /* 0x000fe20000004100 */
[----:B------:R-:W-:-:S02]  /*20610*/  FMUL.FTZ R15, R143, R131 ;  /* 0x000000838f0f7220 */ /* 0x000fc40000410000 */
[----:B------:R-:W-:Y:S01]  /*20620*/  FFMA.FTZ R107, R136, R13, -R9 ;  /* 0x0000000d886b7223 */ /* 0x000fe20000010809 */
[----:B------:R-:W-:Y:S01]  /*20630*/  HADD2.F32 R9, -RZ, R106.H0_H0 ;  /* 0x2000006aff097230 */ /* 0x000fe20000004100 */
[-C--:B------:R-:W-:Y:S01]  /*20640*/  FMUL.FTZ R143, R143, R133.reuse ;  /* 0x000000858f8f7220 */ /* 0x080fe20000410000 */
[----:B------:R-:W-:Y:S01]  /*20650*/  F2FP.PACK_AB R11, R11, R146 ;  /* 0x000000920b0b723e */ /* 0x000fe200000000ff */
[C---:B------:R-:W-:Y:S02]  /*20660*/  FFMA.FTZ R133, R12.reuse, R133, -R15 ;  /* 0x000000850c857223 */ /* 0x040fe4000001080f */
[----:B------:R-:W-:Y:S02]  /*20670*/  FFMA.FTZ R143, R12, R131, R143 ;  /* 0x000000830c8f7223 */ /* 0x000fe4000001008f */
[----:B------:R-:W-:Y:S02]  /*20680*/  FMUL.FTZ R12, R144, R104 ;  /* 0x00000068900c7220 */ /* 0x000fe40000410000 */
[----:B------:R-:W-:-:S02]  /*20690*/  FMUL.FTZ R142, R142, R13 ;  /* 0x0000000d8e8e7220 */ /* 0x000fc40000410000 */
[-C--:B------:R-:W-:Y:S02]  /*206a0*/  FMUL.FTZ R144, R144, R108.reuse ;  /* 0x0000006c90907220 */ /* 0x080fe40000410000 */
[C---:B------:R-:W-:Y:S02]  /*206b0*/  FMUL.FTZ R15, R10.reuse, R9 ;  /* 0x000000090a0f7220 */ /* 0x040fe40000410000 */
[-C--:B------:R-:W-:Y:S02]  /*206c0*/  FMUL.FTZ R13, R10, R105.reuse ;  /* 0x000000690a0d7220 */ /* 0x080fe40000410000 */
[C---:B------:R-:W-:Y:S02]  /*206d0*/  FFMA.FTZ R12, R137.reuse, R108, -R12 ;  /* 0x0000006c890c7223 */ /* 0x040fe4000001080c */
[----:B------:R-:W-:Y:S02]  /*206e0*/  FFMA.FTZ R137, R137, R104, R144 ;  /* 0x0000006889897223 */ /* 0x000fe40000010090 */
[----:B------:R-:W-:Y:S01]  /*206f0*/  FFMA.FTZ R10, R14, R105, -R15 ;  /* 0x000000690e0a7223 */ /* 0x000fe2000001080f */
[----:B------:R-:W-:Y:S01]  /*20700*/  F2FP.PACK_AB R15, R110, R109 ;  /* 0x0000006d6e0f723e */ /* 0x000fe200000000ff */
[----:B------:R-:W-:Y:S01]  /*20710*/  FFMA.FTZ R134, R135, R134, R141 ;  /* 0x0000008687867223 */ /* 0x000fe2000001008d */
[----:B------:R-:W-:Y:S01]  /*20720*/  F2FP.PACK_AB R12, R12, R107 ;  /* 0x0000006b0c0c723e */ /* 0x000fe200000000ff */
[----:B------:R-:W-:-:S02]  /*20730*/  FFMA.FTZ R142, R136, R129, R142 ;  /* 0x00000081888e7223 */ /* 0x000fc4000001008e */
[----:B------:R-:W-:Y:S01]  /*20740*/  FFMA.FTZ R104, R14, R9, R13 ;  /* 0x000000090e687223 */ /* 0x000fe2000001000d */
[----:B------:R-:W-:Y:S02]  /*20750*/  F2FP.PACK_AB R13, R111, R8 ;  /* 0x000000086f0d723e */ /* 0x000fe400000000ff */
[----:B------:R-:W-:Y:S02]  /*20760*/  F2FP.PACK_AB R14, R10, R133 ;  /* 0x000000850a0e723e */ /* 0x000fe400000000ff */
[----:B------:R-:W-:Y:S02]  /*20770*/  F2FP.PACK_AB R9, R134, R139 ;  /* 0x0000008b8609723e */ /* 0x000fe400000000ff */
[----:B------:R-:W-:Y:S01]  /*20780*/  F2FP.PACK_AB R8, R137, R142 ;  /* 0x0000008e8908723e */ /* 0x000fe200000000ff */
[----:B------:R1:W-:Y:S01]  /*20790*/  ST.E.128 [R150.64], R12 ;  /* 0x0000000c96007985 */ /* 0x0003e2000c101d08 */
[----:B------:R-:W-:-:S05]  /*207a0*/  F2FP.PACK_AB R10, R104, R143 ;  /* 0x0000008f680a723e */ /* 0x000fca00000000ff */
[----:B------:R1:W-:Y:S02]  /*207b0*/  ST.E.128 [R148.64], R8 ;  /* 0x0000000894007985 */ /* 0x0003e4000c101d08 */
.L_x_1241:
[----:B------:R-:W-:Y:S05]  /*207c0*/  BSYNC B0 ;  /* 0x0000000000007941 */ /* 0x000fea0003800000 */
.L_x_1240:
[----:B-1----:R-:W-:-:S04]  /*207d0*/  IADD3 R9, R69, 0x40, RZ ;  /* 0x0000004045097810 */ /* 0x002fc80007ffe0ff */
[----:B------:R-:W-:-:S13]  /*207e0*/  ISETP.GE.AND P0, PT, R9, R70, PT ;  /* 0x000000460900720c */ /* 0x000fda0003f06270 */
[----:B------:R-:W-:Y:S05]  /*207f0*/  @P0 BRA `(.L_x_1239) ;  /* 0x0000069000000947 */ /* 0x000fea0003800000 */
[----:B------:R-:W-:-:S04]  /*20800*/  SHF.R.S32.HI R10, RZ, 0x1f, R9 ;  /* 0x0000001fff0a7819 */ /* 0x000fc80000011409 */
[CC--:B------:R-:W-:Y:S02]  /*20810*/  LEA.HI R11, R10.reuse, R9.reuse, RZ, 0x3 ;  /* 0x000000090a0b7211 */ /* 0x0c0fe400078f18ff */
[----:B------:R-:W-:Y:S02]  /*20820*/  LEA.HI R10, R10, R9, RZ, 0x6 ;  /* 0x000000090a0a7211 */ /* 0x000fe400078f30ff */
[--C-:B------:R-:W-:Y:S02]  /*20830*/  SHF.R.S32.HI R13, RZ, 0x3, R11.reuse ;  /* 0x00000003ff0d7819 */ /* 0x100fe4000001140b */
[----:B------:R-:W-:Y:S02]  /*20840*/  LOP3.LUT R12, R130, 0x38, R11, 0xf8, !PT ;  /* 0x00000038820c7812 */ /* 0x000fe400078ef80b */
[----:B------:R-:W-:Y:S02]  /*20850*/  LEA.HI R13, R70, R13, RZ, 0x1d ;  /* 0x0000000d460d7211 */ /* 0x000fe400078fe8ff */
[----:B------:R-:W-:-:S02]  /*20860*/  SHF.R.U32.HI R9, RZ, 0x3, R130 ;  /* 0x00000003ff097819 */ /* 0x000fc40000011682 */
[----:B------:R-:W-:Y:S02]  /*20870*/  SHF.R.S32.HI R8, RZ, 0x1f, R13 ;  /* 0x0000001fff087819 */ /* 0x000fe4000001140d */
[----:B------:R-:W-:Y:S02]  /*20880*/  SHF.L.U32 R11, R13, 0x3, RZ ;  /* 0x000000030d0b7819 */ /* 0x000fe400000006ff */
[----:B------:R-:W-:Y:S02]  /*20890*/  LEA.HI R8, R8, R13, RZ, 0x3 ;  /* 0x0000000d08087211 */ /* 0x000fe400078f18ff */
[----:B------:R-:W-:Y:S02]  /*208a0*/  LOP3.LUT R130, R130, 0x38, R11, 0xf8, !PT ;  /* 0x0000003882827812 */ /* 0x000fe400078ef80b */
[----:B------:R-:W-:Y:S02]  /*208b0*/  SHF.L.U32 R8, R8, 0xa, RZ ;  /* 0x0000000a08087819 */ /* 0x000fe400000006ff */
[----:B------:R-:W-:-:S02]  /*208c0*/  LOP3.LUT R15, R12, R9, RZ, 0x3c, !PT ;  /* 0x000000090c0f7212 */ /* 0x000fc400078e3cff */
[----:B------:R-:W-:Y:S02]  /*208d0*/  SHF.L.U32 R10, R10, 0x7, RZ ;  /* 0x000000070a0a7819 */ /* 0x000fe400000006ff */
[----:B------:R-:W-:Y:S02]  /*208e0*/  LOP3.LUT R9, R130, R9, RZ, 0x3c, !PT ;  /* 0x0000000982097212 */ /* 0x000fe400078e3cff */
[----:B------:R-:W-:Y:S02]  /*208f0*/  LOP3.LUT R8, R8, 0xffffe000, RZ, 0xc0, !PT ;  /* 0xffffe00008087812 */ /* 0x000fe400078ec0ff */
[----:B------:R-:W-:Y:S02]  /*20900*/  LOP3.LUT R10, R10, 0xffffe000, RZ, 0xc0, !PT ;  /* 0xffffe0000a0a7812 */ /* 0x000fe400078ec0ff */
[--C-:B------:R-:W-:Y:S02]  /*20910*/  IADD3 R9, R9, R8, R128.reuse ;  /* 0x0000000809097210 */ /* 0x100fe40007ffe080 */
        /* <DEDUP_REMOVED lines=8> */
[----:B------:R-:W-:Y:S02]  /*209a0*/  SHF.R.U32.HI R104, RZ, 0x10, R89 ;  /* 0x00000010ff687819 */ /* 0x000fe40000011659 */
[----:B------:R-:W-:-:S02]  /*209b0*/  SHF.R.U64 R89, R94, 0x10, R95 ;  /* 0x000000105e597819 */ /* 0x000fc4000000125f */
[----:B------:R-:W-:Y:S02]  /*209c0*/  SHF.R.U32.HI R94, RZ, 0x10, R95 ;  /* 0x00000010ff5e7819 */ /* 0x000fe4000001165f */
[--C-:B------:R-:W-:Y:S01]  /*209d0*/  SHF.R.U64 R92, R92, 0x10, R93.reuse ;  /* 0x000000105c5c7819 */ /* 0x100fe2000000125d */
[----:B------:R-:W-:Y:S01]  /*209e0*/  HADD2.F32 R104, -RZ, R104.H0_H0 ;  /* 0x20000068ff687230 */ /* 0x000fe20000004100 */
[----:B------:R-:W-:Y:S01]  /*209f0*/  SHF.R.U32.HI R93, RZ, 0x10, R93 ;  /* 0x00000010ff5d7819 */ /* 0x000fe2000001165d */
[--C-:B------:R-:W-:Y:S01]  /*20a00*/  HADD2.F32 R132, -RZ, R125.reuse.H0_H0 ;  /* 0x2000007dff847230 */ /* 0x100fe20000004100 */
[--C-:B------:R-:W-:Y:S02]  /*20a10*/  SHF.R.U64 R90, R90, 0x10, R91.reuse ;  /* 0x000000105a5a7819 */ /* 0x100fe4000000125b */
[----:B------:R-:W-:Y:S01]  /*20a20*/  SHF.R.U32.HI R91, RZ, 0x10, R91 ;  /* 0x00000010ff5b7819 */ /* 0x000fe2000001165b */
[----:B------:R-:W-:Y:S02]  /*20a30*/  HADD2.F32 R94, -RZ, R94.H0_H0 ;  /* 0x2000005eff5e7230 */ /* 0x000fe40000004100 */
[----:B------:R-:W-:-:S02]  /*20a40*/  HADD2.F32 R125, -RZ, R125.H1_H1 ;  /* 0x3000007dff7d7230 */ /* 0x000fc40000004100 */
[----:B------:R-:W-:Y:S02]  /*20a50*/  HADD2.F32 R88, -RZ, R88.H0_H0 ;  /* 0x20000058ff587230 */ /* 0x000fe40000004100 */
[----:B------:R-:W-:Y:S02]  /*20a60*/  HADD2.F32 R92, -RZ, R92.H0_H0 ;  /* 0x2000005cff5c7230 */ /* 0x000fe40000004100 */
[----:B------:R-:W-:Y:S02]  /*20a70*/  HADD2.F32 R89, -RZ, R89.H0_H0 ;  /* 0x20000059ff597230 */ /* 0x000fe40000004100 */
[----:B--2---:R-:W-:Y:S02]  /*20a80*/  HADD2.F32 R109, -RZ, R9.H0_H0 ;  /* 0x20000009ff6d7230 */ /* 0x004fe40000004100 */
[----:B------:R-:W-:Y:S02]  /*20a90*/  HADD2.F32 R128, -RZ, R8.H0_H0 ;  /* 0x20000008ff807230 */ /* 0x000fe40000004100 */
[----:B---3--:R-:W-:-:S02]  /*20aa0*/  HADD2.F32 R95, -RZ, R13.H0_H0 ;  /* 0x2000000dff5f7230 */ /* 0x008fc40000004100 */
[----:B------:R-:W-:Y:S01]  /*20ab0*/  HADD2.F32 R130, -RZ, R8.H1_H1 ;  /* 0x30000008ff827230 */ /* 0x000fe20000004100 */
[C---:B------:R-:W-:Y:S01]  /*20ac0*/  FMUL.FTZ R8, R109.reuse, R110 ;  /* 0x0000006e6d087220 */ /* 0x040fe20000410000 */
[----:B------:R-:W-:Y:S01]  /*20ad0*/  HADD2.F32 R111, -RZ, R9.H1_H1 ;  /* 0x30000009ff6f7230 */ /* 0x000fe20000004100 */
[-C--:B------:R-:W-:Y:S01]  /*20ae0*/  FMUL.FTZ R109, R109, R108.reuse ;  /* 0x0000006c6d6d7220 */ /* 0x080fe20000410000 */
[----:B------:R-:W-:Y:S01]  /*20af0*/  HADD2.F32 R105, -RZ, R13.H1_H1 ;  /* 0x3000000dff697230 */ /* 0x000fe20000004100 */
[----:B------:R-:W-:Y:S01]  /*20b00*/  FFMA.FTZ R8, R95, R108, -R8 ;  /* 0x0000006c5f087223 */ /* 0x000fe20000010808 */
[----:B------:R-:W-:Y:S01]  /*20b10*/  HADD2.F32 R108, -RZ, R93.H0_H0 ;  /* 0x2000005dff6c7230 */ /* 0x000fe20000004100 */
[----:B------:R-:W-:Y:S01]  /*20b20*/  FMUL.FTZ R93, R111, R104 ;  /* 0x000000686f5d7220 */ /* 0x000fe20000410000 */
[----:B------:R-:W-:Y:S01]  /*20b30*/  HADD2.F32 R9, -RZ, R11.H0_H0 ;  /* 0x2000000bff097230 */ /* 0x000fe20000004100 */
[----:B------:R-:W-:Y:S01]  /*20b40*/  FFMA.FTZ R109, R95, R110, R109 ;  /* 0x0000006e5f6d7223 */ /* 0x000fe2000001006d */
[----:B------:R-:W-:Y:S01]  /*20b50*/  HADD2.F32 R110, -RZ, R127.H0_H0 ;  /* 0x2000007fff6e7230 */ /* 0x000fe20000004100 */
[-C--:B------:R-:W-:Y:S01]  /*20b60*/  FFMA.FTZ R95, R105, R108.reuse, -R93 ;  /* 0x0000006c695f7223 */ /* 0x080fe2000001085d */
[----:B------:R-:W-:Y:S01]  /*20b70*/  HADD2.F32 R13, -RZ, R15.H0_H0 ;  /* 0x2000000fff0d7230 */ /* 0x000fe20000004100 */
[----:B------:R-:W-:Y:S01]  /*20b80*/  FMUL.FTZ R111, R111, R108 ;  /* 0x0000006c6f6f7220 */ /* 0x000fe20000410000 */
[----:B------:R-:W-:Y:S01]  /*20b90*/  HADD2.F32 R11, -RZ, R11.H1_H1 ;  /* 0x3000000bff0b7230 */ /* 0x000fe20000004100 */
[C---:B------:R-:W-:Y:S01]  /*20ba0*/  FMUL.FTZ R93, R9.reuse, R132 ;  /* 0x00000084095d7220 */ /* 0x040fe20000410000 */
[----:B------:R-:W-:Y:S01]  /*20bb0*/  HADD2.F32 R108, -RZ, R91.H0_H0 ;  /* 0x2000005bff6c7230 */ /* 0x000fe20000004100 */
[----:B------:R-:W-:Y:S01]  /*20bc0*/  FMUL.FTZ R9, R9, R110 ;  /* 0x0000006e09097220 */ /* 0x000fe20000410000 */
[----:B------:R-:W-:-:S02]  /*20bd0*/  HADD2.F32 R15, -RZ, R15.H1_H1 ;  /* 0x3000000fff0f7230 */ /* 0x000fc40000004100 */
[----:B------:R-:W-:Y:S01]  /*20be0*/  HADD2.F32 R91, -RZ, R124.H1_H1 ;  /* 0x3000007cff5b7230 */ /* 0x000fe20000004100 */
[----:B------:R-:W-:Y:S02]  /*20bf0*/  FFMA.FTZ R132, R13, R132, R9 ;  /* 0x000000840d847223 */ /* 0x000fe40000010009 */
[----:B------:R-:W-:Y:S01]  /*20c00*/  FMUL.FTZ R9, R11, R108 ;  /* 0x0000006c0b097220 */ /* 0x000fe20000410000 */
[----:B------:R-:W-:Y:S01]  /*20c10*/  HADD2.F32 R129, -RZ, R10.H0_H0 ;  /* 0x2000000aff817230 */ /* 0x000fe20000004100 */
[----:B------:R-:W-:Y:S01]  /*20c20*/  FFMA.FTZ R93, R13, R110, -R93 ;  /* 0x0000006e0d5d7223 */ /* 0x000fe2000001085d */
[----:B------:R-:W-:Y:S01]  /*20c30*/  HADD2.F32 R106, -RZ, R12.H0_H0 ;  /* 0x2000000cff6a7230 */ /* 0x000fe20000004100 */
[-C--:B------:R-:W-:Y:S01]  /*20c40*/  FMUL.FTZ R11, R11, R94.reuse ;  /* 0x0000005e0b0b7220 */ /* 0x080fe20000410000 */
[----:B------:R-:W-:Y:S01]  /*20c50*/  HADD2.F32 R13, -RZ, R126.H1_H1 ;  /* 0x3000007eff0d7230 */ /* 0x000fe20000004100 */
[C---:B------:R-:W-:Y:S01]  /*20c60*/  FFMA.FTZ R94, R15.reuse, R94, -R9 ;  /* 0x0000005e0f5e7223 */ /* 0x040fe20000010809 */
[----:B------:R-:W-:Y:S01]  /*20c70*/  HADD2.F32 R127, -RZ, R127.H1_H1 ;  /* 0x3000007fff7f7230 */ /* 0x000fe20000004100 */
[----:B------:R-:W-:Y:S01]  /*20c80*/  FMUL.FTZ R9, R128, R91 ;  /* 0x0000005b80097220 */ /* 0x000fe20000410000 */
[----:B------:R-:W-:Y:S01]  /*20c90*/  HADD2.F32 R107, -RZ, R12.H1_H1 ;  /* 0x3000000cff6b7230 */ /* 0x000fe20000004100 */
[----:B------:R-:W-:Y:S01]  /*20ca0*/  FFMA.FTZ R11, R15, R108, R11 ;  /* 0x0000006c0f0b7223 */ /* 0x000fe2000001000b */
[----:B------:R-:W-:Y:S01]  /*20cb0*/  HADD2.F32 R12, -RZ, R14.H0_H0 ;  /* 0x2000000eff0c7230 */ /* 0x000fe20000004100 */
[----:B------:R-:W-:-:S02]  /*20cc0*/  FFMA.FTZ R104, R105, R104, R111 ;  /* 0x0000006869687223 */ /* 0x000fc4000001006f */
[C---:B------:R-:W-:Y:S01]  /*20cd0*/  FMUL.FTZ R15, R129.reuse, R125 ;  /* 0x0000007d810f7220 */ /* 0x040fe20000410000 */
[----:B------:R-:W-:Y:S01]  /*20ce0*/  HADD2.F32 R10, -RZ, R10.H1_H1 ;  /* 0x3000000aff0a7230 */ /* 0x000fe20000004100 */
[----:B------:R-:W-:Y:S01]  /*20cf0*/  FFMA.FTZ R105, R106, R13, -R9 ;  /* 0x0000000d6a697223 */ /* 0x000fe20000010809 */
[----:B------:R-:W-:Y:S01]  /*20d00*/  HADD2.F32 R9, -RZ, R90.H0_H0 ;  /* 0x2000005aff097230 */ /* 0x000fe20000004100 */
[-C--:B------:R-:W-:Y:S01]  /*20d10*/  FMUL.FTZ R129, R129, R127.reuse ;  /* 0x0000007f81817220 */ /* 0x080fe20000410000 */
[----:B------:R-:W-:Y:S01]  /*20d20*/  HADD2.F32 R14, -RZ, R14.H1_H1 ;  /* 0x3000000eff0e7230 */ /* 0x000fe20000004100 */
[C---:B------:R-:W-:Y:S02]  /*20d30*/  FFMA.FTZ R127, R12.reuse, R127, -R15 ;  /* 0x0000007f0c7f7223 */ /* 0x040fe4000001080f */
[----:B------:R-:W-:Y:S02]  /*20d40*/  FFMA.FTZ R129, R12, R125, R129 ;  /* 0x0000007d0c817223 */ /* 0x000fe40000010081 */
[----:B------:R-:W-:-:S02]  /*20d50*/  FMUL.FTZ R12, R130, R88 ;  /* 0x00000058820c7220 */ /* 0x000fc40000410000 */
[----:B------:R-:W-:Y:S02]  /*20d60*/  FMUL.FTZ R128, R128, R13 ;  /* 0x0000000d80807220 */ /* 0x000fe40000410000 */
[-C--:B------:R-:W-:Y:S02]  /*20d70*/  FMUL.FTZ R130, R130, R92.reuse ;  /* 0x0000005c82827220 */ /* 0x080fe40000410000 */
[C---:B------:R-:W-:Y:S02]  /*20d80*/  FMUL.FTZ R15, R10.reuse, R9 ;  /* 0x000000090a0f7220 */ /* 0x040fe40000410000 */
[----:B------:R-:W-:Y:S02]  /*20d90*/  FMUL.FTZ R13, R10, R89 ;  /* 0x000000590a0d7220 */ /* 0x000fe40000410000 */
[C---:B------:R-:W-:Y:S02]  /*20da0*/  FFMA.FTZ R12, R107.reuse, R92, -R12 ;  /* 0x0000005c6b0c7223 */ /* 0x040fe4000001080c */
[----:B------:R-:W-:-:S02]  /*20db0*/  FFMA.FTZ R107, R107, R88, R130 ;  /* 0x000000586b6b7223 */ /* 0x000fc40000010082 */
[----:B------:R-:W-:Y:S02]  /*20dc0*/  FFMA.FTZ R10, R14, R89, -R15 ;  /* 0x000000590e0a7223 */ /* 0x000fe4000001080f */
[----:B------:R-:W-:Y:S02]  /*20dd0*/  FFMA.FTZ R128, R106, R91, R128 ;  /* 0x0000005b6a807223 */ /* 0x000fe40000010080 */
[----:B------:R-:W-:Y:S01]  /*20de0*/  FFMA.FTZ R88, R14, R9, R13 ;  /* 0x000000090e587223 */ /* 0x000fe2000001000d */
[----:B------:R-:W-:Y:S02]  /*20df0*/  F2FP.PACK_AB R13, R95, R8 ;  /* 0x000000085f0d723e */ /* 0x000fe400000000ff */
[----:B------:R-:W-:Y:S02]  /*20e00*/  F2FP.PACK_AB R15, R94, R93 ;  /* 0x0000005d5e0f723e */ /* 0x000fe400000000ff */
[----:B------:R-:W-:Y:S02]  /*20e10*/  F2FP.PACK_AB R12, R12, R105 ;  /* 0x000000690c0c723e */ /* 0x000fe400000000ff */
[----:B------:R-:W-:-:S02]  /*20e20*/  F2FP.PACK_AB R14, R10, R127 ;  /* 0x0000007f0a0e723e */ /* 0x000fc400000000ff */
[----:B------:R-:W-:Y:S02]  /*20e30*/  F2FP.PACK_AB R9, R104, R109 ;  /* 0x0000006d6809723e */ /* 0x000fe400000000ff */
[----:B------:R-:W-:Y:S02]  /*20e40*/  F2FP.PACK_AB R11, R11, R132 ;  /* 0x000000840b0b723e */ /* 0x000fe400000000ff */
[----:B------:R-:W-:Y:S02]  /*20e50*/  F2FP.PACK_AB R8, R107, R128 ;  /* 0x000000806b08723e */ /* 0x000fe400000000ff */
[----:B------:R-:W-:Y:S01]  /*20e60*/  F2FP.PACK_AB R10, R88, R129 ;  /* 0x00000081580a723e */ /* 0x000fe200000000ff */
[----:B------:R1:W-:Y:S04]  /*20e70*/  ST.E.128 [R134.64], R12 ;  /* 0x0000000c86007985 */ /* 0x0003e8000c101d08 */
[----:B------:R1:W-:Y:S02]  /*20e80*/  ST.E.128 [R136.64], R8 ;  /* 0x0000000888007985 */ /* 0x0003e4000c101d08 */
.L_x_1239:
[----:B------:R-:W-:Y:S05]  /*20e90*/  BSYNC B1 ;  /* 0x0000000000017941 */ /* 0x000fea0003800000 */
.L_x_1238:
[----:B-1----:R-:W-:Y:S01]  /*20ea0*/  IADD3 R9, R97, 0x20, RZ ;  /* 0x0000002061097810 */ /* 0x002fe20007ffe0ff */
[----:B------:R-:W-:Y:S03]  /*20eb0*/  BSSY B1, `(.L_x_1242) ;  /* 0x00000db000017945 */ /* 0x000fe60003800000 */
        /* <DEDUP_REMOVED lines=8> */
[----:B------:R-:W-:Y:S01]  /*20f40*/  IMAD.SHL.U32 R88, R88, 0x40, RZ ;  /* 0x0000004058587824 */ /* 0x000fe200078e00ff */
[----:B------:R-:W-:-:S04]  /*20f50*/  SHF.R.U32.HI R89, RZ, 0x3, R90 ;  /* 0x00000003ff597819 */ /* 0x000fc8000001165a */
[----:B------:R-:W-:Y:S01]  /*20f60*/  LOP3.LUT R88, R88, 0xfffffe00, RZ, 0xc0, !PT ;  /* 0xfffffe0058587812 */ /* 0x000fe200078ec0ff */
[----:B------:R-:W-:Y:S05]  /*20f70*/  @P0 BRA `(.L_x_1245) ;  /* 0x0000062000000947 */ /* 0x000fea0003800000 */
[----:B------:R-:W-:Y:S02]  /*20f80*/  LEA.HI R8, R70, R83, RZ, 0x1d ;  /* 0x0000005346087211 */ /* 0x000fe400078fe8ff */
[----:B------:R-:W-:Y:S02]  /*20f90*/  LOP3.LUT R10, R90, 0x38, R69, 0xf8, !PT ;  /* 0x000000385a0a7812 */ /* 0x000fe400078ef845 */
[----:B------:R-:W-:Y:S02]  /*20fa0*/  SHF.R.S32.HI R9, RZ, 0x1f, R8 ;  /* 0x0000001fff097819 */ /* 0x000fe40000011408 */
[----:B------:R-:W-:Y:S02]  /*20fb0*/  SHF.L.U32 R11, R8, 0x3, RZ ;  /* 0x00000003080b7819 */ /* 0x000fe400000006ff */
[----:B------:R-:W-:Y:S02]  /*20fc0*/  LEA.HI R9, R9, R8, RZ, 0x3 ;  /* 0x0000000809097211 */ /* 0x000fe400078f18ff */
[----:B------:R-:W-:-:S02]  /*20fd0*/  LOP3.LUT R8, R90, 0x38, R11, 0xf8, !PT ;  /* 0x000000385a087812 */ /* 0x000fc400078ef80b */
[----:B------:R-:W-:Y:S02]  /*20fe0*/  SHF.L.U32 R9, R9, 0xa, RZ ;  /* 0x0000000a09097819 */ /* 0x000fe400000006ff */
[-C--:B------:R-:W-:Y:S02]  /*20ff0*/  LOP3.LUT R8, R8, R89.reuse, RZ, 0x3c, !PT ;  /* 0x0000005908087212 */ /* 0x080fe400078e3cff */
[----:B------:R-:W-:Y:S02]  /*21000*/  LOP3.LUT R9, R9, 0xffffe000, RZ, 0xc0, !PT ;  /* 0xffffe00009097812 */ /* 0x000fe400078ec0ff */
[----:B------:R-:W-:Y:S02]  /*21010*/  LOP3.LUT R127, R10, R89, RZ, 0x3c, !PT ;  /* 0x000000590a7f7212 */ /* 0x000fe400078e3cff */
[----:B------:R-:W-:Y:S02]  /*21020*/  IADD3 R9, R8, R9, R88 ;  /* 0x0000000908097210 */ /* 0x000fe40007ffe058 */
[----:B------:R-:W-:-:S03]  /*21030*/  IADD3 R127, R88, R127, RZ ;  /* 0x0000007f587f7210 */ /* 0x000fc60007ffe0ff */
[----:B------:R-:W-:-:S04]  /*21040*/  IMAD.WIDE.U32 R124, R9, 0x2, R102 ;  /* 0x00000002097c7825 */ /* 0x000fc800078e0066 */
[----:B------:R-:W-:Y:S01]  /*21050*/  IMAD.WIDE.U32 R126, R127, 0x2, R102 ;  /* 0x000000027f7e7825 */ /* 0x000fe200078e0066 */
[----:B------:R-:W2:Y:S04]  /*21060*/  LD.E.128 R8, [R124.64] ;  /* 0x000000087c087980 */ /* 0x000ea8000c101d00 */
[----:B------:R-:W3:Y:S01]  /*21070*/  LD.E.128 R12, [R126.64] ;  /* 0x000000087e0c7980 */ /* 0x000ee2000c101d00 */
[----:B------:R-:W-:Y:S01]  /*21080*/  HADD2.F32 R106, -RZ, R120.H0_H0 ;  /* 0x20000078ff6a7230 */ /* 0x000fe20000004100 */
[--C-:B------:R-:W-:Y:S02]  /*21090*/  SHF.R.U64 R72, R72, 0x10, R73.reuse ;  /* 0x0000001048487819 */ /* 0x100fe40000001249 */
[----:B------:R-:W-:Y:S02]  /*210a0*/  SHF.R.U32.HI R91, RZ, 0x10, R73 ;  /* 0x00000010ff5b7819 */ /* 0x000fe40000011649 */
[--C-:B------:R-:W-:Y:S01]  /*210b0*/  SHF.R.U64 R73, R86, 0x10, R87.reuse ;  /* 0x0000001056497819 */ /* 0x100fe20000001257 */
[----:B------:R-:W-:Y:S01]  /*210c0*/  HADD2.F32 R104, -RZ, R122.H0_H0 ;  /* 0x2000007aff687230 */ /* 0x000fe20000004100 */
[----:B------:R-:W-:-:S02]  /*210d0*/  SHF.R.U32.HI R86, RZ, 0x10, R87 ;  /* 0x00000010ff567819 */ /* 0x000fc40000011657 */
[--C-:B------:R-:W-:Y:S02]  /*210e0*/  SHF.R.U64 R84, R84, 0x10, R85.reuse ;  /* 0x0000001054547819 */ /* 0x100fe40000001255 */
[----:B------:R-:W-:Y:S01]  /*210f0*/  SHF.R.U32.HI R85, RZ, 0x10, R85 ;  /* 0x00000010ff557819 */ /* 0x000fe20000011655 */
[----:B------:R-:W-:Y:S02]  /*21100*/  HADD2.F32 R110, -RZ, R91.H0_H0 ;  /* 0x2000005bff6e7230 */ /* 0x000fe40000004100 */
[----:B------:R-:W-:Y:S02]  /*21110*/  HADD2.F32 R120, -RZ, R120.H1_H1 ;  /* 0x30000078ff787230 */ /* 0x000fe40000004100 */
[----:B------:R-:W-:Y:S01]  /*21120*/  HADD2.F32 R122, -RZ, R122.H1_H1 ;  /* 0x3000007aff7a7230 */ /* 0x000fe20000004100 */
[--C-:B------:R-:W-:Y:S01]  /*21130*/  SHF.R.U64 R74, R74, 0x10, R75.reuse ;  /* 0x000000104a4a7819 */ /* 0x100fe2000000124b */
[--C-:B------:R-:W-:Y:S01]  /*21140*/  HADD2.F32 R91, -RZ, R121.reuse.H1_H1 ;  /* 0x30000079ff5b7230 */ /* 0x100fe20000004100 */
[----:B------:R-:W-:Y:S01]  /*21150*/  SHF.R.U32.HI R75, RZ, 0x10, R75 ;  /* 0x00000010ff4b7819 */ /* 0x000fe2000001164b */
[----:B------:R-:W-:-:S02]  /*21160*/  HADD2.F32 R121, -RZ, R121.H0_H0 ;  /* 0x20000079ff797230 */ /* 0x000fc40000004100 */
[----:B------:R-:W-:Y:S02]  /*21170*/  HADD2.F32 R72, -RZ, R72.H0_H0 ;  /* 0x20000048ff487230 */ /* 0x000fe40000004100 */
[----:B------:R-:W-:Y:S02]  /*21180*/  HADD2.F32 R74, -RZ, R74.H0_H0 ;  /* 0x2000004aff4a7230 */ /* 0x000fe40000004100 */
[----:B------:R-:W-:Y:S02]  /*21190*/  HADD2.F32 R86, -RZ, R86.H0_H0 ;  /* 0x20000056ff567230 */ /* 0x000fe40000004100 */
[----:B------:R-:W-:Y:S02]  /*211a0*/  HADD2.F32 R84, -RZ, R84.H0_H0 ;  /* 0x20000054ff547230 */ /* 0x000fe40000004100 */
[----:B------:R-:W-:Y:S02]  /*211b0*/  HADD2.F32 R73, -RZ, R73.H0_H0 ;  /* 0x20000049ff497230 */ /* 0x000fe40000004100 */
[----:B--2---:R-:W-:-:S02]  /*211c0*/  HADD2.F32 R95, -RZ, R9.H0_H0 ;  /* 0x20000009ff5f7230 */ /* 0x004fc40000004100 */
[--C-:B------:R-:W-:Y:S02]  /*211d0*/  HADD2.F32 R105, -RZ, R8.reuse.H0_H0 ;  /* 0x20000008ff697230 */ /* 0x100fe40000004100 */
[----:B------:R-:W-:Y:S02]  /*211e0*/  HADD2.F32 R107, -RZ, R8.H1_H1 ;  /* 0x30000008ff6b7230 */ /* 0x000fe40000004100 */
[----:B---3--:R-:W-:Y:S02]  /*211f0*/  HADD2.F32 R87, -RZ, R13.H0_H0 ;  /* 0x2000000dff577230 */ /* 0x008fe40000004100 */
[--C-:B------:R-:W-:Y:S02]  /*21200*/  HADD2.F32 R8, -RZ, R10.reuse.H0_H0 ;  /* 0x2000000aff087230 */ /* 0x100fe40000004100 */
[----:B------:R-:W-:Y:S01]  /*21210*/  HADD2.F32 R109, -RZ, R10.H1_H1 ;  /* 0x3000000aff6d7230 */ /* 0x000fe20000004100 */
[C---:B------:R-:W-:Y:S01]  /*21220*/  FMUL.FTZ R10, R95.reuse, R106 ;  /* 0x0000006a5f0a7220 */ /* 0x040fe20000410000 */
[----:B------:R-:W-:Y:S01]  /*21230*/  HADD2.F32 R9, -RZ, R9.H1_H1 ;  /* 0x30000009ff097230 */ /* 0x000fe20000004100 */
[----:B------:R-:W-:-:S02]  /*21240*/  FMUL.FTZ R95, R95, R104 ;  /* 0x000000685f5f7220 */ /* 0x000fc40000410000 */
[----:B------:R-:W-:Y:S01]  /*21250*/  FFMA.FTZ R10, R87, R104, -R10 ;  /* 0x00000068570a7223 */ /* 0x000fe2000001080a */
[----:B------:R-:W-:Y:S01]  /*21260*/  HADD2.F32 R104, -RZ, R85.H0_H0 ;  /* 0x20000055ff687230 */ /* 0x000fe20000004100 */
[----:B------:R-:W-:Y:S01]  /*21270*/  FMUL.FTZ R85, R9, R110 ;  /* 0x0000006e09557220 */ /* 0x000fe20000410000 */
[----:B------:R-:W-:Y:S01]  /*21280*/  HADD2.F32 R13, -RZ, R13.H1_H1 ;  /* 0x3000000dff0d7230 */ /* 0x000fe20000004100 */
[----:B------:R-:W-:Y:S02]  /*21290*/  FFMA.FTZ R95, R87, R106, R95 ;  /* 0x0000006a575f7223 */ /* 0x000fe4000001005f */
[----:B------:R-:W-:Y:S01]  /*212a0*/  FMUL.FTZ R9, R9, R104 ;  /* 0x0000006809097220 */ /* 0x000fe20000410000 */
[----:B------:R-:W-:Y:S01]  /*212b0*/  HADD2.F32 R92, -RZ, R12.H0_H0 ;  /* 0x2000000cff5c7230 */ /* 0x000fe20000004100 */
[C---:B------:R-:W-:Y:S02]  /*212c0*/  FMUL.FTZ R87, R105.reuse, R120 ;  /* 0x0000007869577220 */ /* 0x040fe40000410000 */
[----:B------:R-:W-:-:S02]  /*212d0*/  FMUL.FTZ R105, R105, R122 ;  /* 0x0000007a69697220 */ /* 0x000fc40000410000 */
[C---:B------:R-:W-:Y:S01]  /*212e0*/  FFMA.FTZ R110, R13.reuse, R110, R9 ;  /* 0x0000006e0d6e7223 */ /* 0x040fe20000010009 */
[----:B------:R-:W-:Y:S01]  /*212f0*/  HADD2.F32 R9, -RZ, R123.H1_H1 ;  /* 0x3000007bff097230 */ /* 0x000fe20000004100 */
[C---:B------:R-:W-:Y:S01]  /*21300*/  FFMA.FTZ R87, R92.reuse, R122, -R87 ;  /* 0x0000007a5c577223 */ /* 0x040fe20000010857 */
[----:B------:R-:W-:Y:S01]  /*21310*/  HADD2.F32 R93, -RZ, R12.H1_H1 ;  /* 0x3000000cff5d7230 */ /* 0x000fe20000004100 */
[----:B------:R-:W-:Y:S01]  /*21320*/  FFMA.FTZ R105, R92, R120, R105 ;  /* 0x000000785c697223 */ /* 0x000fe20000010069 */
[----:B------:R-:W-:Y:S01]  /*21330*/  HADD2.F32 R12, -RZ, R14.H0_H0 ;  /* 0x2000000eff0c7230 */ /* 0x000fe20000004100 */
[----:B------:R-:W-:Y:S01]  /*21340*/  FFMA.FTZ R85, R13, R104, -R85 ;  /* 0x000000680d557223 */ /* 0x000fe20000010855 */
[--C-:B------:R-:W-:Y:S01]  /*21350*/  HADD2.F32 R108, -RZ, R11.reuse.H0_H0 ;  /* 0x2000000bff6c7230 */ /* 0x100fe20000004100 */
[C---:B------:R-:W-:Y:S01]  /*21360*/  FMUL.FTZ R92, R8.reuse, R91 ;  /* 0x0000005b085c7220 */ /* 0x040fe20000410000 */
[----:B------:R-:W-:Y:S01]  /*21370*/  HADD2.F32 R11, -RZ, R11.H1_H1 ;  /* 0x3000000bff0b7230 */ /* 0x000fe20000004100 */
[----:B------:R-:W-:Y:S01]  /*21380*/  FMUL.FTZ R8, R8, R9 ;  /* 0x0000000908087220 */ /* 0x000fe20000410000 */
[----:B------:R-:W-:-:S02]  /*21390*/  HADD2.F32 R104, -RZ, R75.H0_H0 ;  /* 0x2000004bff687230 */ /* 0x000fc40000004100 */
[----:B------:R-:W-:Y:S02]  /*213a0*/  HADD2.F32 R123, -RZ, R123.H0_H0 ;  /* 0x2000007bff7b7230 */ /* 0x000fe40000004100 */
[----:B------:R-:W-:Y:S01]  /*213b0*/  HADD2.F32 R94, -RZ, R14.H1_H1 ;  /* 0x3000000eff5e7230 */ /* 0x000fe20000004100 */
[C---:B------:R-:W-:Y:S01]  /*213c0*/  FFMA.FTZ R92, R12.reuse, R9, -R92 ;  /* 0x000000090c5c7223 */ /* 0x040fe2000001085c */
[--C-:B------:R-:W-:Y:S01]  /*213d0*/  HADD2.F32 R14, -RZ, R15.reuse.H0_H0 ;  /* 0x2000000fff0e7230 */ /* 0x100fe20000004100 */
[----:B------:R-:W-:Y:S01]  /*213e0*/  FFMA.FTZ R91, R12, R91, R8 ;  /* 0x0000005b0c5b7223 */ /* 0x000fe20000010008 */
[----:B------:R-:W-:Y:S01]  /*213f0*/  HADD2.F32 R15, -RZ, R15.H1_H1 ;  /* 0x3000000fff0f7230 */ /* 0x000fe20000004100 */
[----:B------:R-:W-:Y:S02]  /*21400*/  FMUL.FTZ R9, R108, R121 ;  /* 0x000000796c097220 */ /* 0x000fe40000410000 */
[----:B------:R-:W-:Y:S02]  /*21410*/  FMUL.FTZ R8, R11, R104 ;  /* 0x000000680b087220 */ /* 0x000fe40000410000 */
[----:B------:R-:W-:-:S02]  /*21420*/  FMUL.FTZ R12, R107, R72 ;  /* 0x000000486b0c7220 */ /* 0x000fc40000410000 */
[----:B------:R-:W-:Y:S02]  /*21430*/  FMUL.FTZ R13, R109, R74 ;  /* 0x0000004a6d0d7220 */ /* 0x000fe40000410000 */
        /* <DEDUP_REMOVED lines=8> */
[----:B------:R-:W-:Y:S02]  /*214c0*/  FFMA.FTZ R108, R14, R121, R108 ;  /* 0x000000790e6c7223 */ /* 0x000fe4000001006c */
[----:B------:R-:W-:Y:S02]  /*214d0*/  FFMA.FTZ R11, R15, R104, R11 ;  /* 0x000000680f0b7223 */ /* 0x000fe4000001000b */
[----:B------:R-:W-:-:S02]  /*214e0*/  FFMA.FTZ R72, R93, R72, R107 ;  /* 0x000000485d487223 */ /* 0x000fc4000001006b */
[----:B------:R-:W-:Y:S01]  /*214f0*/  FFMA.FTZ R74, R94, R74, R109 ;  /* 0x0000004a5e4a7223 */ /* 0x000fe2000001006d */
[----:B------:R-:W-:Y:S02]  /*21500*/  F2FP.PACK_AB R15, R8, R9 ;  /* 0x00000009080f723e */ /* 0x000fe400000000ff */
[----:B------:R-:W-:Y:S02]  /*21510*/  F2FP.PACK_AB R13, R85, R10 ;  /* 0x0000000a550d723e */ /* 0x000fe400000000ff */
[----:B------:R-:W-:Y:S02]  /*21520*/  F2FP.PACK_AB R12, R12, R87 ;  /* 0x000000570c0c723e */ /* 0x000fe400000000ff */
[----:B------:R-:W-:Y:S02]  /*21530*/  F2FP.PACK_AB R14, R73, R92 ;  /* 0x0000005c490e723e */ /* 0x000fe400000000ff */
[----:B------:R-:W-:Y:S02]  /*21540*/  F2FP.PACK_AB R11, R11, R108 ;  /* 0x0000006c0b0b723e */ /* 0x000fe400000000ff */
[----:B------:R-:W-:-:S02]  /*21550*/  F2FP.PACK_AB R9, R110, R95 ;  /* 0x0000005f6e09723e */ /* 0x000fc400000000ff */
[----:B------:R-:W-:Y:S02]  /*21560*/  F2FP.PACK_AB R8, R72, R105 ;  /* 0x000000694808723e */ /* 0x000fe400000000ff */
[----:B------:R-:W-:Y:S01]  /*21570*/  F2FP.PACK_AB R10, R74, R91 ;  /* 0x0000005b4a0a723e */ /* 0x000fe200000000ff */
[----:B------:R1:W-:Y:S04]  /*21580*/  ST.E.128 [R126.64], R12 ;  /* 0x0000000c7e007985 */ /* 0x0003e8000c101d08 */
[----:B------:R1:W-:Y:S02]  /*21590*/  ST.E.128 [R124.64], R8 ;  /* 0x000000087c007985 */ /* 0x0003e4000c101d08 */
.L_x_1245:
[----:B------:R-:W-:Y:S05]  /*215a0*/  BSYNC B0 ;  /* 0x0000000000007941 */ /* 0x000fea0003800000 */
.L_x_1244:
        /* <DEDUP_REMOVED lines=9> */
[----:B------:R-:W-:-:S02]  /*21640*/  LOP3.LUT R10, R10, R89, RZ, 0x3c, !PT ;  /* 0x000000590a0a7212 */ /* 0x000fc400078e3cff */
[----:B------:R-:W-:Y:S02]  /*21650*/  SHF.R.S32.HI R8, RZ, 0x1f, R11 ;  /* 0x0000001fff087819 */ /* 0x000fe4000001140b */
[----:B------:R-:W-:Y:S02]  /*21660*/  SHF.L.U32 R9, R11, 0x3, RZ ;  /* 0x000000030b097819 */ /* 0x000fe400000006ff */
[----:B------:R-:W-:Y:S02]  /*21670*/  LEA.HI R8, R8, R11, RZ, 0x3 ;  /* 0x0000000b08087211 */ /* 0x000fe400078f18ff */
[----:B------:R-:W-:Y:S02]  /*21680*/  LOP3.LUT R90, R90, 0x38, R9, 0xf8, !PT ;  /* 0x000000385a5a7812 */ /* 0x000fe400078ef809 */
[----:B------:R-:W-:Y:S02]  /*21690*/  SHF.L.U32 R8, R8, 0xa, RZ ;  /* 0x0000000a08087819 */ /* 0x000fe400000006ff */
[----:B------:R-:W-:-:S02]  /*216a0*/  SHF.L.U32 R13, R13, 0x7, RZ ;  /* 0x000000070d0d7819 */ /* 0x000fc400000006ff */
        /* <DEDUP_REMOVED lines=91> */
.L_x_1243:
[----:B------:R-:W-:Y:S05]  /*21c60*/  BSYNC B1 ;  /* 0x0000000000017941 */ /* 0x000fea0003800000 */
.L_x_1242:
[----:B-1----:R-:W-:Y:S01]  /*21c70*/  IADD3 R9, R97, 0x40, RZ ;  /* 0x0000004061097810 */ /* 0x002fe20007ffe0ff */
[----:B------:R-:W-:Y:S03]  /*21c80*/  BSSY B1, `(.L_x_1246) ;  /* 0x00000db000017945 */ /* 0x000fe60003800000 */
[----:B------:R-:W-:-:S13]  /*21c90*/  ISETP.GE.AND P0, PT, R9, R96, PT ;  /* 0x000000600900720c */ /* 0x000fda0003f06270 */
[----:B------:R-:W-:Y:S05]  /*21ca0*/  @P0 BRA `(.L_x_1247) ;  /* 0x00000d8000000947 */ /* 0x000fea0003800000 */
[----:B------:R-:W-:Y:S01]  /*21cb0*/  ISETP.GE.AND P0, PT, R69, R70, PT ;  /* 0x000000464500720c */ /* 0x000fe20003f06270 */
[----:B------:R-:W-:Y:S01]  /*21cc0*/  IMAD.SHL.U32 R50, R9, 0x40, RZ ;  /* 0x0000004009327824 */ /* 0x000fe200078e00ff */
[----:B------:R-:W-:Y:S01]  /*21cd0*/  SHF.R.S32.HI R48, RZ, 0x1f, R9 ;  /* 0x0000001fff307819 */ /* 0x000fe20000011409 */
[----:B------:R-:W-:Y:S01]  /*21ce0*/  BSSY B0, `(.L_x_1248) ;  /* 0x000006a000007945 */ /* 0x000fe20003800000 */
[----:B------:R-:W-:Y:S02]  /*21cf0*/  SHF.R.U32.HI R52, RZ, 0x3, R70 ;  /* 0x00000003ff347819 */ /* 0x000fe40000011646 */
[----:B------:R-:W-:Y:S02]  /*21d00*/  LEA.HI R48, R48, R9, RZ, 0x3 ;  /* 0x0000000930307211 */ /* 0x000fe400078f18ff */
[----:B------:R-:W-:-:S03]  /*21d10*/  LOP3.LUT R50, R50, 0x1c0, RZ, 0xc0, !PT ;  /* 0x000001c032327812 */ /* 0x000fc600078ec0ff */
[----:B------:R-:W-:Y:S01]  /*21d20*/  IMAD.SHL.U32 R48, R48, 0x40, RZ ;  /* 0x0000004030307824 */ /* 0x000fe200078e00ff */
[----:B------:R-:W-:-:S04]  /*21d30*/  SHF.R.U32.HI R49, RZ, 0x3, R50 ;  /* 0x00000003ff317819 */ /* 0x000fc80000011632 */
[----:B------:R-:W-:Y:S01]  /*21d40*/  LOP3.LUT R48, R48, 0xfffffe00, RZ, 0xc0, !PT ;  /* 0xfffffe0030307812 */ /* 0x000fe200078ec0ff */
[----:B------:R-:W-:Y:S05]  /*21d50*/  @P0 BRA `(.L_x_1249) ;  /* 0x0000062000000947 */ /* 0x000fea0003800000 */
[----:B------:R-:W-:Y:S02]  /*21d60*/  IADD3 R11, R83, R52, RZ ;  /* 0x00000034530b7210 */ /* 0x000fe40007ffe0ff */
[----:B------:R-:W-:Y:S02]  /*21d70*/  LOP3.LUT R10, R50, 0x38, R69, 0xf8, !PT ;  /* 0x00000038320a7812 */ /* 0x000fe400078ef845 */
[----:B------:R-:W-:Y:S02]  /*21d80*/  SHF.R.S32.HI R8, RZ, 0x1f, R11 ;  /* 0x0000001fff087819 */ /* 0x000fe4000001140b */
[----:B------:R-:W-:Y:S02]  /*21d90*/  SHF.L.U32 R9, R11, 0x3, RZ ;  /* 0x000000030b097819 */ /* 0x000fe400000006ff */
[----:B------:R-:W-:Y:S02]  /*21da0*/  LEA.HI R8, R8, R11, RZ, 0x3 ;  /* 0x0000000b08087211 */ /* 0x000fe400078f18ff */
[----:B------:R-:W-:-:S02]  /*21db0*/  LOP3.LUT R89, R10, R49, RZ, 0x3c, !PT ;  /* 0x000000310a597212 */ /* 0x000fc400078e3cff */
[----:B------:R-:W-:Y:S02]  /*21dc0*/  LOP3.LUT R10, R50, 0x38, R9, 0xf8, !PT ;  /* 0x00000038320a7812 */ /* 0x000fe400078ef809 */
[----:B------:R-:W-:Y:S02]  /*21dd0*/  SHF.L.U32 R8, R8, 0xa, RZ ;  /* 0x0000000a08087819 */ /* 0x000fe400000006ff */
[----:B------:R-:W-:Y:S02]  /*21de0*/  LOP3.LUT R9, R10, R49, RZ, 0x3c, !PT ;  /* 0x000000310a097212 */ /* 0x000fe400078e3cff */
[----:B------:R-:W-:Y:S02]  /*21df0*/  LOP3.LUT R8, R8, 0xffffe000, RZ, 0xc0, !PT ;  /* 0xffffe00008087812 */ /* 0x000fe400078ec0ff */
[----:B------:R-:W-:Y:S02]  /*21e00*/  IADD3 R89, R48, R89, RZ ;  /* 0x0000005930597210 */ /* 0x000fe40007ffe0ff */
        /* <DEDUP_REMOVED lines=9> */
[----:B------:R-:W-:Y:S01]  /*21ea0*/  HADD2.F32 R112, -RZ, R112.H1_H1 ;  /* 0x30000070ff707230 */ /* 0x000fe20000004100 */
[--C-:B------:R-:W-:Y:S01]  /*21eb0*/  SHF.R.U64 R41, R46, 0x10, R47.reuse ;  /* 0x000000102e297819 */ /* 0x100fe2000000122f */
[----:B------:R-:W-:Y:S01]  /*21ec0*/  HADD2.F32 R114, -RZ, R114.H1_H1 ;  /* 0x30000072ff727230 */ /* 0x000fe20000004100 */
[----:B------:R-:W-:Y:S01]  /*21ed0*/  SHF.R.U32.HI R46, RZ, 0x10, R47 ;  /* 0x00000010ff2e7819 */ /* 0x000fe2000001162f */
[----:B------:R-:W-:Y:S01]  /*21ee0*/  HADD2.F32 R92, -RZ, R51.H0_H0 ;  /* 0x20000033ff5c7230 */ /* 0x000fe20000004100 */
[--C-:B------:R-:W-:Y:S01]  /*21ef0*/  SHF.R.U64 R44, R44, 0x10, R45.reuse ;  /* 0x000000102c2c7819 */ /* 0x100fe2000000122d */
[--C-:B------:R-:W-:Y:S01]  /*21f00*/  HADD2.F32 R51, -RZ, R113.reuse.H1_H1 ;  /* 0x30000071ff337230 */ /* 0x100fe20000004100 */
        /* <DEDUP_REMOVED lines=9> */
[----:B---3--:R-:W-:Y:S02]  /*21fa0*/  HADD2.F32 R73, -RZ, R9.H0_H0 ;  /* 0x20000009ff497230 */ /* 0x008fe40000004100 */
[--C-:B------:R-:W-:Y:S02]  /*21fb0*/  HADD2.F32 R75, -RZ, R8.reuse.H0_H0 ;  /* 0x20000008ff4b7230 */ /* 0x100fe40000004100 */
[----:B------:R-:W-:-:S02]  /*21fc0*/  HADD2.F32 R86, -RZ, R8.H1_H1 ;  /* 0x30000008ff567230 */ /* 0x000fc40000004100 */
[--C-:B------:R-:W-:Y:S02]  /*21fd0*/  HADD2.F32 R8, -RZ, R10.reuse.H0_H0 ;  /* 0x2000000aff087230 */ /* 0x100fe40000004100 */
[----:B------:R-:W-:Y:S01]  /*21fe0*/  HADD2.F32 R90, -RZ, R10.H1_H1 ;  /* 0x3000000aff5a7230 */ /* 0x000fe20000004100 */
[C---:B------:R-:W-:Y:S01]  /*21ff0*/  FMUL.FTZ R10, R73.reuse, R74 ;  /* 0x0000004a490a7220 */ /* 0x040fe20000410000 */
[----:B------:R-:W-:Y:S01]  /*22000*/  HADD2.F32 R9, -RZ, R9.H1_H1 ;  /* 0x30000009ff097230 */ /* 0x000fe20000004100 */
[-C--:B------:R-:W-:Y:S01]  /*22010*/  FMUL.FTZ R73, R73, R72.reuse ;  /* 0x0000004849497220 */ /* 0x080fe20000410000 */
[--C-:B------:R-:W-:Y:S01]  /*22020*/  HADD2.F32 R53, -RZ, R12.reuse.H0_H0 ;  /* 0x2000000cff357230 */ /* 0x100fe20000004100 */
[----:B------:R-:W-:Y:S01]  /*22030*/  FFMA.FTZ R10, R47, R72, -R10 ;  /* 0x000000482f0a7223 */ /* 0x000fe2000001080a */
[----:B------:R-:W-:Y:S01]  /*22040*/  HADD2.F32 R72, -RZ, R45.H0_H0 ;  /* 0x2000002dff487230 */ /* 0x000fe20000004100 */
[----:B------:R-:W-:Y:S01]  /*22050*/  FMUL.FTZ R45, R9, R92 ;  /* 0x0000005c092d7220 */ /* 0x000fe20000410000 */
[----:B------:R-:W-:Y:S01]  /*22060*/  HADD2.F32 R54, -RZ, R12.H1_H1 ;  /* 0x3000000cff367230 */ /* 0x000fe20000004100 */
[----:B------:R-:W-:Y:S01]  /*22070*/  FFMA.FTZ R73, R47, R74, R73 ;  /* 0x0000004a2f497223 */ /* 0x000fe20000010049 */
[--C-:B------:R-:W-:Y:S01]  /*22080*/  HADD2.F32 R12, -RZ, R14.reuse.H0_H0 ;  /* 0x2000000eff0c7230 */ /* 0x100fe20000004100 */
[----:B------:R-:W-:Y:S01]  /*22090*/  FMUL.FTZ R9, R9, R72 ;  /* 0x0000004809097220 */ /* 0x000fe20000410000 */
[----:B------:R-:W-:Y:S01]  /*220a0*/  HADD2.F32 R87, -RZ, R11.H0_H0 ;  /* 0x2000000bff577230 */ /* 0x000fe20000004100 */
[C---:B------:R-:W-:Y:S01]  /*220b0*/  FMUL.FTZ R47, R75.reuse, R112 ;  /* 0x000000704b2f7220 */ /* 0x040fe20000410000 */
[----:B------:R-:W-:Y:S01]  /*220c0*/  HADD2.F32 R55, -RZ, R14.H1_H1 ;  /* 0x3000000eff377230 */ /* 0x000fe20000004100 */
[----:B------:R-:W-:Y:S01]  /*220d0*/  FMUL.FTZ R75, R75, R114 ;  /* 0x000000724b4b7220 */ /* 0x000fe20000410000 */
[----:B------:R-:W-:Y:S01]  /*220e0*/  HADD2.F32 R14, -RZ, R15.H0_H0 ;  /* 0x2000000fff0e7230 */ /* 0x000fe20000004100 */
[----:B------:R-:W-:Y:S01]  /*220f0*/  FFMA.FTZ R92, R13, R92, R9 ;  /* 0x0000005c0d5c7223 */ /* 0x000fe20000010009 */
[--C-:B------:R-:W-:Y:S01]  /*22100*/  HADD2.F32 R9, -RZ, R115.reuse.H1_H1 ;  /* 0x30000073ff097230 */ /* 0x100fe20000004100 */
[C---:B------:R-:W-:Y:S01]  /*22110*/  FFMA.FTZ R47, R53.reuse, R114, -R47 ;  /* 0x00000072352f7223 */ /* 0x040fe2000001082f */
[----:B------:R-:W-:Y:S01]  /*22120*/  HADD2.F32 R115, -RZ, R115.H0_H0 ;  /* 0x20000073ff737230 */ /* 0x000fe20000004100 */
[----:B------:R-:W-:Y:S01]  /*22130*/  FFMA.FTZ R75, R53, R112, R75 ;  /* 0x00000070354b7223 */ /* 0x000fe2000001004b */
[----:B------:R-:W-:Y:S01]  /*22140*/  HADD2.F32 R11, -RZ, R11.H1_H1 ;  /* 0x3000000bff0b7230 */ /* 0x000fe20000004100 */
[C---:B------:R-:W-:Y:S01]  /*22150*/  FMUL.FTZ R53, R8.reuse, R51 ;  /* 0x0000003308357220 */ /* 0x040fe20000410000 */
[----:B------:R-:W-:Y:S01]  /*22160*/  HADD2.F32 R15, -RZ, R15.H1_H1 ;  /* 0x3000000fff0f7230 */ /* 0x000fe20000004100 */
[----:B------:R-:W-:-:S02]  /*22170*/  FMUL.FTZ R8, R8, R9 ;  /* 0x0000000908087220 */ /* 0x000fc40000410000 */
[C---:B------:R-:W-:Y:S02]  /*22180*/  FFMA.FTZ R53, R12.reuse, R9, -R53 ;  /* 0x000000090c357223 */ /* 0x040fe40000010835 */
[----:B------:R-:W-:Y:S01]  /*22190*/  FFMA.FTZ R45, R13, R72, -R45 ;  /* 0x000000480d2d7223 */ /* 0x000fe2000001082d */
[----:B------:R-:W-:Y:S01]  /*221a0*/  HADD2.F32 R72, -RZ, R43.H0_H0 ;  /* 0x2000002bff487230 */ /* 0x000fe20000004100 */
[C---:B------:R-:W-:Y:S01]  /*221b0*/  FMUL.FTZ R9, R87.reuse, R113 ;  /* 0x0000007157097220 */ /* 0x040fe20000410000 */
[----:B------:R-:W-:Y:S01]  /*221c0*/  HADD2.F32 R13, -RZ, R40.H0_H0 ;  /* 0x20000028ff0d7230 */ /* 0x000fe20000004100 */
[----:B------:R-:W-:Y:S01]  /*221d0*/  FMUL.FTZ R87, R87, R115 ;  /* 0x0000007357577220 */ /* 0x000fe20000410000 */
[----:B------:R-:W-:Y:S01]  /*221e0*/  HADD2.F32 R43, -RZ, R44.H0_H0 ;  /* 0x2000002cff2b7230 */ /* 0x000fe20000004100 */
[----:B------:R-:W-:Y:S02]  /*221f0*/  FFMA.FTZ R51, R12, R51, R8 ;  /* 0x000000330c337223 */ /* 0x000fe40000010008 */
[----:B------:R-:W-:-:S02]  /*22200*/  FFMA.FTZ R9, R14, R115, -R9 ;  /* 0x000000730e097223 */ /* 0x000fc40000010809 */
[----:B------:R-:W-:Y:S02]  /*22210*/  FFMA.FTZ R87, R14, R113, R87 ;  /* 0x000000710e577223 */ /* 0x000fe40000010057 */
[C---:B------:R-:W-:Y:S02]  /*22220*/  FMUL.FTZ R8, R11.reuse, R72 ;  /* 0x000000480b087220 */ /* 0x040fe40000410000 */
        /* <DEDUP_REMOVED lines=8> */
[----:B------:R-:W-:Y:S01]  /*222b0*/  FFMA.FTZ R72, R15, R72, R11 ;  /* 0x000000480f487223 */ /* 0x000fe2000001000b */
[----:B------:R-:W-:Y:S01]  /*222c0*/  F2FP.PACK_AB R15, R8, R9 ;  /* 0x00000009080f723e */ /* 0x000fe200000000ff */
[----:B------:R-:W-:Y:S01]  /*222d0*/  FFMA.FTZ R54, R54, R13, R86 ;  /* 0x0000000d36367223 */ /* 0x000fe20000010056 */
[----:B------:R-:W-:Y:S01]  /*222e0*/  F2FP.PACK_AB R13, R45, R10 ;  /* 0x0000000a2d0d723e */ /* 0x000fe200000000ff */
[----:B------:R-:W-:Y:S01]  /*222f0*/  FFMA.FTZ R90, R55, R42, R90 ;  /* 0x0000002a375a7223 */ /* 0x000fe2000001005a */
[----:B------:R-:W-:-:S02]  /*22300*/  F2FP.PACK_AB R12, R12, R47 ;  /* 0x0000002f0c0c723e */ /* 0x000fc400000000ff */
[----:B------:R-:W-:Y:S02]  /*22310*/  F2FP.PACK_AB R14, R14, R53 ;  /* 0x000000350e0e723e */ /* 0x000fe400000000ff */
[----:B------:R-:W-:Y:S02]  /*22320*/  F2FP.PACK_AB R11, R72, R87 ;  /* 0x00000057480b723e */ /* 0x000fe400000000ff */
[----:B------:R-:W-:Y:S01]  /*22330*/  F2FP.PACK_AB R9, R92, R73 ;  /* 0x000000495c09723e */ /* 0x000fe200000000ff */
[----:B------:R1:W-:Y:S01]  /*22340*/  ST.E.128 [R88.64], R12 ;  /* 0x0000000c58007985 */ /* 0x0003e2000c101d08 */
[----:B------:R-:W-:Y:S02]  /*22350*/  F2FP.PACK_AB R8, R54, R75 ;  /* 0x0000004b3608723e */ /* 0x000fe400000000ff */
[----:B------:R-:W-:-:S05]  /*22360*/  F2FP.PACK_AB R10, R90, R51 ;  /* 0x000000335a0a723e */ /* 0x000fca00000000ff */
[----:B------:R1:W-:Y:S02]  /*22370*/  ST.E.128 [R84.64], R8 ;  /* 0x0000000854007985 */ /* 0x0003e4000c101d08 */
.L_x_1249:
[----:B------:R-:W-:Y:S05]  /*22380*/  BSYNC B0 ;  /* 0x0000000000007941 */ /* 0x000fea0003800000 */
.L_x_1248:
[----:B-1----:R-:W-:-:S04]  /*22390*/  IADD3 R8, R69, 0x40, RZ ;  /* 0x0000004045087810 */ /* 0x002fc80007ffe0ff */
[----:B------:R-:W-:-:S13]  /*223a0*/  ISETP.GE.AND P0, PT, R8, R70, PT ;  /* 0x000000460800720c */ /* 0x000fda0003f06270 */
[----:B------:R-:W-:Y:S05]  /*223b0*/  @P0 BRA `(.L_x_1247) ;  /* 0x0000067000000947 */ /* 0x000fea0003800000 */
[----:B------:R-:W-:-:S04]  /*223c0*/  SHF.R.S32.HI R11, RZ, 0x1f, R8 ;  /* 0x0000001fff0b7819 */ /* 0x000fc80000011408 */
[CC--:B------:R-:W-:Y:S02]  /*223d0*/  LEA.HI R9, R11.reuse, R8.reuse, RZ, 0x6 ;  /* 0x000000080b097211 */ /* 0x0c0fe400078f30ff */
[----:B------:R-:W-:Y:S02]  /*223e0*/  LEA.HI R11, R11, R8, RZ, 0x3 ;  /* 0x000000080b0b7211 */ /* 0x000fe400078f18ff */
[----:B------:R-:W-:Y:S02]  /*223f0*/  SHF.L.U32 R9, R9, 0x7, RZ ;  /* 0x0000000709097819 */ /* 0x000fe400000006ff */
[----:B------:R-:W-:Y:S02]  /*22400*/  LEA.HI.SX32 R13, R11, R52, 0x1d ;  /* 0x000000340b0d7211 */ /* 0x000fe400078feaff */
[----:B------:R-:W-:Y:S02]  /*22410*/  LOP3.LUT R10, R50, 0x38, R11, 0xf8, !PT ;  /* 0x00000038320a7812 */ /* 0x000fe400078ef80b */
[----:B------:R-:W-:-:S02]  /*22420*/  SHF.R.S32.HI R8, RZ, 0x1f, R13 ;  /* 0x0000001fff087819 */ /* 0x000fc4000001140d */
[----:B------:R-:W-:Y:S02]  /*22430*/  SHF.L.U32 R11, R13, 0x3, RZ ;  /* 0x000000030d0b7819 */ /* 0x000fe400000006ff */
[----:B------:R-:W-:Y:S02]  /*22440*/  LEA.HI R8, R8, R13, RZ, 0x3 ;  /* 0x0000000d08087211 */ /* 0x000fe400078f18ff */
[----:B------:R-:W-:Y:S02]  /*22450*/  LOP3.LUT R50, R50, 0x38, R11, 0xf8, !PT ;  /* 0x0000003832327812 */ /* 0x000fe400078ef80b */
[----:B------:R-:W-:Y:S02]  /*22460*/  SHF.L.U32 R8, R8, 0xa, RZ ;  /* 0x0000000a08087819 */ /* 0x000fe400000006ff */
[-C--:B------:R-:W-:Y:S02]  /*22470*/  LOP3.LUT R10, R10, R49.reuse, RZ, 0x3c, !PT ;  /* 0x000000310a0a7212 */ /* 0x080fe400078e3cff */
[----:B------:R-:W-:-:S02]  /*22480*/  LOP3.LUT R49, R50, R49, RZ, 0x3c, !PT ;  /* 0x0000003132317212 */ /* 0x000fc400078e3cff */
[----:B------:R-:W-:Y:S02]  /*22490*/  LOP3.LUT R8, R8, 0xffffe000, RZ, 0xc0, !PT ;  /* 0xffffe00008087812 */ /* 0x000fe400078ec0ff */
[----:B------:R-:W-:Y:S02]  /*224a0*/  LOP3.LUT R9, R9, 0xffffe000, RZ, 0xc0, !PT ;  /* 0xffffe00009097812 */ /* 0x000fe400078ec0ff */
[--C-:B------:R-:W-:Y:S02]  /*224b0*/  IADD3 R47, R49, R8, R48.reuse ;  /* 0x00000008312f7210 */ /* 0x100fe40007ffe030 */
[----:B------:R-:W-:-:S03]  /*224c0*/  IADD3 R9, R10, R9, R48 ;  /* 0x000000090a097210 */ /* 0x000fc60007ffe030 */
[----:B------:R-:W-:-:S04]  /*224d0*/  IMAD.WIDE.U32 R46, R47, 0x2, R102 ;  /* 0x000000022f2e7825 */ /* 0x000fc800078e0066 */
[----:B------:R-:W-:Y:S02]  /*224e0*/  IMAD.WIDE.U32 R42, R9, 0x2, R102 ;  /* 0x00000002092a7825 */ /* 0x000fe400078e0066 */
[----:B------:R-:W2:Y:S04]  /*224f0*/  LD.E.128 R8, [R46.64] ;  /* 0x000000082e087980 */ /* 0x000ea8000c101d00 */
[----:B------:R-:W3:Y:S01]  /*22500*/  LD.E.128 R12, [R42.64] ;  /* 0x000000082a0c7980 */ /* 0x000ee2000c101d00 */
[----:B------:R-:W-:Y:S01]  /*22510*/  HADD2.F32 R50, -RZ, R99.H0_H0 ;  /* 0x20000063ff327230 */ /* 0x000fe20000004100 */
[--C-:B------:R-:W-:Y:S02]  /*22520*/  SHF.R.U64 R34, R34, 0x10, R35.reuse ;  /* 0x0000001022227819 */ /* 0x100fe40000001223 */
[----:B------:R-:W-:-:S02]  /*22530*/  SHF.R.U32.HI R40, RZ, 0x10, R35 ;  /* 0x00000010ff287819 */ /* 0x000fc40000011623 */
[--C-:B------:R-:W-:Y:S01]  /*22540*/  SHF.R.U64 R35, R36, 0x10, R37.reuse ;  /* 0x0000001024237819 */ /* 0x100fe20000001225 */
[----:B------:R-:W-:Y:S01]  /*22550*/  HADD2.F32 R48, -RZ, R101.H0_H0 ;  /* 0x20000065ff307230 */ /* 0x000fe20000004100 */
[----:B------:R-:W-:Y:S02]  /*22560*/  SHF.R.U32.HI R36, RZ, 0x10, R37 ;  /* 0x00000010ff247819 */ /* 0x000fe40000011625 */
[--C-:B------:R-:W-:Y:S01]  /*22570*/  SHF.R.U64 R38, R38, 0x10, R39.reuse ;  /* 0x0000001026267819 */ /* 0x100fe20000001227 */
[----:B------:R-:W-:Y:S01]  /*22580*/  HADD2.F32 R40, -RZ, R40.H0_H0 ;  /* 0x20000028ff287230 */ /* 0x000fe20000004100 */
[----:B------:R-:W-:Y:S02]  /*22590*/  SHF.R.U32.HI R39, RZ, 0x10, R39 ;  /* 0x00000010ff277819 */ /* 0x000fe40000011627 */
[--C-:B------:R-:W-:Y:S02]  /*225a0*/  SHF.R.U64 R32, R32, 0x10, R33.reuse ;  /* 0x0000001020207819 */ /* 0x100fe40000001221 */
[----:B------:R-:W-:Y:S01]  /*225b0*/  SHF.R.U32.HI R33, RZ, 0x10, R33 ;  /* 0x00000010ff217819 */ /* 0x000fe20000011621 */
[----:B------:R-:W-:-:S02]  /*225c0*/  HADD2.F32 R36, -RZ, R36.H0_H0 ;  /* 0x20000024ff247230 */ /* 0x000fc40000004100 */
[----:B------:R-:W-:Y:S02]  /*225d0*/  HADD2.F32 R72, -RZ, R98.H0_H0 ;  /* 0x20000062ff487230 */ /* 0x000fe40000004100 */
[----:B------:R-:W-:Y:S02]  /*225e0*/  HADD2.F32 R99, -RZ, R99.H1_H1 ;  /* 0x30000063ff637230 */ /* 0x000fe40000004100 */
[----:B------:R-:W-:Y:S02]  /*225f0*/  HADD2.F32 R101, -RZ, R101.H1_H1 ;  /* 0x30000065ff657230 */ /* 0x000fe40000004100 */
[----:B------:R-:W-:Y:S02]  /*22600*/  HADD2.F32 R32, -RZ, R32.H0_H0 ;  /* 0x20000020ff207230 */ /* 0x000fe40000004100 */
[----:B------:R-:W-:Y:S02]  /*22610*/  HADD2.F32 R35, -RZ, R35.H0_H0 ;  /* 0x20000023ff237230 */ /* 0x000fe40000004100 */
[----:B--2---:R-:W-:-:S02]  /*22620*/  HADD2.F32 R49, -RZ, R11.H0_H0 ;  /* 0x2000000bff317230 */ /* 0x004fc40000004100 */
[--C-:B------:R-:W-:Y:S02]  /*22630*/  HADD2.F32 R52, -RZ, R8.reuse.H0_H0 ;  /* 0x20000008ff347230 */ /* 0x100fe40000004100 */
[----:B---3--:R-:W-:Y:S02]  /*22640*/  HADD2.F32 R37, -RZ, R15.H0_H0 ;  /* 0x2000000fff257230 */ /* 0x008fe40000004100 */
        /* <DEDUP_REMOVED lines=8> */
[----:B------:R-:W-:-:S02]  /*226d0*/  HADD2.F32 R51, -RZ, R9.H0_H0 ;  /* 0x20000009ff337230 */ /* 0x000fc40000004100 */
[----:B------:R-:W-:Y:S01]  /*226e0*/  HADD2.F32 R9, -RZ, R9.H1_H1 ;  /* 0x30000009ff097230 */ /* 0x000fe20000004100 */
[-C--:B------:R-:W-:Y:S02]  /*226f0*/  FMUL.FTZ R11, R11, R48.reuse ;  /* 0x000000300b0b7220 */ /* 0x080fe40000410000 */
[C---:B------:R-:W-:Y:S01]  /*22700*/  FFMA.FTZ R39, R15.reuse, R48, -R39 ;  /* 0x000000300f277223 */ /* 0x040fe20000010827 */
[----:B------:R-:W-:Y:S01]  /*22710*/  HADD2.F32 R48, -RZ, R33.H0_H0 ;  /* 0x20000021ff307230 */ /* 0x000fe20000004100 */
[----:B------:R-:W-:Y:S01]  /*22720*/  FFMA.FTZ R40, R15, R40, R11 ;  /* 0x000000280f287223 */ /* 0x000fe2000001000b */
[--C-:B------:R-:W-:Y:S01]  /*22730*/  HADD2.F32 R41, -RZ, R13.reuse.H0_H0 ;  /* 0x2000000dff297230 */ /* 0x100fe20000004100 */
[----:B------:R-:W-:Y:S01]  /*22740*/  FFMA.FTZ R49, R37, R50, R49 ;  /* 0x0000003225317223 */ /* 0x000fe20000010031 */
[----:B------:R-:W-:Y:S01]  /*22750*/  HADD2.F32 R13, -RZ, R13.H1_H1 ;  /* 0x3000000dff0d7230 */ /* 0x000fe20000004100 */
[C---:B------:R-:W-:Y:S01]  /*22760*/  FMUL.FTZ R11, R9.reuse, R48 ;  /* 0x00000030090b7220 */ /* 0x040fe20000410000 */
[----:B------:R-:W-:Y:S01]  /*22770*/  HADD2.F32 R53, -RZ, R10.H0_H0 ;  /* 0x2000000aff357230 */ /* 0x000fe20000004100 */
[----:B------:R-:W-:Y:S01]  /*22780*/  FMUL.FTZ R9, R9, R36 ;  /* 0x0000002409097220 */ /* 0x000fe20000410000 */
[----:B------:R-:W-:-:S02]  /*22790*/  HADD2.F32 R50, -RZ, R100.H0_H0 ;  /* 0x20000064ff327230 */ /* 0x000fc40000004100 */
[----:B------:R-:W-:Y:S01]  /*227a0*/  HADD2.F32 R33, -RZ, R98.H1_H1 ;  /* 0x30000062ff217230 */ /* 0x000fe20000004100 */
[----:B------:R-:W-:Y:S01]  /*227b0*/  FMUL.FTZ R37, R51, R72 ;  /* 0x0000004833257220 */ /* 0x000fe20000410000 */
[--C-:B------:R-:W-:Y:S01]  /*227c0*/  HADD2.F32 R44, -RZ, R12.reuse.H0_H0 ;  /* 0x2000000cff2c7230 */ /* 0x100fe20000004100 */
[----:B------:R-:W-:Y:S01]  /*227d0*/  FFMA.FTZ R48, R13, R48, R9 ;  /* 0x000000300d307223 */ /* 0x000fe20000010009 */
[----:B------:R-:W-:Y:S01]  /*227e0*/  HADD2.F32 R45, -RZ, R12.H1_H1 ;  /* 0x3000000cff2d7230 */ /* 0x000fe20000004100 */
[----:B------:R-:W-:Y:S01]  /*227f0*/  FMUL.FTZ R51, R51, R50 ;  /* 0x0000003233337220 */ /* 0x000fe20000410000 */
[----:B------:R-:W-:Y:S01]  /*22800*/  HADD2.F32 R12, -RZ, R14.H0_H0 ;  /* 0x2000000eff0c7230 */ /* 0x000fe20000004100 */
[----:B------:R-:W-:Y:S01]  /*22810*/  FFMA.FTZ R36, R13, R36, -R11 ;  /* 0x000000240d247223 */ /* 0x000fe2000001080b */
[----:B------:R-:W-:Y:S01]  /*22820*/  HADD2.F32 R15, -RZ, R100.H1_H1 ;  /* 0x30000064ff0f7230 */ /* 0x000fe20000004100 */
[----:B------:R-:W-:Y:S02]  /*22830*/  FMUL.FTZ R9, R53, R99 ;  /* 0x0000006335097220 */ /* 0x000fe40000410000 */
[----:B------:R-:W-:-:S02]  /*22840*/  FMUL.FTZ R11, R52, R33 ;  /* 0x00000021340b7220 */ /* 0x000fc40000410000 */
[-C--:B------:R-:W-:Y:S01]  /*22850*/  FMUL.FTZ R53, R53, R101.reuse ;  /* 0x0000006535357220 */ /* 0x080fe20000410000 */
[----:B------:R-:W-:Y:S01]  /*22860*/  HADD2.F32 R10, -RZ, R10.H1_H1 ;  /* 0x3000000aff0a7230 */ /* 0x000fe20000004100 */
[C---:B------:R-:W-:Y:S02]  /*22870*/  FFMA.FTZ R37, R41.reuse, R50, -R37 ;  /* 0x0000003229257223 */ /* 0x040fe40000010825 */
[----:B------:R-:W-:Y:S02]  /*22880*/  FFMA.FTZ R51, R41, R72, R51 ;  /* 0x0000004829337223 */ /* 0x000fe40000010033 */
[----:B------:R-:W-:Y:S01]  /*22890*/  FFMA.FTZ R101, R12, R101, -R9 ;  /* 0x000000650c657223 */ /* 0x000fe20000010809 */
[----:B------:R-:W-:Y:S01]  /*228a0*/  HADD2.F32 R9, -RZ, R34.H0_H0 ;  /* 0x20000022ff097230 */ /* 0x000fe20000004100 */
[----:B------:R-:W-:Y:S01]  /*228b0*/  FFMA.FTZ R41, R44, R15, -R11 ;  /* 0x0000000f2c297223 */ /* 0x000fe2000001080b */
[----:B------:R-:W-:Y:S01]  /*228c0*/  HADD2.F32 R11, -RZ, R38.H0_H0 ;  /* 0x20000026ff0b7230 */ /* 0x000fe20000004100 */
[----:B------:R-:W-:Y:S01]  /*228d0*/  FFMA.FTZ R53, R12, R99, R53 ;  /* 0x000000630c357223 */ /* 0x000fe20000010035 */
[----:B------:R-:W-:Y:S01]  /*228e0*/  HADD2.F32 R14, -RZ, R14.H1_H1 ;  /* 0x3000000eff0e7230 */ /* 0x000fe20000004100 */
[----:B------:R-:W-:-:S02]  /*228f0*/  FMUL.FTZ R52, R52, R15 ;  /* 0x0000000f34347220 */ /* 0x000fc40000410000 */
[CC--:B------:R-:W-:Y:S02]  /*22900*/  FMUL.FTZ R12, R54.reuse, R32.reuse ;  /* 0x00000020360c7220 */ /* 0x0c0fe40000410000 */
[----:B------:R-:W-:Y:S02]  /*22910*/  FMUL.FTZ R54, R54, R35 ;  /* 0x0000002336367220 */ /* 0x000fe40000410000 */
        /* <DEDUP_REMOVED lines=17> */
.L_x_1247:
[----:B------:R-:W-:Y:S05]  /*22a30*/  BSYNC B1 ;  /* 0x0000000000017941 */ /* 0x000fea0003800000 */
.L_x_1246:
[----:B------:R-:W-:Y:S01]  /*22a40*/  IADD3 R97, R97, 0x60, RZ ;  /* 0x0000006061617810 */ /* 0x000fe20007ffe0ff */
[----:B-1----:R-:W-:-:S02]  /*22a50*/  IMAD.MOV.U32 R8, RZ, RZ, R64 ;  /* 0x000000ffff087224 */ /* 0x002fc400078e0040 */
[----:B------:R-:W-:Y:S01]  /*22a60*/  IMAD.MOV.U32 R9, RZ, RZ, 0x0 ;  /* 0x00000000ff097424 */ /* 0x000fe200078e00ff */
[----:B------:R-:W-:-:S13]  /*22a70*/  ISETP.GE.AND P0, PT, R97, R96, PT ;  /* 0x000000606100720c */ /* 0x000fda0003f06270 */
[----:B------:R-:W-:Y:S05]  /*22a80*/  @P0 RET.REL.NODEC R8 `(_ZN7cutlass13device_kernelIN5flash19enable_sm80_to_sm89INS1_16FlashAttnFwdSm80INS1_25CollectiveMainloopFwdSm80ILi8ELi1ELb0EN4cute5tupleIJNS5_1CILi128EEENS7_ILi48EEENS7_ILi256EEEEEELi256ENS_6half_tEfNS_4arch4Sm80ELb0ELb1ELb1ELb1ELb0ELb1ELb1ELb0EEENS1_21CollectiveEpilogueFwdINS6_IJS8_SA_S9_EEENS6_IJNS7_ILi1EEESI_SI_EEESC_SE_Li256ELb1ELb1ELb0ELb0EEENS1_19SingleTileSchedulerILb1ELb0ELb1ELi128EEEEEEEEEvNT_6ParamsE) ;  /* 0xfffdd57008000950 */ /* 0x000fea0003c3ffff */
        /* <DEDUP_REMOVED lines=37> */
[----:B------:R-:W-:Y:S02]  /*22ce0*/  HADD2.F32 R80, -RZ, R80.H1_H1 ;  /* 0x30000050ff507230 */ /* 0x000fe40000004100 */
[--C-:B------:R-:W-:Y:S01]  /*22cf0*/  HADD2.F32 R35, -RZ, R76.reuse.H1_H1 ;  /* 0x3000004cff237230 */ /* 0x100fe20000004100 */
[--C-:B------:R-:W-:Y:S01]  /*22d00*/  SHF.R.U64 R18, R18, 0x10, R19.reuse ;  /* 0x0000001012127819 */ /* 0x100fe20000001213 */
[----:B------:R-:W-:Y:S01]  /*22d10*/  HADD2.F32 R76, -RZ, R76.H0_H0 ;  /* 0x2000004cff4c7230 */ /* 0x000fe20000004100 */
[----:B------:R-:W-:Y:S01]  /*22d20*/  SHF.R.U32.HI R19, RZ, 0x10, R19 ;  /* 0x00000010ff137819 */ /* 0x000fe20000011613 */
[----:B------:R-:W-:-:S02]  /*22d30*/  HADD2.F32 R26, -RZ, R26.H0_H0 ;  /* 0x2000001aff1a7230 */ /* 0x000fc40000004100 */
[----:B------:R-:W-:Y:S02]  /*22d40*/  HADD2.F32 R18, -RZ, R18.H0_H0 ;  /* 0x20000012ff127230 */ /* 0x000fe40000004100 */
[----:B------:R-:W-:Y:S02]  /*22d50*/  HADD2.F32 R17, -RZ, R17.H0_H0 ;  /* 0x20000011ff117230 */ /* 0x000fe40000004100 */
[----:B--2---:R-:W-:Y:S02]  /*22d60*/  HADD2.F32 R45, -RZ, R9.H0_H0 ;  /* 0x20000009ff2d7230 */ /* 0x004fe40000004100 */
[--C-:B------:R-:W-:Y:S02]  /*22d70*/  HADD2.F32 R47, -RZ, R8.reuse.H0_H0 ;  /* 0x20000008ff2f7230 */ /* 0x100fe40000004100 */
[----:B------:R-:W-:Y:S02]  /*22d80*/  HADD2.F32 R48, -RZ, R8.H1_H1 ;  /* 0x30000008ff307230 */ /* 0x000fe40000004100 */
[----:B---3--:R-:W-:-:S02]  /*22d90*/  HADD2.F32 R27, -RZ, R13.H0_H0 ;  /* 0x2000000dff1b7230 */ /* 0x008fc40000004100 */
[--C-:B------:R-:W-:Y:S02]  /*22da0*/  HADD2.F32 R8, -RZ, R10.reuse.H0_H0 ;  /* 0x2000000aff087230 */ /* 0x100fe40000004100 */
[----:B------:R-:W-:Y:S01]  /*22db0*/  HADD2.F32 R50, -RZ, R10.H1_H1 ;  /* 0x3000000aff327230 */ /* 0x000fe20000004100 */
[C---:B------:R-:W-:Y:S01]  /*22dc0*/  FMUL.FTZ R10, R45.reuse, R46 ;  /* 0x0000002e2d0a7220 */ /* 0x040fe20000410000 */
[----:B------:R-:W-:Y:S01]  /*22dd0*/  HADD2.F32 R9, -RZ, R9.H1_H1 ;  /* 0x30000009ff097230 */ /* 0x000fe20000004100 */
[-C--:B------:R-:W-:Y:S02]  /*22de0*/  FMUL.FTZ R45, R45, R44.reuse ;  /* 0x0000002c2d2d7220 */ /* 0x080fe40000410000 */
[----:B------:R-:W-:Y:S01]  /*22df0*/  FFMA.FTZ R10, R27, R44, -R10 ;  /* 0x0000002c1b0a7223 */ /* 0x000fe2000001080a */
[----:B------:R-:W-:Y:S01]  /*22e00*/  HADD2.F32 R44, -RZ, R25.H0_H0 ;  /* 0x20000019ff2c7230 */ /* 0x000fe20000004100 */
[----:B------:R-:W-:Y:S01]  /*22e10*/  FMUL.FTZ R25, R9, R52 ;  /* 0x0000003409197220 */ /* 0x000fe20000410000 */
[----:B------:R-:W-:Y:S01]  /*22e20*/  HADD2.F32 R13, -RZ, R13.H1_H1 ;  /* 0x3000000dff0d7230 */ /* 0x000fe20000004100 */
[----:B------:R-:W-:Y:S01]  /*22e30*/  FFMA.FTZ R45, R27, R46, R45 ;  /* 0x0000002e1b2d7223 */ /* 0x000fe2000001002d */
[----:B------:R-:W-:Y:S01]  /*22e40*/  HADD2.F32 R37, -RZ, R12.H0_H0 ;  /* 0x2000000cff257230 */ /* 0x000fe20000004100 */
[----:B------:R-:W-:-:S02]  /*22e50*/  FMUL.FTZ R9, R9, R44 ;  /* 0x0000002c09097220 */ /* 0x000fc40000410000 */
[C---:B------:R-:W-:Y:S02]  /*22e60*/  FMUL.FTZ R27, R47.reuse, R54 ;  /* 0x000000362f1b7220 */ /* 0x040fe40000410000 */
[----:B------:R-:W-:Y:S01]  /*22e70*/  FMUL.FTZ R47, R47, R80 ;  /* 0x000000502f2f7220 */ /* 0x000fe20000410000 */
[----:B------:R-:W-:Y:S01]  /*22e80*/  HADD2.F32 R42, -RZ, R12.H1_H1 ;  /* 0x3000000cff2a7230 */ /* 0x000fe20000004100 */
[----:B------:R-:W-:Y:S01]  /*22e90*/  FFMA.FTZ R52, R13, R52, R9 ;  /* 0x000000340d347223 */ /* 0x000fe20000010009 */
[----:B------:R-:W-:Y:S01]  /*22ea0*/  HADD2.F32 R12, -RZ, R14.H0_H0 ;  /* 0x2000000eff0c7230 */ /* 0x000fe20000004100 */
[C---:B------:R-:W-:Y:S01]  /*22eb0*/  FFMA.FTZ R27, R37.reuse, R80, -R27 ;  /* 0x00000050251b7223 */ /* 0x040fe2000001081b */
[--C-:B------:R-:W-:Y:S01]  /*22ec0*/  HADD2.F32 R9, -RZ, R82.reuse.H1_H1 ;  /* 0x30000052ff097230 */ /* 0x100fe20000004100 */
[----:B------:R-:W-:Y:S01]  /*22ed0*/  FFMA.FTZ R47, R37, R54, R47 ;  /* 0x00000036252f7223 */ /* 0x000fe2000001002f */
[----:B------:R-:W-:Y:S01]  /*22ee0*/  HADD2.F32 R49, -RZ, R11.H0_H0 ;  /* 0x2000000bff317230 */ /* 0x000fe20000004100 */
[C---:B------:R-:W-:Y:S01]  /*22ef0*/  FMUL.FTZ R37, R8.reuse, R35 ;  /* 0x0000002308257220 */ /* 0x040fe20000410000 */
[----:B------:R-:W-:Y:S01]  /*22f00*/  HADD2.F32 R82, -RZ, R82.H0_H0 ;  /* 0x20000052ff527230 */ /* 0x000fe20000004100 */
[-C--:B------:R-:W-:Y:S01]  /*22f10*/  FMUL.FTZ R8, R8, R9.reuse ;  /* 0x0000000908087220 */ /* 0x080fe20000410000 */
[----:B------:R-:W-:Y:S01]  /*22f20*/  HADD2.F32 R43, -RZ, R14.H1_H1 ;  /* 0x3000000eff2b7230 */ /* 0x000fe20000004100 */
[----:B------:R-:W-:Y:S01]  /*22f30*/  FFMA.FTZ R37, R12, R9, -R37 ;  /* 0x000000090c257223 */ /* 0x000fe20000010825 */
[----:B------:R-:W-:Y:S01]  /*22f40*/  HADD2.F32 R14, -RZ, R15.H0_H0 ;  /* 0x2000000fff0e7230 */ /* 0x000fe20000004100 */
[----:B------:R-:W-:Y:S01]  /*22f50*/  FFMA.FTZ R25, R13, R44, -R25 ;  /* 0x0000002c0d197223 */ /* 0x000fe20000010819 */
[----:B------:R-:W-:Y:S01]  /*22f60*/  HADD2.F32 R11, -RZ, R11.H1_H1 ;  /* 0x3000000bff0b7230 */ /* 0x000fe20000004100 */
[C---:B------:R-:W-:Y:S01]  /*22f70*/  FMUL.FTZ R9, R49.reuse, R76 ;  /* 0x0000004c31097220 */ /* 0x040fe20000410000 */
[----:B------:R-:W-:Y:S01]  /*22f80*/  HADD2.F32 R44, -RZ, R19.H0_H0 ;  /* 0x20000013ff2c7230 */ /* 0x000fe20000004100 */
[----:B------:R-:W-:Y:S01]  /*22f90*/  FMUL.FTZ R49, R49, R82 ;  /* 0x0000005231317220 */ /* 0x000fe20000410000 */
[----:B------:R-:W-:-:S02]  /*22fa0*/  HADD2.F32 R13, -RZ, R16.H0_H0 ;  /* 0x20000010ff0d7230 */ /* 0x000fc40000004100 */
[----:B------:R-:W-:Y:S01]  /*22fb0*/  HADD2.F32 R19, -RZ, R24.H0_H0 ;  /* 0x20000018ff137230 */ /* 0x000fe20000004100 */
[----:B------:R-:W-:Y:S01]  /*22fc0*/  FFMA.FTZ R35, R12, R35, R8 ;  /* 0x000000230c237223 */ /* 0x000fe20000010008 */
[----:B------:R-:W-:Y:S01]  /*22fd0*/  HADD2.F32 R15, -RZ, R15.H1_H1 ;  /* 0x3000000fff0f7230 */ /* 0x000fe20000004100 */
[C---:B------:R-:W-:Y:S02]  /*22fe0*/  FFMA.FTZ R9, R14.reuse, R82, -R9 ;  /* 0x000000520e097223 */ /* 0x040fe40000010809 */
[----:B------:R-:W-:Y:S02]  /*22ff0*/  FFMA.FTZ R49, R14, R76, R49 ;  /* 0x0000004c0e317223 */ /* 0x000fe40000010031 */
[----:B------:R-:W-:Y:S02]  /*23000*/  FMUL.FTZ R8, R11, R44 ;  /* 0x0000002c0b087220 */ /* 0x000fe40000410000 */
[----:B------:R-:W-:Y:S02]  /*23010*/  FMUL.FTZ R12, R48, R13 ;  /* 0x0000000d300c7220 */ /* 0x000fe40000410000 */
[----:B------:R-:W-:-:S02]  /*23020*/  FMUL.FTZ R14, R50, R18 ;  /* 0x00000012320e7220 */ /* 0x000fc40000410000 */
[-C--:B------:R-:W-:Y:S02]  /*23030*/  FMUL.FTZ R11, R11, R26.reuse ;  /* 0x0000001a0b0b7220 */ /* 0x080fe40000410000 */
[----:B------:R-:W-:Y:S02]  /*23040*/  FMUL.FTZ R48, R48, R19 ;  /* 0x0000001330307220 */ /* 0x000fe40000410000 */
[----:B------:R-:W-:Y:S02]  /*23050*/  FMUL.FTZ R50, R50, R17 ;  /* 0x0000001132327220 */ /* 0x000fe40000410000 */
[----:B------:R-:W-:Y:S02]  /*23060*/  FFMA.FTZ R8, R15, R26, -R8 ;  /* 0x0000001a0f087223 */ /* 0x000fe40000010808 */
[----:B------:R-:W-:Y:S02]  /*23070*/  FFMA.FTZ R12, R42, R19, -R12 ;  /* 0x000000132a0c7223 */ /* 0x000fe4000001080c */
[----:B------:R-:W-:-:S02]  /*23080*/  FFMA.FTZ R14, R43, R17, -R14 ;  /* 0x000000112b0e7223 */ /* 0x000fc4000001080e */
[----:B------:R-:W-:Y:S02]  /*23090*/  FFMA.FTZ R44, R15, R44, R11 ;  /* 0x0000002c0f2c7223 */ /* 0x000fe4000001000b */
        /* <DEDUP_REMOVED lines=12> */
.L_x_1251:
[----:B------:R-:W-:Y:S05]  /*23160*/  BSYNC B0 ;  /* 0x0000000000007941 */ /* 0x000fea0003800000 */
.L_x_1250:
[----:B-1----:R-:W-:Y:S01]  /*23170*/  IADD3 R9, R69, 0x40, RZ ;  /* 0x0000004045097810 */ /* 0x002fe20007ffe0ff */
[----:B------:R-:W-:-:S02]  /*23180*/  IMAD.MOV.U32 R10, RZ, RZ, R64 ;  /* 0x000000ffff0a7224 */ /* 0x000fc400078e0040 */
[----:B------:R-:W-:Y:S01]  /*23190*/  IMAD.MOV.U32 R11, RZ, RZ, 0x0 ;  /* 0x00000000ff0b7424 */ /* 0x000fe200078e00ff */
[----:B------:R-:W-:-:S13]  /*231a0*/  ISETP.GE.AND P0, PT, R9, R70, PT ;  /* 0x000000460900720c */ /* 0x000fda0003f06270 */
[----:B------:R-:W-:Y:S05]  /*231b0*/  @P0 RET.REL.NODEC R10 `(_ZN7cutlass13device_kernelIN5flash19enable_sm80_to_sm89INS1_16FlashAttnFwdSm80INS1_25CollectiveMainloopFwdSm80ILi8ELi1ELb0EN4cute5tupleIJNS5_1CILi128EEENS7_ILi48EEENS7_ILi256EEEEEELi256ENS_6half_tEfNS_4arch4Sm80ELb0ELb1ELb1ELb1ELb0ELb1ELb1ELb0EEENS1_21CollectiveEpilogueFwdINS6_IJS8_SA_S9_EEENS6_IJNS7_ILi1EEESI_SI_EEESC_SE_Li256ELb1ELb1ELb0ELb0EEENS1_19SingleTileSchedulerILb1ELb0ELb1ELi128EEEEEEEEEvNT_6ParamsE) ;  /* 0xfffdce400a000950 */ /* 0x000fea0003c3ffff */
        /* <DEDUP_REMOVED lines=11> */
[----:B------:R-:W-:Y:S02]  /*23270*/  LOP3.LUT R13, R13, 0xffffe000, RZ, 0xc0, !PT ;  /* 0xffffe0000d0d7812 */ /* 0x000fe400078ec0ff */
[----:B------:R-:W-:-:S02]  /*23280*/  LOP3.LUT R10, R10, R33, RZ, 0x3c, !PT ;  /* 0x000000210a0a7212 */ /* 0x000fc400078e3cff */
[----:B------:R-:W-:Y:S02]  /*23290*/  LOP3.LUT R33, R36, R33, RZ, 0x3c, !PT ;  /* 0x0000002124217212 */ /* 0x000fe400078e3cff */
[----:B------:R-:W-:Y:S02]  /*232a0*/  LOP3.LUT R9, R8, 0xffffe000, RZ, 0xc0, !PT ;  /* 0xffffe00008097812 */ /* 0x000fe400078ec0ff */
[--C-:B------:R-:W-:Y:S02]  /*232b0*/  IADD3 R13, R10, R13, R32.reuse ;  /* 0x0000000d0a0d7210 */ /* 0x100fe40007ffe020 */
[----:B------:R-:W-:-:S03]  /*232c0*/  IADD3 R9, R33, R9, R32 ;  /* 0x0000000921097210 */ /* 0x000fc60007ffe020 */
[----:B------:R-:W-:-:S04]  /*232d0*/  IMAD.WIDE.U32 R16, R13, 0x2, R102 ;  /* 0x000000020d107825 */ /* 0x000fc800078e0066 */
[----:B------:R-:W-:Y:S01]  /*232e0*/  IMAD.WIDE.U32 R102, R9, 0x2, R102 ;  /* 0x0000000209667825 */ /* 0x000fe200078e0066 */
[----:B------:R-:W2:Y:S04]  /*232f0*/  LD.E.128 R12, [R16.64] ;  /* 0x00000008100c7980 */ /* 0x000ea8000c101d00 */
[----:B------:R-:W3:Y:S01]  /*23300*/  LD.E.128 R8, [R102.64] ;  /* 0x0000000866087980 */ /* 0x000ee2000c101d00 */
[----:B------:R-:W-:Y:S01]  /*23310*/  SHF.R.U64 R19, R20, 0x10, R21 ;  /* 0x0000001014137819 */ /* 0x000fe20000001215 */
[--C-:B------:R-:W-:Y:S01]  /*23320*/  HADD2.F32 R40, -RZ, R61.reuse.H0_H0 ;  /* 0x2000003dff287230 */ /* 0x100fe20000004100 */
[----:B------:R-:W-:Y:S01]  /*23330*/  SHF.R.U64 R20, R30, 0x10, R31 ;  /* 0x000000101e147819 */ /* 0x000fe2000000121f */
[----:B------:R-:W-:Y:S01]  /*23340*/  HADD2.F32 R61, -RZ, R61.H1_H1 ;  /* 0x3000003dff3d7230 */ /* 0x000fe20000004100 */
[----:B------:R-:W-:Y:S01]  /*23350*/  SHF.R.U64 R18, R28, 0x10, R29 ;  /* 0x000000101c127819 */ /* 0x000fe2000000121d */
[----:B------:R-:W-:Y:S01]  /*23360*/  HADD2.F32 R19, -RZ, R19.H0_H0 ;  /* 0x20000013ff137230 */ /* 0x000fe20000004100 */
[----:B------:R-:W-:Y:S01]  /*23370*/  SHF.R.U32.HI R30, RZ, 0x10, R31 ;  /* 0x00000010ff1e7819 */ /* 0x000fe2000001161f */
[----:B------:R-:W-:Y:S01]  /*23380*/  HADD2.F32 R31, -RZ, R60.H0_H0 ;  /* 0x2000003cff1f7230 */ /* 0x000fe20000004100 */
[----:B------:R-:W-:Y:S01]  /*23390*/  SHF.R.U32.HI R28, RZ, 0x10, R29 ;  /* 0x00000010ff1c7819 */ /* 0x000fe2000001161d */
        /* <DEDUP_REMOVED lines=17> */
[C---:B------:R-:W-:Y:S01]  /*234b0*/  FFMA.FTZ R8, R24.reuse, R29, -R8 ;  /* 0x0000001d18087223 */ /* 0x040fe20000010808 */
[----:B------:R-:W-:Y:S01]  /*234c0*/  HADD2.F32 R13, -RZ, R15.H0_H0 ;  /* 0x2000000fff0d7230 */ /* 0x000fe20000004100 */
[----:B------:R-:W-:Y:S01]  /*234d0*/  FMUL.FTZ R21, R33, R38 ;  /* 0x0000002621157220 */ /* 0x000fe20000410000 */
[----:B------:R-:W-:Y:S01]  /*234e0*/  HADD2.F32 R11, -RZ, R11.H1_H1 ;  /* 0x3000000bff0b7230 */ /* 0x000fe20000004100 */
[----:B------:R-:W-:Y:S01]  /*234f0*/  FFMA.FTZ R32, R24, R31, R32 ;  /* 0x0000001f18207223 */ /* 0x000fe20000010020 */
[----:B------:R-:W-:Y:S01]  /*23500*/  HADD2.F32 R24, -RZ, R63.H0_H0 ;  /* 0x2000003fff187230 */ /* 0x000fe20000004100 */
[-C--:B------:R-:W-:Y:S01]  /*23510*/  FFMA.FTZ R29, R25, R28.reuse, -R21 ;  /* 0x0000001c191d7223 */ /* 0x080fe20000010815 */
[----:B------:R-:W-:Y:S01]  /*23520*/  HADD2.F32 R15, -RZ, R15.H1_H1 ;  /* 0x3000000fff0f7230 */ /* 0x000fe20000004100 */
[----:B------:R-:W-:Y:S01]  /*23530*/  FMUL.FTZ R33, R33, R28 ;  /* 0x0000001c21217220 */ /* 0x000fe20000410000 */
[----:B------:R-:W-:Y:S01]  /*23540*/  HADD2.F32 R28, -RZ, R23.H0_H0 ;  /* 0x20000017ff1c7230 */ /* 0x000fe20000004100 */
[C---:B------:R-:W-:Y:S01]  /*23550*/  FMUL.FTZ R21, R9.reuse, R40 ;  /* 0x0000002809157220 */ /* 0x040fe20000410000 */
[----:B------:R-:W-:Y:S01]  /*23560*/  HADD2.F32 R35, -RZ, R10.H0_H0 ;  /* 0x2000000aff237230 */ /* 0x000fe20000004100 */
[-C--:B------:R-:W-:Y:S01]  /*23570*/  FMUL.FTZ R9, R9, R24.reuse ;  /* 0x0000001809097220 */ /* 0x080fe20000410000 */
[----:B------:R-:W-:Y:S01]  /*23580*/  HADD2.F32 R23, -RZ, R60.H1_H1 ;  /* 0x3000003cff177230 */ /* 0x000fe20000004100 */
[C---:B------:R-:W-:Y:S01]  /*23590*/  FFMA.FTZ R21, R13.reuse, R24, -R21 ;  /* 0x000000180d157223 */ /* 0x040fe20000010815 */
[--C-:B------:R-:W-:Y:S01]  /*235a0*/  HADD2.F32 R26, -RZ, R12.reuse.H0_H0 ;  /* 0x2000000cff1a7230 */ /* 0x100fe20000004100 */
[----:B------:R-:W-:Y:S01]  /*235b0*/  FFMA.FTZ R40, R13, R40, R9 ;  /* 0x000000280d287223 */ /* 0x000fe20000010009 */
[----:B------:R-:W-:Y:S01]  /*235c0*/  HADD2.F32 R27, -RZ, R12.H1_H1 ;  /* 0x3000000cff1b7230 */ /* 0x000fe20000004100 */
[C---:B------:R-:W-:Y:S01]  /*235d0*/  FMUL.FTZ R9, R11.reuse, R28 ;  /* 0x0000001c0b097220 */ /* 0x040fe20000410000 */
[----:B------:R-:W-:Y:S01]  /*235e0*/  HADD2.F32 R63, -RZ, R63.H1_H1 ;  /* 0x3000003fff3f7230 */ /* 0x000fe20000004100 */
[-C--:B------:R-:W-:Y:S01]  /*235f0*/  FMUL.FTZ R11, R11, R30.reuse ;  /* 0x0000001e0b0b7220 */ /* 0x080fe20000410000 */
[----:B------:R-:W-:Y:S01]  /*23600*/  HADD2.F32 R12, -RZ, R14.H0_H0 ;  /* 0x2000000eff0c7230 */ /* 0x000fe20000004100 */
[----:B------:R-:W-:Y:S01]  /*23610*/  FFMA.FTZ R30, R15, R30, -R9 ;  /* 0x0000001e0f1e7223 */ /* 0x000fe20000010809 */
[----:B------:R-:W-:Y:S01]  /*23620*/  HADD2.F32 R13, -RZ, R62.H1_H1 ;  /* 0x3000003eff0d7230 */ /* 0x000fe20000004100 */
[C---:B------:R-:W-:Y:S01]  /*23630*/  FMUL.FTZ R9, R35.reuse, R61 ;  /* 0x0000003d23097220 */ /* 0x040fe20000410000 */
[----:B------:R-:W-:Y:S01]  /*23640*/  HADD2.F32 R10, -RZ, R10.H1_H1 ;  /* 0x3000000aff0a7230 */ /* 0x000fe20000004100 */
[----:B------:R-:W-:Y:S01]  /*23650*/  FMUL.FTZ R24, R34, R23 ;  /* 0x0000001722187220 */ /* 0x000fe20000410000 */
[----:B------:R-:W-:Y:S01]  /*23660*/  HADD2.F32 R14, -RZ, R14.H1_H1 ;  /* 0x3000000eff0e7230 */ /* 0x000fe20000004100 */
[----:B------:R-:W-:-:S02]  /*23670*/  FMUL.FTZ R35, R35, R63 ;  /* 0x0000003f23237220 */ /* 0x000fc40000410000 */
[----:B------:R-:W-:Y:S01]  /*23680*/  FFMA.FTZ R63, R12, R63, -R9 ;  /* 0x0000003f0c3f7223 */ /* 0x000fe20000010809 */
[----:B------:R-:W-:Y:S01]  /*23690*/  HADD2.F32 R9, -RZ, R22.H0_H0 ;  /* 0x20000016ff097230 */ /* 0x000fe20000004100 */
[-C--:B------:R-:W-:Y:S02]  /*236a0*/  FMUL.FTZ R34, R34, R13.reuse ;  /* 0x0000000d22227220 */ /* 0x080fe40000410000 */
[----:B------:R-:W-:Y:S01]  /*236b0*/  FFMA.FTZ R24, R26, R13, -R24 ;  /* 0x0000000d1a187223 */ /* 0x000fe20000010818 */
[----:B------:R-:W-:Y:S01]  /*236c0*/  HADD2.F32 R13, -RZ, R20.H0_H0 ;  /* 0x20000014ff0d7230 */ /* 0x000fe20000004100 */
[----:B------:R-:W-:Y:S02]  /*236d0*/  FFMA.FTZ R35, R12, R61, R35 ;  /* 0x0000003d0c237223 */ /* 0x000fe40000010023 */
[----:B------:R-:W-:Y:S02]  /*236e0*/  FMUL.FTZ R20, R10, R9 ;  /* 0x000000090a147220 */ /* 0x000fe40000410000 */
[----:B------:R-:W-:-:S02]  /*236f0*/  FFMA.FTZ R11, R15, R28, R11 ;  /* 0x0000001c0f0b7223 */ /* 0x000fc4000001000b */
[----:B------:R-:W-:Y:S02]  /*23700*/  FMUL.FTZ R12, R10, R13 ;  /* 0x0000000d0a0c7220 */ /* 0x000fe40000410000 */
[C---:B------:R-:W-:Y:S01]  /*23710*/  FMUL.FTZ R15, R36.reuse, R19 ;  /* 0x00000013240f7220 */ /* 0x040fe20000410000 */
[----:B------:R-:W-:Y:S01]  /*23720*/  F2FP.PACK_AB R11, R11, R40 ;  /* 0x000000280b0b723e */ /* 0x000fe200000000ff */
[----:B------:R-:W-:Y:S02]  /*23730*/  FMUL.FTZ R36, R36, R18 ;  /* 0x0000001224247220 */ /* 0x000fe40000410000 */
[C---:B------:R-:W-:Y:S01]  /*23740*/  FFMA.FTZ R10, R14.reuse, R13, -R20 ;  /* 0x0000000d0e0a7223 */ /* 0x040fe20000010814 */
[----:B------:R-:W-:Y:S01]  /*23750*/  F2FP.PACK_AB R13, R29, R8 ;  /* 0x000000081d0d723e */ /* 0x000fe200000000ff */
[----:B------:R-:W-:Y:S02]  /*23760*/  FFMA.FTZ R33, R25, R38, R33 ;  /* 0x0000002619217223 */ /* 0x000fe40000010021 */
[----:B------:R-:W-:Y:S01]  /*23770*/  FFMA.FTZ R12, R14, R9, R12 ;  /* 0x000000090e0c7223 */ /* 0x000fe2000001000c */
[----:B------:R-:W-:Y:S01]  /*23780*/  F2FP.PACK_AB R14, R10, R63 ;  /* 0x0000003f0a0e723e */ /* 0x000fe200000000ff */
[C---:B------:R-:W-:Y:S01]  /*23790*/  FFMA.FTZ R25, R27.reuse, R18, -R15 ;  /* 0x000000121b197223 */ /* 0x040fe2000001080f */
[----:B------:R-:W-:Y:S01]  /*237a0*/  F2FP.PACK_AB R15, R30, R21 ;  /* 0x000000151e0f723e */ /* 0x000fe200000000ff */
[----:B------:R-:W-:Y:S01]  /*237b0*/  FFMA.FTZ R23, R26, R23, R34 ;  /* 0x000000171a177223 */ /* 0x000fe20000010022 */
[----:B------:R-:W-:Y:S01]  /*237c0*/  F2FP.PACK_AB R10, R12, R35 ;  /* 0x000000230c0a723e */ /* 0x000fe200000000ff */
[----:B------:R-:W-:Y:S01]  /*237d0*/  FFMA.FTZ R36, R27, R19, R36 ;  /* 0x000000131b247223 */ /* 0x000fe20000010024 */
[----:B------:R-:W-:-:S02]  /*237e0*/  F2FP.PACK_AB R12, R25, R24 ;  /* 0x00000018190c723e */ /* 0x000fc400000000ff */
[----:B------:R-:W-:Y:S02]  /*237f0*/  F2FP.PACK_AB R9, R33, R32 ;  /* 0x000000202109723e */ /* 0x000fe400000000ff */
[----:B------:R-:W-:Y:S01]  /*23800*/  F2FP.PACK_AB R8, R36, R23 ;  /* 0x000000172408723e */ /* 0x000fe200000000ff */
[----:B------:R1:W-:Y:S01]  /*23810*/  ST.E.128 [R16.64], R12 ;  /* 0x0000000c10007985 */ /* 0x0003e2000c101d08 */
[----:B------:R-:W-:Y:S02]  /*23820*/  MOV R18, R64 ;  /* 0x0000004000127202 */ /* 0x000fe40000000f00 */
[----:B------:R-:W-:Y:S01]  /*23830*/  MOV R19, 0x0 ;  /* 0x0000000000137802 */ /* 0x000fe20000000f00 */
[----:B------:R1:W-:Y:S03]  /*23840*/  ST.E.128 [R102.64], R8 ;  /* 0x0000000866007985 */ /* 0x0003e6000c101d08 */
[----:B------:R-:W-:Y:S05]  /*23850*/  RET.REL.NODEC R18 `(_ZN7cutlass13device_kernelIN5flash19enable_sm80_to_sm89INS1_16FlashAttnFwdSm80INS1_25CollectiveMainloopFwdSm80ILi8ELi1ELb0EN4cute5tupleIJNS5_1CILi128EEENS7_ILi48EEENS7_ILi256EEEEEELi256ENS_6half_tEfNS_4arch4Sm80ELb0ELb1ELb1ELb1ELb0ELb1ELb1ELb0EEENS1_21CollectiveEpilogueFwdINS6_IJS8_SA_S9_EEENS6_IJNS7_ILi1EEESI_SI_EEESC_SE_Li256ELb1ELb1ELb0ELb0EEENS1_19SingleTileSchedulerILb1ELb0ELb1ELi128EEEEEEEEEvNT_6ParamsE) ;  /* 0xfffdc7a012007950 */ /* 0x000fea0003c3ffff */
.L_x_1178:
[----:B------:R-:W-:Y:S01]  /*23860*/  IMAD.MOV.U32 R14, RZ, RZ, R27 ;  /* 0x000000ffff0e7224 */ /* 0x000fe200078e001b */
[----:B------:R-:W-:Y:S01]  /*23870*/  MOV R12, 0x181f ;  /* 0x0000181f000c7802 */ /* 0x000fe20000000f00 */
[----:B------:R-:W-:Y:S01]  /*23880*/  IMAD.MOV.U32 R13, RZ, RZ, RZ ;  /* 0x000000ffff0d7224 */ /* 0x000fe200078e00ff */
[----:B------:R-:W-:-:S02]  /*23890*/  MOV R11, 0xffffffff ;  /* 0xffffffff000b7802 */ /* 0x000fc40000000f00 */
[----:B------:R-:W-:Y:S02]  /*238a0*/  MOV R10, 0x238c0 ;  /* 0x000238c0000a7802 */ /* 0x000fe40000000f00 */
[----:B------:R-:W-:Y:S05]  /*238b0*/  CALL.REL.NOINC `($__internal_3_$__cuda_sm70_shflsync_idx_p) ;  /* 0x00000e9000007944 */ /* 0x000fea0003c00000 */
[----:B--2---:R-:W-:Y:S01]  /*238c0*/  MOV R29, R16 ;  /* 0x00000010001d7202 */ /* 0x004fe20000000f00 */
[----:B-1----:R-:W-:Y:S05]  /*238d0*/  BRA `(.L_x_1252) ;  /* 0xffff6d8000007947 */ /* 0x002fea000383ffff */
.L_x_1179:
[----:B------:R-:W-:Y:S01]  /*238e0*/  IMAD.MOV.U32 R14, RZ, RZ, R24 ;  /* 0x000000ffff0e7224 */ /* 0x000fe200078e0018 */
[----:B------:R-:W-:Y:S01]  /*238f0*/  MOV R12, 0x181f ;  /* 0x0000181f000c7802 */ /* 0x000fe20000000f00 */
[----:B------:R-:W-:Y:S01]  /*23900*/  IMAD.MOV.U32 R13, RZ, RZ, RZ ;  /* 0x000000ffff0d7224 */ /* 0x000fe200078e00ff */
[----:B------:R-:W-:Y:S02]  /*23910*/  MOV R11, 0xffffffff ;  /* 0xffffffff000b7802 */ /* 0x000fe40000000f00 */
[----:B------:R-:W-:Y:S02]  /*23920*/  MOV R10, 0x23940 ;  /* 0x00023940000a7802 */ /* 0x000fe40000000f00 */
[----:B-12---:R-:W-:Y:S05]  /*23930*/  CALL.REL.NOINC `($__internal_3_$__cuda_sm70_shflsync_idx_p) ;  /* 0x00000e1000007944 */ /* 0x006fea0003c00000 */
[----:B-1----:R-:W-:Y:S01]  /*23940*/  IMAD.MOV.U32 R14, RZ, RZ, R25 ;  /* 0x000000ffff0e7224 */ /* 0x002fe200078e0019 */
[----:B------:R-:W-:Y:S01]  /*23950*/  MOV R13, RZ ;  /* 0x000000ff000d7202 */ /* 0x000fe20000000f00 */
[----:B------:R-:W-:Y:S01]  /*23960*/  IMAD.MOV.U32 R12, RZ, RZ, 0x181f ;  /* 0x0000181fff0c7424 */ /* 0x000fe200078e00ff */
[----:B------:R-:W-:Y:S01]  /*23970*/  MOV R11, 0xffffffff ;  /* 0xffffffff000b7802 */ /* 0x000fe20000000f00 */
[----:B--2---:R-:W-:Y:S01]  /*23980*/  IMAD.MOV.U32 R28, RZ, RZ, R16 ;  /* 0x000000ffff1c7224 */ /* 0x004fe200078e0010 */
[----:B------:R-:W-:-:S02]  /*23990*/  MOV R10, 0x239b0 ;  /* 0x000239b0000a7802 */ /* 0x000fc40000000f00 */
[----:B------:R-:W-:Y:S05]  /*239a0*/  CALL.REL.NOINC `($__internal_3_$__cuda_sm70_shflsync_idx_p) ;  /* 0x00000da000007944 */ /* 0x000fea0003c00000 */
[----:B--2---:R-:W-:Y:S01]  /*239b0*/  IMAD.MOV.U32 R21, RZ, RZ, R16 ;  /* 0x000000ffff157224 */ /* 0x004fe200078e0010 */
[----:B-1----:R-:W-:Y:S01]  /*239c0*/  MOV R14, R19 ;  /* 0x00000013000e7202 */ /* 0x002fe20000000f00 */
[----:B------:R-:W-:Y:S01]  /*239d0*/  IMAD.MOV.U32 R13, RZ, RZ, RZ ;  /* 0x000000ffff0d7224 */ /* 0x000fe200078e00ff */
[----:B------:R-:W-:Y:S01]  /*239e0*/  MOV R12, 0x181f ;  /* 0x0000181f000c7802 */ /* 0x000fe20000000f00 */
[----:B------:R-:W-:Y:S01]  /*239f0*/  IMAD.MOV.U32 R11, RZ, RZ, -0x1 ;  /* 0xffffffffff0b7424 */ /* 0x000fe200078e00ff */
[----:B------:R-:W-:-:S02]  /*23a00*/  MOV R10, 0x23a20 ;  /* 0x00023a20000a7802 */ /* 0x000fc40000000f00 */
[----:B------:R-:W-:Y:S05]  /*23a10*/  CALL.REL.NOINC `($__internal_3_$__cuda_sm70_shflsync_idx_p) ;  /* 0x00000d3000007944 */ /* 0x000fea0003c00000 */
[----:B-12---:R-:W-:Y:S05]  /*23a20*/  BRA `(.L_x_1253) ;  /* 0xffff6c7000007947 */ /* 0x006fea000383ffff */
.L_x_1182:
[----:B------:R-:W-:Y:S01]  /*23a30*/  IMAD.MOV.U32 R14, RZ, RZ, R27 ;  /* 0x000000ffff0e7224 */ /* 0x000fe200078e001b */
[----:B------:R-:W-:Y:S01]  /*23a40*/  MOV R12, 0x181f ;  /* 0x0000181f000c7802 */ /* 0x000fe20000000f00 */
[----:B------:R-:W-:Y:S01]  /*23a50*/  IMAD.MOV.U32 R13, RZ, RZ, 0x1 ;  /* 0x00000001ff0d7424 */ /* 0x000fe200078e00ff */
[----:B------:R-:W-:-:S02]  /*23a60*/  MOV R11, 0xffffffff ;  /* 0xffffffff000b7802 */ /* 0x000fc40000000f00 */
[----:B------:R-:W-:Y:S02]  /*23a70*/  MOV R10, 0x23a90 ;  /* 0x00023a90000a7802 */ /* 0x000fe40000000f00 */
[----:B---34-:R-:W-:Y:S05]  /*23a80*/  CALL.REL.NOINC `($__internal_3_$__cuda_sm70_shflsync_idx_p) ;  /* 0x00000cc000007944 */ /* 0x018fea0003c00000 */
[----:B--2---:R-:W-:Y:S01]  /*23a90*/  IMAD.MOV.U32 R21, RZ, RZ, R16 ;  /* 0x000000ffff157224 */ /* 0x004fe200078e0010 */
[----:B-1----:R-:W-:Y:S01]  /*23aa0*/  MOV R14, R24 ;  /* 0x00000018000e7202 */ /* 0x002fe20000000f00 */
[----:B------:R-:W-:Y:S01]  /*23ab0*/  IMAD.MOV.U32 R13, RZ, RZ, 0x1 ;  /* 0x00000001ff0d7424 */ /* 0x000fe200078e00ff */
[----:B------:R-:W-:Y:S01]  /*23ac0*/  MOV R12, 0x181f ;  /* 0x0000181f000c7802 */ /* 0x000fe20000000f00 */
[----:B------:R-:W-:Y:S01]  /*23ad0*/  IMAD.MOV.U32 R11, RZ, RZ, -0x1 ;  /* 0xffffffffff0b7424 */ /* 0x000fe200078e00ff */
[----:B------:R-:W-:Y:S02]  /*23ae0*/  MOV R10, 0x23b00 ;  /* 0x00023b00000a7802 */ /* 0x000fe40000000f00 */
[----:B------:R-:W-:Y:S05]  /*23af0*/  CALL.REL.NOINC `($__internal_3_$__cuda_sm70_shflsync_idx_p) ;  /* 0x00000c5000007944 */ /* 0x000fea0003c00000 */
[----:B-1----:R-:W-:Y:S01]  /*23b00*/  IMAD.MOV.U32 R14, RZ, RZ, R25 ;  /* 0x000000ffff0e7224 */ /* 0x002fe200078e0019 */
[----:B------:R-:W-:Y:S01]  /*23b10*/  MOV R12, 0x181f ;  /* 0x0000181f000c7802 */ /* 0x000fe20000000f00 */
[----:B------:R-:W-:Y:S01]  /*23b20*/  IMAD.MOV.U32 R13, RZ, RZ, 0x1 ;  /* 0x00000001ff0d7424 */ /* 0x000fe200078e00ff */
[----:B--2---:R-:W-:Y:S01]  /*23b30*/  MOV R28, R16 ;  /* 0x00000010001c7202 */ /* 0x004fe20000000f00 */
[----:B------:R-:W-:Y:S01]  /*23b40*/  IMAD.MOV.U32 R11, RZ, RZ, -0x1 ;  /* 0xffffffffff0b7424 */ /* 0x000fe200078e00ff */
[----:B------:R-:W-:-:S02]  /*23b50*/  MOV R29, R21 ;  /* 0x00000015001d7202 */ /* 0x000fc40000000f00 */
[----:B------:R-:W-:Y:S02]  /*23b60*/  MOV R10, 0x23b80 ;  /* 0x00023b80000a7802 */ /* 0x000fe40000000f00 */
[----:B------:R-:W-:Y:S05]  /*23b70*/  CALL.REL.NOINC `($__internal_3_$__cuda_sm70_shflsync_idx_p) ;  /* 0x00000bd000007944 */ /* 0x000fea0003c00000 */
[----:B--2---:R-:W-:Y:S01]  /*23b80*/  IMAD.MOV.U32 R21, RZ, RZ, R16 ;  /* 0x000000ffff157224 */ /* 0x004fe200078e0010 */
[----:B-1----:R-:W-:Y:S01]  /*23b90*/  MOV R14, R19 ;  /* 0x00000013000e7202 */ /* 0x002fe20000000f00 */
[----:B------:R-:W-:Y:S01]  /*23ba0*/  IMAD.MOV.U32 R13, RZ, RZ, 0x1 ;  /* 0x00000001ff0d7424 */ /* 0x000fe200078e00ff */
[----:B------:R-:W-:Y:S01]  /*23bb0*/  MOV R12, 0x181f ;  /* 0x0000181f000c7802 */ /* 0x000fe20000000f00 */
[----:B------:R-:W-:Y:S01]  /*23bc0*/  IMAD.MOV.U32 R11, RZ, RZ, -0x1 ;  /* 0xffffffffff0b7424 */ /* 0x000fe200078e00ff */
[----:B------:R-:W-:Y:S02]  /*23bd0*/  MOV R10, 0x23bf0 ;  /* 0x00023bf0000a7802 */ /* 0x000fe40000000f00 */
[----:B------:R-:W-:Y:S05]  /*23be0*/  CALL.REL.NOINC `($__internal_3_$__cuda_sm70_shflsync_idx_p) ;  /* 0x00000b6000007944 */ /* 0x000fea0003c00000 */
[----:B-12---:R-:W-:Y:S05]  /*23bf0*/  BRA `(.L_x_1254) ;  /* 0xffff704000007947 */ /* 0x006fea000383ffff */
.L_x_1185:
[----:B------:R-:W-:Y:S01]  /*23c00*/  IMAD.MOV.U32 R14, RZ, RZ, R27 ;  /* 0x000000ffff0e7224 */ /* 0x000fe200078e001b */
[----:B------:R-:W-:Y:S01]  /*23c10*/  MOV R12, 0x181f ;  /* 0x0000181f000c7802 */ /* 0x000fe20000000f00 */
[----:B------:R-:W-:Y:S01]  /*23c20*/  IMAD.MOV.U32 R13, RZ, RZ, 0x2 ;  /* 0x00000002ff0d7424 */ /* 0x000fe200078e00ff */
[----:B------:R-:W-:Y:S02]  /*23c30*/  MOV R11, 0xffffffff ;  /* 0xffffffff000b7802 */ /* 0x000fe40000000f00 */
[----:B------:R-:W-:-:S02]  /*23c40*/  MOV R10, 0x23c60 ;  /* 0x00023c60000a7802 */ /* 0x000fc40000000f00 */
[----:B----4-:R-:W-:Y:S05]  /*23c50*/  CALL.REL.NOINC `($__internal_3_$__cuda_sm70_shflsync_idx_p) ;  /* 0x00000af000007944 */ /* 0x010fea0003c00000 */
[----:B--2---:R-:W-:Y:S01]  /*23c60*/  MOV R29, R16 ;  /* 0x00000010001d7202 */ /* 0x004fe20000000f00 */
[----:B-1----:R-:W-:Y:S05]  /*23c70*/  BRA `(.L_x_1255) ;  /* 0xffff74c000007947 */ /* 0x002fea000383ffff */
.L_x_1186:
[----:B------:R-:W-:Y:S01]  /*23c80*/  IMAD.MOV.U32 R14, RZ, RZ, R24 ;  /* 0x000000ffff0e7224 */ /* 0x000fe200078e0018 */
[----:B------:R-:W-:Y:S01]  /*23c90*/  MOV R12, 0x181f ;  /* 0x0000181f000c7802 */ /* 0x000fe20000000f00 */
[----:B------:R-:W-:Y:S01]  /*23ca0*/  IMAD.MOV.U32 R13, RZ, RZ, 0x2 ;  /* 0x00000002ff0d7424 */ /* 0x000fe200078e00ff */
[----:B------:R-:W-:-:S02]  /*23cb0*/  MOV R11, 0xffffffff ;  /* 0xffffffff000b7802 */ /* 0x000fc40000000f00 */
[----:B------:R-:W-:Y:S02]  /*23cc0*/  MOV R10, 0x23ce0 ;  /* 0x00023ce0000a7802 */ /* 0x000fe40000000f00 */
[----:B-12-4-:R-:W-:Y:S05]  /*23cd0*/  CALL.REL.NOINC `($__internal_3_$__cuda_sm70_shflsync_idx_p) ;  /* 0x00000a7000007944 */ /* 0x016fea0003c00000 */
[----:B-1----:R-:W-:Y:S01]  /*23ce0*/  IMAD.MOV.U32 R14, RZ, RZ, R25 ;  /* 0x000000ffff0e7224 */ /* 0x002fe200078e0019 */
[----:B------:R-:W-:Y:S01]  /*23cf0*/  MOV R13, 0x2 ;  /* 0x00000002000d7802 */ /* 0x000fe20000000f00 */
[----:B------:R-:W-:Y:S01]  /*23d00*/  IMAD.MOV.U32 R12, RZ, RZ, 0x181f ;  /* 0x0000181fff0c7424 */ /* 0x000fe200078e00ff */
[----:B------:R-:W-:Y:S01]  /*23d10*/  MOV R11, 0xffffffff ;  /* 0xffffffff000b7802 */ /* 0x000fe20000000f00 */
[----:B--2---:R-:W-:Y:S01]  /*23d20*/  IMAD.MOV.U32 R28, RZ, RZ, R16 ;  /* 0x000000ffff1c7224 */ /* 0x004fe200078e0010 */
[----:B------:R-:W-:Y:S02]  /*23d30*/  MOV R10, 0x23d50 ;  /* 0x00023d50000a7802 */ /* 0x000fe40000000f00 */
[----:B------:R-:W-:Y:S05]  /*23d40*/  CALL.REL.NOINC `($__internal_3_$__cuda_sm70_shflsync_idx_p) ;  /* 0x00000a0000007944 */ /* 0x000fea0003c00000 */
        /* <DEDUP_REMOVED lines=8> */
.L_x_1189:
[----:B------:R-:W-:Y:S01]  /*23dd0*/  IMAD.MOV.U32 R14, RZ, RZ, R27 ;  /* 0x000000ffff0e7224 */ /* 0x000fe200078e001b */
[----:B------:R-:W-:Y:S01]  /*23de0*/  MOV R12, 0x181f ;  /* 0x0000181f000c7802 */ /* 0x000fe20000000f00 */
[----:B------:R-:W-:Y:S01]  /*23df0*/  IMAD.MOV.U32 R13, RZ, RZ, 0x3 ;  /* 0x00000003ff0d7424 */ /* 0x000fe200078e00ff */
[----:B------:R-:W-:-:S02]  /*23e00*/  MOV R11, 0xffffffff ;  /* 0xffffffff000b7802 */ /* 0x000fc40000000f00 */
[----:B------:R-:W-:Y:S02]  /*23e10*/  MOV R10, 0x23e30 ;  /* 0x00023e30000a7802 */ /* 0x000fe40000000f00 */
[----:B---34-:R-:W-:Y:S05]  /*23e20*/  CALL.REL.NOINC `($__internal_3_$__cuda_sm70_shflsync_idx_p) ;  /* 0x0000092000007944 */ /* 0x018fea0003c00000 */
[----:B--2---:R-:W-:Y:S01]  /*23e30*/  MOV R27, R16 ;  /* 0x00000010001b7202 */ /* 0x004fe20000000f00 */
[----:B-1----:R-:W-:Y:S05]  /*23e40*/  BRA `(.L_x_1257) ;  /* 0xffff785000007947 */ /* 0x002fea000383ffff */
.L_x_1190:
[----:B------:R-:W-:Y:S01]  /*23e50*/  IMAD.MOV.U32 R14, RZ, RZ, R24 ;  /* 0x000000ffff0e7224 */ /* 0x000fe200078e0018 */
[----:B------:R-:W-:Y:S01]  /*23e60*/  MOV R12, 0x181f ;  /* 0x0000181f000c7802 */ /* 0x000fe20000000f00 */
[----:B------:R-:W-:Y:S01]  /*23e70*/  IMAD.MOV.U32 R13, RZ, RZ, 0x3 ;  /* 0x00000003ff0d7424 */ /* 0x000fe200078e00ff */
[----:B------:R-:W-:Y:S02]  /*23e80*/  MOV R11, 0xffffffff ;  /* 0xffffffff000b7802 */ /* 0x000fe40000000f00 */
[----:B------:R-:W-:Y:S02]  /*23e90*/  MOV R10, 0x23eb0 ;  /* 0x00023eb0000a7802 */ /* 0x000fe40000000f00 */
[----:B-1-34-:R-:W-:Y:S05]  /*23ea0*/  CALL.REL.NOINC `($__internal_3_$__cuda_sm70_shflsync_idx_p) ;  /* 0x000008a000007944 */ /* 0x01afea0003c00000 */
        /* <DEDUP_REMOVED lines=16> */
.L_x_1223:
[----:B------:R-:W-:Y:S01]  /*23fb0*/  IMAD.MOV.U32 R14, RZ, RZ, R17 ;  /* 0x000000ffff0e7224 */ /* 0x000fe200078e0011 */
[----:B------:R-:W-:Y:S01]  /*23fc0*/  MOV R12, 0x181f ;  /* 0x0000181f000c7802 */ /* 0x000fe20000000f00 */
[----:B------:R-:W-:Y:S01]  /*23fd0*/  IMAD.MOV.U32 R13, RZ, RZ, RZ ;  /* 0x000000ffff0d7224 */ /* 0x000fe200078e00ff */
[----:B------:R-:W-:Y:S02]  /*23fe0*/  MOV R11, 0xffffffff ;  /* 0xffffffff000b7802 */ /* 0x000fe40000000f00 */
[----:B------:R-:W-:-:S02]  /*23ff0*/  MOV R10, 0x24010 ;  /* 0x00024010000a7802 */ /* 0x000fc40000000f00 */
[----:B------:R-:W-:Y:S05]  /*24000*/  CALL.REL.NOINC `($__internal_3_$__cuda_sm70_shflsync_idx_p) ;  /* 0x0000074000007944 */ /* 0x000fea0003c00000 */
[----:B--2---:R-:W-:Y:S01]  /*24010*/  MOV R25, R16 ;  /* 0x0000001000197202 */ /* 0x004fe20000000f00 */
[----:B-1----:R-:W-:Y:S05]  /*24020*/  BRA `(.L_x_1259) ;  /* 0xffffaf0000007947 */ /* 0x002fea000383ffff */
.L_x_1224:
[----:B------:R-:W-:Y:S01]  /*24030*/  IMAD.MOV.U32 R14, RZ, RZ, R19 ;  /* 0x000000ffff0e7224 */ /* 0x000fe200078e0013 */
[----:B------:R-:W-:Y:S01]  /*24040*/  MOV R12, 0x181f ;  /* 0x0000181f000c7802 */ /* 0x000fe20000000f00 */
[----:B------:R-:W-:Y:S01]  /*24050*/  IMAD.MOV.U32 R13, RZ, RZ, RZ ;  /* 0x000000ffff0d7224 */ /* 0x000fe200078e00ff */
[----:B------:R-:W-:-:S02]  /*24060*/  MOV R11, 0xffffffff ;  /* 0xffffffff000b7802 */ /* 0x000fc40000000f00 */
[----:B------:R-:W-:Y:S02]  /*24070*/  MOV R10, 0x24090 ;  /* 0x00024090000a7802 */ /* 0x000fe40000000f00 */
[----:B-12---:R-:W-:Y:S05]  /*24080*/  CALL.REL.NOINC `($__internal_3_$__cuda_sm70_shflsync_idx_p) ;  /* 0x000006c000007944 */ /* 0x006fea0003c00000 */
[----:B-1----:R-:W-:Y:S01]  /*24090*/  IMAD.MOV.U32 R14, RZ, RZ, R61 ;  /* 0x000000ffff0e7224 */ /* 0x002fe200078e003d */
[----:B------:R-:W-:Y:S01]  /*240a0*/  MOV R13, RZ ;  /* 0x000000ff000d7202 */ /* 0x000fe20000000f00 */
[----:B------:R-:W-:Y:S01]  /*240b0*/  IMAD.MOV.U32 R12, RZ, RZ, 0x181f ;  /* 0x0000181fff0c7424 */ /* 0x000fe200078e00ff */
[----:B------:R-:W-:Y:S01]  /*240c0*/  MOV R11, 0xffffffff ;  /* 0xffffffff000b7802 */ /* 0x000fe20000000f00 */
[----:B--2---:R-:W-:Y:S01]  /*240d0*/  IMAD.MOV.U32 R24, RZ, RZ, R16 ;  /* 0x000000ffff187224 */ /* 0x004fe200078e0010 */
[----:B------:R-:W-:Y:S02]  /*240e0*/  MOV R10, 0x24100 ;  /* 0x00024100000a7802 */ /* 0x000fe40000000f00 */
        /* <DEDUP_REMOVED lines=9> */
.L_x_1227:
        /* <DEDUP_REMOVED lines=29> */
.L_x_1230:
[----:B------:R-:W-:Y:S01]  /*24350*/  IMAD.MOV.U32 R14, RZ, RZ, R17 ;  /* 0x000000ffff0e7224 */ /* 0x000fe200078e0011 */
[----:B------:R-:W-:Y:S01]  /*24360*/  MOV R12, 0x181f ;  /* 0x0000181f000c7802 */ /* 0x000fe20000000f00 */
[----:B------:R-:W-:Y:S01]  /*24370*/  IMAD.MOV.U32 R13, RZ, RZ, 0x2 ;  /* 0x00000002ff0d7424 */ /* 0x000fe200078e00ff */
[----:B------:R-:W-:Y:S02]  /*24380*/  MOV R11, 0xffffffff ;  /* 0xffffffff000b7802 */ /* 0x000fe40000000f00 */
[----:B------:R-:W-:-:S02]  /*24390*/  MOV R10, 0x243b0 ;  /* 0x000243b0000a7802 */ /* 0x000fc40000000f00 */
[----:B--2-4-:R-:W-:Y:S05]  /*243a0*/  CALL.REL.NOINC `($__internal_3_$__cuda_sm70_shflsync_idx_p) ;  /* 0x000003a000007944 */ /* 0x014fea0003c00000 */
[----:B--2---:R-:W-:Y:S01]  /*243b0*/  MOV R25, R16 ;  /* 0x0000001000197202 */ /* 0x004fe20000000f00 */
[----:B-1----:R-:W-:Y:S05]  /*243c0*/  BRA `(.L_x_1262) ;  /* 0xffffb40000007947 */ /* 0x002fea000383ffff */
.L_x_1231:
        /* <DEDUP_REMOVED lines=21> */
.L_x_1234:
[----:B------:R-:W-:Y:S01]  /*24520*/  IMAD.MOV.U32 R14, RZ, RZ, R17 ;  /* 0x000000ffff0e7224 */ /* 0x000fe200078e0011 */
[----:B------:R-:W-:Y:S01]  /*24530*/  MOV R12, 0x181f ;  /* 0x0000181f000c7802 */ /* 0x000fe20000000f00 */
[----:B------:R-:W-:Y:S01]  /*24540*/  IMAD.MOV.U32 R13, RZ, RZ, 0x3 ;  /* 0x00000003ff0d7424 */ /* 0x000fe200078e00ff */
[----:B------:R-:W-:-:S02]  /*24550*/  MOV R11, 0xffffffff ;  /* 0xffffffff000b7802 */ /* 0x000fc40000000f00 */
[----:B------:R-:W-:Y:S02]  /*24560*/  MOV R10, 0x24580 ;  /* 0x00024580000a7802 */ /* 0x000fe40000000f00 */
[----:B-1-34-:R-:W-:Y:S05]  /*24570*/  CALL.REL.NOINC `($__internal_3_$__cuda_sm70_shflsync_idx_p) ;  /* 0x000001d000007944 */ /* 0x01afea0003c00000 */
[----:B--2---:R-:W-:Y:S01]  /*24580*/  MOV R17, R16 ;  /* 0x0000001000117202 */ /* 0x004fe20000000f00 */
[----:B-1----:R-:W-:Y:S05]  /*24590*/  BRA `(.L_x_1264) ;  /* 0xffffb66000007947 */ /* 0x002fea000383ffff */
.L_x_1235:
        /* <DEDUP_REMOVED lines=21> */
[----:B--2---:R-:W-:Y:S01]  /*246f0*/  MOV R60, R16 ;  /* 0x00000010003c7202 */ /* 0x004fe20000000f00 */
[----:B-1----:R-:W-:Y:S05]  /*24700*/  BRA `(.L_x_1265) ;  /* 0xffffb58000007947 */ /* 0x002fea000383ffff */
        .weak           $__internal_2_$__cuda_sm70_shflsync_bfly_p
        .type           $__internal_2_$__cuda_sm70_shflsync_bfly_p,@function
        .size           $__internal_2_$__cuda_sm70_shflsync_bfly_p,($__internal_3_$__cuda_sm70_shflsync_idx_p - $__internal_2_$__cuda_sm70_shflsync_bfly_p)
$__internal_2_$__cuda_sm70_shflsync_bfly_p:
[----:B------:R-:W-:Y:S01]  /*24710*/  MOV R11, 0x0 ;  /* 0x00000000000b7802 */ /* 0x000fe20000000f00 */
[----:B------:R-:W-:Y:S04]  /*24720*/  WARPSYNC R3 ;  /* 0x0000000300007348 */ /* 0x000fe80003800000 */
[----:B------:R1:W2:Y:S01]  /*24730*/  SHFL.BFLY PT, R6, R247, R6, R4 ;  /* 0x0c000006f7067389 */ /* 0x0002a200000e0004 */
[----:B------:R-:W-:Y:S05]  /*24740*/  RET.REL.NODEC R10 `(_ZN7cutlass13device_kernelIN5flash19enable_sm80_to_sm89INS1_16FlashAttnFwdSm80INS1_25CollectiveMainloopFwdSm80ILi8ELi1ELb0EN4cute5tupleIJNS5_1CILi128EEENS7_ILi48EEENS7_ILi256EEEEEELi256ENS_6half_tEfNS_4arch4Sm80ELb0ELb1ELb1ELb1ELb0ELb1ELb1ELb0EEENS1_21CollectiveEpilogueFwdINS6_IJS8_SA_S9_EEENS6_IJNS7_ILi1EEESI_SI_EEESC_SE_Li256ELb1ELb1ELb0ELb0EEENS1_19SingleTileSchedulerILb1ELb0ELb1ELi128EEEEEEEEEvNT_6ParamsE) ;  /* 0xfffdb8b00a007950 */ /* 0x000fea0003c3ffff */
        .weak           $__internal_3_$__cuda_sm70_shflsync_idx_p
        .type           $__internal_3_$__cuda_sm70_shflsync_idx_p,@function
        .size           $__internal_3_$__cuda_sm70_shflsync_idx_p,(.L_x_1544 - $__internal_3_$__cuda_sm70_shflsync_idx_p)
$__internal_3_$__cuda_sm70_shflsync_idx_p:
[----:B------:R-:W-:Y:S01]  /*24750*/  MOV R22, R10 ;  /* 0x0000000a00167202 */ /* 0x000fe20000000f00 */
[----:B------:R-:W-:Y:S04]  /*24760*/  WARPSYNC R11 ;  /* 0x0000000b00007348 */ /* 0x000fe80003800000 */
[----:B------:R-:W-:Y:S01]  /*24770*/  MOV R23, 0x0 ;  /* 0x0000000000177802 */ /* 0x000fe20000000f00 */
[----:B------:R1:W2:Y:S03]  /*24780*/  SHFL.IDX PT, R16, R14, R13, R12 ;  /* 0x0000000d0e107389 */ /* 0x0002a600000e000c */
[----:B------:R-:W-:Y:S05]  /*24790*/  RET.REL.NODEC R22 `(_ZN7cutlass13device_kernelIN5flash19enable_sm80_to_sm89INS1_16FlashAttnFwdSm80INS1_25CollectiveMainloopFwdSm80ILi8ELi1ELb0EN4cute5tupleIJNS5_1CILi128EEENS7_ILi48EEENS7_ILi256EEEEEELi256ENS_6half_tEfNS_4arch4Sm80ELb0ELb1ELb1ELb1ELb0ELb1ELb1ELb0EEENS1_21CollectiveEpilogueFwdINS6_IJS8_SA_S9_EEENS6_IJNS7_ILi1EEESI_SI_EEESC_SE_Li256ELb1ELb1ELb0ELb0EEENS1_19SingleTileSchedulerILb1ELb0ELb1ELi128EEEEEEEEEvNT_6ParamsE) ;  /* 0xfffdb86016007950 */ /* 0x000fea0003c3ffff */
.L_x_1266:
        /* <DEDUP_REMOVED lines=14> */
.L_x_1544:


//--------------------- .text._ZN7cutlass13device_kernelIN5flash19enable_sm80_to_sm89INS1_16FlashAttnFwdSm80INS1_25CollectiveMainloopFwdSm80ILi8ELi1ELb0EN4cute5tupleIJNS5_1CILi128EEENS7_ILi96EEENS7_ILi256EEEEEELi256ENS_6half_tEfNS_4arch4Sm80ELb1ELb0ELb1ELb0ELb0ELb0ELb1ELb0EEENS1_21CollectiveEpilogueFwdINS6_IJS8_SA_S9_EEENS6_IJNS7_ILi1EEESI_SI_EEESC_SE_Li256ELb0ELb1ELb0ELb0EEENS1_30DynamicPersistentTileSchedulerILi256ELi256ELb0ELb1ELb0EEEEEEEEEvNT_6ParamsE --------------------------
	.section	.text._ZN7cutlass13device_kernelIN5flash19enable_sm80_to_sm89INS1_16FlashAttnFwdSm80INS1_25CollectiveMainloopFwdSm80ILi8ELi1ELb0EN4cute5tupleIJNS5_1CILi128EEENS7_ILi96EEENS7_ILi256EEEEEELi256ENS_6half_tEfNS_4arch4Sm80ELb1ELb0ELb1ELb0ELb0ELb0ELb1ELb0EEENS1_21CollectiveEpilogueFwdINS6_IJS8_SA_S9_EEENS6_IJNS7_ILi1EEESI_SI_EEESC_SE_Li256ELb0ELb1ELb0ELb0EEENS1_30DynamicPersistentTileSchedulerILi256ELi256ELb0ELb1ELb0EEEEEEEEEvNT_6ParamsE,"ax",@progbits
	.sectioninfo	@"SHI_REGISTERS=255"
	.align	128
.text._ZN7cutlass13device_kernelIN5flash19enable_sm80_to_sm89INS1_16FlashAttnFwdSm80INS1_25CollectiveMainloopFwdSm80ILi8ELi1ELb0EN4cute5tupleIJNS5_1CILi128EEENS7_ILi96EEENS7_ILi256EEEEEELi256ENS_6half_tEfNS_4arch4Sm80ELb1ELb0ELb1ELb0ELb0ELb0ELb1ELb0EEENS1_21CollectiveEpilogueFwdINS6_IJS8_SA_S9_EEENS6_IJNS7_ILi1EEESI_SI_EEESC_SE_Li256ELb0ELb1ELb0ELb0EEENS1_30DynamicPersistentTileSchedulerILi256ELi256ELb0ELb1ELb0EEEEEEEEEvNT_6ParamsE:
        .type           _ZN7cutlass13device_kernelIN5flash19enable_sm80_to_sm89INS1_16FlashAttnFwdSm80INS1_25CollectiveMainloopFwdSm80ILi8ELi1ELb0EN4cute5tupleIJNS5_1CILi128EEENS7_ILi96EEENS7_ILi256EEEEEELi256ENS_6half_tEfNS_4arch4Sm80ELb1ELb0ELb1ELb0ELb0ELb0ELb1ELb0EEENS1_21CollectiveEpilogueFwdINS6_IJS8_SA_S9_EEENS6_IJNS7_ILi1EEESI_SI_EEESC_SE_Li256ELb0ELb1ELb0ELb0EEENS1_30DynamicPersistentTileSchedulerILi256ELi256ELb0ELb1ELb0EEEEEEEEEvNT_6ParamsE,@function
        .size           _ZN7cutlass13device_kernelIN5flash19enable_sm80_to_sm89INS1_16FlashAttnFwdSm80INS1_25CollectiveMainloopFwdSm80ILi8ELi1ELb0EN4cute5tupleIJNS5_1CILi128EEENS7_ILi96EEENS7_ILi256EEEEEELi256ENS_6half_tEfNS_4arch4Sm80ELb1ELb0ELb1ELb0ELb0ELb0ELb1ELb0EEENS1_21CollectiveEpilogueFwdINS6_IJS8_SA_S9_EEENS6_IJNS7_ILi1EEESI_SI_EEESC_SE_Li256ELb0ELb1ELb0ELb0EEENS1_30DynamicPersistentTileSchedulerILi256ELi256ELb0ELb1ELb0EEEEEEEEEvNT_6ParamsE,(.L_x_1548 - _ZN7cutlass13device_kernelIN5flash19enable_sm80_to_sm89INS1_16FlashAttnFwdSm80INS1_25CollectiveMainloopFwdSm80ILi8ELi1ELb0EN4cute5tupleIJNS5_1CILi128EEENS7_ILi96EEENS7_ILi256EEEEEELi256ENS_6half_tEfNS_4arch4Sm80ELb1ELb0ELb1ELb0ELb0ELb0ELb1ELb0EEENS1_21CollectiveEpilogueFwdINS6_IJS8_SA_S9_EEENS6_IJNS7_ILi1EEESI_SI_EEESC_SE_Li256ELb0ELb1ELb0ELb0EEENS1_30DynamicPersistentTileSchedulerILi256ELi256ELb0ELb1ELb0EEEEEEEEEvNT_6ParamsE)
        .other          _ZN7cutlass13device_kernelIN5flash19enable_sm80_to_sm89INS1_16FlashAttnFwdSm80INS1_25CollectiveMainloopFwdSm80ILi8ELi1ELb0EN4cute5tupleIJNS5_1CILi128EEENS7_ILi96EEENS7_ILi256EEEEEELi256ENS_6half_tEfNS_4arch4Sm80ELb1ELb0ELb1ELb0ELb0ELb0ELb1ELb0EEENS1_21CollectiveEpilogueFwdINS6_IJS8_SA_S9_EEENS6_IJNS7_ILi1EEESI_SI_EEESC_SE_Li256ELb0ELb1ELb0ELb0EEENS1_30DynamicPersistentTileSchedulerILi256ELi256ELb0ELb1ELb0EEEEEEEEEvNT_6ParamsE,@"STO_CUDA_ENTRY STV_DEFAULT"
_ZN7cutlass13device_kernelIN5flash19enable_sm80_to_sm89INS1_16FlashAttnFwdSm80INS1_25CollectiveMainloopFwdSm80ILi8ELi1ELb0EN4cute5tupleIJNS5_1CILi128EEENS7_ILi96EEENS7_ILi256EEEEEELi256ENS_6half_tEfNS_4arch4Sm80ELb1ELb0ELb1ELb0ELb0ELb0ELb1ELb0EEENS1_21CollectiveEpilogueFwdINS6_IJS8_SA_S9_EEENS6_IJNS7_ILi1EEESI_SI_EEESC_SE_Li256ELb0ELb1ELb0ELb0EEENS1_30DynamicPersistentTileSchedulerILi256ELi256ELb0ELb1ELb0EEEEEEEEEvNT_6ParamsE:
[----:B------:R-:W-:-:S03]  /*0000*/  MOV R1, c[0x0][0x28] ;  /* 0x00000a0000017a02 */ /* 0x000fc60000000f00 */
[----:B------:R-:W1:Y:S01]  /*0010*/  S2R R18, SR_TID.X ;  /* 0x0000000000127919 */ /* 0x000e620000002100 */
[----:B------:R-:W-:-:S03]  /*0020*/  IADD3 R1, R1, -0xa8, RZ ;  /* 0xffffff5801017810 */ /* 0x000fc60007ffe0ff */
[----:B------:R-:W2:Y:S01]  /*0030*/  S2R R13, SR_CTAID.X ;  /* 0x00000000000d7919 */ /* 0x000ea20000002500 */
[----:B-1----:R-:W-:-:S05]  /*0040*/  SHF.R.U32.HI R0, RZ, 0x5, R18 ;  /* 0x00000005ff007819 */ /* 0x002fca0000011612 */
[----:B------:R-:W1:Y:S04]  /*0050*/  SHFL.IDX PT, R2, R0, RZ, 0x1f ;  /* 0x00001fff00027589 */ /* 0x000e6800000e0000 */
[----:B------:R-:W3:Y:S01]  /*0060*/  SHFL.IDX PT, R0, R0, RZ, 0x1f ;  /* 0x00001fff00007589 */ /* 0x000ee200000e0000 */
[----:B-1----:R-:W-:Y:S01]  /*0070*/  ISETP.GE.AND P0, PT, R2, 0x1, PT ;  /* 0x000000010200780c */ /* 0x002fe20003f06270 */
[----:B---3--:R1:W3:-:S12]  /*0080*/  R2UR UR6, R0 ;  /* 0x00000000000673c2 */ /* 0x0082d800000e0000 */
[----:B------:R-:W-:Y:S06]  /*0090*/  @P0 BAR.ARV 0x4, 0x100 ;  /* 0x0104000000000b1d */ /* 0x000fec0000002000 */
[----:B--2---:R-:W-:-:S13]  /*00a0*/  ISETP.GE.AND P0, PT, R13, c[0x0][0x538], PT ;  /* 0x00014e000d007a0c */ /* 0x004fda0003f06270 */
[----:B------:R-:W-:Y:S05]  /*00b0*/  @P0 EXIT ;  /* 0x000000000000094d */ /* 0x000fea0003800000 */
[----:B-1-3--:R-:W-:Y:S01]  /*00c0*/  SHF.R.S32.HI R11, RZ, 0x1f, R18 ;  /* 0x0000001fff0b7819 */ /* 0x00afe20000011412 */
[----:B------:R-:W-:Y:S01]  /*00d0*/  IMAD.MOV.U32 R220, RZ, RZ, 0x40 ;  /* 0x00000040ffdc7424 */ /* 0x000fe200078e00ff */
[----:B------:R-:W-:Y:S01]  /*00e0*/  ULDC.64 UR8, c[0x0][0x118] ;  /* 0x0000460000087ab9 */ /* 0x000fe20000000a00 */
[----:B------:R-:W-:Y:S01]  /*00f0*/  IMAD.MOV.U32 R218, RZ, RZ, 0x20 ;  /* 0x00000020ffda7424 */ /* 0x000fe200078e00ff */
[CC--:B------:R-:W-:Y:S02]  /*0100*/  LEA.HI R2, R11.reuse, R18.reuse, RZ, 0x4 ;  /* 0x000000120b027211 */ /* 0x0c0fe400078f20ff */
[----:B------:R-:W-:Y:S02]  /*0110*/  LEA.HI R9, R11, R18, RZ, 0x3 ;  /* 0x000000120b097211 */ /* 0x000fe400078f18ff */
[----:B------:R-:W-:Y:S02]  /*0120*/  SHF.R.S32.HI R3, RZ, 0x4, R2 ;  /* 0x00000004ff037819 */ /* 0x000fe40000011402 */
[----:B------:R-:W-:-:S02]  /*0130*/  LOP3.LUT R5, R9, 0xfffffff8, RZ, 0xc0, !PT ;  /* 0xfffffff809057812 */ /* 0x000fc400078ec0ff */
[----:B------:R-:W-:Y:S02]  /*0140*/  LEA.HI R0, R2, R3, RZ, 0x1 ;  /* 0x0000000302007211 */ /* 0x000fe400078f08ff */
[----:B------:R-:W-:Y:S01]  /*0150*/  SHF.R.S32.HI R15, RZ, 0x3, R9 ;  /* 0x00000003ff0f7819 */ /* 0x000fe20000011409 */
[----:B------:R-:W-:Y:S01]  /*0160*/  IMAD.IADD R8, R18, 0x1, -R5 ;  /* 0x0000000112087824 */ /* 0x000fe200078e0a05 */
[----:B------:R-:W-:Y:S02]  /*0170*/  LOP3.LUT R0, R0, 0xfffffffe, RZ, 0xc0, !PT ;  /* 0xfffffffe00007812 */ /* 0x000fe400078ec0ff */
[----:B------:R-:W-:Y:S01]  /*0180*/  LEA.HI R12, R11, R18, RZ, 0x2 ;  /* 0x000000120b0c7211 */ /* 0x000fe200078f10ff */
[----:B------:R-:W-:Y:S02]  /*0190*/  IMAD.SHL.U32 R4, R15, 0x40, RZ ;  /* 0x000000400f047824 */ /* 0x000fe400078e00ff */
[----:B------:R-:W-:Y:S01]  /*01a0*/  IMAD.IADD R216, R3, 0x1, -R0 ;  /* 0x0000000103d87824 */ /* 0x000fe200078e0a00 */
[----:B------:R-:W-:Y:S01]  /*01b0*/  LOP3.LUT R0, R2, 0xfffffff0, RZ, 0xc0, !PT ;  /* 0xfffffff002007812 */ /* 0x000fe200078ec0ff */
[C---:B------:R-:W-:Y:S01]  /*01c0*/  IMAD.SHL.U32 R16, R8.reuse, 0x8, RZ ;  /* 0x0000000808107824 */ /* 0x040fe200078e00ff */
[--C-:B------:R-:W-:Y:S01]  /*01d0*/  SHF.R.S32.HI R10, RZ, 0x2, R12.reuse ;  /* 0x00000002ff0a7819 */ /* 0x100fe2000001140c */
[----:B------:R-:W-:Y:S01]  /*01e0*/  IMAD.SHL.U32 R6, R8, 0x40, RZ ;  /* 0x0000004008067824 */ /* 0x000fe200078e00ff */
[----:B------:R-:W-:Y:S01]  /*01f0*/  SHF.R.S32.HI R3, RZ, 0x1f, R12 ;  /* 0x0000001fff037819 */ /* 0x000fe2000001140c */
[----:B------:R-:W-:Y:S01]  /*0200*/  IMAD.IADD R2, R18, 0x1, -R0 ;  /* 0x0000000112027824 */ /* 0x000fe200078e0a00 */
[----:B------:R-:W-:-:S02]  /*0210*/  LOP3.LUT R0, R4, 0x1c0, RZ, 0xc0, !PT ;  /* 0x000001c004007812 */ /* 0x000fc400078ec0ff */
[----:B------:R-:W-:Y:S02]  /*0220*/  LEA.HI R3, R3, R10, RZ, 0x3 ;  /* 0x0000000a03037211 */ /* 0x000fe400078f18ff */
[----:B------:R-:W-:Y:S02]  /*0230*/  LOP3.LUT R5, R0, 0x38, R16, 0xf8, !PT ;  /* 0x0000003800057812 */ /* 0x000fe400078ef810 */
[----:B------:R-:W-:Y:S02]  /*0240*/  LOP3.LUT R4, R3, 0xfffffff8, RZ, 0xc0, !PT ;  /* 0xfffffff803047812 */ /* 0x000fe400078ec0ff */
[----:B------:R-:W-:Y:S02]  /*0250*/  SHF.R.U32.HI R3, RZ, 0x3, R0 ;  /* 0x00000003ff037819 */ /* 0x000fe40000011600 */
[----:B------:R-:W-:Y:S02]  /*0260*/  SHF.R.S32.HI R7, RZ, 0x1f, R2 ;  /* 0x0000001fff077819 */ /* 0x000fe40000011402 */
[----:B------:R-:W-:-:S02]  /*0270*/  LOP3.LUT R0, R6, 0x1c0, RZ, 0xc0, !PT ;  /* 0x000001c006007812 */ /* 0x000fc400078ec0ff */
[----:B------:R-:W-:Y:S02]  /*0280*/  LOP3.LUT R5, R5, R3, RZ, 0x3c, !PT ;  /* 0x0000000305057212 */ /* 0x000fe400078e3cff */
[----:B------:R-:W-:Y:S01]  /*0290*/  LEA.HI R217, R7, R2, RZ, 0x3 ;  /* 0x0000000207d97211 */ /* 0x000fe200078f18ff */
[----:B------:R-:W-:Y:S01]  /*02a0*/  IMAD.IADD R7, R10, 0x1, -R4 ;  /* 0x000000010a077824 */ /* 0x000fe200078e0a04 */
[----:B------:R-:W-:Y:S02]  /*02b0*/  LOP3.LUT R3, R0, 0x8, R9, 0xf8, !PT ;  /* 0x0000000800037812 */ /* 0x000fe400078ef809 */
[----:B------:R-:W-:Y:S02]  /*02c0*/  SHF.R.U32.HI R0, RZ, 0x3, R0 ;  /* 0x00000003ff007819 */ /* 0x000fe40000011600 */
[-C--:B------:R-:W-:Y:S02]  /*02d0*/  LEA.HI R6, R11, R18.reuse, RZ, 0x5 ;  /* 0x000000120b067211 */ /* 0x080fe400078f28ff */
[C---:B------:R-:W-:Y:S01]  /*02e0*/  LOP3.LUT R4, R217.reuse, 0xfffffff8, RZ, 0xc0, !PT ;  /* 0xfffffff8d9047812 */ /* 0x040fe200078ec0ff */
[----:B------:R-:W-:Y:S01]  /*02f0*/  IMAD.SHL.U32 R217, R217, 0x40, RZ ;  /* 0x00000040d9d97824 */ /* 0x000fe200078e00ff */
[----:B------:R-:W-:-:S02]  /*0300*/  LEA.HI R10, R11, R18, RZ, 0x6 ;  /* 0x000000120b0a7211 */ /* 0x000fc400078f30ff */
[----:B------:R-:W-:Y:S01]  /*0310*/  LOP3.LUT R11, R3, R0, RZ, 0x3c, !PT ;  /* 0x00000000030b7212 */ /* 0x000fe200078e3cff */
[----:B------:R-:W-:Y:S01]  /*0320*/  IMAD.IADD R9, R2, 0x1, -R4 ;  /* 0x0000000102097824 */ /* 0x000fe200078e0a04 */
[----:B------:R-:W-:Y:S01]  /*0330*/  LOP3.LUT R0, R6, 0xffffffe0, RZ, 0xc0, !PT ;  /* 0xffffffe006007812 */ /* 0x000fe200078ec0ff */
[----:B------:R-:W-:Y:S01]  /*0340*/  IMAD.SHL.U32 R4, R10, 0x8, RZ ;  /* 0x000000080a047824 */ /* 0x000fe200078e00ff */
[--C-:B------:R-:W-:Y:S02]  /*0350*/  SHF.R.S32.HI R223, RZ, 0x5, R6.reuse ;  /* 0x00000005ffdf7819 */ /* 0x100fe40000011406 */
[----:B------:R-:W-:Y:S01]  /*0360*/  SHF.R.S32.HI R2, RZ, 0x1f, R6 ;  /* 0x0000001fff027819 */ /* 0x000fe20000011406 */
[----:B------:R-:W-:Y:S01]  /*0370*/  IMAD.IADD R14, R18, 0x1, -R0 ;  /* 0x00000001120e7824 */ /* 0x000fe200078e0a00 */
[----:B------:R-:W-:Y:S01]  /*0380*/  LOP3.LUT R251, R5, 0x7ffffe00, R4, 0xf8, !PT ;  /* 0x7ffffe0005fb7812 */ /* 0x000fe200078ef804 */
[----:B------:R-:W-:Y:S01]  /*0390*/  IMAD.SHL.U32 R5, R216, 0x8, RZ ;  /* 0x00000008d8057824 */ /* 0x000fe200078e00ff */
[----:B------:R-:W-:Y:S01]  /*03a0*/  LEA.HI R0, R2, R223, RZ, 0x3 ;  /* 0x000000df02007211 */ /* 0x000fe200078f18ff */
[----:B------:R-:W-:Y:S01]  /*03b0*/  IMAD.SHL.U32 R2, R9, 0x40, RZ ;  /* 0x0000004009027824 */ /* 0x000fe200078e00ff */
[----:B------:R-:W-:Y:S01]  /*03c0*/  SHF.R.S32.HI R4, RZ, 0x1f, R14 ;  /* 0x0000001fff047819 */ /* 0x000fe2000001140e */
[----:B------:R-:W-:Y:S01]  /*03d0*/  IMAD R216, R216, 0x200, R11 ;  /* 0x00000200d8d87824 */ /* 0x000fe200078e020b */
[----:B------:R-:W-:Y:S01]  /*03e0*/  LOP3.LUT R3, R12, 0xfffffffc, RZ, 0xc0, !PT ;  /* 0xfffffffc0c037812 */ /* 0x000fe200078ec0ff */
[----:B------:R-:W-:Y:S01]  /*03f0*/  IMAD.SHL.U32 R251, R251, 0x2, RZ ;  /* 0x00000002fbfb7824 */ /* 0x000fe200078e00ff */
[----:B------:R-:W-:-:S02]  /*0400*/  LOP3.LUT R0, R0, 0xffffff8, RZ, 0xc0, !PT ;  /* 0x0ffffff800007812 */ /* 0x000fc400078ec0ff */
[----:B------:R-:W-:Y:S01]  /*0410*/  LEA.HI R10, R4, R14, RZ, 0x2 ;  /* 0x0000000e040a7211 */ /* 0x000fe200078f10ff */
[----:B------:R-:W-:Y:S01]  /*0420*/  IMAD.IADD R6, R18, 0x1, -R3 ;  /* 0x0000000112067824 */ /* 0x000fe200078e0a03 */
[----:B------:R-:W-:Y:S01]  /*0430*/  LOP3.LUT R2, R2, 0x1c0, RZ, 0xc0, !PT ;  /* 0x000001c002027812 */ /* 0x000fe200078ec0ff */
[C---:B------:R-:W-:Y:S01]  /*0440*/  IMAD.IADD R3, R223.reuse, 0x1, -R0 ;  /* 0x00000001df037824 */ /* 0x040fe200078e0a00 */
[----:B------:R-:W-:Y:S01]  /*0450*/  SHF.R.S32.HI R0, RZ, 0x2, R10 ;  /* 0x00000002ff007819 */ /* 0x000fe2000001140a */
[----:B------:R-:W-:Y:S01]  /*0460*/  IMAD.SHL.U32 R223, R223, 0x400, RZ ;  /* 0x00000400dfdf7824 */ /* 0x000fe200078e00ff */
[----:B------:R-:W-:Y:S02]  /*0470*/  LOP3.LUT R5, R2, 0x8, R5, 0xf8, !PT ;  /* 0x0000000802057812 */ /* 0x000fe400078ef805 */
[----:B------:R-:W-:Y:S01]  /*0480*/  SHF.R.U32.HI R2, RZ, 0x3, R2 ;  /* 0x00000003ff027819 */ /* 0x000fe20000011602 */
[----:B------:R-:W-:Y:S01]  /*0490*/  IMAD R12, R3, 0x10, R0 ;  /* 0x00000010030c7824 */ /* 0x000fe200078e0200 */
[C---:B------:R-:W-:Y:S01]  /*04a0*/  LEA.HI R0, R6.reuse, R6, RZ, 0x1 ;  /* 0x0000000606007211 */ /* 0x040fe200078f08ff */
[----:B------:R-:W-:Y:S01]  /*04b0*/  IMAD R3, R6, 0x2, R223 ;  /* 0x0000000206037824 */ /* 0x000fe200078e02df */
[----:B------:R-:W-:Y:S01]  /*04c0*/  LOP3.LUT R5, R5, R2, RZ, 0x3c, !PT ;  /* 0x0000000205057212 */ /* 0x000fe200078e3cff */
[C---:B------:R-:W-:Y:S01]  /*04d0*/  IMAD.SHL.U32 R2, R7.reuse, 0x40, RZ ;  /* 0x0000004007027824 */ /* 0x040fe200078e00ff */
[----:B------:R-:W-:Y:S01]  /*04e0*/  LOP3.LUT R4, R7, 0x1, RZ, 0xc0, !PT ;  /* 0x0000000107047812 */ /* 0x000fe200078ec0ff */
[----:B------:R-:W-:Y:S01]  /*04f0*/  STL [R1+0x94], R12 ;  /* 0x0000940c01007387 */ /* 0x000fe20000100800 */
[----:B------:R-:W-:-:S02]  /*0500*/  LOP3.LUT R0, R0, 0x1ffffffe, RZ, 0xc0, !PT ;  /* 0x1ffffffe00007812 */ /* 0x000fc400078ec0ff */
[----:B------:R-:W-:Y:S01]  /*0510*/  LOP3.LUT R2, R2, 0x1c0, RZ, 0xc0, !PT ;  /* 0x000001c002027812 */ /* 0x000fe200078ec0ff */
[----:B------:R-:W-:Y:S01]  /*0520*/  STL [R1+0x68], R13 ;  /* 0x0000680d01007387 */ /* 0x000fe20000100800 */
[----:B------:R-:W-:Y:S01]  /*0530*/  ISETP.NE.U32.AND P0, PT, R4, 0x1, PT ;  /* 0x000000010400780c */ /* 0x000fe20003f05070 */
[----:B------:R-:W-:Y:S01]  /*0540*/  IMAD.IADD R4, R6, 0x1, -R0 ;  /* 0x0000000106047824 */ /* 0x000fe200078e0a00 */
[----:B------:R-:W-:Y:S02]  /*0550*/  LEA.HI R0, R2, R2, RZ, 0x1d ;  /* 0x0000000202007211 */ /* 0x000fe400078fe8ff */
[----:B------:R-:W-:Y:S02]  /*0560*/  LOP3.LUT R217, R217, 0xfffffe00, RZ, 0xc0, !PT ;  /* 0xfffffe00d9d97812 */ /* 0x000fe400078ec0ff */
[----:B------:R-:W-:Y:S01]  /*0570*/  SHF.R.S32.HI R17, RZ, 0x1f, R16 ;  /* 0x0000001fff117819 */ /* 0x000fe20000011410 */
[----:B------:R-:W-:Y:S01]  /*0580*/  IMAD.IADD R3, R3, 0x1, R0 ;  /* 0x0000000103037824 */ /* 0x000fe200078e0200 */
[----:B------:R-:W-:Y:S01]  /*0590*/  IADD3 R6, R16, 0x40, RZ ;  /* 0x0000004010067810 */ /* 0x000fe20007ffe0ff */
[----:B------:R-:W-:Y:S01]  /*05a0*/  IMAD R0, R8, 0x20, R15 ;  /* 0x0000002008007824 */ /* 0x000fe200078e020f */
[----:B------:R-:W-:-:S02]  /*05b0*/  IADD3 R223, R5, R217, R223 ;  /* 0x000000d905df7210 */ /* 0x000fc40007ffe0df */
[----:B------:R-:W-:Y:S02]  /*05c0*/  LOP3.LUT R217, R5, R217, RZ, 0xfc, !PT ;  /* 0x000000d905d97212 */ /* 0x000fe400078efcff */
[----:B------:R1:W-:Y:S01]  /*05d0*/  STL [R1+0x90], R0 ;  /* 0x0000900001007387 */ /* 0x0003e20000100800 */
[C---:B------:R-:W-:Y:S02]  /*05e0*/  IADD3 R5, R16.reuse, 0x80, RZ ;  /* 0x0000008010057810 */ /* 0x040fe40007ffe0ff */
[----:B------:R-:W-:Y:S01]  /*05f0*/  IADD3 R2, R16, 0xc0, RZ ;  /* 0x000000c010027810 */ /* 0x000fe20007ffe0ff */
[----:B------:R-:W-:Y:S01]  /*0600*/  STL.64 [R1+0x38], R16 ;  /* 0x0000381001007387 */ /* 0x000fe20000100a00 */
[----:B------:R-:W-:Y:S02]  /*0610*/  R2P PR, R7, 0x6 ;  /* 0x0000000607007804 */ /* 0x000fe40000000000 */
[----:B------:R-:W-:Y:S01]  /*0620*/  LEA R3, R3, 0x80, 0x1 ;  /* 0x0000008003037811 */ /* 0x000fe200078e08ff */
[----:B------:R2:W-:Y:S01]  /*0630*/  STL [R1+0x44], R6 ;  /* 0x0000440601007387 */ /* 0x0005e20000100800 */
[----:B------:R-:W-:-:S02]  /*0640*/  LOP3.LUT P4, RZ, R8, 0x2, RZ, 0xc0, !PT ;  /* 0x0000000208ff7812 */ /* 0x000fc4000788c0ff */
[C---:B------:R-:W-:Y:S01]  /*0650*/  LOP3.LUT P6, RZ, R9.reuse, 0x2, RZ, 0xc0, !PT ;  /* 0x0000000209ff7812 */ /* 0x040fe200078cc0ff */
[----:B------:R3:W-:Y:S01]  /*0660*/  STL [R1+0x40], R5 ;  /* 0x0000400501007387 */ /* 0x0007e20000100800 */
[----:B------:R-:W-:Y:S02]  /*0670*/  LOP3.LUT P3, RZ, R8, 0x4, RZ, 0xc0, !PT ;  /* 0x0000000408ff7812 */ /* 0x000fe4000786c0ff */
[----:B------:R-:W-:Y:S02]  /*0680*/  LOP3.LUT P5, RZ, R9, 0x4, RZ, 0xc0, !PT ;  /* 0x0000000409ff7812 */ /* 0x000fe400078ac0ff */
[----:B------:R-:W-:Y:S02]  /*0690*/  LEA R216, R216, 0xc100, 0x1 ;  /* 0x0000c100d8d87811 */ /* 0x000fe400078e08ff */
[----:B------:R-:W-:Y:S02]  /*06a0*/  LEA R223, R223, 0x18100, 0x1 ;  /* 0x00018100dfdf7811 */ /* 0x000fe400078e08ff */
[----:B------:R-:W-:-:S02]  /*06b0*/  LEA R217, R217, 0x100, 0x1 ;  /* 0x00000100d9d97811 */ /* 0x000fc400078e08ff */
[----:B------:R-:W-:Y:S02]  /*06c0*/  SEL R219, R220, 0xffffffc0, !P3 ;  /* 0xffffffc0dcdb7807 */ /* 0x000fe40005800000 */
[----:B-1----:R-:W-:Y:S02]  /*06d0*/  LOP3.LUT R0, R10, 0x7ffffffc, RZ, 0xc0, !PT ;  /* 0x7ffffffc0a007812 */ /* 0x002fe400078ec0ff */
[C---:B------:R-:W-:Y:S01]  /*06e0*/  IADD3 R227, R216.reuse, 0x20, RZ ;  /* 0x00000020d8e37810 */ /* 0x040fe20007ffe0ff */
[C---:B------:R-:W-:Y:S01]  /*06f0*/  IMAD.IADD R222, R216.reuse, 0x1, R219 ;  /* 0x00000001d8de7824 */ /* 0x040fe200078e02db */
[----:B------:R-:W-:Y:S01]  /*0700*/  @P4 IADD3 R227, R216, -0x20, RZ ;  /* 0xffffffe0d8e34810 */ /* 0x000fe20007ffe0ff */
[----:B------:R-:W-:Y:S01]  /*0710*/  IMAD.IADD R0, R14, 0x1, -R0 ;  /* 0x000000010e007824 */ /* 0x000fe200078e0a00 */
[----:B--2---:R-:W-:-:S03]  /*0720*/  SHF.R.S32.HI R6, RZ, 0x1f, R6 ;  /* 0x0000001fff067819 */ /* 0x004fc60000011406 */
[----:B------:R-:W-:Y:S01]  /*0730*/  IMAD.IADD R219, R219, 0x1, R227 ;  /* 0x00000001dbdb7824 */ /* 0x000fe200078e02e3 */
[C---:B------:R-:W-:Y:S02]  /*0740*/  IADD3 R250, R227.reuse, 0x800, RZ ;  /* 0x00000800e3fa7810 */ /* 0x040fe40007ffe0ff */
[----:B---3--:R-:W-:Y:S01]  /*0750*/  SHF.R.S32.HI R5, RZ, 0x1f, R5 ;  /* 0x0000001fff057819 */ /* 0x008fe20000011405 */
[----:B------:R1:W-:Y:S01]  /*0760*/  STL [R1+0x64], R6 ;  /* 0x0000640601007387 */ /* 0x0003e20000100800 */
[C---:B------:R-:W-:Y:S02]  /*0770*/  IADD3 R249, R227.reuse, 0x1000, RZ ;  /* 0x00001000e3f97810 */ /* 0x040fe40007ffe0ff */
[C---:B------:R-:W-:Y:S01]  /*0780*/  IADD3 R248, R227.reuse, 0x1800, RZ ;  /* 0x00001800e3f87810 */ /* 0x040fe20007ffe0ff */
[----:B------:R2:W-:Y:S01]  /*0790*/  STL [R1+0x48], R2 ;  /* 0x0000480201007387 */ /* 0x0005e20000100800 */
[C---:B------:R-:W-:Y:S02]  /*07a0*/  IADD3 R247, R227.reuse, 0x2000, RZ ;  /* 0x00002000e3f77810 */ /* 0x040fe40007ffe0ff */
[C---:B------:R-:W-:Y:S01]  /*07b0*/  IADD3 R246, R227.reuse, 0x2800, RZ ;  /* 0x00002800e3f67810 */ /* 0x040fe20007ffe0ff */
[----:B------:R3:W-:Y:S01]  /*07c0*/  STL [R1+0x60], R5 ;  /* 0x0000600501007387 */ /* 0x0007e20000100800 */
[----:B------:R-:W-:-:S02]  /*07d0*/  IADD3 R245, R227, 0x3000, RZ ;  /* 0x00003000e3f57810 */ /* 0x000fc40007ffe0ff */
[C---:B------:R-:W-:Y:S02]  /*07e0*/  IADD3 R244, R227.reuse, 0x3800, RZ ;  /* 0x00003800e3f47810 */ /* 0x040fe40007ffe0ff */
[C---:B------:R-:W-:Y:S02]  /*07f0*/  IADD3 R243, R227.reuse, 0x4000, RZ ;  /* 0x00004000e3f37810 */ /* 0x040fe40007ffe0ff */
[C---:B------:R-:W-:Y:S02]  /*0800*/  IADD3 R242, R227.reuse, 0x4800, RZ ;  /* 0x00004800e3f27810 */ /* 0x040fe40007ffe0ff */
[C---:B------:R-:W-:Y:S02]  /*0810*/  IADD3 R241, R227.reuse, 0x5000, RZ ;  /* 0x00005000e3f17810 */ /* 0x040fe40007ffe0ff */
[C---:B------:R-:W-:Y:S02]  /*0820*/  IADD3 R240, R227.reuse, 0x5800, RZ ;  /* 0x00005800e3f07810 */ /* 0x040fe40007ffe0ff */
[----:B------:R-:W-:-:S02]  /*0830*/  IADD3 R239, R227, 0x6000, RZ ;  /* 0x00006000e3ef7810 */ /* 0x000fc40007ffe0ff */
[C---:B------:R-:W-:Y:S01]  /*0840*/  IADD3 R238, R227.reuse, 0x6800, RZ ;  /* 0x00006800e3ee7810 */ /* 0x040fe20007ffe0ff */
[----:B-1----:R-:W-:Y:S01]  /*0850*/  IMAD.SHL.U32 R6, R0, 0x2, RZ ;  /* 0x0000000200067824 */ /* 0x002fe200078e00ff */
[C---:B------:R-:W-:Y:S01]  /*0860*/  IADD3 R237, R227.reuse, 0x7000, RZ ;  /* 0x00007000e3ed7810 */ /* 0x040fe20007ffe0ff */
[----:B------:R-:W-:Y:S01]  /*0870*/  IMAD R0, R4, 0x8, R12 ;  /* 0x0000000804007824 */ /* 0x000fe200078e020c */
[C---:B------:R-:W-:Y:S02]  /*0880*/  IADD3 R236, R227.reuse, 0x7800, RZ ;  /* 0x00007800e3ec7810 */ /* 0x040fe40007ffe0ff */
[----:B--2---:R-:W-:Y:S02]  /*0890*/  SHF.R.S32.HI R2, RZ, 0x1f, R2 ;  /* 0x0000001fff027819 */ /* 0x004fe40000011402 */
[----:B------:R-:W-:Y:S02]  /*08a0*/  IADD3 R235, R227, 0x8000, RZ ;  /* 0x00008000e3eb7810 */ /* 0x000fe40007ffe0ff */
[C---:B---3--:R-:W-:Y:S01]  /*08b0*/  SEL R5, R218.reuse, 0xffffffe0, !P1 ;  /* 0xffffffe0da057807 */ /* 0x048fe20004800000 */
[----:B------:R1:W-:Y:S01]  /*08c0*/  STL [R1+0x5c], R2 ;  /* 0x00005c0201007387 */ /* 0x0003e20000100800 */
[----:B------:R-:W-:-:S02]  /*08d0*/  SEL R218, R218, 0xffffffe0, !P6 ;  /* 0xffffffe0dada7807 */ /* 0x000fc40007000000 */
[C---:B------:R-:W-:Y:S01]  /*08e0*/  IADD3 R234, R227.reuse, 0x8800, RZ ;  /* 0x00008800e3ea7810 */ /* 0x040fe20007ffe0ff */
[----:B------:R2:W-:Y:S01]  /*08f0*/  STL [R1+0x54], R6 ;  /* 0x0000540601007387 */ /* 0x0005e20000100800 */
[----:B------:R-:W-:Y:S01]  /*0900*/  IADD3 R233, R227, 0x9000, RZ ;  /* 0x00009000e3e97810 */ /* 0x000fe20007ffe0ff */
[----:B------:R-:W-:Y:S01]  /*0910*/  IMAD.IADD R224, R223, 0x1, R218 ;  /* 0x00000001dfe07824 */ /* 0x000fe200078e02da */
[C---:B------:R-:W-:Y:S01]  /*0920*/  IADD3 R232, R227.reuse, 0x9800, RZ ;  /* 0x00009800e3e87810 */ /* 0x040fe20007ffe0ff */
[----:B------:R3:W-:Y:S01]  /*0930*/  STL [R1+0x8c], R0 ;  /* 0x00008c0001007387 */ /* 0x0007e20000100800 */
[----:B------:R-:W-:Y:S01]  /*0940*/  IMAD.IADD R218, R218, 0x1, R217 ;  /* 0x00000001dada7824 */ /* 0x000fe200078e02d9 */
[C---:B------:R-:W-:Y:S02]  /*0950*/  IADD3 R231, R227.reuse, 0xa000, RZ ;  /* 0x0000a000e3e77810 */ /* 0x040fe40007ffe0ff */
[----:B------:R4:W-:Y:S01]  /*0960*/  STL [R1+0x6c], R3 ;  /* 0x00006c0301007387 */ /* 0x0009e20000100800 */
[----:B------:R-:W-:-:S02]  /*0970*/  IADD3 R230, R227, 0xa800, RZ ;  /* 0x0000a800e3e67810 */ /* 0x000fc40007ffe0ff */
[C---:B------:R-:W-:Y:S02]  /*0980*/  IADD3 R229, R227.reuse, 0xb000, RZ ;  /* 0x0000b000e3e57810 */ /* 0x040fe40007ffe0ff */
[----:B------:R-:W-:Y:S02]  /*0990*/  IADD3 R228, R227, 0xb800, RZ ;  /* 0x0000b800e3e47810 */ /* 0x000fe40007ffe0ff */
[C---:B-1----:R-:W-:Y:S02]  /*09a0*/  SEL R2, R220.reuse, 0xffffffc0, !P2 ;  /* 0xffffffc0dc027807 */ /* 0x042fe40005000000 */
[----:B------:R-:W-:Y:S02]  /*09b0*/  SEL R220, R220, 0xffffffc0, !P5 ;  /* 0xffffffc0dcdc7807 */ /* 0x000fe40006800000 */
[C---:B--2---:R-:W-:Y:S01]  /*09c0*/  IADD3 R6, R3.reuse, -0x10, RZ ;  /* 0xfffffff003067810 */ /* 0x044fe20007ffe0ff */
[C---:B------:R-:W-:Y:S01]  /*09d0*/  IMAD.IADD R4, R3.reuse, 0x1, R2 ;  /* 0x0000000103047824 */ /* 0x040fe200078e0202 */
[----:B------:R-:W-:Y:S01]  /*09e0*/  @P0 IADD3 R6, R3, 0x10, RZ ;  /* 0x0000001003060810 */ /* 0x000fe20007ffe0ff */
[----:B------:R-:W-:-:S02]  /*09f0*/  IMAD.IADD R226, R223, 0x1, R220 ;  /* 0x00000001dfe27824 */ /* 0x000fc400078e02dc */
[----:B---3--:R-:W-:Y:S01]  /*0a00*/  IMAD.IADD R0, R3, 0x1, R5 ;  /* 0x0000000103007824 */ /* 0x008fe200078e0205 */
[----:B------:R-:W-:Y:S01]  /*0a10*/  STL [R1+0x88], R4 ;  /* 0x0000880401007387 */ /* 0x000fe20000100800 */
[----:B------:R-:W-:Y:S02]  /*0a20*/  IMAD.IADD R221, R220, 0x1, R217 ;  /* 0x00000001dcdd7824 */ /* 0x000fe400078e02d9 */
[----:B----4-:R-:W-:Y:S01]  /*0a30*/  IMAD.IADD R3, R2, 0x1, R6 ;  /* 0x0000000102037824 */ /* 0x010fe200078e0206 */
[----:B------:R1:W-:Y:S01]  /*0a40*/  STL [R1+0x78], R0 ;  /* 0x0000780001007387 */ /* 0x0003e20000100800 */
[----:B------:R-:W-:Y:S02]  /*0a50*/  IMAD.IADD R225, R224, 0x1, R220 ;  /* 0x00000001e0e17824 */ /* 0x000fe400078e02dc */
[----:B------:R-:W-:Y:S02]  /*0a60*/  IMAD.IADD R220, R220, 0x1, R218 ;  /* 0x00000001dcdc7824 */ /* 0x000fe400078e02da */
[----:B-1----:R-:W-:-:S05]  /*0a70*/  IMAD.IADD R0, R0, 0x1, R2 ;  /* 0x0000000100007824 */ /* 0x002fca00078e0202 */
[----:B------:R1:W-:Y:S04]  /*0a80*/  STL [R1+0x84], R0 ;  /* 0x0000840001007387 */ /* 0x0003e80000100800 */
[----:B------:R-:W-:Y:S04]  /*0a90*/  STL [R1+0x70], R6 ;  /* 0x0000700601007387 */ /* 0x000fe80000100800 */
[----:B------:R-:W-:Y:S01]  /*0aa0*/  STL [R1+0x80], R3 ;  /* 0x0000800301007387 */ /* 0x000fe20000100800 */
[----:B-1----:R-:W-:-:S05]  /*0ab0*/  IMAD.IADD R0, R5, 0x1, R6 ;  /* 0x0000000105007824 */ /* 0x002fca00078e0206 */
[----:B------:R1:W-:Y:S02]  /*0ac0*/  STL [R1+0x74], R0 ;  /* 0x0000740001007387 */ /* 0x0003e40000100800 */
[----:B-1----:R-:W-:-:S05]  /*0ad0*/  IMAD.IADD R0, R0, 0x1, R2 ;  /* 0x0000000100007824 */ /* 0x002fca00078e0202 */
[----:B------:R1:W-:Y:S02]  /*0ae0*/  STL [R1+0x7c], R0 ;  /* 0x00007c0001007387 */ /* 0x0003e40000100800 */
.L_x_1320:
[----:B------:R-:W2:Y:S01]  /*0af0*/  LDL R4, [R1+0x68] ;  /* 0x0000680001047983 */ /* 0x000ea20000100800 */
[----:B-1----:R-:W-:Y:S01]  /*0b00*/  IMAD.MOV.U32 R0, RZ, RZ, c[0x0][0x560] ;  /* 0x00015800ff007624 */ /* 0x002fe200078e00ff */
        /* <DEDUP_REMOVED lines=17> */
.L_x_1268:
[----:B------:R-:W-:-:S04]  /*0c20*/  MOV R0, c[0x0][0x554] ;  /* 0x0001550000007a02 */ /* 0x000fc80000000f00 */
[----:B------:R-:W-:Y:S02]  /*0c30*/  ISETP.NE.AND P0, PT, R0, 0x1, PT ;  /* 0x000000010000780c */ /* 0x000fe40003f05270 */
[----:B------:R-:W-:-:S11]  /*0c40*/  MOV R0, R2 ;  /* 0x0000000200007202 */ /* 0x000fd60000000f00 */
[----:B------:R-:W-:-:S05]  /*0c50*/  @P0 IMAD.HI.U32 R4, R2, c[0x0][0x558], RZ ;  /* 0x0001560002040a27 */ /* 0x000fca00078e00ff */
[----:B------:R-:W-:-:S05]  /*0c60*/  @P0 SHF.R.U32.HI R0, RZ, c[0x0][0x55c], R4 ;  /* 0x00015700ff000a19 */ /* 0x000fca0000011604 */
[----:B------:R-:W-:Y:S02]  /*0c70*/  IMAD R4, R0, c[0x0][0x554], RZ ;  /* 0x0001550000047a24 */ /* 0x000fe400078e02ff */
.L_x_1269:
[----:B------:R-:W-:Y:S05]  /*0c80*/  BSYNC B0 ;  /* 0x0000000000007941 */ /* 0x000fea0003800000 */
.L_x_1267:
[----:B------:R-:W2:Y:S01]  /*0c90*/  LDL.LU R55, [R1+0xc] ;  /* 0x00000c0001377983 */ /* 0x000ea20000300800 */
        /* <DEDUP_REMOVED lines=8> */
[----:B------:R-:W-:Y:S01]  /*0d20*/  MOV R5, c[0x0][0x548] ;  /* 0x0001520000057a02 */ /* 0x000fe20000000f00 */
[----:B------:R-:W-:Y:S01]  /*0d30*/  IMAD.SHL.U32 R54, R0, 0x80, RZ ;  /* 0x0000008000367824 */ /* 0x000fe200078e00ff */
[----:B------:R-:W-:Y:S01]  /*0d40*/  UIMAD.WIDE UR4, UR4, 0x2aaaaaab, URZ ;  /* 0x2aaaaaab040478a5 */ /* 0x000fe2000f8e023f */
[----:B------:R-:W-:Y:S01]  /*0d50*/  CS2R R130, SRZ ;  /* 0x0000000000827805 */ /* 0x000fe2000001ff00 */
[----:B------:R-:W-:Y:S01]  /*0d60*/  ISETP.NE.AND P0, PT, R5, 0x1, PT ;  /* 0x000000010500780c */ /* 0x000fe20003f05270 */
[----:B------:R-:W-:Y:S01]  /*0d70*/  IMAD.MOV.U32 R5, RZ, RZ, c[0x0][0x168] ;  /* 0x00005a00ff057624 */ /* 0x000fe200078e00ff */
[----:B------:R-:W-:Y:S01]  /*0d80*/  IADD3 R0, R54, 0x7f, RZ ;  /* 0x0000007f36007810 */ /* 0x000fe20007ffe0ff */
[----:B------:R-:W-:Y:S01]  /*0d90*/  USHF.R.U32.HI UR4, URZ, 0x1f, UR5 ;  /* 0x0000001f3f047899 */ /* 0x000fe20008011605 */
[----:B------:R-:W-:Y:S01]  /*0da0*/  MOV R56, R2 ;  /* 0x0000000200387202 */ /* 0x000fe20000000f00 */
[----:B------:R1:W-:Y:S01]  /*0db0*/  STL [R1+0x58], R54 ;  /* 0x0000583601007387 */ /* 0x0003e20000100800 */
[----:B------:R-:W-:Y:S01]  /*0dc0*/  CS2R R128, SRZ ;  /* 0x0000000000807805 */ /* 0x000fe2000001ff00 */
[----:B------:R-:W-:Y:S01]  /*0dd0*/  @P1 IMAD.HI.U32 R4, R0, c[0x0][0x2c8], RZ ;  /* 0x0000b20000041a27 */ /* 0x000fe200078e00ff */
[----:B------:R-:W-:Y:S01]  /*0de0*/  ULEA.HI.SX32 UR4, UR5, UR4, 0x1c ;  /* 0x0000000405047291 */ /* 0x000fe2000f8fe23f */
[----:B------:R-:W-:Y:S01]  /*0df0*/  CS2R R126, SRZ ;  /* 0x00000000007e7805 */ /* 0x000fe2000001ff00 */
[----:B------:R-:W-:Y:S01]  /*0e00*/  CS2R R124, SRZ ;  /* 0x00000000007c7805 */ /* 0x000fe2000001ff00 */
[----:B------:R-:W-:Y:S01]  /*0e10*/  IMAD.MOV.U32 R122, RZ, RZ, RZ ;  /* 0x000000ffff7a7224 */ /* 0x000fe200078e00ff */
[----:B------:R-:W-:Y:S01]  /*0e20*/  @P1 SHF.R.U32.HI R0, RZ, c[0x0][0x2cc], R4 ;  /* 0x0000b300ff001a19 */ /* 0x000fe20000011604 */
[----:B------:R-:W-:Y:S01]  /*0e30*/  @P0 IMAD.HI.U32 R3, R2, c[0x0][0x54c], RZ ;  /* 0x0001530002030a27 */ /* 0x000fe200078e00ff */
[----:B------:R-:W-:Y:S01]  /*0e40*/  IADD3 R4, -R5, 0x60, RZ ;  /* 0x0000006005047810 */ /* 0x000fe20007ffe1ff */
[----:B------:R-:W-:Y:S01]  /*0e50*/  CS2R R120, SRZ ;  /* 0x0000000000787805 */ /* 0x000fe2000001ff00 */
[----:B------:R-:W-:Y:S01]  /*0e60*/  CS2R R6, SRZ ;  /* 0x0000000000067805 */ /* 0x000fe2000001ff00 */
[----:B------:R-:W-:Y:S01]  /*0e70*/  MOV R118, RZ ;  /* 0x000000ff00767202 */ /* 0x000fe20000000f00 */
[----:B------:R-:W-:Y:S01]  /*0e80*/  CS2R R116, SRZ ;  /* 0x0000000000747805 */ /* 0x000fe2000001ff00 */
[----:B------:R-:W-:Y:S01]  /*0e90*/  IADD3 R0, R0, c[0x0][0x1d0], R4 ;  /* 0x0000740000007a10 */ /* 0x000fe20007ffe004 */
[----:B------:R-:W-:Y:S01]  /*0ea0*/  CS2R R8, SRZ ;  /* 0x0000000000087805 */ /* 0x000fe2000001ff00 */
[----:B------:R-:W-:Y:S01]  /*0eb0*/  @P0 SHF.R.U32.HI R56, RZ, c[0x0][0x550], R3 ;  /* 0x00015400ff380a19 */ /* 0x000fe20000011603 */
[----:B------:R-:W-:Y:S01]  /*0ec0*/  IMAD.MOV.U32 R114, RZ, RZ, RZ ;  /* 0x000000ffff727224 */ /* 0x000fe200078e00ff */
[----:B------:R-:W-:Y:S01]  /*0ed0*/  CS2R R10, SRZ ;  /* 0x00000000000a7805 */ /* 0x000fe2000001ff00 */
[----:B------:R-:W-:Y:S01]  /*0ee0*/  IMAD.HI R3, R0, 0x2aaaaaab, RZ ;  /* 0x2aaaaaab00037827 */ /* 0x000fe200078e02ff */
[----:B------:R-:W-:Y:S01]  /*0ef0*/  MOV R110, RZ ;  /* 0x000000ff006e7202 */ /* 0x000fe20000000f00 */
[----:B------:R-:W-:Y:S01]  /*0f00*/  CS2R R12, SRZ ;  /* 0x00000000000c7805 */ /* 0x000fe2000001ff00 */
[----:B------:R-:W-:Y:S01]  /*0f10*/  CS2R R14, SRZ ;  /* 0x00000000000e7805 */ /* 0x000fe2000001ff00 */
[----:B------:R-:W-:Y:S01]  /*0f20*/  IMAD.MOV R0, RZ, RZ, -R56 ;  /* 0x000000ffff007224 */ /* 0x000fe200078e0a38 */
[----:B------:R-:W-:Y:S01]  /*0f30*/  SHF.R.U32.HI R4, RZ, 0x1f, R3 ;  /* 0x0000001fff047819 */ /* 0x000fe20000011603 */
[----:B------:R-:W-:Y:S01]  /*0f40*/  IMAD.MOV.U32 R112, RZ, RZ, RZ ;  /* 0x000000ffff707224 */ /* 0x000fe200078e00ff */
[----:B------:R-:W-:Y:S01]  /*0f50*/  MOV R104, RZ ;  /* 0x000000ff00687202 */ /* 0x000fe20000000f00 */
[----:B------:R-:W-:Y:S01]  /*0f60*/  IMAD R60, R0, c[0x0][0x548], R2 ;  /* 0x00015200003c7a24 */ /* 0x000fe200078e0202 */
[----:B------:R-:W-:Y:S01]  /*0f70*/  LEA.HI.SX32 R3, R3, R4, 0x1c ;  /* 0x0000000403037211 */ /* 0x000fe200078fe2ff */
[----:B------:R-:W-:Y:S01]  /*0f80*/  IMAD.MOV.U32 R108, RZ, RZ, RZ ;  /* 0x000000ffff6c7224 */ /* 0x000fe200078e00ff */
[----:B------:R-:W-:Y:S01]  /*0f90*/  PRMT R0, RZ, 0x7610, R0 ;  /* 0x00007610ff007816 */ /* 0x000fe20000000000 */
[----:B------:R-:W-:Y:S01]  /*0fa0*/  CS2R R4, SRZ ;  /* 0x0000000000047805 */ /* 0x000fe2000001ff00 */
[----:B------:R-:W-:Y:S01]  /*0fb0*/  IMNMX R52, R3, UR4, PT ;  /* 0x0000000403347c17 */ /* 0x000fe2000b800200 */
[----:B------:R-:W-:Y:S01]  /*0fc0*/  IMAD.MOV.U32 R106, RZ, RZ, RZ ;  /* 0x000000ffff6a7224 */ /* 0x000fe200078e00ff */
[----:B------:R-:W-:Y:S01]  /*0fd0*/  CS2R R16, SRZ ;  /* 0x0000000000107805 */ /* 0x000fe2000001ff00 */
[----:B------:R-:W-:Y:S01]  /*0fe0*/  IMAD.MOV.U32 R102, RZ, RZ, RZ ;  /* 0x000000ffff667224 */ /* 0x000fe200078e00ff */
[----:B------:R-:W-:Y:S01]  /*0ff0*/  ISETP.GE.AND P0, PT, R52, 0x1, PT ;  /* 0x000000013400780c */ /* 0x000fe20003f06270 */
        /* <DEDUP_REMOVED lines=70> */
[----:B------:R1:W-:Y:S04]  /*1460*/  STL [R1+0x4c], R60 ;  /* 0x00004c3c01007387 */ /* 0x0003e80000100800 */
[----:B------:R1:W-:Y:S01]  /*1470*/  STL [R1+0x14], R52 ;  /* 0x0000143401007387 */ /* 0x0003e20000100800 */
[----:B------:R-:W-:Y:S05]  /*1480*/  @!P0 BRA `(.L_x_1270) ;  /* 0x000117a000008947 */ /* 0x000fea0003800000 */
[----:B-1----:R-:W2:Y:S01]  /*1490*/  LDL R52, [R1+0x90] ;  /* 0x0000900001347983 */ /* 0x002ea20000100800 */
[----:B------:R-:W-:Y:S01]  /*14a0*/  IMAD.MOV.U32 R62, RZ, RZ, R55 ;  /* 0x000000ffff3e7224 */ /* 0x000fe200078e0037 */
[----:B------:R-:W-:-:S02]  /*14b0*/  ISETP.NE.U32.AND P0, PT, RZ, c[0x0][0x340], PT ;  /* 0x0000d000ff007a0c */ /* 0x000fc40003f05070 */
[----:B------:R-:W3:Y:S02]  /*14c0*/  LDL R55, [R1+0x44] ;  /* 0x0000440001377983 */ /* 0x000ee40000100800 */
[----:B------:R-:W-:Y:S02]  /*14d0*/  ISETP.NE.AND.EX P0, PT, RZ, c[0x0][0x344], PT, P0 ;  /* 0x0000d100ff007a0c */ /* 0x000fe40003f05300 */
[----:B------:R-:W4:Y:S04]  /*14e0*/  LDL.64 R58, [R1+0x38] ;  /* 0x00003800013a7983 */ /* 0x000f280000100a00 */
[----:B------:R-:W5:Y:S04]  /*14f0*/  LDL R18, [R1+0x40] ;  /* 0x0000400001127983 */ /* 0x000f680000100800 */
[----:B------:R-:W3:Y:S03]  /*1500*/  LDL R17, [R1+0x48] ;  /* 0x0000480001117983 */ /* 0x000ee60000100800 */
[----:B------:R-:W-:-:S04]  /*1510*/  @P0 IMAD.MOV.U32 R2, RZ, RZ, 0x4 ;  /* 0x00000004ff020424 */ /* 0x000fc800078e00ff */
[----:B------:R-:W-:-:S05]  /*1520*/  @P0 IMAD.WIDE R2, R56, R2, c[0x0][0x340] ;  /* 0x0000d00038020625 */ /* 0x000fca00078e0202 */
[----:B------:R1:W4:Y:S04]  /*1530*/  @P0 LDG.E R16, [R2.64] ;  /* 0x0000000802100981 */ /* 0x000328000c1e1900 */
[----:B------:R-:W2:Y:S01]  /*1540*/  S2R R63, SR_TID.X ;  /* 0x00000000003f7919 */ /* 0x000ea20000002100 */
[----:B------:R-:W-:-:S05]  /*1550*/  SHF.R.S32.HI R13, RZ, 0x1f, R60 ;  /* 0x0000001fff0d7819 */ /* 0x000fca000001143c */
[----:B------:R-:W-:Y:S01]  /*1560*/  IMAD R5, R13, c[0x0][0x1b8], RZ ;  /* 0x00006e000d057a24 */ /* 0x000fe200078e02ff */
[----:B------:R-:W-:-:S03]  /*1570*/  SHF.R.S32.HI R15, RZ, 0x1f, R56 ;  /* 0x0000001fff0f7819 */ /* 0x000fc60000011438 */
[C---:B------:R-:W-:Y:S02]  /*1580*/  IMAD R5, R60.reuse, c[0x0][0x1bc], R5 ;  /* 0x00006f003c057a24 */ /* 0x040fe400078e0205 */
[----:B-1----:R-:W-:-:S05]  /*1590*/  IMAD.WIDE.U32 R2, R60, c[0x0][0x1b8], RZ ;  /* 0x00006e003c027a25 */ /* 0x002fca00078e00ff */
[----:B------:R-:W-:Y:S01]  /*15a0*/  IADD3 R3, R3, R5, RZ ;  /* 0x0000000503037210 */ /* 0x000fe20007ffe0ff */
[----:B------:R-:W-:-:S04]  /*15b0*/  IMAD R5, R15, c[0x0][0x1c0], RZ ;  /* 0x000070000f057a24 */ /* 0x000fc800078e02ff */
[C---:B------:R-:W-:Y:S02]  /*15c0*/  IMAD R5, R56.reuse, c[0x0][0x1c4], R5 ;  /* 0x0000710038057a24 */ /* 0x040fe400078e0205 */
[----:B------:R-:W-:-:S05]  /*15d0*/  IMAD.WIDE.U32 R2, R56, c[0x0][0x1c0], R2 ;  /* 0x0000700038027a25 */ /* 0x000fca00078e0002 */
[----:B------:R-:W-:Y:S02]  /*15e0*/  IADD3 R3, R3, R5, RZ ;  /* 0x0000000503037210 */ /* 0x000fe40007ffe0ff */
[----:B------:R-:W-:Y:S02]  /*15f0*/  LOP3.LUT R62, R62, 0xfffffffe, RZ, 0xc0, !PT ;  /* 0xfffffffe3e3e7812 */ /* 0x000fe400078ec0ff */
[----:B--2---:R-:W-:Y:S02]  /*1600*/  IADD3 R4, R52, R54, RZ ;  /* 0x0000003634047210 */ /* 0x004fe40007ffe0ff */
[----:B------:R-:W-:-:S03]  /*1610*/  SHF.R.S32.HI R52, RZ, 0x1f, R63 ;  /* 0x0000001fff347819 */ /* 0x000fc6000001143f */
[----:B------:R-:W-:Y:S01]  /*1620*/  @P1 IMAD.HI.U32 R6, R4, c[0x0][0x2c8], RZ ;  /* 0x0000b20004061a27 */ /* 0x000fe200078e00ff */
[----:B------:R-:W-:-:S03]  /*1630*/  LEA.HI R52, R52, R63, RZ, 0x3 ;  /* 0x0000003f34347211 */ /* 0x000fc600078f18ff */
[----:B------:R-:W-:Y:S01]  /*1640*/  IMAD.MOV.U32 R0, RZ, RZ, R4 ;  /* 0x000000ffff007224 */ /* 0x000fe200078e0004 */
[----:B------:R-:W-:Y:S02]  /*1650*/  @P1 SHF.R.U32.HI R0, RZ, c[0x0][0x2cc], R6 ;  /* 0x0000b300ff001a19 */ /* 0x000fe40000011606 */
[----:B------:R-:W-:Y:S02]  /*1660*/  SHF.R.S32.HI R52, RZ, 0x3, R52 ;  /* 0x00000003ff347819 */ /* 0x000fe40000011434 */
[--C-:B------:R-:W-:Y:S01]  /*1670*/  SHF.R.S32.HI R6, RZ, 0x1f, R0.reuse ;  /* 0x0000001fff067819 */ /* 0x100fe20000011400 */
[----:B------:R-:W-:Y:S01]  /*1680*/  IMAD.MOV R8, RZ, RZ, -R0 ;  /* 0x000000ffff087224 */ /* 0x000fe200078e0a00 */
[----:B------:R-:W-:Y:S02]  /*1690*/  SHF.R.S32.HI R9, RZ, 0x1f, R52 ;  /* 0x0000001fff097819 */ /* 0x000fe40000011434 */
[----:B---3--:R-:W-:Y:S01]  /*16a0*/  ISETP.GE.AND P2, PT, R55, c[0x0][0x1d4], PT ;  /* 0x0000750037007a0c */ /* 0x008fe20003f46270 */
[----:B------:R-:W-:-:S02]  /*16b0*/  IMAD R5, R6, c[0x0][0x1b0], RZ ;  /* 0x00006c0006057a24 */ /* 0x000fc400078e02ff */
[----:B------:R-:W-:Y:S01]  /*16c0*/  IMAD.WIDE.U32 R2, R0, c[0x0][0x1b0], R2 ;  /* 0x00006c0000027a25 */ /* 0x000fe200078e0002 */
[----:B------:R-:W-:-:S03]  /*16d0*/  SEL R10, RZ, 0xffffffff, P2 ;  /* 0xffffffffff0a7807 */ /* 0x000fc60001000000 */
[----:B------:R-:W-:Y:S02]  /*16e0*/  IMAD R12, R0, c[0x0][0x1b4], R5 ;  /* 0x00006d00000c7a24 */ /* 0x000fe400078e0205 */
[----:B------:R-:W-:Y:S02]  /*16f0*/  IMAD R8, R8, c[0x0][0x2c4], R4 ;  /* 0x0000b10008087a24 */ /* 0x000fe400078e0204 */
[----:B------:R-:W-:Y:S02]  /*1700*/  IMAD R0, R9, c[0x0][0x1e0], RZ ;  /* 0x0000780009007a24 */ /* 0x000fe400078e02ff */
[----:B----4-:R-:W-:-:S04]  /*1710*/  IMAD.WIDE.U32 R6, R52, c[0x0][0x1e0], R58 ;  /* 0x0000780034067a25 */ /* 0x010fc800078e003a */
[----:B------:R-:W-:Y:S02]  /*1720*/  IMAD R0, R52, c[0x0][0x1e4], R0 ;  /* 0x0000790034007a24 */ /* 0x000fe400078e0200 */
[----:B------:R-:W-:Y:S01]  /*1730*/  IMAD.SHL.U32 R14, R10, 0x2, RZ ;  /* 0x000000020a0e7824 */ /* 0x000fe200078e00ff */
[----:B------:R-:W-:Y:S01]  /*1740*/  SHF.R.S32.HI R10, RZ, 0x1f, R8 ;  /* 0x0000001fff0a7819 */ /* 0x000fe20000011408 */
[----:B------:R-:W-:Y:S01]  /*1750*/  IMAD R9, R9, c[0x0][0x208], RZ ;  /* 0x0000820009097a24 */ /* 0x000fe200078e02ff */
[----:B------:R-:W-:Y:S01]  /*1760*/  IADD3 R7, R7, R0, RZ ;  /* 0x0000000007077210 */ /* 0x000fe20007ffe0ff */
[----:B------:R-:W-:Y:S01]  /*1770*/  IMAD.WIDE.U32 R4, R52, c[0x0][0x208], R58 ;  /* 0x0000820034047a25 */ /* 0x000fe200078e003a */
[----:B------:R-:W-:-:S03]  /*1780*/  IADD3 R3, R3, R12, RZ ;  /* 0x0000000c03037210 */ /* 0x000fc60007ffe0ff */
[----:B------:R-:W-:Y:S02]  /*1790*/  IMAD R9, R52, c[0x0][0x20c], R9 ;  /* 0x0000830034097a24 */ /* 0x000fe400078e0209 */
[----:B------:R-:W-:Y:S02]  /*17a0*/  IMAD R0, R10, c[0x0][0x1a8], RZ ;  /* 0x00006a000a007a24 */ /* 0x000fe400078e02ff */
[----:B------:R-:W-:Y:S02]  /*17b0*/  IMAD.IADD R5, R5, 0x1, R9 ;  /* 0x0000000105057824 */ /* 0x000fe400078e0209 */
[C---:B------:R-:W-:Y:S02]  /*17c0*/  IMAD R12, R8.reuse, c[0x0][0x1ac], R0 ;  /* 0x00006b00080c7a24 */ /* 0x040fe400078e0200 */
[----:B------:R-:W-:Y:S01]  /*17d0*/  IMAD.WIDE.U32 R8, R8, c[0x0][0x1a8], R2 ;  /* 0x00006a0008087a25 */ /* 0x000fe200078e0002 */
[----:B------:R-:W-:-:S03]  /*17e0*/  ISETP.GE.AND P1, PT, R58, c[0x0][0x1d4], PT ;  /* 0x000075003a007a0c */ /* 0x000fc60003f26270 */
[C---:B------:R-:W-:Y:S02]  /*17f0*/  IMAD R2, R13.reuse, c[0x0][0x210], RZ ;  /* 0x000084000d027a24 */ /* 0x040fe400078e02ff */
[----:B------:R-:W-:Y:S02]  /*1800*/  IMAD R0, R13, c[0x0][0x1e8], RZ ;  /* 0x00007a000d007a24 */ /* 0x000fe400078e02ff */
[C---:B------:R-:W-:Y:S02]  /*1810*/  IMAD R2, R60.reuse, c[0x0][0x214], R2 ;  /* 0x000085003c027a24 */ /* 0x040fe400078e0202 */
[----:B------:R-:W-:Y:S01]  /*1820*/  IMAD.WIDE.U32 R4, R60, c[0x0][0x210], R4 ;  /* 0x000084003c047a25 */ /* 0x000fe200078e0004 */
[----:B------:R-:W-:Y:S02]  /*1830*/  @P2 LOP3.LUT R62, R62, 0x1, RZ, 0xfc, !PT ;  /* 0x000000013e3e2812 */ /* 0x000fe400078efcff */
[----:B------:R-:W-:Y:S01]  /*1840*/  @P0 SHF.R.S32.HI R3, RZ, 0x1f, R16 ;  /* 0x0000001fff030819 */ /* 0x000fe20000011410 */
[C---:B------:R-:W-:Y:S01]  /*1850*/  IMAD R0, R60.reuse, c[0x0][0x1ec], R0 ;  /* 0x00007b003c007a24 */ /* 0x040fe200078e0200 */
[----:B------:R-:W-:Y:S01]  /*1860*/  @!P0 MOV R3, R15 ;  /* 0x0000000f00038202 */ /* 0x000fe20000000f00 */
[----:B------:R-:W-:Y:S01]  /*1870*/  IMAD.WIDE.U32 R6, R60, c[0x0][0x1e8], R6 ;  /* 0x00007a003c067a25 */ /* 0x000fe200078e0006 */
[----:B------:R-:W-:-:S02]  /*1880*/  IADD3 R5, R5, R2, RZ ;  /* 0x0000000205057210 */ /* 0x000fc40007ffe0ff */
[----:B------:R-:W-:Y:S01]  /*1890*/  LOP3.LUT R62, R62, 0xfffffffd, RZ, 0xc0, !PT ;  /* 0xfffffffd3e3e7812 */ /* 0x000fe200078ec0ff */
[----:B------:R-:W-:Y:S01]  /*18a0*/  IMAD.IADD R7, R7, 0x1, R0 ;  /* 0x0000000107077824 */ /* 0x000fe200078e0200 */
[----:B------:R-:W-:Y:S01]  /*18b0*/  @P0 MOV R2, R16 ;  /* 0x0000001000020202 */ /* 0x000fe20000000f00 */
[----:B------:R-:W-:Y:S02]  /*18c0*/  @!P0 IMAD.MOV.U32 R2, RZ, RZ, R56 ;  /* 0x000000ffff028224 */ /* 0x000fe400078e0038 */
[C---:B------:R-:W-:Y:S01]  /*18d0*/  IMAD R0, R3.reuse, c[0x0][0x1f0], RZ ;  /* 0x00007c0003007a24 */ /* 0x040fe200078e02ff */
[----:B------:R-:W-:Y:S01]  /*18e0*/  @P1 LOP3.LUT R62, R62, 0x2, RZ, 0xfc, !PT ;  /* 0x000000023e3e1812 */ /* 0x000fe200078efcff */
[----:B------:R-:W-:Y:S02]  /*18f0*/  IMAD R3, R3, c[0x0][0x218], RZ ;  /* 0x0000860003037a24 */ /* 0x000fe400078e02ff */
[----:B------:R-:W-:-:S04]  /*1900*/  IMAD.WIDE.U32 R6, R2, c[0x0][0x1f0], R6 ;  /* 0x00007c0002067a25 */ /* 0x000fc800078e0006 */
[C---:B------:R-:W-:Y:S01]  /*1910*/  IMAD.WIDE.U32 R4, R2.reuse, c[0x0][0x218], R4 ;  /* 0x0000860002047a25 */ /* 0x040fe200078e0004 */
[----:B------:R-:W-:Y:S03]  /*1920*/  STL [R1+0xc], R62 ;  /* 0x00000c3e01007387 */ /* 0x000fe60000100800 */
[C---:B------:R-:W-:Y:S02]  /*1930*/  IMAD R0, R2.reuse, c[0x0][0x1f4], R0 ;  /* 0x00007d0002007a24 */ /* 0x040fe400078e0200 */
[----:B------:R-:W-:Y:S01]  /*1940*/  IMAD R2, R2, c[0x0][0x21c], R3 ;  /* 0x0000870002027a24 */ /* 0x000fe200078e0203 */
[----:B------:R1:W-:Y:S04]  /*1950*/  STL.64 [R1+0x20], R6 ;  /* 0x0000200601007387 */ /* 0x0003e80000100a00 */
[----:B------:R2:W-:Y:S01]  /*1960*/  STL.64 [R1+0x28], R4 ;  /* 0x0000280401007387 */ /* 0x0005e20000100a00 */
[----:B------:R-:W-:-:S02]  /*1970*/  SEL R11, RZ, 0x1, P1 ;  /* 0x00000001ff0b7807 */ /* 0x000fc40000800000 */
[----:B-----5:R-:W-:Y:S02]  /*1980*/  ISETP.GE.AND P6, PT, R18, c[0x0][0x1d4], PT ;  /* 0x0000750012007a0c */ /* 0x020fe40003fc6270 */
[----:B------:R-:W-:Y:S02]  /*1990*/  ISETP.GE.AND P5, PT, R17, c[0x0][0x1d4], PT ;  /* 0x0000750011007a0c */ /* 0x000fe40003fa6270 */
[----:B-1----:R-:W-:Y:S02]  /*19a0*/  IADD3 R6, R7, R0, RZ ;  /* 0x0000000007067210 */ /* 0x002fe40007ffe0ff */
[----:B------:R-:W-:-:S03]  /*19b0*/  IADD3 R0, R5, R2, RZ ;  /* 0x0000000205007210 */ /* 0x000fc60007ffe0ff */
[----:B------:R2:W-:Y:S04]  /*19c0*/  STL [R1+0x30], R6 ;  /* 0x0000300601007387 */ /* 0x0005e80000100800 */
[----:B------:R2:W-:Y:S01]  /*19d0*/  STL [R1+0x34], R0 ;  /* 0x0000340001007387 */ /* 0x0005e20000100800 */
[----:B------:R-:W-:Y:S01]  /*19e0*/  LOP3.LUT R20, R14, 0x2, R11, 0xe2, !PT ;  /* 0x000000020e147812 */ /* 0x000fe200078ee20b */
[----:B------:R-:W-:Y:S01]  /*19f0*/  IMAD.IADD R12, R9, 0x1, R12 ;  /* 0x00000001090c7824 */ /* 0x000fe200078e020c */
[----:B------:R-:W-:Y:S02]  /*1a00*/  SEL R11, RZ, 0x4, P6 ;  /* 0x00000004ff0b7807 */ /* 0x000fe40003000000 */
[----:B------:R-:W-:Y:S02]  /*1a10*/  SEL R10, RZ, 0x8, P5 ;  /* 0x00000008ff0a7807 */ /* 0x000fe40002800000 */
[----:B------:R-:W-:-:S02]  /*1a20*/  LEA R14, P1, R8, c[0x0][0x160], 0x1 ;  /* 0x00005800080e7a11 */ /* 0x000fc400078208ff */
[----:B------:R-:W-:Y:S01]  /*1a30*/  ISETP.GE.AND P0, PT, R55, c[0x0][0x198], PT ;  /* 0x0000660037007a0c */ /* 0x000fe20003f06270 */
[----:B------:R-:W-:Y:S01]  /*1a40*/  IMAD.IADD R3, R52, 0x1, R54 ;  /* 0x0000000134037824 */ /* 0x000fe200078e0236 */
[----:B------:R-:W-:Y:S02]  /*1a50*/  LOP3.LUT R20, R10, R20, R11, 0xfe, !PT ;  /* 0x000000140a147212 */ /* 0x000fe400078efe0b */
[----:B------:R-:W-:Y:S02]  /*1a60*/  LEA.HI.X R12, R8, c[0x0][0x164], R12, 0x1, P1 ;  /* 0x00005900080c7a11 */ /* 0x000fe400008f0c0c */
[----:B------:R-:W-:Y:S02]  /*1a70*/  ISETP.GE.AND P2, PT, R58, c[0x0][0x198], PT ;  /* 0x000066003a007a0c */ /* 0x000fe40003f46270 */
[----:B------:R-:W-:Y:S02]  /*1a80*/  P2R R13, PR, RZ, 0x1 ;  /* 0x00000001ff0d7803 */ /* 0x000fe40000000000 */
[----:B------:R-:W-:-:S02]  /*1a90*/  ISETP.GE.AND P4, PT, R18, c[0x0][0x198], PT ;  /* 0x0000660012007a0c */ /* 0x000fc40003f86270 */
[----:B------:R-:W-:Y:S01]  /*1aa0*/  ISETP.GE.AND P3, PT, R17, c[0x0][0x198], PT ;  /* 0x0000660011007a0c */ /* 0x000fe20003f66270 */
[----:B------:R-:W-:Y:S10]  /*1ab0*/  BRA.DIV ~URZ, `(.L_x_1271) ;  /* 0x000136627f007947 */ /* 0x000ff4000b800000 */
[----:B------:R1:W3:Y:S02]  /*1ac0*/  SHFL.IDX PT, R2, R12, RZ, 0x181f ;  /* 0x00181fff0c027589 */ /* 0x0002e400000e0000 */
.L_x_1321:
[----:B------:R-:W-:Y:S05]  /*1ad0*/  BRA.DIV ~URZ, `(.L_x_1272) ;  /* 0x000136b27f007947 */ /* 0x000fea000b800000 */
[----:B--2---:R2:W4:Y:S02]  /*1ae0*/  SHFL.IDX PT, R0, R14, RZ, 0x181f ;  /* 0x00181fff0e007589 */ /* 0x00452400000e0000 */
.L_x_1322:
        /* <DEDUP_REMOVED lines=12> */
[----:B------:R-:W-:-:S02]  /*1bb0*/  ISETP.NE.AND P1, PT, R13, RZ, PT ;  /* 0x000000ff0d00720c */ /* 0x000fc40003f25270 */
[----:B-----5:R-:W-:-:S04]  /*1bc0*/  LEA R10, P0, R8, R0, 0x1 ;  /* 0x00000000080a7211 */ /* 0x020fc800078008ff */
[----:B------:R-:W-:Y:S02]  /*1bd0*/  LEA.HI.X R11, R8, R2, R9, 0x1, P0 ;  /* 0x00000002080b7211 */ /* 0x000fe400000f0c09 */
[----:B--2---:R-:W-:-:S03]  /*1be0*/  LEA R8, P0, R6, R0, 0x1 ;  /* 0x0000000006087211 */ /* 0x004fc600078008ff */
[----:B------:R-:W-:Y:S01]  /*1bf0*/  @!PT LDS RZ, [RZ] ;  /* 0x00000000fffff984 */ /* 0x000fe20000000800 */
[----:B------:R-:W-:Y:S01]  /*1c00*/  @!PT LDS RZ, [RZ] ;  /* 0x00000000fffff984 */ /* 0x000fe20000000800 */
[----:B------:R-:W-:Y:S01]  /*1c10*/  @!PT LDS RZ, [RZ] ;  /* 0x00000000fffff984 */ /* 0x000fe20000000800 */
[----:B------:R2:W-:Y:S01]  /*1c20*/  LDGSTS.E.BYPASS.LTC128B.128 [R251+0x18100], [R10.64], !P2 ;  /* 0x181000000afb7fae */ /* 0x0005e2000d101d48 */
[----:B----4-:R-:W-:Y:S02]  /*1c30*/  LEA.HI.X R9, R6, R2, R7, 0x1, P0 ;  /* 0x0000000206097211 */ /* 0x010fe400000f0c07 */
[----:B---3--:R-:W-:-:S03]  /*1c40*/  LEA R6, P0, R4, R0, 0x1 ;  /* 0x0000000004067211 */ /* 0x008fc600078008ff */
[----:B------:R2:W-:Y:S01]  /*1c50*/  LDGSTS.E.BYPASS.LTC128B.128 [R251+0x1c100], [R8.64], !P1 ;  /* 0x1c10000008fb7fae */ /* 0x0005e2000c901d48 */
[----:B------:R-:W-:Y:S02]  /*1c60*/  LEA.HI.X R7, R4, R2, R5, 0x1, P0 ;  /* 0x0000000204077211 */ /* 0x000fe400000f0c05 */
[----:B------:R-:W-:-:S03]  /*1c70*/  LEA R4, P0, R16, R0, 0x1 ;  /* 0x0000000010047211 */ /* 0x000fc600078008ff */
[----:B------:R2:W-:Y:S01]  /*1c80*/  LDGSTS.E.BYPASS.LTC128B.128 [R251+0x20100], [R6.64], !P4 ;  /* 0x2010000006fb7fae */ /* 0x0005e2000e101d48 */
[----:B------:R-:W-:-:S05]  /*1c90*/  LEA.HI.X R5, R16, R2, R17, 0x1, P0 ;  /* 0x0000000210057211 */ /* 0x000fca00000f0c11 */
[----:B------:R2:W-:Y:S04]  /*1ca0*/  LDGSTS.E.BYPASS.LTC128B.128 [R251+0x24100], [R4.64], !P3 ;  /* 0x2410000004fb7fae */ /* 0x0005e8000d901d48 */
.L_x_1274:
[----:B------:R-:W-:Y:S05]  /*1cb0*/  BSYNC B0 ;  /* 0x0000000000007941 */ /* 0x000fea0003800000 */
.L_x_1273:
[----:B------:R-:W-:Y:S05]  /*1cc0*/  BRA.DIV ~URZ, `(.L_x_1275) ;  /* 0x000135227f007947 */ /* 0x000fea000b800000 */
[----:B---3--:R3:W1:Y:S04]  /*1cd0*/  SHFL.IDX PT, R2, R12, 0x1, 0x181f ;  /* 0x00381f000c027f89 */ /* 0x00866800000e0000 */
[----:B----4-:R3:W4:Y:S02]  /*1ce0*/  SHFL.IDX PT, R0, R14, 0x1, 0x181f ;  /* 0x00381f000e007f89 */ /* 0x01072400000e0000 */
.L_x_1323:
[----:B--2---:R-:W-:Y:S01]  /*1cf0*/  IADD3 R4, R3, 0x20, RZ ;  /* 0x0000002003047810 */ /* 0x004fe20007ffe0ff */
[----:B------:R-:W-:Y:S03]  /*1d00*/  BSSY B0, `(.L_x_1276) ;  /* 0x000001a000007945 */ /* 0x000fe60003800000 */
[----:B------:R-:W-:-:S13]  /*1d10*/  ISETP.GE.AND P0, PT, R4, R15, PT ;  /* 0x0000000f0400720c */ /* 0x000fda0003f06270 */
[----:B------:R-:W-:Y:S05]  /*1d20*/  @P0 BRA `(.L_x_1277) ;  /* 0x0000017000000947 */ /* 0x000fea0003800000 */
[----:B------:R-:W2:Y:S04]  /*1d30*/  LDL.64 R8, [R1+0x38] ;  /* 0x0000380001087983 */ /* 0x000ea80000100a00 */
[----:B------:R-:W5:Y:S04]  /*1d40*/  LDL R6, [R1+0x44] ;  /* 0x0000440001067983 */ /* 0x000f680000100800 */
[----:B---3--:R-:W3:Y:S04]  /*1d50*/  LDL R7, [R1+0x64] ;  /* 0x0000640001077983 */ /* 0x008ee80000100800 */
[----:B----4-:R-:W4:Y:S04]  /*1d60*/  LDL R5, [R1+0x40] ;  /* 0x0000400001057983 */ /* 0x010f280000100800 */
[----:B------:R-:W4:Y:S04]  /*1d70*/  LDL R18, [R1+0x60] ;  /* 0x0000600001127983 */ /* 0x000f280000100800 */
[----:B------:R-:W4:Y:S04]  /*1d80*/  LDL R16, [R1+0x48] ;  /* 0x0000480001107983 */ /* 0x000f280000100800 */
[----:B------:R-:W4:Y:S01]  /*1d90*/  LDL R17, [R1+0x5c] ;  /* 0x00005c0001117983 */ /* 0x000f220000100800 */
[----:B------:R-:W-:-:S02]  /*1da0*/  ISETP.NE.AND P1, PT, R13, RZ, PT ;  /* 0x000000ff0d00720c */ /* 0x000fc40003f25270 */
[----:B--2---:R-:W-:-:S04]  /*1db0*/  LEA R10, P0, R8, R0, 0x1 ;  /* 0x00000000080a7211 */ /* 0x004fc800078008ff */
[----:B-1----:R-:W-:Y:S02]  /*1dc0*/  LEA.HI.X R11, R8, R2, R9, 0x1, P0 ;  /* 0x00000002080b7211 */ /* 0x002fe400000f0c09 */
[----:B-----5:R-:W-:-:S03]  /*1dd0*/  LEA R8, P0, R6, R0, 0x1 ;  /* 0x0000000006087211 */ /* 0x020fc600078008ff */
[----:B------:R-:W-:Y:S01]  /*1de0*/  @!PT LDS RZ, [RZ] ;  /* 0x00000000fffff984 */ /* 0x000fe20000000800 */
[----:B------:R-:W-:Y:S01]  /*1df0*/  @!PT LDS RZ, [RZ] ;  /* 0x00000000fffff984 */ /* 0x000fe20000000800 */
[----:B------:R-:W-:Y:S01]  /*1e00*/  @!PT LDS RZ, [RZ] ;  /* 0x00000000fffff984 */ /* 0x000fe20000000800 */
[----:B------:R1:W-:Y:S01]  /*1e10*/  LDGSTS.E.BYPASS.LTC128B.128 [R251+0x19100], [R10.64], !P2 ;  /* 0x191000000afb7fae */ /* 0x0003e2000d101d48 */
[----:B---3--:R-:W-:Y:S02]  /*1e20*/  LEA.HI.X R9, R6, R2, R7, 0x1, P0 ;  /* 0x0000000206097211 */ /* 0x008fe400000f0c07 */
[----:B----4-:R-:W-:-:S03]  /*1e30*/  LEA R6, P0, R5, R0, 0x1 ;  /* 0x0000000005067211 */ /* 0x010fc600078008ff */
[----:B------:R1:W-:Y:S01]  /*1e40*/  LDGSTS.E.BYPASS.LTC128B.128 [R251+0x1d100], [R8.64], !P1 ;  /* 0x1d10000008fb7fae */ /* 0x0003e2000c901d48 */
[----:B------:R-:W-:Y:S02]  /*1e50*/  LEA.HI.X R7, R5, R2, R18, 0x1, P0 ;  /* 0x0000000205077211 */ /* 0x000fe400000f0c12 */
[----:B------:R-:W-:-:S03]  /*1e60*/  LEA R4, P0, R16, R0, 0x1 ;  /* 0x0000000010047211 */ /* 0x000fc600078008ff */
[----:B------:R1:W-:Y:S01]  /*1e70*/  LDGSTS.E.BYPASS.LTC128B.128 [R251+0x21100], [R6.64], !P4 ;  /* 0x2110000006fb7fae */ /* 0x0003e2000e101d48 */
[----:B------:R-:W-:-:S05]  /*1e80*/  LEA.HI.X R5, R16, R2, R17, 0x1, P0 ;  /* 0x0000000210057211 */ /* 0x000fca00000f0c11 */
[----:B------:R1:W-:Y:S04]  /*1e90*/  LDGSTS.E.BYPASS.LTC128B.128 [R251+0x25100], [R4.64], !P3 ;  /* 0x2510000004fb7fae */ /* 0x0003e8000d901d48 */
.L_x_1277:
[----:B------:R-:W-:Y:S05]  /*1ea0*/  BSYNC B0 ;  /* 0x0000000000007941 */ /* 0x000fea0003800000 */
.L_x_1276:
[----:B------:R-:W-:Y:S05]  /*1eb0*/  BRA.DIV ~URZ, `(.L_x_1278) ;  /* 0x000133f27f007947 */ /* 0x000fea000b800000 */
[----:B-1----:R1:W2:Y:S02]  /*1ec0*/  SHFL.IDX PT, R2, R12, 0x2, 0x181f ;  /* 0x00581f000c027f89 */ /* 0x0022a400000e0000 */
.L_x_1324:
[----:B------:R-:W-:Y:S05]  /*1ed0*/  BRA.DIV ~URZ, `(.L_x_1279) ;  /* 0x000134427f007947 */ /* 0x000fea000b800000 */
[----:B----4-:R4:W1:Y:S02]  /*1ee0*/  SHFL.IDX PT, R0, R14, 0x2, 0x181f ;  /* 0x00581f000e007f89 */ /* 0x01086400000e0000 */
.L_x_1325:
        /* <DEDUP_REMOVED lines=11> */
[----:B------:R-:W-:-:S02]  /*1fa0*/  ISETP.NE.AND P1, PT, R13, RZ, PT ;  /* 0x000000ff0d00720c */ /* 0x000fc40003f25270 */
[----:B-1---5:R-:W-:-:S04]  /*1fb0*/  LEA R10, P0, R8, R0, 0x1 ;  /* 0x00000000080a7211 */ /* 0x022fc800078008ff */
[----:B------:R-:W-:Y:S02]  /*1fc0*/  LEA.HI.X R11, R8, R2, R9, 0x1, P0 ;  /* 0x00000002080b7211 */ /* 0x000fe400000f0c09 */
[----:B---3--:R-:W-:-:S03]  /*1fd0*/  LEA R8, P0, R6, R0, 0x1 ;  /* 0x0000000006087211 */ /* 0x008fc600078008ff */
[----:B------:R-:W-:Y:S01]  /*1fe0*/  @!PT LDS RZ, [RZ] ;  /* 0x00000000fffff984 */ /* 0x000fe20000000800 */
[----:B------:R-:W-:Y:S01]  /*1ff0*/  @!PT LDS RZ, [RZ] ;  /* 0x00000000fffff984 */ /* 0x000fe20000000800 */
[----:B------:R-:W-:Y:S01]  /*2000*/  @!PT LDS RZ, [RZ] ;  /* 0x00000000fffff984 */ /* 0x000fe20000000800 */
[----:B------:R1:W-:Y:S01]  /*2010*/  LDGSTS.E.BYPASS.LTC128B.128 [R251+0x1a100], [R10.64], !P2 ;  /* 0x1a1000000afb7fae */ /* 0x0003e2000d101d48 */
[----:B----4-:R-:W-:Y:S02]  /*2020*/  LEA.HI.X R9, R6, R2, R7, 0x1, P0 ;  /* 0x0000000206097211 */ /* 0x010fe400000f0c07 */
[----:B--2---:R-:W-:-:S03]  /*2030*/  LEA R6, P0, R5, R0, 0x1 ;  /* 0x0000000005067211 */ /* 0x004fc600078008ff */
[----:B------:R1:W-:Y:S01]  /*2040*/  LDGSTS.E.BYPASS.LTC128B.128 [R251+0x1e100], [R8.64], !P1 ;  /* 0x1e10000008fb7fae */ /* 0x0003e2000c901d48 */
[----:B------:R-:W-:Y:S02]  /*2050*/  LEA.HI.X R7, R5, R2, R18, 0x1, P0 ;  /* 0x0000000205077211 */ /* 0x000fe400000f0c12 */
[----:B------:R-:W-:-:S03]  /*2060*/  LEA R4, P0, R16, R0, 0x1 ;  /* 0x0000000010047211 */ /* 0x000fc600078008ff */
[----:B------:R1:W-:Y:S01]  /*2070*/  LDGSTS.E.BYPASS.LTC128B.128 [R251+0x22100], [R6.64], !P4 ;  /* 0x2210000006fb7fae */ /* 0x0003e2000e101d48 */
[----:B------:R-:W-:-:S05]  /*2080*/  LEA.HI.X R5, R16, R2, R17, 0x1, P0 ;  /* 0x0000000210057211 */ /* 0x000fca00000f0c11 */
[----:B------:R1:W-:Y:S04]  /*2090*/  LDGSTS.E.BYPASS.LTC128B.128 [R251+0x26100], [R4.64], !P3 ;  /* 0x2610000004fb7fae */ /* 0x0003e8000d901d48 */
.L_x_1281:
[----:B------:R-:W-:Y:S05]  /*20a0*/  BSYNC B0 ;  /* 0x0000000000007941 */ /* 0x000fea0003800000 */
.L_x_1280:
[----:B------:R-:W-:Y:S05]  /*20b0*/  BRA.DIV ~URZ, `(.L_x_1282) ;  /* 0x000132c27f007947 */ /* 0x000fea000b800000 */
[----:B--2---:R2:W3:Y:S04]  /*20c0*/  SHFL.IDX PT, R2, R12, 0x3, 0x181f ;  /* 0x00781f000c027f89 */ /* 0x0044e800000e0000 */
[----:B-1----:R2:W1:Y:S02]  /*20d0*/  SHFL.IDX PT, R0, R14, 0x3, 0x181f ;  /* 0x00781f000e007f89 */ /* 0x00246400000e0000 */
.L_x_1326:
[----:B------:R-:W5:Y:S04]  /*20e0*/  LDL.64 R8, [R1+0x38] ;  /* 0x0000380001087983 */ /* 0x000f680000100a00 */
[----:B--2---:R-:W2:Y:S04]  /*20f0*/  LDL R6, [R1+0x44] ;  /* 0x0000440001067983 */ /* 0x004ea80000100800 */
[----:B----4-:R-:W4:Y:S04]  /*2100*/  LDL R7, [R1+0x64] ;  /* 0x0000640001077983 */ /* 0x010f280000100800 */
[----:B---3--:R-:W3:Y:S04]  /*2110*/  LDL R12, [R1+0x40] ;  /* 0x00004000010c7983 */ /* 0x008ee80000100800 */
[----:B------:R-:W3:Y:S04]  /*2120*/  LDL R14, [R1+0x60] ;  /* 0x00006000010e7983 */ /* 0x000ee80000100800 */
[----:B------:R-:W3:Y:S04]  /*2130*/  LDL R10, [R1+0x48] ;  /* 0x00004800010a7983 */ /* 0x000ee80000100800 */
[----:B------:R-:W3:Y:S04]  /*2140*/  LDL R11, [R1+0x5c] ;  /* 0x00005c00010b7983 */ /* 0x000ee80000100800 */
[----:B------:R-:W3:Y:S01]  /*2150*/  LDL R154, [R1+0x14] ;  /* 0x00001400019a7983 */ /* 0x000ee20000100800 */
[----:B------:R-:W-:-:S04]  /*2160*/  IADD3 R3, R3, 0x60, RZ ;  /* 0x0000006003037810 */ /* 0x000fc80007ffe0ff */
[----:B------:R-:W-:-:S13]  /*2170*/  ISETP.GE.AND P0, PT, R3, R15, PT ;  /* 0x0000000f0300720c */ /* 0x000fda0003f06270 */
[----:B-1---5:R-:W-:-:S04]  /*2180*/  @!P0 LEA R4, P1, R8, R0, 0x1 ;  /* 0x0000000008048211 */ /* 0x022fc800078208ff */
[----:B------:R-:W-:Y:S02]  /*2190*/  @!P0 LEA.HI.X R5, R8, R2, R9, 0x1, P1 ;  /* 0x0000000208058211 */ /* 0x000fe400008f0c09 */
[----:B--2---:R-:W-:-:S03]  /*21a0*/  @!P0 LEA R8, P1, R6, R0, 0x1 ;  /* 0x0000000006088211 */ /* 0x004fc600078208ff */
[----:B------:R-:W-:Y:S01]  /*21b0*/  @!PT LDS RZ, [RZ] ;  /* 0x00000000fffff984 */ /* 0x000fe20000000800 */
[----:B------:R-:W-:Y:S01]  /*21c0*/  @!PT LDS RZ, [RZ] ;  /* 0x00000000fffff984 */ /* 0x000fe20000000800 */
[----:B------:R-:W-:Y:S01]  /*21d0*/  @!PT LDS RZ, [RZ] ;  /* 0x00000000fffff984 */ /* 0x000fe20000000800 */
[----:B------:R1:W-:Y:S01]  /*21e0*/  @!P0 LDGSTS.E.BYPASS.LTC128B.128 [R251+0x1b100], [R4.64], !P2 ;  /* 0x1b10000004fb8fae */ /* 0x0003e2000d101d48 */
[----:B----4-:R-:W-:Y:S02]  /*21f0*/  @!P0 LEA.HI.X R9, R6, R2, R7, 0x1, P1 ;  /* 0x0000000206098211 */ /* 0x010fe400008f0c07 */
[----:B------:R-:W-:Y:S02]  /*2200*/  ISETP.NE.AND P2, PT, R13, RZ, PT ;  /* 0x000000ff0d00720c */ /* 0x000fe40003f45270 */
[----:B---3--:R-:W-:-:S04]  /*2210*/  @!P0 LEA R6, P1, R12, R0, 0x1 ;  /* 0x000000000c068211 */ /* 0x008fc800078208ff */
[----:B------:R-:W-:-:S07]  /*2220*/  @!P0 LEA.HI.X R7, R12, R2, R14, 0x1, P1 ;  /* 0x000000020c078211 */ /* 0x000fce00008f0c0e */
[----:B------:R2:W-:Y:S04]  /*2230*/  @!P0 LDGSTS.E.BYPASS.LTC128B.128 [R251+0x1f100], [R8.64], !P2 ;  /* 0x1f10000008fb8fae */ /* 0x0005e8000d101d48 */
[----:B------:R3:W-:Y:S01]  /*2240*/  @!P0 LDGSTS.E.BYPASS.LTC128B.128 [R251+0x23100], [R6.64], !P4 ;  /* 0x2310000006fb8fae */ /* 0x0007e2000e101d48 */
[----:B-1----:R-:W-:-:S04]  /*2250*/  @!P0 LEA R4, P1, R10, R0, 0x1 ;  /* 0x000000000a048211 */ /* 0x002fc800078208ff */
[----:B------:R-:W-:-:S05]  /*2260*/  @!P0 LEA.HI.X R5, R10, R2, R11, 0x1, P1 ;  /* 0x000000020a058211 */ /* 0x000fca00008f0c0b */
[----:B------:R2:W-:Y:S04]  /*2270*/  @!P0 LDGSTS.E.BYPASS.LTC128B.128 [R251+0x27100], [R4.64], !P3 ;  /* 0x2710000004fb8fae */ /* 0x0005e8000d901d48 */
[----:B------:R-:W0:Y:S01]  /*2280*/  LDGDEPBAR ;  /* 0x00000000000079af */ /* 0x000e220000000000 */
[----:B------:R-:W-:Y:S01]  /*2290*/  WARPSYNC 0xffffffff ;  /* 0xffffffff00007948 */ /* 0x000fe20003800000 */
[----:B---3--:R-:W-:Y:S02]  /*22a0*/  IADD3 R6, R154, -0x1, RZ ;  /* 0xffffffff9a067810 */ /* 0x008fe40007ffe0ff */
[----:B------:R-:W3:Y:S04]  /*22b0*/  LDL R10, [R1+0x30] ;  /* 0x00003000010a7983 */ /* 0x000ee80000100800 */
[----:B------:R-:W4:Y:S04]  /*22c0*/  LDL.64 R16, [R1+0x20] ;  /* 0x0000200001107983 */ /* 0x000f280000100a00 */
[----:B------:R-:W5:Y:S04]  /*22d0*/  LDL R153, [R1+0xc] ;  /* 0x00000c0001997983 */ /* 0x000f680000100800 */
[----:B--2---:R-:W2:Y:S04]  /*22e0*/  LDL R11, [R1+0x34] ;  /* 0x00003400010b7983 */ /* 0x004ea80000100800 */
[----:B------:R-:W2:Y:S04]  /*22f0*/  LDL.64 R12, [R1+0x28] ;  /* 0x00002800010c7983 */ /* 0x000ea80000100a00 */
[----:B------:R-:W1:Y:S01]  /*2300*/  S2R R18, SR_TID.X ;  /* 0x0000000000127919 */ /* 0x000e620000002100 */
[----:B------:R-:W-:-:S02]  /*2310*/  MOV R148, 0xffffffa0 ;  /* 0xffffffa000947802 */ /* 0x000fc40000000f00 */
[----:B------:R-:W-:-:S03]  /*2320*/  SHF.R.S32.HI R8, RZ, 0x1f, R6 ;  /* 0x0000001fff087819 */ /* 0x000fc60000011406 */
[----:B------:R-:W-:Y:S02]  /*2330*/  IMAD R148, R154, R148, 0x60 ;  /* 0x000000609a947424 */ /* 0x000fe400078e0294 */
[----:B------:R-:W-:Y:S02]  /*2340*/  IMAD R2, R8, c[0x0][0x1e0], RZ ;  /* 0x0000780008027a24 */ /* 0x000fe400078e02ff */
[----:B------:R-:W-:Y:S01]  /*2350*/  IMAD.WIDE.U32 R4, R6, c[0x0][0x1e0], RZ ;  /* 0x0000780006047a25 */ /* 0x000fe200078e00ff */
[----:B-1----:R-:W-:-:S04]  /*2360*/  SHF.R.S32.HI R14, RZ, 0x1f, R18 ;  /* 0x0000001fff0e7819 */ /* 0x002fc80000011412 */
[----:B------:R-:W-:-:S04]  /*2370*/  LEA.HI R14, R14, R18, RZ, 0x3 ;  /* 0x000000120e0e7211 */ /* 0x000fc800078f18ff */
[----:B------:R-:W-:Y:S01]  /*2380*/  SHF.R.S32.HI R14, RZ, 0x3, R14 ;  /* 0x00000003ff0e7819 */ /* 0x000fe2000001140e */
[----:B------:R-:W-:-:S03]  /*2390*/  IMAD R2, R6, c[0x0][0x1e4], R2 ;  /* 0x0000790006027a24 */ /* 0x000fc600078e0202 */
[----:B------:R-:W-:-:S04]  /*23a0*/  IADD3 R0, R148, c[0x0][0x1d0], -R14 ;  /* 0x0000740094007a10 */ /* 0x000fc80007ffe80e */
[----:B------:R-:W-:Y:S02]  /*23b0*/  ISETP.GE.AND P0, PT, R0, 0x1, PT ;  /* 0x000000010000780c */ /* 0x000fe40003f06270 */
[----:B------:R-:W-:-:S05]  /*23c0*/  IADD3 R2, R5, R2, RZ ;  /* 0x0000000205027210 */ /* 0x000fca0007ffe0ff */
[----:B------:R-:W-:Y:S02]  /*23d0*/  IMAD R3, R2, 0x60, RZ ;  /* 0x0000006002037824 */ /* 0x000fe400078e02ff */
[----:B------:R-:W-:Y:S01]  /*23e0*/  IMAD.MOV.U32 R149, RZ, RZ, c[0x0][0x1e0] ;  /* 0x00007800ff957624 */ /* 0x000fe200078e00ff */
[----:B------:R-:W-:Y:S01]  /*23f0*/  MOV R152, c[0x0][0x1e4] ;  /* 0x0000790000987a02 */ /* 0x000fe20000000f00 */
[----:B------:R-:W-:Y:S01]  /*2400*/  IMAD.MOV.U32 R21, RZ, RZ, 0x6 ;  /* 0x00000006ff157424 */ /* 0x000fe200078e00ff */
[----:B------:R-:W-:-:S04]  /*2410*/  MOV R22, c[0x0][0x208] ;  /* 0x0000820000167a02 */ /* 0x000fc80000000f00 */
[C---:B------:R-:W-:Y:S02]  /*2420*/  SHF.L.U64.HI R21, R22.reuse, R21, c[0x0][0x20c] ;  /* 0x0000830016157619 */ /* 0x040fe40000010215 */
[----:B------:R-:W-:Y:S01]  /*2430*/  SHF.L.U32 R22, R22, 0x6, RZ ;  /* 0x0000000616167819 */ /* 0x000fe200000006ff */
[----:B------:R-:W-:Y:S01]  /*2440*/  BAR.SYNC.DEFER_BLOCKING 0x0 ;  /* 0x0000000000007b1d */ /* 0x000fe20000010000 */
[----:B------:R-:W-:Y:S02]  /*2450*/  LOP3.LUT P3, RZ, R20, 0x4, RZ, 0xc0, !PT ;  /* 0x0000000414ff7812 */ /* 0x000fe4000786c0ff */
[----:B---3--:R-:W-:Y:S02]  /*2460*/  MOV R151, R10 ;  /* 0x0000000a00977202 */ /* 0x008fe40000000f00 */
[----:B----4-:R-:W-:-:S05]  /*2470*/  MOV R150, R16 ;  /* 0x0000001000967202 */ /* 0x010fca0000000f00 */
[----:B------:R-:W-:Y:S01]  /*2480*/  IMAD.WIDE.U32 R4, R4, 0x60, R150 ;  /* 0x0000006004047825 */ /* 0x000fe200078e0096 */
[C---:B-----5:R-:W-:Y:S02]  /*2490*/  LOP3.LUT P4, RZ, R153.reuse, 0x2, RZ, 0xc0, !PT ;  /* 0x0000000299ff7812 */ /* 0x060fe4000788c0ff */
[----:B------:R-:W-:Y:S02]  /*24a0*/  LOP3.LUT P2, RZ, R153, 0x1, RZ, 0xc0, !PT ;  /* 0x0000000199ff7812 */ /* 0x000fe4000784c0ff */
[----:B------:R-:W-:Y:S02]  /*24b0*/  @P0 LEA R2, P1, R4, c[0x0][0x1c8], 0x1 ;  /* 0x0000720004020a11 */ /* 0x000fe400078208ff */
[----:B------:R-:W-:-:S04]  /*24c0*/  IADD3 R5, R5, R3, RZ ;  /* 0x0000000305057210 */ /* 0x000fc80007ffe0ff */
[----:B------:R-:W-:Y:S02]  /*24d0*/  @P0 LEA.HI.X R3, R4, c[0x0][0x1cc], R5, 0x1, P1 ;  /* 0x0000730004030a11 */ /* 0x000fe400008f0c05 */
[----:B------:R-:W-:-:S03]  /*24e0*/  ISETP.GE.AND P1, PT, R0, 0x21, PT ;  /* 0x000000210000780c */ /* 0x000fc60003f26270 */
[----:B------:R-:W-:Y:S01]  /*24f0*/  @!PT LDS RZ, [RZ] ;  /* 0x00000000fffff984 */ /* 0x000fe20000000800 */
[----:B------:R-:W-:Y:S01]  /*2500*/  @!PT LDS RZ, [RZ] ;  /* 0x00000000fffff984 */ /* 0x000fe20000000800 */
[----:B------:R-:W-:Y:S01]  /*2510*/  @!PT LDS RZ, [RZ] ;  /* 0x00000000fffff984 */ /* 0x000fe20000000800 */
[----:B------:R1:W-:Y:S04]  /*2520*/  @P0 LDGSTS.E.BYPASS.LTC128B.128 [R251+0xc100], [R2.64], !P4 ;  /* 0x0c10000002fb0fae */ /* 0x0003e8000e101d48 */
[----:B------:R1:W-:Y:S04]  /*2530*/  @P0 LDGSTS.E.BYPASS.LTC128B.128 [R251+0xf100], [R2.64+0x80], !P2 ;  /* 0x0f10008002fb0fae */ /* 0x0003e8000d101d48 */
[----:B------:R1:W-:Y:S04]  /*2540*/  @P0 LDGSTS.E.BYPASS.LTC128B.128 [R251+0x12100], [R2.64+0x100], !P6 ;  /* 0x1210010002fb0fae */ /* 0x0003e8000f101d48 */
[----:B------:R1:W-:Y:S01]  /*2550*/  @P0 LDGSTS.E.BYPASS.LTC128B.128 [R251+0x15100], [R2.64+0x180], !P5 ;  /* 0x1510018002fb0fae */ /* 0x0003e2000e901d48 */
[----:B------:R-:W-:-:S02]  /*2560*/  IMAD R10, R8, c[0x0][0x208], RZ ;  /* 0x00008200080a7a24 */ /* 0x000fc400078e02ff */
[----:B------:R-:W-:-:S04]  /*2570*/  IMAD.WIDE.U32 R8, R6, c[0x0][0x208], RZ ;  /* 0x0000820006087a25 */ /* 0x000fc800078e00ff */
[----:B------:R-:W-:Y:S01]  /*2580*/  IMAD R10, R6, c[0x0][0x20c], R10 ;  /* 0x00008300060a7a24 */ /* 0x000fe200078e020a */
[----:B--2---:R-:W-:Y:S02]  /*2590*/  MOV R6, R12 ;  /* 0x0000000c00067202 */ /* 0x004fe40000000f00 */
[----:B-1----:R-:W-:-:S04]  /*25a0*/  @P1 LEA R3, P0, R149, R4, 0x5 ;  /* 0x0000000495031211 */ /* 0x002fc800078028ff */
[----:B------:R-:W-:Y:S02]  /*25b0*/  @P1 LEA.HI.X R7, R149, R5, R152, 0x5, P0 ;  /* 0x0000000595071211 */ /* 0x000fe400000f2c98 */
[----:B------:R-:W-:-:S04]  /*25c0*/  @P1 LEA R2, P0, R3, c[0x0][0x1c8], 0x1 ;  /* 0x0000720003021a11 */ /* 0x000fc800078008ff */
[----:B------:R-:W-:Y:S02]  /*25d0*/  @P1 LEA.HI.X R3, R3, c[0x0][0x1cc], R7, 0x1, P0 ;  /* 0x0000730003031a11 */ /* 0x000fe400000f0c07 */
[----:B------:R-:W-:Y:S01]  /*25e0*/  ISETP.GE.AND P0, PT, R0, 0x41, PT ;  /* 0x000000410000780c */ /* 0x000fe20003f06270 */
[----:B------:R-:W-:Y:S01]  /*25f0*/  IMAD.IADD R9, R9, 0x1, R10 ;  /* 0x0000000109097824 */ /* 0x000fe200078e020a */
[----:B------:R-:W-:Y:S01]  /*2600*/  MOV R7, R11 ;  /* 0x0000000b00077202 */ /* 0x000fe20000000f00 */
[----:B------:R-:W-:Y:S01]  /*2610*/  IMAD.WIDE.U32 R10, R149, 0x40, RZ ;  /* 0x00000040950a7825 */ /* 0x000fe200078e00ff */
[----:B------:R1:W-:Y:S04]  /*2620*/  @P1 LDGSTS.E.BYPASS.LTC128B.128 [R251+0xd100], [R2.64], !P4 ;  /* 0x0d10000002fb1fae */ /* 0x0003e8000e101d48 */
[----:B------:R1:W-:Y:S01]  /*2630*/  @P1 LDGSTS.E.BYPASS.LTC128B.128 [R251+0x10100], [R2.64+0x80], !P2 ;  /* 0x1010008002fb1fae */ /* 0x0003e2000d101d48 */
[----:B------:R-:W-:-:S03]  /*2640*/  IMAD.WIDE.U32 R6, R8, 0x60, R6 ;  /* 0x0000006008067825 */ /* 0x000fc600078e0006 */
[----:B------:R1:W-:Y:S04]  /*2650*/  @P1 LDGSTS.E.BYPASS.LTC128B.128 [R251+0x13100], [R2.64+0x100], !P6 ;  /* 0x1310010002fb1fae */ /* 0x0003e8000f101d48 */
[----:B------:R1:W-:Y:S01]  /*2660*/  @P1 LDGSTS.E.BYPASS.LTC128B.128 [R251+0x16100], [R2.64+0x180], !P5 ;  /* 0x1610018002fb1fae */ /* 0x0003e2000e901d48 */
[----:B------:R-:W-:Y:S02]  /*2670*/  @P0 IADD3 R8, P1, R4, R10, RZ ;  /* 0x0000000a04080210 */ /* 0x000fe40007f3e0ff */
[----:B-1----:R-:W-:Y:S01]  /*2680*/  SHF.L.U32 R2, R152, 0x6, RZ ;  /* 0x0000000698027819 */ /* 0x002fe200000006ff */
[----:B------:R-:W-:-:S03]  /*2690*/  IMAD R3, R9, 0x60, RZ ;  /* 0x0000006009037824 */ /* 0x000fc600078e02ff */
[----:B------:R-:W-:Y:S02]  /*26a0*/  @P0 IADD3.X R5, R5, R11, R2, P1, !PT ;  /* 0x0000000b05050210 */ /* 0x000fe40000ffe402 */
[----:B------:R-:W-:Y:S02]  /*26b0*/  LEA R2, P1, R6, c[0x0][0x1f8], 0x1 ;  /* 0x00007e0006027a11 */ /* 0x000fe400078208ff */
[----:B------:R-:W-:-:S04]  /*26c0*/  IADD3 R3, R7, R3, RZ ;  /* 0x0000000307037210 */ /* 0x000fc80007ffe0ff */
[----:B------:R-:W-:Y:S02]  /*26d0*/  LEA.HI.X R3, R6, c[0x0][0x1fc], R3, 0x1, P1 ;  /* 0x00007f0006037a11 */ /* 0x000fe400008f0c03 */
[----:B------:R-:W-:-:S04]  /*26e0*/  @P0 LEA R4, P1, R8, c[0x0][0x1c8], 0x1 ;  /* 0x0000720008040a11 */ /* 0x000fc800078208ff */
[----:B------:R-:W-:-:S05]  /*26f0*/  @P0 LEA.HI.X R5, R8, c[0x0][0x1cc], R5, 0x1, P1 ;  /* 0x0000730008050a11 */ /* 0x000fca00008f0c05 */
[----:B------:R1:W-:Y:S04]  /*2700*/  @P0 LDGSTS.E.BYPASS.LTC128B.128 [R251+0xe100], [R4.64], !P4 ;  /* 0x0e10000004fb0fae */ /* 0x0003e8000e101d48 */
[----:B------:R1:W-:Y:S04]  /*2710*/  @P0 LDGSTS.E.BYPASS.LTC128B.128 [R251+0x11100], [R4.64+0x80], !P2 ;  /* 0x1110008004fb0fae */ /* 0x0003e8000d101d48 */
[----:B------:R1:W-:Y:S04]  /*2720*/  @P0 LDGSTS.E.BYPASS.LTC128B.128 [R251+0x14100], [R4.64+0x100], !P6 ;  /* 0x1410010004fb0fae */ /* 0x0003e8000f101d48 */
[----:B------:R1:W-:Y:S04]  /*2730*/  @P0 LDGSTS.E.BYPASS.LTC128B.128 [R251+0x17100], [R4.64+0x180], !P5 ;  /* 0x1710018004fb0fae */ /* 0x0003e8000e901d48 */
[----:B------:R-:W0:Y:S01]  /*2740*/  LDGDEPBAR ;  /* 0x00000000000079af */ /* 0x000e220000000000 */
[----:B------:R-:W-:-:S04]  /*2750*/  IADD3 R18, P1, P0, R22, 0x80, R2 ;  /* 0x0000008016127810 */ /* 0x000fc8000783e002 */
[----:B------:R-:W-:Y:S02]  /*2760*/  IADD3.X R19, R21, RZ, R3, P1, P0 ;  /* 0x000000ff15137210 */ /* 0x000fe40000fe0403 */
[----:B------:R-:W-:-:S04]  /*2770*/  IADD3 R16, P1, P0, R22, 0x100, R2 ;  /* 0x0000010016107810 */ /* 0x000fc8000783e002 */
[----:B------:R-:W-:Y:S02]  /*2780*/  IADD3.X R17, R21, RZ, R3, P1, P0 ;  /* 0x000000ff15117210 */ /* 0x000fe40000fe0403 */
[----:B------:R-:W-:Y:S01]  /*2790*/  IADD3 R10, P1, P0, R22, 0x180, R2 ;  /* 0x00000180160a7810 */ /* 0x000fe2000783e002 */
[----:B------:R-:W-:-:S04]  /*27a0*/  DEPBAR.LE SB0, 0x1 ;  /* 0x000080400000791a */ /* 0x000fc80000000000 */
[----:B------:R-:W-:-:S04]  /*27b0*/  DEPBAR.LE SB0, 0x0 ;  /* 0x000080000000791a */ /* 0x000fc80000000000 */
[----:B------:R-:W-:Y:S01]  /*27c0*/  BAR.SYNC.DEFER_BLOCKING 0x0 ;  /* 0x0000000000007b1d */ /* 0x000fe20000010000 */
[----:B-1----:R-:W-:Y:S02]  /*27d0*/  LOP3.LUT R4, R20, 0x1, RZ, 0xc0, !PT ;  /* 0x0000000114047812 */ /* 0x002fe400078ec0ff */
[----:B------:R-:W-:Y:S02]  /*27e0*/  IADD3.X R11, R21, RZ, R3, P1, P0 ;  /* 0x000000ff150b7210 */ /* 0x000fe40000fe0403 */
[----:B------:R-:W-:-:S04]  /*27f0*/  ISETP.NE.U32.AND P1, PT, R4, 0x1, PT ;  /* 0x000000010400780c */ /* 0x000fc80003f25070 */
[----:B------:R-:W-:Y:S02]  /*2800*/  ISETP.LT.OR P0, PT, R0, 0x1, P1 ;  /* 0x000000010000780c */ /* 0x000fe40000f01670 */
[----:B------:R-:W-:Y:S01]  /*2810*/  LOP3.LUT P4, RZ, R20, 0x2, RZ, 0xc0, !PT ;  /* 0x0000000214ff7812 */ /* 0x000fe2000788c0ff */
[----:B------:R-:W-:Y:S04]  /*2820*/  LDSM.16.M88.4 R4, [R223] ;  /* 0x00000000df04783b */ /* 0x000fe80000000200 */
[----:B------:R-:W1:Y:S04]  /*2830*/  LDSM.16.M88.4 R28, [R216] ;  /* 0x00000000d81c783b */ /* 0x000e680000000200 */
[----:B------:R-:W2:Y:S04]  /*2840*/  LDSM.16.M88.4 R24, [R216+0x800] ;  /* 0x00080000d818783b */ /* 0x000ea80000000200 */
[----:B------:R-:W3:Y:S04]  /*2850*/  LDSM.16.M88.4 R40, [R216+0x1000] ;  /* 0x00100000d828783b */ /* 0x000ee80000000200 */
[----:B------:R-:W4:Y:S04]  /*2860*/  LDSM.16.M88.4 R44, [R216+0x1800] ;  /* 0x00180000d82c783b */ /* 0x000f280000000200 */
[----:B------:R-:W5:Y:S04]  /*2870*/  LDSM.16.M88.4 R48, [R216+0x2000] ;  /* 0x00200000d830783b */ /* 0x000f680000000200 */
[----:B------:R-:W-:Y:S04]  /*2880*/  LDSM.16.M88.4 R60, [R216+0x2800] ;  /* 0x00280000d83c783b */ /* 0x000fe80000000200 */
[----:B------:R-:W-:Y:S04]  /*2890*/  LDSM.16.M88.4 R12, [R224] ;  /* 0x00000000e00c783b */ /* 0x000fe80000000200 */
[----:B------:R-:W-:Y:S04]  /*28a0*/  LDSM.16.M88.4 R52, [R227] ;  /* 0x00000000e334783b */ /* 0x000fe80000000200 */
[----:B------:R-:W1:Y:S04]  /*28b0*/  LDSM.16.M88.4 R64, [R250] ;  /* 0x00000000fa40783b */ /* 0x000e680000000200 */
[----:B------:R-:W-:Y:S04]  /*28c0*/  LDSM.16.M88.4 R76, [R249] ;  /* 0x00000000f94c783b */ /* 0x000fe80000000200 */
[----:B------:R-:W1:Y:S04]  /*28d0*/  LDSM.16.M88.4 R92, [R248] ;  /* 0x00000000f85c783b */ /* 0x000e680000000200 */
[----:B------:R-:W-:Y:S04]  /*28e0*/  LDSM.16.M88.4 R96, [R247] ;  /* 0x00000000f760783b */ /* 0x000fe80000000200 */
[----:B------:R-:W1:Y:S04]  /*28f0*/  LDSM.16.M88.4 R104, [R246] ;  /* 0x00000000f668783b */ /* 0x000e680000000200 */
[----:B------:R-:W-:Y:S01]  /*2900*/  @!PT LDS RZ, [RZ] ;  /* 0x00000000fffff984 */ /* 0x000fe20000000800 */
[----:B------:R-:W-:Y:S01]  /*2910*/  @!PT LDS RZ, [RZ] ;  /* 0x00000000fffff984 */ /* 0x000fe20000000800 */
[----:B------:R-:W-:Y:S01]  /*2920*/  @!PT LDS RZ, [RZ] ;  /* 0x00000000fffff984 */ /* 0x000fe20000000800 */
[----:B------:R1:W-:Y:S01]  /*2930*/  LDGSTS.E.BYPASS.LTC128B.128 [R251+0x100], [R2.64], !P0 ;  /* 0x0010000002fb7fae */ /* 0x0003e2000c101d48 */
[----:B------:R-:W-:-:S02]  /*2940*/  ISETP.LT.OR P0, PT, R0, 0x1, !P4 ;  /* 0x000000010000780c */ /* 0x000fc40006701670 */
[----:B------:R-:W-:-:S11]  /*2950*/  LOP3.LUT P2, RZ, R20, 0x8, RZ, 0xc0, !PT ;  /* 0x0000000814ff7812 */ /* 0x000fd6000784c0ff */
[----:B------:R1:W-:Y:S01]  /*2960*/  LDGSTS.E.BYPASS.LTC128B.128 [R251+0x3100], [R2.64+0x80], !P0 ;  /* 0x0310008002fb7fae */ /* 0x0003e2000c101d48 */
[----:B------:R-:W-:-:S13]  /*2970*/  ISETP.LT.OR P0, PT, R0, 0x1, !P3 ;  /* 0x000000010000780c */ /* 0x000fda0005f01670 */
[----:B------:R1:W-:Y:S01]  /*2980*/  LDGSTS.E.BYPASS.LTC128B.128 [R251+0x6100], [R2.64+0x100], !P0 ;  /* 0x0610010002fb7fae */ /* 0x0003e2000c101d48 */
[----:B------:R-:W-:-:S13]  /*2990*/  ISETP.LT.OR P0, PT, R0, 0x1, !P2 ;  /* 0x000000010000780c */ /* 0x000fda0005701670 */
[----:B------:R1:W-:Y:S01]  /*29a0*/  LDGSTS.E.BYPASS.LTC128B.128 [R251+0x9100], [R2.64+0x180], !P0 ;  /* 0x0910018002fb7fae */ /* 0x0003e2000c101d48 */
[----:B------:R-:W-:-:S04]  /*29b0*/  IADD3 R8, P0, R22, R2, RZ ;  /* 0x0000000216087210 */ /* 0x000fc80007f1e0ff */
[----:B------:R-:W-:Y:S02]  /*29c0*/  IADD3.X R9, R21, R3, RZ, P0, !PT ;  /* 0x0000000315097210 */ /* 0x000fe400007fe4ff */
[----:B-1----:R-:W-:-:S04]  /*29d0*/  IADD3 R2, P0, R8, R22, RZ ;  /* 0x0000001608027210 */ /* 0x002fc80007f1e0ff */
[----:B------:R-:W-:Y:S02]  /*29e0*/  IADD3.X R3, R9, R21, RZ, P0, !PT ;  /* 0x0000001509037210 */ /* 0x000fe400007fe4ff */
[----:B------:R-:W-:-:S13]  /*29f0*/  ISETP.LT.OR P0, PT, R0, 0x21, P1 ;  /* 0x000000210000780c */ /* 0x000fda0000f01670 */
[----:B------:R4:W-:Y:S01]  /*2a00*/  LDGSTS.E.BYPASS.LTC128B.128 [R251+0x1100], [R8.64], !P0 ;  /* 0x0110000008fb7fae */ /* 0x0009e2000c101d48 */
[----:B------:R-:W-:-:S13]  /*2a10*/  ISETP.LT.OR P0, PT, R0, 0x21, !P4 ;  /* 0x000000210000780c */ /* 0x000fda0006701670 */
[----:B------:R1:W-:Y:S01]  /*2a20*/  LDGSTS.E.BYPASS.LTC128B.128 [R251+0x4100], [R18.64], !P0 ;  /* 0x0410000012fb7fae */ /* 0x0003e2000c101d48 */
[----:B------:R-:W-:-:S13]  /*2a30*/  ISETP.LT.OR P0, PT, R0, 0x21, !P3 ;  /* 0x000000210000780c */ /* 0x000fda0005f01670 */
[----:B------:R1:W-:Y:S01]  /*2a40*/  LDGSTS.E.BYPASS.LTC128B.128 [R251+0x7100], [R16.64], !P0 ;  /* 0x0710000010fb7fae */ /* 0x0003e2000c101d48 */
[----:B------:R-:W-:-:S13]  /*2a50*/  ISETP.LT.OR P0, PT, R0, 0x21, !P2 ;  /* 0x000000210000780c */ /* 0x000fda0005701670 */
[----:B------:R4:W-:Y:S01]  /*2a60*/  LDGSTS.E.BYPASS.LTC128B.128 [R251+0xa100], [R10.64], !P0 ;  /* 0x0a1000000afb7fae */ /* 0x0009e2000c101d48 */
[C---:B------:R-:W-:Y:S01]  /*2a70*/  ISETP.LT.OR P0, PT, R0.reuse, 0x41, P1 ;  /* 0x000000410000780c */ /* 0x040fe20000f01670 */
[C---:B------:R-:W-:Y:S08]  /*2a80*/  HMMA.16816.F32 R36, R4.reuse, R28, RZ ;  /* 0x0000001c0424723c */ /* 0x040ff000000018ff */
[----:B------:R-:W-:Y:S04]  /*2a90*/  HMMA.16816.F32 R32, R4, R30, RZ ;  /* 0x0000001e0420723c */ /* 0x000fe800000018ff */
[----:B------:R1:W-:Y:S01]  /*2aa0*/  LDGSTS.E.BYPASS.LTC128B.128 [R251+0x2100], [R2.64], !P0 ;  /* 0x0210000002fb7fae */ /* 0x0003e2000c101d48 */
[----:B------:R-:W-:-:S03]  /*2ab0*/  ISETP.LT.OR P0, PT, R0, 0x41, !P4 ;  /* 0x000000410000780c */ /* 0x000fc60006701670 */
[C---:B--2---:R-:W-:Y:S08]  /*2ac0*/  HMMA.16816.F32 R28, R4.reuse, R24, RZ ;  /* 0x00000018041c723c */ /* 0x044ff000000018ff */
[C---:B------:R-:W-:Y:S08]  /*2ad0*/  HMMA.16816.F32 R24, R4.reuse, R26, RZ ;  /* 0x0000001a0418723c */ /* 0x040ff000000018ff */
[C---:B---3--:R-:W-:Y:S01]  /*2ae0*/  HMMA.16816.F32 R20, R4.reuse, R40, RZ ;  /* 0x000000280414723c */ /* 0x048fe200000018ff */
[----:B------:R2:W-:Y:S07]  /*2af0*/  LDGSTS.E.BYPASS.LTC128B.128 [R251+0x5100], [R2.64+0x80], !P0 ;  /* 0x0510008002fb7fae */ /* 0x0005ee000c101d48 */
[C---:B-1----:R-:W-:Y:S08]  /*2b00*/  HMMA.16816.F32 R16, R4.reuse, R42, RZ ;  /* 0x0000002a0410723c */ /* 0x042ff000000018ff */
[C---:B----4-:R-:W-:Y:S08]  /*2b10*/  HMMA.16816.F32 R8, R4.reuse, R44, RZ ;  /* 0x0000002c0408723c */ /* 0x050ff000000018ff */
[----:B------:R-:W-:Y:S01]  /*2b20*/  HMMA.16816.F32 R40, R4, R46, RZ ;  /* 0x0000002e0428723c */ /* 0x000fe200000018ff */
[----:B------:R-:W-:-:S02]  /*2b30*/  ISETP.LT.OR P1, PT, R0, 0x41, !P3 ;  /* 0x000000410000780c */ /* 0x000fc40005f21670 */
[----:B------:R-:W-:-:S05]  /*2b40*/  ISETP.LT.OR P0, PT, R0, 0x41, !P2 ;  /* 0x000000410000780c */ /* 0x000fca0005701670 */
[C---:B-----5:R-:W-:Y:S06]  /*2b50*/  HMMA.16816.F32 R56, R4.reuse, R48, RZ ;  /* 0x000000300438723c */ /* 0x060fec00000018ff */
[----:B------:R2:W-:Y:S02]  /*2b60*/  LDGSTS.E.BYPASS.LTC128B.128 [R251+0x8100], [R2.64+0x100], !P1 ;  /* 0x0810010002fb7fae */ /* 0x0005e4000c901d48 */
[----:B------:R-:W-:Y:S02]  /*2b70*/  HMMA.16816.F32 R84, R4, R50, RZ ;  /* 0x000000320454723c */ /* 0x000fe400000018ff */
[----:B------:R2:W-:Y:S04]  /*2b80*/  LDGSTS.E.BYPASS.LTC128B.128 [R251+0xb100], [R2.64+0x180], !P0 ;  /* 0x0b10018002fb7fae */ /* 0x0005e8000c101d48 */
[----:B------:R-:W-:Y:S02]  /*2b90*/  LDSM.16.M88.4 R44, [R222] ;  /* 0x00000000de2c783b */ /* 0x000fe40000000200 */
[C---:B------:R-:W-:Y:S02]  /*2ba0*/  HMMA.16816.F32 R68, R12.reuse, R64, R28 ;  /* 0x000000400c44723c */ /* 0x040fe4000000181c */
[----:B------:R-:W-:Y:S04]  /*2bb0*/  LDSM.16.M88.4 R28, [R222+0x2000] ;  /* 0x00200000de1c783b */ /* 0x000fe80000000200 */
[----:B------:R-:W-:Y:S02]  /*2bc0*/  LDSM.16.M88.4 R100, [R222+0x2800] ;  /* 0x00280000de64783b */ /* 0x000fe40000000200 */
[C---:B------:R-:W-:Y:S02]  /*2bd0*/  HMMA.16816.F32 R64, R12.reuse, R66, R24 ;  /* 0x000000420c40723c */ /* 0x040fe40000001818 */
[----:B------:R-:W-:Y:S04]  /*2be0*/  LDSM.16.M88.4 R108, [R219+0x1000] ;  /* 0x00100000db6c783b */ /* 0x000fe80000000200 */
[----:B------:R-:W-:Y:S02]  /*2bf0*/  LDSM.16.M88.4 R116, [R219+0x1800] ;  /* 0x00180000db74783b */ /* 0x000fe40000000200 */
[C---:B------:R-:W-:Y:S02]  /*2c00*/  HMMA.16816.F32 R48, R12.reuse, R92, R8 ;  /* 0x0000005c0c30723c */ /* 0x040fe40000001808 */
[----:B------:R-:W1:Y:S04]  /*2c10*/  LDSM.16.M88.4 R8, [R226] ;  /* 0x00000000e208783b */ /* 0x000e680000000200 */
[----:B------:R-:W-:Y:S02]  /*2c20*/  LDSM.16.M88.4 R112, [R216+0x3800] ;  /* 0x00380000d870783b */ /* 0x000fe40000000200 */
[C---:B------:R-:W-:Y:S02]  /*2c30*/  HMMA.16816.F32 R24, R12.reuse, R94, R40 ;  /* 0x0000005e0c18723c */ /* 0x040fe40000001828 */
[----:B------:R-:W3:Y:S04]  /*2c40*/  LDSM.16.M88.4 R40, [R222+0x800] ;  /* 0x00080000de28783b */ /* 0x000ee80000000200 */
[----:B------:R-:W-:Y:S02]  /*2c50*/  LDSM.16.M88.4 R120, [R216+0x4000] ;  /* 0x00400000d878783b */ /* 0x000fe40000000200 */
[C---:B------:R-:W-:Y:S02]  /*2c60*/  HMMA.16816.F32 R80, R12.reuse, R52, R36 ;  /* 0x000000340c50723c */ /* 0x040fe40000001824 */
[----:B------:R-:W4:Y:S04]  /*2c70*/  LDSM.16.M88.4 R36, [R222+0x1000] ;  /* 0x00100000de24783b */ /* 0x000f280000000200 */
[----:B------:R-:W-:Y:S02]  /*2c80*/  LDSM.16.M88.4 R132, [R219+0x6800] ;  /* 0x00680000db84783b */ /* 0x000fe40000000200 */
[----:B------:R-:W-:Y:S02]  /*2c90*/  HMMA.16816.F32 R72, R12, R54, R32 ;  /* 0x000000360c48723c */ /* 0x000fe40000001820 */
[----:B------:R-:W5:Y:S04]  /*2ca0*/  LDSM.16.M88.4 R32, [R222+0x1800] ;  /* 0x00180000de20783b */ /* 0x000f680000000200 */
[----:B------:R-:W-:Y:S02]  /*2cb0*/  LDSM.16.M88.4 R140, [R233] ;  /* 0x00000000e98c783b */ /* 0x000fe40000000200 */
[C---:B------:R-:W-:Y:S02]  /*2cc0*/  HMMA.16816.F32 R88, R4.reuse, R60, RZ ;  /* 0x0000003c0458723c */ /* 0x040fe400000018ff */
[----:B------:R-:W-:Y:S04]  /*2cd0*/  LDSM.16.M88.4 R144, [R222+0x9000] ;  /* 0x00900000de90783b */ /* 0x000fe80000000200 */
[----:B------:R-:W-:Y:S02]  /*2ce0*/  LDSM.16.M88.4 R128, [R232] ;  /* 0x00000000e880783b */ /* 0x000fe40000000200 */
[----:B------:R-:W-:Y:S02]  /*2cf0*/  HMMA.16816.F32 R4, R4, R62, RZ ;  /* 0x0000003e0404723c */ /* 0x000fe400000018ff */
[----:B------:R-:W-:Y:S04]  /*2d00*/  LDSM.16.M88.4 R136, [R219+0x9000] ;  /* 0x00900000db88783b */ /* 0x000fe80000000200 */
[----:B------:R-:W0:Y:S02]  /*2d10*/  LDGDEPBAR ;  /* 0x00000000000079af */ /* 0x000e240000000000 */
[C---:B------:R-:W-:Y:S08]  /*2d20*/  HMMA.16816.F32 R52, R12.reuse, R78, R16 ;  /* 0x0000004e0c34723c */ /* 0x040ff00000001810 */
[C---:B------:R-:W-:Y:S08]  /*2d30*/  HMMA.16816.F32 R60, R12.reuse, R76, R20 ;  /* 0x0000004c0c3c723c */ /* 0x040ff00000001814 */
[C---:B------:R-:W-:Y:S08]  /*2d40*/  HMMA.16816.F32 R92, R12.reuse, R104, R88 ;  /* 0x000000680c5c723c */ /* 0x040ff00000001858 */
[C---:B------:R-:W-:Y:S08]  /*2d50*/  HMMA.16816.F32 R20, R12.reuse, R96, R56 ;  /* 0x000000600c14723c */ /* 0x040ff00000001838 */
[C---:B------:R-:W-:Y:S01]  /*2d60*/  HMMA.16816.F32 R16, R12.reuse, R98, R84 ;  /* 0x000000620c10723c */ /* 0x040fe20000001854 */
[----:B------:R-:W-:Y:S07]  /*2d70*/  LDSM.16.M88.4 R96, [R219] ;  /* 0x00000000db60783b */ /* 0x000fee0000000200 */
[----:B------:R-:W-:Y:S01]  /*2d80*/  HMMA.16816.F32 R88, R12, R106, R4 ;  /* 0x0000006a0c58723c */ /* 0x000fe20000001804 */
[----:B------:R-:W-:Y:S04]  /*2d90*/  LDSM.16.M88.4 R4, [R225] ;  /* 0x00000000e104783b */ /* 0x000fe80000000200 */
[----:B------:R-:W2:Y:S03]  /*2da0*/  LDSM.16.M88.4 R104, [R219+0x800] ;  /* 0x00080000db68783b */ /* 0x000ea60000000200 */
[C---:B-1----:R-:W-:Y:S08]  /*2db0*/  HMMA.16816.F32 R84, R8.reuse, R44, R80 ;  /* 0x0000002c0854723c */ /* 0x042ff00000001850 */
[C---:B------:R-:W-:Y:S08]  /*2dc0*/  HMMA.16816.F32 R80, R8.reuse, R46, R72 ;  /* 0x0000002e0850723c */ /* 0x040ff00000001848 */
[C---:B---3--:R-:W-:Y:S08]  /*2dd0*/  HMMA.16816.F32 R12, R8.reuse, R42, R64 ;  /* 0x0000002a080c723c */ /* 0x048ff00000001840 */
[C---:B----4-:R-:W-:Y:S01]  /*2de0*/  HMMA.16816.F32 R72, R8.reuse, R38, R52 ;  /* 0x000000260848723c */ /* 0x050fe20000001834 */
[----:B------:R-:W1:Y:S07]  /*2df0*/  LDSM.16.M88.4 R52, [R219+0x2000] ;  /* 0x00200000db34783b */ /* 0x000e6e0000000200 */
[C---:B-----5:R-:W-:Y:S01]  /*2e00*/  HMMA.16816.F32 R64, R8.reuse, R32, R48 ;  /* 0x000000200840723c */ /* 0x060fe20000001830 */
[----:B------:R-:W3:Y:S07]  /*2e10*/  LDSM.16.M88.4 R48, [R219+0x2800] ;  /* 0x00280000db30783b */ /* 0x000eee0000000200 */
[C---:B------:R-:W-:Y:S08]  /*2e20*/  HMMA.16816.F32 R76, R8.reuse, R40, R68 ;  /* 0x00000028084c723c */ /* 0x040ff00000001844 */
[C---:B------:R-:W-:Y:S01]  /*2e30*/  HMMA.16816.F32 R68, R8.reuse, R36, R60 ;  /* 0x000000240844723c */ /* 0x040fe2000000183c */
[----:B------:R-:W-:Y:S07]  /*2e40*/  LDSM.16.M88.4 R36, [R216+0x3000] ;  /* 0x00300000d824783b */ /* 0x000fee0000000200 */
[C---:B------:R-:W-:Y:S08]  /*2e50*/  HMMA.16816.F32 R60, R8.reuse, R34, R24 ;  /* 0x00000022083c723c */ /* 0x040ff00000001818 */
[C---:B------:R-:W-:Y:S08]  /*2e60*/  HMMA.16816.F32 R56, R8.reuse, R28, R20 ;  /* 0x0000001c0838723c */ /* 0x040ff00000001814 */
[C---:B------:R-:W-:Y:S01]  /*2e70*/  HMMA.16816.F32 R44, R8.reuse, R30, R16 ;  /* 0x0000001e082c723c */ /* 0x040fe20000001810 */
[----:B------:R-:W4:Y:S07]  /*2e80*/  LDSM.16.M88.4 R16, [R223+0x4000] ;  /* 0x00400000df10783b */ /* 0x000f2e0000000200 */
[C---:B------:R-:W-:Y:S01]  /*2e90*/  HMMA.16816.F32 R40, R8.reuse, R100, R92 ;  /* 0x000000640828723c */ /* 0x040fe2000000185c */
[----:B------:R-:W-:Y:S07]  /*2ea0*/  LDSM.16.M88.4 R92, [R216+0x4800] ;  /* 0x00480000d85c783b */ /* 0x000fee0000000200 */
[----:B------:R-:W-:Y:S08]  /*2eb0*/  HMMA.16816.F32 R32, R8, R102, R88 ;  /* 0x000000660820723c */ /* 0x000ff00000001858 */
[C---:B--2---:R-:W-:Y:S08]  /*2ec0*/  HMMA.16816.F32 R12, R4.reuse, R106, R12 ;  /* 0x0000006a040c723c */ /* 0x044ff0000000180c */
[C---:B------:R-:W-:Y:S08]  /*2ed0*/  HMMA.16816.F32 R28, R4.reuse, R96, R84 ;  /* 0x00000060041c723c */ /* 0x040ff00000001854 */
[C---:B------:R-:W-:Y:S08]  /*2ee0*/  HMMA.16816.F32 R20, R4.reuse, R104, R76 ;  /* 0x000000680414723c */ /* 0x040ff0000000184c */
[C---:B------:R-:W-:Y:S08]  /*2ef0*/  HMMA.16816.F32 R24, R4.reuse, R98, R80 ;  /* 0x000000620418723c */ /* 0x040ff00000001850 */
[C---:B------:R-:W-:Y:S08]  /*2f00*/  HMMA.16816.F32 R8, R4.reuse, R108, R68 ;  /* 0x0000006c0408723c */ /* 0x040ff00000001844 */
[C---:B------:R-:W-:Y:S08]  /*2f10*/  HMMA.16816.F32 R72, R4.reuse, R110, R72 ;  /* 0x0000006e0448723c */ /* 0x040ff00000001848 */
[C---:B------:R-:W-:Y:S08]  /*2f20*/  HMMA.16816.F32 R84, R4.reuse, R116, R64 ;  /* 0x000000740454723c */ /* 0x040ff00000001840 */
[C---:B------:R-:W-:Y:S01]  /*2f30*/  HMMA.16816.F32 R76, R4.reuse, R118, R60 ;  /* 0x00000076044c723c */ /* 0x040fe2000000183c */
[----:B------:R-:W2:Y:S04]  /*2f40*/  LDSM.16.M88.4 R116, [R216+0x5000] ;  /* 0x00500000d874783b */ /* 0x000ea80000000200 */
[----:B------:R-:W5:Y:S03]  /*2f50*/  LDSM.16.M88.4 R60, [R216+0x5800] ;  /* 0x00580000d83c783b */ /* 0x000f660000000200 */
[C---:B-1----:R-:W-:Y:S01]  /*2f60*/  HMMA.16816.F32 R108, R4.reuse, R52, R56 ;  /* 0x00000034046c723c */ /* 0x042fe20000001838 */
[----:B------:R-:W-:Y:S07]  /*2f70*/  LDSM.16.M88.4 R56, [R245] ;  /* 0x00000000f538783b */ /* 0x000fee0000000200 */
[C---:B------:R-:W-:Y:S01]  /*2f80*/  HMMA.16816.F32 R100, R4.reuse, R54, R44 ;  /* 0x000000360464723c */ /* 0x040fe2000000182c */
[----:B------:R-:W-:Y:S04]  /*2f90*/  LDSM.16.M88.4 R52, [R244] ;  /* 0x00000000f434783b */ /* 0x000fe80000000200 */
[----:B------:R-:W-:Y:S03]  /*2fa0*/  LDSM.16.M88.4 R44, [R242] ;  /* 0x00000000f22c783b */ /* 0x000fe60000000200 */
[C---:B---3--:R-:W-:Y:S01]  /*2fb0*/  HMMA.16816.F32 R104, R4.reuse, R48, R40 ;  /* 0x000000300468723c */ /* 0x048fe20000001828 */
[----:B------:R-:W-:Y:S07]  /*2fc0*/  LDSM.16.M88.4 R40, [R241] ;  /* 0x00000000f128783b */ /* 0x000fee0000000200 */
[----:B------:R-:W-:Y:S01]  /*2fd0*/  HMMA.16816.F32 R96, R4, R50, R32 ;  /* 0x000000320460723c */ /* 0x000fe20000001820 */
[----:B------:R-:W1:Y:S04]  /*2fe0*/  LDSM.16.M88.4 R4, [R224+0x4000] ;  /* 0x00400000e004783b */ /* 0x000e680000000200 */
[----:B------:R-:W3:Y:S03]  /*2ff0*/  LDSM.16.M88.4 R48, [R243] ;  /* 0x00000000f330783b */ /* 0x000ee60000000200 */
        /* <DEDUP_REMOVED lines=8> */
[C---:B--2---:R-:W-:Y:S01]  /*3080*/  HMMA.16816.F32 R20, R16.reuse, R116, R108 ;  /* 0x000000741014723c */ /* 0x044fe2000000186c */
[----:B------:R-:W2:Y:S07]  /*3090*/  LDSM.16.M88.4 R108, [R240] ;  /* 0x00000000f06c783b */ /* 0x000eae0000000200 */
[C---:B-----5:R-:W-:Y:S08]  /*30a0*/  HMMA.16816.F32 R72, R16.reuse, R60, R104 ;  /* 0x0000003c1048723c */ /* 0x060ff00000001868 */
[C---:B------:R-:W-:Y:S08]  /*30b0*/  HMMA.16816.F32 R28, R16.reuse, R92, R84 ;  /* 0x0000005c101c723c */ /* 0x040ff00000001854 */
[C---:B------:R-:W-:Y:S08]  /*30c0*/  HMMA.16816.F32 R24, R16.reuse, R94, R76 ;  /* 0x0000005e1018723c */ /* 0x040ff0000000184c */
[----:B------:R-:W-:Y:S08]  /*30d0*/  HMMA.16816.F32 R8, R16, R118, R100 ;  /* 0x000000761008723c */ /* 0x000ff00000001864 */
[----:B-1----:R-:W-:Y:S01]  /*30e0*/  HMMA.16816.F32 R104, R4, R54, R64 ;  /* 0x000000360468723c */ /* 0x002fe20000001840 */
[----:B------:R-:W1:Y:S07]  /*30f0*/  LDSM.16.M88.4 R64, [R222+0x3800] ;  /* 0x00380000de40783b */ /* 0x000e6e0000000200 */
[----:B------:R-:W-:Y:S01]  /*3100*/  HMMA.16816.F32 R16, R16, R62, R96 ;  /* 0x0000003e1010723c */ /* 0x000fe20000001860 */
[----:B------:R-:W4:Y:S07]  /*3110*/  LDSM.16.M88.4 R60, [R222+0x4000] ;  /* 0x00400000de3c783b */ /* 0x000f2e0000000200 */
[C---:B------:R-:W-:Y:S08]  /*3120*/  HMMA.16816.F32 R100, R4.reuse, R52, R68 ;  /* 0x000000340464723c */ /* 0x040ff00000001844 */
[C---:B------:R-:W-:Y:S08]  /*3130*/  HMMA.16816.F32 R92, R4.reuse, R58, R80 ;  /* 0x0000003a045c723c */ /* 0x040ff00000001850 */
[C---:B------:R-:W-:Y:S01]  /*3140*/  HMMA.16816.F32 R84, R4.reuse, R44, R28 ;  /* 0x0000002c0454723c */ /* 0x040fe2000000181c */
[----:B------:R-:W-:Y:S07]  /*3150*/  LDSM.16.M88.4 R28, [R219+0x3800] ;  /* 0x00380000db1c783b */ /* 0x000fee0000000200 */
[C---:B------:R-:W-:Y:S01]  /*3160*/  HMMA.16816.F32 R80, R4.reuse, R46, R24 ;  /* 0x0000002e0450723c */ /* 0x040fe20000001818 */
[----:B------:R-:W5:Y:S07]  /*3170*/  LDSM.16.M88.4 R44, [R222+0x5000] ;  /* 0x00500000de2c783b */ /* 0x000f6e0000000200 */
[C---:B------:R-:W-:Y:S01]  /*3180*/  HMMA.16816.F32 R52, R4.reuse, R42, R8 ;  /* 0x0000002a0434723c */ /* 0x040fe20000001808 */
[----:B------:R-:W1:Y:S07]  /*3190*/  LDSM.16.M88.4 R8, [R225+0x4000] ;  /* 0x00400000e108783b */ /* 0x000e6e0000000200 */
[C---:B------:R-:W-:Y:S01]  /*31a0*/  HMMA.16816.F32 R76, R4.reuse, R56, R88 ;  /* 0x00000038044c723c */ /* 0x040fe20000001858 */
[----:B------:R-:W4:Y:S07]  /*31b0*/  LDSM.16.M88.4 R56, [R222+0x4800] ;  /* 0x00480000de38783b */ /* 0x000f2e0000000200 */
[C---:B------:R-:W-:Y:S01]  /*31c0*/  HMMA.16816.F32 R68, R4.reuse, R40, R20 ;  /* 0x000000280444723c */ /* 0x040fe20000001814 */
[----:B------:R-:W4:Y:S07]  /*31d0*/  LDSM.16.M88.4 R40, [R222+0x5800] ;  /* 0x00580000de28783b */ /* 0x000f2e0000000200 */
[C---:B---3--:R-:W-:Y:S01]  /*31e0*/  HMMA.16816.F32 R88, R4.reuse, R50, R32 ;  /* 0x000000320458723c */ /* 0x048fe20000001820 */
[----:B------:R-:W3:Y:S07]  /*31f0*/  LDSM.16.M88.4 R32, [R219+0x3000] ;  /* 0x00300000db20783b */ /* 0x000eee0000000200 */
[C---:B------:R-:W-:Y:S08]  /*3200*/  HMMA.16816.F32 R96, R4.reuse, R48, R36 ;  /* 0x000000300460723c */ /* 0x040ff00000001824 */
[----:B--2---:R-:W-:Y:S08]  /*3210*/  HMMA.16816.F32 R36, R4, R110, R16 ;  /* 0x0000006e0424723c */ /* 0x004ff00000001810 */
[----:B-1----:R-:W-:Y:S01]  /*3220*/  HMMA.16816.F32 R16, R12, R64, R100 ;  /* 0x000000400c10723c */ /* 0x002fe20000001864 */
[----:B------:R-:W1:Y:S07]  /*3230*/  LDSM.16.M88.4 R100, [R219+0x4800] ;  /* 0x00480000db64783b */ /* 0x000e6e0000000200 */
[----:B------:R-:W-:Y:S01]  /*3240*/  HMMA.16816.F32 R48, R4, R108, R72 ;  /* 0x0000006c0430723c */ /* 0x000fe20000001848 */
[----:B------:R-:W2:Y:S07]  /*3250*/  LDSM.16.M88.4 R72, [R219+0x4000] ;  /* 0x00400000db48783b */ /* 0x000eae0000000200 */
[C---:B------:R-:W-:Y:S08]  /*3260*/  HMMA.16816.F32 R20, R12.reuse, R114, R92 ;  /* 0x000000720c14723c */ /* 0x040ff0000000185c */
[C---:B------:R-:W-:Y:S08]  /*3270*/  HMMA.16816.F32 R4, R12.reuse, R66, R104 ;  /* 0x000000420c04723c */ /* 0x040ff00000001868 */
[C---:B------:R-:W-:Y:S08]  /*3280*/  HMMA.16816.F32 R24, R12.reuse, R112, R76 ;  /* 0x000000700c18723c */ /* 0x040ff0000000184c */
[C---:B----4-:R-:W-:Y:S08]  /*3290*/  HMMA.16816.F32 R64, R12.reuse, R60, R96 ;  /* 0x0000003c0c40723c */ /* 0x050ff00000001860 */
[C---:B------:R-:W-:Y:S08]  /*32a0*/  HMMA.16816.F32 R60, R12.reuse, R62, R88 ;  /* 0x0000003e0c3c723c */ /* 0x040ff00000001858 */
[----:B-----5:R-:W-:Y:S08]  /*32b0*/  HMMA.16816.F32 R108, R12, R44, R68 ;  /* 0x0000002c0c6c723c */ /* 0x020ff00000001844 */
[----:B------:R-:W-:Y:S01]  /*32c0*/  HMMA.16816.F32 R76, R8, R28, R16 ;  /* 0x0000001c084c723c */ /* 0x000fe20000001810 */
[----:B------:R-:W4:Y:S07]  /*32d0*/  LDSM.16.M88.4 R16, [R219+0x5000] ;  /* 0x00500000db10783b */ /* 0x000f2e0000000200 */
        /* <DEDUP_REMOVED lines=8> */
[----:B------:R-:W5:Y:S07]  /*3360*/  LDSM.16.M88.4 R12, [R219+0x5800] ;  /* 0x00580000db0c783b */ /* 0x000f6e0000000200 */
[C---:B---3--:R-:W-:Y:S01]  /*3370*/  HMMA.16816.F32 R84, R8.reuse, R34, R20 ;  /* 0x000000220854723c */ /* 0x048fe20000001814 */
[----:B------:R-:W-:Y:S07]  /*3380*/  LDSM.16.M88.4 R20, [R216+0x6000] ;  /* 0x00600000d814783b */ /* 0x000fee0000000200 */
[C---:B------:R-:W-:Y:S01]  /*3390*/  HMMA.16816.F32 R44, R8.reuse, R30, R4 ;  /* 0x0000001e082c723c */ /* 0x040fe20000001804 */
[----:B------:R-:W3:Y:S04]  /*33a0*/  LDSM.16.M88.4 R4, [R223+0x8000] ;  /* 0x00800000df04783b */ /* 0x000ee80000000200 */
[----:B------:R-:W-:Y:S03]  /*33b0*/  LDSM.16.M88.4 R28, [R224+0x8000] ;  /* 0x00800000e01c783b */ /* 0x000fe60000000200 */
[C---:B------:R-:W-:Y:S08]  /*33c0*/  HMMA.16816.F32 R92, R8.reuse, R32, R24 ;  /* 0x00000020085c723c */ /* 0x040ff00000001818 */
[C---:B-1----:R-:W-:Y:S01]  /*33d0*/  HMMA.16816.F32 R32, R8.reuse, R100, R88 ;  /* 0x000000640820723c */ /* 0x042fe20000001858 */
[----:B------:R-:W1:Y:S07]  /*33e0*/  LDSM.16.M88.4 R88, [R239] ;  /* 0x00000000ef58783b */ /* 0x000e6e0000000200 */
[C---:B------:R-:W-:Y:S01]  /*33f0*/  HMMA.16816.F32 R24, R8.reuse, R102, R80 ;  /* 0x000000660818723c */ /* 0x040fe20000001850 */
[----:B------:R-:W1:Y:S07]  /*3400*/  LDSM.16.M88.4 R80, [R216+0x8800] ;  /* 0x00880000d850783b */ /* 0x000e6e0000000200 */
[C---:B--2---:R-:W-:Y:S08]  /*3410*/  HMMA.16816.F32 R36, R8.reuse, R74, R60 ;  /* 0x0000004a0824723c */ /* 0x044ff0000000183c */
[C---:B----4-:R-:W-:Y:S08]  /*3420*/  HMMA.16816.F32 R60, R8.reuse, R16, R108 ;  /* 0x00000010083c723c */ /* 0x050ff0000000186c */
[C---:B------:R-:W-:Y:S08]  /*3430*/  HMMA.16816.F32 R68, R8.reuse, R18, R68 ;  /* 0x000000120844723c */ /* 0x040ff00000001844 */
[C---:B-----5:R-:W-:Y:S08]  /*3440*/  HMMA.16816.F32 R16, R8.reuse, R12, R104 ;  /* 0x0000000c0810723c */ /* 0x060ff00000001868 */
[C---:B------:R-:W-:Y:S01]  /*3450*/  HMMA.16816.F32 R40, R8.reuse, R72, R64 ;  /* 0x000000480828723c */ /* 0x040fe20000001840 */
[----:B------:R-:W2:Y:S07]  /*3460*/  LDSM.16.M88.4 R72, [R216+0x8000] ;  /* 0x00800000d848783b */ /* 0x000eae0000000200 */
[----:B------:R-:W-:Y:S08]  /*3470*/  HMMA.16816.F32 R12, R8, R14, R96 ;  /* 0x0000000e080c723c */ /* 0x000ff00000001860 */
[C---:B---3--:R-:W-:Y:S08]  /*3480*/  HMMA.16816.F32 R8, R4.reuse, R20, R92 ;  /* 0x000000140408723c */ /* 0x048ff0000000185c */
[C---:B------:R-:W-:Y:S01]  /*3490*/  HMMA.16816.F32 R104, R4.reuse, R48, R32 ;  /* 0x000000300468723c */ /* 0x040fe20000001820 */
[----:B------:R-:W-:Y:S07]  /*34a0*/  LDSM.16.M88.4 R32, [R222+0x6000] ;  /* 0x00600000de20783b */ /* 0x000fee0000000200 */
[C---:B------:R-:W-:Y:S01]  /*34b0*/  HMMA.16816.F32 R96, R4.reuse, R50, R24 ;  /* 0x000000320460723c */ /* 0x040fe20000001818 */
[----:B------:R-:W3:Y:S04]  /*34c0*/  LDSM.16.M88.4 R24, [R226+0x8000] ;  /* 0x00800000e218783b */ /* 0x000ee80000000200 */
[----:B------:R-:W-:Y:S03]  /*34d0*/  LDSM.16.M88.4 R48, [R237] ;  /* 0x00000000ed30783b */ /* 0x000fe60000000200 */
[----:B------:R-:W-:Y:S01]  /*34e0*/  HMMA.16816.F32 R64, R4, R22, R84 ;  /* 0x000000160440723c */ /* 0x000fe20000001854 */
[----:B------:R-:W-:Y:S07]  /*34f0*/  LDSM.16.M88.4 R20, [R225+0x8000] ;  /* 0x00800000e114783b */ /* 0x000fee0000000200 */
[----:B-1----:R-:W-:Y:S08]  /*3500*/  HMMA.16816.F32 R8, R28, R88, R8 ;  /* 0x000000581c08723c */ /* 0x002ff00000001808 */
[C---:B------:R-:W-:Y:S01]  /*3510*/  HMMA.16816.F32 R112, R4.reuse, R52, R40 ;  /* 0x000000340470723c */ /* 0x040fe20000001828 */
[----:B------:R-:W-:Y:S07]  /*3520*/  LDSM.16.M88.4 R40, [R235] ;  /* 0x00000000eb28783b */ /* 0x000fee0000000200 */
[C---:B------:R-:W-:Y:S01]  /*3530*/  HMMA.16816.F32 R108, R4.reuse, R54, R36 ;  /* 0x00000036046c723c */ /* 0x040fe20000001824 */
[----:B------:R-:W1:Y:S07]  /*3540*/  LDSM.16.M88.4 R52, [R238] ;  /* 0x00000000ee34783b */ /* 0x000e6e0000000200 */
[C---:B------:R-:W-:Y:S08]  /*3550*/  HMMA.16816.F32 R76, R4.reuse, R56, R76 ;  /* 0x00000038044c723c */ /* 0x040ff0000000184c */
[C---:B------:R-:W-:Y:S01]  /*3560*/  HMMA.16816.F32 R100, R4.reuse, R58, R44 ;  /* 0x0000003a0464723c */ /* 0x040fe2000000182c */
[----:B------:R-:W4:Y:S04]  /*3570*/  LDSM.16.M88.4 R56, [R219+0x6000] ;  /* 0x00600000db38783b */ /* 0x000f280000000200 */
[----:B------:R-:W-:Y:S03]  /*3580*/  LDSM.16.M88.4 R44, [R236] ;  /* 0x00000000ec2c783b */ /* 0x000fe60000000200 */
[C---:B------:R-:W-:Y:S08]  /*3590*/  HMMA.16816.F32 R120, R4.reuse, R82, R12 ;  /* 0x000000520478723c */ /* 0x040ff0000000180c */
[C---:B--2---:R-:W-:Y:S08]  /*35a0*/  HMMA.16816.F32 R92, R4.reuse, R72, R60 ;  /* 0x00000048045c723c */ /* 0x044ff0000000183c */
[C---:B------:R-:W-:Y:S01]  /*35b0*/  HMMA.16816.F32 R84, R4.reuse, R74, R68 ;  /* 0x0000004a0454723c */ /* 0x040fe20000001844 */
[----:B------:R-:W-:Y:S04]  /*35c0*/  LDSM.16.M88.4 R72, [R216+0x9000] ;  /* 0x00900000d848783b */ /* 0x000fe80000000200 */
[----:B------:R-:W-:Y:S03]  /*35d0*/  LDSM.16.M88.4 R68, [R234] ;  /* 0x00000000ea44783b */ /* 0x000fe60000000200 */
        /* <DEDUP_REMOVED lines=10> */
[----:B------:R-:W-:Y:S08]  /*3680*/  HMMA.16816.F32 R52, R28, R54, R100 ;  /* 0x000000361c34723c */ /* 0x000ff00000001864 */
[----:B--2---:R-:W-:Y:S08]  /*3690*/  HMMA.16816.F32 R36, R24, R64, R36 ;  /* 0x000000401824723c */ /* 0x004ff00000001824 */
[----:B------:R-:W-:Y:S08]  /*36a0*/  HMMA.16816.F32 R80, R28, R50, R108 ;  /* 0x000000321c50723c */ /* 0x000ff0000000186c */
[----:B------:R-:W-:Y:S01]  /*36b0*/  HMMA.16816.F32 R32, R20, R58, R8 ;  /* 0x0000003a1420723c */ /* 0x000fe20000001808 */
[----:B------:R-:W-:Y:S07]  /*36c0*/  LDSM.16.M88.4 R8, [R226+0xc000] ;  /* 0x00c00000e208783b */ /* 0x000fee0000000200 */
[C---:B------:R-:W-:Y:S08]  /*36d0*/  HMMA.16816.F32 R116, R28.reuse, R44, R104 ;  /* 0x0000002c1c74723c */ /* 0x040ff00000001868 */
[----:B------:R-:W-:Y:S01]  /*36e0*/  HMMA.16816.F32 R108, R28, R46, R96 ;  /* 0x0000002e1c6c723c */ /* 0x000fe20000001860 */
[----:B------:R-:W2:Y:S04]  /*36f0*/  LDSM.16.M88.4 R44, [R222+0x8000] ;  /* 0x00800000de2c783b */ /* 0x000ea80000000200 */
[----:B------:R-:W-:Y:S03]  /*3700*/  LDSM.16.M88.4 R96, [R222+0x8800] ;  /* 0x00880000de60783b */ /* 0x000fe60000000200 */
[----:B------:R-:W-:Y:S08]  /*3710*/  HMMA.16816.F32 R4, R16, R72, R4 ;  /* 0x000000481004723c */ /* 0x000ff00000001804 */
[C---:B------:R-:W-:Y:S01]  /*3720*/  HMMA.16816.F32 R60, R28.reuse, R48, R112 ;  /* 0x000000301c3c723c */ /* 0x040fe20000001870 */
[----:B------:R-:W3:Y:S07]  /*3730*/  LDSM.16.M88.4 R48, [R222+0x7800] ;  /* 0x00780000de30783b */ /* 0x000eee0000000200 */
[C---:B------:R-:W-:Y:S01]  /*3740*/  HMMA.16816.F32 R56, R28.reuse, R68, R124 ;  /* 0x000000441c38723c */ /* 0x040fe2000000187c */
[----:B------:R-:W4:Y:S07]  /*3750*/  LDSM.16.M88.4 R124, [R216+0x9800] ;  /* 0x00980000d87c783b */ /* 0x000f2e0000000200 */
[C---:B------:R-:W-:Y:S01]  /*3760*/  HMMA.16816.F32 R104, R28.reuse, R40, R92 ;  /* 0x000000281c68723c */ /* 0x040fe2000000185c */
[----:B------:R-:W-:Y:S07]  /*3770*/  LDSM.16.M88.4 R92, [R219+0x8000] ;  /* 0x00800000db5c783b */ /* 0x000fee0000000200 */
[----:B------:R-:W-:Y:S01]  /*3780*/  HMMA.16816.F32 R100, R28, R42, R84 ;  /* 0x0000002a1c64723c */ /* 0x000fe20000001854 */
[----:B------:R-:W-:Y:S07]  /*3790*/  LDSM.16.M88.4 R84, [R219+0x7800] ;  /* 0x00780000db54783b */ /* 0x000fee0000000200 */
[----:B------:R-:W-:Y:S08]  /*37a0*/  HMMA.16816.F32 R36, R20, R132, R36 ;  /* 0x000000841424723c */ /* 0x000ff00000001824 */
[----:B------:R-:W-:Y:S01]  /*37b0*/  HMMA.16816.F32 R40, R24, R66, R52 ;  /* 0x000000421828723c */ /* 0x000fe20000001834 */
[----:B------:R-:W5:Y:S07]  /*37c0*/  LDSM.16.M88.4 R52, [R219+0x7000] ;  /* 0x00700000db34783b */ /* 0x000f6e0000000200 */
[----:B------:R-:W-:Y:S01]  /*37d0*/  HMMA.16816.F32 R112, R28, R70, R120 ;  /* 0x000000461c70723c */ /* 0x000fe20000001878 */
[----:B------:R-:W3:Y:S07]  /*37e0*/  LDSM.16.M88.4 R120, [R219+0x8800] ;  /* 0x00880000db78783b */ /* 0x000eee0000000200 */
[----:B------:R-:W-:Y:S08]  /*37f0*/  HMMA.16816.F32 R32, R16, R74, R32 ;  /* 0x0000004a1020723c */ /* 0x000ff00000001820 */
[----:B-1----:R-:W-:Y:S01]  /*3800*/  HMMA.16816.F32 R28, R12, R140, R4 ;  /* 0x0000008c0c1c723c */ /* 0x002fe20000001804 */
[----:B------:R-:W1:Y:S07]  /*3810*/  LDSM.16.M88.4 R4, [R225+0xc000] ;  /* 0x00c00000e104783b */ /* 0x000e6e0000000200 */
[C---:B------:R-:W-:Y:S08]  /*3820*/  HMMA.16816.F32 R88, R24.reuse, R76, R60 ;  /* 0x0000004c1858723c */ /* 0x040ff0000000183c */
[C---:B------:R-:W-:Y:S01]  /*3830*/  HMMA.16816.F32 R64, R24.reuse, R78, R80 ;  /* 0x0000004e1840723c */ /* 0x040fe20000001850 */
[----:B------:R-:W1:Y:S07]  /*3840*/  LDSM.16.M88.4 R80, [R216+0xa000] ;  /* 0x00a00000d850783b */ /* 0x000e6e0000000200 */
[C---:B--2---:R-:W-:Y:S08]  /*3850*/  HMMA.16816.F32 R68, R24.reuse, R44, R104 ;  /* 0x0000002c1844723c */ /* 0x044ff00000001868 */
[C---:B------:R-:W-:Y:S01]  /*3860*/  HMMA.16816.F32 R60, R24.reuse, R46, R100 ;  /* 0x0000002e183c723c */ /* 0x040fe20000001864 */
[----:B------:R-:W-:Y:S07]  /*3870*/  LDSM.16.M88.4 R100, [R216+0xa800] ;  /* 0x00a80000d864783b */ /* 0x000fee0000000200 */
[C---:B---3--:R-:W-:Y:S08]  /*3880*/  HMMA.16816.F32 R72, R24.reuse, R48, R116 ;  /* 0x000000301848723c */ /* 0x048ff00000001874 */
[----:B------:R-:W-:Y:S08]  /*3890*/  HMMA.16816.F32 R76, R24, R50, R108 ;  /* 0x00000032184c723c */ /* 0x000ff0000000186c */
[----:B----4-:R-:W-:Y:S08]  /*38a0*/  HMMA.16816.F32 R44, R16, R124, R36 ;  /* 0x0000007c102c723c */ /* 0x010ff00000001824 */
[----:B------:R-:W-:Y:S08]  /*38b0*/  HMMA.16816.F32 R48, R20, R134, R40 ;  /* 0x000000861430723c */ /* 0x000ff00000001828 */
[----:B------:R-:W-:Y:S08]  /*38c0*/  HMMA.16816.F32 R56, R24, R96, R56 ;  /* 0x000000601838723c */ /* 0x000ff00000001838 */
[----:B------:R-:W-:Y:S08]  /*38d0*/  HMMA.16816.F32 R40, R12, R142, R32 ;  /* 0x0000008e0c28723c */ /* 0x000ff00000001820 */
[----:B------:R-:W-:Y:S08]  /*38e0*/  HMMA.16816.F32 R32, R8, R144, R28 ;  /* 0x000000900820723c */ /* 0x000ff0000000181c */
[----:B------:R-:W-:Y:S01]  /*38f0*/  HMMA.16816.F32 R28, R24, R98, R112 ;  /* 0x00000062181c723c */ /* 0x000fe20000001870 */
[----:B------:R-:W2:Y:S07]  /*3900*/  LDSM.16.M88.4 R96, [R222+0x9800] ;  /* 0x00980000de60783b */ /* 0x000eae0000000200 */
[----:B-----5:R-:W-:Y:S08]  /*3910*/  HMMA.16816.F32 R24, R20, R52, R88 ;  /* 0x000000341418723c */ /* 0x020ff00000001858 */
[----:B------:R-:W-:Y:S08]  /*3920*/  HMMA.16816.F32 R44, R12, R128, R44 ;  /* 0x000000800c2c723c */ /* 0x000ff0000000182c */
[----:B------:R-:W-:Y:S08]  /*3930*/  HMMA.16816.F32 R48, R16, R126, R48 ;  /* 0x0000007e1030723c */ /* 0x000ff00000001830 */
[C---:B------:R-:W-:Y:S01]  /*3940*/  HMMA.16816.F32 R36, R20.reuse, R54, R64 ;  /* 0x000000361424723c */ /* 0x040fe20000001840 */
[----:B------:R-:W-:Y:S07]  /*3950*/  LDSM.16.M88.4 R64, [R219+0x9800] ;  /* 0x00980000db40783b */ /* 0x000fee0000000200 */
[C---:B------:R-:W-:Y:S08]  /*3960*/  HMMA.16816.F32 R52, R20.reuse, R84, R72 ;  /* 0x000000541434723c */ /* 0x040ff00000001848 */
[C---:B------:R-:W-:Y:S08]  /*3970*/  HMMA.16816.F32 R76, R20.reuse, R86, R76 ;  /* 0x00000056144c723c */ /* 0x040ff0000000184c */
[C---:B------:R-:W-:Y:S08]  /*3980*/  HMMA.16816.F32 R88, R20.reuse, R120, R56 ;  /* 0x000000781458723c */ /* 0x040ff00000001838 */
[----:B------:R-:W-:Y:S01]  /*3990*/  HMMA.16816.F32 R84, R20, R92, R68 ;  /* 0x0000005c1454723c */ /* 0x000fe20000001844 */
[----:B------:R-:W3:Y:S07]  /*39a0*/  LDSM.16.M88.4 R68, [R231] ;  /* 0x00000000e744783b */ /* 0x000eee0000000200 */
[----:B-1----:R-:W-:Y:S08]  /*39b0*/  HMMA.16816.F32 R56, R4, R136, R32 ;  /* 0x000000880438723c */ /* 0x002ff00000001820 */
[----:B------:R-:W-:Y:S08]  /*39c0*/  HMMA.16816.F32 R32, R8, R146, R40 ;  /* 0x000000920820723c */ /* 0x000ff00000001828 */
[C---:B------:R-:W-:Y:S01]  /*39d0*/  HMMA.16816.F32 R92, R20.reuse, R94, R60 ;  /* 0x0000005e145c723c */ /* 0x040fe2000000183c */
[----:B------:R-:W-:Y:S07]  /*39e0*/  LDSM.16.M88.4 R60, [R219+0xa000] ;  /* 0x00a00000db3c783b */ /* 0x000fee0000000200 */
[----:B------:R-:W-:Y:S08]  /*39f0*/  HMMA.16816.F32 R120, R20, R122, R28 ;  /* 0x0000007a1478723c */ /* 0x000ff0000000181c */
[----:B------:R-:W-:Y:S08]  /*3a00*/  HMMA.16816.F32 R24, R16, R80, R24 ;  /* 0x000000501018723c */ /* 0x000ff00000001818 */
[----:B--2---:R-:W-:Y:S01]  /*3a10*/  HMMA.16816.F32 R20, R8, R96, R44 ;  /* 0x000000600814723c */ /* 0x004fe2000000182c */
[----:B------:R-:W-:Y:S07]  /*3a20*/  LDSM.16.M88.4 R44, [R222+0xa000] ;  /* 0x00a00000de2c783b */ /* 0x000fee0000000200 */
[----:B------:R-:W-:Y:S01]  /*3a30*/  HMMA.16816.F32 R28, R12, R130, R48 ;  /* 0x000000820c1c723c */ /* 0x000fe20000001830 */
[----:B------:R-:W-:Y:S01]  /*3a40*/  FMUL.FTZ R0, R56, c[0x0][0x320] ;  /* 0x0000c80038007a20 */ /* 0x000fe20000410000 */
[----:B------:R-:W1:Y:S06]  /*3a50*/  LDSM.16.M88.4 R48, [R216+0xb000] ;  /* 0x00b00000d830783b */ /* 0x000e6c0000000200 */
[----:B------:R-:W-:Y:S01]  /*3a60*/  HMMA.16816.F32 R32, R4, R138, R32 ;  /* 0x0000008a0420723c */ /* 0x000fe20000001820 */
[----:B------:R2:W4:Y:S07]  /*3a70*/  MUFU.TANH R105, R0 ;  /* 0x0000000000697308 */ /* 0x00052e0000002400 */
[----:B------:R-:W-:Y:S01]  /*3a80*/  HMMA.16816.F32 R36, R16, R82, R36 ;  /* 0x000000521024723c */ /* 0x000fe20000001824 */
[----:B--2---:R-:W-:-:S07]  /*3a90*/  FMUL.FTZ R0, R57, c[0x0][0x320] ;  /* 0x0000c80039007a20 */ /* 0x004fce0000410000 */
[----:B------:R-:W-:Y:S01]  /*3aa0*/  HMMA.16816.F32 R72, R16, R100, R52 ;  /* 0x000000641048723c */ /* 0x000fe20000001834 */
[----:B------:R-:W2:Y:S01]  /*3ab0*/  LDSM.16.M88.4 R52, [R230] ;  /* 0x00000000e634783b */ /* 0x000ea20000000200 */
[----:B------:R5:W1:Y:S06]  /*3ac0*/  MUFU.TANH R104, R0 ;  /* 0x0000000000687308 */ /* 0x000a6c0000002400 */
[----:B---3--:R-:W-:Y:S08]  /*3ad0*/  HMMA.16816.F32 R24, R12, R68, R24 ;  /* 0x000000440c18723c */ /* 0x008ff00000001818 */
[----:B------:R-:W-:Y:S01]  /*3ae0*/  HMMA.16816.F32 R40, R4, R64, R20 ;  /* 0x000000400428723c */ /* 0x000fe20000001814 */
[----:B-----5:R-:W-:-:S04]  /*3af0*/  FMUL.FTZ R0, R58, c[0x0][0x320] ;  /* 0x0000c8003a007a20 */ /* 0x020fc80000410000 */
[----:B------:R3:W1:Y:S03]  /*3b00*/  MUFU.TANH R106, R0 ;  /* 0x00000000006a7308 */ /* 0x0006660000002400 */
[----:B------:R-:W-:Y:S08]  /*3b10*/  HMMA.16816.F32 R20, R8, R98, R28 ;  /* 0x000000620814723c */ /* 0x000ff0000000181c */
[----:B------:R-:W-:Y:S01]  /*3b20*/  HMMA.16816.F32 R76, R16, R102, R76 ;  /* 0x00000066104c723c */ /* 0x000fe2000000184c */
[----:B---3--:R-:W-:-:S07]  /*3b30*/  FMUL.FTZ R0, R59, c[0x0][0x320] ;  /* 0x0000c8003b007a20 */ /* 0x008fce0000410000 */
[----:B------:R-:W-:Y:S01]  /*3b40*/  HMMA.16816.F32 R36, R12, R70, R36 ;  /* 0x000000460c24723c */ /* 0x000fe20000001824 */
[----:B------:R-:W3:Y:S01]  /*3b50*/  LDSM.16.M88.4 R56, [R222+0xa800] ;  /* 0x00a80000de38783b */ /* 0x000ee20000000200 */
[----:B------:R5:W1:Y:S03]  /*3b60*/  MUFU.TANH R103, R0 ;  /* 0x0000000000677308 */ /* 0x000a660000002400 */
[----:B------:R-:W1:Y:S01]  /*3b70*/  LDSM.16.M88.4 R68, [R216+0xb800] ;  /* 0x00b80000d844783b */ /* 0x000e620000000200 */
[----:B-----5:R-:W-:-:S04]  /*3b80*/  FMUL.FTZ R0, R32, c[0x0][0x320] ;  /* 0x0000c80020007a20 */ /* 0x020fc80000410000 */
[----:B------:R5:W1:Y:S01]  /*3b90*/  MUFU.TANH R100, R0 ;  /* 0x0000000000647308 */ /* 0x000a620000002400 */
[----:B------:R-:W-:Y:S01]  /*3ba0*/  HMMA.16816.F32 R20, R4, R66, R20 ;  /* 0x000000420414723c */ /* 0x000fe20000001814 */
[----:B-----5:R-:W-:-:S06]  /*3bb0*/  FMUL.FTZ R0, R33, c[0x0][0x320] ;  /* 0x0000c80021007a20 */ /* 0x020fcc0000410000 */
[----:B------:R5:W1:Y:S02]  /*3bc0*/  MUFU.TANH R99, R0 ;  /* 0x0000000000637308 */ /* 0x000a640000002400 */
[----:B-----5:R-:W-:-:S06]  /*3bd0*/  FMUL.FTZ R0, R34, c[0x0][0x320] ;  /* 0x0000c80022007a20 */ /* 0x020fcc0000410000 */
[----:B------:R5:W2:Y:S01]  /*3be0*/  MUFU.TANH R102, R0 ;  /* 0x0000000000667308 */ /* 0x000aa20000002400 */
[----:B-1----:R-:W-:Y:S01]  /*3bf0*/  HMMA.16816.F32 R80, R16, R48, R84 ;  /* 0x000000301050723c */ /* 0x002fe20000001854 */
[----:B-----5:R-:W-:-:S07]  /*3c00*/  FMUL.FTZ R0, R35, c[0x0][0x320] ;  /* 0x0000c80023007a20 */ /* 0x020fce0000410000 */
[----:B------:R-:W-:Y:S01]  /*3c10*/  HMMA.16816.F32 R32, R8, R44, R24 ;  /* 0x0000002c0820723c */ /* 0x000fe20000001818 */
[----:B------:R1:W1:Y:S07]  /*3c20*/  MUFU.TANH R101, R0 ;  /* 0x0000000000657308 */ /* 0x00026e0000002400 */
[----:B--2---:R-:W-:Y:S01]  /*3c30*/  HMMA.16816.F32 R28, R12, R52, R72 ;  /* 0x000000340c1c723c */ /* 0x004fe20000001848 */
[----:B-1----:R-:W-:-:S04]  /*3c40*/  FMUL.FTZ R0, R40, c[0x0][0x320] ;  /* 0x0000c80028007a20 */ /* 0x002fc80000410000 */
[----:B------:R1:W2:Y:S03]  /*3c50*/  MUFU.TANH R96, R0 ;  /* 0x0000000000607308 */ /* 0x0002a60000002400 */
[----:B------:R-:W-:Y:S01]  /*3c60*/  HMMA.16816.F32 R24, R8, R46, R36 ;  /* 0x0000002e0818723c */ /* 0x000fe20000001824 */
[----:B------:R-:W-:Y:S01]  /*3c70*/  LDSM.16.M88.4 R44, [R229] ;  /* 0x00000000e52c783b */ /* 0x000fe20000000200 */
[----:B-1----:R-:W-:-:S04]  /*3c80*/  FMUL.FTZ R0, R41, c[0x0][0x320] ;  /* 0x0000c80029007a20 */ /* 0x002fc80000410000 */
[----:B------:R1:W1:Y:S02]  /*3c90*/  MUFU.TANH R87, R0 ;  /* 0x0000000000577308 */ /* 0x0002640000002400 */
[----:B------:R-:W-:Y:S01]  /*3ca0*/  HMMA.16816.F32 R36, R12, R54, R76 ;  /* 0x000000360c24723c */ /* 0x000fe2000000184c */
[----:B------:R-:W5:Y:S01]  /*3cb0*/  LDSM.16.M88.4 R52, [R219+0xa800] ;  /* 0x00a80000db34783b */ /* 0x000f620000000200 */
[----:B-1----:R-:W-:-:S04]  /*3cc0*/  FMUL.FTZ R0, R42, c[0x0][0x320] ;  /* 0x0000c8002a007a20 */ /* 0x002fc80000410000 */
[----:B------:R1:W1:Y:S02]  /*3cd0*/  MUFU.TANH R98, R0 ;  /* 0x0000000000627308 */ /* 0x0002640000002400 */
[----:B-1----:R-:W-:Y:S02]  /*3ce0*/  FMUL.FTZ R0, R43, c[0x0][0x320] ;  /* 0x0000c8002b007a20 */ /* 0x002fe40000410000 */
[----:B------:R-:W-:Y:S04]  /*3cf0*/  HMMA.16816.F32 R40, R4, R60, R32 ;  /* 0x0000003c0428723c */ /* 0x000fe80000001820 */
[----:B------:R1:W1:Y:S02]  /*3d00*/  MUFU.TANH R97, R0 ;  /* 0x0000000000617308 */ /* 0x0002640000002400 */
[----:B-1----:R-:W-:-:S06]  /*3d10*/  FMUL.FTZ R0, R20, c[0x0][0x320] ;  /* 0x0000c80014007a20 */ /* 0x002fcc0000410000 */
[----:B------:R1:W1:Y:S01]  /*3d20*/  MUFU.TANH R84, R0 ;  /* 0x0000000000547308 */ /* 0x0002620000002400 */
[----:B---3--:R-:W-:Y:S01]  /*3d30*/  HMMA.16816.F32 R32, R8, R56, R28 ;  /* 0x000000380820723c */ /* 0x008fe2000000181c */
[----:B-1----:R-:W-:-:S06]  /*3d40*/  FMUL.FTZ R0, R21, c[0x0][0x320] ;  /* 0x0000c80015007a20 */ /* 0x002fcc0000410000 */
[----:B------:R1:W3:Y:S02]  /*3d50*/  MUFU.TANH R73, R0 ;  /* 0x0000000000497308 */ /* 0x0002e40000002400 */
[----:B-1----:R-:W-:-:S06]  /*3d60*/  FMUL.FTZ R0, R22, c[0x0][0x320] ;  /* 0x0000c80016007a20 */ /* 0x002fcc0000410000 */
[----:B------:R1:W1:Y:S01]  /*3d70*/  MUFU.TANH R86, R0 ;  /* 0x0000000000567308 */ /* 0x0002620000002400 */
[----:B------:R-:W-:Y:S01]  /*3d80*/  HMMA.16816.F32 R48, R16, R50, R92 ;  /* 0x000000321030723c */ /* 0x000fe2000000185c */
[----:B-1----:R-:W-:-:S07]  /*3d90*/  FMUL.FTZ R0, R23, c[0x0][0x320] ;  /* 0x0000c80017007a20 */ /* 0x002fce0000410000 */
[----:B------:R-:W-:Y:S01]  /*3da0*/  HMMA.16816.F32 R20, R4, R62, R24 ;  /* 0x0000003e0414723c */ /* 0x000fe20000001818 */
[----:B------:R-:W1:Y:S01]  /*3db0*/  LDSM.16.M88.4 R60, [R222+0xb000] ;  /* 0x00b00000de3c783b */ /* 0x000e620000000200 */
[----:B------:R2:W1:Y:S06]  /*3dc0*/  MUFU.TANH R85, R0 ;  /* 0x0000000000557308 */ /* 0x00046c0000002400 */
[----:B------:R-:W-:Y:S01]  /*3dd0*/  HMMA.16816.F32 R24, R8, R58, R36 ;  /* 0x0000003a0818723c */ /* 0x000fe20000001824 */
[----:B------:R-:W1:Y:S01]  /*3de0*/  LDSM.16.M88.4 R56, [R228] ;  /* 0x00000000e438783b */ /* 0x000e620000000200 */
[----:B--2---:R-:W-:-:S04]  /*3df0*/  FMUL.FTZ R0, R40, c[0x0][0x320] ;  /* 0x0000c80028007a20 */ /* 0x004fc80000410000 */
[----:B------:R2:W1:Y:S02]  /*3e00*/  MUFU.TANH R72, R0 ;  /* 0x0000000000487308 */ /* 0x0004640000002400 */
[----:B------:R-:W-:Y:S01]  /*3e10*/  HMMA.16816.F32 R64, R16, R68, R88 ;  /* 0x000000441040723c */ /* 0x000fe20000001858 */
[----:B--2---:R-:W-:-:S05]  /*3e20*/  FMUL.FTZ R0, R41, c[0x0][0x320] ;  /* 0x0000c80029007a20 */ /* 0x004fca0000410000 */
[----:B------:R2:W1:Y:S02]  /*3e30*/  MUFU.TANH R69, R0 ;  /* 0x0000000000457308 */ /* 0x0004640000002400 */
[----:B-----5:R-:W-:Y:S08]  /*3e40*/  HMMA.16816.F32 R36, R4, R52, R32 ;  /* 0x000000340424723c */ /* 0x020ff00000001820 */
[----:B------:R-:W-:Y:S01]  /*3e50*/  HMMA.16816.F32 R16, R16, R70, R120 ;  /* 0x000000461010723c */ /* 0x000fe20000001878 */
[----:B--2---:R-:W-:-:S07]  /*3e60*/  FMUL.FTZ R0, R42, c[0x0][0x320] ;  /* 0x0000c8002a007a20 */ /* 0x004fce0000410000 */
[C---:B------:R-:W-:Y:S01]  /*3e70*/  HMMA.16816.F32 R28, R12.reuse, R44, R80 ;  /* 0x0000002c0c1c723c */ /* 0x040fe20000001850 */
[----:B------:R2:W1:Y:S02]  /*3e80*/  MUFU.TANH R75, R0 ;  /* 0x00000000004b7308 */ /* 0x0004640000002400 */
[----:B--2---:R-:W-:Y:S02]  /*3e90*/  FMUL.FTZ R0, R43, c[0x0][0x320] ;  /* 0x0000c8002b007a20 */ /* 0x004fe40000410000 */
[----:B------:R-:W2:Y:S04]  /*3ea0*/  LDSM.16.M88.4 R40, [R222+0xb800] ;  /* 0x00b80000de28783b */ /* 0x000ea80000000200 */
[----:B------:R5:W1:Y:S01]  /*3eb0*/  MUFU.TANH R74, R0 ;  /* 0x00000000004a7308 */ /* 0x000a620000002400 */
[----:B------:R-:W-:Y:S01]  /*3ec0*/  HMMA.16816.F32 R32, R12, R46, R48 ;  /* 0x0000002e0c20723c */ /* 0x000fe20000001830 */
[----:B------:R-:W-:Y:S01]  /*3ed0*/  FMUL.FTZ R37, R37, c[0x0][0x320] ;  /* 0x0000c80025257a20 */ /* 0x000fe20000410000 */
[----:B------:R-:W2:Y:S01]  /*3ee0*/  LDSM.16.M88.4 R44, [R219+0xb000] ;  /* 0x00b00000db2c783b */ /* 0x000ea20000000200 */
[----:B-----5:R-:W-:-:S04]  /*3ef0*/  FMUL.FTZ R0, R20, c[0x0][0x320] ;  /* 0x0000c80014007a20 */ /* 0x020fc80000410000 */
[----:B------:R5:W1:Y:S01]  /*3f00*/  MUFU.TANH R53, R0 ;  /* 0x0000000000357308 */ /* 0x000a620000002400 */
[----:B------:R-:W-:Y:S02]  /*3f10*/  FMUL.FTZ R38, R38, c[0x0][0x320] ;  /* 0x0000c80026267a20 */ /* 0x000fe40000410000 */
[----:B------:R-:W-:Y:S02]  /*3f20*/  FMUL.FTZ R39, R39, c[0x0][0x320] ;  /* 0x0000c80027277a20 */ /* 0x000fe40000410000 */
[----:B-----5:R-:W-:-:S04]  /*3f30*/  FMUL.FTZ R0, R21, c[0x0][0x320] ;  /* 0x0000c80015007a20 */ /* 0x020fc80000410000 */
[----:B------:R5:W2:Y:S01]  /*3f40*/  MUFU.TANH R51, R0 ;  /* 0x0000000000337308 */ /* 0x000aa20000002400 */
[----:B-1----:R-:W-:Y:S01]  /*3f50*/  HMMA.16816.F32 R28, R8, R60, R28 ;  /* 0x0000003c081c723c */ /* 0x002fe2000000181c */
[----:B-----5:R-:W-:-:S06]  /*3f60*/  FMUL.FTZ R0, R22, c[0x0][0x320] ;  /* 0x0000c80016007a20 */ /* 0x020fcc0000410000 */
[----:B------:R1:W1:Y:S08]  /*3f70*/  MUFU.TANH R68, R0 ;  /* 0x0000000000447308 */ /* 0x0002700000002400 */
[----:B------:R-:W2:Y:S01]  /*3f80*/  MUFU.TANH R48, R37 ;  /* 0x0000002500307308 */ /* 0x000ea20000002400 */
[----:B-1----:R-:W-:Y:S02]  /*3f90*/  FMUL.FTZ R0, R23, c[0x0][0x320] ;  /* 0x0000c80017007a20 */ /* 0x002fe40000410000 */
[C---:B------:R-:W-:Y:S05]  /*3fa0*/  HMMA.16816.F32 R20, R12.reuse, R56, R64 ;  /* 0x000000380c14723c */ /* 0x040fea0000001840 */
[----:B------:R-:W1:Y:S03]  /*3fb0*/  MUFU.TANH R52, R38 ;  /* 0x0000002600347308 */ /* 0x000e660000002400 */
[----:B------:R-:W-:Y:S05]  /*3fc0*/  HMMA.16816.F32 R12, R12, R58, R16 ;  /* 0x0000003a0c0c723c */ /* 0x000fea0000001810 */
[----:B------:R5:W1:Y:S08]  /*3fd0*/  MUFU.TANH R60, R0 ;  /* 0x00000000003c7308 */ /* 0x000a700000002400 */
[----:B------:R1:W1:Y:S01]  /*3fe0*/  MUFU.TANH R50, R39 ;  /* 0x0000002700327308 */ /* 0x0002620000002400 */
[----:B-----5:R-:W-:-:S02]  /*3ff0*/  FMUL.FTZ R0, R36, c[0x0][0x320] ;  /* 0x0000c80024007a20 */ /* 0x020fc40000410000 */
[----:B-1----:R-:W1:Y:S01]  /*4000*/  LDSM.16.M88.4 R36, [R219+0xb800] ;  /* 0x00b80000db24783b */ /* 0x002e620000000200 */
[C---:B------:R-:W-:Y:S08]  /*4010*/  HMMA.16816.F32 R32, R8.reuse, R62, R32 ;  /* 0x0000003e0820723c */ /* 0x040ff00000001820 */
[----:B--2---:R-:W-:Y:S08]  /*4020*/  HMMA.16816.F32 R16, R8, R40, R20 ;  /* 0x000000280810723c */ /* 0x004ff00000001814 */
[C---:B------:R-:W-:Y:S08]  /*4030*/  HMMA.16816.F32 R24, R4.reuse, R54, R24 ;  /* 0x000000360418723c */ /* 0x040ff00000001818 */
[----:B------:R-:W-:Y:S01]  /*4040*/  HMMA.16816.F32 R28, R4, R44, R28 ;  /* 0x0000002c041c723c */ /* 0x000fe2000000181c */
[----:B------:R-:W-:Y:S01]  /*4050*/  MOV R111, R154 ;  /* 0x0000009a006f7202 */ /* 0x000fe20000000f00 */
[----:B------:R2:W1:Y:S01]  /*4060*/  MUFU.TANH R49, R0 ;  /* 0x0000000000317308 */ /* 0x0004620000002400 */
[----:B------:R-:W-:-:S05]  /*4070*/  DEPBAR.LE SB0, 0x0 ;  /* 0x000080000000791a */ /* 0x000fca0000000000 */
[----:B------:R-:W-:Y:S08]  /*4080*/  HMMA.16816.F32 R8, R8, R42, R12 ;  /* 0x0000002a0808723c */ /* 0x000ff0000000180c */
[C---:B------:R-:W-:Y:S08]  /*4090*/  HMMA.16816.F32 R20, R4.reuse, R46, R32 ;  /* 0x0000002e0414723c */ /* 0x040ff00000001820 */
[C---:B-1----:R-:W-:Y:S08]  /*40a0*/  HMMA.16816.F32 R12, R4.reuse, R36, R16 ;  /* 0x00000024040c723c */ /* 0x042ff00000001810 */
[----:B------:R-:W-:Y:S01]  /*40b0*/  HMMA.16816.F32 R4, R4, R38, R8 ;  /* 0x000000260404723c */ /* 0x000fe20000001808 */
[----:B------:R-:W-:-:S02]  /*40c0*/  FMUL.FTZ R26, R26, c[0x0][0x320] ;  /* 0x0000c8001a1a7a20 */ /* 0x000fc40000410000 */
[----:B------:R-:W-:Y:S02]  /*40d0*/  FMUL.FTZ R27, R27, c[0x0][0x320] ;  /* 0x0000c8001b1b7a20 */ /* 0x000fe40000410000 */
[----:B------:R-:W-:Y:S02]  /*40e0*/  FMUL.FTZ R30, R30, c[0x0][0x320] ;  /* 0x0000c8001e1e7a20 */ /* 0x000fe40000410000 */
[----:B------:R-:W-:Y:S02]  /*40f0*/  FMUL.FTZ R31, R31, c[0x0][0x320] ;  /* 0x0000c8001f1f7a20 */ /* 0x000fe40000410000 */
[----:B------:R-:W-:Y:S02]  /*4100*/  FMUL.FTZ R24, R24, c[0x0][0x320] ;  /* 0x0000c80018187a20 */ /* 0x000fe40000410000 */
[----:B------:R-:W-:Y:S02]  /*4110*/  FMUL.FTZ R25, R25, c[0x0][0x320] ;  /* 0x0000c80019197a20 */ /* 0x000fe40000410000 */
[----:B------:R-:W-:-:S02]  /*4120*/  FMUL.FTZ R28, R28, c[0x0][0x320] ;  /* 0x0000c8001c1c7a20 */ /* 0x000fc40000410000 */
[----:B------:R-:W-:Y:S02]  /*4130*/  FMUL.FTZ R29, R29, c[0x0][0x320] ;  /* 0x0000c8001d1d7a20 */ /* 0x000fe40000410000 */
[----:B------:R-:W-:Y:S02]  /*4140*/  FMUL.FTZ R20, R20, c[0x0][0x320] ;  /* 0x0000c80014147a20 */ /* 0x000fe40000410000 */
[----:B------:R-:W-:Y:S02]  /*4150*/  FMUL.FTZ R21, R21, c[0x0][0x320] ;  /* 0x0000c80015157a20 */ /* 0x000fe40000410000 */
[----:B------:R-:W-:Y:S02]  /*4160*/  FMUL.FTZ R22, R22, c[0x0][0x320] ;  /* 0x0000c80016167a20 */ /* 0x000fe40000410000 */
[----:B------:R-:W-:Y:S02]  /*4170*/  FMUL.FTZ R23, R23, c[0x0][0x320] ;  /* 0x0000c80017177a20 */ /* 0x000fe40000410000 */
[----:B------:R-:W-:-:S02]  /*4180*/  FMUL.FTZ R14, R14, c[0x0][0x320] ;  /* 0x0000c8000e0e7a20 */ /* 0x000fc40000410000 */
[----:B------:R-:W-:Y:S01]  /*4190*/  FMUL.FTZ R15, R15, c[0x0][0x320] ;  /* 0x0000c8000f0f7a20 */ /* 0x000fe20000410000 */
[----:B------:R-:W-:Y:S01]  /*41a0*/  ISETP.GE.AND P0, PT, R111, 0x2, PT ;  /* 0x000000026f00780c */ /* 0x000fe20003f06270 */
[----:B------:R-:W-:Y:S02]  /*41b0*/  FMUL.FTZ R12, R12, c[0x0][0x320] ;  /* 0x0000c8000c0c7a20 */ /* 0x000fe40000410000 */
[----:B------:R-:W-:Y:S02]  /*41c0*/  FMUL.FTZ R13, R13, c[0x0][0x320] ;  /* 0x0000c8000d0d7a20 */ /* 0x000fe40000410000 */
        /* <DEDUP_REMOVED lines=12> */
[----:B------:R-:W1:Y:S08]  /*4290*/  MUFU.TANH R24, R24 ;  /* 0x0000001800187308 */ /* 0x000e700000002400 */
        /* <DEDUP_REMOVED lines=10> */
[----:B------:R2:W1:Y:S01]  /*4340*/  MUFU.TANH R22, R7 ;  /* 0x0000000700167308 */ /* 0x0004620000002400 */
[----:B------:R-:W-:Y:S01]  /*4350*/  BSSY B0, `(.L_x_1283) ;  /* 0x000002b000007945 */ /* 0x000fe20003800000 */
[----:B------:R-:W-:Y:S06]  /*4360*/  BAR.SYNC.DEFER_BLOCKING 0x0 ;  /* 0x0000000000007b1d */ /* 0x000fec0000010000 */
[----:B------:R-:W-:Y:S05]  /*4370*/  @!P0 BRA `(.L_x_1284) ;  /* 0x0000028000008947 */ /* 0x000fea0003800000 */
[----:B--234-:R-:W-:Y:S01]  /*4380*/  IADD3 R0, R111, -0x2, RZ ;  /* 0xfffffffe6f007810 */ /* 0x01cfe20007ffe0ff */
[----:B------:R-:W-:Y:S01]  /*4390*/  IMAD.SHL.U32 R7, R149, 0x40, RZ ;  /* 0x0000004095077824 */ /* 0x000fe200078e00ff */
[----:B------:R-:W-:-:S02]  /*43a0*/  LOP3.LUT P3, RZ, R153, 0x2, RZ, 0xc0, !PT ;  /* 0x0000000299ff7812 */ /* 0x000fc4000786c0ff */
[----:B------:R-:W-:Y:S01]  /*43b0*/  SHF.R.S32.HI R2, RZ, 0x1f, R0 ;  /* 0x0000001fff027819 */ /* 0x000fe20000011400 */
[----:B------:R-:W-:Y:S01]  /*43c0*/  IMAD.WIDE.U32 R4, R0, c[0x0][0x1e0], RZ ;  /* 0x0000780000047a25 */ /* 0x000fe200078e00ff */
[----:B------:R-:W-:-:S03]  /*43d0*/  LOP3.LUT P4, RZ, R153, 0x1, RZ, 0xc0, !PT ;  /* 0x0000000199ff7812 */ /* 0x000fc6000788c0ff */
[----:B------:R-:W-:-:S04]  /*43e0*/  IMAD R2, R2, c[0x0][0x1e0], RZ ;  /* 0x0000780002027a24 */ /* 0x000fc800078e02ff */
[----:B------:R-:W-:-:S04]  /*43f0*/  IMAD R0, R0, c[0x0][0x1e4], R2 ;  /* 0x0000790000007a24 */ /* 0x000fc800078e0202 */
[----:B------:R-:W-:Y:S02]  /*4400*/  IMAD.IADD R0, R5, 0x1, R0 ;  /* 0x0000000105007824 */ /* 0x000fe400078e0200 */
[----:B------:R-:W-:-:S04]  /*4410*/  IMAD.WIDE.U32 R4, R4, 0x60, R150 ;  /* 0x0000006004047825 */ /* 0x000fc800078e0096 */
[----:B------:R-:W-:Y:S01]  /*4420*/  IMAD R0, R0, 0x60, RZ ;  /* 0x0000006000007824 */ /* 0x000fe200078e02ff */
        /* <DEDUP_REMOVED lines=29> */
.L_x_1284:
[----:B---34-:R-:W-:Y:S05]  /*4600*/  BSYNC B0 ;  /* 0x0000000000007941 */ /* 0x018fea0003800000 */
.L_x_1283:
[----:B--2---:R-:W2:Y:S04]  /*4610*/  LDL R2, [R1+0x58] ;  /* 0x0000580001027983 */ /* 0x004ea80000100800 */
[----:B------:R-:W2:Y:S04]  /*4620*/  LDL R0, [R1+0x8c] ;  /* 0x00008c0001007983 */ /* 0x000ea80000100800 */
[----:B------:R-:W3:Y:S01]  /*4630*/  LDL R3, [R1+0x54] ;  /* 0x0000540001037983 */ /* 0x000ee20000100800 */
[----:B------:R-:W-:-:S03]  /*4640*/  IMAD.MOV.U32 R4, RZ, RZ, c[0x0][0x2c4] ;  /* 0x0000b100ff047624 */ /* 0x000fc600078e00ff */
[----:B------:R-:W-:Y:S02]  /*4650*/  STL [R1+0xa4], R223 ;  /* 0x0000a4df01007387 */ /* 0x000fe40000100800 */
[----:B------:R-:W-:Y:S02]  /*4660*/  ISETP.NE.AND P3, PT, R4, 0x1, PT ;  /* 0x000000010400780c */ /* 0x000fe40003f65270 */
[----:B------:R-:W-:Y:S04]  /*4670*/  STL [R1+0xa0], R222 ;  /* 0x0000a0de01007387 */ /* 0x000fe80000100800 */
[----:B------:R-:W-:Y:S04]  /*4680*/  STL [R1+0x9c], R219 ;  /* 0x00009cdb01007387 */ /* 0x000fe80000100800 */
[----:B------:R-:W-:Y:S04]  /*4690*/  STL [R1+0x98], R216 ;  /* 0x000098d801007387 */ /* 0x000fe80000100800 */
[----:B------:R-:W-:Y:S04]  /*46a0*/  LDSM.16.MT88.4 R56, [R217+0x3000] ;  /* 0x00300000d938783b */ /* 0x000fe80000004200 */
[----:B------:R-:W-:Y:S04]  /*46b0*/  LDSM.16.MT88.4 R64, [R221+0x6000] ;  /* 0x00600000dd40783b */ /* 0x000fe80000004200 */
[----:B------:R-:W0:Y:S01]  /*46c0*/  LDGDEPBAR ;  /* 0x00000000000079af */ /* 0x000e220000000000 */
[----:B--2---:R-:W-:-:S04]  /*46d0*/  IMAD.IADD R0, R0, 0x1, R2 ;  /* 0x0000000100007824 */ /* 0x004fc800078e0202 */
[----:B------:R-:W-:-:S05]  /*46e0*/  @P3 IMAD.HI.U32 R2, R0, c[0x0][0x2c8], RZ ;  /* 0x0000b20000023a27 */ /* 0x000fca00078e00ff */
[----:B------:R-:W-:Y:S02]  /*46f0*/  @P3 SHF.R.U32.HI R0, RZ, c[0x0][0x2cc], R2 ;  /* 0x0000b300ff003a19 */ /* 0x000fe40000011602 */
[----:B------:R-:W-:-:S03]  /*4700*/  IADD3 R2, R148, c[0x0][0x1d0], RZ ;  /* 0x0000740094027a10 */ /* 0x000fc60007ffe0ff */
[----:B------:R-:W2:Y:S01]  /*4710*/  SHFL.IDX PT, R5, R0, RZ, 0x1c1f ;  /* 0x001c1fff00057589 */ /* 0x000ea200000e0000 */
[C---:B---3--:R-:W-:Y:S02]  /*4720*/  IADD3 R4, -R3.reuse, 0x1, R2 ;  /* 0x0000000103047810 */ /* 0x048fe40007ffe102 */
[----:B------:R-:W-:Y:S01]  /*4730*/  IADD3 R3, -R3, R2, RZ ;  /* 0x0000000203037210 */ /* 0x000fe20007ffe1ff */
[----:B------:R-:W3:Y:S01]  /*4740*/  SHFL.IDX PT, R0, R0, 0x1, 0x1c1f ;  /* 0x003c1f0000007f89 */ /* 0x000ee200000e0000 */
[----:B------:R-:W-:-:S05]  /*4750*/  IADD3 R4, R4, -c[0x0][0x168], RZ ;  /* 0x80005a0004047a10 */ /* 0x000fca0007ffe0ff */
[C---:B--2---:R-:W-:Y:S02]  /*4760*/  IMAD.IADD R2, R4.reuse, 0x1, R5 ;  /* 0x0000000104027824 */ /* 0x044fe400078e0205 */
[----:B---3--:R-:W-:-:S03]  /*4770*/  IMAD.IADD R0, R4, 0x1, R0 ;  /* 0x0000000104007824 */ /* 0x008fc600078e0200 */
[----:B------:R-:W-:-:S04]  /*4780*/  IMNMX R2, R3, R2, PT ;  /* 0x0000000203027217 */ /* 0x000fc80003800200 */
[C---:B------:R-:W-:Y:S02]  /*4790*/  ISETP.GT.AND P0, PT, R2.reuse, RZ, PT ;  /* 0x000000ff0200720c */ /* 0x040fe40003f04270 */
[C---:B------:R-:W-:Y:S02]  /*47a0*/  ISETP.GT.AND P1, PT, R2.reuse, 0x1, PT ;  /* 0x000000010200780c */ /* 0x040fe40003f24270 */
[----:B------:R-:W-:Y:S02]  /*47b0*/  FSEL R5, R105, -INF , P0 ;  /* 0xff80000069057808 */ /* 0x000fe40000000000 */
[----:B------:R-:W-:Y:S02]  /*47c0*/  ISETP.GT.AND P0, PT, R2, 0x8, PT ;  /* 0x000000080200780c */ /* 0x000fe40003f04270 */
[----:B------:R-:W-:Y:S02]  /*47d0*/  FSEL R6, R104, -INF , P1 ;  /* 0xff80000068067808 */ /* 0x000fe40000800000 */
[----:B------:R-:W-:-:S02]  /*47e0*/  ISETP.GT.AND P1, PT, R2, 0x9, PT ;  /* 0x000000090200780c */ /* 0x000fc40003f24270 */
[----:B------:R-:W-:Y:S02]  /*47f0*/  FSEL R7, R100, -INF , P0 ;  /* 0xff80000064077808 */ /* 0x000fe40000000000 */
[C---:B------:R-:W-:Y:S02]  /*4800*/  ISETP.GT.AND P0, PT, R2.reuse, 0x10, PT ;  /* 0x000000100200780c */ /* 0x040fe40003f04270 */
[----:B------:R-:W-:Y:S02]  /*4810*/  FSEL R11, R99, -INF , P1 ;  /* 0xff800000630b7808 */ /* 0x000fe40000800000 */
[----:B------:R-:W-:Y:S02]  /*4820*/  ISETP.GT.AND P1, PT, R2, 0x11, PT ;  /* 0x000000110200780c */ /* 0x000fe40003f24270 */
[----:B------:R-:W-:Y:S02]  /*4830*/  FSEL R12, R96, -INF , P0 ;  /* 0xff800000600c7808 */ /* 0x000fe40000000000 */
[----:B------:R-:W-:-:S02]  /*4840*/  ISETP.GT.AND P0, PT, R2, 0x18, PT ;  /* 0x000000180200780c */ /* 0x000fc40003f04270 */
[----:B------:R-:W-:Y:S02]  /*4850*/  FSEL R13, R87, -INF , P1 ;  /* 0xff800000570d7808 */ /* 0x000fe40000800000 */
[----:B------:R-:W-:Y:S02]  /*4860*/  ISETP.GT.AND P1, PT, R2, 0x19, PT ;  /* 0x000000190200780c */ /* 0x000fe40003f24270 */
[----:B------:R-:W-:Y:S02]  /*4870*/  FSEL R18, R84, -INF , P0 ;  /* 0xff80000054127808 */ /* 0x000fe40000000000 */
[C---:B------:R-:W-:Y:S02]  /*4880*/  ISETP.GT.AND P0, PT, R2.reuse, 0x20, PT ;  /* 0x000000200200780c */ /* 0x040fe40003f04270 */
[----:B------:R-:W-:Y:S02]  /*4890*/  FSEL R19, R73, -INF , P1 ;  /* 0xff80000049137808 */ /* 0x000fe40000800000 */
[----:B------:R-:W-:-:S02]  /*48a0*/  ISETP.GT.AND P1, PT, R2, 0x21, PT ;  /* 0x000000210200780c */ /* 0x000fc40003f24270 */
[----:B------:R-:W-:Y:S02]  /*48b0*/  FSEL R76, R72, -INF , P0 ;  /* 0xff800000484c7808 */ /* 0x000fe40000000000 */
[C---:B------:R-:W-:Y:S02]  /*48c0*/  ISETP.GT.AND P0, PT, R2.reuse, 0x28, PT ;  /* 0x000000280200780c */ /* 0x040fe40003f04270 */
[----:B------:R-:W-:Y:S02]  /*48d0*/  FSEL R79, R69, -INF , P1 ;  /* 0xff800000454f7808 */ /* 0x000fe40000800000 */
[C---:B------:R-:W-:Y:S02]  /*48e0*/  ISETP.GT.AND P1, PT, R2.reuse, 0x29, PT ;  /* 0x000000290200780c */ /* 0x040fe40003f24270 */
        /* <DEDUP_REMOVED lines=8> */
[----:B-1----:R-:W-:Y:S02]  /*4970*/  FSEL R215, R24, -INF , P0 ;  /* 0xff80000018d77808 */ /* 0x002fe40000000000 */
[C---:B------:R-:W-:Y:S02]  /*4980*/  ISETP.GT.AND P0, PT, R2.reuse, 0x40, PT ;  /* 0x000000400200780c */ /* 0x040fe40003f04270 */
[----:B------:R-:W-:Y:S02]  /*4990*/  FSEL R214, R25, -INF , P1 ;  /* 0xff80000019d67808 */ /* 0x000fe40000800000 */
[----:B------:R-:W-:Y:S02]  /*49a0*/  ISETP.GT.AND P1, PT, R2, 0x41, PT ;  /* 0x000000410200780c */ /* 0x000fe40003f24270 */
[----:B------:R-:W-:Y:S02]  /*49b0*/  FSEL R94, R28, -INF , P0 ;  /* 0xff8000001c5e7808 */ /* 0x000fe40000000000 */
[----:B------:R-:W-:-:S02]  /*49c0*/  FMNMX.FTZ R133, R5, R6, !PT ;  /* 0x0000000605857209 */ /* 0x000fc40007810000 */
[C---:B------:R-:W-:Y:S02]  /*49d0*/  ISETP.GT.AND P0, PT, R2.reuse, 0x48, PT ;  /* 0x000000480200780c */ /* 0x040fe40003f04270 */
[----:B------:R-:W-:Y:S02]  /*49e0*/  FSEL R113, R29, -INF , P1 ;  /* 0xff8000001d717808 */ /* 0x000fe40000800000 */
[----:B------:R-:W-:Y:S02]  /*49f0*/  ISETP.GT.AND P1, PT, R2, 0x49, PT ;  /* 0x000000490200780c */ /* 0x000fe40003f24270 */
[----:B------:R-:W-:Y:S02]  /*4a00*/  FMNMX.FTZ R133, R7, R133, !PT ;  /* 0x0000008507857209 */ /* 0x000fe40007810000 */
[----:B------:R-:W-:Y:S02]  /*4a10*/  FSEL R112, R20, -INF , P0 ;  /* 0xff80000014707808 */ /* 0x000fe40000000000 */
[----:B------:R-:W-:-:S02]  /*4a20*/  ISETP.GT.AND P0, PT, R2, 0x50, PT ;  /* 0x000000500200780c */ /* 0x000fc40003f04270 */
[----:B------:R-:W-:Y:S02]  /*4a30*/  FSEL R110, R21, -INF , P1 ;  /* 0xff800000156e7808 */ /* 0x000fe40000800000 */
[C---:B------:R-:W-:Y:S02]  /*4a40*/  ISETP.GT.AND P1, PT, R2.reuse, 0x51, PT ;  /* 0x000000510200780c */ /* 0x040fe40003f24270 */
[----:B------:R-:W-:Y:S02]  /*4a50*/  FMNMX.FTZ R133, R11, R133, !PT ;  /* 0x000000850b857209 */ /* 0x000fe40007810000 */
[----:B------:R-:W-:Y:S02]  /*4a60*/  FSEL R92, R17, -INF , P0 ;  /* 0xff800000115c7808 */ /* 0x000fe40000000000 */
[----:B------:R-:W-:Y:S02]  /*4a70*/  ISETP.GT.AND P0, PT, R2, 0x58, PT ;  /* 0x000000580200780c */ /* 0x000fe40003f04270 */
[----:B------:R-:W-:-:S02]  /*4a80*/  FSEL R223, R16, -INF , P1 ;  /* 0xff80000010df7808 */ /* 0x000fc40000800000 */
[----:B------:R-:W-:Y:S02]  /*4a90*/  IMNMX R0, R3, R0, PT ;  /* 0x0000000003007217 */ /* 0x000fe40003800200 */
[----:B------:R-:W-:Y:S02]  /*4aa0*/  ISETP.GT.AND P1, PT, R2, 0x59, PT ;  /* 0x000000590200780c */ /* 0x000fe40003f24270 */
[----:B------:R-:W-:Y:S02]  /*4ab0*/  FMNMX.FTZ R133, R12, R133, !PT ;  /* 0x000000850c857209 */ /* 0x000fe40007810000 */
[----:B------:R-:W-:Y:S02]  /*4ac0*/  FSEL R95, R15, -INF , P0 ;  /* 0xff8000000f5f7808 */ /* 0x000fe40000000000 */
[----:B------:R-:W-:Y:S02]  /*4ad0*/  ISETP.GT.AND P0, PT, R0, RZ, PT ;  /* 0x000000ff0000720c */ /* 0x000fe40003f04270 */
[----:B------:R-:W-:-:S02]  /*4ae0*/  FSEL R107, R14, -INF , P1 ;  /* 0xff8000000e6b7808 */ /* 0x000fc40000800000 */
[----:B------:R-:W-:Y:S02]  /*4af0*/  FMNMX.FTZ R133, R13, R133, !PT ;  /* 0x000000850d857209 */ /* 0x000fe40007810000 */
[----:B------:R-:W-:Y:S02]  /*4b00*/  ISETP.GT.AND P1, PT, R0, 0x1, PT ;  /* 0x000000010000780c */ /* 0x000fe40003f24270 */
[----:B------:R-:W-:Y:S02]  /*4b10*/  FSEL R4, R106, -INF , P0 ;  /* 0xff8000006a047808 */ /* 0x000fe40000000000 */
[----:B------:R-:W-:Y:S02]  /*4b20*/  FMNMX.FTZ R133, R18, R133, !PT ;  /* 0x0000008512857209 */ /* 0x000fe40007810000 */
[----:B------:R-:W-:Y:S02]  /*4b30*/  ISETP.GT.AND P0, PT, R0, 0x8, PT ;  /* 0x000000080000780c */ /* 0x000fe40003f04270 */
[----:B------:R-:W-:-:S02]  /*4b40*/  FSEL R10, R103, -INF , P1 ;  /* 0xff800000670a7808 */ /* 0x000fc40000800000 */
[----:B------:R-:W-:Y:S02]  /*4b50*/  FMNMX.FTZ R133, R19, R133, !PT ;  /* 0x0000008513857209 */ /* 0x000fe40007810000 */
[----:B------:R-:W-:Y:S02]  /*4b60*/  ISETP.GT.AND P1, PT, R0, 0x9, PT ;  /* 0x000000090000780c */ /* 0x000fe40003f24270 */
[----:B------:R-:W-:Y:S02]  /*4b70*/  FSEL R9, R102, -INF , P0 ;  /* 0xff80000066097808 */ /* 0x000fe40000000000 */
[----:B------:R-:W-:Y:S02]  /*4b80*/  FMNMX.FTZ R2, R4, R10, !PT ;  /* 0x0000000a04027209 */ /* 0x000fe40007810000 */
[----:B------:R-:W-:Y:S02]  /*4b90*/  FMNMX.FTZ R133, R76, R133, !PT ;  /* 0x000000854c857209 */ /* 0x000fe40007810000 */
[----:B------:R-:W-:-:S02]  /*4ba0*/  ISETP.GT.AND P0, PT, R0, 0x10, PT ;  /* 0x000000100000780c */ /* 0x000fc40003f04270 */
[----:B------:R-:W-:Y:S02]  /*4bb0*/  FSEL R8, R101, -INF , P1 ;  /* 0xff80000065087808 */ /* 0x000fe40000800000 */
[----:B------:R-:W-:Y:S02]  /*4bc0*/  FMNMX.FTZ R2, R9, R2, !PT ;  /* 0x0000000209027209 */ /* 0x000fe40007810000 */
[----:B------:R-:W-:Y:S02]  /*4bd0*/  FMNMX.FTZ R133, R79, R133, !PT ;  /* 0x000000854f857209 */ /* 0x000fe40007810000 */
[----:B------:R-:W-:Y:S02]  /*4be0*/  ISETP.GT.AND P1, PT, R0, 0x11, PT ;  /* 0x000000110000780c */ /* 0x000fe40003f24270 */
[----:B------:R-:W-:Y:S02]  /*4bf0*/  FSEL R17, R98, -INF , P0 ;  /* 0xff80000062117808 */ /* 0x000fe40000000000 */
[----:B------:R-:W-:-:S02]  /*4c00*/  FMNMX.FTZ R2, R8, R2, !PT ;  /* 0x0000000208027209 */ /* 0x000fc40007810000 */
[----:B------:R-:W-:Y:S02]  /*4c10*/  FMNMX.FTZ R133, R78, R133, !PT ;  /* 0x000000854e857209 */ /* 0x000fe40007810000 */
[C---:B------:R-:W-:Y:S02]  /*4c20*/  ISETP.GT.AND P0, PT, R0.reuse, 0x18, PT ;  /* 0x000000180000780c */ /* 0x040fe40003f04270 */
        /* <DEDUP_REMOVED lines=23> */
[----:B------:R-:W-:Y:S02]  /*4da0*/  ISETP.GT.AND P0, PT, R0, 0x30, PT ;  /* 0x000000300000780c */ /* 0x000fe40003f04270 */
[----:B------:R-:W-:Y:S02]  /*4db0*/  FSEL R72, R60, -INF , P1 ;  /* 0xff8000003c487808 */ /* 0x000fe40000800000 */
[----:B------:R-:W-:Y:S01]  /*4dc0*/  FMNMX.FTZ R2, R73, R2, !PT ;  /* 0x0000000249027209 */ /* 0x000fe20007810000 */
[----:B------:R-:W-:Y:S01]  /*4dd0*/  LDSM.16.MT88.4 R60, [R220+0x800] ;  /* 0x00080000dc3c783b */ /* 0x000fe20000004200 */
[----:B------:R-:W-:Y:S02]  /*4de0*/  FMNMX.FTZ R133, R113, R133, !PT ;  /* 0x0000008571857209 */ /* 0x000fe40007810000 */
        /* <DEDUP_REMOVED lines=13> */
[----:B------:R-:W-:Y:S01]  /*4ec0*/  LDSM.16.MT88.4 R44, [R220] ;  /* 0x00000000dc2c783b */ /* 0x000fe20000004200 */
[----:B------:R-:W-:Y:S02]  /*4ed0*/  FMNMX.FTZ R133, R92, R133, !PT ;  /* 0x000000855c857209 */ /* 0x000fe40007810000 */
[----:B------:R-:W-:Y:S02]  /*4ee0*/  ISETP.GT.AND P0, PT, R0, 0x40, PT ;  /* 0x000000400000780c */ /* 0x000fe40003f04270 */
[----:B------:R-:W-:-:S02]  /*4ef0*/  FSEL R212, R40, -INF , P1 ;  /* 0xff80000028d47808 */ /* 0x000fc40000800000 */
[----:B------:R-:W-:Y:S01]  /*4f00*/  FMNMX.FTZ R2, R213, R2, !PT ;  /* 0x00000002d5027209 */ /* 0x000fe20007810000 */
[----:B------:R-:W-:Y:S01]  /*4f10*/  LDSM.16.MT88.4 R40, [R221] ;  /* 0x00000000dd28783b */ /* 0x000fe20000004200 */
[----:B------:R-:W-:Y:S02]  /*4f20*/  FMNMX.FTZ R133, R223, R133, !PT ;  /* 0x00000085df857209 */ /* 0x000fe40007810000 */
[----:B------:R-:W-:Y:S02]  /*4f30*/  ISETP.GT.AND P1, PT, R0, 0x41, PT ;  /* 0x000000410000780c */ /* 0x000fe40003f24270 */
[----:B------:R-:W-:Y:S02]  /*4f40*/  FSEL R118, R33, -INF , P0 ;  /* 0xff80000021767808 */ /* 0x000fe40000000000 */
[----:B------:R-:W-:Y:S02]  /*4f50*/  FMNMX.FTZ R2, R212, R2, !PT ;  /* 0x00000002d4027209 */ /* 0x000fe40007810000 */
[----:B------:R-:W-:-:S02]  /*4f60*/  FMNMX.FTZ R133, R95, R133, !PT ;  /* 0x000000855f857209 */ /* 0x000fc40007810000 */
[----:B------:R-:W-:Y:S02]  /*4f70*/  ISETP.GT.AND P0, PT, R0, 0x48, PT ;  /* 0x000000480000780c */ /* 0x000fe40003f04270 */
[----:B------:R-:W-:Y:S02]  /*4f80*/  FSEL R117, R32, -INF , P1 ;  /* 0xff80000020757808 */ /* 0x000fe40000800000 */
[----:B------:R-:W-:Y:S01]  /*4f90*/  FMNMX.FTZ R2, R118, R2, !PT ;  /* 0x0000000276027209 */ /* 0x000fe20007810000 */
[----:B------:R-:W-:Y:S01]  /*4fa0*/  LDSM.16.MT88.4 R32, [R217+0x800] ;  /* 0x00080000d920783b */ /* 0x000fe20000004200 */
[----:B------:R-:W-:Y:S02]  /*4fb0*/  FMNMX.FTZ R133, R107, R133, !PT ;  /* 0x000000856b857209 */ /* 0x000fe40007810000 */
[----:B------:R-:W-:Y:S02]  /*4fc0*/  ISETP.GT.AND P1, PT, R0, 0x49, PT ;  /* 0x000000490000780c */ /* 0x000fe40003f24270 */
[----:B------:R-:W-:Y:S01]  /*4fd0*/  FSEL R216, R31, -INF , P0 ;  /* 0xff8000001fd87808 */ /* 0x000fe20000000000 */
[----:B------:R-:W1:Y:S01]  /*4fe0*/  SHFL.BFLY PT, R3, R133, 0x2, 0x1f ;  /* 0x0c401f0085037f89 */ /* 0x000e6200000e0000 */
        /* <DEDUP_REMOVED lines=8> */
[----:B------:R-:W-:Y:S02]  /*5070*/  ISETP.GT.AND P1, PT, R0, 0x58, PT ;  /* 0x000000580000780c */ /* 0x000fe40003f24270 */
[----:B------:R-:W-:Y:S02]  /*5080*/  FSEL R114, R26, -INF , P2 ;  /* 0xff8000001a727808 */ /* 0x000fe40001000000 */
[----:B------:R-:W-:Y:S02]  /*5090*/  FMNMX.FTZ R2, R109, R2, !PT ;  /* 0x000000026d027209 */ /* 0x000fe40007810000 */
[----:B------:R-:W-:Y:S02]  /*50a0*/  ISETP.GT.AND P0, PT, R0, 0x59, PT ;  /* 0x000000590000780c */ /* 0x000fe40003f04270 */
[----:B------:R-:W-:Y:S02]  /*50b0*/  FSEL R119, R23, -INF , P1 ;  /* 0xff80000017777808 */ /* 0x000fe40000800000 */
[----:B------:R-:W-:-:S02]  /*50c0*/  FMNMX.FTZ R0, R114, R2, !PT ;  /* 0x0000000272007209 */ /* 0x000fc40007810000 */
[----:B------:R-:W-:Y:S02]  /*50d0*/  FSEL R121, R22, -INF , P0 ;  /* 0xff80000016797808 */ /* 0x000fe40000000000 */
        /* <DEDUP_REMOVED lines=19> */
[----:B-1----:R-:W-:-:S05]  /*5210*/  FMUL.FTZ R0, R132, c[0x0][0x2d0] ;  /* 0x0000b40084007a20 */ /* 0x002fca0000410000 */
[----:B------:R-:W-:Y:S01]  /*5220*/  FSEL R0, R0, RZ, P0 ;  /* 0x000000ff00007208 */ /* 0x000fe20000000000 */
[----:B--2---:R-:W-:Y:S02]  /*5230*/  FFMA.FTZ R3, R7, c[0x0][0x2d0], -R2 ;  /* 0x0000b40007037a23 */ /* 0x004fe40000010802 */
[----:B---3--:R-:W-:Y:S02]  /*5240*/  FADD.FTZ R123, R71, R70 ;  /* 0x00000046477b7221 */ /* 0x008fe40000010000 */
[----:B------:R1:W2:Y:S02]  /*5250*/  MUFU.EX2 R207, R3 ;  /* 0x0000000300cf7308 */ /* 0x0002a40000000800 */
[----:B-1----:R-:W-:-:S06]  /*5260*/  FFMA.FTZ R3, R12, c[0x0][0x2d0], -R2 ;  /* 0x0000b4000c037a23 */ /* 0x002fcc0000010802 */
[----:B------:R1:W-:Y:S02]  /*5270*/  MUFU.EX2 R209, R3 ;  /* 0x0000000300d17308 */ /* 0x0003e40000000800 */
[----:B-1----:R-:W-:Y:S02]  /*5280*/  FFMA.FTZ R3, R13, c[0x0][0x2d0], -R2 ;  /* 0x0000b4000d037a23 */ /* 0x002fe40000010802 */
[----:B------:R-:W-:Y:S04]  /*5290*/  LDSM.16.MT88.4 R12, [R218] ;  /* 0x00000000da0c783b */ /* 0x000fe80000004200 */
[----:B------:R1:W-:Y:S02]  /*52a0*/  MUFU.EX2 R208, R3 ;  /* 0x0000000300d07308 */ /* 0x0003e40000000800 */
[----:B-1----:R-:W-:-:S02]  /*52b0*/  FFMA.FTZ R3, R4, c[0x0][0x2d0], -R0 ;  /* 0x0000b40004037a23 */ /* 0x002fc40000010800 */
[----:B------:R-:W1:Y:S04]  /*52c0*/  LDSM.16.MT88.4 R4, [R217] ;  /* 0x00000000d904783b */ /* 0x000e680000004200 */
[----:B------:R3:W-:Y:S02]  /*52d0*/  MUFU.EX2 R69, R3 ;  /* 0x0000000300457308 */ /* 0x0007e40000000800 */
[----:B---3--:R-:W-:Y:S01]  /*52e0*/  FFMA.FTZ R3, R10, c[0x0][0x2d0], -R0 ;  /* 0x0000b4000a037a23 */ /* 0x008fe20000010800 */
[----:B--2---:R-:W-:-:S05]  /*52f0*/  F2FP.PACK_AB R10, R206, R207 ;  /* 0x000000cfce0a723e */ /* 0x004fca00000000ff */
[----:B------:R2:W3:Y:S02]  /*5300*/  MUFU.EX2 R68, R3 ;  /* 0x0000000300447308 */ /* 0x0004e40000000800 */
[----:B--2---:R-:W-:Y:S01]  /*5310*/  FFMA.FTZ R3, R9, c[0x0][0x2d0], -R0 ;  /* 0x0000b40009037a23 */ /* 0x004fe20000010800 */
[----:B---3--:R-:W-:-:S05]  /*5320*/  F2FP.PACK_AB R9, R68, R69 ;  /* 0x000000454409723e */ /* 0x008fca00000000ff */
[----:B------:R2:W-:Y:S02]  /*5330*/  MUFU.EX2 R134, R3 ;  /* 0x0000000300867308 */ /* 0x0005e40000000800 */
[----:B--2---:R-:W-:Y:S01]  /*5340*/  FFMA.FTZ R3, R8, c[0x0][0x2d0], -R0 ;  /* 0x0000b40008037a23 */ /* 0x004fe20000010800 */
[----:B------:R-:W-:Y:S01]  /*5350*/  F2FP.PACK_AB R8, R70, R71 ;  /* 0x000000474608723e */ /* 0x000fe200000000ff */
[----:B------:R-:W-:-:S04]  /*5360*/  IMAD.MOV.U32 R70, RZ, RZ, R94 ;  /* 0x000000ffff467224 */ /* 0x000fc800078e005e */
[----:B------:R2:W3:Y:S02]  /*5370*/  MUFU.EX2 R204, R3 ;  /* 0x0000000300cc7308 */ /* 0x0004e40000000800 */
[----:B--2---:R-:W-:Y:S01]  /*5380*/  FFMA.FTZ R3, R18, c[0x0][0x2d0], -R2 ;  /* 0x0000b40012037a23 */ /* 0x004fe20000010802 */
[----:B---3--:R-:W-:-:S05]  /*5390*/  F2FP.PACK_AB R11, R204, R134 ;  /* 0x00000086cc0b723e */ /* 0x008fca00000000ff */
[----:B------:R2:W-:Y:S02]  /*53a0*/  MUFU.EX2 R116, R3 ;  /* 0x0000000300747308 */ /* 0x0005e40000000800 */
[C---:B-1----:R-:W-:Y:S07]  /*53b0*/  HMMA.16816.F32 R36, R8.reuse, R4, RZ ;  /* 0x000000040824723c */ /* 0x042fee00000018ff */
[----:B------:R-:W-:Y:S01]  /*53c0*/  F2FP.PACK_AB R4, R208, R209 ;  /* 0x000000d1d004723e */ /* 0x000fe200000000ff */
[----:B------:R-:W-:Y:S01]  /*53d0*/  HMMA.16816.F32 R20, R8, R6, RZ ;  /* 0x000000060814723c */ /* 0x000fe200000018ff */
[----:B--2---:R-:W-:-:S04]  /*53e0*/  FFMA.FTZ R3, R19, c[0x0][0x2d0], -R2 ;  /* 0x0000b40013037a23 */ /* 0x004fc80000010802 */
[----:B------:R1:W2:Y:S02]  /*53f0*/  MUFU.EX2 R120, R3 ;  /* 0x0000000300787308 */ /* 0x0002a40000000800 */
[----:B-1----:R-:W-:Y:S01]  /*5400*/  FFMA.FTZ R3, R17, c[0x0][0x2d0], -R0 ;  /* 0x0000b40011037a23 */ /* 0x002fe20000010800 */
[----:B--2---:R-:W-:-:S05]  /*5410*/  F2FP.PACK_AB R6, R120, R116 ;  /* 0x000000747806723e */ /* 0x004fca00000000ff */
[----:B------:R1:W-:Y:S02]  /*5420*/  MUFU.EX2 R205, R3 ;  /* 0x0000000300cd7308 */ /* 0x0003e40000000800 */
[--C-:B-1----:R-:W-:Y:S02]  /*5430*/  FFMA.FTZ R3, R16, c[0x0][0x2d0], -R0.reuse ;  /* 0x0000b40010037a23 */ /* 0x102fe40000010800 */
[C---:B------:R-:W-:Y:S04]  /*5440*/  HMMA.16816.F32 R16, R8.reuse, R12, RZ ;  /* 0x0000000c0810723c */ /* 0x040fe800000018ff */
[----:B------:R1:W2:Y:S04]  /*5450*/  MUFU.EX2 R135, R3 ;  /* 0x0000000300877308 */ /* 0x0002a80000000800 */
[----:B------:R-:W-:Y:S01]  /*5460*/  HMMA.16816.F32 R12, R8, R14, RZ ;  /* 0x0000000e080c723c */ /* 0x000fe200000018ff */
[----:B-1----:R-:W-:Y:S01]  /*5470*/  FFMA.FTZ R3, R24, c[0x0][0x2d0], -R0 ;  /* 0x0000b40018037a23 */ /* 0x002fe20000010800 */
[----:B--2---:R-:W-:-:S03]  /*5480*/  F2FP.PACK_AB R5, R135, R205 ;  /* 0x000000cd8705723e */ /* 0x004fc600000000ff */
[----:B------:R1:W2:Y:S02]  /*5490*/  MUFU.EX2 R93, R3 ;  /* 0x00000003005d7308 */ /* 0x0002a40000000800 */
[----:B-1----:R-:W-:Y:S01]  /*54a0*/  FFMA.FTZ R3, R25, c[0x0][0x2d0], -R0 ;  /* 0x0000b40019037a23 */ /* 0x002fe20000010800 */
[-C--:B--2---:R-:W-:Y:S01]  /*54b0*/  MOV R71, R93.reuse ;  /* 0x0000005d00477202 */ /* 0x084fe20000000f00 */
[----:B------:R-:W-:Y:S04]  /*54c0*/  HMMA.16816.F32 R24, R8, R40, RZ ;  /* 0x000000280818723c */ /* 0x000fe800000018ff */
[----:B------:R-:W1:Y:S02]  /*54d0*/  MUFU.EX2 R108, R3 ;  /* 0x00000003006c7308 */ /* 0x000e640000000800 */
[----:B-1----:R-:W-:Y:S01]  /*54e0*/  F2FP.PACK_AB R7, R108, R93 ;  /* 0x0000005d6c07723e */ /* 0x002fe200000000ff */
[----:B------:R-:W-:-:S06]  /*54f0*/  FFMA.FTZ R3, R76, c[0x0][0x2d0], -R2 ;  /* 0x0000b4004c037a23 */ /* 0x000fcc0000010802 */
[C---:B------:R-:W-:Y:S08]  /*5500*/  HMMA.16816.F32 R200, R4.reuse, R28, R16 ;  /* 0x0000001c04c8723c */ /* 0x040ff00000001810 */
[----:B------:R-:W-:Y:S01]  /*5510*/  HMMA.16816.F32 R196, R4, R30, R12 ;  /* 0x0000001e04c4723c */ /* 0x000fe2000000180c */
[----:B------:R-:W1:Y:S07]  /*5520*/  LDSM.16.MT88.4 R28, [R218+0x3000] ;  /* 0x00300000da1c783b */ /* 0x000e6e0000004200 */
[----:B------:R-:W-:Y:S01]  /*5530*/  HMMA.16816.F32 R16, R8, R42, RZ ;  /* 0x0000002a0810723c */ /* 0x000fe200000018ff */
[----:B------:R-:W-:Y:S07]  /*5540*/  LDSM.16.MT88.4 R40, [R221+0x3000] ;  /* 0x00300000dd28783b */ /* 0x000fee0000004200 */
[C---:B------:R-:W-:Y:S01]  /*5550*/  HMMA.16816.F32 R88, R4.reuse, R32, R36 ;  /* 0x000000200458723c */ /* 0x040fe20000001824 */
[----:B------:R-:W-:Y:S07]  /*5560*/  LDSM.16.MT88.4 R36, [R217+0x6000] ;  /* 0x00600000d924783b */ /* 0x000fee0000004200 */
[----:B------:R-:W-:Y:S01]  /*5570*/  HMMA.16816.F32 R84, R4, R34, R20 ;  /* 0x000000220454723c */ /* 0x000fe20000001814 */
[----:B------:R-:W2:Y:S07]  /*5580*/  LDSM.16.MT88.4 R32, [R217+0x3800] ;  /* 0x00380000d920783b */ /* 0x000eae0000004200 */
[----:B------:R-:W-:Y:S08]  /*5590*/  HMMA.16816.F32 R12, R8, R44, RZ ;  /* 0x0000002c080c723c */ /* 0x000ff000000018ff */
[C---:B------:R-:W-:Y:S08]  /*55a0*/  HMMA.16816.F32 R80, R4.reuse, R48, R24 ;  /* 0x000000300450723c */ /* 0x040ff00000001818 */
[----:B------:R-:W-:Y:S01]  /*55b0*/  HMMA.16816.F32 R188, R4, R50, R16 ;  /* 0x0000003204bc723c */ /* 0x000fe20000001810 */
[----:B------:R-:W-:Y:S07]  /*55c0*/  LDSM.16.MT88.4 R48, [R221+0x3800] ;  /* 0x00380000dd30783b */ /* 0x000fee0000004200 */
[C---:B------:R-:W-:Y:S01]  /*55d0*/  HMMA.16816.F32 R24, R8.reuse, R46, RZ ;  /* 0x0000002e0818723c */ /* 0x040fe200000018ff */
[----:B------:R-:W3:Y:S07]  /*55e0*/  LDSM.16.MT88.4 R44, [R220+0x3000] ;  /* 0x00300000dc2c783b */ /* 0x000eee0000004200 */
[C---:B------:R-:W-:Y:S08]  /*55f0*/  HMMA.16816.F32 R20, R8.reuse, R56, RZ ;  /* 0x000000380814723c */ /* 0x040ff000000018ff */
[----:B------:R-:W-:Y:S01]  /*5600*/  HMMA.16816.F32 R16, R8, R58, RZ ;  /* 0x0000003a0810723c */ /* 0x000fe200000018ff */
[----:B------:R-:W-:Y:S07]  /*5610*/  LDSM.16.MT88.4 R56, [R218+0x6000] ;  /* 0x00600000da38783b */ /* 0x000fee0000004200 */
[----:B------:R-:W-:Y:S08]  /*5620*/  HMMA.16816.F32 R192, R4, R60, R12 ;  /* 0x0000003c04c0723c */ /* 0x000ff0000000180c */
[----:B-1----:R-:W-:Y:S08]  /*5630*/  HMMA.16816.F32 R12, R8, R28, RZ ;  /* 0x0000001c080c723c */ /* 0x002ff000000018ff */
[C---:B--2---:R-:W-:Y:S08]  /*5640*/  HMMA.16816.F32 R180, R4.reuse, R32, R20 ;  /* 0x0000002004b4723c */ /* 0x044ff00000001814 */
[----:B------:R-:W-:Y:S01]  /*5650*/  HMMA.16816.F32 R172, R4, R34, R16 ;  /* 0x0000002204ac723c */ /* 0x000fe20000001810 */
[----:B------:R-:W1:Y:S07]  /*5660*/  LDSM.16.MT88.4 R32, [R220+0x3800] ;  /* 0x00380000dc20783b */ /* 0x000e6e0000004200 */
[----:B------:R-:W-:Y:S08]  /*5670*/  HMMA.16816.F32 R28, R8, R30, RZ ;  /* 0x0000001e081c723c */ /* 0x000ff000000018ff */
[C---:B------:R-:W-:Y:S01]  /*5680*/  HMMA.16816.F32 R184, R4.reuse, R62, R24 ;  /* 0x0000003e04b8723c */ /* 0x040fe20000001818 */
[----:B------:R-:W2:Y:S07]  /*5690*/  LDSM.16.MT88.4 R60, [R217+0x6800] ;  /* 0x00680000d93c783b */ /* 0x000eae0000004200 */
[----:B------:R-:W-:Y:S08]  /*56a0*/  HMMA.16816.F32 R168, R4, R52, R12 ;  /* 0x0000003404a8723c */ /* 0x000ff0000000180c */
[C---:B---3--:R-:W-:Y:S08]  /*56b0*/  HMMA.16816.F32 R16, R8.reuse, R44, RZ ;  /* 0x0000002c0810723c */ /* 0x048ff000000018ff */
[C---:B------:R-:W-:Y:S01]  /*56c0*/  HMMA.16816.F32 R12, R8.reuse, R46, RZ ;  /* 0x0000002e080c723c */ /* 0x040fe200000018ff */
[----:B------:R-:W-:Y:S07]  /*56d0*/  LDSM.16.MT88.4 R44, [R220+0x6000] ;  /* 0x00600000dc2c783b */ /* 0x000fee0000004200 */
[C---:B------:R-:W-:Y:S08]  /*56e0*/  HMMA.16816.F32 R20, R8.reuse, R42, RZ ;  /* 0x0000002a0814723c */ /* 0x040ff000000018ff */
[----:B------:R-:W-:Y:S01]  /*56f0*/  HMMA.16816.F32 R24, R8, R40, RZ ;  /* 0x000000280818723c */ /* 0x000fe200000018ff */
[----:B------:R-:W3:Y:S07]  /*5700*/  LDSM.16.MT88.4 R40, [R218+0x6800] ;  /* 0x00680000da28783b */ /* 0x000eee0000004200 */
[----:B------:R-:W-:Y:S01]  /*5710*/  HMMA.16816.F32 R160, R4, R54, R28 ;  /* 0x0000003604a0723c */ /* 0x000fe2000000181c */
[----:B------:R-:W4:Y:S07]  /*5720*/  LDSM.16.MT88.4 R52, [R221+0x6800] ;  /* 0x00680000dd34783b */ /* 0x000f2e0000004200 */
[----:B------:R-:W-:Y:S08]  /*5730*/  HMMA.16816.F32 R28, R8, R36, RZ ;  /* 0x00000024081c723c */ /* 0x000ff000000018ff */
[C---:B-1----:R-:W-:Y:S08]  /*5740*/  HMMA.16816.F32 R156, R4.reuse, R32, R16 ;  /* 0x00000020049c723c */ /* 0x042ff00000001810 */
[C---:B------:R-:W-:Y:S01]  /*5750*/  HMMA.16816.F32 R148, R4.reuse, R34, R12 ;  /* 0x000000220494723c */ /* 0x040fe2000000180c */
[----:B------:R-:W1:Y:S07]  /*5760*/  LDSM.16.MT88.4 R32, [R220+0x6800] ;  /* 0x00680000dc20783b */ /* 0x000e6e0000004200 */
[----:B------:R-:W-:Y:S08]  /*5770*/  HMMA.16816.F32 R152, R4, R50, R20 ;  /* 0x000000320498723c */ /* 0x000ff00000001814 */
[C---:B------:R-:W-:Y:S08]  /*5780*/  HMMA.16816.F32 R16, R8.reuse, R58, RZ ;  /* 0x0000003a0810723c */ /* 0x040ff000000018ff */
[C---:B------:R-:W-:Y:S07]  /*5790*/  HMMA.16816.F32 R12, R8.reuse, R64, RZ ;  /* 0x00000040080c723c */ /* 0x040fee00000018ff */
[----:B------:R-:W-:Y:S01]  /*57a0*/  MOV R65, R122 ;  /* 0x0000007a00417202 */ /* 0x000fe20000000f00 */
[----:B------:R-:W-:Y:S01]  /*57b0*/  HMMA.16816.F32 R20, R8, R56, RZ ;  /* 0x000000380814723c */ /* 0x000fe200000018ff */
[----:B------:R-:W-:-:S02]  /*57c0*/  FADD.FTZ R122, R69, R68 ;  /* 0x00000044457a7221 */ /* 0x000fc40000010000 */
[----:B------:R-:W-:-:S05]  /*57d0*/  IMAD.MOV.U32 R69, RZ, RZ, R92 ;  /* 0x000000ffff457224 */ /* 0x000fca00078e005c */
[----:B------:R-:W-:Y:S08]  /*57e0*/  HMMA.16816.F32 R164, R4, R48, R24 ;  /* 0x0000003004a4723c */ /* 0x000ff00000001818 */
[----:B------:R-:W-:Y:S01]  /*57f0*/  HMMA.16816.F32 R24, R8, R38, RZ ;  /* 0x000000260818723c */ /* 0x000fe200000018ff */
[----:B------:R-:W-:Y:S07]  /*5800*/  LDSM.16.MT88.4 R36, [R218+0x9000] ;  /* 0x00900000da24783b */ /* 0x000fee0000004200 */
[C---:B--2---:R-:W-:Y:S01]  /*5810*/  HMMA.16816.F32 R56, R4.reuse, R60, R28 ;  /* 0x0000003c0438723c */ /* 0x044fe2000000181c */
[----:B------:R-:W2:Y:S06]  /*5820*/  LDSM.16.MT88.4 R28, [R217+0x9000] ;  /* 0x00900000d91c783b */ /* 0x000eac0000004200 */
[----:B------:R-:W-:Y:S01]  /*5830*/  IMAD.MOV.U32 R60, RZ, RZ, R119 ;  /* 0x000000ffff3c7224 */ /* 0x000fe200078e0077 */
[----:B---3--:R-:W-:Y:S01]  /*5840*/  HMMA.16816.F32 R96, R4, R42, R16 ;  /* 0x0000002a0460723c */ /* 0x008fe20000001810 */
[----:B------:R-:W-:-:S02]  /*5850*/  IMAD.MOV.U32 R61, RZ, RZ, R121 ;  /* 0x000000ffff3d7224 */ /* 0x000fc400078e0079 */
[----:B------:R3:W-:Y:S05]  /*5860*/  MUFU.EX2 R121, R3 ;  /* 0x0000000300797308 */ /* 0x0007ea0000000800 */
[C---:B----4-:R-:W-:Y:S08]  /*5870*/  HMMA.16816.F32 R140, R4.reuse, R52, R12 ;  /* 0x00000034048c723c */ /* 0x050ff0000000180c */
[----:B------:R-:W-:Y:S01]  /*5880*/  HMMA.16816.F32 R176, R4, R40, R20 ;  /* 0x0000002804b0723c */ /* 0x000fe20000001814 */
[----:B---3--:R-:W-:-:S07]  /*5890*/  FFMA.FTZ R3, R79, c[0x0][0x2d0], -R2 ;  /* 0x0000b4004f037a23 */ /* 0x008fce0000010802 */
[C---:B------:R-:W-:Y:S08]  /*58a0*/  HMMA.16816.F32 R16, R8.reuse, R44, RZ ;  /* 0x0000002c0810723c */ /* 0x040ff000000018ff */
[C---:B------:R-:W-:Y:S08]  /*58b0*/  HMMA.16816.F32 R12, R8.reuse, R46, RZ ;  /* 0x0000002e080c723c */ /* 0x040ff000000018ff */
[----:B------:R-:W-:Y:S07]  /*58c0*/  HMMA.16816.F32 R20, R8, R66, RZ ;  /* 0x000000420814723c */ /* 0x000fee00000018ff */
[----:B------:R-:W-:Y:S01]  /*58d0*/  IMAD.MOV.U32 R67, RZ, RZ, R117 ;  /* 0x000000ffff437224 */ /* 0x000fe200078e0075 */
[C---:B------:R-:W-:Y:S01]  /*58e0*/  HMMA.16816.F32 R144, R4.reuse, R62, R24 ;  /* 0x0000003e0490723c */ /* 0x040fe20000001818 */
[----:B------:R-:W3:Y:S01]  /*58f0*/  LDSM.16.MT88.4 R24, [R217+0x9800] ;  /* 0x00980000d918783b */ /* 0x000ee20000004200 */
[----:B------:R-:W-:Y:S01]  /*5900*/  IMAD.MOV.U32 R66, RZ, RZ, R116 ;  /* 0x000000ffff427224 */ /* 0x000fe200078e0074 */
[----:B------:R4:W2:Y:S04]  /*5910*/  MUFU.EX2 R63, R3 ;  /* 0x00000003003f7308 */ /* 0x0008a80000000800 */
[----:B------:R-:W-:Y:S01]  /*5920*/  MOV R62, R118 ;  /* 0x00000076003e7202 */ /* 0x000fe20000000f00 */
[C---:B-1----:R-:W-:Y:S08]  /*5930*/  HMMA.16816.F32 R128, R4.reuse, R32, R16 ;  /* 0x000000200480723c */ /* 0x042ff00000001810 */
[----:B------:R-:W-:Y:S01]  /*5940*/  HMMA.16816.F32 R124, R4, R34, R12 ;  /* 0x00000022047c723c */ /* 0x000fe2000000180c */
[----:B------:R-:W1:Y:S01]  /*5950*/  LDSM.16.MT88.4 R32, [R218+0x9800] ;  /* 0x00980000da20783b */ /* 0x000e620000004200 */
[----:B----4-:R-:W-:-:S04]  /*5960*/  FFMA.FTZ R3, R78, c[0x0][0x2d0], -R2 ;  /* 0x0000b4004e037a23 */ /* 0x010fc80000010802 */
[----:B------:R4:W-:Y:S02]  /*5970*/  MUFU.EX2 R222, R3 ;  /* 0x0000000300de7308 */ /* 0x0009e40000000800 */
[----:B------:R-:W-:Y:S08]  /*5980*/  HMMA.16816.F32 R136, R4, R54, R20 ;  /* 0x000000360488723c */ /* 0x000ff00000001814 */
[C---:B--2---:R-:W-:Y:S07]  /*5990*/  HMMA.16816.F32 R20, R8.reuse, R28, RZ ;  /* 0x0000001c0814723c */ /* 0x044fee00000018ff */
[----:B------:R-:W-:Y:S01]  /*59a0*/  MOV R29, R115 ;  /* 0x00000073001d7202 */ /* 0x000fe20000000f00 */
[----:B------:R-:W-:Y:S01]  /*59b0*/  HMMA.16816.F32 R16, R8, R30, RZ ;  /* 0x0000001e0810723c */ /* 0x000fe200000018ff */
[----:B------:R-:W-:-:S02]  /*59c0*/  IMAD.MOV.U32 R28, RZ, RZ, R114 ;  /* 0x000000ffff1c7224 */ /* 0x000fc400078e0072 */
[----:B----4-:R-:W-:-:S04]  /*59d0*/  FFMA.FTZ R3, R77, c[0x0][0x2d0], -R2 ;  /* 0x0000b4004d037a23 */ /* 0x010fc80000010802 */
[----:B------:R-:W-:Y:S01]  /*59e0*/  IMAD.MOV.U32 R31, RZ, RZ, R113 ;  /* 0x000000ffff1f7224 */ /* 0x000fe200078e0071 */
[----:B------:R-:W-:Y:S01]  /*59f0*/  HMMA.16816.F32 R12, R8, R36, RZ ;  /* 0x00000024080c723c */ /* 0x000fe200000018ff */
[----:B------:R-:W-:Y:S01]  /*5a00*/  MOV R30, R112 ;  /* 0x00000070001e7202 */ /* 0x000fe20000000f00 */
[----:B------:R2:W-:Y:S06]  /*5a10*/  MUFU.EX2 R64, R3 ;  /* 0x0000000300407308 */ /* 0x0005ec0000000800 */
[C---:B---3--:R-:W-:Y:S01]  /*5a20*/  HMMA.16816.F32 R116, R4.reuse, R24, R20 ;  /* 0x000000180474723c */ /* 0x048fe20000001814 */
[----:B------:R-:W3:Y:S06]  /*5a30*/  LDSM.16.MT88.4 R20, [R221+0x9000] ;  /* 0x00900000dd14783b */ /* 0x000eec0000004200 */
[----:B------:R-:W-:Y:S01]  /*5a40*/  IMAD.MOV.U32 R25, RZ, RZ, R110 ;  /* 0x000000ffff197224 */ /* 0x000fe200078e006e */
[----:B------:R-:W-:Y:S01]  /*5a50*/  HMMA.16816.F32 R112, R4, R26, R16 ;  /* 0x0000001a0470723c */ /* 0x000fe20000001810 */
[----:B------:R-:W-:Y:S01]  /*5a60*/  IMAD.MOV.U32 R24, RZ, RZ, R109 ;  /* 0x000000ffff187224 */ /* 0x000fe200078e006d */
[----:B------:R-:W4:Y:S01]  /*5a70*/  LDSM.16.MT88.4 R16, [R221+0x9800] ;  /* 0x00980000dd10783b */ /* 0x000f220000004200 */
[----:B--2---:R-:W-:-:S04]  /*5a80*/  FFMA.FTZ R3, R75, c[0x0][0x2d0], -R0 ;  /* 0x0000b4004b037a23 */ /* 0x004fc80000010800 */
[----:B------:R-:W-:Y:S01]  /*5a90*/  MOV R27, R111 ;  /* 0x0000006f001b7202 */ /* 0x000fe20000000f00 */
[----:B------:R-:W-:Y:S02]  /*5aa0*/  IMAD.MOV.U32 R26, RZ, RZ, R108 ;  /* 0x000000ffff1a7224 */ /* 0x000fe400078e006c */
[----:B-1----:R-:W-:Y:S07]  /*5ab0*/  HMMA.16816.F32 R108, R4, R32, R12 ;  /* 0x00000020046c723c */ /* 0x002fee000000180c */
[----:B------:R-:W-:Y:S01]  /*5ac0*/  MOV R32, R107 ;  /* 0x0000006b00207202 */ /* 0x000fe20000000f00 */
[----:B------:R-:W-:Y:S01]  /*5ad0*/  HMMA.16816.F32 R12, R8, R38, RZ ;  /* 0x00000026080c723c */ /* 0x000fe200000018ff */
[----:B------:R-:W-:-:S02]  /*5ae0*/  IMAD.MOV.U32 R33, RZ, RZ, R120 ;  /* 0x000000ffff217224 */ /* 0x000fc400078e0078 */
[----:B------:R1:W-:Y:S02]  /*5af0*/  MUFU.EX2 R120, R3 ;  /* 0x0000000300787308 */ /* 0x0003e40000000800 */
[----:B-1----:R-:W-:-:S06]  /*5b00*/  FFMA.FTZ R3, R74, c[0x0][0x2d0], -R0 ;  /* 0x0000b4004a037a23 */ /* 0x002fcc0000010800 */
[----:B------:R1:W2:Y:S11]  /*5b10*/  MUFU.EX2 R219, R3 ;  /* 0x0000000300db7308 */ /* 0x0002b60000000800 */
[----:B------:R-:W-:Y:S02]  /*5b20*/  @!UPT UIADD3 URZ, URZ, URZ, URZ ;  /* 0x0000003f3f3ff290 */ /* 0x000fe4000fffe03f */
[----:B------:R-:W-:Y:S07]  /*5b30*/  HMMA.16816.F32 R104, R4, R34, R12 ;  /* 0x000000220468723c */ /* 0x000fee000000180c */
[----:B------:R-:W-:Y:S01]  /*5b40*/  IMAD.MOV.U32 R35, RZ, RZ, R95 ;  /* 0x000000ffff237224 */ /* 0x000fe200078e005f */
[----:B---3--:R-:W-:Y:S01]  /*5b50*/  HMMA.16816.F32 R12, R8, R20, RZ ;  /* 0x00000014080c723c */ /* 0x008fe200000018ff */
[----:B-1----:R-:W-:-:S04]  /*5b60*/  FFMA.FTZ R3, R73, c[0x0][0x2d0], -R0 ;  /* 0x0000b40049037a23 */ /* 0x002fc80000010800 */
[----:B------:R1:W-:Y:S11]  /*5b70*/  MUFU.EX2 R34, R3 ;  /* 0x0000000300227308 */ /* 0x0003f60000000800 */
[----:B------:R-:W-:Y:S08]  /*5b80*/  @!UPT UIADD3 URZ, URZ, URZ, URZ ;  /* 0x0000003f3f3ff290 */ /* 0x000ff0000fffe03f */
[----:B----4-:R-:W-:Y:S01]  /*5b90*/  HMMA.16816.F32 R100, R4, R16, R12 ;  /* 0x000000100464723c */ /* 0x010fe2000000180c */
[----:B-1----:R-:W-:-:S04]  /*5ba0*/  FFMA.FTZ R3, R72, c[0x0][0x2d0], -R0 ;  /* 0x0000b40048037a23 */ /* 0x002fc80000010800 */
[----:B------:R1:W3:Y:S03]  /*5bb0*/  MUFU.EX2 R68, R3 ;  /* 0x0000000300447308 */ /* 0x0002e60000000800 */
[----:B------:R-:W-:Y:S01]  /*5bc0*/  HMMA.16816.F32 R12, R8, R22, RZ ;  /* 0x00000016080c723c */ /* 0x000fe200000018ff */
[----:B-1----:R-:W-:-:S04]  /*5bd0*/  IMAD.MOV.U32 R3, RZ, RZ, R65 ;  /* 0x000000ffff037224 */ /* 0x002fc800078e0041 */
[----:B------:R-:W-:Y:S11]  /*5be0*/  FFMA.FTZ R3, R3, c[0x0][0x2d0], -R2 ;  /* 0x0000b40003037a23 */ /* 0x000ff60000010802 */
[----:B------:R-:W-:Y:S08]  /*5bf0*/  @!UPT UIADD3 URZ, URZ, URZ, URZ ;  /* 0x0000003f3f3ff290 */ /* 0x000ff0000fffe03f */
[----:B------:R-:W-:Y:S01]  /*5c00*/  HMMA.16816.F32 R92, R4, R18, R12 ;  /* 0x00000012045c723c */ /* 0x000fe2000000180c */
[----:B------:R-:W1:Y:S07]  /*5c10*/  LDSM.16.MT88.4 R12, [R220+0x9000] ;  /* 0x00900000dc0c783b */ /* 0x000e6e0000004200 */
[C---:B-1----:R-:W-:Y:S08]  /*5c20*/  HMMA.16816.F32 R16, R8.reuse, R12, RZ ;  /* 0x0000000c0810723c */ /* 0x042ff000000018ff */
[----:B------:R-:W-:Y:S01]  /*5c30*/  HMMA.16816.F32 R8, R8, R14, RZ ;  /* 0x0000000e0808723c */ /* 0x000fe200000018ff */
[----:B------:R-:W1:Y:S11]  /*5c40*/  LDSM.16.MT88.4 R12, [R220+0x9800] ;  /* 0x00980000dc0c783b */ /* 0x000e760000004200 */
[----:B------:R-:W-:Y:S04]  /*5c50*/  @!UPT UIADD3 URZ, URZ, URZ, URZ ;  /* 0x0000003f3f3ff290 */ /* 0x000fe8000fffe03f */
[C---:B-1----:R-:W-:Y:S08]  /*5c60*/  HMMA.16816.F32 R52, R4.reuse, R12, R16 ;  /* 0x0000000c0434723c */ /* 0x042ff00000001810 */
[----:B------:R-:W-:Y:S01]  /*5c70*/  HMMA.16816.F32 R12, R4, R14, R8 ;  /* 0x0000000e040c723c */ /* 0x000fe20000001808 */
[----:B------:R-:W1:Y:S06]  /*5c80*/  LDSM.16.MT88.4 R8, [R217+0x1000] ;  /* 0x00100000d908783b */ /* 0x000e6c0000004200 */
[----:B------:R-:W-:-:S02]  /*5c90*/  F2FP.PACK_AB R4, R63, R121 ;  /* 0x000000793f04723e */ /* 0x000fc400000000ff */
[----:B--2---:R-:W-:Y:S02]  /*5ca0*/  F2FP.PACK_AB R5, R219, R120 ;  /* 0x00000078db05723e */ /* 0x004fe400000000ff */
[----:B------:R-:W-:Y:S02]  /*5cb0*/  F2FP.PACK_AB R6, R64, R222 ;  /* 0x000000de4006723e */ /* 0x000fe400000000ff */
[----:B---3--:R-:W-:-:S07]  /*5cc0*/  F2FP.PACK_AB R7, R68, R34 ;  /* 0x000000224407723e */ /* 0x008fce00000000ff */
[C---:B-1----:R-:W-:Y:S08]  /*5cd0*/  HMMA.16816.F32 R88, R4.reuse, R8, R88 ;  /* 0x000000080458723c */ /* 0x042ff00000001858 */
[C---:B------:R-:W-:Y:S01]  /*5ce0*/  HMMA.16816.F32 R48, R4.reuse, R10, R84 ;  /* 0x0000000a0430723c */ /* 0x040fe20000001854 */
[----:B------:R-:W1:Y:S07]  /*5cf0*/  LDSM.16.MT88.4 R8, [R218+0x1000] ;  /* 0x00100000da08783b */ /* 0x000e6e0000004200 */
[C---:B-1----:R-:W-:Y:S07]  /*5d00*/  HMMA.16816.F32 R84, R4.reuse, R8, R200 ;  /* 0x000000080454723c */ /* 0x042fee00000018c8 */
[----:B------:R-:W-:Y:S01]  /*5d10*/  MOV R203, R64 ;  /* 0x0000004000cb7202 */ /* 0x000fe20000000f00 */
[----:B------:R-:W-:Y:S01]  /*5d20*/  HMMA.16816.F32 R44, R4, R10, R196 ;  /* 0x0000000a042c723c */ /* 0x000fe200000018c4 */
[----:B------:R-:W1:Y:S01]  /*5d30*/  LDSM.16.MT88.4 R8, [R221+0x1000] ;  /* 0x00100000dd08783b */ /* 0x000e620000004200 */
[----:B------:R-:W-:Y:S01]  /*5d40*/  MOV R200, R63 ;  /* 0x0000003f00c87202 */ /* 0x000fe20000000f00 */
[----:B------:R-:W-:-:S02]  /*5d50*/  IMAD.MOV.U32 R201, RZ, RZ, R60 ;  /* 0x000000ffffc97224 */ /* 0x000fc400078e003c */
[----:B------:R-:W-:Y:S02]  /*5d60*/  IMAD.MOV.U32 R202, RZ, RZ, R61 ;  /* 0x000000ffffca7224 */ /* 0x000fe400078e003d */
[----:B------:R-:W-:Y:S01]  /*5d70*/  IMAD.MOV.U32 R196, RZ, RZ, R29 ;  /* 0x000000ffffc47224 */ /* 0x000fe200078e001d */
[----:B------:R-:W-:Y:S01]  /*5d80*/  MOV R197, R66 ;  /* 0x0000004200c57202 */ /* 0x000fe20000000f00 */
[----:B------:R-:W-:Y:S02]  /*5d90*/  IMAD.MOV.U32 R198, RZ, RZ, R67 ;  /* 0x000000ffffc67224 */ /* 0x000fe400078e0043 */
[----:B------:R-:W-:Y:S01]  /*5da0*/  IMAD.MOV.U32 R199, RZ, RZ, R62 ;  /* 0x000000ffffc77224 */ /* 0x000fe200078e003e */
[C---:B-1----:R-:W-:Y:S08]  /*5db0*/  HMMA.16816.F32 R80, R4.reuse, R8, R80 ;  /* 0x000000080450723c */ /* 0x042ff00000001850 */
[----:B------:R-:W-:Y:S01]  /*5dc0*/  HMMA.16816.F32 R40, R4, R10, R188 ;  /* 0x0000000a0428723c */ /* 0x000fe200000018bc */
[----:B------:R-:W1:Y:S06]  /*5dd0*/  LDSM.16.MT88.4 R8, [R220+0x1000] ;  /* 0x00100000dc08783b */ /* 0x000e6c0000004200 */
[----:B------:R-:W-:Y:S01]  /*5de0*/  IMAD.MOV.U32 R189, RZ, RZ, R30 ;  /* 0x000000ffffbd7224 */ /* 0x000fe200078e001e */
[----:B------:R-:W-:Y:S01]  /*5df0*/  MOV R190, R31 ;  /* 0x0000001f00be7202 */ /* 0x000fe20000000f00 */
[----:B------:R-:W-:-:S02]  /*5e00*/  IMAD.MOV.U32 R191, RZ, RZ, R28 ;  /* 0x000000ffffbf7224 */ /* 0x000fc400078e001c */
[----:B------:R-:W-:Y:S01]  /*5e10*/  IMAD.MOV.U32 R188, RZ, RZ, R25 ;  /* 0x000000ffffbc7224 */ /* 0x000fe200078e0019 */
[C---:B-1----:R-:W-:Y:S07]  /*5e20*/  HMMA.16816.F32 R76, R4.reuse, R8, R192 ;  /* 0x00000008044c723c */ /* 0x042fee00000018c0 */
[----:B------:R-:W-:Y:S01]  /*5e30*/  MOV R195, R34 ;  /* 0x0000002200c37202 */ /* 0x000fe20000000f00 */
[----:B------:R-:W-:Y:S01]  /*5e40*/  HMMA.16816.F32 R36, R4, R10, R184 ;  /* 0x0000000a0424723c */ /* 0x000fe200000018b8 */
[----:B------:R-:W1:Y:S01]  /*5e50*/  LDSM.16.MT88.4 R8, [R217+0x4000] ;  /* 0x00400000d908783b */ /* 0x000e620000004200 */
[----:B------:R-:W-:Y:S01]  /*5e60*/  MOV R192, R68 ;  /* 0x0000004400c07202 */ /* 0x000fe20000000f00 */
[----:B------:R-:W-:-:S02]  /*5e70*/  IMAD.MOV.U32 R193, RZ, RZ, R71 ;  /* 0x000000ffffc17224 */ /* 0x000fc400078e0047 */
[----:B------:R-:W-:Y:S02]  /*5e80*/  IMAD.MOV.U32 R194, RZ, RZ, R70 ;  /* 0x000000ffffc27224 */ /* 0x000fe400078e0046 */
[----:B------:R-:W-:Y:S01]  /*5e90*/  MOV R184, R33 ;  /* 0x0000002100b87202 */ /* 0x000fe20000000f00 */
[----:B------:R-:W-:Y:S01]  /*5ea0*/  IMAD.MOV.U32 R185, RZ, RZ, R26 ;  /* 0x000000ffffb97224 */ /* 0x000fe200078e001a */
[----:B------:R-:W-:Y:S01]  /*5eb0*/  MOV R187, R24 ;  /* 0x0000001800bb7202 */ /* 0x000fe20000000f00 */
[----:B------:R-:W-:Y:S01]  /*5ec0*/  IMAD.MOV.U32 R186, RZ, RZ, R27 ;  /* 0x000000ffffba7224 */ /* 0x000fe200078e001b */
[----:B-1----:R-:W-:Y:S07]  /*5ed0*/  HMMA.16816.F32 R72, R4, R8, R180 ;  /* 0x000000080448723c */ /* 0x002fee00000018b4 */
[----:B------:R-:W-:-:S02]  /*5ee0*/  IMAD.MOV.U32 R182, RZ, RZ, R35 ;  /* 0x000000ffffb67224 */ /* 0x000fc400078e0023 */
[----:B------:R-:W-:Y:S02]  /*5ef0*/  IMAD.MOV.U32 R181, RZ, RZ, R32 ;  /* 0x000000ffffb57224 */ /* 0x000fe400078e0020 */
[C---:B------:R-:W-:Y:S01]  /*5f00*/  HMMA.16816.F32 R32, R4.reuse, R10, R172 ;  /* 0x0000000a0420723c */ /* 0x040fe200000018ac */
[----:B------:R-:W1:Y:S01]  /*5f10*/  LDSM.16.MT88.4 R8, [R218+0x4000] ;  /* 0x00400000da08783b */ /* 0x000e620000004200 */
[----:B------:R-:W-:Y:S02]  /*5f20*/  IMAD.MOV.U32 R183, RZ, RZ, R69 ;  /* 0x000000ffffb77224 */ /* 0x000fe400078e0045 */
[----:B------:R-:W-:Y:S01]  /*5f30*/  IMAD.MOV.U32 R180, RZ, RZ, R181 ;  /* 0x000000ffffb47224 */ /* 0x000fe200078e00b5 */
[----:B------:R-:W-:Y:S01]  /*5f40*/  MOV R181, R182 ;  /* 0x000000b600b57202 */ /* 0x000fe20000000f00 */
[----:B------:R-:W-:Y:S02]  /*5f50*/  IMAD.MOV.U32 R182, RZ, RZ, R223 ;  /* 0x000000ffffb67224 */ /* 0x000fe400078e00df */
        /* <DEDUP_REMOVED lines=37> */
[----:B------:R-:W-:-:S02]  /*61b0*/  MOV R119, R190 ;  /* 0x000000be00777202 */ /* 0x000fc40000000f00 */
[----:B------:R-:W-:Y:S01]  /*61c0*/  MOV R116, R187 ;  /* 0x000000bb00747202 */ /* 0x000fe20000000f00 */
[----:B------:R-:W-:Y:S02]  /*61d0*/  IMAD.MOV.U32 R187, RZ, RZ, R199 ;  /* 0x000000ffffbb7224 */ /* 0x000fe400078e00c7 */
[C---:B-1----:R-:W-:Y:S08]  /*61e0*/  HMMA.16816.F32 R160, R4.reuse, R8, R108 ;  /* 0x0000000804a0723c */ /* 0x042ff0000000186c */
[----:B------:R-:W-:Y:S01]  /*61f0*/  HMMA.16816.F32 R136, R4, R10, R104 ;  /* 0x0000000a0488723c */ /* 0x000fe20000001868 */
[----:B------:R-:W1:Y:S01]  /*6200*/  LDSM.16.MT88.4 R8, [R221+0xa000] ;  /* 0x00a00000dd08783b */ /* 0x000e620000004200 */
[----:B------:R2:W-:Y:S02]  /*6210*/  MUFU.EX2 R105, R3 ;  /* 0x0000000300697308 */ /* 0x0005e40000000800 */
[----:B--2---:R-:W-:-:S02]  /*6220*/  FFMA.FTZ R3, R252, c[0x0][0x2d0], -R2 ;  /* 0x0000b400fc037a23 */ /* 0x004fc40000010802 */
[----:B------:R-:W-:Y:S02]  /*6230*/  IMAD.MOV.U32 R252, RZ, RZ, R127 ;  /* 0x000000fffffc7224 */ /* 0x000fe400078e007f */
[C---:B-1----:R-:W-:Y:S08]  /*6240*/  HMMA.16816.F32 R156, R4.reuse, R8, R100 ;  /* 0x00000008049c723c */ /* 0x042ff00000001864 */
[----:B------:R-:W-:Y:S01]  /*6250*/  HMMA.16816.F32 R100, R4, R10, R92 ;  /* 0x0000000a0464723c */ /* 0x000fe2000000185c */
[----:B------:R-:W1:Y:S01]  /*6260*/  LDSM.16.MT88.4 R8, [R220+0xa000] ;  /* 0x00a00000dc08783b */ /* 0x000e620000004200 */
[----:B------:R2:W3:Y:S02]  /*6270*/  MUFU.EX2 R95, R3 ;  /* 0x00000003005f7308 */ /* 0x0004e40000000800 */
[----:B--2---:R-:W-:-:S04]  /*6280*/  FFMA.FTZ R3, R215, c[0x0][0x2d0], -R2 ;  /* 0x0000b400d7037a23 */ /* 0x004fc80000010802 */
[C---:B-1----:R-:W-:Y:S08]  /*6290*/  HMMA.16816.F32 R152, R4.reuse, R8, R52 ;  /* 0x000000080498723c */ /* 0x042ff00000001834 */
[----:B------:R-:W-:Y:S01]  /*62a0*/  HMMA.16816.F32 R12, R4, R10, R12 ;  /* 0x0000000a040c723c */ /* 0x000fe2000000180c */
[----:B------:R1:W-:Y:S01]  /*62b0*/  MUFU.EX2 R6, R3 ;  /* 0x0000000300067308 */ /* 0x0003e20000000800 */
[----:B------:R-:W2:Y:S05]  /*62c0*/  LDSM.16.MT88.4 R8, [R217+0x1800] ;  /* 0x00180000d908783b */ /* 0x000eaa0000004200 */
[----:B------:R-:W-:-:S02]  /*62d0*/  FFMA.FTZ R4, R210, c[0x0][0x2d0], -R0 ;  /* 0x0000b400d2047a23 */ /* 0x000fc40000010800 */
[----:B------:R-:W-:Y:S02]  /*62e0*/  FADD.FTZ R5, R134, R122 ;  /* 0x0000007a86057221 */ /* 0x000fe40000010000 */
[----:B------:R-:W-:Y:S01]  /*62f0*/  MUFU.EX2 R106, R4 ;  /* 0x00000004006a7308 */ /* 0x000fe20000000800 */
[----:B------:R-:W-:Y:S02]  /*6300*/  IMAD.MOV.U32 R122, RZ, RZ, R195 ;  /* 0x000000ffff7a7224 */ /* 0x000fe400078e00c3 */
[----:B------:R-:W-:Y:S02]  /*6310*/  FADD.FTZ R5, R204, R5 ;  /* 0x00000005cc057221 */ /* 0x000fe40000010000 */
[----:B-1----:R-:W-:-:S04]  /*6320*/  FFMA.FTZ R3, R214, c[0x0][0x2d0], -R2 ;  /* 0x0000b400d6037a23 */ /* 0x002fc80000010802 */
[----:B------:R1:W-:Y:S02]  /*6330*/  MUFU.EX2 R104, R3 ;  /* 0x0000000300687308 */ /* 0x0003e40000000800 */
[----:B-1----:R-:W-:Y:S01]  /*6340*/  FADD.FTZ R3, R207, R123 ;  /* 0x0000007bcf037221 */ /* 0x002fe20000010000 */
[----:B------:R-:W-:-:S03]  /*6350*/  MOV R123, R128 ;  /* 0x00000080007b7202 */ /* 0x000fc60000000f00 */
[----:B------:R-:W-:Y:S02]  /*6360*/  FADD.FTZ R4, R206, R3 ;  /* 0x00000003ce047221 */ /* 0x000fe40000010000 */
[----:B------:R-:W-:Y:S02]  /*6370*/  FFMA.FTZ R3, R211, c[0x0][0x2d0], -R0 ;  /* 0x0000b400d3037a23 */ /* 0x000fe40000010800 */
[----:B------:R-:W-:Y:S02]  /*6380*/  FADD.FTZ R4, R209, R4 ;  /* 0x00000004d1047221 */ /* 0x000fe40000010000 */
[----:B------:R1:W4:Y:S02]  /*6390*/  MUFU.EX2 R94, R3 ;  /* 0x00000003005e7308 */ /* 0x0003240000000800 */
[----:B------:R-:W-:Y:S01]  /*63a0*/  FADD.FTZ R92, R208, R4 ;  /* 0x00000004d05c7221 */ /* 0x000fe20000010000 */
[----:B---3--:R-:W-:Y:S01]  /*63b0*/  F2FP.PACK_AB R4, R95, R105 ;  /* 0x000000695f04723e */ /* 0x008fe200000000ff */
[----:B-1----:R-:W-:-:S04]  /*63c0*/  FFMA.FTZ R3, R213, c[0x0][0x2d0], -R0 ;  /* 0x0000b400d5037a23 */ /* 0x002fc80000010800 */
[----:B------:R1:W-:Y:S02]  /*63d0*/  MUFU.EX2 R223, R3 ;  /* 0x0000000300df7308 */ /* 0x0003e40000000800 */
[----:B-1----:R-:W-:-:S06]  /*63e0*/  FFMA.FTZ R3, R212, c[0x0][0x2d0], -R0 ;  /* 0x0000b400d4037a23 */ /* 0x002fcc0000010800 */
[----:B------:R1:W3:Y:S02]  /*63f0*/  MUFU.EX2 R134, R3 ;  /* 0x0000000300867308 */ /* 0x0002e40000000800 */
[----:B-1----:R-:W-:Y:S01]  /*6400*/  FADD.FTZ R3, R205, R5 ;  /* 0x00000005cd037221 */ /* 0x002fe20000010000 */
[----:B----4-:R-:W-:Y:S02]  /*6410*/  F2FP.PACK_AB R5, R94, R106 ;  /* 0x0000006a5e05723e */ /* 0x010fe400000000ff */
[----:B---3--:R-:W-:Y:S01]  /*6420*/  F2FP.PACK_AB R7, R134, R223 ;  /* 0x000000df8607723e */ /* 0x008fe200000000ff */
[----:B------:R-:W-:Y:S02]  /*6430*/  FADD.FTZ R93, R135, R3 ;  /* 0x00000003875d7221 */ /* 0x000fe40000010000 */
[----:B------:R-:W-:-:S05]  /*6440*/  IMAD.MOV.U32 R135, RZ, RZ, R6 ;  /* 0x000000ffff877224 */ /* 0x000fca00078e0006 */
[----:B------:R-:W-:-:S07]  /*6450*/  F2FP.PACK_AB R6, R104, R135 ;  /* 0x000000876806723e */ /* 0x000fce00000000ff */
[C---:B--2---:R-:W-:Y:S08]  /*6460*/  HMMA.16816.F32 R200, R4.reuse, R8, R88 ;  /* 0x0000000804c8723c */ /* 0x044ff00000001858 */
        /* <DEDUP_REMOVED lines=8> */
[----:B------:R-:W-:Y:S01]  /*64f0*/  IMAD.MOV.U32 R86, RZ, RZ, R104 ;  /* 0x000000ffff567224 */ /* 0x000fe200078e0068 */
[----:B------:R-:W-:Y:S01]  /*6500*/  MOV R47, R185 ;  /* 0x000000b9002f7202 */ /* 0x000fe20000000f00 */
[----:B------:R-:W-:Y:S01]  /*6510*/  IMAD.MOV.U32 R46, RZ, RZ, R186 ;  /* 0x000000ffff2e7224 */ /* 0x000fe200078e00ba */
[----:B------:R-:W-:Y:S01]  /*6520*/  MOV R44, R192 ;  /* 0x000000c0002c7202 */ /* 0x000fe20000000f00 */
[----:B------:R-:W-:-:S06]  /*6530*/  IMAD.MOV.U32 R45, RZ, RZ, R187 ;  /* 0x000000ffff2d7224 */ /* 0x000fcc00078e00bb */
[----:B------:R-:W-:Y:S01]  /*6540*/  IMAD.MOV.U32 R3, RZ, RZ, R52 ;  /* 0x000000ffff037224 */ /* 0x000fe200078e0034 */
[----:B------:R-:W-:Y:S01]  /*6550*/  MOV R48, R54 ;  /* 0x0000003600307202 */ /* 0x000fe20000000f00 */
[----:B------:R-:W-:Y:S02]  /*6560*/  IMAD.MOV.U32 R52, RZ, RZ, R184 ;  /* 0x000000ffff347224 */ /* 0x000fe400078e00b8 */
[----:B------:R-:W-:Y:S02]  /*6570*/  IMAD.MOV.U32 R50, RZ, RZ, R55 ;  /* 0x000000ffff327224 */ /* 0x000fe400078e0037 */
[----:B------:R-:W-:Y:S01]  /*6580*/  IMAD.MOV.U32 R49, RZ, RZ, R53 ;  /* 0x000000ffff317224 */ /* 0x000fe200078e0035 */
[----:B------:R-:W-:Y:S01]  /*6590*/  MOV R53, R119 ;  /* 0x0000007700357202 */ /* 0x000fe20000000f00 */
[----:B------:R-:W-:Y:S02]  /*65a0*/  IMAD.MOV.U32 R55, RZ, RZ, R117 ;  /* 0x000000ffff377224 */ /* 0x000fe400078e0075 */
[----:B------:R-:W-:Y:S01]  /*65b0*/  IMAD.MOV.U32 R54, RZ, RZ, R118 ;  /* 0x000000ffff367224 */ /* 0x000fe200078e0076 */
[C---:B-1----:R-:W-:Y:S07]  /*65c0*/  HMMA.16816.F32 R208, R4.reuse, R8, R80 ;  /* 0x0000000804d0723c */ /* 0x042fee0000001850 */
[----:B------:R-:W-:Y:S01]  /*65d0*/  IMAD.MOV.U32 R80, RZ, RZ, R180 ;  /* 0x000000ffff507224 */ /* 0x000fe200078e00b4 */
[----:B------:R-:W-:Y:S01]  /*65e0*/  HMMA.16816.F32 R204, R4, R10, R40 ;  /* 0x0000000a04cc723c */ /* 0x000fe20000001828 */
[----:B------:R-:W1:Y:S01]  /*65f0*/  LDSM.16.MT88.4 R8, [R220+0x1800] ;  /* 0x00180000dc08783b */ /* 0x000e620000004200 */
[----:B------:R-:W-:Y:S01]  /*6600*/  MOV R81, R181 ;  /* 0x000000b500517202 */ /* 0x000fe20000000f00 */
[----:B------:R-:W-:-:S02]  /*6610*/  IMAD.MOV.U32 R82, RZ, RZ, R182 ;  /* 0x000000ffff527224 */ /* 0x000fc400078e00b6 */
[----:B------:R-:W-:Y:S02]  /*6620*/  IMAD.MOV.U32 R83, RZ, RZ, R183 ;  /* 0x000000ffff537224 */ /* 0x000fe400078e00b7 */
[----:B------:R-:W-:Y:S01]  /*6630*/  IMAD.MOV.U32 R41, RZ, RZ, R3 ;  /* 0x000000ffff297224 */ /* 0x000fe200078e0003 */
[----:B------:R-:W-:Y:S01]  /*6640*/  MOV R3, R194 ;  /* 0x000000c200037202 */ /* 0x000fe20000000f00 */
[----:B------:R-:W-:Y:S01]  /*6650*/  IMAD.MOV.U32 R43, RZ, RZ, R131 ;  /* 0x000000ffff2b7224 */ /* 0x000fe200078e0083 */
[----:B------:R-:W-:Y:S01]  /*6660*/  MOV R42, R130 ;  /* 0x00000082002a7202 */ /* 0x000fe20000000f00 */
[----:B------:R-:W-:Y:S02]  /*6670*/  IMAD.MOV.U32 R40, RZ, RZ, R50 ;  /* 0x000000ffff287224 */ /* 0x000fe400078e0032 */
[----:B------:R-:W-:Y:S01]  /*6680*/  FFMA.FTZ R3, R3, c[0x0][0x2d0], -R2 ;  /* 0x0000b40003037a23 */ /* 0x000fe20000010802 */
[C---:B-1----:R-:W-:Y:S07]  /*6690*/  HMMA.16816.F32 R196, R4.reuse, R8, R76 ;  /* 0x0000000804c4723c */ /* 0x042fee000000184c */
[----:B------:R-:W-:Y:S01]  /*66a0*/  IMAD.MOV.U32 R76, RZ, RZ, R124 ;  /* 0x000000ffff4c7224 */ /* 0x000fe200078e007c */
[----:B------:R-:W-:Y:S01]  /*66b0*/  HMMA.16816.F32 R184, R4, R10, R36 ;  /* 0x0000000a04b8723c */ /* 0x000fe20000001824 */
[----:B------:R-:W1:Y:S01]  /*66c0*/  LDSM.16.MT88.4 R8, [R217+0x4800] ;  /* 0x00480000d908783b */ /* 0x000e620000004200 */
[----:B------:R-:W-:Y:S01]  /*66d0*/  MOV R77, R116 ;  /* 0x00000074004d7202 */ /* 0x000fe20000000f00 */
[----:B------:R-:W-:Y:S01]  /*66e0*/  IMAD.MOV.U32 R79, RZ, RZ, R48 ;  /* 0x000000ffff4f7224 */ /* 0x000fe200078e0030 */
[----:B------:R-:W-:-:S03]  /*66f0*/  MOV R78, R49 ;  /* 0x00000031004e7202 */ /* 0x000fc60000000f00 */
[----:B------:R-:W-:Y:S01]  /*6700*/  IMAD.MOV.U32 R39, RZ, RZ, R125 ;  /* 0x000000ffff277224 */ /* 0x000fe200078e007d */
[----:B------:R-:W-:Y:S01]  /*6710*/  MOV R38, R126 ;  /* 0x0000007e00267202 */ /* 0x000fe20000000f00 */
[----:B------:R-:W-:Y:S01]  /*6720*/  IMAD.MOV.U32 R37, RZ, RZ, R129 ;  /* 0x000000ffff257224 */ /* 0x000fe200078e0081 */
        /* <DEDUP_REMOVED lines=11> */
[----:B------:R-:W-:-:S02]  /*67e0*/  IMAD.MOV.U32 R25, RZ, RZ, R82 ;  /* 0x000000ffff197224 */ /* 0x000fc400078e0052 */
        /* <DEDUP_REMOVED lines=9> */
[C---:B------:R-:W-:Y:S01]  /*6880*/  HMMA.16816.F32 R60, R4.reuse, R10, R16 ;  /* 0x0000000a043c723c */ /* 0x040fe20000001810 */
[----:B------:R-:W1:Y:S06]  /*6890*/  LDSM.16.MT88.4 R8, [R218+0x7800] ;  /* 0x00780000da08783b */ /* 0x000e6c0000004200 */
[----:B------:R-:W-:Y:S01]  /*68a0*/  IMAD.MOV.U32 R18, RZ, RZ, R85 ;  /* 0x000000ffff127224 */ /* 0x000fe200078e0055 */
[----:B------:R-:W-:Y:S01]  /*68b0*/  MOV R16, R86 ;  /* 0x0000005600107202 */ /* 0x000fe20000000f00 */
[----:B------:R-:W-:Y:S01]  /*68c0*/  IMAD.MOV.U32 R19, RZ, RZ, R87 ;  /* 0x000000ffff137224 */ /* 0x000fe200078e0057 */
[----:B------:R-:W-:Y:S01]  /*68d0*/  MOV R17, R44 ;  /* 0x0000002c00117202 */ /* 0x000fe20000000f00 */
[C---:B-1----:R-:W-:Y:S07]  /*68e0*/  HMMA.16816.F32 R48, R4.reuse, R8, R176 ;  /* 0x000000080430723c */ /* 0x042fee00000018b0 */
[----:B------:R-:W-:Y:S01]  /*68f0*/  MOV R179, R37 ;  /* 0x0000002500b37202 */ /* 0x000fe20000000f00 */
[----:B------:R-:W-:Y:S01]  /*6900*/  IMAD.MOV.U32 R176, RZ, RZ, R78 ;  /* 0x000000ffffb07224 */ /* 0x000fe200078e004e */
[----:B------:R-:W-:Y:S01]  /*6910*/  HMMA.16816.F32 R36, R4, R10, R96 ;  /* 0x0000000a0424723c */ /* 0x000fe20000001860 */
[----:B------:R-:W1:Y:S01]  /*6920*/  LDSM.16.MT88.4 R8, [R221+0x7800] ;  /* 0x00780000dd08783b */ /* 0x000e620000004200 */
[----:B------:R-:W-:Y:S01]  /*6930*/  MOV R177, R79 ;  /* 0x0000004f00b17202 */ /* 0x000fe20000000f00 */
[----:B------:R-:W-:-:S04]  /*6940*/  IMAD.MOV.U32 R178, RZ, RZ, R40 ;  /* 0x000000ffffb27224 */ /* 0x000fc800078e0028 */
        /* <DEDUP_REMOVED lines=11> */
[----:B------:R-:W-:Y:S01]  /*6a00*/  MOV R149, R53 ;  /* 0x0000003500957202 */ /* 0x000fe20000000f00 */
[----:B------:R-:W-:Y:S02]  /*6a10*/  IMAD.MOV.U32 R150, RZ, RZ, R54 ;  /* 0x000000ffff967224 */ /* 0x000fe400078e0036 */
[----:B------:R-:W-:Y:S01]  /*6a20*/  IMAD.MOV.U32 R151, RZ, RZ, R55 ;  /* 0x000000ffff977224 */ /* 0x000fe200078e0037 */
[----:B------:R-:W-:Y:S01]  /*6a30*/  MOV R148, R149 ;  /* 0x0000009500947202 */ /* 0x000fe20000000f00 */
[----:B------:R-:W-:Y:S02]  /*6a40*/  IMAD.MOV.U32 R149, RZ, RZ, R150 ;  /* 0x000000ffff957224 */ /* 0x000fe400078e0096 */
[----:B------:R-:W-:Y:S01]  /*6a50*/  IMAD.MOV.U32 R150, RZ, RZ, R151 ;  /* 0x000000ffff967224 */ /* 0x000fe200078e0097 */
[----:B------:R-:W-:Y:S01]  /*6a60*/  MOV R151, R172 ;  /* 0x000000ac00977202 */ /* 0x000fe20000000f00 */
[----:B------:R-:W-:-:S02]  /*6a70*/  IMAD.MOV.U32 R172, RZ, RZ, R173 ;  /* 0x000000ffffac7224 */ /* 0x000fc400078e00ad */
[----:B------:R-:W-:Y:S01]  /*6a80*/  IMAD.MOV.U32 R173, RZ, RZ, R174 ;  /* 0x000000ffffad7224 */ /* 0x000fe200078e00ae */
        /* <DEDUP_REMOVED lines=9> */
[----:B------:R-:W-:Y:S02]  /*6b20*/  MOV R179, R134 ;  /* 0x0000008600b37202 */ /* 0x000fe40000000f00 */
[----:B------:R2:W-:Y:S01]  /*6b30*/  MUFU.EX2 R134, R3 ;  /* 0x0000000300867308 */ /* 0x0005e20000000800 */
[C---:B-1----:R-:W-:Y:S08]  /*6b40*/  HMMA.16816.F32 R68, R4.reuse, R8, R168 ;  /* 0x000000080444723c */ /* 0x042ff000000018a8 */
[----:B------:R-:W-:Y:S01]  /*6b50*/  HMMA.16816.F32 R56, R4, R10, R144 ;  /* 0x0000000a0438723c */ /* 0x000fe20000001890 */
[----:B------:R-:W1:Y:S01]  /*6b60*/  LDSM.16.MT88.4 R8, [R217+0xa800] ;  /* 0x00a80000d908783b */ /* 0x000e620000004200 */
[----:B--2---:R-:W-:-:S02]  /*6b70*/  FFMA.FTZ R3, R148, c[0x0][0x2d0], -R2 ;  /* 0x0000b40094037a23 */ /* 0x004fc40000010802 */
[----:B------:R-:W-:Y:S02]  /*6b80*/  IMAD.MOV.U32 R148, RZ, RZ, R149 ;  /* 0x000000ffff947224 */ /* 0x000fe400078e0095 */
        /* <DEDUP_REMOVED lines=15> */
[----:B------:R-:W-:Y:S02]  /*6c80*/  IMAD.MOV.U32 R16, RZ, RZ, R223 ;  /* 0x000000ffff107224 */ /* 0x000fe400078e00df */
[----:B------:R-:W-:-:S02]  /*6c90*/  FFMA.FTZ R26, R26, c[0x0][0x2d0], -R2 ;  /* 0x0000b4001a1a7a23 */ /* 0x000fc40000010802 */
[--C-:B------:R-:W-:Y:S02]  /*6ca0*/  FFMA.FTZ R25, R25, c[0x0][0x2d0], -R2.reuse ;  /* 0x0000b40019197a23 */ /* 0x100fe40000010802 */
[--C-:B------:R-:W-:Y:S02]  /*6cb0*/  FFMA.FTZ R24, R24, c[0x0][0x2d0], -R2.reuse ;  /* 0x0000b40018187a23 */ /* 0x100fe40000010802 */
[----:B------:R-:W-:Y:S01]  /*6cc0*/  FFMA.FTZ R23, R23, c[0x0][0x2d0], -R2 ;  /* 0x0000b40017177a23 */ /* 0x000fe20000010802 */
[----:B------:R-:W-:Y:S01]  /*6cd0*/  MOV R170, R17 ;  /* 0x0000001100aa7202 */ /* 0x000fe20000000f00 */
[----:B------:R-:W-:Y:S01]  /*6ce0*/  IMAD.MOV.U32 R171, RZ, RZ, R18 ;  /* 0x000000ffffab7224 */ /* 0x000fe200078e0012 */
[----:B------:R2:W5:Y:S01]  /*6cf0*/  LDL.LU R223, [R1+0xa4] ;  /* 0x0000a40001df7983 */ /* 0x0005620000300800 */
[C---:B-1----:R-:W-:Y:S08]  /*6d00*/  HMMA.16816.F32 R44, R4.reuse, R8, R164 ;  /* 0x00000008042c723c */ /* 0x042ff000000018a4 */
[C---:B------:R-:W-:Y:S01]  /*6d10*/  HMMA.16816.F32 R32, R4.reuse, R10, R140 ;  /* 0x0000000a0420723c */ /* 0x040fe2000000188c */
[----:B------:R-:W1:Y:S07]  /*6d20*/  LDSM.16.MT88.4 R8, [R218+0xa800] ;  /* 0x00a80000da08783b */ /* 0x000e6e0000004200 */
[C---:B-1----:R-:W-:Y:S08]  /*6d30*/  HMMA.16816.F32 R80, R4.reuse, R8, R160 ;  /* 0x000000080450723c */ /* 0x042ff000000018a0 */
[C---:B------:R-:W-:Y:S01]  /*6d40*/  HMMA.16816.F32 R72, R4.reuse, R10, R136 ;  /* 0x0000000a0448723c */ /* 0x040fe20000001888 */
[----:B------:R-:W1:Y:S01]  /*6d50*/  LDSM.16.MT88.4 R8, [R221+0xa800] ;  /* 0x00a80000dd08783b */ /* 0x000e620000004200 */
[----:B------:R3:W-:Y:S06]  /*6d60*/  MUFU.EX2 R137, R3 ;  /* 0x0000000300897308 */ /* 0x0007ec0000000800 */
[C---:B-1----:R-:W-:Y:S08]  /*6d70*/  HMMA.16816.F32 R64, R4.reuse, R8, R156 ;  /* 0x000000080440723c */ /* 0x042ff0000000189c */
[----:B------:R-:W-:Y:S01]  /*6d80*/  HMMA.16816.F32 R52, R4, R10, R100 ;  /* 0x0000000a0434723c */ /* 0x000fe20000001864 */
[----:B------:R-:W1:Y:S01]  /*6d90*/  LDSM.16.MT88.4 R8, [R220+0xa800] ;  /* 0x00a80000dc08783b */ /* 0x000e620000004200 */
[----:B---3--:R-:W-:-:S04]  /*6da0*/  FFMA.FTZ R3, R148, c[0x0][0x2d0], -R2 ;  /* 0x0000b40094037a23 */ /* 0x008fc80000010802 */
[----:B------:R3:W-:Y:S02]  /*6db0*/  MUFU.EX2 R138, R3 ;  /* 0x00000003008a7308 */ /* 0x0007e40000000800 */
[----:B---3--:R-:W-:Y:S01]  /*6dc0*/  FFMA.FTZ R3, R149, c[0x0][0x2d0], -R2 ;  /* 0x0000b40095037a23 */ /* 0x008fe20000010802 */
        /* <DEDUP_REMOVED lines=10> */
[----:B------:R-:W-:Y:S01]  /*6e70*/  IMAD.MOV.U32 R99, RZ, RZ, R176 ;  /* 0x000000ffff637224 */ /* 0x000fe200078e00b0 */
[----:B------:R-:W-:Y:S01]  /*6e80*/  MOV R148, R150 ;  /* 0x0000009600947202 */ /* 0x000fe20000000f00 */
[----:B------:R-:W-:Y:S01]  /*6e90*/  IMAD.MOV.U32 R176, RZ, RZ, R177 ;  /* 0x000000ffffb07224 */ /* 0x000fe200078e00b1 */
[----:B-1----:R-:W-:Y:S01]  /*6ea0*/  HMMA.16816.F32 R40, R4, R8, R152 ;  /* 0x000000080428723c */ /* 0x002fe20000001898 */
[----:B------:R1:W3:Y:S01]  /*6eb0*/  MUFU.EX2 R152, R3 ;  /* 0x0000000300987308 */ /* 0x0002e20000000800 */
[----:B------:R-:W-:Y:S01]  /*6ec0*/  MOV R177, R178 ;  /* 0x000000b200b17202 */ /* 0x000fe20000000f00 */
[----:B------:R-:W-:Y:S02]  /*6ed0*/  IMAD.MOV.U32 R178, RZ, RZ, R179 ;  /* 0x000000ffffb27224 */ /* 0x000fe400078e00b3 */
[----:B------:R-:W-:-:S03]  /*6ee0*/  IMAD.MOV.U32 R179, RZ, RZ, R16 ;  /* 0x000000ffffb37224 */ /* 0x000fc600078e0010 */
[----:B------:R-:W-:Y:S01]  /*6ef0*/  HMMA.16816.F32 R28, R4, R10, R12 ;  /* 0x0000000a041c723c */ /* 0x000fe2000000180c */
[----:B------:R-:W4:Y:S01]  /*6f00*/  LDSM.16.MT88.4 R8, [R217+0x2000] ;  /* 0x00200000d908783b */ /* 0x000f220000004200 */
[----:B------:R-:W-:Y:S01]  /*6f10*/  IMAD.MOV.U32 R150, RZ, RZ, R172 ;  /* 0x000000ffff967224 */ /* 0x000fe200078e00ac */
[----:B------:R-:W-:Y:S01]  /*6f20*/  MOV R16, R135 ;  /* 0x0000008700107202 */ /* 0x000fe20000000f00 */
[----:B------:R-:W-:Y:S01]  /*6f30*/  IMAD.MOV.U32 R172, RZ, RZ, R174 ;  /* 0x000000ffffac7224 */ /* 0x000fe200078e00ae */
[----:B------:R-:W2:Y:S01]  /*6f40*/  LDSM.16.MT88.4 R12, [R221+0x2000] ;  /* 0x00200000dd0c783b */ /* 0x000ea20000004200 */
[----:B-1----:R-:W-:Y:S02]  /*6f50*/  FFMA.FTZ R3, R149, c[0x0][0x2d0], -R0 ;  /* 0x0000b40095037a23 */ /* 0x002fe40000010800 */
[----:B------:R-:W-:Y:S01]  /*6f60*/  IMAD.MOV.U32 R149, RZ, RZ, R151 ;  /* 0x000000ffff957224 */ /* 0x000fe200078e0097 */
[----:B------:R-:W-:Y:S01]  /*6f70*/  MOV R151, R173 ;  /* 0x000000ad00977202 */ /* 0x000fe20000000f00 */
[----:B------:R-:W-:-:S02]  /*6f80*/  IMAD.MOV.U32 R135, RZ, RZ, R122 ;  /* 0x000000ffff877224 */ /* 0x000fc400078e007a */
[----:B------:R-:W-:Y:S01]  /*6f90*/  IMAD.MOV.U32 R173, RZ, RZ, R175 ;  /* 0x000000ffffad7224 */ /* 0x000fe200078e00af */
[----:B------:R-:W-:Y:S01]  /*6fa0*/  MOV R175, R176 ;  /* 0x000000b000af7202 */ /* 0x000fe20000000f00 */
[----:B------:R-:W-:Y:S01]  /*6fb0*/  FFMA.FTZ R4, R148, c[0x0][0x2d0], -R0 ;  /* 0x0000b40094047a23 */ /* 0x000fe20000010800 */
[----:B------:R-:W-:Y:S01]  /*6fc0*/  MOV R148, R149 ;  /* 0x0000009500947202 */ /* 0x000fe20000000f00 */
[----:B------:R-:W-:Y:S02]  /*6fd0*/  IMAD.MOV.U32 R122, RZ, RZ, R222 ;  /* 0x000000ffff7a7224 */ /* 0x000fe400078e00de */
[----:B------:R-:W-:Y:S01]  /*6fe0*/  IMAD.MOV.U32 R174, RZ, RZ, R177 ;  /* 0x000000ffffae7224 */ /* 0x000fe200078e00b1 */
[----:B------:R-:W-:Y:S01]  /*6ff0*/  MOV R177, R179 ;  /* 0x000000b300b17202 */ /* 0x000fe20000000f00 */
[----:B------:R-:W-:Y:S01]  /*7000*/  IMAD.MOV.U32 R176, RZ, RZ, R178 ;  /* 0x000000ffffb07224 */ /* 0x000fe200078e00b2 */
[----:B------:R1:W-:Y:S01]  /*7010*/  MUFU.EX2 R136, R4 ;  /* 0x0000000400887308 */ /* 0x0003e20000000800 */
[----:B------:R-:W-:Y:S01]  /*7020*/  IMAD.MOV.U32 R149, RZ, RZ, R150 ;  /* 0x000000ffff957224 */ /* 0x000fe200078e0096 */
[----:B---3--:R-:W-:Y:S01]  /*7030*/  F2FP.PACK_AB R6, R152, R138 ;  /* 0x0000008a9806723e */ /* 0x008fe200000000ff */
[----:B------:R-:W-:Y:S01]  /*7040*/  IMAD.MOV.U32 R150, RZ, RZ, R151 ;  /* 0x000000ffff967224 */ /* 0x000fe200078e0097 */
[----:B------:R-:W-:Y:S01]  /*7050*/  MOV R151, R172 ;  /* 0x000000ac00977202 */ /* 0x000fe20000000f00 */
[----:B------:R-:W-:Y:S01]  /*7060*/  IMAD.MOV.U32 R178, RZ, RZ, R16 ;  /* 0x000000ffffb27224 */ /* 0x000fe200078e0010 */
[----:B------:R-:W-:Y:S01]  /*7070*/  MOV R16, R122 ;  /* 0x0000007a00107202 */ /* 0x000fe20000000f00 */
[----:B------:R-:W-:Y:S01]  /*7080*/  IMAD.MOV.U32 R179, RZ, RZ, R135 ;  /* 0x000000ffffb37224 */ /* 0x000fe200078e0087 */
[----:B------:R3:W5:Y:S01]  /*7090*/  LDL.LU R222, [R1+0xa0] ;  /* 0x0000a00001de7983 */ /* 0x0007620000300800 */
[----:B------:R-:W-:-:S02]  /*70a0*/  IMAD.MOV.U32 R172, RZ, RZ, R173 ;  /* 0x000000ffffac7224 */ /* 0x000fc400078e00ad */
[----:B------:R-:W-:Y:S01]  /*70b0*/  IMAD.MOV.U32 R173, RZ, RZ, R176 ;  /* 0x000000ffffad7224 */ /* 0x000fe200078e00b0 */
[----:B------:R-:W-:Y:S01]  /*70c0*/  MOV R176, R177 ;  /* 0x000000b100b07202 */ /* 0x000fe20000000f00 */
[----:B------:R-:W-:Y:S01]  /*70d0*/  IMAD.MOV.U32 R122, RZ, RZ, R123 ;  /* 0x000000ffff7a7224 */ /* 0x000fe200078e007b */
[----:B------:R2:W2:Y:S01]  /*70e0*/  MUFU.EX2 R135, R3 ;  /* 0x0000000300877308 */ /* 0x0004a20000000800 */
[----:B------:R-:W-:Y:S02]  /*70f0*/  IMAD.MOV.U32 R177, RZ, RZ, R178 ;  /* 0x000000ffffb17224 */ /* 0x000fe400078e00b2 */
[----:B------:R-:W-:Y:S01]  /*7100*/  IMAD.MOV.U32 R178, RZ, RZ, R179 ;  /* 0x000000ffffb27224 */ /* 0x000fe200078e00b3 */
[----:B------:R-:W-:Y:S01]  /*7110*/  MOV R179, R16 ;  /* 0x0000001000b37202 */ /* 0x000fe20000000f00 */
[----:B-1----:R-:W-:Y:S02]  /*7120*/  FFMA.FTZ R4, R149, c[0x0][0x2d0], -R0 ;  /* 0x0000b40095047a23 */ /* 0x002fe40000010800 */
[----:B------:R-:W-:-:S02]  /*7130*/  IMAD.MOV.U32 R16, RZ, RZ, R122 ;  /* 0x000000ffff107224 */ /* 0x000fc400078e007a */
[----:B------:R-:W-:Y:S01]  /*7140*/  IMAD.MOV.U32 R122, RZ, RZ, R252 ;  /* 0x000000ffff7a7224 */ /* 0x000fe200078e00fc */
[----:B------:R1:W-:Y:S01]  /*7150*/  MUFU.EX2 R139, R4 ;  /* 0x00000004008b7308 */ /* 0x0003e20000000800 */
[----:B--2---:R-:W-:-:S07]  /*7160*/  FFMA.FTZ R3, R216, c[0x0][0x2d0], -R0 ;  /* 0x0000b400d8037a23 */ /* 0x004fce0000010800 */
[----:B------:R-:W2:Y:S01]  /*7170*/  MUFU.EX2 R252, R3 ;  /* 0x0000000300fc7308 */ /* 0x000ea20000000800 */
[----:B------:R-:W-:Y:S02]  /*7180*/  FADD.FTZ R5, R150, R93 ;  /* 0x0000005d96057221 */ /* 0x000fe40000010000 */
[----:B------:R-:W-:Y:S02]  /*7190*/  IMAD.MOV.U32 R169, RZ, RZ, R16 ;  /* 0x000000ffffa97224 */ /* 0x000fe400078e0010 */
[----:B------:R-:W-:Y:S02]  /*71a0*/  FADD.FTZ R2, R172, R5 ;  /* 0x00000005ac027221 */ /* 0x000fe40000010000 */
[----:B------:R-:W-:Y:S02]  /*71b0*/  IMAD.MOV.U32 R172, RZ, RZ, R19 ;  /* 0x000000ffffac7224 */ /* 0x000fe400078e0013 */
[----:B------:R-:W3:Y:S01]  /*71c0*/  LDSM.16.MT88.4 R16, [R218+0x2000] ;  /* 0x00200000da10783b */ /* 0x000ee20000004200 */
[----:B-1----:R-:W-:-:S02]  /*71d0*/  F2FP.PACK_AB R4, R137, R134 ;  /* 0x000000868904723e */ /* 0x002fc400000000ff */
[----:B------:R-:W-:Y:S02]  /*71e0*/  F2FP.PACK_AB R5, R136, R135 ;  /* 0x000000878805723e */ /* 0x000fe400000000ff */
[----:B--2---:R-:W-:Y:S01]  /*71f0*/  F2FP.PACK_AB R7, R139, R252 ;  /* 0x000000fc8b07723e */ /* 0x004fe200000000ff */
[----:B------:R-:W-:Y:S01]  /*7200*/  IMAD.MOV.U32 R168, RZ, RZ, R179 ;  /* 0x000000ffffa87224 */ /* 0x000fe200078e00b3 */
[----:B------:R-:W-:Y:S01]  /*7210*/  MOV R147, R178 ;  /* 0x000000b200937202 */ /* 0x000fe20000000f00 */
[----:B------:R-:W-:Y:S01]  /*7220*/  FADD.FTZ R3, R148, R92 ;  /* 0x0000005c94037221 */ /* 0x000fe20000010000 */
[----:B------:R-:W-:Y:S01]  /*7230*/  MOV R179, R95 ;  /* 0x0000005f00b37202 */ /* 0x000fe20000000f00 */
[----:B------:R-:W-:Y:S02]  /*7240*/  IMAD.MOV.U32 R178, RZ, RZ, R94 ;  /* 0x000000ffffb27224 */ /* 0x000fe400078e005e */
[C---:B----4-:R-:W-:Y:S08]  /*7250*/  HMMA.16816.F32 R140, R4.reuse, R8, R200 ;  /* 0x00000008048c723c */ /* 0x050ff000000018c8 */
[----:B------:R-:W-:Y:S01]  /*7260*/  HMMA.16816.F32 R92, R4, R10, R188 ;  /* 0x0000000a045c723c */ /* 0x000fe200000018bc */
[----:B------:R-:W1:Y:S01]  /*7270*/  LDSM.16.MT88.4 R8, [R220+0x2000] ;  /* 0x00200000dc08783b */ /* 0x000e620000004200 */
[----:B------:R-:W-:-:S06]  /*7280*/  FADD.FTZ R3, R151, R3 ;  /* 0x0000000397037221 */ /* 0x000fcc0000010000 */
[C---:B------:R-:W-:Y:S08]  /*7290*/  HMMA.16816.F32 R156, R4.reuse, R12, R208 ;  /* 0x0000000c049c723c */ /* 0x040ff000000018d0 */
[C---:B------:R-:W-:Y:S01]  /*72a0*/  HMMA.16816.F32 R100, R4.reuse, R14, R204 ;  /* 0x0000000e0464723c */ /* 0x040fe200000018cc */
[----:B------:R-:W-:Y:S07]  /*72b0*/  LDSM.16.MT88.4 R12, [R218+0x5000] ;  /* 0x00500000da0c783b */ /* 0x000fee0000004200 */
[C---:B---3--:R-:W-:Y:S08]  /*72c0*/  HMMA.16816.F32 R148, R4.reuse, R16, R96 ;  /* 0x000000100494723c */ /* 0x048ff00000001860 */
[C---:B------:R-:W-:Y:S01]  /*72d0*/  HMMA.16816.F32 R96, R4.reuse, R18, R212 ;  /* 0x000000120460723c */ /* 0x040fe200000018d4 */
[----:B------:R-:W2:Y:S07]  /*72e0*/  LDSM.16.MT88.4 R16, [R217+0x5000] ;  /* 0x00500000d910783b */ /* 0x000eae0000004200 */
[C---:B-1----:R-:W-:Y:S01]  /*72f0*/  HMMA.16816.F32 R160, R4.reuse, R10, R184 ;  /* 0x0000000a04a0723c */ /* 0x042fe200000018b8 */
[----:B------:R-:W-:Y:S01]  /*7300*/  IMAD.MOV.U32 R144, RZ, RZ, R170 ;  /* 0x000000ffff907224 */ /* 0x000fe200078e00aa */
[----:B------:R-:W-:Y:S11]  /*7310*/  MOV R170, R174 ;  /* 0x000000ae00aa7202 */ /* 0x000ff60000000f00 */
[----:B------:R-:W-:Y:S11]  /*7320*/  @!UPT UIADD3 URZ, URZ, URZ, URZ ;  /* 0x0000003f3f3ff290 */ /* 0x000ff6000fffe03f */
[----:B------:R-:W-:Y:S01]  /*7330*/  IMAD.MOV.U32 R184, RZ, RZ, R163 ;  /* 0x000000ffffb87224 */ /* 0x000fe200078e00a3 */
[----:B------:R-:W-:Y:S01]  /*7340*/  MOV R186, R161 ;  /* 0x000000a100ba7202 */ /* 0x000fe20000000f00 */
[----:B------:R-:W-:Y:S01]  /*7350*/  IMAD.MOV.U32 R185, RZ, RZ, R162 ;  /* 0x000000ffffb97224 */ /* 0x000fe200078e00a2 */
[----:B------:R-:W-:Y:S01]  /*7360*/  MOV R163, R171 ;  /* 0x000000ab00a37202 */ /* 0x000fe20000000f00 */
[----:B------:R-:W-:Y:S02]  /*7370*/  IMAD.MOV.U32 R162, RZ, RZ, R172 ;  /* 0x000000ffffa27224 */ /* 0x000fe400078e00ac */
[----:B------:R-:W-:Y:S02]  /*7380*/  IMAD.MOV.U32 R171, RZ, RZ, R173 ;  /* 0x000000ffffab7224 */ /* 0x000fe400078e00ad */
[----:B------:R-:W-:Y:S01]  /*7390*/  IMAD.MOV.U32 R161, RZ, RZ, R175 ;  /* 0x000000ffffa17224 */ /* 0x000fe200078e00af */
[C---:B--2---:R-:W-:Y:S08]  /*73a0*/  HMMA.16816.F32 R208, R4.reuse, R18, R180 ;  /* 0x0000001204d0723c */ /* 0x044ff000000018b4 */
[C---:B------:R-:W-:Y:S01]  /*73b0*/  HMMA.16816.F32 R172, R4.reuse, R16, R192 ;  /* 0x0000001004ac723c */ /* 0x040fe200000018c0 */
[----:B------:R-:W-:Y:S01]  /*73c0*/  MOV R146, R168 ;  /* 0x000000a800927202 */ /* 0x000fe20000000f00 */
[----:B------:R-:W-:Y:S01]  /*73d0*/  IMAD.MOV.U32 R145, RZ, RZ, R169 ;  /* 0x000000ffff917224 */ /* 0x000fe200078e00a9 */
[----:B------:R-:W-:Y:S05]  /*73e0*/  LDSM.16.MT88.4 R16, [R220+0x5000] ;  /* 0x00500000dc10783b */ /* 0x000fea0000004200 */
[C---:B------:R-:W-:Y:S08]  /*73f0*/  HMMA.16816.F32 R180, R4.reuse, R12, R128 ;  /* 0x0000000c04b4723c */ /* 0x040ff00000001880 */
[C---:B------:R-:W-:Y:S01]  /*7400*/  HMMA.16816.F32 R192, R4.reuse, R14, R124 ;  /* 0x0000000e04c0723c */ /* 0x040fe2000000187c */
[----:B------:R-:W1:Y:S07]  /*7410*/  LDSM.16.MT88.4 R12, [R217+0x8000] ;  /* 0x00800000d90c783b */ /* 0x000e6e0000004200 */
[C---:B------:R-:W-:Y:S01]  /*7420*/  HMMA.16816.F32 R164, R4.reuse, R8, R196 ;  /* 0x0000000804a4723c */ /* 0x040fe200000018c4 */
[----:B------:R-:W2:Y:S07]  /*7430*/  LDSM.16.MT88.4 R8, [R221+0x5000] ;  /* 0x00500000dd08783b */ /* 0x000eae0000004200 */
[C---:B-1----:R-:W-:Y:S08]  /*7440*/  HMMA.16816.F32 R88, R4.reuse, R12, R88 ;  /* 0x0000000c0458723c */ /* 0x042ff00000001858 */
[C---:B------:R-:W-:Y:S08]  /*7450*/  HMMA.16816.F32 R12, R4.reuse, R14, R60 ;  /* 0x0000000e040c723c */ /* 0x040ff0000000183c */
[C---:B--2---:R-:W-:Y:S08]  /*7460*/  HMMA.16816.F32 R116, R4.reuse, R8, R116 ;  /* 0x000000080474723c */ /* 0x044ff00000001874 */
[----:B------:R-:W-:Y:S01]  /*7470*/  HMMA.16816.F32 R108, R4, R10, R108 ;  /* 0x0000000a046c723c */ /* 0x000fe2000000186c */
[----:B------:R-:W1:Y:S07]  /*7480*/  LDSM.16.MT88.4 R8, [R218+0x8000] ;  /* 0x00800000da08783b */ /* 0x000e6e0000004200 */
[----:B------:R-:W-:Y:S01]  /*7490*/  MOV R169, R12 ;  /* 0x0000000c00a97202 */ /* 0x000fe20000000f00 */
[----:B------:R-:W-:Y:S01]  /*74a0*/  IMAD.MOV.U32 R168, RZ, RZ, R13 ;  /* 0x000000ffffa87224 */ /* 0x000fe200078e000d */
[----:B------:R-:W-:Y:S01]  /*74b0*/  MOV R60, R15 ;  /* 0x0000000f003c7202 */ /* 0x000fe20000000f00 */
[----:B------:R-:W-:-:S02]  /*74c0*/  IMAD.MOV.U32 R61, RZ, RZ, R14 ;  /* 0x000000ffff3d7224 */ /* 0x000fc400078e000e */
[----:B------:R-:W2:Y:S01]  /*74d0*/  LDSM.16.MT88.4 R12, [R220+0x8000] ;  /* 0x00800000dc0c783b */ /* 0x000ea20000004200 */
[C---:B-1----:R-:W-:Y:S08]  /*74e0*/  HMMA.16816.F32 R212, R4.reuse, R8, R48 ;  /* 0x0000000804d4723c */ /* 0x042ff00000001830 */
[C---:B------:R-:W-:Y:S01]  /*74f0*/  HMMA.16816.F32 R204, R4.reuse, R10, R36 ;  /* 0x0000000a04cc723c */ /* 0x040fe20000001824 */
[----:B------:R-:W-:Y:S01]  /*7500*/  IMAD.MOV.U32 R123, RZ, RZ, R219 ;  /* 0x000000ffff7b7224 */ /* 0x000fe200078e00db */
[----:B------:R-:W1:Y:S04]  /*7510*/  LDSM.16.MT88.4 R8, [R217+0xb000] ;  /* 0x00b00000d908783b */ /* 0x000e680000004200 */
[----:B------:R3:W5:Y:S02]  /*7520*/  LDL.LU R219, [R1+0x9c] ;  /* 0x00009c0001db7983 */ /* 0x0007640000300800 */
[C---:B--2---:R-:W-:Y:S02]  /*7530*/  HMMA.16816.F32 R48, R4.reuse, R12, R68 ;  /* 0x0000000c0430723c */ /* 0x044fe40000001844 */
[----:B------:R3:W5:Y:S06]  /*7540*/  LDL.LU R216, [R1+0x98] ;  /* 0x0000980001d87983 */ /* 0x00076c0000300800 */
[C---:B------:R-:W-:Y:S01]  /*7550*/  HMMA.16816.F32 R36, R4.reuse, R14, R56 ;  /* 0x0000000e0424723c */ /* 0x040fe20000001838 */
[----:B------:R-:W2:Y:S07]  /*7560*/  LDSM.16.MT88.4 R12, [R221+0xb000] ;  /* 0x00b00000dd0c783b */ /* 0x000eae0000004200 */
[C---:B------:R-:W-:Y:S08]  /*7570*/  HMMA.16816.F32 R112, R4.reuse, R16, R112 ;  /* 0x000000100470723c */ /* 0x040ff00000001870 */
[----:B------:R-:W-:Y:S01]  /*7580*/  HMMA.16816.F32 R104, R4, R18, R104 ;  /* 0x000000120468723c */ /* 0x000fe20000001868 */
[----:B------:R-:W4:Y:S01]  /*7590*/  LDSM.16.MT88.4 R16, [R221+0x8000] ;  /* 0x00800000dd10783b */ /* 0x000f220000004200 */
[----:B------:R-:W-:-:S02]  /*75a0*/  FFMA.FTZ R22, R22, c[0x0][0x2d0], -R0 ;  /* 0x0000b40016167a23 */ /* 0x000fc40000010800 */
[--C-:B------:R-:W-:Y:S02]  /*75b0*/  FFMA.FTZ R21, R21, c[0x0][0x2d0], -R0.reuse ;  /* 0x0000b40015157a23 */ /* 0x100fe40000010800 */
[--C-:B------:R-:W-:Y:S02]  /*75c0*/  FFMA.FTZ R20, R20, c[0x0][0x2d0], -R0.reuse ;  /* 0x0000b40014147a23 */ /* 0x100fe40000010800 */
[----:B------:R-:W-:Y:S01]  /*75d0*/  FFMA.FTZ R27, R27, c[0x0][0x2d0], -R0 ;  /* 0x0000b4001b1b7a23 */ /* 0x000fe20000010800 */
[----:B------:R-:W-:Y:S01]  /*75e0*/  MOV R62, R122 ;  /* 0x0000007a003e7202 */ /* 0x000fe20000000f00 */
[----:B------:R-:W-:Y:S01]  /*75f0*/  FADD.FTZ R2, R120, R2 ;  /* 0x0000000278027221 */ /* 0x000fe20000010000 */
[C---:B-1----:R-:W-:Y:S01]  /*7600*/  HMMA.16816.F32 R44, R4.reuse, R8, R44 ;  /* 0x00000008042c723c */ /* 0x042fe2000000182c */
[----:B------:R-:W-:Y:S01]  /*7610*/  IMAD.MOV.U32 R63, RZ, RZ, R144 ;  /* 0x000000ffff3f7224 */ /* 0x000fe200078e0090 */
[----:B------:R-:W-:Y:S01]  /*7620*/  MOV R130, R89 ;  /* 0x0000005900827202 */ /* 0x000fe20000000f00 */
[----:B------:R-:W-:Y:S01]  /*7630*/  IMAD.MOV.U32 R128, RZ, RZ, R91 ;  /* 0x000000ffff807224 */ /* 0x000fe200078e005b */
[----:B------:R-:W-:Y:S04]  /*7640*/  LDSM.16.MT88.4 R56, [R221+0x5800] ;  /* 0x00580000dd38783b */ /* 0x000fe80000004200 */
[----:B--2---:R-:W-:Y:S01]  /*7650*/  HMMA.16816.F32 R196, R4, R14, R52 ;  /* 0x0000000e04c4723c */ /* 0x004fe20000001834 */
[----:B------:R-:W2:Y:S01]  /*7660*/  LDL R15, [R1+0x58] ;  /* 0x00005800010f7983 */ /* 0x000ea20000100800 */
[----:B------:R-:W-:-:S02]  /*7670*/  FADD.FTZ R0, R121, R3 ;  /* 0x0000000379007221 */ /* 0x000fc40000010000 */
[----:B------:R-:W-:-:S04]  /*7680*/  IMAD.MOV.U32 R3, RZ, RZ, R123 ;  /* 0x000000ffff037224 */ /* 0x000fc800078e007b */
[C---:B------:R-:W-:Y:S01]  /*7690*/  HMMA.16816.F32 R188, R4.reuse, R10, R32 ;  /* 0x0000000a04bc723c */ /* 0x040fe20000001820 */
[----:B------:R-:W1:Y:S07]  /*76a0*/  LDSM.16.MT88.4 R8, [R220+0xb000] ;  /* 0x00b00000dc08783b */ /* 0x000e6e0000004200 */
[C---:B----4-:R-:W-:Y:S08]  /*76b0*/  HMMA.16816.F32 R84, R4.reuse, R16, R84 ;  /* 0x000000100454723c */ /* 0x050ff00000001854 */
[----:B------:R-:W-:Y:S01]  /*76c0*/  HMMA.16816.F32 R120, R4, R18, R76 ;  /* 0x000000120478723c */ /* 0x000fe2000000184c */
[----:B------:R-:W4:Y:S01]  /*76d0*/  LDSM.16.MT88.4 R16, [R218+0xb000] ;  /* 0x00b00000da10783b */ /* 0x000f220000004200 */
[----:B------:R-:W-:-:S05]  /*76e0*/  FADD.FTZ R3, R3, R2 ;  /* 0x0000000203037221 */ /* 0x000fca0000010000 */
[----:B------:R-:W-:Y:S01]  /*76f0*/  IMAD.MOV.U32 R77, RZ, RZ, R145 ;  /* 0x000000ffff4d7224 */ /* 0x000fe200078e0091 */
[----:B------:R-:W-:Y:S01]  /*7700*/  MOV R78, R146 ;  /* 0x00000092004e7202 */ /* 0x000fe20000000f00 */
[----:B------:R-:W-:Y:S02]  /*7710*/  IMAD.MOV.U32 R79, RZ, RZ, R147 ;  /* 0x000000ffff4f7224 */ /* 0x000fe400078e0093 */
[----:B------:R-:W-:Y:S01]  /*7720*/  FADD.FTZ R0, R77, R0 ;  /* 0x000000004d007221 */ /* 0x000fe20000010000 */
[----:B------:R-:W-:Y:S01]  /*7730*/  MOV R89, R162 ;  /* 0x000000a200597202 */ /* 0x000fe20000000f00 */
[----:B------:R-:W-:Y:S02]  /*7740*/  FADD.FTZ R3, R79, R3 ;  /* 0x000000034f037221 */ /* 0x000fe40000010000 */
[----:B------:R-:W-:Y:S02]  /*7750*/  IMAD.MOV.U32 R131, RZ, RZ, R88 ;  /* 0x000000ffff837224 */ /* 0x000fe400078e0058 */
[----:B------:R-:W-:-:S02]  /*7760*/  IMAD.MOV.U32 R129, RZ, RZ, R90 ;  /* 0x000000ffff817224 */ /* 0x000fc400078e005a */
[----:B------:R-:W-:Y:S01]  /*7770*/  IMAD.MOV.U32 R91, RZ, RZ, R161 ;  /* 0x000000ffff5b7224 */ /* 0x000fe200078e00a1 */
[C---:B------:R-:W-:Y:S01]  /*7780*/  HMMA.16816.F32 R32, R4.reuse, R12, R64 ;  /* 0x0000000c0420723c */ /* 0x040fe20000001840 */
[----:B------:R-:W-:Y:S02]  /*7790*/  FADD.FTZ R0, R78, R0 ;  /* 0x000000004e007221 */ /* 0x000fe40000010000 */
[----:B------:R-:W-:Y:S01]  /*77a0*/  IMAD.MOV.U32 R187, RZ, RZ, R160 ;  /* 0x000000ffffbb7224 */ /* 0x000fe200078e00a0 */
[----:B------:R-:W-:Y:S01]  /*77b0*/  MOV R69, R130 ;  /* 0x0000008200457202 */ /* 0x000fe20000000f00 */
[----:B------:R-:W-:Y:S01]  /*77c0*/  FADD.FTZ R2, R62, R0 ;  /* 0x000000003e027221 */ /* 0x000fe20000010000 */
[----:B------:R-:W-:Y:S01]  /*77d0*/  MOV R71, R128 ;  /* 0x0000008000477202 */ /* 0x000fe20000000f00 */
[----:B------:R-:W-:Y:S01]  /*77e0*/  IMAD.MOV.U32 R90, RZ, RZ, R152 ;  /* 0x000000ffff5a7224 */ /* 0x000fe200078e0098 */
[----:B-1----:R-:W-:Y:S01]  /*77f0*/  HMMA.16816.F32 R40, R4, R8, R40 ;  /* 0x000000080428723c */ /* 0x002fe20000001828 */
[----:B------:R-:W-:Y:S01]  /*7800*/  IMAD.MOV.U32 R88, RZ, RZ, R163 ;  /* 0x000000ffff587224 */ /* 0x000fe200078e00a3 */
[----:B------:R-:W-:Y:S01]  /*7810*/  MOV R78, R91 ;  /* 0x0000005b004e7202 */ /* 0x000fe20000000f00 */
[----:B------:R-:W-:Y:S01]  /*7820*/  FADD.FTZ R0, R63, R3 ;  /* 0x000000033f007221 */ /* 0x000fe20000010000 */
[----:B------:R1:W-:Y:S01]  /*7830*/  MUFU.EX2 R12, R23 ;  /* 0x00000017000c7308 */ /* 0x0003e20000000800 */
[----:B------:R-:W-:Y:S01]  /*7840*/  FADD.FTZ R2, R88, R2 ;  /* 0x0000000258027221 */ /* 0x000fe20000010000 */
[----:B------:R-:W3:Y:S01]  /*7850*/  LDSM.16.MT88.4 R152, [R218+0x2800] ;  /* 0x00280000da98783b */ /* 0x000ee20000004200 */
[----:B------:R-:W-:-:S02]  /*7860*/  FADD.FTZ R3, R89, R0 ;  /* 0x0000000059037221 */ /* 0x000fc40000010000 */
[----:B------:R-:W-:Y:S01]  /*7870*/  IMAD.MOV.U32 R79, RZ, RZ, R90 ;  /* 0x000000ffff4f7224 */ /* 0x000fe200078e005a */
[----:B------:R-:W-:Y:S01]  /*7880*/  MOV R90, R178 ;  /* 0x000000b2005a7202 */ /* 0x000fe20000000f00 */
[----:B------:R-:W-:Y:S01]  /*7890*/  IMAD.MOV.U32 R88, RZ, RZ, R176 ;  /* 0x000000ffff587224 */ /* 0x000fe200078e00b0 */
[C---:B------:R-:W-:Y:S01]  /*78a0*/  HMMA.16816.F32 R28, R4.reuse, R10, R28 ;  /* 0x0000000a041c723c */ /* 0x040fe2000000181c */
[----:B------:R-:W-:Y:S01]  /*78b0*/  IMAD.MOV.U32 R89, RZ, RZ, R177 ;  /* 0x000000ffff597224 */ /* 0x000fe200078e00b1 */
[----:B------:R-:W-:Y:S01]  /*78c0*/  LDSM.16.MT88.4 R64, [R220+0x5800] ;  /* 0x00580000dc40783b */ /* 0x000fe20000004200 */
[----:B------:R-:W-:Y:S01]  /*78d0*/  IMAD.MOV.U32 R91, RZ, RZ, R179 ;  /* 0x000000ffff5b7224 */ /* 0x000fe200078e00b3 */
[----:B------:R1:W-:Y:S01]  /*78e0*/  MUFU.EX2 R11, R24 ;  /* 0x00000018000b7308 */ /* 0x0003e20000000800 */
[----:B------:R-:W-:Y:S01]  /*78f0*/  IMAD.MOV.U32 R62, RZ, RZ, R170 ;  /* 0x000000ffff3e7224 */ /* 0x000fe200078e00aa */
[----:B------:R-:W-:Y:S02]  /*7900*/  MOV R63, R171 ;  /* 0x000000ab003f7202 */ /* 0x000fe40000000f00 */
[C---:B----4-:R-:W-:Y:S01]  /*7910*/  HMMA.16816.F32 R200, R4.reuse, R16, R80 ;  /* 0x0000001004c8723c */ /* 0x050fe20000001850 */
[----:B-1----:R-:W-:Y:S01]  /*7920*/  IMAD.MOV.U32 R23, RZ, RZ, R90 ;  /* 0x000000ffff177224 */ /* 0x002fe200078e005a */
[----:B------:R-:W-:Y:S06]  /*7930*/  LDSM.16.MT88.4 R144, [R217+0x2800] ;  /* 0x00280000d990783b */ /* 0x000fec0000004200 */
[----:B------:R-:W-:Y:S01]  /*7940*/  HMMA.16816.F32 R124, R4, R18, R72 ;  /* 0x00000012047c723c */ /* 0x000fe20000001848 */
[----:B------:R1:W-:Y:S01]  /*7950*/  MUFU.EX2 R5, R22 ;  /* 0x0000001600057308 */ /* 0x0003e20000000800 */
[----:B------:R-:W-:Y:S01]  /*7960*/  IMAD.MOV.U32 R16, RZ, RZ, R169 ;  /* 0x000000ffff107224 */ /* 0x000fe200078e00a9 */
[----:B------:R-:W-:Y:S01]  /*7970*/  MOV R17, R168 ;  /* 0x000000a800117202 */ /* 0x000fe20000000f00 */
[----:B------:R-:W-:Y:S01]  /*7980*/  IMAD.MOV.U32 R24, RZ, RZ, R88 ;  /* 0x000000ffff187224 */ /* 0x000fe200078e0058 */
[----:B------:R-:W4:Y:S02]  /*7990*/  LDSM.16.MT88.4 R168, [R220+0x2800] ;  /* 0x00280000dca8783b */ /* 0x000f240000004200 */
[----:B------:R-:W-:-:S02]  /*79a0*/  MOV R4, R89 ;  /* 0x0000005900047202 */ /* 0x000fc40000000f00 */
[----:B------:R-:W-:Y:S01]  /*79b0*/  LDSM.16.MT88.4 R72, [R217+0x8800] ;  /* 0x00880000d948783b */ /* 0x000fe20000004200 */
[----:B------:R3:W-:Y:S08]  /*79c0*/  MUFU.EX2 R9, R26 ;  /* 0x0000001a00097308 */ /* 0x0007f00000000800 */
[----:B------:R-:W-:Y:S01]  /*79d0*/  MUFU.EX2 R8, R20 ;  /* 0x0000001400087308 */ /* 0x000fe20000000800 */
[----:B-1----:R-:W-:Y:S01]  /*79e0*/  MOV R22, R91 ;  /* 0x0000005b00167202 */ /* 0x002fe20000000f00 */
[----:B------:R-:W-:Y:S01]  /*79f0*/  IMAD.MOV.U32 R68, RZ, RZ, R131 ;  /* 0x000000ffff447224 */ /* 0x000fe200078e0083 */
[----:B------:R-:W1:Y:S01]  /*7a00*/  LDSM.16.MT88.4 R88, [R221+0x8800] ;  /* 0x00880000dd58783b */ /* 0x000e620000004200 */
[----:B------:R-:W-:-:S02]  /*7a10*/  FADD.FTZ R3, R23, R3 ;  /* 0x0000000317037221 */ /* 0x000fc40000010000 */
[----:B------:R-:W-:Y:S01]  /*7a20*/  IMAD.MOV.U32 R70, RZ, RZ, R129 ;  /* 0x000000ffff467224 */ /* 0x000fe200078e0081 */
[----:B------:R-:W1:Y:S01]  /*7a30*/  LDSM.16.MT88.4 R160, [R221+0x2800] ;  /* 0x00280000dda0783b */ /* 0x000e620000004200 */
[----:B------:R3:W3:Y:S01]  /*7a40*/  MUFU.EX2 R10, R25 ;  /* 0x00000019000a7308 */ /* 0x0006e20000000800 */
[----:B------:R-:W-:Y:S01]  /*7a50*/  FADD.FTZ R0, R22, R2 ;  /* 0x0000000216007221 */ /* 0x000fe20000010000 */
[----:B------:R-:W-:Y:S01]  /*7a60*/  MOV R14, R79 ;  /* 0x0000004f000e7202 */ /* 0x000fe20000000f00 */
[----:B------:R-:W-:Y:S05]  /*7a70*/  LDSM.16.MT88.4 R176, [R217+0x5800] ;  /* 0x00580000d9b0783b */ /* 0x000fea0000004200 */
[----:B------:R-:W4:Y:S08]  /*7a80*/  MUFU.EX2 R7, R21 ;  /* 0x0000001500077308 */ /* 0x000f300000000800 */
[----:B------:R-:W4:Y:S01]  /*7a90*/  MUFU.EX2 R6, R27 ;  /* 0x0000001b00067308 */ /* 0x000f220000000800 */
[----:B---3--:R-:W-:Y:S01]  /*7aa0*/  IMAD.MOV.U32 R26, RZ, RZ, R62 ;  /* 0x000000ffff1a7224 */ /* 0x008fe200078e003e */
[----:B------:R-:W-:Y:S01]  /*7ab0*/  MOV R25, R63 ;  /* 0x0000003f00197202 */ /* 0x000fe20000000f00 */
[----:B------:R-:W-:-:S02]  /*7ac0*/  FADD.FTZ R3, R24, R3 ;  /* 0x0000000318037221 */ /* 0x000fc40000010000 */
[----:B------:R-:W-:Y:S02]  /*7ad0*/  FADD.FTZ R4, R4, R0 ;  /* 0x0000000004047221 */ /* 0x000fe40000010000 */
[----:B------:R-:W-:Y:S01]  /*7ae0*/  FADD.FTZ R3, R26, R3 ;  /* 0x000000031a037221 */ /* 0x000fe20000010000 */
[----:B------:R-:W-:Y:S01]  /*7af0*/  F2FP.PACK_AB R128, R10, R9 ;  /* 0x000000090a80723e */ /* 0x000fe200000000ff */
[----:B------:R-:W-:Y:S01]  /*7b00*/  IMAD.MOV.U32 R80, RZ, RZ, R187 ;  /* 0x000000ffff507224 */ /* 0x000fe200078e00bb */
[----:B----4-:R-:W-:Y:S01]  /*7b10*/  F2FP.PACK_AB R129, R7, R5 ;  /* 0x000000050781723e */ /* 0x010fe200000000ff */
[----:B------:R-:W-:Y:S01]  /*7b20*/  FADD.FTZ R3, R135, R3 ;  /* 0x0000000387037221 */ /* 0x000fe20000010000 */
[----:B------:R-:W-:Y:S01]  /*7b30*/  F2FP.PACK_AB R130, R12, R11 ;  /* 0x0000000b0c82723e */ /* 0x000fe200000000ff */
[----:B------:R-:W-:Y:S01]  /*7b40*/  IMAD.MOV.U32 R81, RZ, RZ, R186 ;  /* 0x000000ffff517224 */ /* 0x000fe200078e00ba */
[----:B------:R-:W-:Y:S01]  /*7b50*/  MOV R82, R185 ;  /* 0x000000b900527202 */ /* 0x000fe20000000f00 */
[----:B------:R-:W-:Y:S01]  /*7b60*/  IMAD.MOV.U32 R83, RZ, RZ, R184 ;  /* 0x000000ffff537224 */ /* 0x000fe200078e00b8 */
[----:B------:R-:W-:Y:S01]  /*7b70*/  F2FP.PACK_AB R131, R6, R8 ;  /* 0x000000080683723e */ /* 0x000fe200000000ff */
[----:B------:R-:W-:Y:S01]  /*7b80*/  IMAD.MOV.U32 R18, RZ, RZ, R61 ;  /* 0x000000ffff127224 */ /* 0x000fe200078e003d */
[----:B------:R-:W-:Y:S01]  /*7b90*/  MOV R19, R60 ;  /* 0x0000003c00137202 */ /* 0x000fe20000000f00 */
[----:B------:R-:W-:Y:S01]  /*7ba0*/  FADD.FTZ R3, R136, R3 ;  /* 0x0000000388037221 */ /* 0x000fe20000010000 */
[----:B------:R-:W-:Y:S03]  /*7bb0*/  LDSM.16.MT88.4 R184, [R218+0x5800] ;  /* 0x00580000dab8783b */ /* 0x000fe60000004200 */
[C---:B------:R-:W-:Y:S08]  /*7bc0*/  HMMA.16816.F32 R148, R128.reuse, R152, R148 ;  /* 0x000000988094723c */ /* 0x040ff00000001894 */
[C---:B------:R-:W-:Y:S08]  /*7bd0*/  HMMA.16816.F32 R164, R128.reuse, R168, R164 ;  /* 0x000000a880a4723c */ /* 0x040ff000000018a4 */
[C---:B------:R-:W-:Y:S01]  /*7be0*/  HMMA.16816.F32 R60, R128.reuse, R64, R112 ;  /* 0x00000040803c723c */ /* 0x040fe20000001870 */
[----:B------:R-:W3:Y:S07]  /*7bf0*/  LDSM.16.MT88.4 R112, [R218+0xb800] ;  /* 0x00b80000da70783b */ /* 0x000eee0000004200 */
[C---:B-1----:R-:W-:Y:S08]  /*7c00*/  HMMA.16816.F32 R84, R128.reuse, R88, R84 ;  /* 0x000000588054723c */ /* 0x042ff00000001854 */
[C---:B------:R-:W-:Y:S01]  /*7c10*/  HMMA.16816.F32 R152, R128.reuse, R154, R96 ;  /* 0x0000009a8098723c */ /* 0x040fe20000001860 */
[----:B------:R-:W-:Y:S07]  /*7c20*/  LDSM.16.MT88.4 R96, [R220+0x8800] ;  /* 0x00880000dc60783b */ /* 0x000fee0000004200 */
[C---:B------:R-:W-:Y:S01]  /*7c30*/  HMMA.16816.F32 R168, R128.reuse, R170, R80 ;  /* 0x000000aa80a8723c */ /* 0x040fe20000001850 */
[----:B------:R-:W1:Y:S07]  /*7c40*/  LDSM.16.MT88.4 R80, [R218+0x8800] ;  /* 0x00880000da50783b */ /* 0x000e6e0000004200 */
[C---:B------:R-:W-:Y:S01]  /*7c50*/  HMMA.16816.F32 R64, R128.reuse, R66, R104 ;  /* 0x000000428040723c */ /* 0x040fe20000001868 */
[----:B------:R-:W4:Y:S07]  /*7c60*/  LDSM.16.MT88.4 R104, [R217+0xb800] ;  /* 0x00b80000d968783b */ /* 0x000f2e0000004200 */
[C---:B------:R-:W-:Y:S08]  /*7c70*/  HMMA.16816.F32 R68, R128.reuse, R72, R68 ;  /* 0x000000488044723c */ /* 0x040ff00000001844 */
[C---:B------:R-:W-:Y:S01]  /*7c80*/  HMMA.16816.F32 R88, R128.reuse, R90, R120 ;  /* 0x0000005a8058723c */ /* 0x040fe20000001878 */
[----:B------:R-:W1:Y:S07]  /*7c90*/  LDSM.16.MT88.4 R120, [R221+0xb800] ;  /* 0x00b80000dd78783b */ /* 0x000e6e0000004200 */
[----:B------:R-:W-:Y:S01]  /*7ca0*/  HMMA.16816.F32 R72, R128, R74, R16 ;  /* 0x0000004a8048723c */ /* 0x000fe20000001810 */
[----:B------:R-:W1:Y:S01]  /*7cb0*/  LDSM.16.MT88.4 R16, [R220+0xb800] ;  /* 0x00b80000dc10783b */ /* 0x000e620000004200 */
[----:B------:R-:W-:-:S06]  /*7cc0*/  IMAD.MOV.U32 R13, RZ, RZ, R78 ;  /* 0x000000ffff0d7224 */ /* 0x000fcc00078e004e */
[C---:B------:R-:W-:Y:S08]  /*7cd0*/  HMMA.16816.F32 R52, R128.reuse, R56, R116 ;  /* 0x000000388034723c */ /* 0x040ff00000001874 */
[C---:B------:R-:W-:Y:S08]  /*7ce0*/  HMMA.16816.F32 R140, R128.reuse, R144, R140 ;  /* 0x00000090808c723c */ /* 0x040ff0000000188c */
[----:B------:R-:W-:Y:S01]  /*7cf0*/  HMMA.16816.F32 R156, R128, R160, R156 ;  /* 0x000000a0809c723c */ /* 0x000fe2000000189c */
[----:B--2---:R-:W-:-:S04]  /*7d00*/  @P3 IMAD.HI.U32 R2, R15, c[0x0][0x2c8], RZ ;  /* 0x0000b2000f023a27 */ /* 0x004fc800078e00ff */
[----:B------:R-:W-:Y:S01]  /*7d10*/  IMAD.MOV.U32 R0, RZ, RZ, R15 ;  /* 0x000000ffff007224 */ /* 0x000fe200078e000f */
[----:B------:R-:W-:Y:S01]  /*7d20*/  @P3 SHF.R.U32.HI R0, RZ, c[0x0][0x2cc], R2 ;  /* 0x0000b300ff003a19 */ /* 0x000fe20000011602 */
[----:B------:R-:W-:Y:S01]  /*7d30*/  FADD.FTZ R2, R25, R4 ;  /* 0x0000000419027221 */ /* 0x000fe20000010000 */
[----:B------:R-:W-:-:S03]  /*7d40*/  MOV R4, c[0x0][0x168] ;  /* 0x00005a0000047a02 */ /* 0x000fc60000000f00 */
[----:B------:R-:W-:Y:S01]  /*7d50*/  FADD.FTZ R2, R134, R2 ;  /* 0x0000000286027221 */ /* 0x000fe20000010000 */
[----:B------:R-:W-:-:S03]  /*7d60*/  IADD3 R0, R0, c[0x0][0x1d0], -R4 ;  /* 0x0000740000007a10 */ /* 0x000fc60007ffe804 */
[----:B------:R-:W-:Y:S02]  /*7d70*/  FADD.FTZ R2, R137, R2 ;  /* 0x0000000289027221 */ /* 0x000fe40000010000 */
[----:B------:R-:W-:-:S04]  /*7d80*/  IMAD.HI R4, R0, 0x2aaaaaab, RZ ;  /* 0x2aaaaaab00047827 */ /* 0x000fc800078e02ff */
[----:B------:R-:W-:Y:S02]  /*7d90*/  FADD.FTZ R0, R252, R3 ;  /* 0x00000003fc007221 */ /* 0x000fe40000010000 */
[----:B------:R-:W-:Y:S02]  /*7da0*/  FADD.FTZ R2, R138, R2 ;  /* 0x000000028a027221 */ /* 0x000fe40000010000 */
[----:B------:R-:W-:Y:S02]  /*7db0*/  FADD.FTZ R0, R139, R0 ;  /* 0x000000008b007221 */ /* 0x000fe40000010000 */
[----:B------:R-:W-:Y:S02]  /*7dc0*/  FADD.FTZ R2, R14, R2 ;  /* 0x000000020e027221 */ /* 0x000fe40000010000 */
[----:B------:R-:W-:Y:S02]  /*7dd0*/  FADD.FTZ R0, R5, R0 ;  /* 0x0000000005007221 */ /* 0x000fe40000010000 */
[----:B------:R-:W-:Y:S01]  /*7de0*/  FADD.FTZ R2, R9, R2 ;  /* 0x0000000209027221 */ /* 0x000fe20000010000 */
[----:B------:R-:W-:Y:S01]  /*7df0*/  SHF.R.U32.HI R3, RZ, 0x1f, R4 ;  /* 0x0000001fff037819 */ /* 0x000fe20000011604 */
[----:B------:R-:W-:-:S02]  /*7e00*/  FADD.FTZ R0, R7, R0 ;  /* 0x0000000007007221 */ /* 0x000fc40000010000 */
[----:B------:R-:W-:Y:S01]  /*7e10*/  FADD.FTZ R2, R10, R2 ;  /* 0x000000020a027221 */ /* 0x000fe20000010000 */
[----:B------:R-:W-:Y:S01]  /*7e20*/  LEA.HI.SX32 R3, R4, R3, 0x1c ;  /* 0x0000000304037211 */ /* 0x000fe200078fe2ff */
[----:B------:R-:W-:Y:S02]  /*7e30*/  FADD.FTZ R0, R8, R0 ;  /* 0x0000000008007221 */ /* 0x000fe40000010000 */
[----:B------:R-:W-:Y:S01]  /*7e40*/  FADD.FTZ R2, R11, R2 ;  /* 0x000000020b027221 */ /* 0x000fe20000010000 */
[----:B------:R-:W-:Y:S01]  /*7e50*/  IMNMX R3, RZ, R3, !PT ;  /* 0x00000003ff037217 */ /* 0x000fe20007800200 */
[----:B------:R-:W-:Y:S02]  /*7e60*/  FADD.FTZ R0, R6, R0 ;  /* 0x0000000006007221 */ /* 0x000fe40000010000 */
[----:B------:R-:W-:Y:S02]  /*7e70*/  FADD.FTZ R2, R12, R2 ;  /* 0x000000020c027221 */ /* 0x000fe40000010000 */
[----:B------:R2:W-:Y:S01]  /*7e80*/  STL [R1+0x4], R3 ;  /* 0x0000040301007387 */ /* 0x0005e20000100800 */
[----:B------:R-:W-:-:S03]  /*7e90*/  IADD3 R252, R13, -0x2, RZ ;  /* 0xfffffffe0dfc7810 */ /* 0x000fc60007ffe0ff */
[----:B------:R2:W-:Y:S04]  /*7ea0*/  STL [R1+0x18], R0 ;  /* 0x0000180001007387 */ /* 0x0005e80000100800 */
[----:B------:R2:W-:Y:S01]  /*7eb0*/  STL [R1+0x10], R2 ;  /* 0x0000100201007387 */ /* 0x0005e20000100800 */
[----:B------:R-:W-:Y:S01]  /*7ec0*/  ISETP.GE.AND P0, PT, R252, R3, PT ;  /* 0x00000003fc00720c */ /* 0x000fe20003f06270 */
[C---:B------:R-:W-:Y:S08]  /*7ed0*/  HMMA.16816.F32 R56, R128.reuse, R58, R108 ;  /* 0x0000003a8038723c */ /* 0x040ff0000000186c */
[C---:B------:R-:W-:Y:S08]  /*7ee0*/  HMMA.16816.F32 R144, R128.reuse, R146, R92 ;  /* 0x000000928090723c */ /* 0x040ff0000000185c */
[C---:B------:R-:W-:Y:S08]  /*7ef0*/  HMMA.16816.F32 R160, R128.reuse, R162, R100 ;  /* 0x000000a280a0723c */ /* 0x040ff00000001864 */
[C---:B---3--:R-:W-:Y:S08]  /*7f00*/  HMMA.16816.F32 R108, R128.reuse, R112, R200 ;  /* 0x00000070806c723c */ /* 0x048ff000000018c8 */
[C---:B------:R-:W-:Y:S08]  /*7f10*/  HMMA.16816.F32 R172, R128.reuse, R176, R172 ;  /* 0x000000b080ac723c */ /* 0x040ff000000018ac */
[C---:B------:R-:W-:Y:S08]  /*7f20*/  HMMA.16816.F32 R180, R128.reuse, R184, R180 ;  /* 0x000000b880b4723c */ /* 0x040ff000000018b4 */
[C---:B-1----:R-:W-:Y:S08]  /*7f30*/  HMMA.16816.F32 R76, R128.reuse, R80, R212 ;  /* 0x00000050804c723c */ /* 0x042ff000000018d4 */
        /* <DEDUP_REMOVED lines=13> */
[----:B--2---:R-:W2:Y:S01]  /*8010*/  LDL R13, [R1+0x8c] ;  /* 0x00008c00010d7983 */ /* 0x004ea20000100800 */
[----:B------:R-:W-:Y:S01]  /*8020*/  IMAD.MOV.U32 R136, RZ, RZ, R132 ;  /* 0x000000ffff887224 */ /* 0x000fe200078e0084 */
[----:B------:R-:W-:-:S02]  /*8030*/  MOV R135, R133 ;  /* 0x0000008500877202 */ /* 0x000fc40000000f00 */
[----:B------:R-:W-:Y:S01]  /*8040*/  MOV R201, R252 ;  /* 0x000000fc00c97202 */ /* 0x000fe20000000f00 */
[----:B--2---:R-:W-:-:S05]  /*8050*/  IMAD.IADD R0, R13, 0x1, R15 ;  /* 0x000000010d007824 */ /* 0x004fca00078e020f */
[----:B------:R1:W-:Y:S02]  /*8060*/  STL [R1], R0 ;  /* 0x0000000001007387 */ /* 0x0003e40000100800 */
[----:B-1----:R-:W-:-:S05]  /*8070*/  @P3 IMAD.HI.U32 R0, R0, c[0x0][0x2c8], RZ ;  /* 0x0000b20000003a27 */ /* 0x002fca00078e00ff */
[----:B------:R-:W-:-:S05]  /*8080*/  @P3 SHF.R.U32.HI R0, RZ, c[0x0][0x2cc], R0 ;  /* 0x0000b300ff003a19 */ /* 0x000fca0000011600 */
[----:B------:R1:W-:Y:S02]  /*8090*/  @P3 STL [R1+0x8], R0 ;  /* 0x0000080001003387 */ /* 0x0003e40000100800 */
.L_x_1286:
[----:B------:R-:W-:Y:S04]  /*80a0*/  DEPBAR.LE SB0, 0x0 ;  /* 0x000080000000791a */ /* 0x000fe80000000000 */
[----:B------:R-:W-:Y:S01]  /*80b0*/  WARPSYNC 0xffffffff ;  /* 0xffffffff00007948 */ /* 0x000fe20003800000 */
[----:B------:R-:W-:Y:S01]  /*80c0*/  BAR.SYNC.DEFER_BLOCKING 0x0 ;  /* 0x0000000000007b1d */ /* 0x000fe20000010000 */
[C---:B------:R-:W-:Y:S02]  /*80d0*/  ISETP.GE.AND P0, PT, R201.reuse, RZ, PT ;  /* 0x000000ffc900720c */ /* 0x040fe40003f06270 */
[----:B------:R-:W-:Y:S02]  /*80e0*/  MOV R198, c[0x0][0x2c4] ;  /* 0x0000b10000c67a02 */ /* 0x000fe40000000f00 */
[C---:B------:R-:W-:Y:S09]  /*80f0*/  IADD3 R252, R201.reuse, -0x1, RZ ;  /* 0xffffffffc9fc7810 */ /* 0x040ff20007ffe0ff */
[----:B-1----:R-:W-:Y:S01]  /*8100*/  @P0 SHF.R.S32.HI R0, RZ, 0x1f, R201 ;  /* 0x0000001fff000819 */ /* 0x002fe200000114c9 */
[C---:B------:R-:W-:Y:S04]  /*8110*/  @P0 IMAD.WIDE.U32 R2, R201.reuse, c[0x0][0x208], RZ ;  /* 0x00008200c9020a25 */ /* 0x040fe800078e00ff */
[----:B------:R-:W-:Y:S04]  /*8120*/  @P0 IMAD R0, R0, c[0x0][0x208], RZ ;  /* 0x0000820000000a24 */ /* 0x000fe800078e02ff */
[----:B------:R-:W-:Y:S01]  /*8130*/  @P0 IMAD R0, R201, c[0x0][0x20c], R0 ;  /* 0x00008300c9000a24 */ /* 0x000fe200078e0200 */
[----:B-----5:R-:W-:Y:S04]  /*8140*/  LDSM.16.M88.4 R48, [R223] ;  /* 0x00000000df30783b */ /* 0x020fe80000000200 */
[----:B------:R-:W-:Y:S04]  /*8150*/  @P0 IADD3 R0, R3, R0, RZ ;  /* 0x0000000003000210 */ /* 0x000fe80007ffe0ff */
[----:B------:R-:W1:Y:S01]  /*8160*/  LDSM.16.M88.4 R8, [R216] ;  /* 0x00000000d808783b */ /* 0x000e620000000200 */
[----:B------:R-:W-:Y:S07]  /*8170*/  @P0 IMAD R0, R0, 0x60, RZ ;  /* 0x0000006000000824 */ /* 0x000fee00078e02ff */
[----:B------:R-:W2:Y:S08]  /*8180*/  LDSM.16.M88.4 R16, [R216+0x800] ;  /* 0x00080000d810783b */ /* 0x000eb00000000200 */
[----:B------:R-:W3:Y:S06]  /*8190*/  LDL.64 R132, [R1+0x28] ;  /* 0x0000280001847983 */ /* 0x000eec0000100a00 */
[----:B------:R-:W4:Y:S08]  /*81a0*/  LDSM.16.M88.4 R24, [R216+0x1000] ;  /* 0x00100000d818783b */ /* 0x000f300000000200 */
[----:B------:R-:W3:Y:S04]  /*81b0*/  LDL R134, [R1+0x34] ;  /* 0x0000340001867983 */ /* 0x000ee80000100800 */
[----:B------:R4:W-:Y:S04]  /*81c0*/  STL [R1+0x98], R220 ;  /* 0x000098dc01007387 */ /* 0x0009e80000100800 */
[----:B------:R-:W4:Y:S01]  /*81d0*/  LDSM.16.M88.4 R32, [R216+0x1800] ;  /* 0x00180000d820783b */ /* 0x000f220000000200 */
[C---:B-1----:R-:W-:Y:S07]  /*81e0*/  HMMA.16816.F32 R4, R48.reuse, R8, RZ ;  /* 0x000000083004723c */ /* 0x042fee00000018ff */
[----:B------:R-:W1:Y:S01]  /*81f0*/  LDSM.16.M88.4 R40, [R216+0x2000] ;  /* 0x00200000d828783b */ /* 0x000e620000000200 */
[C---:B------:R-:W-:Y:S07]  /*8200*/  HMMA.16816.F32 R8, R48.reuse, R10, RZ ;  /* 0x0000000a3008723c */ /* 0x040fee00000018ff */
[----:B------:R-:W1:Y:S01]  /*8210*/  LDSM.16.M88.4 R188, [R216+0x2800] ;  /* 0x00280000d8bc783b */ /* 0x000e620000000200 */
[C---:B--2---:R-:W-:Y:S07]  /*8220*/  HMMA.16816.F32 R12, R48.reuse, R16, RZ ;  /* 0x00000010300c723c */ /* 0x044fee00000018ff */
[----:B----4-:R-:W2:Y:S01]  /*8230*/  LDL R220, [R1+0xc] ;  /* 0x00000c0001dc7983 */ /* 0x010ea20000100800 */
[C---:B------:R-:W-:Y:S03]  /*8240*/  HMMA.16816.F32 R16, R48.reuse, R18, RZ ;  /* 0x000000123010723c */ /* 0x040fe600000018ff */
[----:B------:R-:W-:Y:S05]  /*8250*/  LDSM.16.M88.4 R192, [R227] ;  /* 0x00000000e3c0783b */ /* 0x000fea0000000200 */
[C---:B------:R-:W-:Y:S03]  /*8260*/  HMMA.16816.F32 R20, R48.reuse, R24, RZ ;  /* 0x000000183014723c */ /* 0x040fe600000018ff */
[----:B------:R-:W4:Y:S04]  /*8270*/  LDL R197, [R1+0x8] ;  /* 0x0000080001c57983 */ /* 0x000f280000100800 */
[----:B------:R-:W4:Y:S01]  /*8280*/  LDL R196, [R1+0x54] ;  /* 0x0000540001c47983 */ /* 0x000f220000100800 */
[C---:B------:R-:W-:Y:S08]  /*8290*/  HMMA.16816.F32 R24, R48.reuse, R26, RZ ;  /* 0x0000001a3018723c */ /* 0x040ff000000018ff */
[C---:B------:R-:W-:Y:S08]  /*82a0*/  HMMA.16816.F32 R28, R48.reuse, R32, RZ ;  /* 0x00000020301c723c */ /* 0x040ff000000018ff */
[C---:B------:R-:W-:Y:S08]  /*82b0*/  HMMA.16816.F32 R32, R48.reuse, R34, RZ ;  /* 0x000000223020723c */ /* 0x040ff000000018ff */
[C---:B-1----:R-:W-:Y:S08]  /*82c0*/  HMMA.16816.F32 R36, R48.reuse, R40, RZ ;  /* 0x000000283024723c */ /* 0x042ff000000018ff */
[C---:B------:R-:W-:Y:S08]  /*82d0*/  HMMA.16816.F32 R40, R48.reuse, R42, RZ ;  /* 0x0000002a3028723c */ /* 0x040ff000000018ff */
[C---:B------:R-:W-:Y:S08]  /*82e0*/  HMMA.16816.F32 R44, R48.reuse, R188, RZ ;  /* 0x000000bc302c723c */ /* 0x040ff000000018ff */
[----:B------:R-:W-:Y:S01]  /*82f0*/  HMMA.16816.F32 R48, R48, R190, RZ ;  /* 0x000000be3030723c */ /* 0x000fe200000018ff */
[----:B------:R-:W1:Y:S07]  /*8300*/  LDSM.16.M88.4 R188, [R224] ;  /* 0x00000000e0bc783b */ /* 0x000e6e0000000200 */
[C---:B-1----:R-:W-:Y:S08]  /*8310*/  HMMA.16816.F32 R4, R188.reuse, R192, R4 ;  /* 0x000000c0bc04723c */ /* 0x042ff00000001804 */
[C---:B------:R-:W-:Y:S01]  /*8320*/  HMMA.16816.F32 R8, R188.reuse, R194, R8 ;  /* 0x000000c2bc08723c */ /* 0x040fe20000001808 */
[----:B------:R-:W1:Y:S07]  /*8330*/  LDSM.16.M88.4 R192, [R250] ;  /* 0x00000000fac0783b */ /* 0x000e6e0000000200 */
[C---:B-1----:R-:W-:Y:S08]  /*8340*/  HMMA.16816.F32 R12, R188.reuse, R192, R12 ;  /* 0x000000c0bc0c723c */ /* 0x042ff0000000180c */
[C---:B------:R-:W-:Y:S01]  /*8350*/  HMMA.16816.F32 R16, R188.reuse, R194, R16 ;  /* 0x000000c2bc10723c */ /* 0x040fe20000001810 */
[----:B------:R-:W1:Y:S07]  /*8360*/  LDSM.16.M88.4 R192, [R249] ;  /* 0x00000000f9c0783b */ /* 0x000e6e0000000200 */
[C---:B-1----:R-:W-:Y:S08]  /*8370*/  HMMA.16816.F32 R20, R188.reuse, R192, R20 ;  /* 0x000000c0bc14723c */ /* 0x042ff00000001814 */
[C---:B------:R-:W-:Y:S01]  /*8380*/  HMMA.16816.F32 R24, R188.reuse, R194, R24 ;  /* 0x000000c2bc18723c */ /* 0x040fe20000001818 */
[----:B------:R-:W1:Y:S07]  /*8390*/  LDSM.16.M88.4 R192, [R248] ;  /* 0x00000000f8c0783b */ /* 0x000e6e0000000200 */
[C---:B-1----:R-:W-:Y:S04]  /*83a0*/  HMMA.16816.F32 R28, R188.reuse, R192, R28 ;  /* 0x000000c0bc1c723c */ /* 0x042fe8000000181c */
[----:B---3--:R-:W-:Y:S04]  /*83b0*/  @P0 MOV R138, R132 ;  /* 0x00000084008a0202 */ /* 0x008fe80000000f00 */
[C---:B------:R-:W-:Y:S01]  /*83c0*/  HMMA.16816.F32 R32, R188.reuse, R194, R32 ;  /* 0x000000c2bc20723c */ /* 0x040fe20000001820 */
[----:B------:R-:W1:Y:S03]  /*83d0*/  LDSM.16.M88.4 R192, [R247] ;  /* 0x00000000f7c0783b */ /* 0x000e660000000200 */
[----:B------:R-:W-:Y:S05]  /*83e0*/  @P0 MOV R139, R134 ;  /* 0x00000086008b0202 */ /* 0x000fea0000000f00 */
[----:B------:R-:W-:Y:S05]  /*83f0*/  @P0 IMAD.WIDE.U32 R138, R2, 0x60, R138 ;  /* 0x00000060028a0825 */ /* 0x000fea00078e008a */
[----:B------:R-:W-:Y:S02]  /*8400*/  @P0 SHF.L.U32 R132, R138, 0x1, RZ ;  /* 0x000000018a840819 */ /* 0x000fe400000006ff */
[----:B------:R-:W-:Y:S02]  /*8410*/  @P0 IADD3 R0, R139, R0, RZ ;  /* 0x000000008b000210 */ /* 0x000fe40007ffe0ff */
[----:B------:R-:W-:Y:S02]  /*8420*/  @P0 IADD3 R2, P1, R132, c[0x0][0x1f8], RZ ;  /* 0x00007e0084020a10 */ /* 0x000fe40007f3e0ff */
[----:B------:R-:W-:Y:S02]  /*8430*/  @P0 SHF.L.U64.HI R0, R138, 0x1, R0 ;  /* 0x000000018a000819 */ /* 0x000fe40000010200 */
[----:B------:R-:W-:Y:S02]  /*8440*/  @P0 IADD3 R138, P2, R132, 0x80, RZ ;  /* 0x00000080848a0810 */ /* 0x000fe40007f5e0ff */
[----:B------:R-:W-:Y:S02]  /*8450*/  @P0 IADD3.X R3, R0, c[0x0][0x1fc], RZ, P1, !PT ;  /* 0x00007f0000030a10 */ /* 0x000fe40000ffe4ff */
[----:B------:R-:W-:Y:S04]  /*8460*/  @P0 IADD3 R138, P1, R138, c[0x0][0x1f8], RZ ;  /* 0x00007e008a8a0a10 */ /* 0x000fe80007f3e0ff */
[--C-:B------:R-:W-:Y:S02]  /*8470*/  @P0 IADD3.X R139, RZ, c[0x0][0x1fc], R0.reuse, P1, P2 ;  /* 0x00007f00ff8b0a10 */ /* 0x100fe40000fe4400 */
[C---:B--2---:R-:W-:Y:S02]  /*8480*/  LOP3.LUT P4, RZ, R220.reuse, 0x2, RZ, 0xc0, !PT ;  /* 0x00000002dcff7812 */ /* 0x044fe4000788c0ff */
[----:B------:R-:W-:Y:S01]  /*8490*/  LOP3.LUT P3, RZ, R220, 0x1, RZ, 0xc0, !PT ;  /* 0x00000001dcff7812 */ /* 0x000fe2000786c0ff */
[C---:B-1----:R-:W-:Y:S08]  /*84a0*/  HMMA.16816.F32 R36, R188.reuse, R192, R36 ;  /* 0x000000c0bc24723c */ /* 0x042ff00000001824 */
[C---:B------:R-:W-:Y:S01]  /*84b0*/  HMMA.16816.F32 R40, R188.reuse, R194, R40 ;  /* 0x000000c2bc28723c */ /* 0x040fe20000001828 */
[----:B------:R-:W1:Y:S08]  /*84c0*/  LDSM.16.M88.4 R192, [R246] ;  /* 0x00000000f6c0783b */ /* 0x000e700000000200 */
[----:B------:R-:W-:Y:S01]  /*84d0*/  @!PT LDS RZ, [RZ] ;  /* 0x00000000fffff984 */ /* 0x000fe20000000800 */
[----:B------:R-:W-:Y:S01]  /*84e0*/  @!PT LDS RZ, [RZ] ;  /* 0x00000000fffff984 */ /* 0x000fe20000000800 */
[----:B------:R-:W-:Y:S01]  /*84f0*/  @!PT LDS RZ, [RZ] ;  /* 0x00000000fffff984 */ /* 0x000fe20000000800 */
[----:B------:R2:W-:Y:S08]  /*8500*/  @P0 LDGSTS.E.BYPASS.LTC128B.128 [R251+0x100], [R2.64], !P4 ;  /* 0x0010000002fb0fae */ /* 0x0005f0000e101d48 */
[----:B------:R3:W-:Y:S01]  /*8510*/  @P0 LDGSTS.E.BYPASS.LTC128B.128 [R251+0x3100], [R138.64], !P3 ;  /* 0x031000008afb0fae */ /* 0x0007e2000d901d48 */
[C---:B-1----:R-:W-:Y:S03]  /*8520*/  HMMA.16816.F32 R44, R188.reuse, R192, R44 ;  /* 0x000000c0bc2c723c */ /* 0x042fe6000000182c */
[----:B---3--:R-:W-:Y:S04]  /*8530*/  @P0 IADD3 R138, P2, R132, 0x100, RZ ;  /* 0x00000100848a0810 */ /* 0x008fe80007f5e0ff */
[----:B------:R-:W-:Y:S01]  /*8540*/  @P0 IADD3 R138, P1, R138, c[0x0][0x1f8], RZ ;  /* 0x00007e008a8a0a10 */ /* 0x000fe20007f3e0ff */
[----:B------:R-:W-:Y:S04]  /*8550*/  HMMA.16816.F32 R48, R188, R194, R48 ;  /* 0x000000c2bc30723c */ /* 0x000fe80000001830 */
[--C-:B------:R-:W-:Y:S02]  /*8560*/  @P0 IADD3.X R139, RZ, c[0x0][0x1fc], R0.reuse, P1, P2 ;  /* 0x00007f00ff8b0a10 */ /* 0x100fe40000fe4400 */
[----:B------:R-:W-:Y:S03]  /*8570*/  @P0 IADD3 R132, P2, R132, 0x180, RZ ;  /* 0x0000018084840810 */ /* 0x000fe60007f5e0ff */
[----:B------:R1:W-:Y:S03]  /*8580*/  @P0 LDGSTS.E.BYPASS.LTC128B.128 [R251+0x6100], [R138.64], !P6 ;  /* 0x061000008afb0fae */ /* 0x0003e6000f101d48 */
[----:B------:R-:W-:Y:S04]  /*8590*/  @P0 IADD3 R132, P1, R132, c[0x0][0x1f8], RZ ;  /* 0x00007e0084840a10 */ /* 0x000fe80007f3e0ff */
[----:B------:R-:W-:Y:S02]  /*85a0*/  @P0 IADD3.X R133, RZ, c[0x0][0x1fc], R0, P1, P2 ;  /* 0x00007f00ff850a10 */ /* 0x000fe40000fe4400 */
[----:B------:R-:W-:Y:S03]  /*85b0*/  @P0 MOV R0, c[0x0][0x208] ;  /* 0x0000820000000a02 */ /* 0x000fe60000000f00 */
[----:B------:R3:W-:Y:S08]  /*85c0*/  @P0 LDGSTS.E.BYPASS.LTC128B.128 [R251+0x9100], [R132.64], !P5 ;  /* 0x0910000084fb0fae */ /* 0x0007f0000e901d48 */
[----:B-1----:R-:W4:Y:S01]  /*85d0*/  LDL R138, [R1+0x30] ;  /* 0x00003000018a7983 */ /* 0x002f220000100800 */
[----:B---3--:R-:W-:Y:S02]  /*85e0*/  @P0 MOV R133, 0x6 ;  /* 0x0000000600850802 */ /* 0x008fe40000000f00 */
[C---:B------:R-:W-:Y:S02]  /*85f0*/  @P0 SHF.L.U32 R132, R0.reuse, 0x6, RZ ;  /* 0x0000000600840819 */ /* 0x040fe400000006ff */
[----:B------:R-:W-:Y:S02]  /*8600*/  @P0 SHF.L.U64.HI R0, R0, R133, c[0x0][0x20c] ;  /* 0x0000830000000619 */ /* 0x000fe40000010285 */
[----:B--2---:R-:W-:Y:S04]  /*8610*/  @P0 IADD3 R2, P1, R2, R132, RZ ;  /* 0x0000008402020210 */ /* 0x004fe80007f3e0ff */
[----:B------:R-:W-:Y:S02]  /*8620*/  @P0 IADD3.X R3, R3, R0, RZ, P1, !PT ;  /* 0x0000000003030210 */ /* 0x000fe40000ffe4ff */
[----:B------:R-:W-:Y:S03]  /*8630*/  @P0 IADD3 R132, P1, R132, R2, RZ ;  /* 0x0000000284840210 */ /* 0x000fe60007f3e0ff */
[----:B------:R1:W-:Y:S01]  /*8640*/  @P0 LDGSTS.E.BYPASS.LTC128B.128 [R251+0x1100], [R2.64], !P4 ;  /* 0x0110000002fb0fae */ /* 0x0003e2000e101d48 */
[----:B------:R-:W-:Y:S02]  /*8650*/  @P0 IADD3.X R133, R0, R3, RZ, P1, !PT ;  /* 0x0000000300850210 */ /* 0x000fe40000ffe4ff */
[----:B------:R-:W-:Y:S05]  /*8660*/  ISETP.NE.AND P1, PT, R198, 0x1, PT ;  /* 0x00000001c600780c */ /* 0x000fea0003f25270 */
[----:B------:R1:W-:Y:S08]  /*8670*/  @P0 LDGSTS.E.BYPASS.LTC128B.128 [R251+0x4100], [R2.64+0x80], !P3 ;  /* 0x0410008002fb0fae */ /* 0x0003f0000d901d48 */
[----:B------:R1:W-:Y:S08]  /*8680*/  @P0 LDGSTS.E.BYPASS.LTC128B.128 [R251+0x7100], [R2.64+0x100], !P6 ;  /* 0x0710010002fb0fae */ /* 0x0003f0000f101d48 */
[----:B------:R1:W-:Y:S08]  /*8690*/  @P0 LDGSTS.E.BYPASS.LTC128B.128 [R251+0xa100], [R2.64+0x180], !P5 ;  /* 0x0a10018002fb0fae */ /* 0x0003f0000e901d48 */
[----:B------:R2:W-:Y:S08]  /*86a0*/  @P0 LDGSTS.E.BYPASS.LTC128B.128 [R251+0x2100], [R132.64], !P4 ;  /* 0x0210000084fb0fae */ /* 0x0005f0000e101d48 */
[----:B------:R2:W-:Y:S08]  /*86b0*/  @P0 LDGSTS.E.BYPASS.LTC128B.128 [R251+0x5100], [R132.64+0x80], !P3 ;  /* 0x0510008084fb0fae */ /* 0x0005f0000d901d48 */
[----:B------:R2:W-:Y:S01]  /*86c0*/  @P0 LDGSTS.E.BYPASS.LTC128B.128 [R251+0x8100], [R132.64+0x100], !P6 ;  /* 0x0810010084fb0fae */ /* 0x0005e2000f101d48 */
[----:B-1----:R-:W-:Y:S07]  /*86d0*/  IMAD R2, R201, -0x60, RZ ;  /* 0xffffffa0c9027824 */ /* 0x002fee00078e02ff */
[----:B------:R2:W-:Y:S08]  /*86e0*/  @P0 LDGSTS.E.BYPASS.LTC128B.128 [R251+0xb100], [R132.64+0x180], !P5 ;  /* 0x0b10018084fb0fae */ /* 0x0005f0000e901d48 */
[----:B------:R-:W-:Y:S08]  /*86f0*/  LDSM.16.M88.4 R188, [R226] ;  /* 0x00000000e2bc783b */ /* 0x000ff00000000200 */
[----:B------:R-:W1:Y:S08]  /*8700*/  LDSM.16.M88.4 R192, [R222] ;  /* 0x00000000dec0783b */ /* 0x000e700000000200 */
[----:B------:R-:W0:Y:S08]  /*8710*/  LDGDEPBAR ;  /* 0x00000000000079af */ /* 0x000e300000000000 */
[----:B------:R3:W4:Y:S01]  /*8720*/  LDL R0, [R1] ;  /* 0x0000000001007983 */ /* 0x0007220000100800 */
        /* <DEDUP_REMOVED lines=17> */
[----:B------:R-:W-:Y:S08]  /*8840*/  LDSM.16.M88.4 R188, [R225] ;  /* 0x00000000e1bc783b */ /* 0x000ff00000000200 */
[----:B------:R-:W1:Y:S03]  /*8850*/  LDSM.16.M88.4 R192, [R219] ;  /* 0x00000000dbc0783b */ /* 0x000e660000000200 */
[----:B----4-:R-:W-:Y:S05]  /*8860*/  @P1 MOV R0, R197 ;  /* 0x000000c500001202 */ /* 0x010fea0000000f00 */
[----:B------:R-:W-:Y:S01]  /*8870*/  SHFL.IDX PT, R3, R0, 0x1, 0x1c1f ;  /* 0x003c1f0000037f89 */ /* 0x000fe200000e0000 */
        /* <DEDUP_REMOVED lines=17> */
[----:B------:R-:W-:Y:S08]  /*8990*/  LDSM.16.M88.4 R188, [R223+0x4000] ;  /* 0x00400000dfbc783b */ /* 0x000ff00000000200 */
[----:B------:R-:W1:Y:S02]  /*89a0*/  LDSM.16.M88.4 R192, [R216+0x3000] ;  /* 0x00300000d8c0783b */ /* 0x000e640000000200 */
        /* <DEDUP_REMOVED lines=18> */
[----:B------:R-:W1:Y:S02]  /*8ad0*/  LDSM.16.M88.4 R192, [R245] ;  /* 0x00000000f5c0783b */ /* 0x000e640000000200 */
        /* <DEDUP_REMOVED lines=192> */
[----:B------:R-:W1:Y:S11]  /*96e0*/  LDSM.16.M88.4 R192, [R219+0x9800] ;  /* 0x00980000dbc0783b */ /* 0x000e760000000200 */
[----:B------:R-:W-:Y:S04]  /*96f0*/  @!UPT UIADD3 URZ, URZ, URZ, URZ ;  /* 0x0000003f3f3ff290 */ /* 0x000fe8000fffe03f */
[----:B------:R-:W-:Y:S02]  /*9700*/  FMUL.FTZ R6, R6, c[0x0][0x320] ;  /* 0x0000c80006067a20 */ /* 0x000fe40000410000 */
[----:B------:R-:W-:Y:S02]  /*9710*/  FMUL.FTZ R4, R4, c[0x0][0x320] ;  /* 0x0000c80004047a20 */ /* 0x000fe40000410000 */
[----:B--2---:R-:W-:Y:S01]  /*9720*/  MUFU.TANH R133, R6 ;  /* 0x0000000600857308 */ /* 0x004fe20000002400 */
[----:B------:R-:W-:Y:S02]  /*9730*/  FMUL.FTZ R5, R5, c[0x0][0x320] ;  /* 0x0000c80005057a20 */ /* 0x000fe40000410000 */
[----:B------:R-:W-:Y:S02]  /*9740*/  FMUL.FTZ R7, R7, c[0x0][0x320] ;  /* 0x0000c80007077a20 */ /* 0x000fe40000410000 */
[----:B------:R-:W-:Y:S02]  /*9750*/  FMUL.FTZ R11, R11, c[0x0][0x320] ;  /* 0x0000c8000b0b7a20 */ /* 0x000fe40000410000 */
[----:B------:R-:W-:Y:S02]  /*9760*/  FMUL.FTZ R9, R9, c[0x0][0x320] ;  /* 0x0000c80009097a20 */ /* 0x000fe40000410000 */
[----:B------:R-:W-:Y:S01]  /*9770*/  FMUL.FTZ R10, R10, c[0x0][0x320] ;  /* 0x0000c8000a0a7a20 */ /* 0x000fe20000410000 */
[----:B------:R2:W4:Y:S01]  /*9780*/  MUFU.TANH R137, R4 ;  /* 0x0000000400897308 */ /* 0x0005220000002400 */
[----:B------:R-:W-:Y:S09]  /*9790*/  FMUL.FTZ R8, R8, c[0x0][0x320] ;  /* 0x0000c80008087a20 */ /* 0x000ff20000410000 */
[----:B------:R-:W-:Y:S01]  /*97a0*/  MUFU.TANH R9, R9 ;  /* 0x0000000900097308 */ /* 0x000fe20000002400 */
[C---:B-1----:R-:W-:Y:S08]  /*97b0*/  HMMA.16816.F32 R12, R188.reuse, R192, R12 ;  /* 0x000000c0bc0c723c */ /* 0x042ff0000000180c */
[C---:B------:R-:W-:Y:S01]  /*97c0*/  HMMA.16816.F32 R16, R188.reuse, R194, R16 ;  /* 0x000000c2bc10723c */ /* 0x040fe20000001810 */
[----:B------:R-:W1:Y:S01]  /*97d0*/  LDSM.16.M88.4 R192, [R219+0xa000] ;  /* 0x00a00000dbc0783b */ /* 0x000e620000000200 */
[----:B------:R4:W-:Y:S07]  /*97e0*/  MUFU.TANH R139, R11 ;  /* 0x0000000b008b7308 */ /* 0x0009ee0000002400 */
[----:B--2---:R2:W1:Y:S03]  /*97f0*/  SHFL.IDX PT, R4, R0, RZ, 0x1c1f ;  /* 0x001c1fff00047589 */ /* 0x00446600000e0000 */
[----:B------:R-:W-:Y:S04]  /*9800*/  MUFU.TANH R8, R8 ;  /* 0x0000000800087308 */ /* 0x000fe80000002400 */
        /* <DEDUP_REMOVED lines=10> */
[----:B--2---:R-:W-:Y:S04]  /*98b0*/  IADD3 R0, -R196, 0x1, R2 ;  /* 0x00000001c4007810 */ /* 0x004fe80007ffe102 */
[----:B------:R-:W-:Y:S01]  /*98c0*/  IADD3 R0, R0, c[0x0][0x1d0], RZ ;  /* 0x0000740000007a10 */ /* 0x000fe20007ffe0ff */
[C---:B-1----:R-:W-:Y:S04]  /*98d0*/  HMMA.16816.F32 R20, R188.reuse, R192, R20 ;  /* 0x000000c0bc14723c */ /* 0x042fe80000001814 */
[----:B------:R-:W-:Y:S01]  /*98e0*/  MUFU.TANH R5, R18 ;  /* 0x0000001200057308 */ /* 0x000fe20000002400 */
[----:B------:R-:W-:Y:S04]  /*98f0*/  IADD3 R0, R0, -c[0x0][0x168], RZ ;  /* 0x80005a0000007a10 */ /* 0x000fe80007ffe0ff */
[----:B------:R-:W-:Y:S01]  /*9900*/  IADD3 R2, R0, R4, RZ ;  /* 0x0000000400027210 */ /* 0x000fe20007ffe0ff */
[C---:B------:R-:W-:Y:S01]  /*9910*/  HMMA.16816.F32 R24, R188.reuse, R194, R24 ;  /* 0x000000c2bc18723c */ /* 0x040fe20000001818 */
[----:B------:R-:W1:Y:S02]  /*9920*/  LDSM.16.M88.4 R192, [R219+0xa800] ;  /* 0x00a80000dbc0783b */ /* 0x000e640000000200 */
[----:B------:R-:W-:Y:S01]  /*9930*/  ISETP.GT.AND P0, PT, R2, RZ, PT ;  /* 0x000000ff0200720c */ /* 0x000fe20003f04270 */
[----:B------:R-:W-:Y:S01]  /*9940*/  MUFU.TANH R17, R17 ;  /* 0x0000001100117308 */ /* 0x000fe20000002400 */
[----:B------:R-:W-:Y:S02]  /*9950*/  IADD3 R0, R0, R3, RZ ;  /* 0x0000000300007210 */ /* 0x000fe40007ffe0ff */
[----:B----4-:R-:W-:Y:S02]  /*9960*/  FSEL R11, R137, -INF , P0 ;  /* 0xff800000890b7808 */ /* 0x010fe40000000000 */
[C---:B------:R-:W-:Y:S02]  /*9970*/  ISETP.GT.AND P0, PT, R0.reuse, 0x1, PT ;  /* 0x000000010000780c */ /* 0x040fe40003f04270 */
[----:B------:R-:W-:Y:S02]  /*9980*/  ISETP.GT.AND P1, PT, R0, RZ, PT ;  /* 0x000000ff0000720c */ /* 0x000fe40003f24270 */
[----:B------:R-:W-:Y:S01]  /*9990*/  FMNMX.FTZ R3, R11, R135, !PT ;  /* 0x000000870b037209 */ /* 0x000fe20007810000 */
[----:B------:R-:W-:Y:S01]  /*99a0*/  MUFU.TANH R19, R19 ;  /* 0x0000001300137308 */ /* 0x000fe20000002400 */
[----:B------:R-:W-:Y:S01]  /*99b0*/  ISETP.GT.AND P2, PT, R2, 0x1, PT ;  /* 0x000000010200780c */ /* 0x000fe20003f44270 */
        /* <DEDUP_REMOVED lines=8> */
[----:B------:R-:W-:Y:S05]  /*9a40*/  FMUL.FTZ R27, R27, c[0x0][0x320] ;  /* 0x0000c8001b1b7a20 */ /* 0x000fea0000410000 */
[----:B------:R-:W-:Y:S01]  /*9a50*/  MUFU.TANH R24, R24 ;  /* 0x0000001800187308 */ /* 0x000fe20000002400 */
[C---:B-1----:R-:W-:Y:S09]  /*9a60*/  HMMA.16816.F32 R28, R188.reuse, R192, R28 ;  /* 0x000000c0bc1c723c */ /* 0x042ff2000000181c */
[----:B------:R-:W-:Y:S01]  /*9a70*/  MUFU.TANH R22, R22 ;  /* 0x0000001600167308 */ /* 0x000fe20000002400 */
[C---:B------:R-:W-:Y:S01]  /*9a80*/  HMMA.16816.F32 R32, R188.reuse, R194, R32 ;  /* 0x000000c2bc20723c */ /* 0x040fe20000001820 */
[----:B------:R-:W1:Y:S08]  /*9a90*/  LDSM.16.M88.4 R192, [R219+0xb000] ;  /* 0x00b00000dbc0783b */ /* 0x000e700000000200 */
[----:B------:R-:W-:Y:S10]  /*9aa0*/  MUFU.TANH R25, R25 ;  /* 0x0000001900197308 */ /* 0x000ff40000002400 */
        /* <DEDUP_REMOVED lines=14> */
[----:B------:R-:W1:Y:S01]  /*9b90*/  LDSM.16.M88.4 R192, [R219+0xb800] ;  /* 0x00b80000dbc0783b */ /* 0x000e620000000200 */
[----:B------:R-:W-:Y:S07]  /*9ba0*/  DEPBAR.LE SB0, 0x0 ;  /* 0x000080000000791a */ /* 0x000fee0000000000 */
[----:B------:R-:W-:Y:S01]  /*9bb0*/  MUFU.TANH R32, R32 ;  /* 0x0000002000207308 */ /* 0x000fe20000002400 */
[----:B------:R-:W-:Y:S04]  /*9bc0*/  BAR.SYNC.DEFER_BLOCKING 0x0 ;  /* 0x0000000000007b1d */ /* 0x000fe80000010000 */
[----:B------:R-:W-:Y:S02]  /*9bd0*/  FMUL.FTZ R36, R36, c[0x0][0x320] ;  /* 0x0000c80024247a20 */ /* 0x000fe40000410000 */
[----:B------:R-:W-:Y:S02]  /*9be0*/  FMUL.FTZ R38, R38, c[0x0][0x320] ;  /* 0x0000c80026267a20 */ /* 0x000fe40000410000 */
[----:B------:R-:W-:Y:S02]  /*9bf0*/  FMUL.FTZ R37, R37, c[0x0][0x320] ;  /* 0x0000c80025257a20 */ /* 0x000fe40000410000 */
[----:B------:R-:W-:Y:S04]  /*9c00*/  FMUL.FTZ R39, R39, c[0x0][0x320] ;  /* 0x0000c80027277a20 */ /* 0x000fe80000410000 */
[----:B------:R-:W-:Y:S02]  /*9c10*/  FMUL.FTZ R43, R43, c[0x0][0x320] ;  /* 0x0000c8002b2b7a20 */ /* 0x000fe40000410000 */
[----:B------:R-:W-:Y:S02]  /*9c20*/  FMUL.FTZ R40, R40, c[0x0][0x320] ;  /* 0x0000c80028287a20 */ /* 0x000fe40000410000 */
[----:B------:R-:W-:Y:S02]  /*9c30*/  FMUL.FTZ R41, R41, c[0x0][0x320] ;  /* 0x0000c80029297a20 */ /* 0x000fe40000410000 */
[----:B------:R-:W-:Y:S04]  /*9c40*/  FMUL.FTZ R42, R42, c[0x0][0x320] ;  /* 0x0000c8002a2a7a20 */ /* 0x000fe80000410000 */
[----:B------:R-:W-:Y:S01]  /*9c50*/  MUFU.TANH R41, R41 ;  /* 0x0000002900297308 */ /* 0x000fe20000002400 */
[C---:B-1----:R-:W-:Y:S09]  /*9c60*/  HMMA.16816.F32 R44, R188.reuse, R192, R44 ;  /* 0x000000c0bc2c723c */ /* 0x042ff2000000182c */
[----:B------:R-:W-:Y:S01]  /*9c70*/  MUFU.TANH R43, R43 ;  /* 0x0000002b002b7308 */ /* 0x000fe20000002400 */
[----:B------:R-:W-:Y:S01]  /*9c80*/  HMMA.16816.F32 R48, R188, R194, R48 ;  /* 0x000000c2bc30723c */ /* 0x000fe20000001830 */
[----:B------:R-:W2:Y:S08]  /*9c90*/  LDL.64 R188, [R1+0x20] ;  /* 0x0000200001bc7983 */ /* 0x000eb00000100a00 */
[----:B------:R-:W1:Y:S10]  /*9ca0*/  MUFU.TANH R132, R7 ;  /* 0x0000000700847308 */ /* 0x000e740000002400 */
[----:B------:R4:W1:Y:S01]  /*9cb0*/  MUFU.TANH R7, R10 ;  /* 0x0000000a00077308 */ /* 0x0008620000002400 */
[----:B------:R-:W-:Y:S02]  /*9cc0*/  FMUL.FTZ R45, R45, c[0x0][0x320] ;  /* 0x0000c8002d2d7a20 */ /* 0x000fe40000410000 */
[----:B------:R-:W-:Y:S02]  /*9cd0*/  FMUL.FTZ R46, R46, c[0x0][0x320] ;  /* 0x0000c8002e2e7a20 */ /* 0x000fe40000410000 */
[----:B------:R-:W-:Y:S02]  /*9ce0*/  FMUL.FTZ R44, R44, c[0x0][0x320] ;  /* 0x0000c8002c2c7a20 */ /* 0x000fe40000410000 */
[----:B------:R-:W-:Y:S02]  /*9cf0*/  FMUL.FTZ R47, R47, c[0x0][0x320] ;  /* 0x0000c8002f2f7a20 */ /* 0x000fe40000410000 */
[----:B------:R-:W-:Y:S01]  /*9d00*/  FMUL.FTZ R51, R51, c[0x0][0x320] ;  /* 0x0000c80033337a20 */ /* 0x000fe20000410000 */
[----:B------:R1:W-:Y:S10]  /*9d10*/  MUFU.TANH R192, R13 ;  /* 0x0000000d00c07308 */ /* 0x0003f40000002400 */
[----:B------:R3:W-:Y:S01]  /*9d20*/  MUFU.TANH R193, R14 ;  /* 0x0000000e00c17308 */ /* 0x0007e20000002400 */
[----:B----4-:R-:W-:Y:S02]  /*9d30*/  FSEL R10, R133, -INF , P1 ;  /* 0xff800000850a7808 */ /* 0x010fe40000800000 */
[----:B------:R-:W-:Y:S02]  /*9d40*/  ISETP.GT.AND P1, PT, R2, 0x8, PT ;  /* 0x000000080200780c */ /* 0x000fe40003f24270 */
[----:B------:R-:W-:Y:S05]  /*9d50*/  FMNMX.FTZ R4, R10, R136, !PT ;  /* 0x000000880a047209 */ /* 0x000fea0007810000 */
[----:B------:R4:W4:Y:S01]  /*9d60*/  MUFU.TANH R191, R12 ;  /* 0x0000000c00bf7308 */ /* 0x0009220000002400 */
[----:B-1----:R-:W-:Y:S02]  /*9d70*/  FSEL R13, R132, -INF , P0 ;  /* 0xff800000840d7808 */ /* 0x002fe40000000000 */
[----:B------:R-:W-:Y:S02]  /*9d80*/  ISETP.GT.AND P0, PT, R2, 0x9, PT ;  /* 0x000000090200780c */ /* 0x000fe40003f04270 */
[----:B------:R-:W-:Y:S05]  /*9d90*/  FMNMX.FTZ R4, R13, R4, !PT ;  /* 0x000000040d047209 */ /* 0x000fea0007810000 */
[----:B------:R-:W1:Y:S01]  /*9da0*/  MUFU.TANH R16, R16 ;  /* 0x0000001000107308 */ /* 0x000e620000002400 */
[----:B------:R-:W-:Y:S02]  /*9db0*/  FSEL R15, R9, -INF , P0 ;  /* 0xff800000090f7808 */ /* 0x000fe40000000000 */
[----:B------:R-:W-:Y:S02]  /*9dc0*/  ISETP.GT.AND P0, PT, R0, 0x9, PT ;  /* 0x000000090000780c */ /* 0x000fe40003f04270 */
[----:B---3--:R-:W-:Y:S02]  /*9dd0*/  FSEL R14, R8, -INF , P1 ;  /* 0xff800000080e7808 */ /* 0x008fe40000800000 */
[----:B------:R-:W-:Y:S02]  /*9de0*/  ISETP.GT.AND P1, PT, R0, 0x8, PT ;  /* 0x000000080000780c */ /* 0x000fe40003f24270 */
[----:B------:R-:W-:Y:S01]  /*9df0*/  FSEL R139, R139, -INF , P0 ;  /* 0xff8000008b8b7808 */ /* 0x000fe20000000000 */
[----:B------:R-:W3:Y:S01]  /*9e00*/  MUFU.TANH R20, R20 ;  /* 0x0000001400147308 */ /* 0x000ee20000002400 */
[----:B------:R-:W-:Y:S01]  /*9e10*/  FSEL R18, R7, -INF , P1 ;  /* 0xff80000007127808 */ /* 0x000fe20000800000 */
[----:B------:R-:W-:Y:S01]  /*9e20*/  FMUL.FTZ R7, R48, c[0x0][0x320] ;  /* 0x0000c80030077a20 */ /* 0x000fe20000410000 */
[----:B------:R-:W-:Y:S02]  /*9e30*/  ISETP.GT.AND P1, PT, R2, 0x10, PT ;  /* 0x000000100200780c */ /* 0x000fe40003f24270 */
[----:B----4-:R-:W-:Y:S02]  /*9e40*/  FSEL R12, R134, -INF , P2 ;  /* 0xff800000860c7808 */ /* 0x010fe40001000000 */
[----:B------:R-:W-:Y:S02]  /*9e50*/  ISETP.GT.AND P0, PT, R2, 0x11, PT ;  /* 0x000000110200780c */ /* 0x000fe40003f04270 */
[----:B------:R-:W-:Y:S01]  /*9e60*/  FMNMX.FTZ R3, R12, R3, !PT ;  /* 0x000000030c037209 */ /* 0x000fe20007810000 */
[----:B------:R-:W4:Y:S01]  /*9e70*/  MUFU.TANH R23, R23 ;  /* 0x0000001700177308 */ /* 0x000f220000002400 */
[----:B------:R-:W-:Y:S02]  /*9e80*/  FSEL R191, R191, -INF , P1 ;  /* 0xff800000bfbf7808 */ /* 0x000fe40000800000 */
[----:B------:R-:W-:Y:S02]  /*9e90*/  FSEL R192, R192, -INF , P0 ;  /* 0xff800000c0c07808 */ /* 0x000fe40000000000 */
[----:B------:R-:W-:Y:S02]  /*9ea0*/  FMNMX.FTZ R4, R18, R4, !PT ;  /* 0x0000000412047209 */ /* 0x000fe40007810000 */
[C---:B------:R-:W-:Y:S02]  /*9eb0*/  ISETP.GT.AND P1, PT, R0.reuse, 0x10, PT ;  /* 0x000000100000780c */ /* 0x040fe40003f24270 */
[----:B------:R-:W-:Y:S01]  /*9ec0*/  ISETP.GT.AND P0, PT, R0, 0x11, PT ;  /* 0x000000110000780c */ /* 0x000fe20003f04270 */
[----:B------:R-:W3:Y:S01]  /*9ed0*/  MUFU.TANH R30, R30 ;  /* 0x0000001e001e7308 */ /* 0x000ee20000002400 */
[----:B------:R-:W-:Y:S02]  /*9ee0*/  FMNMX.FTZ R3, R14, R3, !PT ;  /* 0x000000030e037209 */ /* 0x000fe40007810000 */
[----:B------:R-:W-:Y:S02]  /*9ef0*/  FMNMX.FTZ R4, R139, R4, !PT ;  /* 0x000000048b047209 */ /* 0x000fe40007810000 */
[----:B------:R-:W-:Y:S02]  /*9f00*/  FSEL R193, R193, -INF , P1 ;  /* 0xff800000c1c17808 */ /* 0x000fe40000800000 */
[----:B------:R-:W-:Y:S01]  /*9f10*/  FSEL R194, R6, -INF , P0 ;  /* 0xff80000006c27808 */ /* 0x000fe20000000000 */
[----:B------:R-:W-:Y:S01]  /*9f20*/  FMUL.FTZ R6, R49, c[0x0][0x320] ;  /* 0x0000c80031067a20 */ /* 0x000fe20000410000 */
[C---:B------:R-:W-:Y:S01]  /*9f30*/  ISETP.GT.AND P0, PT, R2.reuse, 0x19, PT ;  /* 0x000000190200780c */ /* 0x040fe20003f04270 */
[----:B------:R-:W3:Y:S01]  /*9f40*/  MUFU.TANH R31, R31 ;  /* 0x0000001f001f7308 */ /* 0x000ee20000002400 */
[----:B------:R-:W-:Y:S02]  /*9f50*/  ISETP.GT.AND P1, PT, R2, 0x18, PT ;  /* 0x000000180200780c */ /* 0x000fe40003f24270 */
[----:B------:R-:W-:Y:S02]  /*9f60*/  FMNMX.FTZ R3, R15, R3, !PT ;  /* 0x000000030f037209 */ /* 0x000fe40007810000 */
[----:B------:R-:W-:Y:S02]  /*9f70*/  FSEL R196, R17, -INF , P0 ;  /* 0xff80000011c47808 */ /* 0x000fe40000000000 */
[----:B-1----:R-:W-:Y:S02]  /*9f80*/  FSEL R195, R16, -INF , P1 ;  /* 0xff80000010c37808 */ /* 0x002fe40000800000 */
[C---:B------:R-:W-:Y:S01]  /*9f90*/  ISETP.GT.AND P0, PT, R0.reuse, 0x19, PT ;  /* 0x000000190000780c */ /* 0x040fe20003f04270 */
[----:B------:R-:W1:Y:S01]  /*9fa0*/  MUFU.TANH R33, R33 ;  /* 0x0000002100217308 */ /* 0x000e620000002400 */
[----:B------:R-:W-:Y:S02]  /*9fb0*/  FMNMX.FTZ R4, R193, R4, !PT ;  /* 0x00000004c1047209 */ /* 0x000fe40007810000 */
[----:B------:R-:W-:Y:S02]  /*9fc0*/  ISETP.GT.AND P1, PT, R0, 0x18, PT ;  /* 0x000000180000780c */ /* 0x000fe40003f24270 */
[----:B------:R-:W-:Y:S02]  /*9fd0*/  FMNMX.FTZ R3, R191, R3, !PT ;  /* 0x00000003bf037209 */ /* 0x000fe40007810000 */
[----:B------:R-:W-:Y:S02]  /*9fe0*/  FSEL R198, R19, -INF , P0 ;  /* 0xff80000013c67808 */ /* 0x000fe40000000000 */
[----:B------:R-:W-:Y:S01]  /*9ff0*/  FSEL R197, R5, -INF , P1 ;  /* 0xff80000005c57808 */ /* 0x000fe20000800000 */
[----:B------:R-:W1:Y:S01]  /*a000*/  MUFU.TANH R34, R34 ;  /* 0x0000002200227308 */ /* 0x000e620000002400 */
[----:B------:R-:W-:Y:S01]  /*a010*/  FMNMX.FTZ R4, R194, R4, !PT ;  /* 0x00000004c2047209 */ /* 0x000fe20007810000 */
[----:B------:R-:W-:Y:S01]  /*a020*/  FMUL.FTZ R5, R50, c[0x0][0x320] ;  /* 0x0000c80032057a20 */ /* 0x000fe20000410000 */
[C---:B------:R-:W-:Y:S02]  /*a030*/  ISETP.GT.AND P0, PT, R2.reuse, 0x21, PT ;  /* 0x000000210200780c */ /* 0x040fe40003f04270 */
[----:B------:R-:W-:Y:S02]  /*a040*/  ISETP.GT.AND P1, PT, R2, 0x20, PT ;  /* 0x000000200200780c */ /* 0x000fe40003f24270 */
[----:B------:R-:W-:Y:S02]  /*a050*/  FMNMX.FTZ R3, R192, R3, !PT ;  /* 0x00000003c0037209 */ /* 0x000fe40007810000 */
[----:B------:R-:W-:Y:S01]  /*a060*/  FSEL R202, R21, -INF , P0 ;  /* 0xff80000015ca7808 */ /* 0x000fe20000000000 */
[----:B------:R-:W1:Y:S01]  /*a070*/  MUFU.TANH R35, R35 ;  /* 0x0000002300237308 */ /* 0x000e620000002400 */
[----:B---3--:R-:W-:Y:S02]  /*a080*/  FSEL R203, R20, -INF , P1 ;  /* 0xff80000014cb7808 */ /* 0x008fe40000800000 */
[C---:B------:R-:W-:Y:S02]  /*a090*/  ISETP.GT.AND P1, PT, R0.reuse, 0x20, PT ;  /* 0x000000200000780c */ /* 0x040fe40003f24270 */
[----:B------:R-:W-:Y:S02]  /*a0a0*/  FMNMX.FTZ R4, R197, R4, !PT ;  /* 0x00000004c5047209 */ /* 0x000fe40007810000 */
[----:B------:R-:W-:Y:S02]  /*a0b0*/  ISETP.GT.AND P0, PT, R0, 0x21, PT ;  /* 0x000000210000780c */ /* 0x000fe40003f04270 */
[----:B------:R-:W-:Y:S01]  /*a0c0*/  FMNMX.FTZ R3, R195, R3, !PT ;  /* 0x00000003c3037209 */ /* 0x000fe20007810000 */
[----:B------:R-:W3:Y:S01]  /*a0d0*/  MUFU.TANH R36, R36 ;  /* 0x0000002400247308 */ /* 0x000ee20000002400 */
[----:B------:R-:W-:Y:S02]  /*a0e0*/  FMNMX.FTZ R4, R198, R4, !PT ;  /* 0x00000004c6047209 */ /* 0x000fe40007810000 */
[----:B------:R-:W-:Y:S02]  /*a0f0*/  FSEL R204, R22, -INF , P1 ;  /* 0xff80000016cc7808 */ /* 0x000fe40000800000 */
[C---:B------:R-:W-:Y:S02]  /*a100*/  ISETP.GT.AND P1, PT, R2.reuse, 0x28, PT ;  /* 0x000000280200780c */ /* 0x040fe40003f24270 */
[----:B----4-:R-:W-:Y:S02]  /*a110*/  FSEL R200, R23, -INF , P0 ;  /* 0xff80000017c87808 */ /* 0x010fe40000000000 */
[----:B------:R-:W-:Y:S01]  /*a120*/  ISETP.GT.AND P0, PT, R2, 0x29, PT ;  /* 0x000000290200780c */ /* 0x000fe20003f04270 */
[----:B------:R-:W4:Y:S01]  /*a130*/  MUFU.TANH R37, R37 ;  /* 0x0000002500257308 */ /* 0x000f220000002400 */
[----:B------:R-:W-:Y:S02]  /*a140*/  FMNMX.FTZ R3, R196, R3, !PT ;  /* 0x00000003c4037209 */ /* 0x000fe40007810000 */
[----:B------:R-:W-:Y:S02]  /*a150*/  FSEL R205, R24, -INF , P1 ;  /* 0xff80000018cd7808 */ /* 0x000fe40000800000 */
[----:B------:R-:W-:Y:S01]  /*a160*/  FSEL R199, R25, -INF , P0 ;  /* 0xff80000019c77808 */ /* 0x000fe20000000000 */
[----:B------:R-:W2:Y:S01]  /*a170*/  LDL.LU R24, [R1+0x10] ;  /* 0x0000100001187983 */ /* 0x000ea20000300800 */
[C---:B------:R-:W-:Y:S02]  /*a180*/  ISETP.GT.AND P1, PT, R0.reuse, 0x28, PT ;  /* 0x000000280000780c */ /* 0x040fe40003f24270 */
[----:B------:R-:W-:Y:S01]  /*a190*/  ISETP.GT.AND P0, PT, R0, 0x29, PT ;  /* 0x000000290000780c */ /* 0x000fe20003f04270 */
[----:B------:R-:W1:Y:S01]  /*a1a0*/  MUFU.TANH R38, R38 ;  /* 0x0000002600267308 */ /* 0x000e620000002400 */
[----:B------:R-:W-:Y:S02]  /*a1b0*/  FMNMX.FTZ R4, R204, R4, !PT ;  /* 0x00000004cc047209 */ /* 0x000fe40007810000 */
[----:B------:R-:W-:Y:S02]  /*a1c0*/  FMNMX.FTZ R3, R203, R3, !PT ;  /* 0x00000003cb037209 */ /* 0x000fe40007810000 */
[----:B------:R-:W-:Y:S02]  /*a1d0*/  FSEL R206, R26, -INF , P1 ;  /* 0xff8000001ace7808 */ /* 0x000fe40000800000 */
[----:B------:R-:W-:Y:S02]  /*a1e0*/  FSEL R207, R27, -INF , P0 ;  /* 0xff8000001bcf7808 */ /* 0x000fe40000000000 */
[----:B------:R-:W-:Y:S01]  /*a1f0*/  ISETP.GT.AND P0, PT, R2, 0x31, PT ;  /* 0x000000310200780c */ /* 0x000fe20003f04270 */
[----:B------:R-:W1:Y:S01]  /*a200*/  MUFU.TANH R39, R39 ;  /* 0x0000002700277308 */ /* 0x000e620000002400 */
[----:B------:R-:W-:Y:S02]  /*a210*/  FMNMX.FTZ R4, R200, R4, !PT ;  /* 0x00000004c8047209 */ /* 0x000fe40007810000 */
[----:B------:R-:W-:Y:S02]  /*a220*/  ISETP.GT.AND P1, PT, R2, 0x30, PT ;  /* 0x000000300200780c */ /* 0x000fe40003f24270 */
[----:B------:R-:W-:Y:S02]  /*a230*/  FMNMX.FTZ R3, R202, R3, !PT ;  /* 0x00000003ca037209 */ /* 0x000fe40007810000 */
[----:B------:R-:W-:Y:S02]  /*a240*/  FSEL R29, R29, -INF , P0 ;  /* 0xff8000001d1d7808 */ /* 0x000fe40000000000 */
[----:B------:R-:W-:Y:S01]  /*a250*/  FSEL R211, R28, -INF , P1 ;  /* 0xff8000001cd37808 */ /* 0x000fe20000800000 */
[----:B------:R-:W3:Y:S01]  /*a260*/  MUFU.TANH R40, R40 ;  /* 0x0000002800287308 */ /* 0x000ee20000002400 */
[----:B------:R-:W-:Y:S02]  /*a270*/  FMNMX.FTZ R4, R206, R4, !PT ;  /* 0x00000004ce047209 */ /* 0x000fe40007810000 */
[C---:B------:R-:W-:Y:S02]  /*a280*/  ISETP.GT.AND P1, PT, R0.reuse, 0x30, PT ;  /* 0x000000300000780c */ /* 0x040fe40003f24270 */
[----:B------:R-:W-:Y:S02]  /*a290*/  ISETP.GT.AND P0, PT, R0, 0x31, PT ;  /* 0x000000310000780c */ /* 0x000fe40003f04270 */
[----:B------:R-:W-:Y:S02]  /*a2a0*/  FMNMX.FTZ R3, R205, R3, !PT ;  /* 0x00000003cd037209 */ /* 0x000fe40007810000 */
[----:B------:R-:W-:Y:S01]  /*a2b0*/  FSEL R30, R30, -INF , P1 ;  /* 0xff8000001e1e7808 */ /* 0x000fe20000800000 */
[----:B------:R-:W3:Y:S01]  /*a2c0*/  MUFU.TANH R42, R42 ;  /* 0x0000002a002a7308 */ /* 0x000ee20000002400 */
[----:B------:R-:W-:Y:S02]  /*a2d0*/  FSEL R31, R31, -INF , P0 ;  /* 0xff8000001f1f7808 */ /* 0x000fe40000000000 */
[C---:B------:R-:W-:Y:S02]  /*a2e0*/  ISETP.GT.AND P1, PT, R2.reuse, 0x38, PT ;  /* 0x000000380200780c */ /* 0x040fe40003f24270 */
[----:B------:R-:W-:Y:S02]  /*a2f0*/  ISETP.GT.AND P0, PT, R2, 0x39, PT ;  /* 0x000000390200780c */ /* 0x000fe40003f04270 */
[----:B------:R-:W-:Y:S02]  /*a300*/  FMNMX.FTZ R4, R207, R4, !PT ;  /* 0x00000004cf047209 */ /* 0x000fe40007810000 */
[----:B------:R-:W-:Y:S01]  /*a310*/  FMNMX.FTZ R3, R199, R3, !PT ;  /* 0x00000003c7037209 */ /* 0x000fe20007810000 */
[----:B------:R-:W3:Y:S01]  /*a320*/  MUFU.TANH R45, R45 ;  /* 0x0000002d002d7308 */ /* 0x000ee20000002400 */
[----:B------:R-:W-:Y:S02]  /*a330*/  FSEL R214, R32, -INF , P1 ;  /* 0xff80000020d67808 */ /* 0x000fe40000800000 */
[----:B-1----:R-:W-:Y:S02]  /*a340*/  FSEL R213, R33, -INF , P0 ;  /* 0xff80000021d57808 */ /* 0x002fe40000000000 */
[----:B------:R-:W-:Y:S02]  /*a350*/  FMNMX.FTZ R4, R30, R4, !PT ;  /* 0x000000041e047209 */ /* 0x000fe40007810000 */
[C---:B------:R-:W-:Y:S02]  /*a360*/  ISETP.GT.AND P1, PT, R0.reuse, 0x38, PT ;  /* 0x000000380000780c */ /* 0x040fe40003f24270 */
[----:B------:R-:W-:Y:S01]  /*a370*/  ISETP.GT.AND P0, PT, R0, 0x39, PT ;  /* 0x000000390000780c */ /* 0x000fe20003f04270 */
[----:B------:R-:W1:Y:S01]  /*a380*/  MUFU.TANH R46, R46 ;  /* 0x0000002e002e7308 */ /* 0x000e620000002400 */
[----:B------:R-:W-:Y:S02]  /*a390*/  FMNMX.FTZ R3, R211, R3, !PT ;  /* 0x00000003d3037209 */ /* 0x000fe40007810000 */
[----:B------:R-:W-:Y:S02]  /*a3a0*/  FSEL R215, R34, -INF , P1 ;  /* 0xff80000022d77808 */ /* 0x000fe40000800000 */
[C---:B------:R-:W-:Y:S02]  /*a3b0*/  ISETP.GT.AND P1, PT, R2.reuse, 0x40, PT ;  /* 0x000000400200780c */ /* 0x040fe40003f24270 */
[----:B------:R-:W-:Y:S02]  /*a3c0*/  FSEL R35, R35, -INF , P0 ;  /* 0xff80000023237808 */ /* 0x000fe40000000000 */
[----:B------:R-:W-:Y:S01]  /*a3d0*/  FMNMX.FTZ R4, R31, R4, !PT ;  /* 0x000000041f047209 */ /* 0x000fe20007810000 */
[----:B------:R-:W1:Y:S01]  /*a3e0*/  MUFU.TANH R44, R44 ;  /* 0x0000002c002c7308 */ /* 0x000e620000002400 */
[----:B------:R-:W-:Y:S02]  /*a3f0*/  ISETP.GT.AND P0, PT, R2, 0x41, PT ;  /* 0x000000410200780c */ /* 0x000fe40003f04270 */
[----:B------:R-:W-:Y:S02]  /*a400*/  FMNMX.FTZ R3, R29, R3, !PT ;  /* 0x000000031d037209 */ /* 0x000fe40007810000 */
[----:B---3--:R-:W-:Y:S02]  /*a410*/  FSEL R36, R36, -INF , P1 ;  /* 0xff80000024247808 */ /* 0x008fe40000800000 */
[C---:B------:R-:W-:Y:S02]  /*a420*/  ISETP.GT.AND P1, PT, R0.reuse, 0x40, PT ;  /* 0x000000400000780c */ /* 0x040fe40003f24270 */
[----:B----4-:R-:W-:Y:S01]  /*a430*/  FSEL R37, R37, -INF , P0 ;  /* 0xff80000025257808 */ /* 0x010fe20000000000 */
[----:B------:R-:W3:Y:S01]  /*a440*/  MUFU.TANH R47, R47 ;  /* 0x0000002f002f7308 */ /* 0x000ee20000002400 */
[----:B------:R-:W-:Y:S02]  /*a450*/  ISETP.GT.AND P0, PT, R0, 0x41, PT ;  /* 0x000000410000780c */ /* 0x000fe40003f04270 */
[----:B------:R-:W-:Y:S02]  /*a460*/  FMNMX.FTZ R4, R215, R4, !PT ;  /* 0x00000004d7047209 */ /* 0x000fe40007810000 */
[----:B------:R-:W-:Y:S02]  /*a470*/  FMNMX.FTZ R3, R214, R3, !PT ;  /* 0x00000003d6037209 */ /* 0x000fe40007810000 */
[----:B------:R-:W-:Y:S02]  /*a480*/  FSEL R38, R38, -INF , P1 ;  /* 0xff80000026267808 */ /* 0x000fe40000800000 */
[----:B------:R-:W-:Y:S01]  /*a490*/  FSEL R39, R39, -INF , P0 ;  /* 0xff80000027277808 */ /* 0x000fe20000000000 */
[----:B------:R-:W4:Y:S01]  /*a4a0*/  MUFU.TANH R7, R7 ;  /* 0x0000000700077308 */ /* 0x000f220000002400 */
[----:B------:R-:W-:Y:S02]  /*a4b0*/  FMNMX.FTZ R4, R35, R4, !PT ;  /* 0x0000000423047209 */ /* 0x000fe40007810000 */
[C---:B------:R-:W-:Y:S02]  /*a4c0*/  ISETP.GT.AND P1, PT, R2.reuse, 0x48, PT ;  /* 0x000000480200780c */ /* 0x040fe40003f24270 */
[----:B------:R-:W-:Y:S02]  /*a4d0*/  ISETP.GT.AND P0, PT, R2, 0x49, PT ;  /* 0x000000490200780c */ /* 0x000fe40003f04270 */
[----:B------:R-:W-:Y:S02]  /*a4e0*/  FMNMX.FTZ R3, R213, R3, !PT ;  /* 0x00000003d5037209 */ /* 0x000fe40007810000 */
[----:B------:R-:W-:Y:S01]  /*a4f0*/  FSEL R16, R40, -INF , P1 ;  /* 0xff80000028107808 */ /* 0x000fe20000800000 */
[----:B------:R-:W1:Y:S01]  /*a500*/  MUFU.TANH R6, R6 ;  /* 0x0000000600067308 */ /* 0x000e620000002400 */
[----:B------:R-:W-:Y:S02]  /*a510*/  FSEL R17, R41, -INF , P0 ;  /* 0xff80000029117808 */ /* 0x000fe40000000000 */
[----:B------:R-:W-:Y:S02]  /*a520*/  ISETP.GT.AND P0, PT, R0, 0x49, PT ;  /* 0x000000490000780c */ /* 0x000fe40003f04270 */
[----:B------:R-:W-:Y:S02]  /*a530*/  FMNMX.FTZ R4, R38, R4, !PT ;  /* 0x0000000426047209 */ /* 0x000fe40007810000 */
[----:B------:R-:W-:Y:S02]  /*a540*/  ISETP.GT.AND P1, PT, R0, 0x48, PT ;  /* 0x000000480000780c */ /* 0x000fe40003f24270 */
[----:B------:R-:W-:Y:S01]  /*a550*/  FMNMX.FTZ R3, R36, R3, !PT ;  /* 0x0000000324037209 */ /* 0x000fe20007810000 */
[----:B------:R-:W3:Y:S01]  /*a560*/  MUFU.TANH R5, R5 ;  /* 0x0000000500057308 */ /* 0x000ee20000002400 */
[----:B------:R-:W-:Y:S02]  /*a570*/  FSEL R22, R43, -INF , P0 ;  /* 0xff8000002b167808 */ /* 0x000fe40000000000 */
[----:B------:R-:W-:Y:S02]  /*a580*/  FSEL R19, R42, -INF , P1 ;  /* 0xff8000002a137808 */ /* 0x000fe40000800000 */
[----:B------:R-:W-:Y:S02]  /*a590*/  ISETP.GT.AND P0, PT, R0, 0x50, PT ;  /* 0x000000500000780c */ /* 0x000fe40003f04270 */
[----:B------:R-:W-:Y:S02]  /*a5a0*/  FMNMX.FTZ R4, R39, R4, !PT ;  /* 0x0000000427047209 */ /* 0x000fe40007810000 */
[C---:B------:R-:W-:Y:S01]  /*a5b0*/  ISETP.GT.AND P1, PT, R2.reuse, 0x51, PT ;  /* 0x000000510200780c */ /* 0x040fe20003f24270 */
[----:B------:R-:W3:Y:S01]  /*a5c0*/  MUFU.TANH R134, R51 ;  /* 0x0000003300867308 */ /* 0x000ee20000002400 */
[----:B------:R-:W-:Y:S02]  /*a5d0*/  FMNMX.FTZ R3, R37, R3, !PT ;  /* 0x0000000325037209 */ /* 0x000fe40007810000 */
[----:B------:R-:W-:Y:S02]  /*a5e0*/  ISETP.GT.AND P2, PT, R2, 0x50, PT ;  /* 0x000000500200780c */ /* 0x000fe40003f44270 */
[----:B------:R-:W-:Y:S02]  /*a5f0*/  FSEL R210, R45, -INF , P1 ;  /* 0xff8000002dd27808 */ /* 0x000fe40000800000 */
[----:B-1----:R-:W-:Y:S02]  /*a600*/  FSEL R23, R46, -INF , P0 ;  /* 0xff8000002e177808 */ /* 0x002fe40000000000 */
[C---:B------:R-:W-:Y:S02]  /*a610*/  ISETP.GT.AND P0, PT, R2.reuse, 0x59, PT ;  /* 0x000000590200780c */ /* 0x040fe40003f04270 */
[----:B------:R-:W-:Y:S02]  /*a620*/  ISETP.GT.AND P1, PT, R2, 0x58, PT ;  /* 0x000000580200780c */ /* 0x000fe40003f24270 */
[----:B------:R-:W-:Y:S02]  /*a630*/  FMNMX.FTZ R2, R19, R4, !PT ;  /* 0x0000000413027209 */ /* 0x000fe40007810000 */
[----:B------:R-:W-:Y:S02]  /*a640*/  FMNMX.FTZ R3, R16, R3, !PT ;  /* 0x0000000310037209 */ /* 0x000fe40007810000 */
[----:B------:R-:W-:Y:S02]  /*a650*/  FSEL R212, R44, -INF , P2 ;  /* 0xff8000002cd47808 */ /* 0x000fe40001000000 */
[----:B------:R-:W-:Y:S02]  /*a660*/  ISETP.GT.AND P2, PT, R0, 0x51, PT ;  /* 0x000000510000780c */ /* 0x000fe40003f44270 */
[----:B------:R-:W-:Y:S02]  /*a670*/  FMNMX.FTZ R2, R22, R2, !PT ;  /* 0x0000000216027209 */ /* 0x000fe40007810000 */
[----:B------:R-:W-:Y:S02]  /*a680*/  FMNMX.FTZ R3, R17, R3, !PT ;  /* 0x0000000311037209 */ /* 0x000fe40007810000 */
[----:B---3--:R-:W-:Y:S02]  /*a690*/  FSEL R21, R47, -INF , P2 ;  /* 0xff8000002f157808 */ /* 0x008fe40001000000 */
        /* <DEDUP_REMOVED lines=8> */
[----:B------:R-:W-:Y:S02]  /*a720*/  FMNMX.FTZ R3, R210, R3, !PT ;  /* 0x00000003d2037209 */ /* 0x000fe40007810000 */
[----:B------:R-:W-:Y:S02]  /*a730*/  FSEL R134, R134, -INF , P0 ;  /* 0xff80000086867808 */ /* 0x000fe40000000000 */
[----:B------:R-:W-:Y:S02]  /*a740*/  FMNMX.FTZ R0, R20, R0, !PT ;  /* 0x0000000014007209 */ /* 0x000fe40007810000 */
[----:B------:R-:W-:Y:S02]  /*a750*/  FMNMX.FTZ R3, R209, R3, !PT ;  /* 0x00000003d1037209 */ /* 0x000fe40007810000 */
[----:B------:R-:W-:Y:S02]  /*a760*/  FMNMX.FTZ R0, R134, R0, !PT ;  /* 0x0000000086007209 */ /* 0x000fe40007810000 */
[----:B------:R-:W-:Y:S02]  /*a770*/  FMNMX.FTZ R3, R208, R3, !PT ;  /* 0x00000003d0037209 */ /* 0x000fe40007810000 */
[----:B------:R-:W-:Y:S01]  /*a780*/  ISETP.GE.AND P2, PT, R201, 0x1, PT ;  /* 0x00000001c900780c */ /* 0x000fe20003f46270 */
[----:B------:R-:W1:Y:S08]  /*a790*/  SHFL.BFLY PT, R2, R0, 0x2, 0x1f ;  /* 0x0c401f0000027f89 */ /* 0x000e7000000e0000 */
[----:B------:R-:W3:Y:S04]  /*a7a0*/  SHFL.BFLY PT, R133, R3, 0x2, 0x1f ;  /* 0x0c401f0003857f89 */ /* 0x000ee800000e0000 */
[----:B------:R-:W-:Y:S02]  /*a7b0*/  @P2 SHF.R.S32.HI R6, RZ, 0x1f, R252 ;  /* 0x0000001fff062819 */ /* 0x000fe400000114fc */
[----:B------:R-:W-:Y:S03]  /*a7c0*/  @P2 MOV R7, R138 ;  /* 0x0000008a00072202 */ /* 0x000fe60000000f00 */
[----:B------:R-:W-:Y:S01]  /*a7d0*/  @P2 IMAD R6, R6, c[0x0][0x1e0], RZ ;  /* 0x0000780006062a24 */ /* 0x000fe200078e02ff */
[----:B-1----:R-:W-:Y:S02]  /*a7e0*/  FMNMX.FTZ R0, R0, R2, !PT ;  /* 0x0000000200007209 */ /* 0x002fe40007810000 */
[----:B---3--:R-:W-:Y:S03]  /*a7f0*/  FMNMX.FTZ R133, R3, R133, !PT ;  /* 0x0000008503857209 */ /* 0x008fe60007810000 */
[----:B------:R-:W1:Y:S08]  /*a800*/  SHFL.BFLY PT, R3, R0, 0x1, 0x1f ;  /* 0x0c201f0000037f89 */ /* 0x000e7000000e0000 */
[----:B------:R-:W3:Y:S01]  /*a810*/  SHFL.BFLY PT, R4, R133, 0x1, 0x1f ;  /* 0x0c201f0085047f89 */ /* 0x000ee200000e0000 */
[----:B-1----:R-:W-:Y:S04]  /*a820*/  FMNMX.FTZ R132, R0, R3, !PT ;  /* 0x0000000300847209 */ /* 0x002fe80007810000 */
[C---:B------:R-:W-:Y:S04]  /*a830*/  FSETP.NEU.FTZ.AND P0, PT, R132.reuse, -INF , PT ;  /* 0xff8000008400780b */ /* 0x040fe80003f1d000 */
[----:B------:R-:W-:Y:S02]  /*a840*/  FSEL R0, R132, RZ, P0 ;  /* 0x000000ff84007208 */ /* 0x000fe40000000000 */
[----:B---3--:R-:W-:Y:S01]  /*a850*/  FMNMX.FTZ R133, R133, R4, !PT ;  /* 0x0000000485857209 */ /* 0x008fe20007810000 */
[----:B------:R-:W-:Y:S03]  /*a860*/  @P2 IMAD.WIDE.U32 R4, R252, c[0x0][0x1e0], RZ ;  /* 0x00007800fc042a25 */ /* 0x000fe600078e00ff */
[C---:B------:R-:W-:Y:S01]  /*a870*/  FSETP.NEU.FTZ.AND P1, PT, R133.reuse, -INF , PT ;  /* 0xff8000008500780b */ /* 0x040fe20003f3d000 */
[----:B------:R-:W-:Y:S02]  /*a880*/  FADD.FTZ R3, -R0, R136 ;  /* 0x0000008800037221 */ /* 0x000fe40000010100 */
[----:B------:R-:W-:Y:S01]  /*a890*/  @P2 IMAD R0, R252, c[0x0][0x1e4], R6 ;  /* 0x00007900fc002a24 */ /* 0x000fe200078e0206 */
[----:B--2---:R-:W-:Y:S01]  /*a8a0*/  @P2 MOV R6, R188 ;  /* 0x000000bc00062202 */ /* 0x004fe20000000f00 */
[----:B------:R-:W-:Y:S01]  /*a8b0*/  FMUL.FTZ R188, R132, c[0x0][0x2d0] ;  /* 0x0000b40084bc7a20 */ /* 0x000fe20000410000 */
[----:B------:R-:W-:Y:S02]  /*a8c0*/  FSEL R2, R133, RZ, P1 ;  /* 0x000000ff85027208 */ /* 0x000fe40000800000 */
[----:B------:R-:W-:Y:S01]  /*a8d0*/  @P2 IADD3 R0, R5, R0, RZ ;  /* 0x0000000005002210 */ /* 0x000fe20007ffe0ff */
[----:B------:R-:W-:Y:S01]  /*a8e0*/  @P2 IMAD.WIDE.U32 R6, R4, 0x60, R6 ;  /* 0x0000006004062825 */ /* 0x000fe200078e0006 */
[----:B------:R-:W-:Y:S03]  /*a8f0*/  FSEL R188, R188, RZ, P0 ;  /* 0x000000ffbcbc7208 */ /* 0x000fe60000000000 */
[----:B------:R-:W-:Y:S02]  /*a900*/  @P2 IMAD R0, R0, 0x60, RZ ;  /* 0x0000006000002824 */ /* 0x000fe400078e02ff */
[----:B------:R-:W-:Y:S02]  /*a910*/  FADD.FTZ R2, -R2, R135 ;  /* 0x0000008702027221 */ /* 0x000fe40000010100 */
[----:B------:R-:W-:Y:S01]  /*a920*/  FMUL.FTZ R135, R133, c[0x0][0x2d0] ;  /* 0x0000b40085877a20 */ /* 0x000fe20000410000 */
[----:B------:R-:W-:Y:S04]  /*a930*/  @P2 IADD3 R0, R7, R0, RZ ;  /* 0x0000000007002210 */ /* 0x000fe80007ffe0ff */
[C---:B------:R-:W-:Y:S02]  /*a940*/  @P2 SHF.L.U64.HI R0, R6.reuse, 0x1, R0 ;  /* 0x0000000106002819 */ /* 0x040fe40000010200 */
[----:B------:R-:W-:Y:S02]  /*a950*/  @P2 SHF.L.U32 R6, R6, 0x1, RZ ;  /* 0x0000000106062819 */ /* 0x000fe400000006ff */
[----:B------:R-:W-:Y:S02]  /*a960*/  FSEL R135, R135, RZ, P1 ;  /* 0x000000ff87877208 */ /* 0x000fe40000800000 */
[----:B------:R-:W-:Y:S03]  /*a970*/  @P2 IADD3 R4, P3, R6, c[0x0][0x1c8], RZ ;  /* 0x0000720006042a10 */ /* 0x000fe60007f7e0ff */
[--C-:B------:R-:W-:Y:S01]  /*a980*/  FFMA.FTZ R15, R15, c[0x0][0x2d0], -R135.reuse ;  /* 0x0000b4000f0f7a23 */ /* 0x100fe20000010887 */
[----:B------:R-:W-:Y:S05]  /*a990*/  @P2 IADD3.X R5, R0, c[0x0][0x1cc], RZ, P3, !PT ;  /* 0x0000730000052a10 */ /* 0x000fea0001ffe4ff */
[----:B------:R1:W-:Y:S01]  /*a9a0*/  @P2 LDGSTS.E.BYPASS.LTC128B.128 [R251+0xc100], [R4.64], !P4 ;  /* 0x0c10000004fb2fae */ /* 0x0003e2000e101d48 */
[----:B------:R-:W-:Y:S04]  /*a9b0*/  @P2 IADD3 R8, P4, R6, 0x80, RZ ;  /* 0x0000008006082810 */ /* 0x000fe80007f9e0ff */
[----:B------:R-:W-:Y:S04]  /*a9c0*/  @P2 IADD3 R8, P3, R8, c[0x0][0x1c8], RZ ;  /* 0x0000720008082a10 */ /* 0x000fe80007f7e0ff */
[--C-:B------:R-:W-:Y:S02]  /*a9d0*/  @P2 IADD3.X R9, RZ, c[0x0][0x1cc], R0.reuse, P3, P4 ;  /* 0x00007300ff092a10 */ /* 0x100fe40001fe8400 */
[----:B------:R-:W-:Y:S11]  /*a9e0*/  LOP3.LUT P4, RZ, R220, 0x1, RZ, 0xc0, !PT ;  /* 0x00000001dcff7812 */ /* 0x000ff6000788c0ff */
[----:B------:R-:W-:Y:S02]  /*a9f0*/  @!UPT UIADD3 URZ, URZ, URZ, URZ ;  /* 0x0000003f3f3ff290 */ /* 0x000fe4000fffe03f */
[----:B------:R2:W-:Y:S02]  /*aa00*/  @P2 LDGSTS.E.BYPASS.LTC128B.128 [R251+0xf100], [R8.64], !P4 ;  /* 0x0f10000008fb2fae */ /* 0x0005e4000e101d48 */
[----:B--2---:R-:W-:Y:S04]  /*aa10*/  @P2 IADD3 R8, P4, R6, 0x100, RZ ;  /* 0x0000010006082810 */ /* 0x004fe80007f9e0ff */
[----:B------:R-:W-:Y:S04]  /*aa20*/  @P2 IADD3 R8, P3, R8, c[0x0][0x1c8], RZ ;  /* 0x0000720008082a10 */ /* 0x000fe80007f7e0ff */
[--C-:B------:R-:W-:Y:S02]  /*aa30*/  @P2 IADD3.X R9, RZ, c[0x0][0x1cc], R0.reuse, P3, P4 ;  /* 0x00007300ff092a10 */ /* 0x100fe40001fe8400 */
[----:B------:R-:W-:Y:S03]  /*aa40*/  @P2 IADD3 R6, P4, R6, 0x180, RZ ;  /* 0x0000018006062810 */ /* 0x000fe60007f9e0ff */
[----:B------:R2:W-:Y:S01]  /*aa50*/  @P2 LDGSTS.E.BYPASS.LTC128B.128 [R251+0x12100], [R8.64], !P6 ;  /* 0x1210000008fb2fae */ /* 0x0005e2000f101d48 */
[----:B------:R-:W-:Y:S04]  /*aa60*/  @P2 IADD3 R6, P3, R6, c[0x0][0x1c8], RZ ;  /* 0x0000720006062a10 */ /* 0x000fe80007f7e0ff */
[----:B------:R-:W-:Y:S01]  /*aa70*/  @P2 IADD3.X R7, RZ, c[0x0][0x1cc], R0, P3, P4 ;  /* 0x00007300ff072a10 */ /* 0x000fe20001fe8400 */
[--C-:B------:R-:W-:Y:S01]  /*aa80*/  FFMA.FTZ R0, R11, c[0x0][0x2d0], -R135.reuse ;  /* 0x0000b4000b007a23 */ /* 0x100fe20000010887 */
[----:B------:R-:W-:Y:S03]  /*aa90*/  LOP3.LUT P4, RZ, R220, 0x1, RZ, 0xc0, !PT ;  /* 0x00000001dcff7812 */ /* 0x000fe6000788c0ff */
[----:B------:R3:W-:Y:S01]  /*aaa0*/  MUFU.EX2 R136, R0 ;  /* 0x0000000000887308 */ /* 0x0007e20000000800 */
[----:B------:R4:W-:Y:S01]  /*aab0*/  @P2 LDGSTS.E.BYPASS.LTC128B.128 [R251+0x15100], [R6.64], !P5 ;  /* 0x1510000006fb2fae */ /* 0x0009e2000e901d48 */
[--C-:B---3--:R-:W-:Y:S08]  /*aac0*/  FFMA.FTZ R0, R10, c[0x0][0x2d0], -R188.reuse ;  /* 0x0000b4000a007a23 */ /* 0x108ff000000108bc */
[----:B------:R3:W-:Y:S01]  /*aad0*/  MUFU.EX2 R138, R0 ;  /* 0x00000000008a7308 */ /* 0x0007e20000000800 */
[----:B----4-:R-:W-:Y:S02]  /*aae0*/  @P2 MOV R6, c[0x0][0x1e0] ;  /* 0x0000780000062a02 */ /* 0x010fe40000000f00 */
[----:B------:R-:W-:Y:S04]  /*aaf0*/  @P2 MOV R7, 0x6 ;  /* 0x0000000600072802 */ /* 0x000fe80000000f00 */
[C---:B------:R-:W-:Y:S02]  /*ab00*/  @P2 SHF.L.U64.HI R7, R6.reuse, R7, c[0x0][0x1e4] ;  /* 0x0000790006072619 */ /* 0x040fe40000010207 */
[----:B------:R-:W-:Y:S04]  /*ab10*/  @P2 SHF.L.U32 R6, R6, 0x6, RZ ;  /* 0x0000000606062819 */ /* 0x000fe800000006ff */
[----:B-1----:R-:W-:Y:S04]  /*ab20*/  @P2 IADD3 R4, P3, R4, R6, RZ ;  /* 0x0000000604042210 */ /* 0x002fe80007f7e0ff */
[C---:B------:R-:W-:Y:S02]  /*ab30*/  @P2 IADD3.X R5, R7.reuse, R5, RZ, P3, !PT ;  /* 0x0000000507052210 */ /* 0x040fe40001ffe4ff */
[----:B------:R-:W-:Y:S02]  /*ab40*/  LOP3.LUT P3, RZ, R220, 0x2, RZ, 0xc0, !PT ;  /* 0x00000002dcff7812 */ /* 0x000fe4000786c0ff */
[----:B------:R-:W4:Y:S01]  /*ab50*/  LDL.LU R220, [R1+0x98] ;  /* 0x0000980001dc7983 */ /* 0x000f220000300800 */
[----:B------:R-:W-:Y:S01]  /*ab60*/  @P2 IADD3 R6, P0, R6, R4, RZ ;  /* 0x0000000406062210 */ /* 0x000fe20007f1e0ff */
[--C-:B---3--:R-:W-:Y:S03]  /*ab70*/  FFMA.FTZ R0, R12, c[0x0][0x2d0], -R135.reuse ;  /* 0x0000b4000c007a23 */ /* 0x108fe60000010887 */
[----:B------:R-:W-:Y:S01]  /*ab80*/  @P2 IADD3.X R7, R7, R5, RZ, P0, !PT ;  /* 0x0000000507072210 */ /* 0x000fe200007fe4ff */
[----:B------:R1:W-:Y:S05]  /*ab90*/  MUFU.EX2 R137, R0 ;  /* 0x0000000000897308 */ /* 0x0003ea0000000800 */
[----:B------:R3:W-:Y:S08]  /*aba0*/  @P2 LDGSTS.E.BYPASS.LTC128B.128 [R251+0xd100], [R4.64], !P3 ;  /* 0x0d10000004fb2fae */ /* 0x0007f0000d901d48 */
[----:B------:R3:W-:Y:S08]  /*abb0*/  @P2 LDGSTS.E.BYPASS.LTC128B.128 [R251+0x10100], [R4.64+0x80], !P4 ;  /* 0x1010008004fb2fae */ /* 0x0007f0000e101d48 */
[----:B------:R3:W-:Y:S01]  /*abc0*/  @P2 LDGSTS.E.BYPASS.LTC128B.128 [R251+0x13100], [R4.64+0x100], !P6 ;  /* 0x1310010004fb2fae */ /* 0x0007e2000f101d48 */
[----:B-1----:R-:W-:Y:S02]  /*abd0*/  FMUL.FTZ R0, R2, c[0x0][0x2d0] ;  /* 0x0000b40002007a20 */ /* 0x002fe40000410000 */
[----:B------:R-:W-:Y:S05]  /*abe0*/  FFMA.FTZ R2, R13, c[0x0][0x2d0], -R188 ;  /* 0x0000b4000d027a23 */ /* 0x000fea00000108bc */
[----:B------:R3:W-:Y:S01]  /*abf0*/  @P2 LDGSTS.E.BYPASS.LTC128B.128 [R251+0x16100], [R4.64+0x180], !P5 ;  /* 0x1610018004fb2fae */ /* 0x0007e2000e901d48 */
[----:B------:R-:W2:Y:S07]  /*ac00*/  MUFU.EX2 R0, R0 ;  /* 0x0000000000007308 */ /* 0x000eae0000000800 */
[----:B------:R1:W-:Y:S03]  /*ac10*/  @P2 LDGSTS.E.BYPASS.LTC128B.128 [R251+0xe100], [R6.64], !P3 ;  /* 0x0e10000006fb2fae */ /* 0x0003e6000d901d48 */
[----:B------:R1:W-:Y:S05]  /*ac20*/  MUFU.EX2 R190, R2 ;  /* 0x0000000200be7308 */ /* 0x0003ea0000000800 */
[----:B------:R1:W-:Y:S08]  /*ac30*/  @P2 LDGSTS.E.BYPASS.LTC128B.128 [R251+0x11100], [R6.64+0x80], !P4 ;  /* 0x1110008006fb2fae */ /* 0x0003f0000e101d48 */
[----:B------:R1:W-:Y:S01]  /*ac40*/  @P2 LDGSTS.E.BYPASS.LTC128B.128 [R251+0x14100], [R6.64+0x100], !P6 ;  /* 0x1410010006fb2fae */ /* 0x0003e2000f101d48 */
[C---:B--2---:R-:W-:Y:S01]  /*ac50*/  FMUL.FTZ R8, R0.reuse, R144 ;  /* 0x0000009000087220 */ /* 0x044fe20000410000 */
[----:B------:R-:W-:Y:S01]  /*ac60*/  MOV R144, R36 ;  /* 0x0000002400907202 */ /* 0x000fe20000000f00 */
[C---:B------:R-:W-:Y:S02]  /*ac70*/  FMUL.FTZ R36, R0.reuse, R172 ;  /* 0x000000ac00247220 */ /* 0x040fe40000410000 */
[C---:B---3--:R-:W-:Y:S01]  /*ac80*/  FMUL.FTZ R4, R0.reuse, R140 ;  /* 0x0000008c00047220 */ /* 0x048fe20000410000 */
[----:B------:R-:W-:Y:S02]  /*ac90*/  MOV R140, R29 ;  /* 0x0000001d008c7202 */ /* 0x000fe40000000f00 */
[----:B------:R-:W2:Y:S01]  /*aca0*/  LDL.LU R172, [R1+0x18] ;  /* 0x0000180001ac7983 */ /* 0x000ea20000300800 */
[C---:B------:R-:W-:Y:S01]  /*acb0*/  FMUL.FTZ R5, R0.reuse, R141 ;  /* 0x0000008d00057220 */ /* 0x040fe20000410000 */
[----:B------:R-:W-:Y:S01]  /*acc0*/  MOV R141, R38 ;  /* 0x00000026008d7202 */ /* 0x000fe20000000f00 */
[----:B------:R-:W-:Y:S01]  /*acd0*/  FMUL.FTZ R9, R0, R145 ;  /* 0x0000009100097220 */ /* 0x000fe20000410000 */
[----:B------:R3:W-:Y:S01]  /*ace0*/  @P2 LDGSTS.E.BYPASS.LTC128B.128 [R251+0x17100], [R6.64+0x180], !P5 ;  /* 0x1710018006fb2fae */ /* 0x0007e2000e901d48 */
[----:B-1----:R-:W-:Y:S01]  /*acf0*/  FFMA.FTZ R2, R14, c[0x0][0x2d0], -R135 ;  /* 0x0000b4000e027a23 */ /* 0x002fe20000010887 */
[----:B------:R-:W-:Y:S01]  /*ad00*/  MUFU.EX2 R145, R15 ;  /* 0x0000000f00917308 */ /* 0x000fe20000000800 */
        /* <DEDUP_REMOVED lines=9> */
[----:B------:R1:W-:Y:S01]  /*ada0*/  MUFU.EX2 R189, R2 ;  /* 0x0000000200bd7308 */ /* 0x0003e20000000800 */
        /* <DEDUP_REMOVED lines=15> */
[----:B------:R-:W0:Y:S01]  /*aea0*/  LDGDEPBAR ;  /* 0x00000000000079af */ /* 0x000e220000000000 */
        /* <DEDUP_REMOVED lines=8> */
[----:B-1----:R-:W-:Y:S01]  /*af30*/  FMUL.FTZ R2, R3, c[0x0][0x2d0] ;  /* 0x0000b40003027a20 */ /* 0x002fe20000410000 */
[----:B------:R-:W-:Y:S01]  /*af40*/  MOV R180, R165 ;  /* 0x000000a500b47202 */ /* 0x000fe20000000f00 */
[C---:B------:R-:W-:Y:S01]  /*af50*/  FFMA.FTZ R3, R0.reuse, R24, R136 ;  /* 0x0000001800037223 */ /* 0x040fe20000010088 */
[C---:B------:R-:W-:Y:S01]  /*af60*/  F2FP.PACK_AB R136, R137.reuse, R136 ;  /* 0x000000888988723e */ /* 0x040fe200000000ff */
[C---:B------:R-:W-:Y:S01]  /*af70*/  FMUL.FTZ R24, R0.reuse, R160 ;  /* 0x000000a000187220 */ /* 0x040fe20000410000 */
[----:B------:R-:W-:Y:S01]  /*af80*/  MOV R160, R22 ;  /* 0x0000001600a07202 */ /* 0x000fe20000000f00 */
[----:B------:R-:W1:Y:S01]  /*af90*/  MUFU.EX2 R2, R2 ;  /* 0x0000000200027308 */ /* 0x000e620000000800 */
[C---:B------:R-:W-:Y:S01]  /*afa0*/  FMUL.FTZ R49, R0.reuse, R185 ;  /* 0x000000b900317220 */ /* 0x040fe20000410000 */
[----:B------:R-:W-:Y:S01]  /*afb0*/  MOV R185, R149 ;  /* 0x0000009500b97202 */ /* 0x000fe20000000f00 */
[C---:B------:R-:W-:Y:S01]  /*afc0*/  FMUL.FTZ R52, R0.reuse, R52 ;  /* 0x0000003400347220 */ /* 0x040fe20000410000 */
[----:B------:R-:W-:Y:S01]  /*afd0*/  MOV R176, R160 ;  /* 0x000000a000b07202 */ /* 0x000fe20000000f00 */
        /* <DEDUP_REMOVED lines=40> */
[C---:B-1----:R-:W-:Y:S01]  /*b260*/  FMUL.FTZ R35, R2.reuse, R171 ;  /* 0x000000ab02237220 */ /* 0x042fe20000410000 */
[----:B------:R-:W-:Y:S01]  /*b270*/  MOV R171, R144 ;  /* 0x0000009000ab7202 */ /* 0x000fe20000000f00 */
[C---:B---3--:R-:W-:Y:S01]  /*b280*/  FMUL.FTZ R6, R2.reuse, R142 ;  /* 0x0000008e02067220 */ /* 0x048fe20000410000 */
[----:B------:R1:W-:Y:S01]  /*b290*/  MUFU.EX2 R144, R0 ;  /* 0x0000000000907308 */ /* 0x0003e20000000800 */
[C---:B------:R-:W-:Y:S02]  /*b2a0*/  FMUL.FTZ R7, R2.reuse, R143 ;  /* 0x0000008f02077220 */ /* 0x040fe40000410000 */
[C---:B------:R-:W-:Y:S01]  /*b2b0*/  FMUL.FTZ R42, R2.reuse, R178 ;  /* 0x000000b2022a7220 */ /* 0x040fe20000410000 */
[----:B------:R-:W-:Y:S01]  /*b2c0*/  MOV R178, R140 ;  /* 0x0000008c00b27202 */ /* 0x000fe20000000f00 */
[C---:B------:R-:W-:Y:S01]  /*b2d0*/  FMUL.FTZ R11, R2.reuse, R147 ;  /* 0x00000093020b7220 */ /* 0x040fe20000410000 */
[----:B------:R-:W3:Y:S01]  /*b2e0*/  LDSM.16.MT88.4 R140, [R217] ;  /* 0x00000000d98c783b */ /* 0x000ee20000004200 */
[C---:B------:R-:W-:Y:S02]  /*b2f0*/  FMUL.FTZ R43, R2.reuse, R179 ;  /* 0x000000b3022b7220 */ /* 0x040fe40000410000 */
[C---:B------:R-:W-:Y:S02]  /*b300*/  FMUL.FTZ R50, R2.reuse, R186 ;  /* 0x000000ba02327220 */ /* 0x040fe40000410000 */
[C---:B------:R-:W-:Y:S02]  /*b310*/  FMUL.FTZ R51, R2.reuse, R187 ;  /* 0x000000bb02337220 */ /* 0x040fe40000410000 */
[----:B------:R-:W-:Y:S02]  /*b320*/  FMUL.FTZ R10, R2, R146 ;  /* 0x00000092020a7220 */ /* 0x000fe40000410000 */
[----:B------:R-:W-:Y:S01]  /*b330*/  FADD.FTZ R146, R137, R3 ;  /* 0x0000000389927221 */ /* 0x000fe20000010000 */
[----:B------:R-:W-:Y:S01]  /*b340*/  F2FP.PACK_AB R137, R190, R138 ;  /* 0x0000008abe89723e */ /* 0x000fe200000000ff */
[C---:B------:R-:W-:Y:S02]  /*b350*/  FMUL.FTZ R14, R2.reuse, R150 ;  /* 0x00000096020e7220 */ /* 0x040fe40000410000 */
[C---:B------:R-:W-:Y:S02]  /*b360*/  FMUL.FTZ R15, R2.reuse, R151 ;  /* 0x00000097020f7220 */ /* 0x040fe40000410000 */
[C---:B------:R-:W-:Y:S02]  /*b370*/  FMUL.FTZ R18, R2.reuse, R154 ;  /* 0x0000009a02127220 */ /* 0x040fe40000410000 */
[C---:B------:R-:W-:Y:S02]  /*b380*/  FMUL.FTZ R19, R2.reuse, R155 ;  /* 0x0000009b02137220 */ /* 0x040fe40000410000 */
[--C-:B-1----:R-:W-:Y:S02]  /*b390*/  FFMA.FTZ R0, R139, c[0x0][0x2d0], -R188.reuse ;  /* 0x0000b4008b007a23 */ /* 0x102fe400000108bc */
[C---:B------:R-:W-:Y:S02]  /*b3a0*/  FMUL.FTZ R22, R2.reuse, R158 ;  /* 0x0000009e02167220 */ /* 0x040fe40000410000 */
[----:B------:R-:W1:Y:S01]  /*b3b0*/  MUFU.EX2 R152, R0 ;  /* 0x0000000000987308 */ /* 0x000e620000000800 */
[C---:B------:R-:W-:Y:S02]  /*b3c0*/  FMUL.FTZ R23, R2.reuse, R159 ;  /* 0x0000009f02177220 */ /* 0x040fe40000410000 */
[C---:B------:R-:W-:Y:S02]  /*b3d0*/  FMUL.FTZ R26, R2.reuse, R162 ;  /* 0x000000a2021a7220 */ /* 0x040fe40000410000 */
        /* <DEDUP_REMOVED lines=11> */
[C---:B------:R-:W-:Y:S02]  /*b490*/  FMUL.FTZ R47, R2.reuse, R183 ;  /* 0x000000b7022f7220 */ /* 0x040fe40000410000 */
[C---:B------:R-:W-:Y:S02]  /*b4a0*/  FMUL.FTZ R54, R2.reuse, R54 ;  /* 0x0000003602367220 */ /* 0x040fe40000410000 */
[----:B------:R-:W-:Y:S01]  /*b4b0*/  FMUL.FTZ R55, R2, R55 ;  /* 0x0000003702377220 */ /* 0x000fe20000410000 */
[----:B-1----:R-:W-:Y:S01]  /*b4c0*/  F2FP.PACK_AB R139, R152, R144 ;  /* 0x00000090988b723e */ /* 0x002fe200000000ff */
        /* <DEDUP_REMOVED lines=39> */
[----:B------:R-:W-:Y:S02]  /*b740*/  FFMA.FTZ R3, R197, c[0x0][0x2d0], -R188 ;  /* 0x0000b400c5037a23 */ /* 0x000fe400000108bc */
[----:B------:R1:W-:Y:S01]  /*b750*/  MUFU.EX2 R150, R0 ;  /* 0x0000000000967308 */ /* 0x0003e20000000800 */
[--C-:B------:R-:W-:Y:S09]  /*b760*/  FFMA.FTZ R191, R212, c[0x0][0x2d0], -R135.reuse ;  /* 0x0000b400d4bf7a23 */ /* 0x100ff20000010887 */
[----:B------:R-:W-:Y:S01]  /*b770*/  MUFU.EX2 R191, R191 ;  /* 0x000000bf00bf7308 */ /* 0x000fe20000000800 */
[--C-:B-1----:R-:W-:Y:S02]  /*b780*/  FFMA.FTZ R0, R192, c[0x0][0x2d0], -R135.reuse ;  /* 0x0000b400c0007a23 */ /* 0x102fe40000010887 */
[--C-:B------:R-:W-:Y:S07]  /*b790*/  FFMA.FTZ R192, R210, c[0x0][0x2d0], -R135.reuse ;  /* 0x0000b400d2c07a23 */ /* 0x100fee0000010887 */
[----:B------:R1:W-:Y:S01]  /*b7a0*/  MUFU.EX2 R149, R0 ;  /* 0x0000000000957308 */ /* 0x0003e20000000800 */
[----:B--2---:R-:W-:Y:S01]  /*b7b0*/  FFMA.FTZ R2, R2, R172, R138 ;  /* 0x000000ac02027223 */ /* 0x004fe2000001008a */
[----:B------:R-:W-:Y:S02]  /*b7c0*/  F2FP.PACK_AB R138, R145, R189 ;  /* 0x000000bd918a723e */ /* 0x000fe400000000ff */
[----:B------:R-:W-:Y:S01]  /*b7d0*/  MOV R172, R156 ;  /* 0x0000009c00ac7202 */ /* 0x000fe20000000f00 */
[----:B------:R-:W-:Y:S05]  /*b7e0*/  FADD.FTZ R2, R190, R2 ;  /* 0x00000002be027221 */ /* 0x000fea0000010000 */
[----:B------:R2:W-:Y:S01]  /*b7f0*/  MUFU.EX2 R156, R3 ;  /* 0x00000003009c7308 */ /* 0x0005e20000000800 */
[C---:B---3--:R-:W-:Y:S05]  /*b800*/  HMMA.16816.F32 R4, R136.reuse, R140, R4 ;  /* 0x0000008c8804723c */ /* 0x048fea0000001804 */
[----:B------:R-:W-:Y:S02]  /*b810*/  FADD.FTZ R2, R144, R2 ;  /* 0x0000000290027221 */ /* 0x000fe40000010000 */
[----:B------:R-:W-:Y:S01]  /*b820*/  FFMA.FTZ R190, R172, c[0x0][0x2d0], -R188 ;  /* 0x0000b400acbe7a23 */ /* 0x000fe200000108bc */
[C---:B------:R-:W-:Y:S01]  /*b830*/  HMMA.16816.F32 R8, R136.reuse, R142, R8 ;  /* 0x0000008e8808723c */ /* 0x040fe20000001808 */
[----:B------:R-:W3:Y:S01]  /*b840*/  LDSM.16.MT88.4 R140, [R218] ;  /* 0x00000000da8c783b */ /* 0x000ee20000004200 */
[----:B------:R-:W-:Y:S02]  /*b850*/  MUFU.EX2 R192, R192 ;  /* 0x000000c000c07308 */ /* 0x000fe40000000800 */
[----:B------:R-:W-:Y:S02]  /*b860*/  FADD.FTZ R2, R152, R2 ;  /* 0x0000000298027221 */ /* 0x000fe40000010000 */
[--C-:B------:R-:W-:Y:S02]  /*b870*/  FFMA.FTZ R152, R185, c[0x0][0x2d0], -R135.reuse ;  /* 0x0000b400b9987a23 */ /* 0x100fe40000010887 */
[--C-:B-1----:R-:W-:Y:S04]  /*b880*/  FFMA.FTZ R0, R193, c[0x0][0x2d0], -R188.reuse ;  /* 0x0000b400c1007a23 */ /* 0x102fe800000108bc */
[----:B------:R1:W1:Y:S01]  /*b890*/  MUFU.EX2 R148, R0 ;  /* 0x0000000000947308 */ /* 0x0002620000000800 */
[--C-:B--2---:R-:W-:Y:S09]  /*b8a0*/  FFMA.FTZ R3, R206, c[0x0][0x2d0], -R188.reuse ;  /* 0x0000b400ce037a23 */ /* 0x104ff200000108bc */
[----:B------:R2:W-:Y:S10]  /*b8b0*/  MUFU.EX2 R161, R3 ;  /* 0x0000000300a17308 */ /* 0x0005f40000000800 */
[----:B------:R-:W-:Y:S01]  /*b8c0*/  MUFU.EX2 R190, R190 ;  /* 0x000000be00be7308 */ /* 0x000fe20000000800 */
[----:B-1----:R-:W-:Y:S01]  /*b8d0*/  FFMA.FTZ R0, R194, c[0x0][0x2d0], -R188 ;  /* 0x0000b400c2007a23 */ /* 0x002fe200000108bc */
[C---:B---3--:R-:W-:Y:S08]  /*b8e0*/  HMMA.16816.F32 R12, R136.reuse, R140, R12 ;  /* 0x0000008c880c723c */ /* 0x048ff0000000180c */
[----:B------:R1:W-:Y:S01]  /*b8f0*/  MUFU.EX2 R153, R0 ;  /* 0x0000000000997308 */ /* 0x0003e20000000800 */
[----:B--2---:R-:W-:Y:S03]  /*b900*/  FADD.FTZ R3, R148, R2 ;  /* 0x0000000294037221 */ /* 0x004fe60000010000 */
[--C-:B------:R-:W-:Y:S01]  /*b910*/  FFMA.FTZ R2, R178, c[0x0][0x2d0], -R135.reuse ;  /* 0x0000b400b2027a23 */ /* 0x100fe20000010887 */
[C---:B------:R-:W-:Y:S01]  /*b920*/  HMMA.16816.F32 R16, R136.reuse, R142, R16 ;  /* 0x0000008e8810723c */ /* 0x040fe20000001810 */
[----:B------:R-:W2:Y:S04]  /*b930*/  LDSM.16.MT88.4 R140, [R221] ;  /* 0x00000000dd8c783b */ /* 0x000ea80000004200 */
[----:B------:R3:W-:Y:S01]  /*b940*/  MUFU.EX2 R206, R2 ;  /* 0x0000000200ce7308 */ /* 0x0007e20000000800 */
[--C-:B-1----:R-:W-:Y:S09]  /*b950*/  FFMA.FTZ R0, R195, c[0x0][0x2d0], -R135.reuse ;  /* 0x0000b400c3007a23 */ /* 0x102ff20000010887 */
[----:B------:R1:W1:Y:S01]  /*b960*/  MUFU.EX2 R155, R0 ;  /* 0x00000000009b7308 */ /* 0x0002620000000800 */
[--C-:B---3--:R-:W-:Y:S01]  /*b970*/  FFMA.FTZ R2, R171, c[0x0][0x2d0], -R135.reuse ;  /* 0x0000b400ab027a23 */ /* 0x108fe20000010887 */
[C---:B--2---:R-:W-:Y:S03]  /*b980*/  HMMA.16816.F32 R20, R136.reuse, R140, R20 ;  /* 0x0000008c8814723c */ /* 0x044fe60000001814 */
[--C-:B-1----:R-:W-:Y:S05]  /*b990*/  FFMA.FTZ R0, R196, c[0x0][0x2d0], -R135.reuse ;  /* 0x0000b400c4007a23 */ /* 0x102fea0000010887 */
[C---:B------:R-:W-:Y:S01]  /*b9a0*/  HMMA.16816.F32 R24, R136.reuse, R142, R24 ;  /* 0x0000008e8818723c */ /* 0x040fe20000001818 */
[----:B----4-:R-:W1:Y:S01]  /*b9b0*/  LDSM.16.MT88.4 R140, [R220] ;  /* 0x00000000dc8c783b */ /* 0x010e620000004200 */
[----:B------:R2:W3:Y:S02]  /*b9c0*/  MUFU.EX2 R160, R0 ;  /* 0x0000000000a07308 */ /* 0x0004e40000000800 */
[----:B--2---:R-:W-:Y:S08]  /*b9d0*/  FFMA.FTZ R0, R198, c[0x0][0x2d0], -R188 ;  /* 0x0000b400c6007a23 */ /* 0x004ff000000108bc */
[----:B------:R-:W-:Y:S10]  /*b9e0*/  MUFU.EX2 R198, R152 ;  /* 0x0000009800c67308 */ /* 0x000ff40000000800 */
[----:B------:R2:W-:Y:S01]  /*b9f0*/  MUFU.EX2 R159, R0 ;  /* 0x00000000009f7308 */ /* 0x0005e20000000800 */
[C---:B-1----:R-:W-:Y:S08]  /*ba00*/  HMMA.16816.F32 R28, R136.reuse, R140, R28 ;  /* 0x0000008c881c723c */ /* 0x042ff0000000181c */
[C---:B------:R-:W-:Y:S01]  /*ba10*/  HMMA.16816.F32 R32, R136.reuse, R142, R32 ;  /* 0x0000008e8820723c */ /* 0x040fe20000001820 */
[----:B------:R-:W1:Y:S03]  /*ba20*/  LDSM.16.MT88.4 R140, [R217+0x3000] ;  /* 0x00300000d98c783b */ /* 0x000e660000004200 */
[----:B--2---:R-:W-:Y:S02]  /*ba30*/  FADD.FTZ R0, R189, R146 ;  /* 0x00000092bd007221 */ /* 0x004fe40000010000 */
[--C-:B------:R-:W-:Y:S02]  /*ba40*/  FFMA.FTZ R189, R209, c[0x0][0x2d0], -R135.reuse ;  /* 0x0000b400d1bd7a23 */ /* 0x100fe40000010887 */
[----:B------:R-:W-:Y:S02]  /*ba50*/  FADD.FTZ R151, R145, R0 ;  /* 0x0000000091977221 */ /* 0x000fe40000010000 */
[----:B------:R-:W-:Y:S02]  /*ba60*/  LDSM.16.MT88.4 R144, [R218+0x1000] ;  /* 0x00100000da90783b */ /* 0x000fe40000004200 */
[--C-:B------:R-:W-:Y:S01]  /*ba70*/  FFMA.FTZ R0, R203, c[0x0][0x2d0], -R135.reuse ;  /* 0x0000b400cb007a23 */ /* 0x100fe20000010887 */
[----:B------:R-:W-:Y:S10]  /*ba80*/  MUFU.EX2 R189, R189 ;  /* 0x000000bd00bd7308 */ /* 0x000ff40000000800 */
[----:B------:R2:W4:Y:S01]  /*ba90*/  MUFU.EX2 R158, R0 ;  /* 0x00000000009e7308 */ /* 0x0005220000000800 */
[C---:B-1----:R-:W-:Y:S08]  /*baa0*/  HMMA.16816.F32 R36, R136.reuse, R140, R36 ;  /* 0x0000008c8824723c */ /* 0x042ff00000001824 */
[C---:B------:R-:W-:Y:S01]  /*bab0*/  HMMA.16816.F32 R40, R136.reuse, R142, R40 ;  /* 0x0000008e8828723c */ /* 0x040fe20000001828 */
[----:B------:R-:W1:Y:S03]  /*bac0*/  LDSM.16.MT88.4 R140, [R218+0x3000] ;  /* 0x00300000da8c783b */ /* 0x000e660000004200 */
[--C-:B--2---:R-:W-:Y:S04]  /*bad0*/  FFMA.FTZ R0, R202, c[0x0][0x2d0], -R135.reuse ;  /* 0x0000b400ca007a23 */ /* 0x104fe80000010887 */
[----:B------:R2:W1:Y:S04]  /*bae0*/  MUFU.EX2 R167, R0 ;  /* 0x0000000000a77308 */ /* 0x0004680000000800 */
[--C-:B--2---:R-:W-:Y:S06]  /*baf0*/  FFMA.FTZ R0, R204, c[0x0][0x2d0], -R188.reuse ;  /* 0x0000b400cc007a23 */ /* 0x104fec00000108bc */
[----:B------:R2:W-:Y:S01]  /*bb00*/  MUFU.EX2 R157, R0 ;  /* 0x00000000009d7308 */ /* 0x0005e20000000800 */
[C---:B-1----:R-:W-:Y:S08]  /*bb10*/  HMMA.16816.F32 R44, R136.reuse, R140, R44 ;  /* 0x0000008c882c723c */ /* 0x042ff0000000182c */
[C---:B------:R-:W-:Y:S01]  /*bb20*/  HMMA.16816.F32 R48, R136.reuse, R142, R48 ;  /* 0x0000008e8830723c */ /* 0x040fe20000001830 */
[----:B------:R-:W1:Y:S03]  /*bb30*/  LDSM.16.MT88.4 R140, [R221+0x3000] ;  /* 0x00300000dd8c783b */ /* 0x000e660000004200 */
[--C-:B--2---:R-:W-:Y:S02]  /*bb40*/  FFMA.FTZ R0, R200, c[0x0][0x2d0], -R188.reuse ;  /* 0x0000b400c8007a23 */ /* 0x104fe400000108bc */
[----:B------:R-:W-:Y:S10]  /*bb50*/  MUFU.EX2 R200, R2 ;  /* 0x0000000200c87308 */ /* 0x000ff40000000800 */
[----:B------:R2:W-:Y:S01]  /*bb60*/  MUFU.EX2 R163, R0 ;  /* 0x0000000000a37308 */ /* 0x0005e20000000800 */
[C---:B-1----:R-:W-:Y:S08]  /*bb70*/  HMMA.16816.F32 R52, R136.reuse, R140, R52 ;  /* 0x0000008c8834723c */ /* 0x042ff00000001834 */
[C---:B------:R-:W-:Y:S01]  /*bb80*/  HMMA.16816.F32 R56, R136.reuse, R142, R56 ;  /* 0x0000008e8838723c */ /* 0x040fe20000001838 */
[----:B------:R-:W1:Y:S03]  /*bb90*/  LDSM.16.MT88.4 R140, [R220+0x3000] ;  /* 0x00300000dc8c783b */ /* 0x000e660000004200 */
[--C-:B--2---:R-:W-:Y:S04]  /*bba0*/  FFMA.FTZ R0, R205, c[0x0][0x2d0], -R135.reuse ;  /* 0x0000b400cd007a23 */ /* 0x104fe80000010887 */
[----:B------:R2:W1:Y:S04]  /*bbb0*/  MUFU.EX2 R166, R0 ;  /* 0x0000000000a67308 */ /* 0x0004680000000800 */
[----:B--2---:R-:W-:Y:S06]  /*bbc0*/  FFMA.FTZ R0, R199, c[0x0][0x2d0], -R135 ;  /* 0x0000b400c7007a23 */ /* 0x004fec0000010887 */
[----:B------:R2:W2:Y:S01]  /*bbd0*/  MUFU.EX2 R168, R0 ;  /* 0x0000000000a87308 */ /* 0x0004a20000000800 */
[C---:B-1----:R-:W-:Y:S08]  /*bbe0*/  HMMA.16816.F32 R60, R136.reuse, R140, R60 ;  /* 0x0000008c883c723c */ /* 0x042ff0000000183c */
[C---:B------:R-:W-:Y:S01]  /*bbf0*/  HMMA.16816.F32 R64, R136.reuse, R142, R64 ;  /* 0x0000008e8840723c */ /* 0x040fe20000001840 */
[----:B------:R-:W1:Y:S03]  /*bc00*/  LDSM.16.MT88.4 R140, [R217+0x6000] ;  /* 0x00600000d98c783b */ /* 0x000e660000004200 */
[----:B--2---:R-:W-:Y:S04]  /*bc10*/  FFMA.FTZ R0, R207, c[0x0][0x2d0], -R188 ;  /* 0x0000b400cf007a23 */ /* 0x004fe800000108bc */
[----:B------:R2:W-:Y:S04]  /*bc20*/  MUFU.EX2 R162, R0 ;  /* 0x0000000000a27308 */ /* 0x0005e80000000800 */
[----:B--2---:R-:W-:Y:S01]  /*bc30*/  FADD.FTZ R0, R150, R151 ;  /* 0x0000009796007221 */ /* 0x004fe20000010000 */
[C---:B-1----:R-:W-:Y:S03]  /*bc40*/  HMMA.16816.F32 R68, R136.reuse, R140, R68 ;  /* 0x0000008c8844723c */ /* 0x042fe60000001844 */
[----:B------:R-:W-:Y:S02]  /*bc50*/  FADD.FTZ R154, R149, R0 ;  /* 0x00000000959a7221 */ /* 0x000fe40000010000 */
[--C-:B------:R-:W-:Y:S02]  /*bc60*/  FFMA.FTZ R0, R211, c[0x0][0x2d0], -R135.reuse ;  /* 0x0000b400d3007a23 */ /* 0x100fe40000010887 */
[----:B------:R-:W-:Y:S01]  /*bc70*/  FADD.FTZ R154, R155, R154 ;  /* 0x0000009a9b9a7221 */ /* 0x000fe20000010000 */
[C---:B------:R-:W-:Y:S01]  /*bc80*/  HMMA.16816.F32 R72, R136.reuse, R142, R72 ;  /* 0x0000008e8848723c */ /* 0x040fe20000001848 */
[----:B------:R-:W1:Y:S01]  /*bc90*/  LDSM.16.MT88.4 R140, [R218+0x6000] ;  /* 0x00600000da8c783b */ /* 0x000e620000004200 */
[----:B------:R-:W2:Y:S02]  /*bca0*/  MUFU.EX2 R165, R0 ;  /* 0x0000000000a57308 */ /* 0x000ea40000000800 */
[----:B---3--:R-:W-:Y:S04]  /*bcb0*/  FADD.FTZ R2, R160, R154 ;  /* 0x0000009aa0027221 */ /* 0x008fe80000010000 */
[----:B----4-:R-:W-:Y:S04]  /*bcc0*/  FADD.FTZ R2, R158, R2 ;  /* 0x000000029e027221 */ /* 0x010fe80000010000 */
[----:B------:R-:W-:Y:S04]  /*bcd0*/  FADD.FTZ R2, R167, R2 ;  /* 0x00000002a7027221 */ /* 0x000fe80000010000 */
[----:B------:R-:W-:Y:S04]  /*bce0*/  FADD.FTZ R2, R166, R2 ;  /* 0x00000002a6027221 */ /* 0x000fe80000010000 */
[----:B------:R-:W-:Y:S04]  /*bcf0*/  FADD.FTZ R2, R168, R2 ;  /* 0x00000002a8027221 */ /* 0x000fe80000010000 */
[----:B--2---:R-:W-:Y:S02]  /*bd00*/  FADD.FTZ R2, R165, R2 ;  /* 0x00000002a5027221 */ /* 0x004fe40000010000 */
[----:B------:R-:W-:Y:S02]  /*bd10*/  FFMA.FTZ R0, R164, c[0x0][0x2d0], -R188 ;  /* 0x0000b400a4007a23 */ /* 0x000fe400000108bc */
[----:B------:R-:W-:Y:S02]  /*bd20*/  FADD.FTZ R2, R206, R2 ;  /* 0x00000002ce027221 */ /* 0x000fe40000010000 */
[----:B------:R2:W-:Y:S01]  /*bd30*/  MUFU.EX2 R164, R0 ;  /* 0x0000000000a47308 */ /* 0x0005e20000000800 */
[C---:B-1----:R-:W-:Y:S08]  /*bd40*/  HMMA.16816.F32 R76, R136.reuse, R140, R76 ;  /* 0x0000008c884c723c */ /* 0x042ff0000000184c */
[C---:B------:R-:W-:Y:S01]  /*bd50*/  HMMA.16816.F32 R80, R136.reuse, R142, R80 ;  /* 0x0000008e8850723c */ /* 0x040fe20000001850 */
[----:B------:R-:W1:Y:S03]  /*bd60*/  LDSM.16.MT88.4 R140, [R221+0x6000] ;  /* 0x00600000dd8c783b */ /* 0x000e660000004200 */
[----:B--2---:R-:W-:Y:S04]  /*bd70*/  FFMA.FTZ R0, R175, c[0x0][0x2d0], -R188 ;  /* 0x0000b400af007a23 */ /* 0x004fe800000108bc */
[----:B------:R2:W-:Y:S04]  /*bd80*/  MUFU.EX2 R204, R0 ;  /* 0x0000000000cc7308 */ /* 0x0005e80000000800 */
[--C-:B--2---:R-:W-:Y:S06]  /*bd90*/  FFMA.FTZ R0, R214, c[0x0][0x2d0], -R135.reuse ;  /* 0x0000b400d6007a23 */ /* 0x104fec0000010887 */
[----:B------:R2:W3:Y:S01]  /*bda0*/  MUFU.EX2 R205, R0 ;  /* 0x0000000000cd7308 */ /* 0x0004e20000000800 */
[C---:B-1----:R-:W-:Y:S08]  /*bdb0*/  HMMA.16816.F32 R84, R136.reuse, R140, R84 ;  /* 0x0000008c8854723c */ /* 0x042ff00000001854 */
[C---:B------:R-:W-:Y:S01]  /*bdc0*/  HMMA.16816.F32 R88, R136.reuse, R142, R88 ;  /* 0x0000008e8858723c */ /* 0x040fe20000001858 */
[----:B------:R-:W1:Y:S03]  /*bdd0*/  LDSM.16.MT88.4 R140, [R220+0x6000] ;  /* 0x00600000dc8c783b */ /* 0x000e660000004200 */
[----:B--2---:R-:W-:Y:S02]  /*bde0*/  FFMA.FTZ R0, R213, c[0x0][0x2d0], -R135 ;  /* 0x0000b400d5007a23 */ /* 0x004fe40000010887 */
[----:B---3--:R-:W-:Y:S02]  /*bdf0*/  FADD.FTZ R2, R205, R2 ;  /* 0x00000002cd027221 */ /* 0x008fe40000010000 */
[----:B------:R2:W3:Y:S01]  /*be00*/  MUFU.EX2 R207, R0 ;  /* 0x0000000000cf7308 */ /* 0x0004e20000000800 */
[C---:B-1----:R-:W-:Y:S03]  /*be10*/  HMMA.16816.F32 R92, R136.reuse, R140, R92 ;  /* 0x0000008c885c723c */ /* 0x042fe6000000185c */
[----:B--2---:R-:W-:Y:S02]  /*be20*/  FFMA.FTZ R0, R215, c[0x0][0x2d0], -R188 ;  /* 0x0000b400d7007a23 */ /* 0x004fe400000108bc */
[----:B---3--:R-:W-:Y:S04]  /*be30*/  FADD.FTZ R2, R207, R2 ;  /* 0x00000002cf027221 */ /* 0x008fe80000010000 */
[----:B------:R1:W-:Y:S01]  /*be40*/  MUFU.EX2 R203, R0 ;  /* 0x0000000000cb7308 */ /* 0x0003e20000000800 */
[C---:B------:R-:W-:Y:S01]  /*be50*/  HMMA.16816.F32 R96, R136.reuse, R142, R96 ;  /* 0x0000008e8860723c */ /* 0x040fe20000001860 */
[----:B------:R-:W2:Y:S02]  /*be60*/  LDSM.16.MT88.4 R140, [R217+0x9000] ;  /* 0x00900000d98c783b */ /* 0x000ea40000004200 */
[----:B------:R-:W-:Y:S02]  /*be70*/  FADD.FTZ R2, R200, R2 ;  /* 0x00000002c8027221 */ /* 0x000fe40000010000 */
[--C-:B-1----:R-:W-:Y:S04]  /*be80*/  FFMA.FTZ R0, R174, c[0x0][0x2d0], -R188.reuse ;  /* 0x0000b400ae007a23 */ /* 0x102fe800000108bc */
[----:B------:R1:W-:Y:S01]  /*be90*/  MUFU.EX2 R202, R0 ;  /* 0x0000000000ca7308 */ /* 0x0003e20000000800 */
[C---:B--2---:R-:W-:Y:S08]  /*bea0*/  HMMA.16816.F32 R100, R136.reuse, R140, R100 ;  /* 0x0000008c8864723c */ /* 0x044ff00000001864 */
[C---:B------:R-:W-:Y:S01]  /*beb0*/  HMMA.16816.F32 R104, R136.reuse, R142, R104 ;  /* 0x0000008e8868723c */ /* 0x040fe20000001868 */
[----:B------:R-:W2:Y:S03]  /*bec0*/  LDSM.16.MT88.4 R140, [R218+0x9000] ;  /* 0x00900000da8c783b */ /* 0x000ea60000004200 */
[----:B-1----:R-:W-:Y:S02]  /*bed0*/  FADD.FTZ R0, R153, R3 ;  /* 0x0000000399007221 */ /* 0x002fe40000010000 */
[--C-:B------:R-:W-:Y:S04]  /*bee0*/  FFMA.FTZ R3, R170, c[0x0][0x2d0], -R135.reuse ;  /* 0x0000b400aa037a23 */ /* 0x100fe80000010887 */
[----:B------:R1:W3:Y:S02]  /*bef0*/  MUFU.EX2 R199, R3 ;  /* 0x0000000300c77308 */ /* 0x0002e40000000800 */
[----:B-1----:R-:W-:Y:S02]  /*bf00*/  FFMA.FTZ R3, R173, c[0x0][0x2d0], -R188 ;  /* 0x0000b400ad037a23 */ /* 0x002fe400000108bc */
[----:B---3--:R-:W-:Y:S06]  /*bf10*/  FADD.FTZ R2, R199, R2 ;  /* 0x00000002c7027221 */ /* 0x008fec0000010000 */
[----:B------:R-:W-:Y:S01]  /*bf20*/  MUFU.EX2 R3, R3 ;  /* 0x0000000300037308 */ /* 0x000fe20000000800 */
[C---:B--2---:R-:W-:Y:S03]  /*bf30*/  HMMA.16816.F32 R108, R136.reuse, R140, R108 ;  /* 0x0000008c886c723c */ /* 0x044fe6000000186c */
[----:B------:R-:W-:Y:S05]  /*bf40*/  FADD.FTZ R2, R198, R2 ;  /* 0x00000002c6027221 */ /* 0x000fea0000010000 */
        /* <DEDUP_REMOVED lines=9> */
[----:B------:R-:W-:Y:S02]  /*bfe0*/  F2FP.PACK_AB R137, R153, R148 ;  /* 0x000000949989723e */ /* 0x000fe400000000ff */
[----:B------:R-:W-:Y:S01]  /*bff0*/  LDSM.16.MT88.4 R148, [R221+0x1800] ;  /* 0x00180000dd94783b */ /* 0x000fe20000004200 */
[----:B------:R-:W-:Y:S01]  /*c000*/  F2FP.PACK_AB R138, R160, R155 ;  /* 0x0000009ba08a723e */ /* 0x000fe200000000ff */
[--C-:B------:R-:W-:Y:S01]  /*c010*/  FFMA.FTZ R153, R184, c[0x0][0x2d0], -R135.reuse ;  /* 0x0000b400b8997a23 */ /* 0x100fe20000010887 */
[----:B------:R-:W-:Y:S01]  /*c020*/  F2FP.PACK_AB R139, R159, R156 ;  /* 0x0000009c9f8b723e */ /* 0x000fe200000000ff */
[----:B------:R-:W-:Y:S02]  /*c030*/  FADD.FTZ R156, R156, R0 ;  /* 0x000000009c9c7221 */ /* 0x000fe40000010000 */
[----:B------:R2:W3:Y:S01]  /*c040*/  MUFU.EX2 R196, R153 ;  /* 0x0000009900c47308 */ /* 0x0004e20000000800 */
[----:B------:R-:W-:Y:S01]  /*c050*/  FFMA.FTZ R135, R208, c[0x0][0x2d0], -R135 ;  /* 0x0000b400d0877a23 */ /* 0x000fe20000010887 */
[----:B------:R-:W-:Y:S01]  /*c060*/  LDSM.16.MT88.4 R184, [R218+0x5800] ;  /* 0x00580000dab8783b */ /* 0x000fe20000004200 */
[--C-:B------:R-:W-:Y:S02]  /*c070*/  FFMA.FTZ R160, R169, c[0x0][0x2d0], -R188.reuse ;  /* 0x0000b400a9a07a23 */ /* 0x100fe400000108bc */
[----:B------:R-:W-:Y:S05]  /*c080*/  FFMA.FTZ R0, R181, c[0x0][0x2d0], -R188 ;  /* 0x0000b400b5007a23 */ /* 0x000fea00000108bc */
[----:B------:R-:W4:Y:S01]  /*c090*/  LDL R208, [R1+0x4] ;  /* 0x0000040001d07983 */ /* 0x000f220000100800 */
[----:B------:R-:W-:Y:S10]  /*c0a0*/  MUFU.EX2 R135, R135 ;  /* 0x0000008700877308 */ /* 0x000ff40000000800 */
[----:B------:R3:W3:Y:S01]  /*c0b0*/  MUFU.EX2 R195, R0 ;  /* 0x0000000000c37308 */ /* 0x0006e20000000800 */
[C---:B-1----:R-:W-:Y:S01]  /*c0c0*/  HMMA.16816.F32 R4, R136.reuse, R140, R4 ;  /* 0x0000008c8804723c */ /* 0x042fe20000001804 */
[----:B--2---:R-:W-:Y:S02]  /*c0d0*/  LDSM.16.MT88.4 R152, [R221+0x2000] ;  /* 0x00200000dd98783b */ /* 0x004fe40000004200 */
[----:B---3--:R-:W-:Y:S04]  /*c0e0*/  FADD.FTZ R2, R196, R2 ;  /* 0x00000002c4027221 */ /* 0x008fe80000010000 */
[----:B------:R-:W-:Y:S01]  /*c0f0*/  FADD.FTZ R2, R191, R2 ;  /* 0x00000002bf027221 */ /* 0x000fe20000010000 */
[C---:B------:R-:W-:Y:S01]  /*c100*/  HMMA.16816.F32 R8, R136.reuse, R142, R8 ;  /* 0x0000008e8808723c */ /* 0x040fe20000001808 */
[----:B------:R-:W1:Y:S03]  /*c110*/  LDSM.16.MT88.4 R140, [R218+0x800] ;  /* 0x00080000da8c783b */ /* 0x000e660000004200 */
[--C-:B------:R-:W-:Y:S04]  /*c120*/  FFMA.FTZ R0, R180, c[0x0][0x2d0], -R188.reuse ;  /* 0x0000b400b4007a23 */ /* 0x100fe800000108bc */
[----:B------:R2:W3:Y:S01]  /*c130*/  MUFU.EX2 R197, R0 ;  /* 0x0000000000c57308 */ /* 0x0004e20000000800 */
[C---:B-1----:R-:W-:Y:S03]  /*c140*/  HMMA.16816.F32 R12, R136.reuse, R140, R12 ;  /* 0x0000008c880c723c */ /* 0x042fe6000000180c */
[--C-:B--2---:R-:W-:Y:S06]  /*c150*/  FFMA.FTZ R0, R177, c[0x0][0x2d0], -R188.reuse ;  /* 0x0000b400b1007a23 */ /* 0x104fec00000108bc */
[----:B------:R1:W2:Y:S01]  /*c160*/  MUFU.EX2 R194, R0 ;  /* 0x0000000000c27308 */ /* 0x0002a20000000800 */
[C---:B------:R-:W-:Y:S01]  /*c170*/  HMMA.16816.F32 R16, R136.reuse, R142, R16 ;  /* 0x0000008e8810723c */ /* 0x040fe20000001810 */
[----:B------:R-:W2:Y:S02]  /*c180*/  LDSM.16.MT88.4 R140, [R221+0x800] ;  /* 0x00080000dd8c783b */ /* 0x000ea40000004200 */
[--C-:B-1----:R-:W-:Y:S06]  /*c190*/  FFMA.FTZ R0, R176, c[0x0][0x2d0], -R188.reuse ;  /* 0x0000b400b0007a23 */ /* 0x102fec00000108bc */
[----:B------:R-:W-:Y:S03]  /*c1a0*/  LDSM.16.MT88.4 R176, [R217+0x5800] ;  /* 0x00580000d9b0783b */ /* 0x000fe60000004200 */
[----:B------:R-:W-:Y:S01]  /*c1b0*/  FFMA.FTZ R188, R134, c[0x0][0x2d0], -R188 ;  /* 0x0000b40086bc7a23 */ /* 0x000fe200000108bc */
[----:B------:R1:W1:Y:S10]  /*c1c0*/  MUFU.EX2 R193, R0 ;  /* 0x0000000000c17308 */ /* 0x0002740000000800 */
[----:B------:R3:W-:Y:S01]  /*c1d0*/  MUFU.EX2 R134, R160 ;  /* 0x000000a000867308 */ /* 0x0007e20000000800 */
[C---:B--2---:R-:W-:Y:S09]  /*c1e0*/  HMMA.16816.F32 R20, R136.reuse, R140, R20 ;  /* 0x0000008c8814723c */ /* 0x044ff20000001814 */
[----:B------:R-:W2:Y:S01]  /*c1f0*/  MUFU.EX2 R188, R188 ;  /* 0x000000bc00bc7308 */ /* 0x000ea20000000800 */
[C---:B------:R-:W-:Y:S01]  /*c200*/  HMMA.16816.F32 R24, R136.reuse, R142, R24 ;  /* 0x0000008e8818723c */ /* 0x040fe20000001818 */
[----:B------:R-:W2:Y:S02]  /*c210*/  LDSM.16.MT88.4 R140, [R220+0x800] ;  /* 0x00080000dc8c783b */ /* 0x000ea40000004200 */
[----:B-1----:R-:W-:Y:S04]  /*c220*/  FADD.FTZ R0, R159, R156 ;  /* 0x0000009c9f007221 */ /* 0x002fe80000010000 */
[----:B------:R-:W-:Y:S05]  /*c230*/  FADD.FTZ R0, R157, R0 ;  /* 0x000000009d007221 */ /* 0x000fea0000010000 */
[----:B------:R-:W-:Y:S04]  /*c240*/  FADD.FTZ R0, R163, R0 ;  /* 0x00000000a3007221 */ /* 0x000fe80000010000 */
[----:B------:R-:W-:Y:S04]  /*c250*/  FADD.FTZ R0, R161, R0 ;  /* 0x00000000a1007221 */ /* 0x000fe80000010000 */
[----:B------:R-:W-:Y:S04]  /*c260*/  FADD.FTZ R0, R162, R0 ;  /* 0x00000000a2007221 */ /* 0x000fe80000010000 */
[----:B------:R-:W-:Y:S04]  /*c270*/  FADD.FTZ R0, R164, R0 ;  /* 0x00000000a4007221 */ /* 0x000fe80000010000 */
[----:B------:R-:W-:Y:S04]  /*c280*/  FADD.FTZ R0, R204, R0 ;  /* 0x00000000cc007221 */ /* 0x000fe80000010000 */
[----:B------:R-:W-:Y:S04]  /*c290*/  FADD.FTZ R0, R203, R0 ;  /* 0x00000000cb007221 */ /* 0x000fe80000010000 */
[----:B------:R-:W-:Y:S04]  /*c2a0*/  FADD.FTZ R0, R202, R0 ;  /* 0x00000000ca007221 */ /* 0x000fe80000010000 */
[----:B------:R-:W-:Y:S01]  /*c2b0*/  FADD.FTZ R0, R195, R0 ;  /* 0x00000000c3007221 */ /* 0x000fe20000010000 */
[C---:B--2---:R-:W-:Y:S03]  /*c2c0*/  HMMA.16816.F32 R28, R136.reuse, R140, R28 ;  /* 0x0000008c881c723c */ /* 0x044fe6000000181c */
[----:B---3--:R-:W-:Y:S04]  /*c2d0*/  FADD.FTZ R0, R197, R0 ;  /* 0x00000000c5007221 */ /* 0x008fe80000010000 */
[----:B------:R-:W-:Y:S01]  /*c2e0*/  FADD.FTZ R0, R194, R0 ;  /* 0x00000000c2007221 */ /* 0x000fe20000010000 */
[C---:B------:R-:W-:Y:S01]  /*c2f0*/  HMMA.16816.F32 R32, R136.reuse, R142, R32 ;  /* 0x0000008e8820723c */ /* 0x040fe20000001820 */
[----:B------:R-:W1:Y:S03]  /*c300*/  LDSM.16.MT88.4 R140, [R217+0x3800] ;  /* 0x00380000d98c783b */ /* 0x000e660000004200 */
[----:B------:R-:W-:Y:S04]  /*c310*/  FADD.FTZ R0, R193, R0 ;  /* 0x00000000c1007221 */ /* 0x000fe80000010000 */
[C---:B-1----:R-:W-:Y:S08]  /*c320*/  HMMA.16816.F32 R36, R136.reuse, R140, R36 ;  /* 0x0000008c8824723c */ /* 0x042ff00000001824 */
[C---:B------:R-:W-:Y:S01]  /*c330*/  HMMA.16816.F32 R40, R136.reuse, R142, R40 ;  /* 0x0000008e8828723c */ /* 0x040fe20000001828 */
[----:B------:R-:W1:Y:S07]  /*c340*/  LDSM.16.MT88.4 R140, [R218+0x3800] ;  /* 0x00380000da8c783b */ /* 0x000e6e0000004200 */
[C---:B-1----:R-:W-:Y:S08]  /*c350*/  HMMA.16816.F32 R44, R136.reuse, R140, R44 ;  /* 0x0000008c882c723c */ /* 0x042ff0000000182c */
[C---:B------:R-:W-:Y:S01]  /*c360*/  HMMA.16816.F32 R48, R136.reuse, R142, R48 ;  /* 0x0000008e8830723c */ /* 0x040fe20000001830 */
[----:B------:R-:W1:Y:S02]  /*c370*/  LDSM.16.MT88.4 R140, [R221+0x3800] ;  /* 0x00380000dd8c783b */ /* 0x000e640000004200 */
[----:B----4-:R-:W-:Y:S02]  /*c380*/  ISETP.GT.AND P0, PT, R201, R208, PT ;  /* 0x000000d0c900720c */ /* 0x010fe40003f04270 */
[----:B------:R-:W-:Y:S03]  /*c390*/  MOV R201, R252 ;  /* 0x000000fc00c97202 */ /* 0x000fe60000000f00 */
        /* <DEDUP_REMOVED lines=33> */
[----:B------:R-:W-:Y:S02]  /*c5b0*/  F2FP.PACK_AB R138, R168, R166 ;  /* 0x000000a6a88a723e */ /* 0x000fe400000000ff */
[----:B------:R-:W-:Y:S05]  /*c5c0*/  F2FP.PACK_AB R139, R162, R161 ;  /* 0x000000a1a28b723e */ /* 0x000fea00000000ff */
[----:B------:R-:W-:Y:S08]  /*c5d0*/  LDSM.16.MT88.4 R160, [R221+0x2800] ;  /* 0x00280000dda0783b */ /* 0x000ff00000004200 */
[----:B------:R-:W-:Y:S01]  /*c5e0*/  LDSM.16.MT88.4 R168, [R220+0x2800] ;  /* 0x00280000dca8783b */ /* 0x000fe20000004200 */
        /* <DEDUP_REMOVED lines=98> */
[----:B------:R-:W-:Y:S01]  /*cc10*/  HMMA.16816.F32 R128, R136, R142, R128 ;  /* 0x0000008e8880723c */ /* 0x000fe20000001880 */
[----:B------:R-:W1:Y:S06]  /*cc20*/  LDSM.16.MT88.4 R140, [R220+0x2000] ;  /* 0x00200000dc8c783b */ /* 0x000e6c0000004200 */
[----:B------:R-:W-:Y:S02]  /*cc30*/  F2FP.PACK_AB R136, R199, R200 ;  /* 0x000000c8c788723e */ /* 0x000fe400000000ff */
[----:B------:R-:W-:Y:S03]  /*cc40*/  F2FP.PACK_AB R137, R197, R195 ;  /* 0x000000c3c589723e */ /* 0x000fe600000000ff */
[----:B------:R-:W-:Y:S02]  /*cc50*/  F2FP.PACK_AB R138, R196, R198 ;  /* 0x000000c6c48a723e */ /* 0x000fe400000000ff */
[----:B------:R-:W-:Y:S07]  /*cc60*/  F2FP.PACK_AB R139, R193, R194 ;  /* 0x000000c2c18b723e */ /* 0x000fee00000000ff */
        /* <DEDUP_REMOVED lines=17> */
[----:B------:R-:W2:Y:S07]  /*cd80*/  LDSM.16.MT88.4 R156, [R221+0x8000] ;  /* 0x00800000dd9c783b */ /* 0x000eae0000004200 */
[C---:B---3--:R-:W-:Y:S08]  /*cd90*/  HMMA.16816.F32 R52, R136.reuse, R148, R52 ;  /* 0x000000948834723c */ /* 0x048ff00000001834 */
[C---:B------:R-:W-:Y:S01]  /*cda0*/  HMMA.16816.F32 R56, R136.reuse, R150, R56 ;  /* 0x000000968838723c */ /* 0x040fe20000001838 */
[----:B------:R-:W3:Y:S07]  /*cdb0*/  LDSM.16.MT88.4 R148, [R220+0x8000] ;  /* 0x00800000dc94783b */ /* 0x000eee0000004200 */
[C---:B----4-:R-:W-:Y:S08]  /*cdc0*/  HMMA.16816.F32 R60, R136.reuse, R152, R60 ;  /* 0x00000098883c723c */ /* 0x050ff0000000183c */
        /* <DEDUP_REMOVED lines=11> */
[C---:B---3--:R-:W-:Y:S08]  /*ce80*/  HMMA.16816.F32 R92, R136.reuse, R148, R92 ;  /* 0x00000094885c723c */ /* 0x048ff0000000185c */
[C---:B------:R-:W-:Y:S01]  /*ce90*/  HMMA.16816.F32 R96, R136.reuse, R150, R96 ;  /* 0x000000968860723c */ /* 0x040fe20000001860 */
[----:B------:R-:W3:Y:S07]  /*cea0*/  LDSM.16.MT88.4 R148, [R217+0x2800] ;  /* 0x00280000d994783b */ /* 0x000eee0000004200 */
[C---:B-1----:R-:W-:Y:S08]  /*ceb0*/  HMMA.16816.F32 R100, R136.reuse, R140, R100 ;  /* 0x0000008c8864723c */ /* 0x042ff00000001864 */
[C---:B------:R-:W-:Y:S08]  /*cec0*/  HMMA.16816.F32 R104, R136.reuse, R142, R104 ;  /* 0x0000008e8868723c */ /* 0x040ff00000001868 */
[C---:B------:R-:W-:Y:S08]  /*ced0*/  HMMA.16816.F32 R108, R136.reuse, R152, R108 ;  /* 0x00000098886c723c */ /* 0x040ff0000000186c */
[C---:B------:R-:W-:Y:S01]  /*cee0*/  HMMA.16816.F32 R112, R136.reuse, R154, R112 ;  /* 0x0000009a8870723c */ /* 0x040fe20000001870 */
[----:B------:R-:W1:Y:S07]  /*cef0*/  LDSM.16.MT88.4 R152, [R218+0x2800] ;  /* 0x00280000da98783b */ /* 0x000e6e0000004200 */
[C---:B--2---:R-:W-:Y:S08]  /*cf00*/  HMMA.16816.F32 R116, R136.reuse, R144, R116 ;  /* 0x000000908874723c */ /* 0x044ff00000001874 */
[C---:B------:R-:W-:Y:S08]  /*cf10*/  HMMA.16816.F32 R120, R136.reuse, R146, R120 ;  /* 0x000000928878723c */ /* 0x040ff00000001878 */
[C---:B----4-:R-:W-:Y:S08]  /*cf20*/  HMMA.16816.F32 R124, R136.reuse, R156, R124 ;  /* 0x0000009c887c723c */ /* 0x050ff0000000187c */
[----:B------:R-:W-:Y:S07]  /*cf30*/  HMMA.16816.F32 R128, R136, R158, R128 ;  /* 0x0000009e8880723c */ /* 0x000fee0000001880 */
[----:B------:R-:W-:Y:S02]  /*cf40*/  F2FP.PACK_AB R136, R192, R191 ;  /* 0x000000bfc088723e */ /* 0x000fe400000000ff */
[----:B------:R-:W-:Y:S03]  /*cf50*/  F2FP.PACK_AB R137, R190, R3 ;  /* 0x00000003be89723e */ /* 0x000fe600000000ff */
[----:B------:R-:W-:Y:S01]  /*cf60*/  F2FP.PACK_AB R138, R135, R189 ;  /* 0x000000bd878a723e */ /* 0x000fe200000000ff */
[----:B------:R-:W-:Y:S01]  /*cf70*/  FADD.FTZ R3, R3, R0 ;  /* 0x0000000003037221 */ /* 0x000fe20000010000 */
[----:B------:R-:W-:Y:S01]  /*cf80*/  F2FP.PACK_AB R139, R188, R134 ;  /* 0x00000086bc8b723e */ /* 0x000fe200000000ff */
[----:B------:R-:W-:Y:S02]  /*cf90*/  FADD.FTZ R0, R192, R2 ;  /* 0x00000002c0007221 */ /* 0x000fe40000010000 */
[----:B------:R-:W-:Y:S02]  /*cfa0*/  FADD.FTZ R3, R190, R3 ;  /* 0x00000003be037221 */ /* 0x000fe40000010000 */
[----:B------:R-:W-:Y:S02]  /*cfb0*/  FADD.FTZ R2, R189, R0 ;  /* 0x00000000bd027221 */ /* 0x000fe40000010000 */
[C---:B---3--:R-:W-:Y:S01]  /*cfc0*/  HMMA.16816.F32 R140, R136.reuse, R148, R4 ;  /* 0x00000094888c723c */ /* 0x048fe20000001804 */
[----:B------:R-:W2:Y:S02]  /*cfd0*/  LDSM.16.MT88.4 R4, [R221+0x5800] ;  /* 0x00580000dd04783b */ /* 0x000ea40000004200 */
[----:B------:R-:W-:Y:S01]  /*cfe0*/  FADD.FTZ R2, R135, R2 ;  /* 0x0000000287027221 */ /* 0x000fe20000010000 */
[----:B------:R-:W-:Y:S01]  /*cff0*/  MOV R135, R133 ;  /* 0x0000008500877202 */ /* 0x000fe20000000f00 */
[----:B------:R-:W-:Y:S03]  /*d000*/  FADD.FTZ R0, R134, R3 ;  /* 0x0000000386007221 */ /* 0x000fe60000010000 */
[C---:B------:R-:W-:Y:S01]  /*d010*/  HMMA.16816.F32 R144, R136.reuse, R150, R8 ;  /* 0x000000968890723c */ /* 0x040fe20000001808 */
[----:B------:R-:W3:Y:S03]  /*d020*/  LDSM.16.MT88.4 R8, [R220+0x5800] ;  /* 0x00580000dc08783b */ /* 0x000ee60000004200 */
[----:B------:R-:W-:Y:S04]  /*d030*/  FADD.FTZ R0, R188, R0 ;  /* 0x00000000bc007221 */ /* 0x000fe80000010000 */
[C---:B-1----:R-:W-:Y:S01]  /*d040*/  HMMA.16816.F32 R148, R136.reuse, R152, R12 ;  /* 0x000000988894723c */ /* 0x042fe2000000180c */
[----:B------:R-:W1:Y:S07]  /*d050*/  LDSM.16.MT88.4 R12, [R217+0x8800] ;  /* 0x00880000d90c783b */ /* 0x000e6e0000004200 */
[C---:B------:R-:W-:Y:S01]  /*d060*/  HMMA.16816.F32 R152, R136.reuse, R154, R16 ;  /* 0x0000009a8898723c */ /* 0x040fe20000001810 */
[----:B------:R-:W4:Y:S07]  /*d070*/  LDSM.16.MT88.4 R16, [R218+0x8800] ;  /* 0x00880000da10783b */ /* 0x000f2e0000004200 */
[C---:B------:R-:W-:Y:S01]  /*d080*/  HMMA.16816.F32 R156, R136.reuse, R160, R20 ;  /* 0x000000a0889c723c */ /* 0x040fe20000001814 */
[----:B------:R-:W-:Y:S07]  /*d090*/  LDSM.16.MT88.4 R20, [R220+0x8800] ;  /* 0x00880000dc14783b */ /* 0x000fee0000004200 */
[C---:B------:R-:W-:Y:S01]  /*d0a0*/  HMMA.16816.F32 R160, R136.reuse, R162, R24 ;  /* 0x000000a288a0723c */ /* 0x040fe20000001818 */
[----:B------:R-:W-:Y:S07]  /*d0b0*/  LDSM.16.MT88.4 R24, [R217+0xb800] ;  /* 0x00b80000d918783b */ /* 0x000fee0000004200 */
[C---:B------:R-:W-:Y:S01]  /*d0c0*/  HMMA.16816.F32 R164, R136.reuse, R168, R28 ;  /* 0x000000a888a4723c */ /* 0x040fe2000000181c */
[----:B------:R-:W-:Y:S07]  /*d0d0*/  LDSM.16.MT88.4 R28, [R221+0xb800] ;  /* 0x00b80000dd1c783b */ /* 0x000fee0000004200 */
[C---:B------:R-:W-:Y:S01]  /*d0e0*/  HMMA.16816.F32 R168, R136.reuse, R170, R32 ;  /* 0x000000aa88a8723c */ /* 0x040fe20000001820 */
[----:B------:R-:W-:Y:S04]  /*d0f0*/  STL [R1+0x10], R2 ;  /* 0x0000100201007387 */ /* 0x000fe80000100800 */
[----:B------:R-:W-:Y:S03]  /*d100*/  STL [R1+0x18], R0 ;  /* 0x0000180001007387 */ /* 0x000fe60000100800 */
[C---:B------:R-:W-:Y:S08]  /*d110*/  HMMA.16816.F32 R172, R136.reuse, R176, R36 ;  /* 0x000000b088ac723c */ /* 0x040ff00000001824 */
[C---:B------:R-:W-:Y:S08]  /*d120*/  HMMA.16816.F32 R176, R136.reuse, R178, R40 ;  /* 0x000000b288b0723c */ /* 0x040ff00000001828 */
[C---:B------:R-:W-:Y:S08]  /*d130*/  HMMA.16816.F32 R180, R136.reuse, R184, R44 ;  /* 0x000000b888b4723c */ /* 0x040ff0000000182c */
[C---:B------:R-:W-:Y:S08]  /*d140*/  HMMA.16816.F32 R184, R136.reuse, R186, R48 ;  /* 0x000000ba88b8723c */ /* 0x040ff00000001830 */
        /* <DEDUP_REMOVED lines=21> */
[C---:B-1----:R-:W-:Y:S08]  /*d2a0*/  HMMA.16816.F32 R124, R136.reuse, R12, R124 ;  /* 0x0000000c887c723c */ /* 0x042ff0000000187c */
[----:B------:R-:W-:Y:S07]  /*d2b0*/  HMMA.16816.F32 R128, R136, R14, R128 ;  /* 0x0000000e8880723c */ /* 0x000fee0000001880 */
[----:B------:R-:W-:Y:S01]  /*d2c0*/  MOV R136, R132 ;  /* 0x0000008400887202 */ /* 0x000fe20000000f00 */
[----:B------:R-:W-:-:S05]  /*d2d0*/  @P0 BRA `(.L_x_1286) ;  /* 0xffffadc000000947 */ /* 0x000fca000383ffff */
.L_x_1285:
[----:B--2---:R-:W-:-:S13]  /*d2e0*/  ISETP.GE.AND P0, PT, R252, RZ, PT ;  /* 0x000000fffc00720c */ /* 0x004fda0003f06270 */
[----:B------:R-:W-:Y:S05]  /*d2f0*/  @!P0 BRA `(.L_x_1287) ;  /* 0x00004f0000008947 */ /* 0x000fea0003800000 */
[----:B------:R-:W-:Y:S02]  /*d300*/  MOV R135, R132 ;  /* 0x0000008400877202 */ /* 0x000fe40000000f00 */
[----:B------:R-:W-:Y:S02]  /*d310*/  MOV R134, R133 ;  /* 0x0000008500867202 */ /* 0x000fe40000000f00 */
.L_x_1288:
[----:B-1----:R-:W2:Y:S01]  /*d320*/  LDL R0, [R1+0xc] ;  /* 0x00000c0001007983 */ /* 0x002ea20000100800 */
[----:B------:R-:W-:Y:S04]  /*d330*/  DEPBAR.LE SB0, 0x0 ;  /* 0x000080000000791a */ /* 0x000fe80000000000 */
[----:B------:R-:W3:Y:S01]  /*d340*/  LDL R14, [R1+0x34] ;  /* 0x00003400010e7983 */ /* 0x000ee20000100800 */
[----:B------:R-:W-:Y:S01]  /*d350*/  WARPSYNC 0xffffffff ;  /* 0xffffffff00007948 */ /* 0x000fe20003800000 */
[----:B------:R-:W-:Y:S02]  /*d360*/  IMAD.WIDE.U32 R12, R252, c[0x0][0x208], RZ ;  /* 0x00008200fc0c7a25 */ /* 0x000fe400078e00ff */
[----:B------:R-:W3:Y:S06]  /*d370*/  LDL.64 R2, [R1+0x28] ;  /* 0x0000280001027983 */ /* 0x000eec0000100a00 */
[----:B------:R-:W-:Y:S08]  /*d380*/  BAR.SYNC.DEFER_BLOCKING 0x0 ;  /* 0x0000000000007b1d */ /* 0x000ff00000010000 */
[----:B-----5:R-:W-:Y:S08]  /*d390*/  LDSM.16.M88.4 R48, [R223] ;  /* 0x00000000df30783b */ /* 0x020ff00000000200 */
[----:B------:R-:W1:Y:S08]  /*d3a0*/  LDSM.16.M88.4 R8, [R216] ;  /* 0x00000000d808783b */ /* 0x000e700000000200 */
[----:B------:R-:W4:Y:S08]  /*d3b0*/  LDSM.16.M88.4 R16, [R216+0x800] ;  /* 0x00080000d810783b */ /* 0x000f300000000200 */
[----:B------:R-:W2:Y:S08]  /*d3c0*/  LDSM.16.M88.4 R24, [R216+0x1000] ;  /* 0x00100000d818783b */ /* 0x000eb00000000200 */
        /* <DEDUP_REMOVED lines=12> */
[C---:B--2---:R-:W-:Y:S02]  /*d490*/  LOP3.LUT P4, RZ, R0.reuse, 0x2, RZ, 0xc0, !PT ;  /* 0x0000000200ff7812 */ /* 0x044fe4000788c0ff */
[----:B------:R-:W-:Y:S02]  /*d4a0*/  LOP3.LUT P3, RZ, R0, 0x1, RZ, 0xc0, !PT ;  /* 0x0000000100ff7812 */ /* 0x000fe4000786c0ff */
[----:B------:R-:W-:Y:S05]  /*d4b0*/  SHF.R.S32.HI R0, RZ, 0x1f, R252 ;  /* 0x0000001fff007819 */ /* 0x000fea00000114fc */
[----:B------:R-:W-:Y:S01]  /*d4c0*/  IMAD R0, R0, c[0x0][0x208], RZ ;  /* 0x0000820000007a24 */ /* 0x000fe200078e02ff */
[----:B---3--:R-:W-:Y:S03]  /*d4d0*/  MOV R3, R14 ;  /* 0x0000000e00037202 */ /* 0x008fe60000000f00 */
[----:B------:R-:W-:Y:S02]  /*d4e0*/  IMAD R0, R252, c[0x0][0x20c], R0 ;  /* 0x00008300fc007a24 */ /* 0x000fe400078e0200 */
[----:B------:R-:W-:Y:S03]  /*d4f0*/  IMAD.WIDE.U32 R2, R12, 0x60, R2 ;  /* 0x000000600c027825 */ /* 0x000fe600078e0002 */
[----:B------:R-:W-:Y:S02]  /*d500*/  IADD3 R0, R13, R0, RZ ;  /* 0x000000000d007210 */ /* 0x000fe40007ffe0ff */
[C---:B----4-:R-:W-:Y:S03]  /*d510*/  HMMA.16816.F32 R12, R48.reuse, R16, RZ ;  /* 0x00000010300c723c */ /* 0x050fe600000018ff */
[----:B------:R-:W-:Y:S05]  /*d520*/  IMAD R0, R0, 0x60, RZ ;  /* 0x0000006000007824 */ /* 0x000fea00078e02ff */
[C---:B------:R-:W-:Y:S01]  /*d530*/  HMMA.16816.F32 R16, R48.reuse, R18, RZ ;  /* 0x000000123010723c */ /* 0x040fe200000018ff */
[----:B------:R-:W-:Y:S03]  /*d540*/  IADD3 R3, R3, R0, RZ ;  /* 0x0000000003037210 */ /* 0x000fe60007ffe0ff */
[C---:B------:R-:W-:Y:S02]  /*d550*/  SHF.L.U32 R0, R2.reuse, 0x1, RZ ;  /* 0x0000000102007819 */ /* 0x040fe400000006ff */
[----:B------:R-:W-:Y:S02]  /*d560*/  SHF.L.U64.HI R2, R2, 0x1, R3 ;  /* 0x0000000102027819 */ /* 0x000fe40000010203 */
[C---:B------:R-:W-:Y:S01]  /*d570*/  HMMA.16816.F32 R20, R48.reuse, R24, RZ ;  /* 0x000000183014723c */ /* 0x040fe200000018ff */
[C---:B------:R-:W-:Y:S03]  /*d580*/  IADD3 R132, P2, R0.reuse, c[0x0][0x1f8], RZ ;  /* 0x00007e0000847a10 */ /* 0x040fe60007f5e0ff */
[----:B------:R-:W-:Y:S02]  /*d590*/  IADD3 R28, P1, R0, 0x80, RZ ;  /* 0x00000080001c7810 */ /* 0x000fe40007f3e0ff */
[----:B------:R-:W-:Y:S02]  /*d5a0*/  IADD3.X R133, R2, c[0x0][0x1fc], RZ, P2, !PT ;  /* 0x00007f0002857a10 */ /* 0x000fe400017fe4ff */
[C---:B------:R-:W-:Y:S01]  /*d5b0*/  HMMA.16816.F32 R24, R48.reuse, R26, RZ ;  /* 0x0000001a3018723c */ /* 0x040fe200000018ff */
[----:B------:R-:W-:Y:S02]  /*d5c0*/  IADD3 R28, P0, R28, c[0x0][0x1f8], RZ ;  /* 0x00007e001c1c7a10 */ /* 0x000fe40007f1e0ff */
[----:B------:R-:W-:Y:S01]  /*d5d0*/  @!PT LDS RZ, [RZ] ;  /* 0x00000000fffff984 */ /* 0x000fe20000000800 */
[----:B------:R-:W-:Y:S01]  /*d5e0*/  @!PT LDS RZ, [RZ] ;  /* 0x00000000fffff984 */ /* 0x000fe20000000800 */
[----:B------:R-:W-:Y:S01]  /*d5f0*/  @!PT LDS RZ, [RZ] ;  /* 0x00000000fffff984 */ /* 0x000fe20000000800 */
[----:B------:R2:W-:Y:S01]  /*d600*/  LDGSTS.E.BYPASS.LTC128B.128 [R251+0x100], [R132.64], !P4 ;  /* 0x0010000084fb7fae */ /* 0x0005e2000e101d48 */
[----:B------:R-:W-:Y:S02]  /*d610*/  IADD3 R38, P2, R0, 0x100, RZ ;  /* 0x0000010000267810 */ /* 0x000fe40007f5e0ff */
[--C-:B------:R-:W-:Y:S02]  /*d620*/  IADD3.X R29, RZ, c[0x0][0x1fc], R2.reuse, P0, P1 ;  /* 0x00007f00ff1d7a10 */ /* 0x100fe400007e2402 */
[----:B------:R-:W-:Y:S03]  /*d630*/  IADD3 R38, P0, R38, c[0x0][0x1f8], RZ ;  /* 0x00007e0026267a10 */ /* 0x000fe60007f1e0ff */
[----:B------:R3:W-:Y:S01]  /*d640*/  LDGSTS.E.BYPASS.LTC128B.128 [R251+0x3100], [R28.64], !P3 ;  /* 0x031000001cfb7fae */ /* 0x0007e2000d901d48 */
[--C-:B------:R-:W-:Y:S02]  /*d650*/  IADD3.X R39, RZ, c[0x0][0x1fc], R2.reuse, P0, P2 ;  /* 0x00007f00ff277a10 */ /* 0x100fe400007e4402 */
[----:B------:R-:W-:Y:S04]  /*d660*/  IADD3 R0, P1, R0, 0x180, RZ ;  /* 0x0000018000007810 */ /* 0x000fe80007f3e0ff */
[----:B------:R-:W-:Y:S01]  /*d670*/  IADD3 R36, P0, R0, c[0x0][0x1f8], RZ ;  /* 0x00007e0000247a10 */ /* 0x000fe20007f1e0ff */
[----:B------:R4:W-:Y:S01]  /*d680*/  LDGSTS.E.BYPASS.LTC128B.128 [R251+0x6100], [R38.64], !P6 ;  /* 0x0610000026fb7fae */ /* 0x0009e2000f101d48 */
[----:B------:R-:W-:Y:S02]  /*d690*/  MOV R0, c[0x0][0x208] ;  /* 0x0000820000007a02 */ /* 0x000fe40000000f00 */
[----:B------:R-:W-:Y:S02]  /*d6a0*/  IADD3.X R37, RZ, c[0x0][0x1fc], R2, P0, P1 ;  /* 0x00007f00ff257a10 */ /* 0x000fe400007e2402 */
[----:B------:R-:W-:Y:S03]  /*d6b0*/  SHF.L.U32 R3, R0, 0x6, RZ ;  /* 0x0000000600037819 */ /* 0x000fe600000006ff */
[----:B------:R4:W-:Y:S01]  /*d6c0*/  LDGSTS.E.BYPASS.LTC128B.128 [R251+0x9100], [R36.64], !P5 ;  /* 0x0910000024fb7fae */ /* 0x0009e2000e901d48 */
[----:B------:R-:W-:Y:S04]  /*d6d0*/  IADD3 R2, P1, R132, R3, RZ ;  /* 0x0000000384027210 */ /* 0x000fe80007f3e0ff */
[----:B--2---:R-:W-:Y:S01]  /*d6e0*/  IADD3 R132, P0, R3, R2, RZ ;  /* 0x0000000203847210 */ /* 0x004fe20007f1e0ff */
[C---:B---3--:R-:W-:Y:S08]  /*d6f0*/  HMMA.16816.F32 R28, R48.reuse, R32, RZ ;  /* 0x00000020301c723c */ /* 0x048ff000000018ff */
[C---:B------:R-:W-:Y:S08]  /*d700*/  HMMA.16816.F32 R32, R48.reuse, R34, RZ ;  /* 0x000000223020723c */ /* 0x040ff000000018ff */
[C---:B----4-:R-:W-:Y:S08]  /*d710*/  HMMA.16816.F32 R36, R48.reuse, R40, RZ ;  /* 0x000000283024723c */ /* 0x050ff000000018ff */
[C---:B------:R-:W-:Y:S08]  /*d720*/  HMMA.16816.F32 R40, R48.reuse, R42, RZ ;  /* 0x0000002a3028723c */ /* 0x040ff000000018ff */
[C---:B-1----:R-:W-:Y:S07]  /*d730*/  HMMA.16816.F32 R44, R48.reuse, R136, RZ ;  /* 0x00000088302c723c */ /* 0x042fee00000018ff */
[----:B------:R-:W-:Y:S01]  /*d740*/  MOV R137, 0x6 ;  /* 0x0000000600897802 */ /* 0x000fe20000000f00 */
[----:B------:R-:W-:Y:S04]  /*d750*/  HMMA.16816.F32 R48, R48, R138, RZ ;  /* 0x0000008a3030723c */ /* 0x000fe800000018ff */
[----:B------:R-:W-:Y:S04]  /*d760*/  SHF.L.U64.HI R0, R0, R137, c[0x0][0x20c] ;  /* 0x0000830000007619 */ /* 0x000fe80000010289 */
[C---:B------:R-:W-:Y:S05]  /*d770*/  HMMA.16816.F32 R4, R188.reuse, R192, R4 ;  /* 0x000000c0bc04723c */ /* 0x040fea0000001804 */
[----:B------:R-:W-:Y:S03]  /*d780*/  IADD3.X R3, R133, R0, RZ, P1, !PT ;  /* 0x0000000085037210 */ /* 0x000fe60000ffe4ff */
[C---:B------:R-:W-:Y:S02]  /*d790*/  HMMA.16816.F32 R8, R188.reuse, R194, R8 ;  /* 0x000000c2bc08723c */ /* 0x040fe40000001808 */
[----:B------:R1:W-:Y:S02]  /*d7a0*/  LDGSTS.E.BYPASS.LTC128B.128 [R251+0x1100], [R2.64], !P4 ;  /* 0x0110000002fb7fae */ /* 0x0003e4000e101d48 */
[----:B------:R-:W-:Y:S02]  /*d7b0*/  IADD3.X R133, R0, R3, RZ, P0, !PT ;  /* 0x0000000300857210 */ /* 0x000fe400007fe4ff */
[C---:B------:R-:W-:Y:S02]  /*d7c0*/  ISETP.GT.AND P0, PT, R252.reuse, RZ, PT ;  /* 0x000000fffc00720c */ /* 0x040fe40003f04270 */
[C---:B------:R-:W-:Y:S02]  /*d7d0*/  HMMA.16816.F32 R12, R188.reuse, R196, R12 ;  /* 0x000000c4bc0c723c */ /* 0x040fe4000000180c */
[----:B------:R1:W-:Y:S02]  /*d7e0*/  LDGSTS.E.BYPASS.LTC128B.128 [R251+0x4100], [R2.64+0x80], !P3 ;  /* 0x0410008002fb7fae */ /* 0x0003e4000d901d48 */
[----:B------:R-:W-:Y:S04]  /*d7f0*/  IADD3 R252, R252, -0x1, RZ ;  /* 0xfffffffffcfc7810 */ /* 0x000fe80007ffe0ff */
[C---:B------:R-:W-:Y:S02]  /*d800*/  HMMA.16816.F32 R16, R188.reuse, R198, R16 ;  /* 0x000000c6bc10723c */ /* 0x040fe40000001810 */
[----:B------:R1:W-:Y:S06]  /*d810*/  LDGSTS.E.BYPASS.LTC128B.128 [R251+0x7100], [R2.64+0x100], !P6 ;  /* 0x0710010002fb7fae */ /* 0x0003ec000f101d48 */
[C---:B------:R-:W-:Y:S02]  /*d820*/  HMMA.16816.F32 R20, R188.reuse, R200, R20 ;  /* 0x000000c8bc14723c */ /* 0x040fe40000001814 */
[----:B------:R1:W-:Y:S06]  /*d830*/  LDGSTS.E.BYPASS.LTC128B.128 [R251+0xa100], [R2.64+0x180], !P5 ;  /* 0x0a10018002fb7fae */ /* 0x0003ec000e901d48 */
[C---:B------:R-:W-:Y:S02]  /*d840*/  HMMA.16816.F32 R24, R188.reuse, R202, R24 ;  /* 0x000000cabc18723c */ /* 0x040fe40000001818 */
[----:B------:R2:W-:Y:S06]  /*d850*/  LDGSTS.E.BYPASS.LTC128B.128 [R251+0x2100], [R132.64], !P4 ;  /* 0x0210000084fb7fae */ /* 0x0005ec000e101d48 */
[C---:B------:R-:W-:Y:S02]  /*d860*/  HMMA.16816.F32 R28, R188.reuse, R204, R28 ;  /* 0x000000ccbc1c723c */ /* 0x040fe4000000181c */
[----:B------:R2:W-:Y:S06]  /*d870*/  LDGSTS.E.BYPASS.LTC128B.128 [R251+0x5100], [R132.64+0x80], !P3 ;  /* 0x0510008084fb7fae */ /* 0x0005ec000d901d48 */
[C---:B------:R-:W-:Y:S02]  /*d880*/  HMMA.16816.F32 R32, R188.reuse, R206, R32 ;  /* 0x000000cebc20723c */ /* 0x040fe40000001820 */
[----:B------:R2:W-:Y:S06]  /*d890*/  LDGSTS.E.BYPASS.LTC128B.128 [R251+0x8100], [R132.64+0x100], !P6 ;  /* 0x0810010084fb7fae */ /* 0x0005ec000f101d48 */
[C---:B------:R-:W-:Y:S02]  /*d8a0*/  HMMA.16816.F32 R36, R188.reuse, R208, R36 ;  /* 0x000000d0bc24723c */ /* 0x040fe40000001824 */
[----:B------:R2:W-:Y:S06]  /*d8b0*/  LDGSTS.E.BYPASS.LTC128B.128 [R251+0xb100], [R132.64+0x180], !P5 ;  /* 0x0b10018084fb7fae */ /* 0x0005ec000e901d48 */
[C---:B------:R-:W-:Y:S02]  /*d8c0*/  HMMA.16816.F32 R40, R188.reuse, R210, R40 ;  /* 0x000000d2bc28723c */ /* 0x040fe40000001828 */
[----:B------:R-:W-:Y:S06]  /*d8d0*/  LDSM.16.M88.4 R136, [R226] ;  /* 0x00000000e288783b */ /* 0x000fec0000000200 */
[C---:B------:R-:W-:Y:S02]  /*d8e0*/  HMMA.16816.F32 R44, R188.reuse, R212, R44 ;  /* 0x000000d4bc2c723c */ /* 0x040fe4000000182c */
[----:B------:R-:W3:Y:S06]  /*d8f0*/  LDSM.16.M88.4 R192, [R222] ;  /* 0x00000000dec0783b */ /* 0x000eec0000000200 */
[----:B------:R-:W-:Y:S02]  /*d900*/  HMMA.16816.F32 R48, R188, R214, R48 ;  /* 0x000000d6bc30723c */ /* 0x000fe40000001830 */
[----:B------:R-:W4:Y:S08]  /*d910*/  LDSM.16.M88.4 R196, [R222+0x800] ;  /* 0x00080000dec4783b */ /* 0x000f300000000200 */
[----:B------:R-:W1:Y:S08]  /*d920*/  LDSM.16.M88.4 R200, [R222+0x1000] ;  /* 0x00100000dec8783b */ /* 0x000e700000000200 */
[----:B------:R-:W0:Y:S08]  /*d930*/  LDGDEPBAR ;  /* 0x00000000000079af */ /* 0x000e300000000000 */
[----:B------:R-:W1:Y:S01]  /*d940*/  LDSM.16.M88.4 R204, [R222+0x1800] ;  /* 0x00180000decc783b */ /* 0x000e620000000200 */
[C---:B---3--:R-:W-:Y:S07]  /*d950*/  HMMA.16816.F32 R4, R136.reuse, R192, R4 ;  /* 0x000000c08804723c */ /* 0x048fee0000001804 */
[----:B------:R-:W3:Y:S01]  /*d960*/  LDSM.16.M88.4 R188, [R222+0x2000] ;  /* 0x00200000debc783b */ /* 0x000ee20000000200 */
[C---:B------:R-:W-:Y:S07]  /*d970*/  HMMA.16816.F32 R8, R136.reuse, R194, R8 ;  /* 0x000000c28808723c */ /* 0x040fee0000001808 */
[----:B------:R-:W2:Y:S01]  /*d980*/  LDSM.16.M88.4 R208, [R222+0x2800] ;  /* 0x00280000ded0783b */ /* 0x000ea20000000200 */
[C---:B----4-:R-:W-:Y:S07]  /*d990*/  HMMA.16816.F32 R12, R136.reuse, R196, R12 ;  /* 0x000000c4880c723c */ /* 0x050fee000000180c */
[----:B------:R-:W-:Y:S01]  /*d9a0*/  LDSM.16.M88.4 R192, [R219] ;  /* 0x00000000dbc0783b */ /* 0x000fe20000000200 */
[C---:B------:R-:W-:Y:S07]  /*d9b0*/  HMMA.16816.F32 R16, R136.reuse, R198, R16 ;  /* 0x000000c68810723c */ /* 0x040fee0000001810 */
[----:B------:R-:W-:Y:S01]  /*d9c0*/  LDSM.16.M88.4 R196, [R219+0x800] ;  /* 0x00080000dbc4783b */ /* 0x000fe20000000200 */
[C---:B-1----:R-:W-:Y:S08]  /*d9d0*/  HMMA.16816.F32 R20, R136.reuse, R200, R20 ;  /* 0x000000c88814723c */ /* 0x042ff00000001814 */
        /* <DEDUP_REMOVED lines=8> */
[C---:B--2---:R-:W-:Y:S08]  /*da60*/  HMMA.16816.F32 R44, R136.reuse, R208, R44 ;  /* 0x000000d0882c723c */ /* 0x044ff0000000182c */
        /* <DEDUP_REMOVED lines=154> */
[----:B------:R-:W-:Y:S01]  /*e410*/  LDSM.16.M88.4 R208, [R216+0xa000] ;  /* 0x00a00000d8d0783b */ /* 0x000fe20000000200 */
        /* <DEDUP_REMOVED lines=26> */
[C---:B------:R-:W-:Y:S01]  /*e5c0*/  HMMA.16816.F32 R24, R196.reuse, R210, R24 ;  /* 0x000000d2c418723c */ /* 0x040fe20000001818 */
[----:B------:R-:W4:Y:S07]  /*e5d0*/  LDSM.16.M88.4 R208, [R232] ;  /* 0x00000000e8d0783b */ /* 0x000f2e0000000200 */
[C---:B--2---:R-:W-:Y:S08]  /*e5e0*/  HMMA.16816.F32 R28, R196.reuse, R136, R28 ;  /* 0x00000088c41c723c */ /* 0x044ff0000000181c */
[C---:B------:R-:W-:Y:S01]  /*e5f0*/  HMMA.16816.F32 R32, R196.reuse, R138, R32 ;  /* 0x0000008ac420723c */ /* 0x040fe20000001820 */
[----:B------:R-:W2:Y:S07]  /*e600*/  LDSM.16.M88.4 R136, [R231] ;  /* 0x00000000e788783b */ /* 0x000eae0000000200 */
[C---:B-1----:R-:W-:Y:S08]  /*e610*/  HMMA.16816.F32 R36, R196.reuse, R188, R36 ;  /* 0x000000bcc424723c */ /* 0x042ff00000001824 */
[C---:B------:R-:W-:Y:S01]  /*e620*/  HMMA.16816.F32 R40, R196.reuse, R190, R40 ;  /* 0x000000bec428723c */ /* 0x040fe20000001828 */
[----:B------:R-:W1:Y:S07]  /*e630*/  LDSM.16.M88.4 R188, [R230] ;  /* 0x00000000e6bc783b */ /* 0x000e6e0000000200 */
[C---:B---3--:R-:W-:Y:S08]  /*e640*/  HMMA.16816.F32 R44, R196.reuse, R192, R44 ;  /* 0x000000c0c42c723c */ /* 0x048ff0000000182c */
[----:B------:R-:W-:Y:S01]  /*e650*/  HMMA.16816.F32 R48, R196, R194, R48 ;  /* 0x000000c2c430723c */ /* 0x000fe20000001830 */
[----:B------:R-:W3:Y:S07]  /*e660*/  LDSM.16.M88.4 R192, [R229] ;  /* 0x00000000e5c0783b */ /* 0x000eee0000000200 */
[C---:B----4-:R-:W-:Y:S01]  /*e670*/  HMMA.16816.F32 R4, R200.reuse, R204, R4 ;  /* 0x000000ccc804723c */ /* 0x050fe20000001804 */
[----:B------:R-:W4:Y:S07]  /*e680*/  LDSM.16.M88.4 R196, [R228] ;  /* 0x00000000e4c4783b */ /* 0x000f2e0000000200 */
[C---:B------:R-:W-:Y:S01]  /*e690*/  HMMA.16816.F32 R8, R200.reuse, R206, R8 ;  /* 0x000000cec808723c */ /* 0x040fe20000001808 */
[----:B------:R-:W-:Y:S07]  /*e6a0*/  LDSM.16.M88.4 R204, [R226+0xc000] ;  /* 0x00c00000e2cc783b */ /* 0x000fee0000000200 */
[C---:B------:R-:W-:Y:S08]  /*e6b0*/  HMMA.16816.F32 R12, R200.reuse, R208, R12 ;  /* 0x000000d0c80c723c */ /* 0x040ff0000000180c */
[C---:B------:R-:W-:Y:S01]  /*e6c0*/  HMMA.16816.F32 R16, R200.reuse, R210, R16 ;  /* 0x000000d2c810723c */ /* 0x040fe20000001810 */
[----:B------:R-:W4:Y:S07]  /*e6d0*/  LDSM.16.M88.4 R208, [R222+0x9000] ;  /* 0x00900000ded0783b */ /* 0x000f2e0000000200 */
        /* <DEDUP_REMOVED lines=9> */
[C---:B----4-:R-:W-:Y:S08]  /*e770*/  HMMA.16816.F32 R44, R200.reuse, R196, R44 ;  /* 0x000000c4c82c723c */ /* 0x050ff0000000182c */
[----:B------:R-:W-:Y:S01]  /*e780*/  HMMA.16816.F32 R48, R200, R198, R48 ;  /* 0x000000c6c830723c */ /* 0x000fe20000001830 */
[----:B------:R-:W4:Y:S07]  /*e790*/  LDSM.16.M88.4 R196, [R222+0xb000] ;  /* 0x00b00000dec4783b */ /* 0x000f2e0000000200 */
[C---:B------:R-:W-:Y:S01]  /*e7a0*/  HMMA.16816.F32 R4, R204.reuse, R208, R4 ;  /* 0x000000d0cc04723c */ /* 0x040fe20000001804 */
[----:B------:R-:W-:Y:S07]  /*e7b0*/  LDSM.16.M88.4 R200, [R225+0xc000] ;  /* 0x00c00000e1c8783b */ /* 0x000fee0000000200 */
[C---:B------:R-:W-:Y:S01]  /*e7c0*/  HMMA.16816.F32 R8, R204.reuse, R210, R8 ;  /* 0x000000d2cc08723c */ /* 0x040fe20000001808 */
[----:B------:R-:W-:Y:S07]  /*e7d0*/  LDSM.16.M88.4 R208, [R219+0x9000] ;  /* 0x00900000dbd0783b */ /* 0x000fee0000000200 */
[C---:B--2---:R-:W-:Y:S08]  /*e7e0*/  HMMA.16816.F32 R12, R204.reuse, R136, R12 ;  /* 0x00000088cc0c723c */ /* 0x044ff0000000180c */
[C---:B------:R-:W-:Y:S01]  /*e7f0*/  HMMA.16816.F32 R16, R204.reuse, R138, R16 ;  /* 0x0000008acc10723c */ /* 0x040fe20000001810 */
[----:B------:R-:W2:Y:S07]  /*e800*/  LDSM.16.M88.4 R136, [R222+0xb800] ;  /* 0x00b80000de88783b */ /* 0x000eae0000000200 */
[C---:B-1----:R-:W-:Y:S08]  /*e810*/  HMMA.16816.F32 R20, R204.reuse, R188, R20 ;  /* 0x000000bccc14723c */ /* 0x042ff00000001814 */
[C---:B------:R-:W-:Y:S08]  /*e820*/  HMMA.16816.F32 R24, R204.reuse, R190, R24 ;  /* 0x000000becc18723c */ /* 0x040ff00000001818 */
[C---:B---3--:R-:W-:Y:S08]  /*e830*/  HMMA.16816.F32 R28, R204.reuse, R192, R28 ;  /* 0x000000c0cc1c723c */ /* 0x048ff0000000181c */
[C---:B------:R-:W-:Y:S08]  /*e840*/  HMMA.16816.F32 R32, R204.reuse, R194, R32 ;  /* 0x000000c2cc20723c */ /* 0x040ff00000001820 */
[C---:B----4-:R-:W-:Y:S08]  /*e850*/  HMMA.16816.F32 R36, R204.reuse, R196, R36 ;  /* 0x000000c4cc24723c */ /* 0x050ff00000001824 */
[C---:B------:R-:W-:Y:S08]  /*e860*/  HMMA.16816.F32 R40, R204.reuse, R198, R40 ;  /* 0x000000c6cc28723c */ /* 0x040ff00000001828 */
[C---:B--2---:R-:W-:Y:S08]  /*e870*/  HMMA.16816.F32 R44, R204.reuse, R136, R44 ;  /* 0x00000088cc2c723c */ /* 0x044ff0000000182c */
[----:B------:R-:W-:Y:S01]  /*e880*/  HMMA.16816.F32 R48, R204, R138, R48 ;  /* 0x0000008acc30723c */ /* 0x000fe20000001830 */
[----:B------:R-:W1:Y:S07]  /*e890*/  LDSM.16.M88.4 R136, [R219+0x9800] ;  /* 0x00980000db88783b */ /* 0x000e6e0000000200 */
[C---:B------:R-:W-:Y:S08]  /*e8a0*/  HMMA.16816.F32 R4, R200.reuse, R208, R4 ;  /* 0x000000d0c804723c */ /* 0x040ff00000001804 */
[C---:B------:R-:W-:Y:S11]  /*e8b0*/  HMMA.16816.F32 R8, R200.reuse, R210, R8 ;  /* 0x000000d2c808723c */ /* 0x040ff60000001808 */
[----:B------:R-:W-:Y:S05]  /*e8c0*/  @!UPT UIADD3 URZ, URZ, URZ, URZ ;  /* 0x0000003f3f3ff290 */ /* 0x000fea000fffe03f */
[----:B------:R-:W-:Y:S02]  /*e8d0*/  FMUL.FTZ R4, R4, c[0x0][0x320] ;  /* 0x0000c80004047a20 */ /* 0x000fe40000410000 */
[----:B------:R-:W-:Y:S02]  /*e8e0*/  FMUL.FTZ R5, R5, c[0x0][0x320] ;  /* 0x0000c80005057a20 */ /* 0x000fe40000410000 */
[----:B------:R-:W-:Y:S01]  /*e8f0*/  FMUL.FTZ R6, R6, c[0x0][0x320] ;  /* 0x0000c80006067a20 */ /* 0x000fe20000410000 */
[----:B------:R-:W2:Y:S01]  /*e900*/  MUFU.TANH R189, R4 ;  /* 0x0000000400bd7308 */ /* 0x000ea20000002400 */
[----:B------:R-:W-:Y:S02]  /*e910*/  FMUL.FTZ R7, R7, c[0x0][0x320] ;  /* 0x0000c80007077a20 */ /* 0x000fe40000410000 */
[----:B------:R-:W-:Y:S01]  /*e920*/  FMUL.FTZ R8, R8, c[0x0][0x320] ;  /* 0x0000c80008087a20 */ /* 0x000fe20000410000 */
[C---:B-1----:R-:W-:Y:S03]  /*e930*/  HMMA.16816.F32 R12, R200.reuse, R136, R12 ;  /* 0x00000088c80c723c */ /* 0x042fe6000000180c */
[----:B------:R-:W-:Y:S02]  /*e940*/  FMUL.FTZ R9, R9, c[0x0][0x320] ;  /* 0x0000c80009097a20 */ /* 0x000fe40000410000 */
[----:B------:R-:W-:Y:S01]  /*e950*/  FMUL.FTZ R10, R10, c[0x0][0x320] ;  /* 0x0000c8000a0a7a20 */ /* 0x000fe20000410000 */
[----:B------:R-:W1:Y:S01]  /*e960*/  MUFU.TANH R191, R5 ;  /* 0x0000000500bf7308 */ /* 0x000e620000002400 */
[----:B------:R-:W-:Y:S01]  /*e970*/  FMUL.FTZ R11, R11, c[0x0][0x320] ;  /* 0x0000c8000b0b7a20 */ /* 0x000fe20000410000 */
[C---:B------:R-:W-:Y:S08]  /*e980*/  HMMA.16816.F32 R16, R200.reuse, R138, R16 ;  /* 0x0000008ac810723c */ /* 0x040ff00000001810 */
[----:B------:R-:W3:Y:S01]  /*e990*/  MUFU.TANH R194, R6 ;  /* 0x0000000600c27308 */ /* 0x000ee20000002400 */
[----:B--2---:R-:W-:Y:S07]  /*e9a0*/  FMNMX.FTZ R0, R189, R134, !PT ;  /* 0x00000086bd007209 */ /* 0x004fee0007810000 */
[----:B------:R-:W-:Y:S02]  /*e9b0*/  FMUL.FTZ R12, R12, c[0x0][0x320] ;  /* 0x0000c8000c0c7a20 */ /* 0x000fe40000410000 */
[----:B------:R2:W4:Y:S01]  /*e9c0*/  MUFU.TANH R195, R7 ;  /* 0x0000000700c37308 */ /* 0x0005220000002400 */
[----:B------:R-:W-:Y:S02]  /*e9d0*/  FMUL.FTZ R13, R13, c[0x0][0x320] ;  /* 0x0000c8000d0d7a20 */ /* 0x000fe40000410000 */
[----:B------:R-:W-:Y:S01]  /*e9e0*/  FMUL.FTZ R14, R14, c[0x0][0x320] ;  /* 0x0000c8000e0e7a20 */ /* 0x000fe20000410000 */
[----:B-1----:R-:W-:Y:S01]  /*e9f0*/  FMNMX.FTZ R0, R191, R0, !PT ;  /* 0x00000000bf007209 */ /* 0x002fe20007810000 */
[----:B------:R-:W-:Y:S02]  /*ea00*/  FMUL.FTZ R15, R15, c[0x0][0x320] ;  /* 0x0000c8000f0f7a20 */ /* 0x000fe40000410000 */
[----:B------:R-:W-:Y:S02]  /*ea10*/  FMUL.FTZ R16, R16, c[0x0][0x320] ;  /* 0x0000c80010107a20 */ /* 0x000fe40000410000 */
[----:B------:R-:W-:Y:S01]  /*ea20*/  FMUL.FTZ R17, R17, c[0x0][0x320] ;  /* 0x0000c80011117a20 */ /* 0x000fe20000410000 */
[----:B------:R-:W1:Y:S01]  /*ea30*/  MUFU.TANH R190, R8 ;  /* 0x0000000800be7308 */ /* 0x000e620000002400 */
[----:B------:R-:W-:Y:S02]  /*ea40*/  FMUL.FTZ R18, R18, c[0x0][0x320] ;  /* 0x0000c80012127a20 */ /* 0x000fe40000410000 */
[----:B------:R-:W-:Y:S01]  /*ea50*/  FMUL.FTZ R19, R19, c[0x0][0x320] ;  /* 0x0000c80013137a20 */ /* 0x000fe20000410000 */
[----:B---3--:R-:W-:Y:S06]  /*ea60*/  FMNMX.FTZ R2, R194, R135, !PT ;  /* 0x00000087c2027209 */ /* 0x008fec0007810000 */
[----:B------:R-:W3:Y:S01]  /*ea70*/  MUFU.TANH R188, R9 ;  /* 0x0000000900bc7308 */ /* 0x000ee20000002400 */
[----:B--2---:R-:W2:Y:S01]  /*ea80*/  LDSM.16.M88.4 R4, [R219+0xa000] ;  /* 0x00a00000db04783b */ /* 0x004ea20000000200 */
[----:B----4-:R-:W-:Y:S08]  /*ea90*/  FMNMX.FTZ R2, R195, R2, !PT ;  /* 0x00000002c3027209 */ /* 0x010ff00007810000 */
[----:B------:R-:W4:Y:S01]  /*eaa0*/  MUFU.TANH R192, R10 ;  /* 0x0000000a00c07308 */ /* 0x000f220000002400 */
[----:B-1----:R-:W-:Y:S09]  /*eab0*/  FMNMX.FTZ R0, R190, R0, !PT ;  /* 0x00000000be007209 */ /* 0x002ff20007810000 */
[----:B------:R1:W1:Y:S01]  /*eac0*/  MUFU.TANH R193, R11 ;  /* 0x0000000b00c17308 */ /* 0x0002620000002400 */
[----:B---3--:R-:W-:Y:S09]  /*ead0*/  FMNMX.FTZ R0, R188, R0, !PT ;  /* 0x00000000bc007209 */ /* 0x008ff20007810000 */
[----:B------:R-:W-:Y:S01]  /*eae0*/  MUFU.TANH R197, R13 ;  /* 0x0000000d00c57308 */ /* 0x000fe20000002400 */
[----:B----4-:R-:W-:Y:S09]  /*eaf0*/  FMNMX.FTZ R2, R192, R2, !PT ;  /* 0x00000002c0027209 */ /* 0x010ff20007810000 */
[----:B------:R-:W3:Y:S01]  /*eb00*/  MUFU.TANH R196, R12 ;  /* 0x0000000c00c47308 */ /* 0x000ee20000002400 */
[C---:B--2---:R-:W-:Y:S01]  /*eb10*/  HMMA.16816.F32 R20, R200.reuse, R4, R20 ;  /* 0x00000004c814723c */ /* 0x044fe20000001814 */
[----:B-1----:R-:W1:Y:S02]  /*eb20*/  LDSM.16.M88.4 R8, [R219+0xa800] ;  /* 0x00a80000db08783b */ /* 0x002e640000000200 */
[----:B------:R-:W-:Y:S06]  /*eb30*/  FMNMX.FTZ R2, R193, R2, !PT ;  /* 0x00000002c1027209 */ /* 0x000fec0007810000 */
[----:B------:R-:W2:Y:S01]  /*eb40*/  MUFU.TANH R198, R14 ;  /* 0x0000000e00c67308 */ /* 0x000ea20000002400 */
[C---:B------:R-:W-:Y:S01]  /*eb50*/  HMMA.16816.F32 R24, R200.reuse, R6, R24 ;  /* 0x00000006c818723c */ /* 0x040fe20000001818 */
[----:B------:R-:W4:Y:S08]  /*eb60*/  LDSM.16.M88.4 R4, [R219+0xb000] ;  /* 0x00b00000db04783b */ /* 0x000f300000000200 */
[----:B------:R-:W1:Y:S03]  /*eb70*/  MUFU.TANH R204, R16 ;  /* 0x0000001000cc7308 */ /* 0x000e660000002400 */
[----:B---3--:R-:W-:Y:S02]  /*eb80*/  FMNMX.FTZ R0, R196, R0, !PT ;  /* 0x00000000c4007209 */ /* 0x008fe40007810000 */
[----:B------:R-:W-:Y:S02]  /*eb90*/  FMUL.FTZ R22, R22, c[0x0][0x320] ;  /* 0x0000c80016167a20 */ /* 0x000fe40000410000 */
[----:B------:R-:W-:Y:S01]  /*eba0*/  FMNMX.FTZ R0, R197, R0, !PT ;  /* 0x00000000c5007209 */ /* 0x000fe20007810000 */
[----:B------:R-:W-:Y:S02]  /*ebb0*/  FMUL.FTZ R23, R23, c[0x0][0x320] ;  /* 0x0000c80017177a20 */ /* 0x000fe40000410000 */
        /* <DEDUP_REMOVED lines=9> */
[----:B-1----:R-:W-:Y:S01]  /*ec50*/  FMNMX.FTZ R0, R204, R0, !PT ;  /* 0x00000000cc007209 */ /* 0x002fe20007810000 */
[C---:B------:R-:W-:Y:S07]  /*ec60*/  HMMA.16816.F32 R28, R200.reuse, R8, R28 ;  /* 0x00000008c81c723c */ /* 0x040fee000000181c */
[----:B------:R-:W-:Y:S01]  /*ec70*/  MUFU.TANH R215, R23 ;  /* 0x0000001700d77308 */ /* 0x000fe20000002400 */
[C---:B------:R-:W-:Y:S01]  /*ec80*/  HMMA.16816.F32 R32, R200.reuse, R10, R32 ;  /* 0x0000000ac820723c */ /* 0x040fe20000001820 */
[----:B------:R-:W1:Y:S01]  /*ec90*/  LDSM.16.M88.4 R8, [R219+0xb800] ;  /* 0x00b80000db08783b */ /* 0x000e620000000200 */
[----:B------:R-:W-:Y:S04]  /*eca0*/  DEPBAR.LE SB0, 0x0 ;  /* 0x000080000000791a */ /* 0x000fe80000000000 */
[----:B---3--:R-:W-:Y:S02]  /*ecb0*/  FMNMX.FTZ R2, R199, R2, !PT ;  /* 0x00000002c7027209 */ /* 0x008fe40007810000 */
[C---:B----4-:R-:W-:Y:S01]  /*ecc0*/  HMMA.16816.F32 R36, R200.reuse, R4, R36 ;  /* 0x00000004c824723c */ /* 0x050fe20000001824 */
[----:B------:R-:W2:Y:S01]  /*ecd0*/  LDL R5, [R1+0x30] ;  /* 0x0000300001057983 */ /* 0x000ea20000100800 */
[----:B------:R-:W3:Y:S03]  /*ece0*/  MUFU.TANH R205, R17 ;  /* 0x0000001100cd7308 */ /* 0x000ee60000002400 */
[----:B------:R-:W-:Y:S03]  /*ecf0*/  BAR.SYNC.DEFER_BLOCKING 0x0 ;  /* 0x0000000000007b1d */ /* 0x000fe60000010000 */
[C---:B------:R-:W-:Y:S04]  /*ed00*/  HMMA.16816.F32 R40, R200.reuse, R6, R40 ;  /* 0x00000006c828723c */ /* 0x040fe80000001828 */
[----:B------:R-:W-:Y:S02]  /*ed10*/  FMUL.FTZ R28, R28, c[0x0][0x320] ;  /* 0x0000c8001c1c7a20 */ /* 0x000fe40000410000 */
[----:B------:R-:W-:Y:S02]  /*ed20*/  FMUL.FTZ R29, R29, c[0x0][0x320] ;  /* 0x0000c8001d1d7a20 */ /* 0x000fe40000410000 */
[----:B------:R-:W-:Y:S04]  /*ed30*/  FMUL.FTZ R30, R30, c[0x0][0x320] ;  /* 0x0000c8001e1e7a20 */ /* 0x000fe80000410000 */
[----:B------:R-:W-:Y:S02]  /*ed40*/  FMUL.FTZ R31, R31, c[0x0][0x320] ;  /* 0x0000c8001f1f7a20 */ /* 0x000fe40000410000 */
[----:B------:R-:W-:Y:S02]  /*ed50*/  FMUL.FTZ R32, R32, c[0x0][0x320] ;  /* 0x0000c80020207a20 */ /* 0x000fe40000410000 */
[----:B------:R-:W-:Y:S02]  /*ed60*/  FMUL.FTZ R38, R38, c[0x0][0x320] ;  /* 0x0000c80026267a20 */ /* 0x000fe40000410000 */
[----:B------:R-:W-:Y:S01]  /*ed70*/  FMUL.FTZ R39, R39, c[0x0][0x320] ;  /* 0x0000c80027277a20 */ /* 0x000fe20000410000 */
[----:B---3--:R-:W-:Y:S01]  /*ed80*/  FMNMX.FTZ R0, R205, R0, !PT ;  /* 0x00000000cd007209 */ /* 0x008fe20007810000 */
[----:B------:R-:W-:Y:S01]  /*ed90*/  FMUL.FTZ R34, R34, c[0x0][0x320] ;  /* 0x0000c80022227a20 */ /* 0x000fe20000410000 */
[----:B------:R-:W3:Y:S01]  /*eda0*/  MUFU.TANH R138, R28 ;  /* 0x0000001c008a7308 */ /* 0x000ee20000002400 */
[----:B------:R-:W-:Y:S02]  /*edb0*/  FMUL.FTZ R36, R36, c[0x0][0x320] ;  /* 0x0000c80024247a20 */ /* 0x000fe40000410000 */
[----:B------:R-:W-:Y:S01]  /*edc0*/  FMUL.FTZ R37, R37, c[0x0][0x320] ;  /* 0x0000c80025257a20 */ /* 0x000fe20000410000 */
[C---:B-1----:R-:W-:Y:S03]  /*edd0*/  HMMA.16816.F32 R44, R200.reuse, R8, R44 ;  /* 0x00000008c82c723c */ /* 0x042fe6000000182c */
[----:B------:R-:W-:Y:S02]  /*ede0*/  FMUL.FTZ R40, R40, c[0x0][0x320] ;  /* 0x0000c80028287a20 */ /* 0x000fe40000410000 */
[----:B------:R-:W-:Y:S01]  /*edf0*/  FMUL.FTZ R43, R43, c[0x0][0x320] ;  /* 0x0000c8002b2b7a20 */ /* 0x000fe20000410000 */
[----:B------:R-:W-:Y:S01]  /*ee00*/  MUFU.TANH R132, R29 ;  /* 0x0000001d00847308 */ /* 0x000fe20000002400 */
[----:B------:R-:W-:Y:S01]  /*ee10*/  FMUL.FTZ R35, R35, c[0x0][0x320] ;  /* 0x0000c80023237a20 */ /* 0x000fe20000410000 */
[----:B------:R-:W-:Y:S01]  /*ee20*/  HMMA.16816.F32 R48, R200, R10, R48 ;  /* 0x0000000ac830723c */ /* 0x000fe20000001830 */
[----:B------:R-:W4:Y:S03]  /*ee30*/  LDL.64 R10, [R1+0x20] ;  /* 0x00002000010a7983 */ /* 0x000f260000100a00 */
[----:B------:R-:W-:Y:S02]  /*ee40*/  FMUL.FTZ R33, R33, c[0x0][0x320] ;  /* 0x0000c80021217a20 */ /* 0x000fe40000410000 */
[----:B------:R-:W-:Y:S02]  /*ee50*/  FMUL.FTZ R42, R42, c[0x0][0x320] ;  /* 0x0000c8002a2a7a20 */ /* 0x000fe40000410000 */
[----:B------:R-:W1:Y:S01]  /*ee60*/  MUFU.TANH R206, R18 ;  /* 0x0000001200ce7308 */ /* 0x000e620000002400 */
[----:B------:R-:W-:Y:S03]  /*ee70*/  FMUL.FTZ R41, R41, c[0x0][0x320] ;  /* 0x0000c80029297a20 */ /* 0x000fe60000410000 */
[----:B---3--:R-:W-:Y:S01]  /*ee80*/  MOV R202, R138 ;  /* 0x0000008a00ca7202 */ /* 0x008fe20000000f00 */
[----:B------:R-:W-:Y:S04]  /*ee90*/  @P0 IMAD.WIDE.U32 R6, R252, c[0x0][0x1e0], RZ ;  /* 0x00007800fc060a25 */ /* 0x000fe800078e00ff */
[----:B------:R-:W-:Y:S01]  /*eea0*/  FMUL.FTZ R44, R44, c[0x0][0x320] ;  /* 0x0000c8002c2c7a20 */ /* 0x000fe20000410000 */
[----:B------:R-:W3:Y:S01]  /*eeb0*/  MUFU.TANH R208, R20 ;  /* 0x0000001400d07308 */ /* 0x000ee20000002400 */
[----:B------:R-:W-:Y:S02]  /*eec0*/  FMUL.FTZ R45, R45, c[0x0][0x320] ;  /* 0x0000c8002d2d7a20 */ /* 0x000fe40000410000 */
[----:B------:R-:W-:Y:S02]  /*eed0*/  FMUL.FTZ R46, R46, c[0x0][0x320] ;  /* 0x0000c8002e2e7a20 */ /* 0x000fe40000410000 */
[----:B------:R-:W-:Y:S02]  /*eee0*/  FMUL.FTZ R47, R47, c[0x0][0x320] ;  /* 0x0000c8002f2f7a20 */ /* 0x000fe40000410000 */
[----:B------:R-:W-:Y:S02]  /*eef0*/  FMUL.FTZ R50, R50, c[0x0][0x320] ;  /* 0x0000c80032327a20 */ /* 0x000fe40000410000 */
[----:B------:R-:W-:Y:S01]  /*ef00*/  FMUL.FTZ R49, R49, c[0x0][0x320] ;  /* 0x0000c80031317a20 */ /* 0x000fe20000410000 */
[----:B------:R-:W3:Y:S01]  /*ef10*/  MUFU.TANH R209, R21 ;  /* 0x0000001500d17308 */ /* 0x000ee20000002400 */
[----:B------:R-:W-:Y:S01]  /*ef20*/  FMUL.FTZ R48, R48, c[0x0][0x320] ;  /* 0x0000c80030307a20 */ /* 0x000fe20000410000 */
[----:B-1----:R-:W-:Y:S08]  /*ef30*/  FMNMX.FTZ R2, R206, R2, !PT ;  /* 0x00000002ce027209 */ /* 0x002ff00007810000 */
[----:B------:R-:W1:Y:S01]  /*ef40*/  MUFU.TANH R207, R19 ;  /* 0x0000001300cf7308 */ /* 0x000e620000002400 */
[----:B---3--:R-:W-:Y:S09]  /*ef50*/  FMNMX.FTZ R0, R208, R0, !PT ;  /* 0x00000000d0007209 */ /* 0x008ff20007810000 */
[----:B------:R-:W3:Y:S01]  /*ef60*/  MUFU.TANH R213, R24 ;  /* 0x0000001800d57308 */ /* 0x000ee20000002400 */
[----:B------:R-:W-:Y:S09]  /*ef70*/  FMNMX.FTZ R0, R209, R0, !PT ;  /* 0x00000000d1007209 */ /* 0x000ff20007810000 */
[----:B------:R-:W3:Y:S01]  /*ef80*/  MUFU.TANH R136, R33 ;  /* 0x0000002100887308 */ /* 0x000ee20000002400 */
[----:B-1----:R-:W-:Y:S04]  /*ef90*/  FMNMX.FTZ R2, R207, R2, !PT ;  /* 0x00000002cf027209 */ /* 0x002fe80007810000 */
[----:B------:R-:W-:Y:S05]  /*efa0*/  FMNMX.FTZ R2, R214, R2, !PT ;  /* 0x00000002d6027209 */ /* 0x000fea0007810000 */
[----:B------:R-:W1:Y:S01]  /*efb0*/  MUFU.TANH R12, R26 ;  /* 0x0000001a000c7308 */ /* 0x000e620000002400 */
[----:B------:R-:W-:Y:S02]  /*efc0*/  FMNMX.FTZ R2, R215, R2, !PT ;  /* 0x00000002d7027209 */ /* 0x000fe40007810000 */
[----:B---3--:R-:W-:Y:S07]  /*efd0*/  FMNMX.FTZ R0, R213, R0, !PT ;  /* 0x00000000d5007209 */ /* 0x008fee0007810000 */
[----:B------:R-:W3:Y:S01]  /*efe0*/  MUFU.TANH R212, R25 ;  /* 0x0000001900d47308 */ /* 0x000ee20000002400 */
[----:B------:R-:W-:Y:S02]  /*eff0*/  MOV R201, R136 ;  /* 0x0000008800c97202 */ /* 0x000fe40000000f00 */
[----:B------:R-:W-:Y:S07]  /*f000*/  MOV R33, R132 ;  /* 0x0000008400217202 */ /* 0x000fee0000000f00 */
[----:B------:R-:W3:Y:S01]  /*f010*/  MUFU.TANH R210, R27 ;  /* 0x0000001b00d27308 */ /* 0x000ee20000002400 */
[----:B-1----:R-:W-:Y:S04]  /*f020*/  MOV R203, R12 ;  /* 0x0000000c00cb7202 */ /* 0x002fe80000000f00 */
[----:B------:R-:W-:Y:S05]  /*f030*/  FMNMX.FTZ R2, R203, R2, !PT ;  /* 0x00000002cb027209 */ /* 0x000fea0007810000 */
[----:B------:R-:W1:Y:S01]  /*f040*/  MUFU.TANH R137, R32 ;  /* 0x0000002000897308 */ /* 0x000e620000002400 */
[----:B---3--:R-:W-:Y:S04]  /*f050*/  FMNMX.FTZ R0, R212, R0, !PT ;  /* 0x00000000d4007209 */ /* 0x008fe80007810000 */
[----:B------:R-:W-:Y:S05]  /*f060*/  FMNMX.FTZ R0, R202, R0, !PT ;  /* 0x00000000ca007209 */ /* 0x000fea0007810000 */
[----:B------:R1:W-:Y:S01]  /*f070*/  MUFU.TANH R17, R35 ;  /* 0x0000002300117308 */ /* 0x0003e20000002400 */
[----:B------:R-:W-:Y:S02]  /*f080*/  FMNMX.FTZ R0, R33, R0, !PT ;  /* 0x0000000021007209 */ /* 0x000fe40007810000 */
[----:B------:R-:W-:Y:S07]  /*f090*/  FMNMX.FTZ R2, R210, R2, !PT ;  /* 0x00000002d2027209 */ /* 0x000fee0007810000 */
[----:B------:R-:W3:Y:S10]  /*f0a0*/  MUFU.TANH R18, R30 ;  /* 0x0000001e00127308 */ /* 0x000ef40000002400 */
[----:B------:R-:W3:Y:S01]  /*f0b0*/  MUFU.TANH R211, R31 ;  /* 0x0000001f00d37308 */ /* 0x000ee20000002400 */
[----:B-1----:R-:W-:Y:S04]  /*f0c0*/  MOV R35, R137 ;  /* 0x0000008900237202 */ /* 0x002fe80000000f00 */
[----:B------:R-:W-:Y:S05]  /*f0d0*/  FMNMX.FTZ R0, R35, R0, !PT ;  /* 0x0000000023007209 */ /* 0x000fea0007810000 */
[----:B------:R-:W1:Y:S01]  /*f0e0*/  MUFU.TANH R139, R34 ;  /* 0x00000022008b7308 */ /* 0x000e620000002400 */
[----:B------:R-:W-:Y:S02]  /*f0f0*/  FMNMX.FTZ R0, R201, R0, !PT ;  /* 0x00000000c9007209 */ /* 0x000fe40007810000 */
[----:B---3--:R-:W-:Y:S07]  /*f100*/  FMNMX.FTZ R2, R18, R2, !PT ;  /* 0x0000000212027209 */ /* 0x008fee0007810000 */
[----:B------:R-:W3:Y:S01]  /*f110*/  MUFU.TANH R16, R36 ;  /* 0x0000002400107308 */ /* 0x000ee20000002400 */
[----:B------:R-:W-:Y:S09]  /*f120*/  FMNMX.FTZ R2, R211, R2, !PT ;  /* 0x00000002d3027209 */ /* 0x000ff20007810000 */
[----:B------:R-:W-:Y:S01]  /*f130*/  MUFU.TANH R24, R37 ;  /* 0x0000002500187308 */ /* 0x000fe20000002400 */
[----:B-1----:R-:W-:Y:S02]  /*f140*/  MOV R200, R139 ;  /* 0x0000008b00c87202 */ /* 0x002fe40000000f00 */
[----:B------:R-:W-:Y:S02]  /*f150*/  MOV R139, 0x6 ;  /* 0x00000006008b7802 */ /* 0x000fe40000000f00 */
[----:B------:R-:W-:Y:S05]  /*f160*/  FMNMX.FTZ R2, R200, R2, !PT ;  /* 0x00000002c8027209 */ /* 0x000fea0007810000 */
[----:B------:R-:W1:Y:S01]  /*f170*/  MUFU.TANH R3, R42 ;  /* 0x0000002a00037308 */ /* 0x000e620000002400 */
[----:B---3--:R-:W-:Y:S09]  /*f180*/  FMNMX.FTZ R0, R16, R0, !PT ;  /* 0x0000000010007209 */ /* 0x008ff20007810000 */
[----:B------:R1:W-:Y:S10]  /*f190*/  MUFU.TANH R136, R50 ;  /* 0x0000003200887308 */ /* 0x0003f40000002400 */
[----:B------:R-:W3:Y:S10]  /*f1a0*/  MUFU.TANH R25, R40 ;  /* 0x0000002800197308 */ /* 0x000ef40000002400 */
[----:B------:R-:W3:Y:S01]  /*f1b0*/  MUFU.TANH R27, R38 ;  /* 0x00000026001b7308 */ /* 0x000ee20000002400 */
[----:B-1----:R-:W-:Y:S02]  /*f1c0*/  MOV R50, R3 ;  /* 0x0000000300327202 */ /* 0x002fe40000000f00 */
[----:B------:R-:W-:Y:S02]  /*f1d0*/  FMNMX.FTZ R3, R17, R2, !PT ;  /* 0x0000000211037209 */ /* 0x000fe40007810000 */
[----:B------:R-:W-:Y:S01]  /*f1e0*/  FMNMX.FTZ R2, R24, R0, !PT ;  /* 0x0000000018027209 */ /* 0x000fe20007810000 */
[----:B------:R-:W-:Y:S04]  /*f1f0*/  FMUL.FTZ R0, R51, c[0x0][0x320] ;  /* 0x0000c80033007a20 */ /* 0x000fe80000410000 */
[----:B------:R-:W1:Y:S01]  /*f200*/  MUFU.TANH R133, R44 ;  /* 0x0000002c00857308 */ /* 0x000e620000002400 */
[----:B------:R-:W-:Y:S02]  /*f210*/  MOV R51, R16 ;  /* 0x0000001000337202 */ /* 0x000fe40000000f00 */
[----:B---3--:R-:W-:Y:S07]  /*f220*/  FMNMX.FTZ R2, R25, R2, !PT ;  /* 0x0000000219027209 */ /* 0x008fee0007810000 */
[----:B------:R1:W-:Y:S01]  /*f230*/  MUFU.TANH R9, R49 ;  /* 0x0000003100097308 */ /* 0x0003e20000002400 */
[----:B------:R-:W-:Y:S09]  /*f240*/  FMNMX.FTZ R3, R27, R3, !PT ;  /* 0x000000031b037209 */ /* 0x000ff20007810000 */
[----:B------:R-:W3:Y:S10]  /*f250*/  MUFU.TANH R19, R41 ;  /* 0x0000002900137308 */ /* 0x000ef40000002400 */
[----:B------:R3:W-:Y:S01]  /*f260*/  MUFU.TANH R137, R0 ;  /* 0x0000000000897308 */ /* 0x0007e20000002400 */
[----:B-1----:R-:W-:Y:S09]  /*f270*/  MOV R49, R133 ;  /* 0x0000008500317202 */ /* 0x002ff20000000f00 */
[----:B------:R-:W1:Y:S10]  /*f280*/  MUFU.TANH R26, R39 ;  /* 0x00000027001a7308 */ /* 0x000e740000002400 */
[----:B------:R-:W2:Y:S01]  /*f290*/  MUFU.TANH R40, R45 ;  /* 0x0000002d00287308 */ /* 0x000ea20000002400 */
[----:B---3--:R-:W-:Y:S04]  /*f2a0*/  FMNMX.FTZ R0, R19, R2, !PT ;  /* 0x0000000213007209 */ /* 0x008fe80007810000 */
[----:B------:R-:W-:Y:S05]  /*f2b0*/  FMNMX.FTZ R0, R49, R0, !PT ;  /* 0x0000000031007209 */ /* 0x000fea0007810000 */
[----:B------:R-:W3:Y:S01]  /*f2c0*/  MUFU.TANH R41, R43 ;  /* 0x0000002b00297308 */ /* 0x000ee20000002400 */
[----:B-1----:R-:W-:Y:S04]  /*f2d0*/  FMNMX.FTZ R3, R26, R3, !PT ;  /* 0x000000031a037209 */ /* 0x002fe80007810000 */
[----:B------:R-:W-:Y:S05]  /*f2e0*/  FMNMX.FTZ R2, R50, R3, !PT ;  /* 0x0000000332027209 */ /* 0x000fea0007810000 */
[----:B------:R-:W1:Y:S01]  /*f2f0*/  MUFU.TANH R20, R48 ;  /* 0x0000003000147308 */ /* 0x000e620000002400 */
[----:B--2---:R-:W-:Y:S09]  /*f300*/  FMNMX.FTZ R0, R40, R0, !PT ;  /* 0x0000000028007209 */ /* 0x004ff20007810000 */
[----:B------:R-:W2:Y:S01]  /*f310*/  MUFU.TANH R32, R46 ;  /* 0x0000002e00207308 */ /* 0x000ea20000002400 */
[----:B---3--:R-:W-:Y:S09]  /*f320*/  FMNMX.FTZ R2, R41, R2, !PT ;  /* 0x0000000229027209 */ /* 0x008ff20007810000 */
[----:B------:R-:W3:Y:S01]  /*f330*/  MUFU.TANH R34, R47 ;  /* 0x0000002f00227308 */ /* 0x000ee20000002400 */
[----:B-1----:R-:W-:Y:S04]  /*f340*/  FMNMX.FTZ R133, R20, R0, !PT ;  /* 0x0000000014857209 */ /* 0x002fe80007810000 */
[----:B------:R-:W-:Y:S05]  /*f350*/  FMNMX.FTZ R133, R9, R133, !PT ;  /* 0x0000008509857209 */ /* 0x000fea0007810000 */
[----:B------:R-:W1:Y:S01]  /*f360*/  SHFL.BFLY PT, R3, R133, 0x2, 0x1f ;  /* 0x0c401f0085037f89 */ /* 0x000e6200000e0000 */
[----:B--2---:R-:W-:Y:S04]  /*f370*/  FMNMX.FTZ R2, R32, R2, !PT ;  /* 0x0000000220027209 */ /* 0x004fe80007810000 */
[----:B---3--:R-:W-:Y:S04]  /*f380*/  FMNMX.FTZ R0, R34, R2, !PT ;  /* 0x0000000222007209 */ /* 0x008fe80007810000 */
[----:B------:R-:W-:Y:S04]  /*f390*/  FMNMX.FTZ R0, R136, R0, !PT ;  /* 0x0000000088007209 */ /* 0x000fe80007810000 */
[----:B------:R-:W-:Y:S05]  /*f3a0*/  FMNMX.FTZ R0, R137, R0, !PT ;  /* 0x0000000089007209 */ /* 0x000fea0007810000 */
[----:B------:R-:W2:Y:S01]  /*f3b0*/  SHFL.BFLY PT, R2, R0, 0x2, 0x1f ;  /* 0x0c401f0000027f89 */ /* 0x000ea200000e0000 */
[----:B-1----:R-:W-:Y:S07]  /*f3c0*/  FMNMX.FTZ R133, R133, R3, !PT ;  /* 0x0000000385857209 */ /* 0x002fee0007810000 */
[----:B------:R-:W1:Y:S01]  /*f3d0*/  SHFL.BFLY PT, R4, R133, 0x1, 0x1f ;  /* 0x0c201f0085047f89 */ /* 0x000e6200000e0000 */
[----:B--2---:R-:W-:Y:S07]  /*f3e0*/  FMNMX.FTZ R0, R0, R2, !PT ;  /* 0x0000000200007209 */ /* 0x004fee0007810000 */
[----:B------:R-:W2:Y:S01]  /*f3f0*/  SHFL.BFLY PT, R3, R0, 0x1, 0x1f ;  /* 0x0c201f0000037f89 */ /* 0x000ea200000e0000 */
[----:B-1----:R-:W-:Y:S02]  /*f400*/  FMNMX.FTZ R133, R133, R4, !PT ;  /* 0x0000000485857209 */ /* 0x002fe40007810000 */
[----:B------:R-:W-:Y:S03]  /*f410*/  @P0 SHF.R.S32.HI R4, RZ, 0x1f, R252 ;  /* 0x0000001fff040819 */ /* 0x000fe600000114fc */
[C---:B------:R-:W-:Y:S02]  /*f420*/  FMUL.FTZ R138, R133.reuse, c[0x0][0x2d0] ;  /* 0x0000b400858a7a20 */ /* 0x040fe40000410000 */
[----:B------:R-:W-:Y:S02]  /*f430*/  @P0 IMAD R4, R4, c[0x0][0x1e0], RZ ;  /* 0x0000780004040a24 */ /* 0x000fe400078e02ff */
[----:B------:R-:W-:Y:S01]  /*f440*/  FFMA.FTZ R8, R190, c[0x0][0x2d0], -R138 ;  /* 0x0000b400be087a23 */ /* 0x000fe2000001088a */
[----:B------:R-:W-:Y:S01]  /*f450*/  MOV R190, R9 ;  /* 0x0000000900be7202 */ /* 0x000fe20000000f00 */
[----:B------:R-:W-:Y:S02]  /*f460*/  FADD.FTZ R2, -R133, R134 ;  /* 0x0000008685027221 */ /* 0x000fe40000010100 */
[----:B------:R1:W-:Y:S01]  /*f470*/  MUFU.EX2 R15, R8 ;  /* 0x00000008000f7308 */ /* 0x0003e20000000800 */
[----:B--2---:R-:W-:Y:S01]  /*f480*/  FMNMX.FTZ R132, R0, R3, !PT ;  /* 0x0000000300847209 */ /* 0x004fe20007810000 */
[----:B------:R-:W-:Y:S01]  /*f490*/  @P0 IMAD R3, R252, c[0x0][0x1e4], R4 ;  /* 0x00007900fc030a24 */ /* 0x000fe200078e0204 */
[----:B----4-:R-:W-:Y:S01]  /*f4a0*/  @P0 MOV R4, R10 ;  /* 0x0000000a00040202 */ /* 0x010fe20000000f00 */
[----:B------:R-:W-:Y:S02]  /*f4b0*/  FMUL.FTZ R0, R2, c[0x0][0x2d0] ;  /* 0x0000b40002007a20 */ /* 0x000fe40000410000 */
[----:B------:R-:W-:Y:S01]  /*f4c0*/  FMUL.FTZ R134, R132, c[0x0][0x2d0] ;  /* 0x0000b40084867a20 */ /* 0x000fe20000410000 */
[----:B------:R-:W-:Y:S01]  /*f4d0*/  @P0 IADD3 R3, R7, R3, RZ ;  /* 0x0000000307030210 */ /* 0x000fe20007ffe0ff */
[----:B------:R-:W-:Y:S01]  /*f4e0*/  @P0 IMAD.WIDE.U32 R4, R6, 0x60, R4 ;  /* 0x0000006006040825 */ /* 0x000fe200078e0004 */
[----:B------:R-:W-:Y:S01]  /*f4f0*/  @P0 MOV R7, c[0x0][0x1e0] ;  /* 0x0000780000070a02 */ /* 0x000fe20000000f00 */
[----:B------:R2:W3:Y:S02]  /*f500*/  MUFU.EX2 R2, R0 ;  /* 0x0000000000027308 */ /* 0x0004e40000000800 */
[----:B------:R-:W-:Y:S01]  /*f510*/  @P0 IMAD R3, R3, 0x60, RZ ;  /* 0x0000006003030824 */ /* 0x000fe200078e02ff */
[----:B------:R-:W-:Y:S01]  /*f520*/  @P0 SHF.L.U32 R6, R4, 0x1, RZ ;  /* 0x0000000104060819 */ /* 0x000fe200000006ff */
[----:B------:R-:W-:Y:S01]  /*f530*/  FFMA.FTZ R136, R136, c[0x0][0x2d0], -R134 ;  /* 0x0000b40088887a23 */ /* 0x000fe20000010886 */
[----:B------:R-:W-:Y:S02]  /*f540*/  @P0 SHF.L.U64.HI R14, R7, R139, c[0x0][0x1e4] ;  /* 0x00007900070e0619 */ /* 0x000fe4000001028b */
[----:B------:R-:W-:Y:S01]  /*f550*/  @P0 IADD3 R3, R5, R3, RZ ;  /* 0x0000000305030210 */ /* 0x000fe20007ffe0ff */
[--C-:B------:R-:W-:Y:S01]  /*f560*/  FFMA.FTZ R5, R189, c[0x0][0x2d0], -R138.reuse ;  /* 0x0000b400bd057a23 */ /* 0x100fe2000001088a */
[----:B------:R-:W-:Y:S01]  /*f570*/  @P0 IADD3 R10, P2, R6, 0x80, RZ ;  /* 0x00000080060a0810 */ /* 0x000fe20007f5e0ff */
[--C-:B-1----:R-:W-:Y:S01]  /*f580*/  FFMA.FTZ R8, R188, c[0x0][0x2d0], -R138.reuse ;  /* 0x0000b400bc087a23 */ /* 0x102fe2000001088a */
[----:B------:R-:W-:Y:S01]  /*f590*/  @P0 SHF.L.U64.HI R3, R4, 0x1, R3 ;  /* 0x0000000104030819 */ /* 0x000fe20000010203 */
[----:B------:R-:W1:Y:S01]  /*f5a0*/  MUFU.EX2 R21, R5 ;  /* 0x0000000500157308 */ /* 0x000e620000000800 */
[----:B------:R-:W-:Y:S02]  /*f5b0*/  @P0 IADD3 R10, P1, R10, c[0x0][0x1c8], RZ ;  /* 0x000072000a0a0a10 */ /* 0x000fe40007f3e0ff */
[----:B------:R-:W-:Y:S02]  /*f5c0*/  @P0 SHF.L.U32 R7, R7, 0x6, RZ ;  /* 0x0000000607070819 */ /* 0x000fe400000006ff */
[----:B------:R-:W-:Y:S02]  /*f5d0*/  @P0 IADD3.X R11, RZ, c[0x0][0x1cc], R3, P1, P2 ;  /* 0x00007300ff0b0a10 */ /* 0x000fe40000fe4403 */
[C---:B------:R-:W-:Y:S02]  /*f5e0*/  @P0 IADD3 R4, P1, R6.reuse, c[0x0][0x1c8], RZ ;  /* 0x0000720006040a10 */ /* 0x040fe40007f3e0ff */
[----:B------:R-:W-:Y:S01]  /*f5f0*/  @P0 IADD3 R12, P2, R6, 0x100, RZ ;  /* 0x00000100060c0810 */ /* 0x000fe20007f5e0ff */
[----:B------:R-:W-:Y:S01]  /*f600*/  MUFU.EX2 R43, R8 ;  /* 0x00000008002b7308 */ /* 0x000fe20000000800 */
[----:B------:R-:W-:Y:S01]  /*f610*/  MOV R189, R32 ;  /* 0x0000002000bd7202 */ /* 0x000fe20000000f00 */
[----:B--2---:R-:W-:Y:S01]  /*f620*/  FADD.FTZ R0, -R132, R135 ;  /* 0x0000008784007221 */ /* 0x004fe20000010100 */
[----:B------:R-:W-:Y:S01]  /*f630*/  MOV R135, R18 ;  /* 0x0000001200877202 */ /* 0x000fe20000000f00 */
[----:B---3--:R-:W-:Y:S01]  /*f640*/  FMUL.FTZ R16, R2, R152 ;  /* 0x0000009802107220 */ /* 0x008fe20000410000 */
[----:B------:R-:W-:Y:S01]  /*f650*/  MOV R152, R17 ;  /* 0x0000001100987202 */ /* 0x000fe20000000f00 */
[----:B------:R-:W-:Y:S02]  /*f660*/  FMUL.FTZ R0, R0, c[0x0][0x2d0] ;  /* 0x0000b40000007a20 */ /* 0x000fe40000410000 */
[C---:B------:R-:W-:Y:S02]  /*f670*/  FMUL.FTZ R17, R2.reuse, R153 ;  /* 0x0000009902117220 */ /* 0x040fe40000410000 */
[C---:B------:R-:W-:Y:S01]  /*f680*/  FMUL.FTZ R32, R2.reuse, R168 ;  /* 0x000000a802207220 */ /* 0x040fe20000410000 */
[----:B------:R-:W-:Y:S01]  /*f690*/  MOV R168, R33 ;  /* 0x0000002100a87202 */ /* 0x000fe20000000f00 */
[----:B------:R-:W2:Y:S01]  /*f6a0*/  MUFU.EX2 R0, R0 ;  /* 0x0000000000007308 */ /* 0x000ea20000000800 */
[C---:B------:R-:W-:Y:S01]  /*f6b0*/  FMUL.FTZ R33, R2.reuse, R169 ;  /* 0x000000a902217220 */ /* 0x040fe20000410000 */
[----:B-1----:R-:W-:Y:S01]  /*f6c0*/  MOV R188, R21 ;  /* 0x0000001500bc7202 */ /* 0x002fe20000000f00 */
[----:B------:R-:W-:Y:S01]  /*f6d0*/  FFMA.FTZ R5, R191, c[0x0][0x2d0], -R138 ;  /* 0x0000b400bf057a23 */ /* 0x000fe2000001088a */
[----:B------:R-:W-:Y:S01]  /*f6e0*/  MOV R191, R19 ;  /* 0x0000001300bf7202 */ /* 0x000fe20000000f00 */
[C---:B------:R-:W-:Y:S02]  /*f6f0*/  FMUL.FTZ R52, R2.reuse, R52 ;  /* 0x0000003402347220 */ /* 0x040fe40000410000 */
[C---:B------:R-:W-:Y:S02]  /*f700*/  FMUL.FTZ R53, R2.reuse, R53 ;  /* 0x0000003502357220 */ /* 0x040fe40000410000 */
[C---:B------:R-:W-:Y:S01]  /*f710*/  FMUL.FTZ R56, R2.reuse, R56 ;  /* 0x0000003802387220 */ /* 0x040fe20000410000 */
[----:B------:R1:W3:Y:S01]  /*f720*/  MUFU.EX2 R36, R5 ;  /* 0x0000000500247308 */ /* 0x0002e20000000800 */
[C---:B------:R-:W-:Y:S02]  /*f730*/  FMUL.FTZ R57, R2.reuse, R57 ;  /* 0x0000003902397220 */ /* 0x040fe40000410000 */
[C---:B------:R-:W-:Y:S02]  /*f740*/  FMUL.FTZ R60, R2.reuse, R60 ;  /* 0x0000003c023c7220 */ /* 0x040fe40000410000 */
        /* <DEDUP_REMOVED lines=8> */
[C---:B------:R-:W-:Y:S02]  /*f7d0*/  FMUL.FTZ R55, R0.reuse, R55 ;  /* 0x0000003700377220 */ /* 0x040fe40000410000 */
[C---:B------:R-:W-:Y:S01]  /*f7e0*/  FMUL.FTZ R58, R0.reuse, R58 ;  /* 0x0000003a003a7220 */ /* 0x040fe20000410000 */
[----:B-1----:R-:W-:Y:S01]  /*f7f0*/  @P0 IADD3.X R5, R3, c[0x0][0x1cc], RZ, P1, !PT ;  /* 0x0000730003050a10 */ /* 0x002fe20000ffe4ff */
[----:B------:R-:W-:Y:S01]  /*f800*/  FMUL.FTZ R59, R0, R59 ;  /* 0x0000003b003b7220 */ /* 0x000fe20000410000 */
[----:B------:R-:W-:Y:S01]  /*f810*/  @P0 IADD3 R12, P1, R12, c[0x0][0x1c8], RZ ;  /* 0x000072000c0c0a10 */ /* 0x000fe20007f3e0ff */
[C---:B------:R-:W-:Y:S02]  /*f820*/  FMUL.FTZ R62, R0.reuse, R62 ;  /* 0x0000003e003e7220 */ /* 0x040fe40000410000 */
[----:B------:R1:W-:Y:S01]  /*f830*/  @P0 LDGSTS.E.BYPASS.LTC128B.128 [R251+0xc100], [R4.64], !P4 ;  /* 0x0c10000004fb0fae */ /* 0x0003e2000e101d48 */
[--C-:B------:R-:W-:Y:S01]  /*f840*/  @P0 IADD3.X R13, RZ, c[0x0][0x1cc], R3.reuse, P1, P2 ;  /* 0x00007300ff0d0a10 */ /* 0x100fe20000fe4403 */
[----:B------:R-:W-:Y:S01]  /*f850*/  FMUL.FTZ R63, R0, R63 ;  /* 0x0000003f003f7220 */ /* 0x000fe20000410000 */
[----:B------:R-:W-:Y:S01]  /*f860*/  @P0 IADD3 R6, P2, R6, 0x180, RZ ;  /* 0x0000018006060810 */ /* 0x000fe20007f5e0ff */
[C---:B------:R-:W-:Y:S02]  /*f870*/  FMUL.FTZ R66, R0.reuse, R66 ;  /* 0x0000004200427220 */ /* 0x040fe40000410000 */
[----:B------:R-:W-:Y:S01]  /*f880*/  FMUL.FTZ R67, R0, R67 ;  /* 0x0000004300437220 */ /* 0x000fe20000410000 */
[----:B------:R-:W-:Y:S01]  /*f890*/  @P0 IADD3 R8, P1, R6, c[0x0][0x1c8], RZ ;  /* 0x0000720006080a10 */ /* 0x000fe20007f3e0ff */
[----:B------:R2:W-:Y:S01]  /*f8a0*/  @P0 LDGSTS.E.BYPASS.LTC128B.128 [R251+0xf100], [R10.64], !P3 ;  /* 0x0f1000000afb0fae */ /* 0x0005e2000d901d48 */
[--C-:B------:R-:W-:Y:S01]  /*f8b0*/  FFMA.FTZ R6, R194, c[0x0][0x2d0], -R134.reuse ;  /* 0x0000b400c2067a23 */ /* 0x100fe20000010886 */
[----:B------:R-:W-:Y:S01]  /*f8c0*/  MOV R194, R20 ;  /* 0x0000001400c27202 */ /* 0x000fe20000000f00 */
[C---:B------:R-:W-:Y:S01]  /*f8d0*/  FMUL.FTZ R70, R0.reuse, R70 ;  /* 0x0000004600467220 */ /* 0x040fe20000410000 */
[----:B------:R-:W-:Y:S01]  /*f8e0*/  @P0 IADD3.X R9, RZ, c[0x0][0x1cc], R3, P1, P2 ;  /* 0x00007300ff090a10 */ /* 0x000fe20000fe4403 */
[----:B------:R4:W-:Y:S01]  /*f8f0*/  MUFU.EX2 R139, R6 ;  /* 0x00000006008b7308 */ /* 0x0009e20000000800 */
[--C-:B------:R-:W-:Y:S01]  /*f900*/  FFMA.FTZ R3, R195, c[0x0][0x2d0], -R134.reuse ;  /* 0x0000b400c3037a23 */ /* 0x100fe20000010886 */
[----:B------:R-:W-:Y:S01]  /*f910*/  MOV R195, R15 ;  /* 0x0000000f00c37202 */ /* 0x000fe20000000f00 */
[----:B------:R3:W-:Y:S01]  /*f920*/  @P0 LDGSTS.E.BYPASS.LTC128B.128 [R251+0x12100], [R12.64], !P6 ;  /* 0x121000000cfb0fae */ /* 0x0007e2000f101d48 */
[----:B------:R-:W-:Y:S02]  /*f930*/  FMUL.FTZ R71, R0, R71 ;  /* 0x0000004700477220 */ /* 0x000fe40000410000 */
[C---:B------:R-:W-:Y:S02]  /*f940*/  FMUL.FTZ R72, R2.reuse, R72 ;  /* 0x0000004802487220 */ /* 0x040fe40000410000 */
[----:B------:R-:W-:Y:S02]  /*f950*/  FMUL.FTZ R73, R2, R73 ;  /* 0x0000004902497220 */ /* 0x000fe40000410000 */
[----:B------:R3:W3:Y:S01]  /*f960*/  MUFU.EX2 R37, R3 ;  /* 0x0000000300257308 */ /* 0x0006e20000000800 */
[----:B------:R3:W-:Y:S01]  /*f970*/  @P0 LDGSTS.E.BYPASS.LTC128B.128 [R251+0x15100], [R8.64], !P5 ;  /* 0x1510000008fb0fae */ /* 0x0007e2000e901d48 */
[----:B------:R-:W-:Y:S01]  /*f980*/  FMUL.FTZ R74, R0, R74 ;  /* 0x0000004a004a7220 */ /* 0x000fe20000410000 */
[----:B-1----:R-:W-:Y:S01]  /*f990*/  @P0 IADD3 R4, P2, R4, R7, RZ ;  /* 0x0000000704040210 */ /* 0x002fe20007f5e0ff */
[----:B------:R-:W-:Y:S02]  /*f9a0*/  FMUL.FTZ R75, R0, R75 ;  /* 0x0000004b004b7220 */ /* 0x000fe40000410000 */
[C---:B------:R-:W-:Y:S01]  /*f9b0*/  FMUL.FTZ R76, R2.reuse, R76 ;  /* 0x0000004c024c7220 */ /* 0x040fe20000410000 */
[----:B------:R-:W-:Y:S01]  /*f9c0*/  @P0 IADD3.X R5, R5, R14, RZ, P2, !PT ;  /* 0x0000000e05050210 */ /* 0x000fe200017fe4ff */
[----:B------:R-:W-:Y:S02]  /*f9d0*/  FMUL.FTZ R77, R2, R77 ;  /* 0x0000004d024d7220 */ /* 0x000fe40000410000 */
[C---:B------:R-:W-:Y:S02]  /*f9e0*/  FMUL.FTZ R78, R0.reuse, R78 ;  /* 0x0000004e004e7220 */ /* 0x040fe40000410000 */
[----:B------:R1:W-:Y:S01]  /*f9f0*/  @P0 LDGSTS.E.BYPASS.LTC128B.128 [R251+0xd100], [R4.64], !P4 ;  /* 0x0d10000004fb0fae */ /* 0x0003e2000e101d48 */
[----:B----4-:R-:W-:Y:S01]  /*fa00*/  @P0 IADD3 R6, P1, R7, R4, RZ ;  /* 0x0000000407060210 */ /* 0x010fe20007f3e0ff */
[C---:B--2---:R-:W-:Y:S02]  /*fa10*/  FMUL.FTZ R10, R0.reuse, R146 ;  /* 0x00000092000a7220 */ /* 0x044fe40000410000 */
[----:B------:R-:W-:Y:S01]  /*fa20*/  FMUL.FTZ R11, R0, R147 ;  /* 0x00000093000b7220 */ /* 0x000fe20000410000 */
[----:B------:R-:W-:Y:S01]  /*fa30*/  @P0 IADD3.X R7, R14, R5, RZ, P1, !PT ;  /* 0x000000050e070210 */ /* 0x000fe20000ffe4ff */
[----:B------:R-:W-:Y:S02]  /*fa40*/  FMUL.FTZ R79, R0, R79 ;  /* 0x0000004f004f7220 */ /* 0x000fe40000410000 */
[----:B------:R1:W-:Y:S01]  /*fa50*/  @P0 LDGSTS.E.BYPASS.LTC128B.128 [R251+0x10100], [R4.64+0x80], !P3 ;  /* 0x1010008004fb0fae */ /* 0x0003e2000d901d48 */
[----:B------:R-:W-:Y:S02]  /*fa60*/  FMUL.FTZ R80, R2, R80 ;  /* 0x0000005002507220 */ /* 0x000fe40000410000 */
[--C-:B---3--:R-:W-:Y:S01]  /*fa70*/  FFMA.FTZ R3, R192, c[0x0][0x2d0], -R134.reuse ;  /* 0x0000b400c0037a23 */ /* 0x108fe20000010886 */
[----:B------:R-:W-:Y:S01]  /*fa80*/  MOV R192, R26 ;  /* 0x0000001a00c07202 */ /* 0x000fe20000000f00 */
[----:B------:R-:W-:Y:S02]  /*fa90*/  FMUL.FTZ R26, R0, R162 ;  /* 0x000000a2001a7220 */ /* 0x000fe40000410000 */
[----:B------:R2:W-:Y:S01]  /*faa0*/  MUFU.EX2 R42, R3 ;  /* 0x00000003002a7308 */ /* 0x0005e20000000800 */
[----:B------:R1:W-:Y:S01]  /*fab0*/  @P0 LDGSTS.E.BYPASS.LTC128B.128 [R251+0x13100], [R4.64+0x100], !P6 ;  /* 0x1310010004fb0fae */ /* 0x0003e2000f101d48 */
[C---:B------:R-:W-:Y:S02]  /*fac0*/  FMUL.FTZ R8, R2.reuse, R144 ;  /* 0x0000009002087220 */ /* 0x040fe40000410000 */
[C---:B------:R-:W-:Y:S02]  /*fad0*/  FMUL.FTZ R9, R2.reuse, R145 ;  /* 0x0000009102097220 */ /* 0x040fe40000410000 */
[----:B------:R-:W-:Y:S02]  /*fae0*/  FMUL.FTZ R81, R2, R81 ;  /* 0x0000005102517220 */ /* 0x000fe40000410000 */
[C---:B------:R-:W-:Y:S01]  /*faf0*/  FMUL.FTZ R82, R0.reuse, R82 ;  /* 0x0000005200527220 */ /* 0x040fe20000410000 */
[----:B------:R1:W-:Y:S01]  /*fb00*/  @P0 LDGSTS.E.BYPASS.LTC128B.128 [R251+0x16100], [R4.64+0x180], !P5 ;  /* 0x1610018004fb0fae */ /* 0x0003e2000e901d48 */
[----:B------:R-:W-:Y:S02]  /*fb10*/  FMUL.FTZ R83, R0, R83 ;  /* 0x0000005300537220 */ /* 0x000fe40000410000 */
[C---:B------:R-:W-:Y:S02]  /*fb20*/  FMUL.FTZ R84, R2.reuse, R84 ;  /* 0x0000005402547220 */ /* 0x040fe40000410000 */
[----:B------:R-:W-:Y:S02]  /*fb30*/  FMUL.FTZ R85, R2, R85 ;  /* 0x0000005502557220 */ /* 0x000fe40000410000 */
[C---:B------:R-:W-:Y:S01]  /*fb40*/  FMUL.FTZ R86, R0.reuse, R86 ;  /* 0x0000005600567220 */ /* 0x040fe20000410000 */
[----:B------:R3:W-:Y:S01]  /*fb50*/  @P0 LDGSTS.E.BYPASS.LTC128B.128 [R251+0xe100], [R6.64], !P4 ;  /* 0x0e10000006fb0fae */ /* 0x0007e2000e101d48 */
[----:B------:R-:W-:Y:S02]  /*fb60*/  FMUL.FTZ R87, R0, R87 ;  /* 0x0000005700577220 */ /* 0x000fe40000410000 */
[C---:B------:R-:W-:Y:S02]  /*fb70*/  FMUL.FTZ R88, R2.reuse, R88 ;  /* 0x0000005802587220 */ /* 0x040fe40000410000 */
[----:B------:R-:W-:Y:S02]  /*fb80*/  FMUL.FTZ R89, R2, R89 ;  /* 0x0000005902597220 */ /* 0x000fe40000410000 */
[----:B--2---:R-:W-:Y:S01]  /*fb90*/  FFMA.FTZ R3, R193, c[0x0][0x2d0], -R134 ;  /* 0x0000b400c1037a23 */ /* 0x004fe20000010886 */
[----:B------:R3:W-:Y:S01]  /*fba0*/  @P0 LDGSTS.E.BYPASS.LTC128B.128 [R251+0x11100], [R6.64+0x80], !P3 ;  /* 0x1110008006fb0fae */ /* 0x0007e2000d901d48 */
[----:B------:R-:W-:Y:S01]  /*fbb0*/  MOV R193, R27 ;  /* 0x0000001b00c17202 */ /* 0x000fe20000000f00 */
[C---:B------:R-:W-:Y:S01]  /*fbc0*/  FMUL.FTZ R27, R0.reuse, R163 ;  /* 0x000000a3001b7220 */ /* 0x040fe20000410000 */
[----:B------:R2:W4:Y:S01]  /*fbd0*/  MUFU.EX2 R48, R3 ;  /* 0x0000000300307308 */ /* 0x0005220000000800 */
[C---:B------:R-:W-:Y:S02]  /*fbe0*/  FMUL.FTZ R90, R0.reuse, R90 ;  /* 0x0000005a005a7220 */ /* 0x040fe40000410000 */
[----:B------:R-:W-:Y:S02]  /*fbf0*/  FMUL.FTZ R91, R0, R91 ;  /* 0x0000005b005b7220 */ /* 0x000fe40000410000 */
[----:B------:R3:W-:Y:S01]  /*fc00*/  @P0 LDGSTS.E.BYPASS.LTC128B.128 [R251+0x14100], [R6.64+0x100], !P6 ;  /* 0x1410010006fb0fae */ /* 0x0007e2000f101d48 */
[C---:B------:R-:W-:Y:S02]  /*fc10*/  FMUL.FTZ R92, R2.reuse, R92 ;  /* 0x0000005c025c7220 */ /* 0x040fe40000410000 */
[----:B-1----:R-:W-:Y:S01]  /*fc20*/  FMUL.FTZ R4, R2, R140 ;  /* 0x0000008c02047220 */ /* 0x002fe20000410000 */
[----:B------:R-:W-:Y:S01]  /*fc30*/  F2FP.PACK_AB R140, R36, R188 ;  /* 0x000000bc248c723e */ /* 0x000fe200000000ff */
[C---:B------:R-:W-:Y:S01]  /*fc40*/  FMUL.FTZ R5, R2.reuse, R141 ;  /* 0x0000008d02057220 */ /* 0x040fe20000410000 */
[----:B------:R-:W-:Y:S01]  /*fc50*/  F2FP.PACK_AB R141, R37, R139 ;  /* 0x0000008b258d723e */ /* 0x000fe200000000ff */
[----:B------:R-:W-:Y:S01]  /*fc60*/  FMUL.FTZ R93, R2, R93 ;  /* 0x0000005d025d7220 */ /* 0x000fe20000410000 */
[----:B------:R3:W-:Y:S01]  /*fc70*/  @P0 LDGSTS.E.BYPASS.LTC128B.128 [R251+0x17100], [R6.64+0x180], !P5 ;  /* 0x1710018006fb0fae */ /* 0x0007e2000e901d48 */
[C---:B------:R-:W-:Y:S02]  /*fc80*/  FMUL.FTZ R94, R0.reuse, R94 ;  /* 0x0000005e005e7220 */ /* 0x040fe40000410000 */
[----:B------:R-:W-:Y:S02]  /*fc90*/  FMUL.FTZ R95, R0, R95 ;  /* 0x0000005f005f7220 */ /* 0x000fe40000410000 */
[C---:B------:R-:W-:Y:S02]  /*fca0*/  FMUL.FTZ R96, R2.reuse, R96 ;  /* 0x0000006002607220 */ /* 0x040fe40000410000 */
[----:B------:R-:W-:Y:S01]  /*fcb0*/  FMUL.FTZ R97, R2, R97 ;  /* 0x0000006102617220 */ /* 0x000fe20000410000 */
[----:B------:R-:W1:Y:S01]  /*fcc0*/  LDSM.16.MT88.4 R12, [R217] ;  /* 0x00000000d90c783b */ /* 0x000e620000004200 */
[----:B------:R-:W-:Y:S01]  /*fcd0*/  FMUL.FTZ R98, R0, R98 ;  /* 0x0000006200627220 */ /* 0x000fe20000410000 */
[----:B--2---:R-:W-:Y:S01]  /*fce0*/  MOV R3, R24 ;  /* 0x0000001800037202 */ /* 0x004fe20000000f00 */
[----:B------:R-:W-:Y:S01]  /*fcf0*/  FMUL.FTZ R24, R2, R160 ;  /* 0x000000a002187220 */ /* 0x000fe20000410000 */
[----:B------:R-:W-:Y:S01]  /*fd00*/  MOV R160, R195 ;  /* 0x000000c300a07202 */ /* 0x000fe20000000f00 */
[----:B------:R-:W-:Y:S03]  /*fd10*/  FMUL.FTZ R99, R0, R99 ;  /* 0x0000006300637220 */ /* 0x000fe60000410000 */
[----:B------:R-:W2:Y:S01]  /*fd20*/  LDSM.16.MT88.4 R20, [R218] ;  /* 0x00000000da14783b */ /* 0x000ea20000004200 */
[C---:B------:R-:W-:Y:S02]  /*fd30*/  FMUL.FTZ R100, R2.reuse, R100 ;  /* 0x0000006402647220 */ /* 0x040fe40000410000 */
[----:B------:R-:W-:Y:S02]  /*fd40*/  FMUL.FTZ R101, R2, R101 ;  /* 0x0000006502657220 */ /* 0x000fe40000410000 */
[C---:B------:R-:W-:Y:S02]  /*fd50*/  FMUL.FTZ R102, R0.reuse, R102 ;  /* 0x0000006600667220 */ /* 0x040fe40000410000 */
[----:B------:R-:W-:Y:S01]  /*fd60*/  FMUL.FTZ R103, R0, R103 ;  /* 0x0000006700677220 */ /* 0x000fe20000410000 */
[----:B------:R-:W2:Y:S01]  /*fd70*/  LDSM.16.MT88.4 R28, [R221] ;  /* 0x00000000dd1c783b */ /* 0x000ea20000004200 */
[----:B------:R-:W-:Y:S02]  /*fd80*/  FMUL.FTZ R104, R2, R104 ;  /* 0x0000006802687220 */ /* 0x000fe40000410000 */
[C---:B---3--:R-:W-:Y:S01]  /*fd90*/  FMUL.FTZ R6, R0.reuse, R142 ;  /* 0x0000008e00067220 */ /* 0x048fe20000410000 */
[----:B------:R-:W-:Y:S01]  /*fda0*/  F2FP.PACK_AB R142, R43, R195 ;  /* 0x000000c32b8e723e */ /* 0x000fe200000000ff */
[----:B------:R-:W-:Y:S01]  /*fdb0*/  FMUL.FTZ R7, R0, R143 ;  /* 0x0000008f00077220 */ /* 0x000fe20000410000 */
[----:B----4-:R-:W-:Y:S01]  /*fdc0*/  F2FP.PACK_AB R143, R48, R42 ;  /* 0x0000002a308f723e */ /* 0x010fe200000000ff */
[----:B------:R-:W-:Y:S01]  /*fdd0*/  FMUL.FTZ R105, R2, R105 ;  /* 0x0000006902697220 */ /* 0x000fe20000410000 */
[----:B------:R-:W-:Y:S01]  /*fde0*/  LDSM.16.MT88.4 R44, [R217+0x3000] ;  /* 0x00300000d92c783b */ /* 0x000fe20000004200 */
[----:B------:R-:W-:Y:S01]  /*fdf0*/  MOV R195, R194 ;  /* 0x000000c200c37202 */ /* 0x000fe20000000f00 */
[C---:B------:R-:W-:Y:S01]  /*fe00*/  FMUL.FTZ R106, R0.reuse, R106 ;  /* 0x0000006a006a7220 */ /* 0x040fe20000410000 */
[----:B------:R-:W-:Y:S01]  /*fe10*/  MOV R194, R190 ;  /* 0x000000be00c27202 */ /* 0x000fe20000000f00 */
[----:B------:R-:W-:Y:S01]  /*fe20*/  FMUL.FTZ R107, R0, R107 ;  /* 0x0000006b006b7220 */ /* 0x000fe20000410000 */
[----:B------:R-:W-:Y:S01]  /*fe30*/  MOV R190, R40 ;  /* 0x0000002800be7202 */ /* 0x000fe20000000f00 */
[C---:B------:R-:W-:Y:S01]  /*fe40*/  FMUL.FTZ R40, R2.reuse, R176 ;  /* 0x000000b002287220 */ /* 0x040fe20000410000 */
[----:B------:R-:W-:Y:S01]  /*fe50*/  MOV R176, R160 ;  /* 0x000000a000b07202 */ /* 0x000fe20000000f00 */
[----:B------:R-:W-:Y:S01]  /*fe60*/  LDSM.16.MT88.4 R144, [R218+0x3000] ;  /* 0x00300000da90783b */ /* 0x000fe20000004200 */
[C---:B------:R-:W-:Y:S02]  /*fe70*/  FMUL.FTZ R108, R2.reuse, R108 ;  /* 0x0000006c026c7220 */ /* 0x040fe40000410000 */
[----:B------:R-:W-:Y:S02]  /*fe80*/  FMUL.FTZ R109, R2, R109 ;  /* 0x0000006d026d7220 */ /* 0x000fe40000410000 */
[C---:B------:R-:W-:Y:S02]  /*fe90*/  FMUL.FTZ R110, R0.reuse, R110 ;  /* 0x0000006e006e7220 */ /* 0x040fe40000410000 */
[----:B------:R-:W-:Y:S01]  /*fea0*/  FMUL.FTZ R111, R0, R111 ;  /* 0x0000006f006f7220 */ /* 0x000fe20000410000 */
[C---:B-1----:R-:W-:Y:S01]  /*feb0*/  HMMA.16816.F32 R4, R140.reuse, R12, R4 ;  /* 0x0000000c8c04723c */ /* 0x042fe20000001804 */
[----:B------:R-:W0:Y:S04]  /*fec0*/  LDGDEPBAR ;  /* 0x00000000000079af */ /* 0x000e280000000000 */
        /* <DEDUP_REMOVED lines=8> */
[----:B------:R-:W1:Y:S03]  /*ff50*/  LDSM.16.MT88.4 R36, [R220] ;  /* 0x00000000dc24783b */ /* 0x000e660000004200 */
[----:B------:R-:W-:Y:S01]  /*ff60*/  FMUL.FTZ R15, R0, R151 ;  /* 0x00000097000f7220 */ /* 0x000fe20000410000 */
[----:B------:R-:W-:Y:S01]  /*ff70*/  MOV R151, R25 ;  /* 0x0000001900977202 */ /* 0x000fe20000000f00 */
[----:B------:R-:W-:Y:S01]  /*ff80*/  FMUL.FTZ R25, R2, R161 ;  /* 0x000000a102197220 */ /* 0x000fe20000410000 */
[----:B------:R-:W-:Y:S01]  /*ff90*/  MOV R150, R34 ;  /* 0x0000002200967202 */ /* 0x000fe20000000f00 */
[C---:B------:R-:W-:Y:S01]  /*ffa0*/  FMUL.FTZ R114, R0.reuse, R114 ;  /* 0x0000007200727220 */ /* 0x040fe20000410000 */
[----:B------:R-:W-:Y:S01]  /*ffb0*/  MOV R162, R149 ;  /* 0x0000009500a27202 */ /* 0x000fe20000000f00 */
[----:B------:R-:W-:Y:S01]  /*ffc0*/  FMUL.FTZ R115, R0, R115 ;  /* 0x0000007300737220 */ /* 0x000fe20000410000 */
[C---:B--2---:R-:W-:Y:S03]  /*ffd0*/  HMMA.16816.F32 R12, R140.reuse, R20, R12 ;  /* 0x000000148c0c723c */ /* 0x044fe6000000180c */
[----:B------:R-:W-:Y:S01]  /*ffe0*/  MOV R163, R150 ;  /* 0x0000009600a37202 */ /* 0x000fe20000000f00 */
[C---:B------:R-:W-:Y:S01]  /*fff0*/  FMUL.FTZ R116, R2.reuse, R116 ;  /* 0x0000007402747220 */ /* 0x040fe20000410000 */
[----:B------:R-:W-:Y:S01]  /*10000*/  MOV R161, R148 ;  /* 0x0000009400a17202 */ /* 0x000fe20000000f00 */
[C---:B------:R-:W-:Y:S02]  /*10010*/  FMUL.FTZ R117, R2.reuse, R117 ;  /* 0x0000007502757220 */ /* 0x040fe40000410000 */
        /* <DEDUP_REMOVED lines=17> */
[----:B------:R-:W-:Y:S01]  /*10130*/  LDSM.16.MT88.4 R160, [R220+0x800] ;  /* 0x00080000dca0783b */ /* 0x000fe20000004200 */
[----:B------:R-:W-:Y:S02]  /*10140*/  FMUL.FTZ R118, R0, R118 ;  /* 0x0000007600767220 */ /* 0x000fe40000410000 */
[C---:B------:R-:W-:Y:S04]  /*10150*/  HMMA.16816.F32 R24, R140.reuse, R30, R24 ;  /* 0x0000001e8c18723c */ /* 0x040fe80000001818 */
[C---:B------:R-:W-:Y:S01]  /*10160*/  FMUL.FTZ R28, R2.reuse, R164 ;  /* 0x000000a4021c7220 */ /* 0x040fe20000410000 */
[----:B------:R-:W-:Y:S01]  /*10170*/  MOV R164, R151 ;  /* 0x0000009700a47202 */ /* 0x000fe20000000f00 */
[----:B------:R-:W-:Y:S01]  /*10180*/  FMUL.FTZ R29, R2, R165 ;  /* 0x000000a5021d7220 */ /* 0x000fe20000410000 */
[----:B------:R-:W2:Y:S01]  /*10190*/  LDSM.16.MT88.4 R148, [R221+0x3000] ;  /* 0x00300000dd94783b */ /* 0x000ea20000004200 */
[C---:B------:R-:W-:Y:S01]  /*101a0*/  FMUL.FTZ R30, R0.reuse, R166 ;  /* 0x000000a6001e7220 */ /* 0x040fe20000410000 */
[----:B------:R-:W-:Y:S03]  /*101b0*/  MOV R184, R164 ;  /* 0x000000a400b87202 */ /* 0x000fe60000000f00 */
[C---:B------:R-:W-:Y:S01]  /*101c0*/  FMUL.FTZ R31, R0.reuse, R167 ;  /* 0x000000a7001f7220 */ /* 0x040fe20000410000 */
[----:B------:R-:W-:Y:S01]  /*101d0*/  MOV R164, R159 ;  /* 0x0000009f00a47202 */ /* 0x000fe20000000f00 */
[----:B------:R-:W-:Y:S01]  /*101e0*/  FMUL.FTZ R119, R0, R119 ;  /* 0x0000007700777220 */ /* 0x000fe20000410000 */
[----:B------:R-:W-:Y:S01]  /*101f0*/  MOV R165, R158 ;  /* 0x0000009e00a57202 */ /* 0x000fe20000000f00 */
[C---:B------:R-:W-:Y:S01]  /*10200*/  FMUL.FTZ R120, R2.reuse, R120 ;  /* 0x0000007802787220 */ /* 0x040fe20000410000 */
[----:B------:R-:W-:Y:S01]  /*10210*/  MOV R166, R157 ;  /* 0x0000009d00a67202 */ /* 0x000fe20000000f00 */
[----:B------:R-:W-:Y:S01]  /*10220*/  FMUL.FTZ R121, R2, R121 ;  /* 0x0000007902797220 */ /* 0x000fe20000410000 */
[C---:B-1----:R-:W-:Y:S03]  /*10230*/  HMMA.16816.F32 R28, R140.reuse, R36, R28 ;  /* 0x000000248c1c723c */ /* 0x042fe6000000181c */
[C---:B------:R-:W-:Y:S01]  /*10240*/  FMUL.FTZ R34, R0.reuse, R170 ;  /* 0x000000aa00227220 */ /* 0x040fe20000410000 */
[----:B------:R-:W-:Y:S01]  /*10250*/  MOV R170, R135 ;  /* 0x0000008700aa7202 */ /* 0x000fe20000000f00 */
[C---:B------:R-:W-:Y:S01]  /*10260*/  FMUL.FTZ R122, R0.reuse, R122 ;  /* 0x0000007a007a7220 */ /* 0x040fe20000410000 */
[----:B------:R-:W-:Y:S01]  /*10270*/  MOV R135, R35 ;  /* 0x0000002300877202 */ /* 0x000fe20000000f00 */
[----:B------:R-:W-:Y:S02]  /*10280*/  FMUL.FTZ R35, R0, R171 ;  /* 0x000000ab00237220 */ /* 0x000fe40000410000 */
[C---:B------:R-:W-:Y:S03]  /*10290*/  FMUL.FTZ R36, R2.reuse, R172 ;  /* 0x000000ac02247220 */ /* 0x040fe60000410000 */
[--C-:B------:R-:W-:Y:S02]  /*102a0*/  FFMA.FTZ R135, R135, c[0x0][0x2d0], -R138.reuse ;  /* 0x0000b40087877a23 */ /* 0x100fe4000001088a */
[C---:B------:R-:W-:Y:S03]  /*102b0*/  HMMA.16816.F32 R32, R140.reuse, R38, R32 ;  /* 0x000000268c20723c */ /* 0x040fe60000001820 */
[----:B------:R-:W-:Y:S01]  /*102c0*/  FMUL.FTZ R37, R2, R173 ;  /* 0x000000ad02257220 */ /* 0x000fe20000410000 */
[----:B------:R-:W-:Y:S01]  /*102d0*/  MOV R173, R152 ;  /* 0x0000009800ad7202 */ /* 0x000fe20000000f00 */
[C---:B------:R-:W-:Y:S01]  /*102e0*/  FMUL.FTZ R123, R0.reuse, R123 ;  /* 0x0000007b007b7220 */ /* 0x040fe20000410000 */
[----:B------:R-:W1:Y:S01]  /*102f0*/  LDSM.16.MT88.4 R152, [R220+0x3000] ;  /* 0x00300000dc98783b */ /* 0x000e620000004200 */
[C---:B------:R-:W-:Y:S01]  /*10300*/  FMUL.FTZ R38, R0.reuse, R174 ;  /* 0x000000ae00267220 */ /* 0x040fe20000410000 */
[----:B------:R-:W-:Y:S01]  /*10310*/  MOV R174, R211 ;  /* 0x000000d300ae7202 */ /* 0x000fe20000000f00 */
[----:B------:R-:W-:Y:S03]  /*10320*/  FMUL.FTZ R39, R0, R175 ;  /* 0x000000af00277220 */ /* 0x000fe60000410000 */
[C---:B------:R-:W-:Y:S02]  /*10330*/  FMUL.FTZ R124, R2.reuse, R124 ;  /* 0x0000007c027c7220 */ /* 0x040fe40000410000 */
[----:B------:R-:W-:Y:S02]  /*10340*/  FMUL.FTZ R125, R2, R125 ;  /* 0x0000007d027d7220 */ /* 0x000fe40000410000 */
[C---:B------:R-:W-:Y:S03]  /*10350*/  HMMA.16816.F32 R36, R140.reuse, R44, R36 ;  /* 0x0000002c8c24723c */ /* 0x040fe60000001824 */
[C---:B------:R-:W-:Y:S02]  /*10360*/  FMUL.FTZ R126, R0.reuse, R126 ;  /* 0x0000007e007e7220 */ /* 0x040fe40000410000 */
[----:B------:R-:W-:Y:S02]  /*10370*/  FMUL.FTZ R127, R0, R127 ;  /* 0x0000007f007f7220 */ /* 0x000fe40000410000 */
[C---:B------:R-:W-:Y:S01]  /*10380*/  FMUL.FTZ R44, R2.reuse, R180 ;  /* 0x000000b4022c7220 */ /* 0x040fe20000410000 */
[C---:B------:R-:W-:Y:S04]  /*10390*/  HMMA.16816.F32 R40, R140.reuse, R46, R40 ;  /* 0x0000002e8c28723c */ /* 0x040fe80000001828 */
[----:B------:R-:W-:Y:S01]  /*103a0*/  MOV R180, R190 ;  /* 0x000000be00b47202 */ /* 0x000fe20000000f00 */
[C---:B------:R-:W-:Y:S01]  /*103b0*/  FMUL.FTZ R45, R2.reuse, R181 ;  /* 0x000000b5022d7220 */ /* 0x040fe20000410000 */
[----:B------:R-:W-:Y:S01]  /*103c0*/  MOV R190, R49 ;  /* 0x0000003100be7202 */ /* 0x000fe20000000f00 */
[----:B------:R-:W-:Y:S01]  /*103d0*/  FMUL.FTZ R49, R2, R185 ;  /* 0x000000b902317220 */ /* 0x000fe20000410000 */
[----:B------:R-:W-:Y:S01]  /*103e0*/  MOV R185, R3 ;  /* 0x0000000300b97202 */ /* 0x000fe20000000f00 */
[--C-:B------:R-:W-:Y:S03]  /*103f0*/  FFMA.FTZ R3, R196, c[0x0][0x2d0], -R138.reuse ;  /* 0x0000b400c4037a23 */ /* 0x100fe6000001088a */
[C---:B------:R-:W-:Y:S01]  /*10400*/  FMUL.FTZ R47, R0.reuse, R183 ;  /* 0x000000b7002f7220 */ /* 0x040fe20000410000 */
[----:B------:R-:W-:Y:S01]  /*10410*/  MOV R196, R212 ;  /* 0x000000d400c47202 */ /* 0x000fe20000000f00 */
[----:B------:R3:W-:Y:S01]  /*10420*/  MUFU.EX2 R183, R3 ;  /* 0x0000000300b77308 */ /* 0x0007e20000000800 */
[----:B------:R-:W-:Y:S01]  /*10430*/  FMUL.FTZ R46, R0, R182 ;  /* 0x000000b6002e7220 */ /* 0x000fe20000410000 */
[----:B------:R-:W-:Y:S01]  /*10440*/  MOV R181, R156 ;  /* 0x0000009c00b57202 */ /* 0x000fe20000000f00 */
[C---:B------:R-:W-:Y:S01]  /*10450*/  FMUL.FTZ R128, R2.reuse, R128 ;  /* 0x0000008002807220 */ /* 0x040fe20000410000 */
[----:B------:R-:W-:Y:S01]  /*10460*/  LDSM.16.MT88.4 R156, [R221+0x800] ;  /* 0x00080000dd9c783b */ /* 0x000fe20000004200 */
[----:B------:R-:W-:Y:S01]  /*10470*/  MOV R182, R191 ;  /* 0x000000bf00b67202 */ /* 0x000fe20000000f00 */
[----:B------:R-:W-:Y:S01]  /*10480*/  FMUL.FTZ R129, R2, R129 ;  /* 0x0000008102817220 */ /* 0x000fe20000410000 */
[----:B------:R-:W-:Y:S01]  /*10490*/  MOV R191, R50 ;  /* 0x0000003200bf7202 */ /* 0x000fe20000000f00 */
[C---:B------:R-:W-:Y:S03]  /*104a0*/  HMMA.16816.F32 R44, R140.reuse, R144, R44 ;  /* 0x000000908c2c723c */ /* 0x040fe6000000182c */
[C---:B------:R-:W-:Y:S01]  /*104b0*/  FMUL.FTZ R50, R0.reuse, R186 ;  /* 0x000000ba00327220 */ /* 0x040fe20000410000 */
[----:B------:R-:W-:Y:S01]  /*104c0*/  MOV R186, R51 ;  /* 0x0000003300ba7202 */ /* 0x000fe20000000f00 */
[C---:B------:R-:W-:Y:S01]  /*104d0*/  FMUL.FTZ R51, R0.reuse, R187 ;  /* 0x000000bb00337220 */ /* 0x040fe20000410000 */
[----:B------:R-:W-:Y:S01]  /*104e0*/  MOV R187, R210 ;  /* 0x000000d200bb7202 */ /* 0x000fe20000000f00 */
[C---:B------:R-:W-:Y:S02]  /*104f0*/  FMUL.FTZ R130, R0.reuse, R130 ;  /* 0x0000008200827220 */ /* 0x040fe40000410000 */
[----:B------:R-:W-:Y:S03]  /*10500*/  FMUL.FTZ R131, R0, R131 ;  /* 0x0000008300837220 */ /* 0x000fe60000410000 */
[C---:B------:R-:W-:Y:S01]  /*10510*/  HMMA.16816.F32 R48, R140.reuse, R146, R48 ;  /* 0x000000928c30723c */ /* 0x040fe20000001830 */
[----:B------:R-:W4:Y:S02]  /*10520*/  LDSM.16.MT88.4 R144, [R217+0x6000] ;  /* 0x00600000d990783b */ /* 0x000f240000004200 */
[----:B---3--:R-:W-:Y:S01]  /*10530*/  FFMA.FTZ R3, R197, c[0x0][0x2d0], -R138 ;  /* 0x0000b400c5037a23 */ /* 0x008fe2000001088a */
[----:B------:R-:W-:Y:S04]  /*10540*/  MOV R197, R213 ;  /* 0x000000d500c57202 */ /* 0x000fe80000000f00 */
[C---:B--2---:R-:W-:Y:S01]  /*10550*/  HMMA.16816.F32 R52, R140.reuse, R148, R52 ;  /* 0x000000948c34723c */ /* 0x044fe20000001834 */
[----:B------:R2:W-:Y:S07]  /*10560*/  MUFU.EX2 R172, R3 ;  /* 0x0000000300ac7308 */ /* 0x0005ee0000000800 */
[C---:B------:R-:W-:Y:S01]  /*10570*/  HMMA.16816.F32 R56, R140.reuse, R150, R56 ;  /* 0x000000968c38723c */ /* 0x040fe20000001838 */
[----:B------:R-:W3:Y:S07]  /*10580*/  LDSM.16.MT88.4 R148, [R218+0x6000] ;  /* 0x00600000da94783b */ /* 0x000eee0000004200 */
[C---:B-1----:R-:W-:Y:S08]  /*10590*/  HMMA.16816.F32 R60, R140.reuse, R152, R60 ;  /* 0x000000988c3c723c */ /* 0x042ff0000000183c */
[C---:B------:R-:W-:Y:S01]  /*105a0*/  HMMA.16816.F32 R64, R140.reuse, R154, R64 ;  /* 0x0000009a8c40723c */ /* 0x040fe20000001840 */
[----:B------:R-:W1:Y:S03]  /*105b0*/  LDSM.16.MT88.4 R152, [R221+0x6000] ;  /* 0x00600000dd98783b */ /* 0x000e660000004200 */
[--C-:B--2---:R-:W-:Y:S04]  /*105c0*/  FFMA.FTZ R3, R198, c[0x0][0x2d0], -R134.reuse ;  /* 0x0000b400c6037a23 */ /* 0x104fe80000010886 */
[----:B------:R2:W-:Y:S01]  /*105d0*/  MUFU.EX2 R213, R3 ;  /* 0x0000000300d57308 */ /* 0x0005e20000000800 */
[C---:B----4-:R-:W-:Y:S08]  /*105e0*/  HMMA.16816.F32 R68, R140.reuse, R144, R68 ;  /* 0x000000908c44723c */ /* 0x050ff00000001844 */
[C---:B------:R-:W-:Y:S01]  /*105f0*/  HMMA.16816.F32 R72, R140.reuse, R146, R72 ;  /* 0x000000928c48723c */ /* 0x040fe20000001848 */
[----:B------:R-:W4:Y:S07]  /*10600*/  LDSM.16.MT88.4 R144, [R220+0x6000] ;  /* 0x00600000dc90783b */ /* 0x000f2e0000004200 */
[C---:B---3--:R-:W-:Y:S04]  /*10610*/  HMMA.16816.F32 R76, R140.reuse, R148, R76 ;  /* 0x000000948c4c723c */ /* 0x048fe8000000184c */
[----:B--2---:R-:W-:Y:S04]  /*10620*/  FFMA.FTZ R3, R199, c[0x0][0x2d0], -R134 ;  /* 0x0000b400c7037a23 */ /* 0x004fe80000010886 */
[C---:B------:R-:W-:Y:S01]  /*10630*/  HMMA.16816.F32 R80, R140.reuse, R150, R80 ;  /* 0x000000968c50723c */ /* 0x040fe20000001850 */
[----:B------:R-:W2:Y:S01]  /*10640*/  LDSM.16.MT88.4 R148, [R217+0x9000] ;  /* 0x00900000d994783b */ /* 0x000ea20000004200 */
[----:B------:R3:W-:Y:S06]  /*10650*/  MUFU.EX2 R212, R3 ;  /* 0x0000000300d47308 */ /* 0x0007ec0000000800 */
[C---:B-1----:R-:W-:Y:S08]  /*10660*/  HMMA.16816.F32 R84, R140.reuse, R152, R84 ;  /* 0x000000988c54723c */ /* 0x042ff00000001854 */
[C---:B------:R-:W-:Y:S01]  /*10670*/  HMMA.16816.F32 R88, R140.reuse, R154, R88 ;  /* 0x0000009a8c58723c */ /* 0x040fe20000001858 */
[----:B------:R-:W1:Y:S07]  /*10680*/  LDSM.16.MT88.4 R152, [R218+0x9000] ;  /* 0x00900000da98783b */ /* 0x000e6e0000004200 */
[C---:B----4-:R-:W-:Y:S04]  /*10690*/  HMMA.16816.F32 R92, R140.reuse, R144, R92 ;  /* 0x000000908c5c723c */ /* 0x050fe8000000185c */
[--C-:B---3--:R-:W-:Y:S04]  /*106a0*/  FFMA.FTZ R3, R204, c[0x0][0x2d0], -R138.reuse ;  /* 0x0000b400cc037a23 */ /* 0x108fe8000001088a */
[----:B------:R3:W-:Y:S01]  /*106b0*/  MUFU.EX2 R175, R3 ;  /* 0x0000000300af7308 */ /* 0x0007e20000000800 */
[C---:B------:R-:W-:Y:S01]  /*106c0*/  HMMA.16816.F32 R96, R140.reuse, R146, R96 ;  /* 0x000000928c60723c */ /* 0x040fe20000001860 */
[----:B------:R-:W4:Y:S07]  /*106d0*/  LDSM.16.MT88.4 R144, [R221+0x9000] ;  /* 0x00900000dd90783b */ /* 0x000f2e0000004200 */
[C---:B--2---:R-:W-:Y:S08]  /*106e0*/  HMMA.16816.F32 R100, R140.reuse, R148, R100 ;  /* 0x000000948c64723c */ /* 0x044ff00000001864 */
[C---:B------:R-:W-:Y:S01]  /*106f0*/  HMMA.16816.F32 R104, R140.reuse, R150, R104 ;  /* 0x000000968c68723c */ /* 0x040fe20000001868 */
[----:B------:R-:W2:Y:S03]  /*10700*/  LDSM.16.MT88.4 R148, [R220+0x9000] ;  /* 0x00900000dc94783b */ /* 0x000ea60000004200 */
[----:B---3--:R-:W-:Y:S04]  /*10710*/  FFMA.FTZ R3, R205, c[0x0][0x2d0], -R138 ;  /* 0x0000b400cd037a23 */ /* 0x008fe8000001088a */
[C---:B-1----:R-:W-:Y:S01]  /*10720*/  HMMA.16816.F32 R108, R140.reuse, R152, R108 ;  /* 0x000000988c6c723c */ /* 0x042fe2000000186c */
[----:B------:R1:W3:Y:S07]  /*10730*/  MUFU.EX2 R171, R3 ;  /* 0x0000000300ab7308 */ /* 0x0002ee0000000800 */
[C---:B------:R-:W-:Y:S01]  /*10740*/  HMMA.16816.F32 R112, R140.reuse, R154, R112 ;  /* 0x0000009a8c70723c */ /* 0x040fe20000001870 */
[----:B------:R-:W-:Y:S07]  /*10750*/  LDSM.16.MT88.4 R152, [R218+0x800] ;  /* 0x00080000da98783b */ /* 0x000fee0000004200 */
[C---:B----4-:R-:W-:Y:S08]  /*10760*/  HMMA.16816.F32 R116, R140.reuse, R144, R116 ;  /* 0x000000908c74723c */ /* 0x050ff00000001874 */
[C---:B------:R-:W-:Y:S01]  /*10770*/  HMMA.16816.F32 R120, R140.reuse, R146, R120 ;  /* 0x000000928c78723c */ /* 0x040fe20000001878 */
[----:B------:R-:W4:Y:S03]  /*10780*/  LDSM.16.MT88.4 R144, [R217+0x800] ;  /* 0x00080000d990783b */ /* 0x000f260000004200 */
[--C-:B-1----:R-:W-:Y:S04]  /*10790*/  FFMA.FTZ R3, R206, c[0x0][0x2d0], -R134.reuse ;  /* 0x0000b400ce037a23 */ /* 0x102fe80000010886 */
[C---:B--2---:R-:W-:Y:S01]  /*107a0*/  HMMA.16816.F32 R124, R140.reuse, R148, R124 ;  /* 0x000000948c7c723c */ /* 0x044fe2000000187c */
[----:B------:R1:W-:Y:S07]  /*107b0*/  MUFU.EX2 R211, R3 ;  /* 0x0000000300d37308 */ /* 0x0003ee0000000800 */
[----:B------:R-:W-:Y:S01]  /*107c0*/  HMMA.16816.F32 R128, R140, R150, R128 ;  /* 0x000000968c80723c */ /* 0x000fe20000001880 */
[----:B------:R-:W2:Y:S06]  /*107d0*/  LDSM.16.MT88.4 R148, [R217+0x3800] ;  /* 0x00380000d994783b */ /* 0x000eac0000004200 */
[----:B---3--:R-:W-:Y:S02]  /*107e0*/  F2FP.PACK_AB R142, R171, R175 ;  /* 0x000000afab8e723e */ /* 0x008fe400000000ff */
[----:B------:R-:W-:Y:S03]  /*107f0*/  F2FP.PACK_AB R140, R172, R183 ;  /* 0x000000b7ac8c723e */ /* 0x000fe600000000ff */
[----:B------:R-:W-:Y:S01]  /*10800*/  F2FP.PACK_AB R141, R212, R213 ;  /* 0x000000d5d48d723e */ /* 0x000fe200000000ff */
[----:B-1----:R-:W-:Y:S04]  /*10810*/  FFMA.FTZ R3, R207, c[0x0][0x2d0], -R134 ;  /* 0x0000b400cf037a23 */ /* 0x002fe80000010886 */
[----:B------:R1:W3:Y:S02]  /*10820*/  MUFU.EX2 R210, R3 ;  /* 0x0000000300d27308 */ /* 0x0002e40000000800 */
[--C-:B-1----:R-:W-:Y:S01]  /*10830*/  FFMA.FTZ R3, R208, c[0x0][0x2d0], -R138.reuse ;  /* 0x0000b400d0037a23 */ /* 0x102fe2000001088a */
[----:B---3--:R-:W-:Y:S07]  /*10840*/  F2FP.PACK_AB R143, R210, R211 ;  /* 0x000000d3d28f723e */ /* 0x008fee00000000ff */
[----:B------:R1:W-:Y:S01]  /*10850*/  MUFU.EX2 R167, R3 ;  /* 0x0000000300a77308 */ /* 0x0003e20000000800 */
[C---:B----4-:R-:W-:Y:S08]  /*10860*/  HMMA.16816.F32 R4, R140.reuse, R144, R4 ;  /* 0x000000908c04723c */ /* 0x050ff00000001804 */
[C---:B------:R-:W-:Y:S01]  /*10870*/  HMMA.16816.F32 R8, R140.reuse, R146, R8 ;  /* 0x000000928c08723c */ /* 0x040fe20000001808 */
[----:B------:R-:W3:Y:S07]  /*10880*/  LDSM.16.MT88.4 R144, [R218+0x3800] ;  /* 0x00380000da90783b */ /* 0x000eee0000004200 */
[C---:B------:R-:W-:Y:S04]  /*10890*/  HMMA.16816.F32 R12, R140.reuse, R152, R12 ;  /* 0x000000988c0c723c */ /* 0x040fe8000000180c */
[----:B-1----:R-:W-:Y:S04]  /*108a0*/  FFMA.FTZ R3, R209, c[0x0][0x2d0], -R138 ;  /* 0x0000b400d1037a23 */ /* 0x002fe8000001088a */
[C---:B------:R-:W-:Y:S01]  /*108b0*/  HMMA.16816.F32 R16, R140.reuse, R154, R16 ;  /* 0x0000009a8c10723c */ /* 0x040fe20000001810 */
[----:B------:R1:W4:Y:S01]  /*108c0*/  MUFU.EX2 R169, R3 ;  /* 0x0000000300a97308 */ /* 0x0003220000000800 */
[----:B------:R-:W3:Y:S06]  /*108d0*/  LDSM.16.MT88.4 R152, [R221+0x3800] ;  /* 0x00380000dd98783b */ /* 0x000eec0000004200 */
[C---:B------:R-:W-:Y:S08]  /*108e0*/  HMMA.16816.F32 R20, R140.reuse, R156, R20 ;  /* 0x0000009c8c14723c */ /* 0x040ff00000001814 */
[C---:B------:R-:W-:Y:S01]  /*108f0*/  HMMA.16816.F32 R24, R140.reuse, R158, R24 ;  /* 0x0000009e8c18723c */ /* 0x040fe20000001818 */
[----:B------:R-:W4:Y:S07]  /*10900*/  LDSM.16.MT88.4 R156, [R220+0x3800] ;  /* 0x00380000dc9c783b */ /* 0x000f2e0000004200 */
[C---:B------:R-:W-:Y:S04]  /*10910*/  HMMA.16816.F32 R28, R140.reuse, R160, R28 ;  /* 0x000000a08c1c723c */ /* 0x040fe8000000181c */
[--C-:B-1----:R-:W-:Y:S04]  /*10920*/  FFMA.FTZ R3, R214, c[0x0][0x2d0], -R134.reuse ;  /* 0x0000b400d6037a23 */ /* 0x102fe80000010886 */
[C---:B------:R-:W-:Y:S01]  /*10930*/  HMMA.16816.F32 R32, R140.reuse, R162, R32 ;  /* 0x000000a28c20723c */ /* 0x040fe20000001820 */
[----:B------:R1:W-:Y:S01]  /*10940*/  MUFU.EX2 R207, R3 ;  /* 0x0000000300cf7308 */ /* 0x0003e20000000800 */
[----:B------:R-:W4:Y:S06]  /*10950*/  LDSM.16.MT88.4 R160, [R217+0x6800] ;  /* 0x00680000d9a0783b */ /* 0x000f2c0000004200 */
[C---:B--2---:R-:W-:Y:S08]  /*10960*/  HMMA.16816.F32 R36, R140.reuse, R148, R36 ;  /* 0x000000948c24723c */ /* 0x044ff00000001824 */
[C---:B------:R-:W-:Y:S01]  /*10970*/  HMMA.16816.F32 R40, R140.reuse, R150, R40 ;  /* 0x000000968c28723c */ /* 0x040fe20000001828 */
[----:B------:R-:W2:Y:S07]  /*10980*/  LDSM.16.MT88.4 R148, [R218+0x6800] ;  /* 0x00680000da94783b */ /* 0x000eae0000004200 */
[C---:B---3--:R-:W-:Y:S04]  /*10990*/  HMMA.16816.F32 R44, R140.reuse, R144, R44 ;  /* 0x000000908c2c723c */ /* 0x048fe8000000182c */
[----:B-1----:R-:W-:Y:S02]  /*109a0*/  FFMA.FTZ R3, R215, c[0x0][0x2d0], -R134 ;  /* 0x0000b400d7037a23 */ /* 0x002fe40000010886 */
[----:B------:R-:W-:Y:S02]  /*109b0*/  MUFU.EX2 R215, R135 ;  /* 0x0000008700d77308 */ /* 0x000fe40000000800 */
[C---:B------:R-:W-:Y:S01]  /*109c0*/  HMMA.16816.F32 R48, R140.reuse, R146, R48 ;  /* 0x000000928c30723c */ /* 0x040fe20000001830 */
[----:B------:R-:W1:Y:S07]  /*109d0*/  LDSM.16.MT88.4 R144, [R221+0x6800] ;  /* 0x00680000dd90783b */ /* 0x000e6e0000004200 */
[C---:B------:R-:W-:Y:S01]  /*109e0*/  HMMA.16816.F32 R52, R140.reuse, R152, R52 ;  /* 0x000000988c34723c */ /* 0x040fe20000001834 */
[----:B------:R3:W-:Y:S07]  /*109f0*/  MUFU.EX2 R206, R3 ;  /* 0x0000000300ce7308 */ /* 0x0007ee0000000800 */
[C---:B------:R-:W-:Y:S01]  /*10a00*/  HMMA.16816.F32 R56, R140.reuse, R154, R56 ;  /* 0x0000009a8c38723c */ /* 0x040fe20000001838 */
[----:B------:R-:W1:Y:S02]  /*10a10*/  LDSM.16.MT88.4 R152, [R220+0x6800] ;  /* 0x00680000dc98783b */ /* 0x000e640000004200 */
[----:B------:R-:W-:Y:S05]  /*10a20*/  MUFU.EX2 R135, R136 ;  /* 0x0000008800877308 */ /* 0x000fea0000000800 */
[C---:B----4-:R-:W-:Y:S08]  /*10a30*/  HMMA.16816.F32 R60, R140.reuse, R156, R60 ;  /* 0x0000009c8c3c723c */ /* 0x050ff0000000183c */
[C---:B------:R-:W-:Y:S01]  /*10a40*/  HMMA.16816.F32 R64, R140.reuse, R158, R64 ;  /* 0x0000009e8c40723c */ /* 0x040fe20000001840 */
[----:B------:R-:W4:Y:S03]  /*10a50*/  LDSM.16.MT88.4 R156, [R217+0x9800] ;  /* 0x00980000d99c783b */ /* 0x000f260000004200 */
[--C-:B---3--:R-:W-:Y:S01]  /*10a60*/  FFMA.FTZ R3, R197, c[0x0][0x2d0], -R138.reuse ;  /* 0x0000b400c5037a23 */ /* 0x108fe2000001088a */
[----:B------:R-:W-:Y:S02]  /*10a70*/  MOV R197, R196 ;  /* 0x000000c400c57202 */ /* 0x000fe40000000f00 */
[----:B------:R-:W-:Y:S01]  /*10a80*/  MOV R196, R187 ;  /* 0x000000bb00c47202 */ /* 0x000fe20000000f00 */
[C---:B------:R-:W-:Y:S04]  /*10a90*/  HMMA.16816.F32 R68, R140.reuse, R160, R68 ;  /* 0x000000a08c44723c */ /* 0x040fe80000001844 */
[----:B------:R-:W-:Y:S02]  /*10aa0*/  MOV R187, R173 ;  /* 0x000000ad00bb7202 */ /* 0x000fe40000000f00 */
[----:B------:R-:W-:Y:S02]  /*10ab0*/  MOV R173, R170 ;  /* 0x000000aa00ad7202 */ /* 0x000fe40000000f00 */
[C---:B------:R-:W-:Y:S01]  /*10ac0*/  HMMA.16816.F32 R72, R140.reuse, R162, R72 ;  /* 0x000000a28c48723c */ /* 0x040fe20000001848 */
[----:B------:R3:W-:Y:S01]  /*10ad0*/  MUFU.EX2 R170, R3 ;  /* 0x0000000300aa7308 */ /* 0x0007e20000000800 */
[----:B------:R-:W-:Y:S06]  /*10ae0*/  LDSM.16.MT88.4 R160, [R220+0x1000] ;  /* 0x00100000dca0783b */ /* 0x000fec0000004200 */
[C---:B--2---:R-:W-:Y:S08]  /*10af0*/  HMMA.16816.F32 R76, R140.reuse, R148, R76 ;  /* 0x000000948c4c723c */ /* 0x044ff0000000184c */
[C---:B------:R-:W-:Y:S01]  /*10b00*/  HMMA.16816.F32 R80, R140.reuse, R150, R80 ;  /* 0x000000968c50723c */ /* 0x040fe20000001850 */
[----:B------:R-:W2:Y:S07]  /*10b10*/  LDSM.16.MT88.4 R148, [R218+0x9800] ;  /* 0x00980000da94783b */ /* 0x000eae0000004200 */
[C---:B-1----:R-:W-:Y:S04]  /*10b20*/  HMMA.16816.F32 R84, R140.reuse, R144, R84 ;  /* 0x000000908c54723c */ /* 0x042fe80000001854 */
[----:B---3--:R-:W-:Y:S01]  /*10b30*/  FFMA.FTZ R3, R197, c[0x0][0x2d0], -R138 ;  /* 0x0000b400c5037a23 */ /* 0x008fe2000001088a */
[----:B------:R-:W-:Y:S02]  /*10b40*/  MOV R197, R196 ;  /* 0x000000c400c57202 */ /* 0x000fe40000000f00 */
[----:B------:R-:W-:Y:S01]  /*10b50*/  MOV R196, R173 ;  /* 0x000000ad00c47202 */ /* 0x000fe20000000f00 */
[C---:B------:R-:W-:Y:S01]  /*10b60*/  HMMA.16816.F32 R88, R140.reuse, R146, R88 ;  /* 0x000000928c58723c */ /* 0x040fe20000001858 */
[----:B------:R-:W1:Y:S03]  /*10b70*/  LDSM.16.MT88.4 R144, [R221+0x9800] ;  /* 0x00980000dd90783b */ /* 0x000e660000004200 */
[----:B------:R-:W-:Y:S02]  /*10b80*/  MOV R173, R168 ;  /* 0x000000a800ad7202 */ /* 0x000fe40000000f00 */
[----:B------:R3:W1:Y:S02]  /*10b90*/  MUFU.EX2 R168, R3 ;  /* 0x0000000300a87308 */ /* 0x0006640000000800 */
        /* <DEDUP_REMOVED lines=12> */
[----:B----4-:R-:W-:Y:S01]  /*10c60*/  FFMA.FTZ R3, R197, c[0x0][0x2d0], -R134 ;  /* 0x0000b400c5037a23 */ /* 0x010fe20000010886 */
[----:B------:R-:W-:Y:S02]  /*10c70*/  MOV R197, R196 ;  /* 0x000000c400c57202 */ /* 0x000fe40000000f00 */
[----:B------:R-:W-:Y:S01]  /*10c80*/  MOV R196, R202 ;  /* 0x000000ca00c47202 */ /* 0x000fe20000000f00 */
[C---:B------:R-:W-:Y:S01]  /*10c90*/  HMMA.16816.F32 R120, R140.reuse, R146, R120 ;  /* 0x000000928c78723c */ /* 0x040fe20000001878 */
[----:B------:R1:W4:Y:S01]  /*10ca0*/  MUFU.EX2 R202, R3 ;  /* 0x0000000300ca7308 */ /* 0x0003220000000800 */
[----:B------:R-:W2:Y:S06]  /*10cb0*/  LDSM.16.MT88.4 R144, [R221+0x1000] ;  /* 0x00100000dd90783b */ /* 0x000eac0000004200 */
[C---:B------:R-:W-:Y:S08]  /*10cc0*/  HMMA.16816.F32 R124, R140.reuse, R152, R124 ;  /* 0x000000988c7c723c */ /* 0x040ff0000000187c */
[----:B------:R-:W-:Y:S01]  /*10cd0*/  HMMA.16816.F32 R128, R140, R154, R128 ;  /* 0x0000009a8c80723c */ /* 0x000fe20000001880 */
[----:B------:R-:W2:Y:S06]  /*10ce0*/  LDSM.16.MT88.4 R152, [R217+0x4000] ;  /* 0x00400000d998783b */ /* 0x000eac0000004200 */
[----:B------:R-:W-:Y:S01]  /*10cf0*/  F2FP.PACK_AB R140, R169, R167 ;  /* 0x000000a7a98c723e */ /* 0x000fe200000000ff */
[--C-:B-1----:R-:W-:Y:S01]  /*10d00*/  FFMA.FTZ R3, R196, c[0x0][0x2d0], -R138.reuse ;  /* 0x0000b400c4037a23 */ /* 0x102fe2000001088a */
[----:B------:R-:W-:Y:S03]  /*10d10*/  MOV R196, R174 ;  /* 0x000000ae00c47202 */ /* 0x000fe60000000f00 */
[----:B------:R1:W-:Y:S01]  /*10d20*/  MUFU.EX2 R174, R3 ;  /* 0x0000000300ae7308 */ /* 0x0003e20000000800 */
[----:B------:R-:W-:Y:S02]  /*10d30*/  F2FP.PACK_AB R142, R168, R170 ;  /* 0x000000aaa88e723e */ /* 0x000fe400000000ff */
[----:B------:R-:W-:Y:S02]  /*10d40*/  F2FP.PACK_AB R141, R206, R207 ;  /* 0x000000cfce8d723e */ /* 0x000fe400000000ff */
[----:B----4-:R-:W-:Y:S07]  /*10d50*/  F2FP.PACK_AB R143, R202, R203 ;  /* 0x000000cbca8f723e */ /* 0x010fee00000000ff */
[C---:B---3--:R-:W-:Y:S08]  /*10d60*/  HMMA.16816.F32 R4, R140.reuse, R156, R4 ;  /* 0x0000009c8c04723c */ /* 0x048ff00000001804 */
[C---:B------:R-:W-:Y:S01]  /*10d70*/  HMMA.16816.F32 R8, R140.reuse, R158, R8 ;  /* 0x0000009e8c08723c */ /* 0x040fe20000001808 */
[----:B------:R-:W3:Y:S03]  /*10d80*/  LDSM.16.MT88.4 R156, [R218+0x4000] ;  /* 0x00400000da9c783b */ /* 0x000ee60000004200 */
[----:B-1----:R-:W-:Y:S04]  /*10d90*/  FFMA.FTZ R3, R173, c[0x0][0x2d0], -R138 ;  /* 0x0000b400ad037a23 */ /* 0x002fe8000001088a */
[C---:B--2---:R-:W-:Y:S01]  /*10da0*/  HMMA.16816.F32 R12, R140.reuse, R148, R12 ;  /* 0x000000948c0c723c */ /* 0x044fe2000000180c */
[----:B------:R1:W2:Y:S07]  /*10db0*/  MUFU.EX2 R173, R3 ;  /* 0x0000000300ad7308 */ /* 0x0002ae0000000800 */
[C---:B------:R-:W-:Y:S01]  /*10dc0*/  HMMA.16816.F32 R16, R140.reuse, R150, R16 ;  /* 0x000000968c10723c */ /* 0x040fe20000001810 */
[----:B------:R-:W4:Y:S07]  /*10dd0*/  LDSM.16.MT88.4 R148, [R221+0x4000] ;  /* 0x00400000dd94783b */ /* 0x000f2e0000004200 */
[C---:B------:R-:W-:Y:S08]  /*10de0*/  HMMA.16816.F32 R20, R140.reuse, R144, R20 ;  /* 0x000000908c14723c */ /* 0x040ff00000001814 */
[C---:B------:R-:W-:Y:S01]  /*10df0*/  HMMA.16816.F32 R24, R140.reuse, R146, R24 ;  /* 0x000000928c18723c */ /* 0x040fe20000001818 */
[----:B------:R-:W2:Y:S03]  /*10e00*/  LDSM.16.MT88.4 R144, [R220+0x4000] ;  /* 0x00400000dc90783b */ /* 0x000ea60000004200 */
[--C-:B-1----:R-:W-:Y:S01]  /*10e10*/  FFMA.FTZ R3, R197, c[0x0][0x2d0], -R134.reuse ;  /* 0x0000b400c5037a23 */ /* 0x102fe20000010886 */
[----:B------:R-:W-:Y:S03]  /*10e20*/  MOV R197, R201 ;  /* 0x000000c900c57202 */ /* 0x000fe60000000f00 */
[C---:B------:R-:W-:Y:S01]  /*10e30*/  HMMA.16816.F32 R28, R140.reuse, R160, R28 ;  /* 0x000000a08c1c723c */ /* 0x040fe2000000181c */
[----:B------:R1:W-:Y:S07]  /*10e40*/  MUFU.EX2 R201, R3 ;  /* 0x0000000300c97308 */ /* 0x0003ee0000000800 */
[C---:B------:R-:W-:Y:S01]  /*10e50*/  HMMA.16816.F32 R32, R140.reuse, R162, R32 ;  /* 0x000000a28c20723c */ /* 0x040fe20000001820 */
[----:B------:R-:W2:Y:S07]  /*10e60*/  LDSM.16.MT88.4 R160, [R217+0x7000] ;  /* 0x00700000d9a0783b */ /* 0x000eae0000004200 */
[C---:B------:R-:W-:Y:S08]  /*10e70*/  HMMA.16816.F32 R36, R140.reuse, R152, R36 ;  /* 0x000000988c24723c */ /* 0x040ff00000001824 */
[C---:B------:R-:W-:Y:S01]  /*10e80*/  HMMA.16816.F32 R40, R140.reuse, R154, R40 ;  /* 0x0000009a8c28723c */ /* 0x040fe20000001828 */
[----:B------:R-:W2:Y:S03]  /*10e90*/  LDSM.16.MT88.4 R152, [R218+0x7000] ;  /* 0x00700000da98783b */ /* 0x000ea60000004200 */
[----:B-1----:R-:W-:Y:S01]  /*10ea0*/  FFMA.FTZ R3, R196, c[0x0][0x2d0], -R134 ;  /* 0x0000b400c4037a23 */ /* 0x002fe20000010886 */
[----:B------:R-:W-:Y:S03]  /*10eb0*/  MOV R196, R200 ;  /* 0x000000c800c47202 */ /* 0x000fe60000000f00 */
[C---:B---3--:R-:W-:Y:S01]  /*10ec0*/  HMMA.16816.F32 R44, R140.reuse, R156, R44 ;  /* 0x0000009c8c2c723c */ /* 0x048fe2000000182c */
[----:B------:R1:W3:Y:S07]  /*10ed0*/  MUFU.EX2 R200, R3 ;  /* 0x0000000300c87308 */ /* 0x0002ee0000000800 */
[C---:B------:R-:W-:Y:S01]  /*10ee0*/  HMMA.16816.F32 R48, R140.reuse, R158, R48 ;  /* 0x0000009e8c30723c */ /* 0x040fe20000001830 */
[----:B------:R-:W3:Y:S07]  /*10ef0*/  LDSM.16.MT88.4 R156, [R221+0x7000] ;  /* 0x00700000dd9c783b */ /* 0x000eee0000004200 */
[C---:B----4-:R-:W-:Y:S08]  /*10f00*/  HMMA.16816.F32 R52, R140.reuse, R148, R52 ;  /* 0x000000948c34723c */ /* 0x050ff00000001834 */
[C---:B------:R-:W-:Y:S01]  /*10f10*/  HMMA.16816.F32 R56, R140.reuse, R150, R56 ;  /* 0x000000968c38723c */ /* 0x040fe20000001838 */
[----:B------:R-:W4:Y:S03]  /*10f20*/  LDSM.16.MT88.4 R148, [R220+0x7000] ;  /* 0x00700000dc94783b */ /* 0x000f260000004200 */
[----:B-1----:R-:W-:Y:S04]  /*10f30*/  FFMA.FTZ R3, R197, c[0x0][0x2d0], -R138 ;  /* 0x0000b400c5037a23 */ /* 0x002fe8000001088a */
[C---:B--2---:R-:W-:Y:S01]  /*10f40*/  HMMA.16816.F32 R60, R140.reuse, R144, R60 ;  /* 0x000000908c3c723c */ /* 0x044fe2000000183c */
[----:B------:R1:W2:Y:S07]  /*10f50*/  MUFU.EX2 R214, R3 ;  /* 0x0000000300d67308 */ /* 0x0002ae0000000800 */
[C---:B------:R-:W-:Y:S01]  /*10f60*/  HMMA.16816.F32 R64, R140.reuse, R146, R64 ;  /* 0x000000928c40723c */ /* 0x040fe20000001840 */
[----:B------:R-:W2:Y:S07]  /*10f70*/  LDSM.16.MT88.4 R144, [R217+0xa000] ;  /* 0x00a00000d990783b */ /* 0x000eae0000004200 */
[C---:B------:R-:W-:Y:S08]  /*10f80*/  HMMA.16816.F32 R68, R140.reuse, R160, R68 ;  /* 0x000000a08c44723c */ /* 0x040ff00000001844 */
[C---:B------:R-:W-:Y:S01]  /*10f90*/  HMMA.16816.F32 R72, R140.reuse, R162, R72 ;  /* 0x000000a28c48723c */ /* 0x040fe20000001848 */
[----:B------:R-:W-:Y:S03]  /*10fa0*/  LDSM.16.MT88.4 R160, [R221+0x1800] ;  /* 0x00180000dda0783b */ /* 0x000fe60000004200 */
[--C-:B-1----:R-:W-:Y:S04]  /*10fb0*/  FFMA.FTZ R3, R196, c[0x0][0x2d0], -R134.reuse ;  /* 0x0000b400c4037a23 */ /* 0x102fe80000010886 */
[C---:B------:R-:W-:Y:S01]  /*10fc0*/  HMMA.16816.F32 R76, R140.reuse, R152, R76 ;  /* 0x000000988c4c723c */ /* 0x040fe2000000184c */
[----:B------:R1:W-:Y:S07]  /*10fd0*/  MUFU.EX2 R199, R3 ;  /* 0x0000000300c77308 */ /* 0x0003ee0000000800 */
[C---:B------:R-:W-:Y:S01]  /*10fe0*/  HMMA.16816.F32 R80, R140.reuse, R154, R80 ;  /* 0x0000009a8c50723c */ /* 0x040fe20000001850 */
[----:B------:R-:W2:Y:S07]  /*10ff0*/  LDSM.16.MT88.4 R152, [R218+0xa000] ;  /* 0x00a00000da98783b */ /* 0x000eae0000004200 */
[C---:B---3--:R-:W-:Y:S08]  /*11000*/  HMMA.16816.F32 R84, R140.reuse, R156, R84 ;  /* 0x0000009c8c54723c */ /* 0x048ff00000001854 */
[C---:B------:R-:W-:Y:S01]  /*11010*/  HMMA.16816.F32 R88, R140.reuse, R158, R88 ;  /* 0x0000009e8c58723c */ /* 0x040fe20000001858 */
[----:B------:R-:W3:Y:S03]  /*11020*/  LDSM.16.MT88.4 R156, [R221+0xa000] ;  /* 0x00a00000dd9c783b */ /* 0x000ee60000004200 */
[----:B-1----:R-:W-:Y:S04]  /*11030*/  FFMA.FTZ R3, R187, c[0x0][0x2d0], -R134 ;  /* 0x0000b400bb037a23 */ /* 0x002fe80000010886 */
[C---:B----4-:R-:W-:Y:S01]  /*11040*/  HMMA.16816.F32 R92, R140.reuse, R148, R92 ;  /* 0x000000948c5c723c */ /* 0x050fe2000000185c */
[----:B------:R1:W4:Y:S07]  /*11050*/  MUFU.EX2 R198, R3 ;  /* 0x0000000300c67308 */ /* 0x00032e0000000800 */
[C---:B------:R-:W-:Y:S01]  /*11060*/  HMMA.16816.F32 R96, R140.reuse, R150, R96 ;  /* 0x000000968c60723c */ /* 0x040fe20000001860 */
[----:B------:R-:W4:Y:S07]  /*11070*/  LDSM.16.MT88.4 R148, [R220+0xa000] ;  /* 0x00a00000dc94783b */ /* 0x000f2e0000004200 */
[C---:B--2---:R-:W-:Y:S08]  /*11080*/  HMMA.16816.F32 R100, R140.reuse, R144, R100 ;  /* 0x000000908c64723c */ /* 0x044ff00000001864 */
[C---:B------:R-:W-:Y:S01]  /*11090*/  HMMA.16816.F32 R104, R140.reuse, R146, R104 ;  /* 0x000000928c68723c */ /* 0x040fe20000001868 */
[----:B------:R-:W2:Y:S03]  /*110a0*/  LDSM.16.MT88.4 R144, [R217+0x1800] ;  /* 0x00180000d990783b */ /* 0x000ea60000004200 */
        /* <DEDUP_REMOVED lines=8> */
[----:B-1----:R-:W-:Y:S01]  /*11130*/  FFMA.FTZ R3, R185, c[0x0][0x2d0], -R138 ;  /* 0x0000b400b9037a23 */ /* 0x002fe2000001088a */
[----:B------:R-:W-:Y:S03]  /*11140*/  MOV R185, R188 ;  /* 0x000000bc00b97202 */ /* 0x000fe60000000f00 */
[C---:B----4-:R-:W-:Y:S01]  /*11150*/  HMMA.16816.F32 R124, R140.reuse, R148, R124 ;  /* 0x000000948c7c723c */ /* 0x050fe2000000187c */
[----:B------:R1:W-:Y:S07]  /*11160*/  MUFU.EX2 R208, R3 ;  /* 0x0000000300d07308 */ /* 0x0003ee0000000800 */
[----:B------:R-:W-:Y:S01]  /*11170*/  HMMA.16816.F32 R128, R140, R150, R128 ;  /* 0x000000968c80723c */ /* 0x000fe20000001880 */
[----:B------:R-:W4:Y:S06]  /*11180*/  LDSM.16.MT88.4 R148, [R217+0x4800] ;  /* 0x00480000d994783b */ /* 0x000f2c0000004200 */
[----:B------:R-:W-:Y:S02]  /*11190*/  F2FP.PACK_AB R140, R173, R174 ;  /* 0x000000aead8c723e */ /* 0x000fe400000000ff */
[----:B------:R-:W-:Y:S03]  /*111a0*/  F2FP.PACK_AB R141, R200, R201 ;  /* 0x000000c9c88d723e */ /* 0x000fe600000000ff */
[----:B------:R-:W-:Y:S02]  /*111b0*/  F2FP.PACK_AB R142, R214, R215 ;  /* 0x000000d7d68e723e */ /* 0x000fe400000000ff */
[----:B------:R-:W-:Y:S01]  /*111c0*/  F2FP.PACK_AB R143, R198, R199 ;  /* 0x000000c7c68f723e */ /* 0x000fe200000000ff */
[--C-:B-1----:R-:W-:Y:S06]  /*111d0*/  FFMA.FTZ R3, R193, c[0x0][0x2d0], -R134.reuse ;  /* 0x0000b400c1037a23 */ /* 0x102fec0000010886 */
[C---:B--2---:R-:W-:Y:S01]  /*111e0*/  HMMA.16816.F32 R4, R140.reuse, R144, R4 ;  /* 0x000000908c04723c */ /* 0x044fe20000001804 */
[----:B------:R1:W-:Y:S07]  /*111f0*/  MUFU.EX2 R193, R3 ;  /* 0x0000000300c17308 */ /* 0x0003ee0000000800 */
[C---:B------:R-:W-:Y:S01]  /*11200*/  HMMA.16816.F32 R8, R140.reuse, R146, R8 ;  /* 0x000000928c08723c */ /* 0x040fe20000001808 */
[----:B------:R-:W2:Y:S07]  /*11210*/  LDSM.16.MT88.4 R144, [R218+0x4800] ;  /* 0x00480000da90783b */ /* 0x000eae0000004200 */
[C---:B------:R-:W-:Y:S08]  /*11220*/  HMMA.16816.F32 R12, R140.reuse, R152, R12 ;  /* 0x000000988c0c723c */ /* 0x040ff0000000180c */
[C---:B------:R-:W-:Y:S01]  /*11230*/  HMMA.16816.F32 R16, R140.reuse, R154, R16 ;  /* 0x0000009a8c10723c */ /* 0x040fe20000001810 */
[----:B------:R-:W2:Y:S03]  /*11240*/  LDSM.16.MT88.4 R152, [R221+0x4800] ;  /* 0x00480000dd98783b */ /* 0x000ea60000004200 */
[----:B-1----:R-:W-:Y:S04]  /*11250*/  FFMA.FTZ R3, R192, c[0x0][0x2d0], -R134 ;  /* 0x0000b400c0037a23 */ /* 0x002fe80000010886 */
[C---:B------:R-:W-:Y:S01]  /*11260*/  HMMA.16816.F32 R20, R140.reuse, R160, R20 ;  /* 0x000000a08c14723c */ /* 0x040fe20000001814 */
[----:B------:R1:W-:Y:S07]  /*11270*/  MUFU.EX2 R192, R3 ;  /* 0x0000000300c07308 */ /* 0x0003ee0000000800 */
[C---:B------:R-:W-:Y:S01]  /*11280*/  HMMA.16816.F32 R24, R140.reuse, R162, R24 ;  /* 0x000000a28c18723c */ /* 0x040fe20000001818 */
[----:B------:R-:W-:Y:S07]  /*11290*/  LDSM.16.MT88.4 R160, [R217+0x7800] ;  /* 0x00780000d9a0783b */ /* 0x000fee0000004200 */
[C---:B---3--:R-:W-:Y:S08]  /*112a0*/  HMMA.16816.F32 R28, R140.reuse, R156, R28 ;  /* 0x0000009c8c1c723c */ /* 0x048ff0000000181c */
[C---:B------:R-:W-:Y:S01]  /*112b0*/  HMMA.16816.F32 R32, R140.reuse, R158, R32 ;  /* 0x0000009e8c20723c */ /* 0x040fe20000001820 */
[----:B------:R-:W3:Y:S03]  /*112c0*/  LDSM.16.MT88.4 R156, [R220+0x4800] ;  /* 0x00480000dc9c783b */ /* 0x000ee60000004200 */
[--C-:B-1----:R-:W-:Y:S04]  /*112d0*/  FFMA.FTZ R3, R184, c[0x0][0x2d0], -R138.reuse ;  /* 0x0000b400b8037a23 */ /* 0x102fe8000001088a */
[C---:B----4-:R-:W-:Y:S01]  /*112e0*/  HMMA.16816.F32 R36, R140.reuse, R148, R36 ;  /* 0x000000948c24723c */ /* 0x050fe20000001824 */
[----:B------:R1:W-:Y:S01]  /*112f0*/  MUFU.EX2 R205, R3 ;  /* 0x0000000300cd7308 */ /* 0x0003e20000000800 */
[----:B------:R-:W4:Y:S06]  /*11300*/  LDL.LU R184, [R1+0x10] ;  /* 0x0000100001b87983 */ /* 0x000f2c0000300800 */
[C---:B------:R-:W-:Y:S01]  /*11310*/  HMMA.16816.F32 R40, R140.reuse, R150, R40 ;  /* 0x000000968c28723c */ /* 0x040fe20000001828 */
[----:B------:R-:W3:Y:S07]  /*11320*/  LDSM.16.MT88.4 R148, [R218+0x7800] ;  /* 0x00780000da94783b */ /* 0x000eee0000004200 */
[C---:B--2---:R-:W-:Y:S08]  /*11330*/  HMMA.16816.F32 R44, R140.reuse, R144, R44 ;  /* 0x000000908c2c723c */ /* 0x044ff0000000182c */
[C---:B------:R-:W-:Y:S01]  /*11340*/  HMMA.16816.F32 R48, R140.reuse, R146, R48 ;  /* 0x000000928c30723c */ /* 0x040fe20000001830 */
[----:B------:R-:W2:Y:S03]  /*11350*/  LDSM.16.MT88.4 R144, [R221+0x7800] ;  /* 0x00780000dd90783b */ /* 0x000ea60000004200 */
[----:B-1----:R-:W-:Y:S01]  /*11360*/  FFMA.FTZ R3, R182, c[0x0][0x2d0], -R138 ;  /* 0x0000b400b6037a23 */ /* 0x002fe2000001088a */
[----:B------:R-:W-:Y:S03]  /*11370*/  MOV R182, R178 ;  /* 0x000000b200b67202 */ /* 0x000fe60000000f00 */
[C---:B------:R-:W-:Y:S01]  /*11380*/  HMMA.16816.F32 R52, R140.reuse, R152, R52 ;  /* 0x000000988c34723c */ /* 0x040fe20000001834 */
[----:B------:R1:W-:Y:S07]  /*11390*/  MUFU.EX2 R204, R3 ;  /* 0x0000000300cc7308 */ /* 0x0003ee0000000800 */
[C---:B------:R-:W-:Y:S01]  /*113a0*/  HMMA.16816.F32 R56, R140.reuse, R154, R56 ;  /* 0x0000009a8c38723c */ /* 0x040fe20000001838 */
[----:B------:R-:W2:Y:S07]  /*113b0*/  LDSM.16.MT88.4 R152, [R220+0x7800] ;  /* 0x00780000dc98783b */ /* 0x000eae0000004200 */
[C---:B---3--:R-:W-:Y:S08]  /*113c0*/  HMMA.16816.F32 R60, R140.reuse, R156, R60 ;  /* 0x0000009c8c3c723c */ /* 0x048ff0000000183c */
[C---:B------:R-:W-:Y:S01]  /*113d0*/  HMMA.16816.F32 R64, R140.reuse, R158, R64 ;  /* 0x0000009e8c40723c */ /* 0x040fe20000001840 */
[----:B------:R-:W3:Y:S03]  /*113e0*/  LDSM.16.MT88.4 R156, [R217+0xa800] ;  /* 0x00a80000d99c783b */ /* 0x000ee60000004200 */
[--C-:B-1----:R-:W-:Y:S04]  /*113f0*/  FFMA.FTZ R3, R191, c[0x0][0x2d0], -R134.reuse ;  /* 0x0000b400bf037a23 */ /* 0x102fe80000010886 */
[C---:B------:R-:W-:Y:S01]  /*11400*/  HMMA.16816.F32 R68, R140.reuse, R160, R68 ;  /* 0x000000a08c44723c */ /* 0x040fe20000001844 */
[----:B------:R1:W-:Y:S07]  /*11410*/  MUFU.EX2 R191, R3 ;  /* 0x0000000300bf7308 */ /* 0x0003ee0000000800 */
[C---:B------:R-:W-:Y:S01]  /*11420*/  HMMA.16816.F32 R72, R140.reuse, R162, R72 ;  /* 0x000000a28c48723c */ /* 0x040fe20000001848 */
[----:B------:R-:W-:Y:S07]  /*11430*/  LDSM.16.MT88.4 R160, [R217+0x5000] ;  /* 0x00500000d9a0783b */ /* 0x000fee0000004200 */
[C---:B------:R-:W-:Y:S08]  /*11440*/  HMMA.16816.F32 R76, R140.reuse, R148, R76 ;  /* 0x000000948c4c723c */ /* 0x040ff0000000184c */
[C---:B------:R-:W-:Y:S01]  /*11450*/  HMMA.16816.F32 R80, R140.reuse, R150, R80 ;  /* 0x000000968c50723c */ /* 0x040fe20000001850 */
[----:B------:R-:W3:Y:S03]  /*11460*/  LDSM.16.MT88.4 R148, [R218+0xa800] ;  /* 0x00a80000da94783b */ /* 0x000ee60000004200 */
[----:B-1----:R-:W-:Y:S01]  /*11470*/  FFMA.FTZ R3, R181, c[0x0][0x2d0], -R134 ;  /* 0x0000b400b5037a23 */ /* 0x002fe20000010886 */
[----:B------:R-:W-:Y:S03]  /*11480*/  MOV R181, R190 ;  /* 0x000000be00b57202 */ /* 0x000fe60000000f00 */
[C---:B--2---:R-:W-:Y:S01]  /*11490*/  HMMA.16816.F32 R84, R140.reuse, R144, R84 ;  /* 0x000000908c54723c */ /* 0x044fe20000001854 */
[----:B------:R1:W-:Y:S07]  /*114a0*/  MUFU.EX2 R190, R3 ;  /* 0x0000000300be7308 */ /* 0x0003ee0000000800 */
[C---:B------:R-:W-:Y:S01]  /*114b0*/  HMMA.16816.F32 R88, R140.reuse, R146, R88 ;  /* 0x000000928c58723c */ /* 0x040fe20000001858 */
[----:B------:R-:W2:Y:S07]  /*114c0*/  LDSM.16.MT88.4 R144, [R221+0xa800] ;  /* 0x00a80000dd90783b */ /* 0x000eae0000004200 */
[C---:B------:R-:W-:Y:S08]  /*114d0*/  HMMA.16816.F32 R92, R140.reuse, R152, R92 ;  /* 0x000000988c5c723c */ /* 0x040ff0000000185c */
[C---:B------:R-:W-:Y:S01]  /*114e0*/  HMMA.16816.F32 R96, R140.reuse, R154, R96 ;  /* 0x0000009a8c60723c */ /* 0x040fe20000001860 */
[----:B------:R-:W2:Y:S03]  /*114f0*/  LDSM.16.MT88.4 R152, [R220+0xa800] ;  /* 0x00a80000dc98783b */ /* 0x000ea60000004200 */
[--C-:B-1----:R-:W-:Y:S01]  /*11500*/  FFMA.FTZ R3, R181, c[0x0][0x2d0], -R138.reuse ;  /* 0x0000b400b5037a23 */ /* 0x102fe2000001088a */
[----:B------:R-:W-:Y:S03]  /*11510*/  MOV R181, R177 ;  /* 0x000000b100b57202 */ /* 0x000fe60000000f00 */
[C---:B---3--:R-:W-:Y:S01]  /*11520*/  HMMA.16816.F32 R100, R140.reuse, R156, R100 ;  /* 0x0000009c8c64723c */ /* 0x048fe20000001864 */
[----:B------:R1:W-:Y:S07]  /*11530*/  MUFU.EX2 R197, R3 ;  /* 0x0000000300c57308 */ /* 0x0003ee0000000800 */
[C---:B------:R-:W-:Y:S01]  /*11540*/  HMMA.16816.F32 R104, R140.reuse, R158, R104 ;  /* 0x0000009e8c68723c */ /* 0x040fe20000001868 */
[----:B------:R-:W3:Y:S07]  /*11550*/  LDSM.16.MT88.4 R156, [R217+0x2000] ;  /* 0x00200000d99c783b */ /* 0x000eee0000004200 */
[C---:B------:R-:W-:Y:S08]  /*11560*/  HMMA.16816.F32 R108, R140.reuse, R148, R108 ;  /* 0x000000948c6c723c */ /* 0x040ff0000000186c */
[C---:B------:R-:W-:Y:S01]  /*11570*/  HMMA.16816.F32 R112, R140.reuse, R150, R112 ;  /* 0x000000968c70723c */ /* 0x040fe20000001870 */
[----:B------:R-:W3:Y:S03]  /*11580*/  LDSM.16.MT88.4 R148, [R218+0x2000] ;  /* 0x00200000da94783b */ /* 0x000ee60000004200 */
[----:B-1----:R-:W-:Y:S01]  /*11590*/  FFMA.FTZ R3, R180, c[0x0][0x2d0], -R138 ;  /* 0x0000b400b4037a23 */ /* 0x002fe2000001088a */
[----:B------:R-:W-:Y:S03]  /*115a0*/  MOV R180, R176 ;  /* 0x000000b000b47202 */ /* 0x000fe60000000f00 */
[C---:B--2---:R-:W-:Y:S01]  /*115b0*/  HMMA.16816.F32 R116, R140.reuse, R144, R116 ;  /* 0x000000908c74723c */ /* 0x044fe20000001874 */
[----:B------:R1:W2:Y:S07]  /*115c0*/  MUFU.EX2 R196, R3 ;  /* 0x0000000300c47308 */ /* 0x0002ae0000000800 */
[C---:B------:R-:W-:Y:S01]  /*115d0*/  HMMA.16816.F32 R120, R140.reuse, R146, R120 ;  /* 0x000000928c78723c */ /* 0x040fe20000001878 */
[----:B------:R-:W3:Y:S07]  /*115e0*/  LDSM.16.MT88.4 R144, [R221+0x2000] ;  /* 0x00200000dd90783b */ /* 0x000eee0000004200 */
[C---:B------:R-:W-:Y:S08]  /*115f0*/  HMMA.16816.F32 R124, R140.reuse, R152, R124 ;  /* 0x000000988c7c723c */ /* 0x040ff0000000187c */
[----:B------:R-:W-:Y:S01]  /*11600*/  HMMA.16816.F32 R128, R140, R154, R128 ;  /* 0x0000009a8c80723c */ /* 0x000fe20000001880 */
[----:B------:R-:W3:Y:S03]  /*11610*/  LDSM.16.MT88.4 R152, [R220+0x2000] ;  /* 0x00200000dc98783b */ /* 0x000ee60000004200 */
[--C-:B-1----:R-:W-:Y:S01]  /*11620*/  FFMA.FTZ R3, R189, c[0x0][0x2d0], -R134.reuse ;  /* 0x0000b400bd037a23 */ /* 0x102fe20000010886 */
[----:B--2---:R-:W-:Y:S02]  /*11630*/  F2FP.PACK_AB R136, R196, R197 ;  /* 0x000000c5c488723e */ /* 0x004fe400000000ff */
[----:B------:R-:W-:Y:S01]  /*11640*/  F2FP.PACK_AB R140, R208, R209 ;  /* 0x000000d1d08c723e */ /* 0x000fe200000000ff */
[----:B------:R1:W-:Y:S01]  /*11650*/  MUFU.EX2 R189, R3 ;  /* 0x0000000300bd7308 */ /* 0x0003e20000000800 */
[----:B------:R-:W-:Y:S03]  /*11660*/  F2FP.PACK_AB R141, R192, R193 ;  /* 0x000000c1c08d723e */ /* 0x000fe600000000ff */
[----:B------:R-:W-:Y:S02]  /*11670*/  F2FP.PACK_AB R142, R204, R205 ;  /* 0x000000cdcc8e723e */ /* 0x000fe400000000ff */
[----:B------:R-:W-:Y:S07]  /*11680*/  F2FP.PACK_AB R143, R190, R191 ;  /* 0x000000bfbe8f723e */ /* 0x000fee00000000ff */
[C---:B---3--:R-:W-:Y:S08]  /*11690*/  HMMA.16816.F32 R4, R140.reuse, R156, R4 ;  /* 0x0000009c8c04723c */ /* 0x048ff00000001804 */
[C---:B------:R-:W-:Y:S01]  /*116a0*/  HMMA.16816.F32 R8, R140.reuse, R158, R8 ;  /* 0x0000009e8c08723c */ /* 0x040fe20000001808 */
[----:B------:R-:W2:Y:S03]  /*116b0*/  LDSM.16.MT88.4 R156, [R218+0x5000] ;  /* 0x00500000da9c783b */ /* 0x000ea60000004200 */
[--C-:B-1----:R-:W-:Y:S02]  /*116c0*/  FFMA.FTZ R3, R179, c[0x0][0x2d0], -R134.reuse ;  /* 0x0000b400b3037a23 */ /* 0x102fe40000010886 */
[----:B------:R-:W-:Y:S02]  /*116d0*/  FFMA.FTZ R134, R137, c[0x0][0x2d0], -R134 ;  /* 0x0000b40089867a23 */ /* 0x000fe40000010886 */
[C---:B------:R-:W-:Y:S01]  /*116e0*/  HMMA.16816.F32 R12, R140.reuse, R148, R12 ;  /* 0x000000948c0c723c */ /* 0x040fe2000000180c */
[----:B------:R1:W3:Y:S01]  /*116f0*/  MUFU.EX2 R188, R3 ;  /* 0x0000000300bc7308 */ /* 0x0002e20000000800 */
[----:B------:R-:W-:Y:S06]  /*11700*/  LDSM.16.MT88.4 R176, [R217+0x5800] ;  /* 0x00580000d9b0783b */ /* 0x000fec0000004200 */
[C---:B------:R-:W-:Y:S02]  /*11710*/  HMMA.16816.F32 R16, R140.reuse, R150, R16 ;  /* 0x000000968c10723c */ /* 0x040fe40000001810 */
[----:B------:R-:W2:Y:S01]  /*11720*/  LDSM.16.MT88.4 R148, [R221+0x5000] ;  /* 0x00500000dd94783b */ /* 0x000ea20000004200 */
[----:B------:R-:W-:Y:S05]  /*11730*/  MUFU.EX2 R134, R134 ;  /* 0x0000008600867308 */ /* 0x000fea0000000800 */
[C---:B------:R-:W-:Y:S08]  /*11740*/  HMMA.16816.F32 R20, R140.reuse, R144, R20 ;  /* 0x000000908c14723c */ /* 0x040ff00000001814 */
[C---:B------:R-:W-:Y:S01]  /*11750*/  HMMA.16816.F32 R24, R140.reuse, R146, R24 ;  /* 0x000000928c18723c */ /* 0x040fe20000001818 */
[----:B------:R-:W4:Y:S03]  /*11760*/  LDSM.16.MT88.4 R144, [R220+0x5000] ;  /* 0x00500000dc90783b */ /* 0x000f260000004200 */
[--C-:B-1----:R-:W-:Y:S01]  /*11770*/  FFMA.FTZ R3, R195, c[0x0][0x2d0], -R138.reuse ;  /* 0x0000b400c3037a23 */ /* 0x102fe2000001088a */
[----:B---3--:R-:W-:Y:S03]  /*11780*/  F2FP.PACK_AB R137, R188, R189 ;  /* 0x000000bdbc89723e */ /* 0x008fe600000000ff */
[C---:B------:R-:W-:Y:S01]  /*11790*/  HMMA.16816.F32 R28, R140.reuse, R152, R28 ;  /* 0x000000988c1c723c */ /* 0x040fe2000000181c */
[----:B------:R1:W-:Y:S07]  /*117a0*/  MUFU.EX2 R195, R3 ;  /* 0x0000000300c37308 */ /* 0x0003ee0000000800 */
[C---:B------:R-:W-:Y:S01]  /*117b0*/  HMMA.16816.F32 R32, R140.reuse, R154, R32 ;  /* 0x0000009a8c20723c */ /* 0x040fe20000001820 */
[----:B------:R-:W3:Y:S07]  /*117c0*/  LDSM.16.MT88.4 R152, [R217+0x8000] ;  /* 0x00800000d998783b */ /* 0x000eee0000004200 */
[C---:B------:R-:W-:Y:S08]  /*117d0*/  HMMA.16816.F32 R36, R140.reuse, R160, R36 ;  /* 0x000000a08c24723c */ /* 0x040ff00000001824 */
[C---:B------:R-:W-:Y:S01]  /*117e0*/  HMMA.16816.F32 R40, R140.reuse, R162, R40 ;  /* 0x000000a28c28723c */ /* 0x040fe20000001828 */
[----:B------:R-:W3:Y:S03]  /*117f0*/  LDSM.16.MT88.4 R160, [R218+0x8000] ;  /* 0x00800000daa0783b */ /* 0x000ee60000004200 */
[----:B-1----:R-:W-:Y:S04]  /*11800*/  FFMA.FTZ R3, R194, c[0x0][0x2d0], -R138 ;  /* 0x0000b400c2037a23 */ /* 0x002fe8000001088a */
[C---:B--2---:R-:W-:Y:S01]  /*11810*/  HMMA.16816.F32 R44, R140.reuse, R156, R44 ;  /* 0x0000009c8c2c723c */ /* 0x044fe2000000182c */
[----:B------:R-:W2:Y:S01]  /*11820*/  LDL.LU R138, [R1+0x18] ;  /* 0x00001800018a7983 */ /* 0x000ea20000300800 */
[----:B------:R1:W1:Y:S06]  /*11830*/  MUFU.EX2 R194, R3 ;  /* 0x0000000300c27308 */ /* 0x00026c0000000800 */
[C---:B------:R-:W-:Y:S01]  /*11840*/  HMMA.16816.F32 R48, R140.reuse, R158, R48 ;  /* 0x0000009e8c30723c */ /* 0x040fe20000001830 */
[----:B------:R-:W3:Y:S07]  /*11850*/  LDSM.16.MT88.4 R156, [R221+0x8000] ;  /* 0x00800000dd9c783b */ /* 0x000eee0000004200 */
[C---:B------:R-:W-:Y:S04]  /*11860*/  HMMA.16816.F32 R52, R140.reuse, R148, R52 ;  /* 0x000000948c34723c */ /* 0x040fe80000001834 */
[----:B----4-:R-:W-:Y:S02]  /*11870*/  FFMA.FTZ R2, R2, R184, R185 ;  /* 0x000000b802027223 */ /* 0x010fe400000100b9 */
[----:B------:R-:W-:Y:S02]  /*11880*/  LDSM.16.MT88.4 R184, [R218+0x5800] ;  /* 0x00580000dab8783b */ /* 0x000fe40000004200 */
[C---:B------:R-:W-:Y:S04]  /*11890*/  HMMA.16816.F32 R56, R140.reuse, R150, R56 ;  /* 0x000000968c38723c */ /* 0x040fe80000001838 */
[----:B-1----:R-:W-:Y:S02]  /*118a0*/  MOV R3, R171 ;  /* 0x000000ab00037202 */ /* 0x002fe40000000f00 */
[----:B------:R-:W1:Y:S02]  /*118b0*/  LDSM.16.MT88.4 R148, [R220+0x8000] ;  /* 0x00800000dc94783b */ /* 0x000e640000004200 */
[C---:B------:R-:W-:Y:S08]  /*118c0*/  HMMA.16816.F32 R60, R140.reuse, R144, R60 ;  /* 0x000000908c3c723c */ /* 0x040ff0000000183c */
[C---:B------:R-:W-:Y:S01]  /*118d0*/  HMMA.16816.F32 R64, R140.reuse, R146, R64 ;  /* 0x000000928c40723c */ /* 0x040fe20000001840 */
[----:B------:R-:W4:Y:S07]  /*118e0*/  LDSM.16.MT88.4 R144, [R217+0xb000] ;  /* 0x00b00000d990783b */ /* 0x000f2e0000004200 */
[C---:B---3--:R-:W-:Y:S08]  /*118f0*/  HMMA.16816.F32 R68, R140.reuse, R152, R68 ;  /* 0x000000988c44723c */ /* 0x048ff00000001844 */
[C---:B------:R-:W-:Y:S01]  /*11900*/  HMMA.16816.F32 R72, R140.reuse, R154, R72 ;  /* 0x0000009a8c48723c */ /* 0x040fe20000001848 */
[----:B------:R-:W3:Y:S07]  /*11910*/  LDSM.16.MT88.4 R152, [R218+0xb000] ;  /* 0x00b00000da98783b */ /* 0x000eee0000004200 */
[C---:B------:R-:W-:Y:S08]  /*11920*/  HMMA.16816.F32 R76, R140.reuse, R160, R76 ;  /* 0x000000a08c4c723c */ /* 0x040ff0000000184c */
[C---:B------:R-:W-:Y:S01]  /*11930*/  HMMA.16816.F32 R80, R140.reuse, R162, R80 ;  /* 0x000000a28c50723c */ /* 0x040fe20000001850 */
[----:B------:R-:W-:Y:S07]  /*11940*/  LDSM.16.MT88.4 R160, [R221+0x2800] ;  /* 0x00280000dda0783b */ /* 0x000fee0000004200 */
[C---:B------:R-:W-:Y:S08]  /*11950*/  HMMA.16816.F32 R84, R140.reuse, R156, R84 ;  /* 0x0000009c8c54723c */ /* 0x040ff00000001854 */
[C---:B------:R-:W-:Y:S01]  /*11960*/  HMMA.16816.F32 R88, R140.reuse, R158, R88 ;  /* 0x0000009e8c58723c */ /* 0x040fe20000001858 */
[----:B------:R-:W3:Y:S07]  /*11970*/  LDSM.16.MT88.4 R156, [R221+0xb000] ;  /* 0x00b00000dd9c783b */ /* 0x000eee0000004200 */
[C---:B-1----:R-:W-:Y:S08]  /*11980*/  HMMA.16816.F32 R92, R140.reuse, R148, R92 ;  /* 0x000000948c5c723c */ /* 0x042ff0000000185c */
[C---:B------:R-:W-:Y:S01]  /*11990*/  HMMA.16816.F32 R96, R140.reuse, R150, R96 ;  /* 0x000000968c60723c */ /* 0x040fe20000001860 */
[----:B------:R-:W1:Y:S07]  /*119a0*/  LDSM.16.MT88.4 R148, [R220+0xb000] ;  /* 0x00b00000dc94783b */ /* 0x000e6e0000004200 */
[C---:B----4-:R-:W-:Y:S08]  /*119b0*/  HMMA.16816.F32 R100, R140.reuse, R144, R100 ;  /* 0x000000908c64723c */ /* 0x050ff00000001864 */
[C---:B------:R-:W-:Y:S01]  /*119c0*/  HMMA.16816.F32 R104, R140.reuse, R146, R104 ;  /* 0x000000928c68723c */ /* 0x040fe20000001868 */
[----:B------:R-:W4:Y:S07]  /*119d0*/  LDSM.16.MT88.4 R144, [R217+0x2800] ;  /* 0x00280000d990783b */ /* 0x000f2e0000004200 */
[C---:B---3--:R-:W-:Y:S08]  /*119e0*/  HMMA.16816.F32 R108, R140.reuse, R152, R108 ;  /* 0x000000988c6c723c */ /* 0x048ff0000000186c */
[C---:B------:R-:W-:Y:S01]  /*119f0*/  HMMA.16816.F32 R112, R140.reuse, R154, R112 ;  /* 0x0000009a8c70723c */ /* 0x040fe20000001870 */
[----:B------:R-:W3:Y:S07]  /*11a00*/  LDSM.16.MT88.4 R152, [R218+0x2800] ;  /* 0x00280000da98783b */ /* 0x000eee0000004200 */
[C---:B------:R-:W-:Y:S07]  /*11a10*/  HMMA.16816.F32 R116, R140.reuse, R156, R116 ;  /* 0x0000009c8c74723c */ /* 0x040fee0000001874 */
[----:B------:R-:W-:Y:S01]  /*11a20*/  MOV R156, R170 ;  /* 0x000000aa009c7202 */ /* 0x000fe20000000f00 */
[C---:B------:R-:W-:Y:S04]  /*11a30*/  HMMA.16816.F32 R120, R140.reuse, R158, R120 ;  /* 0x0000009e8c78723c */ /* 0x040fe80000001878 */
[----:B------:R-:W-:Y:S03]  /*11a40*/  MOV R157, R169 ;  /* 0x000000a9009d7202 */ /* 0x000fe60000000f00 */
[----:B------:R-:W-:Y:S01]  /*11a50*/  MOV R159, R168 ;  /* 0x000000a8009f7202 */ /* 0x000fe20000000f00 */
[C---:B-1----:R-:W-:Y:S01]  /*11a60*/  HMMA.16816.F32 R124, R140.reuse, R148, R124 ;  /* 0x000000948c7c723c */ /* 0x042fe2000000187c */
[----:B------:R-:W1:Y:S07]  /*11a70*/  LDSM.16.MT88.4 R168, [R220+0x2800] ;  /* 0x00280000dca8783b */ /* 0x000e6e0000004200 */
[----:B------:R-:W-:Y:S04]  /*11a80*/  HMMA.16816.F32 R128, R140, R150, R128 ;  /* 0x000000968c80723c */ /* 0x000fe80000001880 */
[----:B--2---:R-:W-:Y:S01]  /*11a90*/  FFMA.FTZ R0, R0, R138, R139 ;  /* 0x0000008a00007223 */ /* 0x004fe2000001008b */
[----:B------:R-:W-:Y:S02]  /*11aa0*/  F2FP.PACK_AB R138, R194, R195 ;  /* 0x000000c3c28a723e */ /* 0x000fe400000000ff */
[----:B------:R-:W-:Y:S07]  /*11ab0*/  F2FP.PACK_AB R139, R134, R135 ;  /* 0x00000087868b723e */ /* 0x000fee00000000ff */
[C---:B----4-:R-:W-:Y:S01]  /*11ac0*/  HMMA.16816.F32 R140, R136.reuse, R144, R4 ;  /* 0x00000090888c723c */ /* 0x050fe20000001804 */
[----:B------:R-:W2:Y:S07]  /*11ad0*/  LDSM.16.MT88.4 R4, [R221+0x5800] ;  /* 0x00580000dd04783b */ /* 0x000eae0000004200 */
[C---:B------:R-:W-:Y:S07]  /*11ae0*/  HMMA.16816.F32 R144, R136.reuse, R146, R8 ;  /* 0x000000928890723c */ /* 0x040fee0000001808 */
[----:B------:R-:W-:Y:S01]  /*11af0*/  MOV R8, R159 ;  /* 0x0000009f00087202 */ /* 0x000fe20000000f00 */
[C---:B---3--:R-:W-:Y:S01]  /*11b00*/  HMMA.16816.F32 R148, R136.reuse, R152, R12 ;  /* 0x000000988894723c */ /* 0x048fe2000000180c */
[----:B------:R-:W-:Y:S03]  /*11b10*/  LDSM.16.MT88.4 R12, [R217+0x8800] ;  /* 0x00880000d90c783b */ /* 0x000fe60000004200 */
[----:B------:R-:W-:Y:S02]  /*11b20*/  MOV R9, R156 ;  /* 0x0000009c00097202 */ /* 0x000fe40000000f00 */
[----:B------:R-:W-:Y:S02]  /*11b30*/  MOV R10, R157 ;  /* 0x0000009d000a7202 */ /* 0x000fe40000000f00 */
[C---:B------:R-:W-:Y:S01]  /*11b40*/  HMMA.16816.F32 R152, R136.reuse, R154, R16 ;  /* 0x0000009a8898723c */ /* 0x040fe20000001810 */
[----:B------:R-:W-:Y:S03]  /*11b50*/  LDSM.16.MT88.4 R16, [R218+0x8800] ;  /* 0x00880000da10783b */ /* 0x000fe60000004200 */
[----:B------:R-:W-:Y:S04]  /*11b60*/  MOV R11, R167 ;  /* 0x000000a7000b7202 */ /* 0x000fe80000000f00 */
[C---:B------:R-:W-:Y:S07]  /*11b70*/  HMMA.16816.F32 R156, R136.reuse, R160, R20 ;  /* 0x000000a0889c723c */ /* 0x040fee0000001814 */
[----:B------:R-:W-:Y:S01]  /*11b80*/  MOV R21, R166 ;  /* 0x000000a600157202 */ /* 0x000fe20000000f00 */
[C---:B------:R-:W-:Y:S01]  /*11b90*/  HMMA.16816.F32 R160, R136.reuse, R162, R24 ;  /* 0x000000a288a0723c */ /* 0x040fe20000001818 */
[----:B------:R-:W-:Y:S03]  /*11ba0*/  LDSM.16.MT88.4 R24, [R220+0x8800] ;  /* 0x00880000dc18783b */ /* 0x000fe60000004200 */
[----:B------:R-:W-:Y:S02]  /*11bb0*/  MOV R22, R165 ;  /* 0x000000a500167202 */ /* 0x000fe40000000f00 */
[----:B------:R-:W-:Y:S02]  /*11bc0*/  MOV R23, R164 ;  /* 0x000000a400177202 */ /* 0x000fe40000000f00 */
        /* <DEDUP_REMOVED lines=11> */
[----:B------:R-:W-:Y:S02]  /*11c80*/  MOV R35, R11 ;  /* 0x0000000b00237202 */ /* 0x000fe40000000f00 */
[----:B------:R-:W1:Y:S01]  /*11c90*/  LDSM.16.MT88.4 R8, [R220+0x5800] ;  /* 0x00580000dc08783b */ /* 0x000e620000004200 */
[C---:B------:R-:W-:Y:S04]  /*11ca0*/  HMMA.16816.F32 R176, R136.reuse, R178, R40 ;  /* 0x000000b288b0723c */ /* 0x040fe80000001828 */
[----:B------:R-:W-:Y:S02]  /*11cb0*/  MOV R39, R183 ;  /* 0x000000b700277202 */ /* 0x000fe40000000f00 */
[----:B------:R-:W-:Y:S02]  /*11cc0*/  MOV R36, R21 ;  /* 0x0000001500247202 */ /* 0x000fe40000000f00 */
[----:B------:R-:W-:Y:S04]  /*11cd0*/  MOV R41, R182 ;  /* 0x000000b600297202 */ /* 0x000fe80000000f00 */
[----:B------:R-:W-:Y:S01]  /*11ce0*/  MOV R42, R181 ;  /* 0x000000b5002a7202 */ /* 0x000fe20000000f00 */
[----:B------:R-:W-:Y:S01]  /*11cf0*/  FADD.FTZ R2, R41, R2 ;  /* 0x0000000229027221 */ /* 0x000fe20000010000 */
[----:B------:R-:W-:Y:S02]  /*11d00*/  MOV R43, R180 ;  /* 0x000000b4002b7202 */ /* 0x000fe40000000f00 */
[C---:B------:R-:W-:Y:S03]  /*11d10*/  HMMA.16816.F32 R180, R136.reuse, R184, R44 ;  /* 0x000000b888b4723c */ /* 0x040fe6000000182c */
[----:B------:R-:W-:Y:S01]  /*11d20*/  MOV R37, R22 ;  /* 0x0000001600257202 */ /* 0x000fe20000000f00 */
[----:B------:R-:W-:Y:S01]  /*11d30*/  FADD.FTZ R2, R43, R2 ;  /* 0x000000022b027221 */ /* 0x000fe20000010000 */
[----:B------:R-:W-:Y:S01]  /*11d40*/  MOV R38, R23 ;  /* 0x0000001700267202 */ /* 0x000fe20000000f00 */
[----:B------:R-:W-:Y:S01]  /*11d50*/  FADD.FTZ R0, R42, R0 ;  /* 0x000000002a007221 */ /* 0x000fe20000010000 */
[----:B------:R-:W3:Y:S01]  /*11d60*/  LDSM.16.MT88.4 R20, [R221+0x8800] ;  /* 0x00880000dd14783b */ /* 0x000ee20000004200 */
[C---:B------:R-:W-:Y:S04]  /*11d70*/  HMMA.16816.F32 R184, R136.reuse, R186, R48 ;  /* 0x000000ba88b8723c */ /* 0x040fe80000001830 */
        /* <DEDUP_REMOVED lines=65> */
[----:B------:R-:W-:Y:S02]  /*12190*/  HMMA.16816.F32 R128, R136, R6, R128 ;  /* 0x000000068880723c */ /* 0x000fe40000001880 */
[----:B------:R1:W-:Y:S02]  /*121a0*/  STL [R1+0x10], R2 ;  /* 0x0000100201007387 */ /* 0x0003e40000100800 */
[----:B------:R-:W-:Y:S01]  /*121b0*/  FADD.FTZ R0, R134, R0 ;  /* 0x0000000086007221 */ /* 0x000fe20000010000 */
[----:B------:R-:W-:Y:S02]  /*121c0*/  MOV R135, R132 ;  /* 0x0000008400877202 */ /* 0x000fe40000000f00 */
[----:B------:R-:W-:Y:S02]  /*121d0*/  MOV R134, R133 ;  /* 0x0000008500867202 */ /* 0x000fe40000000f00 */
[----:B------:R1:W-:Y:S01]  /*121e0*/  STL [R1+0x18], R0 ;  /* 0x0000180001007387 */ /* 0x0003e20000100800 */
[----:B------:R-:W-:-:S05]  /*121f0*/  @P0 BRA `(.L_x_1288) ;  /* 0xffffb12000000947 */ /* 0x000fca000383ffff */
.L_x_1287:
[----:B------:R-:W-:Y:S02]  /*12200*/  MOV R7, 0x1f ;  /* 0x0000001f00077802 */ /* 0x000fe40000000f00 */
[----:B------:R-:W-:Y:S01]  /*12210*/  MOV R6, 0xffffffff ;  /* 0xffffffff00067802 */ /* 0x000fe20000000f00 */
[----:B------:R-:W-:Y:S06]  /*12220*/  BRA.DIV ~URZ, `(.L_x_1289) ;  /* 0x000032127f007947 */ /* 0x000fec000b800000 */
[----:B-1----:R-:W2:Y:S04]  /*12230*/  LDL R0, [R1+0x10] ;  /* 0x0000100001007983 */ /* 0x002ea80000100800 */
[----:B--2---:R1:W2:Y:S02]  /*12240*/  SHFL.BFLY PT, R4, R0, 0x2, 0x1f ;  /* 0x0c401f0000047f89 */ /* 0x0042a400000e0000 */
.L_x_1327:
        /* <DEDUP_REMOVED lines=9> */
.L_x_1328:
[----:B------:R-:W-:Y:S01]  /*122e0*/  FSETP.NE.FTZ.AND P1, PT, R4, RZ, PT ;  /* 0x000000ff0400720b */ /* 0x000fe20003f35000 */
[----:B--2---:R-:W-:Y:S01]  /*122f0*/  FADD.FTZ R3, R3, R0 ;  /* 0x0000000003037221 */ /* 0x004fe20000010000 */
[----:B------:R-:W-:Y:S02]  /*12300*/  MOV R2, RZ ;  /* 0x000000ff00027202 */ /* 0x000fe40000000f00 */
[----:B-1----:R-:W-:Y:S02]  /*12310*/  MOV R0, RZ ;  /* 0x000000ff00007202 */ /* 0x002fe40000000f00 */
[----:B------:R-:W-:Y:S02]  /*12320*/  FSETP.NE.FTZ.AND P0, PT, R3, RZ, PT ;  /* 0x000000ff0300720b */ /* 0x000fe40003f15000 */
[----:B------:R-:W-:-:S05]  /*12330*/  MOV R138, 0xff800000 ;  /* 0xff800000008a7802 */ /* 0x000fca0000000f00 */
        /* <DEDUP_REMOVED lines=69> */
[----:B------:R-:W-:Y:S02]  /*12790*/  FMUL.FTZ R129, R2, R129 ;  /* 0x0000008102817220 */ /* 0x000fe40000410000 */
[----:B------:R3:W4:Y:S01]  /*127a0*/  @P0 MUFU.LG2 R2, R3 ;  /* 0x0000000300020308 */ /* 0x0007220000000c00 */
[----:B--2---:R-:W-:Y:S02]  /*127b0*/  @P1 FMUL.FTZ R5, R4, 0.69314718246459960938 ;  /* 0x3f31721804051820 */ /* 0x004fe40000410000 */
[----:B------:R-:W-:Y:S02]  /*127c0*/  @P1 FMUL.FTZ R4, R6, c[0x0][0x2d0] ;  /* 0x0000b40006041a20 */ /* 0x000fe40000410000 */
[----:B-1----:R-:W-:Y:S02]  /*127d0*/  FMUL.FTZ R142, R0, R142 ;  /* 0x0000008e008e7220 */ /* 0x002fe40000410000 */
[----:B------:R-:W-:Y:S02]  /*127e0*/  @P1 FFMA.FTZ R138, R4, R133, R5 ;  /* 0x00000085048a1223 */ /* 0x000fe40000010005 */
[----:B------:R-:W-:-:S02]  /*127f0*/  FMUL.FTZ R143, R0, R143 ;  /* 0x0000008f008f7220 */ /* 0x000fc40000410000 */
[C---:B------:R-:W-:Y:S02]  /*12800*/  FMUL.FTZ R146, R0.reuse, R146 ;  /* 0x0000009200927220 */ /* 0x040fe40000410000 */
[C---:B------:R-:W-:Y:S02]  /*12810*/  FMUL.FTZ R61, R0.reuse, R147 ;  /* 0x00000093003d7220 */ /* 0x040fe40000410000 */
[----:B------:R-:W-:Y:S01]  /*12820*/  FMUL.FTZ R150, R0, R150 ;  /* 0x0000009600967220 */ /* 0x000fe20000410000 */
[----:B---3--:R-:W-:Y:S01]  /*12830*/  @P0 MOV R3, 0x3f317218 ;  /* 0x3f31721800030802 */ /* 0x008fe20000000f00 */
[----:B----4-:R-:W-:Y:S02]  /*12840*/  @P0 FMUL.FTZ R2, R2, 0.69314718246459960938 ;  /* 0x3f31721802020820 */ /* 0x010fe40000410000 */
[----:B------:R-:W-:Y:S02]  /*12850*/  FMUL.FTZ R151, R0, R151 ;  /* 0x0000009700977220 */ /* 0x000fe40000410000 */
[----:B------:R-:W-:-:S02]  /*12860*/  @P0 FMUL.FTZ R3, R3, c[0x0][0x2d0] ;  /* 0x0000b40003030a20 */ /* 0x000fc40000410000 */
        /* <DEDUP_REMOVED lines=58> */
[----:B------:R-:W-:Y:S01]  /*12c10*/  PRMT R0, R52, 0x7610, R0 ;  /* 0x0000761034007816 */ /* 0x000fe20000000000 */
[----:B------:R-:W-:Y:S02]  /*12c20*/  @P0 FFMA.FTZ R65, R3, R132, R2 ;  /* 0x0000008403410223 */ /* 0x000fe40000010002 */
.L_x_1270:
[----:B-1----:R1:W5:Y:S01]  /*12c30*/  LDL R56, [R1+0x68] ;  /* 0x0000680001387983 */ /* 0x0023620000100800 */
[----:B------:R-:W-:Y:S03]  /*12c40*/  BSSY B0, `(.L_x_1291) ;  /* 0x0000012000007945 */ /* 0x000fe60003800000 */
[----:B------:R-:W2:Y:S02]  /*12c50*/  S2R R67, SR_TID.X ;  /* 0x0000000000437919 */ /* 0x000ea40000002100 */
[----:B--2---:R-:W-:-:S13]  /*12c60*/  LOP3.LUT P0, RZ, R67, 0xff, RZ, 0xc0, !PT ;  /* 0x000000ff43ff7812 */ /* 0x004fda000780c0ff */
[----:B------:R-:W-:Y:S05]  /*12c70*/  @P0 BRA `(.L_x_1292) ;  /* 0x000000e000000947 */ /* 0x000fea0003800000 */
[----:B-1----:R-:W1:Y:S01]  /*12c80*/  S2R R52, SR_LANEID ;  /* 0x0000000000347919 */ /* 0x002e620000000000 */
[----:B------:R-:W-:Y:S01]  /*12c90*/  VOTEU.ANY UR4, UPT, PT ;  /* 0x0000000000047886 */ /* 0x000fe200038e0100 */
[----:B------:R-:W-:Y:S01]  /*12ca0*/  IMAD.MOV.U32 R54, RZ, RZ, c[0x0][0x580] ;  /* 0x00016000ff367624 */ /* 0x000fe200078e00ff */
[----:B------:R-:W1:Y:S01]  /*12cb0*/  FLO.U32 R3, UR4 ;  /* 0x0000000400037d00 */ /* 0x000e6200080e0000 */
[----:B------:R-:W-:-:S07]  /*12cc0*/  IMAD.MOV.U32 R55, RZ, RZ, c[0x0][0x584] ;  /* 0x00016100ff377624 */ /* 0x000fce00078e00ff */
[----:B------:R-:W2:Y:S01]  /*12cd0*/  POPC R2, UR4 ;  /* 0x0000000400027d09 */ /* 0x000ea20008000000 */
[----:B-1----:R-:W-:-:S13]  /*12ce0*/  ISETP.EQ.U32.AND P0, PT, R3, R52, PT ;  /* 0x000000340300720c */ /* 0x002fda0003f02070 */
[----:B--2---:R-:W2:Y:S04]  /*12cf0*/  @P0 ATOMG.E.ADD.STRONG.GPU PT, R2, [R54.64], R2 ;  /* 0x00000002360209a8 */ /* 0x004ea800081ee1c8 */
[----:B------:R-:W1:Y:S04]  /*12d00*/  S2R R52, SR_LTMASK ;  /* 0x0000000000347919 */ /* 0x000e680000003900 */
[----:B--2---:R1:W2:Y:S02]  /*12d10*/  SHFL.IDX PT, R3, R2, R3, 0x1f ;  /* 0x00001f0302037589 */ /* 0x0042a400000e0000 */
[----:B-1----:R-:W-:-:S06]  /*12d20*/  LOP3.LUT R2, R52, UR4, RZ, 0xc0, !PT ;  /* 0x0000000434027c12 */ /* 0x002fcc000f8ec0ff */
[----:B------:R-:W2:Y:S02]  /*12d30*/  POPC R2, R2 ;  /* 0x0000000200027309 */ /* 0x000ea40000000000 */
[----:B--2--5:R-:W-:-:S05]  /*12d40*/  IADD3 R56, R3, c[0x0][0xc], R2 ;  /* 0x0000030003387a10 */ /* 0x024fca0007ffe002 */
[----:B------:R1:W-:Y:S02]  /*12d50*/  STL [R1+0x68], R56 ;  /* 0x0000683801007387 */ /* 0x0003e40000100800 */
.L_x_1292:
[----:B-1----:R-:W-:Y:S05]  /*12d60*/  BSYNC B0 ;  /* 0x0000000000007941 */ /* 0x002fea0003800000 */
.L_x_1291:
[----:B------:R-:W-:Y:S01]  /*12d70*/  PRMT R0, R0, 0x9910, RZ ;  /* 0x0000991000007816 */ /* 0x000fe200000000ff */
[----:B------:R-:W-:Y:S01]  /*12d80*/  BSSY B1, `(.L_x_1293) ;  /* 0x0000224000017945 */ /* 0x000fe20003800000 */
[----:B-----5:R-:W-:Y:S02]  /*12d90*/  IMAD.MOV.U32 R81, RZ, RZ, R56 ;  /* 0x000000ffff517224 */ /* 0x020fe400078e0038 */
[----:B------:R-:W-:-:S13]  /*12da0*/  ISETP.NE.AND P0, PT, R0, RZ, PT ;  /* 0x000000ff0000720c */ /* 0x000fda0003f05270 */
[----:B------:R-:W-:Y:S05]  /*12db0*/  @!P0 BRA `(.L_x_1294) ;  /* 0x0000159000008947 */ /* 0x000fea0003800000 */
[----:B------:R-:W2:Y:S04]  /*12dc0*/  LDL R85, [R1+0x6c] ;  /* 0x00006c0001557983 */ /* 0x000ea80000100800 */
[----:B------:R-:W3:Y:S04]  /*12dd0*/  LDL R83, [R1+0x70] ;  /* 0x0000700001537983 */ /* 0x000ee80000100800 */
[----:B------:R-:W4:Y:S04]  /*12de0*/  LDL R79, [R1+0x78] ;  /* 0x00007800014f7983 */ /* 0x000f280000100800 */
[----:B------:R-:W5:Y:S04]  /*12df0*/  LDL R77, [R1+0x74] ;  /* 0x00007400014d7983 */ /* 0x000f680000100800 */
[----:B------:R-:W4:Y:S04]  /*12e00*/  LDL R75, [R1+0x88] ;  /* 0x00008800014b7983 */ /* 0x000f280000100800 */
[----:B------:R-:W5:Y:S04]  /*12e10*/  LDL R73, [R1+0x80] ;  /* 0x0000800001497983 */ /* 0x000f680000100800 */
[----:B------:R-:W5:Y:S04]  /*12e20*/  LDL R71, [R1+0x84] ;  /* 0x0000840001477983 */ /* 0x000f680000100800 */
[----:B------:R-:W5:Y:S01]  /*12e30*/  LDL R69, [R1+0x7c] ;  /* 0x00007c0001457983 */ /* 0x000f620000100800 */
        /* <DEDUP_REMOVED lines=66> */
[----:B--2---:R1:W-:Y:S04]  /*13260*/  STS [R85], R64 ;  /* 0x0000004055007388 */ /* 0x0043e80000000800 */
[----:B------:R1:W-:Y:S04]  /*13270*/  STS [R85+0x400], R63 ;  /* 0x0004003f55007388 */ /* 0x0003e80000000800 */
[----:B---3--:R1:W-:Y:S04]  /*13280*/  STS [R83], R62 ;  /* 0x0000003e53007388 */ /* 0x0083e80000000800 */
[----:B------:R1:W-:Y:S04]  /*13290*/  STS [R83+0x400], R61 ;  /* 0x0004003d53007388 */ /* 0x0003e80000000800 */
[----:B----4-:R1:W-:Y:S04]  /*132a0*/  STS [R79], R60 ;  /* 0x0000003c4f007388 */ /* 0x0103e80000000800 */
[----:B------:R1:W-:Y:S04]  /*132b0*/  STS [R79+0x400], R59 ;  /* 0x0004003b4f007388 */ /* 0x0003e80000000800 */
[----:B-----5:R1:W-:Y:S04]  /*132c0*/  STS [R77], R58 ;  /* 0x0000003a4d007388 */ /* 0x0203e80000000800 */
        /* <DEDUP_REMOVED lines=65> */
[----:B------:R-:W-:Y:S05]  /*136e0*/  CALL.REL.NOINC `($__internal_5_$__cuda_sm70_shflsync_idx_p) ;  /* 0x0000227000007944 */ /* 0x000fea0003c00000 */
.L_x_1295:
        /* <DEDUP_REMOVED lines=14> */
[----:B----4-:R-:W-:-:S02]  /*137d0*/  SHF.R.S32.HI R5, RZ, 0x1f, R11 ;  /* 0x0000001fff057819 */ /* 0x010fc4000001140b */
[----:B--2---:R-:W-:-:S03]  /*137e0*/  IADD3 R4, R2, R16, RZ ;  /* 0x0000001002047210 */ /* 0x004fc60007ffe0ff */
[----:B------:R-:W-:Y:S02]  /*137f0*/  IMAD R6, R5, c[0x0][0x490], RZ ;  /* 0x0001240005067a24 */ /* 0x000fe400078e02ff */
[----:B------:R-:W-:-:S04]  /*13800*/  @P0 IMAD.HI.U32 R7, R4, c[0x0][0x4ec], RZ ;  /* 0x00013b0004070a27 */ /* 0x000fc800078e00ff */
[----:B------:R-:W-:-:S04]  /*13810*/  IMAD.WIDE.U32 R2, R11, c[0x0][0x490], RZ ;  /* 0x000124000b027a25 */ /* 0x000fc800078e00ff */
[----:B------:R-:W-:Y:S02]  /*13820*/  IMAD R6, R11, c[0x0][0x494], R6 ;  /* 0x000125000b067a24 */ /* 0x000fe400078e0206 */
[----:B------:R-:W-:Y:S01]  /*13830*/  IMAD.MOV.U32 R0, RZ, RZ, R4 ;  /* 0x000000ffff007224 */ /* 0x000fe200078e0004 */
[----:B------:R-:W-:Y:S02]  /*13840*/  @P0 SHF.R.U32.HI R0, RZ, c[0x0][0x4f0], R7 ;  /* 0x00013c00ff000a19 */ /* 0x000fe40000011607 */
[----:B------:R-:W-:Y:S02]  /*13850*/  IADD3 R3, R3, R6, RZ ;  /* 0x0000000603037210 */ /* 0x000fe40007ffe0ff */
[----:B------:R-:W-:Y:S01]  /*13860*/  SHF.R.S32.HI R10, RZ, 0x1f, R12 ;  /* 0x0000001fff0a7819 */ /* 0x000fe2000001140c */
[----:B------:R-:W-:Y:S02]  /*13870*/  IMAD.MOV R8, RZ, RZ, -R0 ;  /* 0x000000ffff087224 */ /* 0x000fe400078e0a00 */
[----:B------:R-:W-:-:S04]  /*13880*/  IMAD.WIDE.U32 R6, R12, c[0x0][0x498], R2 ;  /* 0x000126000c067a25 */ /* 0x000fc800078e0002 */
[----:B------:R-:W-:Y:S02]  /*13890*/  IMAD R9, R10, c[0x0][0x498], RZ ;  /* 0x000126000a097a24 */ /* 0x000fe400078e02ff */
[----:B------:R-:W-:Y:S01]  /*138a0*/  IMAD R2, R8, c[0x0][0x4e8], R4 ;  /* 0x00013a0008027a24 */ /* 0x000fe200078e0204 */
[----:B------:R-:W-:Y:S01]  /*138b0*/  SHF.R.S32.HI R8, RZ, 0x1f, R0 ;  /* 0x0000001fff087819 */ /* 0x000fe20000011400 */
[----:B------:R-:W-:Y:S01]  /*138c0*/  IMAD R3, R12, c[0x0][0x49c], R9 ;  /* 0x000127000c037a24 */ /* 0x000fe200078e0209 */
[----:B------:R-:W-:Y:S02]  /*138d0*/  IADD3 R4, P1, R0, R6, RZ ;  /* 0x0000000600047210 */ /* 0x000fe40007f3e0ff */
[----:B------:R-:W-:Y:S01]  /*138e0*/  SHF.R.S32.HI R9, RZ, 0x1f, R2 ;  /* 0x0000001fff097819 */ /* 0x000fe20000011402 */
[----:B------:R-:W-:Y:S01]  /*138f0*/  IMAD R0, R5, c[0x0][0x3e8], RZ ;  /* 0x0000fa0005007a24 */ /* 0x000fe200078e02ff */
[----:B---3--:R-:W-:Y:S02]  /*13900*/  IADD3 R6, R14, R16, RZ ;  /* 0x000000100e067210 */ /* 0x008fe40007ffe0ff */
[----:B------:R-:W-:Y:S01]  /*13910*/  IADD3.X R5, R8, R7, R3, P1, !PT ;  /* 0x0000000708057210 */ /* 0x000fe20000ffe403 */
[----:B------:R-:W-:Y:S01]  /*13920*/  IMAD R3, R9, c[0x0][0x488], RZ ;  /* 0x0001220009037a24 */ /* 0x000fe200078e02ff */
[----:B-1----:R-:W-:Y:S01]  /*13930*/  SHF.R.S32.HI R14, RZ, 0x1f, R15 ;  /* 0x0000001fff0e7819 */ /* 0x002fe2000001140f */
[----:B------:R-:W-:-:S02]  /*13940*/  IMAD R7, R11, c[0x0][0x3ec], R0 ;  /* 0x0000fb000b077a24 */ /* 0x000fc400078e0200 */
[----:B------:R-:W-:Y:S01]  /*13950*/  IMAD.WIDE.U32 R8, R11, c[0x0][0x3e8], RZ ;  /* 0x0000fa000b087a25 */ /* 0x000fe200078e00ff */
[----:B------:R-:W-:-:S03]  /*13960*/  LEA.HI R14, R14, R15, RZ, 0x5 ;  /* 0x0000000f0e0e7211 */ /* 0x000fc600078f28ff */
[C---:B------:R-:W-:Y:S02]  /*13970*/  IMAD R11, R2.reuse, c[0x0][0x48c], R3 ;  /* 0x00012300020b7a24 */ /* 0x040fe400078e0203 */
[----:B------:R-:W-:Y:S01]  /*13980*/  IMAD.WIDE.U32 R4, R2, c[0x0][0x488], R4 ;  /* 0x0001220002047a25 */ /* 0x000fe200078e0004 */
[----:B------:R-:W-:-:S03]  /*13990*/  LOP3.LUT R14, R14, 0xffffffe0, RZ, 0xc0, !PT ;  /* 0xffffffe00e0e7812 */ /* 0x000fc600078ec0ff */
[----:B------:R-:W-:Y:S01]  /*139a0*/  @P0 IMAD.HI.U32 R2, R6, c[0x0][0x4ec], RZ ;  /* 0x00013b0006020a27 */ /* 0x000fe200078e00ff */
[----:B------:R-:W-:-:S03]  /*139b0*/  IADD3 R3, R9, R7, RZ ;  /* 0x0000000709037210 */ /* 0x000fc60007ffe0ff */
[----:B------:R-:W-:Y:S01]  /*139c0*/  IMAD.MOV.U32 R0, RZ, RZ, R6 ;  /* 0x000000ffff007224 */ /* 0x000fe200078e0006 */
[----:B------:R-:W-:Y:S01]  /*139d0*/  @P0 SHF.R.U32.HI R0, RZ, c[0x0][0x4f0], R2 ;  /* 0x00013c00ff000a19 */ /* 0x000fe20000011602 */
[----:B------:R-:W-:Y:S01]  /*139e0*/  IMAD.IADD R5, R5, 0x1, R11 ;  /* 0x0000000105057824 */ /* 0x000fe200078e020b */
[----:B------:R-:W-:Y:S02]  /*139f0*/  LEA R9, P0, R4, c[0x0][0x450], 0x2 ;  /* 0x0001140004097a11 */ /* 0x000fe400078010ff */
[----:B------:R-:W-:Y:S02]  /*13a00*/  IADD3 R14, -R14, R15, RZ ;  /* 0x0000000f0e0e7210 */ /* 0x000fe40007ffe1ff */
[----:B------:R-:W-:Y:S01]  /*13a10*/  LEA.HI.X R4, R4, c[0x0][0x454], R5, 0x2, P0 ;  /* 0x0001150004047a11 */ /* 0x000fe200000f1405 */
[----:B------:R1:W5:Y:S01]  /*13a20*/  LDL R15, [R1+0x5c] ;  /* 0x00005c00010f7983 */ /* 0x0003620000100800 */
[----:B------:R-:W-:-:S03]  /*13a30*/  LOP3.LUT P0, RZ, R14, 0x3, RZ, 0xc0, !PT ;  /* 0x000000030eff7812 */ /* 0x000fc6000780c0ff */
[----:B------:R1:W5:Y:S01]  /*13a40*/  LDL R14, [R1+0x48] ;  /* 0x00004800010e7983 */ /* 0x0003620000100800 */
[----:B------:R-:W-:Y:S01]  /*13a50*/  MOV R2, R8 ;  /* 0x0000000800027202 */ /* 0x000fe20000000f00 */
[----:B------:R-:W-:Y:S02]  /*13a60*/  IMAD R10, R10, c[0x0][0x3f0], RZ ;  /* 0x0000fc000a0a7a24 */ /* 0x000fe400078e02ff */
[----:B------:R-:W-:Y:S02]  /*13a70*/  SHFL.IDX PT, R11, R4, RZ, 0x1c1f ;  /* 0x001c1fff040b7589 */ /* 0x000fe400000e0000 */
[C---:B------:R-:W-:Y:S02]  /*13a80*/  IMAD R5, R12.reuse, c[0x0][0x3f4], R10 ;  /* 0x0000fd000c057a24 */ /* 0x040fe400078e020a */
[----:B------:R-:W-:Y:S01]  /*13a90*/  IMAD.WIDE.U32 R2, R12, c[0x0][0x3f0], R2 ;  /* 0x0000fc000c027a25 */ /* 0x000fe200078e0002 */
[----:B------:R-:W2:Y:S01]  /*13aa0*/  SHFL.IDX PT, R10, R9, RZ, 0x1c1f ;  /* 0x001c1fff090a7589 */ /* 0x000ea200000e0000 */
[----:B------:R-:W-:-:S03]  /*13ab0*/  ULDC UR5, c[0x0][0x4e8] ;  /* 0x00013a0000057ab9 */ /* 0x000fc60000000800 */
[----:B------:R-:W-:Y:S01]  /*13ac0*/  SHFL.IDX PT, R8, R9, 0x1, 0x1c1f ;  /* 0x003c1f0009087f89 */ /* 0x000fe200000e0000 */
[----:B------:R-:W-:Y:S01]  /*13ad0*/  ULDC UR4, c[0x0][0x388] ;  /* 0x0000e20000047ab9 */ /* 0x000fe20000000800 */
[----:B------:R-:W-:Y:S02]  /*13ae0*/  IMAD.MOV R7, RZ, RZ, -R0 ;  /* 0x000000ffff077224 */ /* 0x000fe400078e0a00 */
[----:B------:R3:W4:Y:S01]  /*13af0*/  SHFL.IDX PT, R9, R4, 0x1, 0x1c1f ;  /* 0x003c1f0004097f89 */ /* 0x00072200000e0000 */
[----:B------:R-:W-:Y:S01]  /*13b00*/  IMAD.IADD R3, R3, 0x1, R5 ;  /* 0x0000000103037824 */ /* 0x000fe200078e0205 */
[----:B------:R-:W-:Y:S01]  /*13b10*/  IADD3 R5, R13, R16, RZ ;  /* 0x000000100d057210 */ /* 0x000fe20007ffe0ff */
[----:B------:R-:W-:Y:S01]  /*13b20*/  UIMAD UR4, UR5, UR4, URZ ;  /* 0x00000004050472a4 */ /* 0x000fe2000f8e023f */
[----:B------:R-:W1:Y:S05]  /*13b30*/  S2R R17, SR_TID.X ;  /* 0x0000000000117919 */ /* 0x000e6a0000002100 */
[----:B------:R-:W-:-:S02]  /*13b40*/  ISETP.GE.OR P1, PT, R5, UR4, P0 ;  /* 0x0000000405007c0c */ /* 0x000fc40008726670 */
[----:B------:R-:W-:Y:S01]  /*13b50*/  SHF.R.S32.HI R12, RZ, 0x1f, R0 ;  /* 0x0000001fff0c7819 */ /* 0x000fe20000011400 */
[----:B---3--:R-:W-:Y:S01]  /*13b60*/  IMAD R4, R7, c[0x0][0x4e8], R6 ;  /* 0x00013a0007047a24 */ /* 0x008fe200078e0206 */
[----:B------:R-:W-:-:S04]  /*13b70*/  IADD3 R7, R5, 0x8, RZ ;  /* 0x0000000805077810 */ /* 0x000fc80007ffe0ff */
[----:B------:R-:W-:Y:S01]  /*13b80*/  ISETP.GE.OR P0, PT, R7, UR4, P0 ;  /* 0x0000000407007c0c */ /* 0x000fe20008706670 */
[----:B------:R-:W-:-:S04]  /*13b90*/  IMAD R6, R12, c[0x0][0x3e0], RZ ;  /* 0x0000f8000c067a24 */ /* 0x000fc800078e02ff */
[----:B--2---:R2:W-:Y:S01]  /*13ba0*/  @!P1 ST.E [R10.64], R138 ;  /* 0x0000008a0a009985 */ /* 0x0045e2000c101908 */
[----:B------:R-:W-:Y:S01]  /*13bb0*/  IMAD.WIDE.U32 R2, R0, c[0x0][0x3e0], R2 ;  /* 0x0000f80000027a25 */ /* 0x000fe200078e0002 */
[----:B-1----:R-:W-:-:S03]  /*13bc0*/  SHF.R.S32.HI R13, RZ, 0x1f, R17 ;  /* 0x0000001fff0d7819 */ /* 0x002fc60000011411 */
[----:B------:R-:W-:Y:S01]  /*13bd0*/  IMAD R5, R0, c[0x0][0x3e4], R6 ;  /* 0x0000f90000057a24 */ /* 0x000fe200078e0206 */
[----:B------:R-:W-:Y:S02]  /*13be0*/  SHF.R.S32.HI R0, RZ, 0x1f, R4 ;  /* 0x0000001fff007819 */ /* 0x000fe40000011404 */
[----:B----4-:R2:W-:Y:S04]  /*13bf0*/  @!P0 ST.E [R8.64], R65 ;  /* 0x0000004108008985 */ /* 0x0105e8000c101908 */
[----:B------:R2:W1:Y:S04]  /*13c00*/  LDS.128 R44, [R251+0x1080] ;  /* 0x00108000fb2c7984 */ /* 0x0004680000000c00 */
        /* <DEDUP_REMOVED lines=11> */
[----:B------:R-:W-:Y:S01]  /*13cc0*/  IMAD.IADD R3, R3, 0x1, R5 ;  /* 0x0000000103037824 */ /* 0x000fe200078e0205 */
[----:B------:R-:W-:Y:S01]  /*13cd0*/  LEA.HI R13, R13, R17, RZ, 0x3 ;  /* 0x000000110d0d7211 */ /* 0x000fe200078f18ff */
[----:B------:R-:W-:-:S02]  /*13ce0*/  IMAD R0, R0, c[0x0][0x3d8], RZ ;  /* 0x0000f60000007a24 */ /* 0x000fc400078e02ff */
        /* <DEDUP_REMOVED lines=10> */
[----:B------:R2:W1:Y:S08]  /*13d90*/  SHFL.IDX PT, R2, R3, RZ, 0x181f ;  /* 0x00181fff03027589 */ /* 0x00047000000e0000 */
[----:B------:R-:W-:Y:S05]  /*13da0*/  @P0 BRA `(.L_x_1297) ;  /* 0x0000014000000947 */ /* 0x000fea0003800000 */
[----:B---34-:R-:W3:Y:S01]  /*13db0*/  LDS.128 R28, [R251+0x80] ;  /* 0x00008000fb1c7984 */ /* 0x018ee20000000c00 */
[----:B-----5:R-:W-:-:S02]  /*13dc0*/  ISETP.GE.AND P3, PT, R86, c[0x0][0x3c8], PT ;  /* 0x0000f20056007a0c */ /* 0x020fc40003f66270 */
[----:B------:R-:W-:Y:S01]  /*13dd0*/  ISETP.GE.AND P2, PT, R83, c[0x0][0x3c8], PT ;  /* 0x0000f20053007a0c */ /* 0x000fe20003f46270 */
[----:B------:R-:W4:Y:S01]  /*13de0*/  LDS.128 R24, [R251+0x4080] ;  /* 0x00408000fb187984 */ /* 0x000f220000000c00 */
[----:B------:R-:W-:Y:S02]  /*13df0*/  ISETP.GE.AND P1, PT, R80, c[0x0][0x3c8], PT ;  /* 0x0000f20050007a0c */ /* 0x000fe40003f26270 */
[----:B------:R-:W-:Y:S01]  /*13e00*/  ISETP.GE.AND P0, PT, R14, c[0x0][0x3c8], PT ;  /* 0x0000f2000e007a0c */ /* 0x000fe20003f06270 */
[----:B------:R-:W2:Y:S04]  /*13e10*/  LDS.128 R20, [R251+0x8080] ;  /* 0x00808000fb147984 */ /* 0x000ea80000000c00 */
[----:B------:R-:W1:Y:S02]  /*13e20*/  LDS.128 R16, [R251+0xc080] ;  /* 0x00c08000fb107984 */ /* 0x000e640000000c00 */
[----:B-1----:R-:W-:-:S02]  /*13e30*/  @!P3 LEA R12, P4, R86, R0, 0x1 ;  /* 0x00000000560cb211 */ /* 0x002fc400078808ff */
[C---:B--2---:R-:W-:Y:S02]  /*13e40*/  @!P2 LEA R10, P6, R83.reuse, R0, 0x1 ;  /* 0x00000000530aa211 */ /* 0x044fe400078c08ff */
[----:B------:R-:W-:Y:S02]  /*13e50*/  @!P3 LEA.HI.X R13, R86, R2, R87, 0x1, P4 ;  /* 0x00000002560db211 */ /* 0x000fe400020f0c57 */
[-C--:B------:R-:W-:Y:S02]  /*13e60*/  @!P1 LEA R8, P5, R80, R0.reuse, 0x1 ;  /* 0x0000000050089211 */ /* 0x080fe400078a08ff */
[----:B------:R-:W-:Y:S02]  /*13e70*/  @!P0 LEA R6, P4, R14, R0, 0x1 ;  /* 0x000000000e068211 */ /* 0x000fe400078808ff */
[-C--:B------:R-:W-:Y:S02]  /*13e80*/  @!P2 LEA.HI.X R11, R83, R2.reuse, R84, 0x1, P6 ;  /* 0x00000002530ba211 */ /* 0x080fe400030f0c54 */
[----:B------:R-:W-:-:S02]  /*13e90*/  @!P1 LEA.HI.X R9, R80, R2, R82, 0x1, P5 ;  /* 0x0000000250099211 */ /* 0x000fc400028f0c52 */
[----:B------:R-:W-:Y:S01]  /*13ea0*/  @!P0 LEA.HI.X R7, R14, R2, R15, 0x1, P4 ;  /* 0x000000020e078211 */ /* 0x000fe200020f0c0f */
[----:B---3--:R1:W-:Y:S04]  /*13eb0*/  @!P3 ST.E.128 [R12.64], R28 ;  /* 0x0000001c0c00b985 */ /* 0x0083e8000c101d08 */
[----:B----4-:R1:W-:Y:S04]  /*13ec0*/  @!P2 ST.E.128 [R10.64], R24 ;  /* 0x000000180a00a985 */ /* 0x0103e8000c101d08 */
[----:B------:R1:W-:Y:S04]  /*13ed0*/  @!P1 ST.E.128 [R8.64], R20 ;  /* 0x0000001408009985 */ /* 0x0003e8000c101d08 */
[----:B------:R1:W-:Y:S02]  /*13ee0*/  @!P0 ST.E.128 [R6.64], R16 ;  /* 0x0000001006008985 */ /* 0x0003e4000c101d08 */
.L_x_1297:
[----:B---34-:R-:W-:Y:S05]  /*13ef0*/  BSYNC B0 ;  /* 0x0000000000007941 */ /* 0x018fea0003800000 */
.L_x_1296:
[----:B-1----:R-:W-:Y:S01]  /*13f00*/  IADD3 R6, R4, 0x20, RZ ;  /* 0x0000002004067810 */ /* 0x002fe20007ffe0ff */
[----:B------:R1:W3:Y:S01]  /*13f10*/  SHFL.IDX PT, R2, R3, 0x1, 0x181f ;  /* 0x00381f0003027f89 */ /* 0x0002e200000e0000 */
        /* <DEDUP_REMOVED lines=8> */
[CC--:B----4-:R-:W-:Y:S02]  /*13fa0*/  @!P3 LEA R12, P4, R86.reuse, R0.reuse, 0x1 ;  /* 0x00000000560cb211 */ /* 0x0d0fe400078808ff */
[C---:B--2---:R-:W-:Y:S02]  /*13fb0*/  @!P2 LEA R10, P6, R83.reuse, R0, 0x1 ;  /* 0x00000000530aa211 */ /* 0x044fe400078c08ff */
[----:B---3--:R-:W-:Y:S02]  /*13fc0*/  @!P3 LEA.HI.X R13, R86, R2, R87, 0x1, P4 ;  /* 0x00000002560db211 */ /* 0x008fe400020f0c57 */
        /* <DEDUP_REMOVED lines=9> */
.L_x_1299:
[----:B------:R-:W-:Y:S05]  /*14060*/  BSYNC B0 ;  /* 0x0000000000007941 */ /* 0x000fea0003800000 */
.L_x_1298:
[----:B--2---:R-:W-:Y:S01]  /*14070*/  IADD3 R6, R4, 0x40, RZ ;  /* 0x0000004004067810 */ /* 0x004fe20007ffe0ff */
[----:B---3--:R2:W3:Y:S01]  /*14080*/  SHFL.IDX PT, R2, R3, 0x2, 0x181f ;  /* 0x00581f0003027f89 */ /* 0x0084e200000e0000 */
        /* <DEDUP_REMOVED lines=8> */
[CC--:B----4-:R-:W-:Y:S02]  /*14110*/  @!P3 LEA R12, P4, R86.reuse, R0.reuse, 0x1 ;  /* 0x00000000560cb211 */ /* 0x0d0fe400078808ff */
[C---:B------:R-:W-:Y:S02]  /*14120*/  @!P2 LEA R10, P6, R83.reuse, R0, 0x1 ;  /* 0x00000000530aa211 */ /* 0x040fe400078c08ff */
        /* <DEDUP_REMOVED lines=10> */
.L_x_1301:
[----:B------:R-:W-:Y:S05]  /*141d0*/  BSYNC B0 ;  /* 0x0000000000007941 */ /* 0x000fea0003800000 */
.L_x_1300:
[----:B---3--:R3:W1:Y:S04]  /*141e0*/  SHFL.IDX PT, R2, R3, 0x3, 0x181f ;  /* 0x00781f0003027f89 */ /* 0x00866800000e0000 */
[----:B----4-:R4:W2:Y:S02]  /*141f0*/  SHFL.IDX PT, R0, R5, 0x3, 0x181f ;  /* 0x00781f0005007f89 */ /* 0x0108a400000e0000 */
[----:B-123--:R-:W-:-:S04]  /*14200*/  IADD3 R3, R4, 0x60, RZ ;  /* 0x0000006004037810 */ /* 0x00efc80007ffe0ff */
[----:B------:R-:W-:-:S13]  /*14210*/  ISETP.GE.AND P0, PT, R3, UR4, PT ;  /* 0x0000000403007c0c */ /* 0x000fda000bf06270 */
[----:B------:R-:W-:Y:S05]  /*14220*/  @P0 BRA `(.L_x_1302) ;  /* 0x00000d9000000947 */ /* 0x000fea0003800000 */
[----:B----45:R-:W-:Y:S02]  /*14230*/  ISETP.GE.AND P2, PT, R86, c[0x0][0x3c8], PT ;  /* 0x0000f20056007a0c */ /* 0x030fe40003f46270 */
[----:B------:R-:W-:Y:S02]  /*14240*/  ISETP.GE.AND P1, PT, R83, c[0x0][0x3c8], PT ;  /* 0x0000f20053007a0c */ /* 0x000fe40003f26270 */
[----:B------:R-:W-:-:S09]  /*14250*/  ISETP.GE.AND P0, PT, R80, c[0x0][0x3c8], PT ;  /* 0x0000f20050007a0c */ /* 0x000fd20003f06270 */
[-C--:B------:R-:W-:Y:S02]  /*14260*/  @!P2 LEA R8, P5, R86, R0.reuse, 0x1 ;  /* 0x000000005608a211 */ /* 0x080fe400078a08ff */
[CC--:B------:R-:W-:Y:S02]  /*14270*/  @!P1 LEA R6, P4, R83.reuse, R0.reuse, 0x1 ;  /* 0x0000000053069211 */ /* 0x0c0fe400078808ff */
        /* <DEDUP_REMOVED lines=13> */
.L_x_1294:
[----:B------:R-:W2:Y:S04]  /*14350*/  LDL R0, [R1+0x58] ;  /* 0x0000580001007983 */ /* 0x000ea80000100800 */
[----:B------:R-:W3:Y:S04]  /*14360*/  LDL R14, [R1+0x4c] ;  /* 0x00004c00010e7983 */ /* 0x000ee80000100800 */
[----:B------:R-:W4:Y:S01]  /*14370*/  LDL R13, [R1+0x50] ;  /* 0x00005000010d7983 */ /* 0x000f220000100800 */
[----:B------:R-:W-:Y:S03]  /*14380*/  BSSY B0, `(.L_x_1303) ;  /* 0x0000025000007945 */ /* 0x000fe60003800000 */
[----:B------:R-:W1:Y:S02]  /*14390*/  S2R R12, SR_TID.X ;  /* 0x00000000000c7919 */ /* 0x000e640000002100 */
[----:B-1----:R-:W-:Y:S01]  /*143a0*/  ISETP.GE.AND P0, PT, R12, 0x80, PT ;  /* 0x000000800c00780c */ /* 0x002fe20003f06270 */
[----:B--2---:R-:W-:Y:S01]  /*143b0*/  IMAD.MOV.U32 R11, RZ, RZ, R0 ;  /* 0x000000ffff0b7224 */ /* 0x004fe200078e0000 */
[----:B---3--:R-:W-:-:S02]  /*143c0*/  SHF.R.S32.HI R7, RZ, 0x1f, R14 ;  /* 0x0000001fff077819 */ /* 0x008fc4000001140e */
[----:B----4-:R-:W-:-:S09]  /*143d0*/  SHF.R.S32.HI R8, RZ, 0x1f, R13 ;  /* 0x0000001fff087819 */ /* 0x010fd2000001140d */
        /* <DEDUP_REMOVED lines=31> */
.L_x_1304:
[----:B------:R-:W-:Y:S05]  /*145d0*/  BSYNC B0 ;  /* 0x0000000000007941 */ /* 0x000fea0003800000 */
.L_x_1303:
[----:B------:R-:W2:Y:S01]  /*145e0*/  LDL R2, [R1+0x90] ;  /* 0x0000900001027983 */ /* 0x000ea20000100800 */
[----:B-1----:R-:W-:Y:S01]  /*145f0*/  MOV R0, c[0x0][0x4e8] ;  /* 0x00013a0000007a02 */ /* 0x002fe20000000f00 */
[----:B------:R-:W-:Y:S01]  /*14600*/  IMAD R7, R7, c[0x0][0x3e8], RZ ;  /* 0x0000fa0007077a24 */ /* 0x000fe200078e02ff */
[----:B------:R-:W-:Y:S01]  /*14610*/  SHF.R.S32.HI R9, RZ, 0x1f, R12 ;  /* 0x0000001fff097819 */ /* 0x000fe2000001140c */
[----:B------:R-:W-:Y:S01]  /*14620*/  IMAD R8, R8, c[0x0][0x3f0], RZ ;  /* 0x0000fc0008087a24 */ /* 0x000fe200078e02ff */
[----:B------:R-:W-:Y:S01]  /*14630*/  ISETP.NE.AND P0, PT, R0, 0x1, PT ;  /* 0x000000010000780c */ /* 0x000fe20003f05270 */
[----:B------:R-:W-:Y:S01]  /*14640*/  IMAD R7, R14, c[0x0][0x3ec], R7 ;  /* 0x0000fb000e077a24 */ /* 0x000fe200078e0207 */
[----:B------:R-:W-:Y:S01]  /*14650*/  LEA.HI R9, R9, R12, RZ, 0x3 ;  /* 0x0000000c09097211 */ /* 0x000fe200078f18ff */
[----:B------:R-:W-:-:S03]  /*14660*/  IMAD R8, R13, c[0x0][0x3f4], R8 ;  /* 0x0000fd000d087a24 */ /* 0x000fc600078e0208 */
[----:B------:R-:W-:Y:S02]  /*14670*/  SHF.R.S32.HI R9, RZ, 0x3, R9 ;  /* 0x00000003ff097819 */ /* 0x000fe40000011409 */
[----:B--2---:R-:W-:Y:S01]  /*14680*/  IADD3 R4, R2, R11, RZ ;  /* 0x0000000b02047210 */ /* 0x004fe20007ffe0ff */
[----:B------:R-:W-:-:S03]  /*14690*/  IMAD.WIDE.U32 R2, R14, c[0x0][0x3e8], RZ ;  /* 0x0000fa000e027a25 */ /* 0x000fc600078e00ff */
[----:B------:R-:W-:Y:S01]  /*146a0*/  MOV R0, R4 ;  /* 0x0000000400007202 */ /* 0x000fe20000000f00 */
[----:B------:R-:W-:-:S04]  /*146b0*/  @P0 IMAD.HI.U32 R5, R4, c[0x0][0x4ec], RZ ;  /* 0x00013b0004050a27 */ /* 0x000fc800078e00ff */
[----:B------:R-:W-:Y:S01]  /*146c0*/  IMAD.IADD R3, R3, 0x1, R7 ;  /* 0x0000000103037824 */ /* 0x000fe200078e0207 */
[----:B------:R-:W-:-:S03]  /*146d0*/  @P0 SHF.R.U32.HI R0, RZ, c[0x0][0x4f0], R5 ;  /* 0x00013c00ff000a19 */ /* 0x000fc60000011605 */
[----:B------:R-:W-:Y:S01]  /*146e0*/  IMAD.WIDE.U32 R2, R13, c[0x0][0x3f0], R2 ;  /* 0x0000fc000d027a25 */ /* 0x000fe200078e0002 */
[----:B------:R-:W-:Y:S02]  /*146f0*/  SHF.R.S32.HI R6, RZ, 0x1f, R0 ;  /* 0x0000001fff067819 */ /* 0x000fe40000011400 */
[----:B------:R-:W-:Y:S02]  /*14700*/  IADD3 R5, -R0, RZ, RZ ;  /* 0x000000ff00057210 */ /* 0x000fe40007ffe1ff */
[----:B------:R-:W-:Y:S01]  /*14710*/  IADD3 R3, R3, R8, RZ ;  /* 0x0000000803037210 */ /* 0x000fe20007ffe0ff */
[----:B------:R-:W-:Y:S02]  /*14720*/  IMAD R6, R6, c[0x0][0x3e0], RZ ;  /* 0x0000f80006067a24 */ /* 0x000fe400078e02ff */
[----:B------:R-:W-:Y:S02]  /*14730*/  IMAD R4, R5, c[0x0][0x4e8], R4 ;  /* 0x00013a0005047a24 */ /* 0x000fe400078e0204 */
[----:B------:R-:W-:-:S02]  /*14740*/  IMAD R5, R0, c[0x0][0x3e4], R6 ;  /* 0x0000f90000057a24 */ /* 0x000fc400078e0206 */
[----:B------:R-:W-:Y:S01]  /*14750*/  IMAD.WIDE.U32 R2, R0, c[0x0][0x3e0], R2 ;  /* 0x0000f80000027a25 */ /* 0x000fe200078e0002 */
[----:B------:R-:W-:-:S03]  /*14760*/  SHF.R.S32.HI R0, RZ, 0x1f, R4 ;  /* 0x0000001fff007819 */ /* 0x000fc60000011404 */
[----:B------:R-:W-:Y:S02]  /*14770*/  IMAD.IADD R3, R3, 0x1, R5 ;  /* 0x0000000103037824 */ /* 0x000fe400078e0205 */
[----:B------:R-:W-:Y:S02]  /*14780*/  IMAD R0, R0, c[0x0][0x3d8], RZ ;  /* 0x0000f60000007a24 */ /* 0x000fe400078e02ff */
[----:B------:R-:W-:-:S04]  /*14790*/  IMAD.WIDE.U32 R2, R4, c[0x0][0x3d8], R2 ;  /* 0x0000f60004027a25 */ /* 0x000fc800078e0002 */
[----:B------:R-:W-:Y:S01]  /*147a0*/  IMAD R4, R4, c[0x0][0x3dc], R0 ;  /* 0x0000f70004047a24 */ /* 0x000fe200078e0200 */
[----:B------:R-:W-:-:S04]  /*147b0*/  LEA R5, P0, R2, c[0x0][0x380], 0x1 ;  /* 0x0000e00002057a11 */ /* 0x000fc800078008ff */
[----:B------:R-:W-:Y:S02]  /*147c0*/  IADD3 R3, R3, R4, RZ ;  /* 0x0000000403037210 */ /* 0x000fe40007ffe0ff */
[----:B------:R-:W-:Y:S02]  /*147d0*/  IADD3 R4, R9, R11, RZ ;  /* 0x0000000b09047210 */ /* 0x000fe40007ffe0ff */
[----:B------:R-:W-:Y:S01]  /*147e0*/  LEA.HI.X R3, R2, c[0x0][0x384], R3, 0x1, P0 ;  /* 0x0000e10002037a11 */ /* 0x000fe200000f0c03 */
[----:B------:R-:W-:Y:S05]  /*147f0*/  BRA.DIV ~URZ, `(.L_x_1305) ;  /* 0x00000da27f007947 */ /* 0x000fea000b800000 */
[----:B------:R1:W2:Y:S02]  /*14800*/  SHFL.IDX PT, R2, R3, RZ, 0x181f ;  /* 0x00181fff03027589 */ /* 0x0002a400000e0000 */
.L_x_1329:
[----:B------:R-:W-:Y:S05]  /*14810*/  BRA.DIV ~URZ, `(.L_x_1306) ;  /* 0x00000df27f007947 */ /* 0x000fea000b800000 */
[----:B------:R3:W4:Y:S02]  /*14820*/  SHFL.IDX PT, R0, R5, RZ, 0x181f ;  /* 0x00181fff05007589 */ /* 0x00072400000e0000 */
.L_x_1330:
[----:B------:R-:W-:Y:S01]  /*14830*/  MOV R14, c[0x0][0x4e8] ;  /* 0x00013a00000e7a02 */ /* 0x000fe20000000f00 */
[----:B------:R-:W-:Y:S04]  /*14840*/  BSSY B0, `(.L_x_1307) ;  /* 0x000001b000007945 */ /* 0x000fe80003800000 */
[----:B------:R-:W-:-:S05]  /*14850*/  IMAD R14, R14, c[0x0][0x388], RZ ;  /* 0x0000e2000e0e7a24 */ /* 0x000fca00078e02ff */
        /* <DEDUP_REMOVED lines=25> */
.L_x_1308:
[----:B------:R-:W-:Y:S05]  /*149f0*/  BSYNC B0 ;  /* 0x0000000000007941 */ /* 0x000fea0003800000 */
.L_x_1307:
[----:B------:R-:W-:Y:S05]  /*14a00*/  BRA.DIV ~URZ, `(.L_x_1309) ;  /* 0x00000c627f007947 */ /* 0x000fea000b800000 */
[----:B--2---:R2:W1:Y:S04]  /*14a10*/  SHFL.IDX PT, R2, R3, 0x1, 0x181f ;  /* 0x00381f0003027f89 */ /* 0x00446800000e0000 */
[----:B----4-:R2:W4:Y:S02]  /*14a20*/  SHFL.IDX PT, R0, R5, 0x1, 0x181f ;  /* 0x00381f0005007f89 */ /* 0x01052400000e0000 */
.L_x_1331:
[----:B------:R-:W-:Y:S01]  /*14a30*/  IADD3 R6, R4, 0x20, RZ ;  /* 0x0000002004067810 */ /* 0x000fe20007ffe0ff */
[----:B------:R-:W-:Y:S03]  /*14a40*/  BSSY B0, `(.L_x_1310) ;  /* 0x000001a000007945 */ /* 0x000fe60003800000 */
[----:B------:R-:W-:-:S13]  /*14a50*/  ISETP.GE.AND P0, PT, R6, R14, PT ;  /* 0x0000000e0600720c */ /* 0x000fda0003f06270 */
[----:B------:R-:W-:Y:S05]  /*14a60*/  @P0 BRA `(.L_x_1311) ;  /* 0x0000017000000947 */ /* 0x000fea0003800000 */
[----:B------:R-:W5:Y:S04]  /*14a70*/  LDL.64 R8, [R1+0x38] ;  /* 0x0000380001087983 */ /* 0x000f680000100a00 */
[----:B--2---:R-:W2:Y:S04]  /*14a80*/  LDL R7, [R1+0x44] ;  /* 0x0000440001077983 */ /* 0x004ea80000100800 */
[----:B---3--:R-:W3:Y:S04]  /*14a90*/  LDL R17, [R1+0x40] ;  /* 0x0000400001117983 */ /* 0x008ee80000100800 */
[----:B----4-:R-:W4:Y:S04]  /*14aa0*/  LDL R15, [R1+0x48] ;  /* 0x00004800010f7983 */ /* 0x010f280000100800 */
[----:B------:R-:W4:Y:S04]  /*14ab0*/  LDL R19, [R1+0x64] ;  /* 0x0000640001137983 */ /* 0x000f280000100800 */
[----:B------:R-:W4:Y:S04]  /*14ac0*/  LDL R18, [R1+0x60] ;  /* 0x0000600001127983 */ /* 0x000f280000100800 */
[----:B------:R-:W4:Y:S01]  /*14ad0*/  LDL R16, [R1+0x5c] ;  /* 0x00005c0001107983 */ /* 0x000f220000100800 */
[----:B-----5:R-:W-:-:S02]  /*14ae0*/  ISETP.GE.AND P3, PT, R8, c[0x0][0x3c8], PT ;  /* 0x0000f20008007a0c */ /* 0x020fc40003f66270 */
[----:B--2---:R-:W-:Y:S02]  /*14af0*/  ISETP.GE.AND P2, PT, R7, c[0x0][0x3c8], PT ;  /* 0x0000f20007007a0c */ /* 0x004fe40003f46270 */
[----:B---3--:R-:W-:Y:S02]  /*14b00*/  ISETP.GE.AND P1, PT, R17, c[0x0][0x3c8], PT ;  /* 0x0000f20011007a0c */ /* 0x008fe40003f26270 */
[----:B----4-:R-:W-:-:S07]  /*14b10*/  ISETP.GE.AND P0, PT, R15, c[0x0][0x3c8], PT ;  /* 0x0000f2000f007a0c */ /* 0x010fce0003f06270 */
[CC--:B------:R-:W-:Y:S02]  /*14b20*/  @!P3 LEA R12, P4, R8.reuse, R0.reuse, 0x1 ;  /* 0x00000000080cb211 */ /* 0x0c0fe400078808ff */
[----:B------:R-:W-:Y:S02]  /*14b30*/  @!P2 LEA R10, P6, R7, R0, 0x1 ;  /* 0x00000000070aa211 */ /* 0x000fe400078c08ff */
[----:B-1----:R-:W-:Y:S02]  /*14b40*/  @!P3 LEA.HI.X R13, R8, R2, R9, 0x1, P4 ;  /* 0x00000002080db211 */ /* 0x002fe400020f0c09 */
        /* <DEDUP_REMOVED lines=9> */
.L_x_1311:
[----:B------:R-:W-:Y:S05]  /*14be0*/  BSYNC B0 ;  /* 0x0000000000007941 */ /* 0x000fea0003800000 */
.L_x_1310:
[----:B------:R-:W-:Y:S05]  /*14bf0*/  BRA.DIV ~URZ, `(.L_x_1312) ;  /* 0x00000b327f007947 */ /* 0x000fea000b800000 */
[----:B-1----:R1:W2:Y:S02]  /*14c00*/  SHFL.IDX PT, R2, R3, 0x2, 0x181f ;  /* 0x00581f0003027f89 */ /* 0x0022a400000e0000 */
.L_x_1332:
[----:B------:R-:W-:Y:S05]  /*14c10*/  BRA.DIV ~URZ, `(.L_x_1313) ;  /* 0x00000b827f007947 */ /* 0x000fea000b800000 */
[----:B----4-:R4:W1:Y:S02]  /*14c20*/  SHFL.IDX PT, R0, R5, 0x2, 0x181f ;  /* 0x00581f0005007f89 */ /* 0x01086400000e0000 */
.L_x_1333:
        /* <DEDUP_REMOVED lines=27> */
.L_x_1315:
[----:B------:R-:W-:Y:S05]  /*14de0*/  BSYNC B0 ;  /* 0x0000000000007941 */ /* 0x000fea0003800000 */
.L_x_1314:
[----:B------:R-:W-:Y:S05]  /*14df0*/  BRA.DIV ~URZ, `(.L_x_1316) ;  /* 0x00000a027f007947 */ /* 0x000fea000b800000 */
[----:B--2---:R2:W3:Y:S04]  /*14e00*/  SHFL.IDX PT, R2, R3, 0x3, 0x181f ;  /* 0x00781f0003027f89 */ /* 0x0044e800000e0000 */
[----:B-1----:R2:W1:Y:S02]  /*14e10*/  SHFL.IDX PT, R0, R5, 0x3, 0x181f ;  /* 0x00781f0005007f89 */ /* 0x00246400000e0000 */
.L_x_1334:
[----:B------:R-:W-:-:S04]  /*14e20*/  IADD3 R4, R4, 0x60, RZ ;  /* 0x0000006004047810 */ /* 0x000fc80007ffe0ff */
[----:B------:R-:W-:-:S13]  /*14e30*/  ISETP.GE.AND P0, PT, R4, R14, PT ;  /* 0x0000000e0400720c */ /* 0x000fda0003f06270 */
[----:B------:R-:W-:Y:S05]  /*14e40*/  @P0 BRA `(.L_x_1302) ;  /* 0x0000017000000947 */ /* 0x000fea0003800000 */
[----:B------:R-:W5:Y:S04]  /*14e50*/  LDL.64 R6, [R1+0x38] ;  /* 0x0000380001067983 */ /* 0x000f680000100a00 */
[----:B--234-:R-:W2:Y:S04]  /*14e60*/  LDL R5, [R1+0x44] ;  /* 0x0000440001057983 */ /* 0x01cea80000100800 */
[----:B------:R-:W3:Y:S04]  /*14e70*/  LDL R13, [R1+0x40] ;  /* 0x00004000010d7983 */ /* 0x000ee80000100800 */
[----:B------:R-:W4:Y:S04]  /*14e80*/  LDL R3, [R1+0x48] ;  /* 0x0000480001037983 */ /* 0x000f280000100800 */
[----:B------:R-:W4:Y:S04]  /*14e90*/  LDL R16, [R1+0x64] ;  /* 0x0000640001107983 */ /* 0x000f280000100800 */
[----:B------:R-:W4:Y:S04]  /*14ea0*/  LDL R15, [R1+0x60] ;  /* 0x00006000010f7983 */ /* 0x000f280000100800 */
[----:B------:R-:W4:Y:S01]  /*14eb0*/  LDL R12, [R1+0x5c] ;  /* 0x00005c00010c7983 */ /* 0x000f220000100800 */
[----:B-----5:R-:W-:-:S02]  /*14ec0*/  ISETP.GE.AND P3, PT, R6, c[0x0][0x3c8], PT ;  /* 0x0000f20006007a0c */ /* 0x020fc40003f66270 */
[----:B--2---:R-:W-:Y:S02]  /*14ed0*/  ISETP.GE.AND P2, PT, R5, c[0x0][0x3c8], PT ;  /* 0x0000f20005007a0c */ /* 0x004fe40003f46270 */
[----:B---3--:R-:W-:Y:S02]  /*14ee0*/  ISETP.GE.AND P1, PT, R13, c[0x0][0x3c8], PT ;  /* 0x0000f2000d007a0c */ /* 0x008fe40003f26270 */
[----:B----4-:R-:W-:-:S07]  /*14ef0*/  ISETP.GE.AND P0, PT, R3, c[0x0][0x3c8], PT ;  /* 0x0000f20003007a0c */ /* 0x010fce0003f06270 */
        /* <DEDUP_REMOVED lines=12> */
.L_x_1302:
[----:B----4-:R-:W-:Y:S05]  /*14fc0*/  BSYNC B1 ;  /* 0x0000000000017941 */ /* 0x010fea0003800000 */
.L_x_1293:
[----:B------:R-:W-:-:S13]  /*14fd0*/  ISETP.NE.AND P0, PT, RZ, UR6, PT ;  /* 0x00000006ff007c0c */ /* 0x000fda000bf05270 */
[----:B------:R-:W-:Y:S01]  /*14fe0*/  @P0 WARPSYNC 0xffffffff ;  /* 0xffffffff00000948 */ /* 0x000fe20003800000 */
[----:B------:R-:W-:Y:S06]  /*14ff0*/  @P0 BAR.SYNC.DEFER_BLOCKING 0x5, 0x100 ;  /* 0x0144000000000b1d */ /* 0x000fec0000010000 */
[----:B-1----:R-:W1:Y:S04]  /*15000*/  @P0 LDS R0, [0x28100] ;  /* 0x02810000ff000984 */ /* 0x002e680000000800 */
[----:B-1----:R1:W-:Y:S04]  /*15010*/  @P0 STL [R1+0x68], R0 ;  /* 0x0000680001000387 */ /* 0x0023e80000100800 */
[----:B------:R-:W-:Y:S06]  /*15020*/  @P0 BAR.ARV 0x4, 0x100 ;  /* 0x0104000000000b1d */ /* 0x000fec0000002000 */
[----:B------:R-:W-:Y:S05]  /*15030*/  @P0 BRA `(.L_x_1317) ;  /* 0x0000009000000947 */ /* 0x000fea0003800000 */
[----:B------:R-:W-:Y:S05]  /*15040*/  BRA.DIV ~URZ, `(.L_x_1318) ;  /* 0x000008727f007947 */ /* 0x000fea000b800000 */
[----:B-1----:R1:W4:Y:S02]  /*15050*/  SHFL.IDX PT, R0, R81, RZ, 0x1f ;  /* 0x00001fff51007589 */ /* 0x00232400000e0000 */
.L_x_1335:
[----:B---3--:R-:W3:Y:S01]  /*15060*/  S2R R2, SR_TID.X ;  /* 0x0000000000027919 */ /* 0x008ee20000002100 */
[----:B------:R-:W-:Y:S03]  /*15070*/  WARPSYNC 0xffffffff ;  /* 0xffffffff00007948 */ /* 0x000fe60003800000 */
[----:B------:R-:W-:Y:S06]  /*15080*/  BAR.SYNC.DEFER_BLOCKING 0x4, 0x100 ;  /* 0x0104000000007b1d */ /* 0x000fec0000010000 */
[----:B----4-:R4:W-:Y:S01]  /*15090*/  STL [R1+0x68], R0 ;  /* 0x0000680001007387 */ /* 0x0109e20000100800 */
[----:B---3--:R-:W-:-:S13]  /*150a0*/  LOP3.LUT P0, RZ, R2, 0xff, RZ, 0xc0, !PT ;  /* 0x000000ff02ff7812 */ /* 0x008fda000780c0ff */
[----:B------:R4:W-:Y:S04]  /*150b0*/  @!P0 STS [0x28100], R81 ;  /* 0x02810051ff008388 */ /* 0x0009e80000000800 */
[----:B------:R-:W-:Y:S06]  /*150c0*/  BAR.ARV 0x5, 0x100 ;  /* 0x0144000000007b1d */ /* 0x000fec0000002000 */
.L_x_1317:
[----:B-1--4-:R-:W4:Y:S02]  /*150d0*/  LDL R0, [R1+0x68] ;  /* 0x0000680001007983 */ /* 0x012f240000100800 */
[----:B----4-:R-:W-:-:S13]  /*150e0*/  ISETP.GE.AND P0, PT, R0, c[0x0][0x538], PT ;  /* 0x00014e0000007a0c */ /* 0x010fda0003f06270 */
[----:B--23-5:R-:W-:Y:S01]  /*150f0*/  @P0 CALL.REL.NOINC `(.L_x_1319) ;  /* 0x0000001000000944 */ /* 0x02cfe20003c00000 */
[----:B------:R-:W-:Y:S05]  /*15100*/  BRA `(.L_x_1320) ;  /* 0xfffeb9e000007947 */ /* 0x000fea000383ffff */
.L_x_1319:
[----:B------:R-:W-:Y:S05]  /*15110*/  EXIT ;  /* 0x000000000000794d */ /* 0x000fea0003800000 */
.L_x_1271:
[----:B------:R-:W-:Y:S01]  /*15120*/  IMAD.MOV.U32 R9, RZ, RZ, R12 ;  /* 0x000000ffff097224 */ /* 0x000fe200078e000c */
[----:B--2---:R-:W-:Y:S01]  /*15130*/  MOV R6, RZ ;  /* 0x000000ff00067202 */ /* 0x004fe20000000f00 */
[----:B------:R-:W-:Y:S01]  /*15140*/  IMAD.MOV.U32 R0, RZ, RZ, 0x181f ;  /* 0x0000181fff007424 */ /* 0x000fe200078e00ff */
[----:B------:R-:W-:Y:S02]  /*15150*/  MOV R7, 0x15170 ;  /* 0x0001517000077802 */ /* 0x000fe40000000f00 */
[----:B------:R-:W-:Y:S05]  /*15160*/  CALL.REL.NOINC `($__internal_5_$__cuda_sm70_shflsync_idx_p) ;  /* 0x000007f000007944 */ /* 0x000fea0003c00000 */
[----:B------:R-:W-:Y:S01]  /*15170*/  MOV R2, R0 ;  /* 0x0000000000027202 */ /* 0x000fe20000000f00 */
[----:B------:R-:W-:Y:S05]  /*15180*/  BRA `(.L_x_1321) ;  /* 0xfffec94000007947 */ /* 0x000fea000383ffff */
.L_x_1272:
[----:B------:R-:W-:Y:S01]  /*15190*/  IMAD.MOV.U32 R9, RZ, RZ, R14 ;  /* 0x000000ffff097224 */ /* 0x000fe200078e000e */
[----:B--2---:R-:W-:Y:S01]  /*151a0*/  MOV R6, RZ ;  /* 0x000000ff00067202 */ /* 0x004fe20000000f00 */
[----:B------:R-:W-:Y:S01]  /*151b0*/  IMAD.MOV.U32 R0, RZ, RZ, 0x181f ;  /* 0x0000181fff007424 */ /* 0x000fe200078e00ff */
[----:B------:R-:W-:Y:S02]  /*151c0*/  MOV R7, 0x151e0 ;  /* 0x000151e000077802 */ /* 0x000fe40000000f00 */
[----:B-1-3--:R-:W-:Y:S05]  /*151d0*/  CALL.REL.NOINC `($__internal_5_$__cuda_sm70_shflsync_idx_p) ;  /* 0x0000078000007944 */ /* 0x00afea0003c00000 */
[----:B------:R-:W-:Y:S05]  /*151e0*/  BRA `(.L_x_1322) ;  /* 0xfffec90000007947 */ /* 0x000fea000383ffff */
.L_x_1275:
[----:B--2---:R-:W-:Y:S01]  /*151f0*/  IMAD.MOV.U32 R9, RZ, RZ, R12 ;  /* 0x000000ffff097224 */ /* 0x004fe200078e000c */
[----:B------:R-:W-:Y:S01]  /*15200*/  MOV R6, 0x1 ;  /* 0x0000000100067802 */ /* 0x000fe20000000f00 */
[----:B----4-:R-:W-:Y:S01]  /*15210*/  IMAD.MOV.U32 R0, RZ, RZ, 0x181f ;  /* 0x0000181fff007424 */ /* 0x010fe200078e00ff */
[----:B------:R-:W-:-:S02]  /*15220*/  MOV R7, 0x15240 ;  /* 0x0001524000077802 */ /* 0x000fc40000000f00 */
[----:B-1-3--:R-:W-:Y:S05]  /*15230*/  CALL.REL.NOINC `($__internal_5_$__cuda_sm70_shflsync_idx_p) ;  /* 0x0000072000007944 */ /* 0x00afea0003c00000 */
[----:B------:R-:W-:Y:S01]  /*15240*/  IMAD.MOV.U32 R2, RZ, RZ, R0 ;  /* 0x000000ffff027224 */ /* 0x000fe200078e0000 */
[----:B------:R-:W-:Y:S01]  /*15250*/  MOV R6, 0x1 ;  /* 0x0000000100067802 */ /* 0x000fe20000000f00 */
[----:B------:R-:W-:Y:S01]  /*15260*/  IMAD.MOV.U32 R9, RZ, RZ, R14 ;  /* 0x000000ffff097224 */ /* 0x000fe200078e000e */
[----:B------:R-:W-:-:S02]  /*15270*/  MOV R0, 0x181f ;  /* 0x0000181f00007802 */ /* 0x000fc40000000f00 */
[----:B------:R-:W-:Y:S02]  /*15280*/  MOV R7, 0x152a0 ;  /* 0x000152a000077802 */ /* 0x000fe40000000f00 */
[----:B------:R-:W-:Y:S05]  /*15290*/  CALL.REL.NOINC `($__internal_5_$__cuda_sm70_shflsync_idx_p) ;  /* 0x000006c000007944 */ /* 0x000fea0003c00000 */
[----:B------:R-:W-:Y:S05]  /*152a0*/  BRA `(.L_x_1323) ;  /* 0xfffeca4000007947 */ /* 0x000fea000383ffff */
.L_x_1278:
[----:B-1----:R-:W-:Y:S01]  /*152b0*/  IMAD.MOV.U32 R9, RZ, RZ, R12 ;  /* 0x000000ffff097224 */ /* 0x002fe200078e000c */
[----:B------:R-:W-:Y:S01]  /*152c0*/  MOV R6, 0x2 ;  /* 0x0000000200067802 */ /* 0x000fe20000000f00 */
[----:B----4-:R-:W-:Y:S01]  /*152d0*/  IMAD.MOV.U32 R0, RZ, RZ, 0x181f ;  /* 0x0000181fff007424 */ /* 0x010fe200078e00ff */
[----:B------:R-:W-:Y:S02]  /*152e0*/  MOV R7, 0x15300 ;  /* 0x0001530000077802 */ /* 0x000fe40000000f00 */
[----:B---3--:R-:W-:Y:S05]  /*152f0*/  CALL.REL.NOINC `($__internal_5_$__cuda_sm70_shflsync_idx_p) ;  /* 0x0000066000007944 */ /* 0x008fea0003c00000 */
[----:B------:R-:W-:Y:S01]  /*15300*/  MOV R2, R0 ;  /* 0x0000000000027202 */ /* 0x000fe20000000f00 */
[----:B------:R-:W-:Y:S05]  /*15310*/  BRA `(.L_x_1324) ;  /* 0xfffecbb000007947 */ /* 0x000fea000383ffff */
.L_x_1279:
[----:B------:R-:W-:Y:S01]  /*15320*/  IMAD.MOV.U32 R9, RZ, RZ, R14 ;  /* 0x000000ffff097224 */ /* 0x000fe200078e000e */
[----:B------:R-:W-:Y:S01]  /*15330*/  MOV R6, 0x2 ;  /* 0x0000000200067802 */ /* 0x000fe20000000f00 */
[----:B----4-:R-:W-:Y:S01]  /*15340*/  IMAD.MOV.U32 R0, RZ, RZ, 0x181f ;  /* 0x0000181fff007424 */ /* 0x010fe200078e00ff */
[----:B------:R-:W-:Y:S02]  /*15350*/  MOV R7, 0x15370 ;  /* 0x0001537000077802 */ /* 0x000fe40000000f00 */
[----:B-123--:R-:W-:Y:S05]  /*15360*/  CALL.REL.NOINC `($__internal_5_$__cuda_sm70_shflsync_idx_p) ;  /* 0x000005f000007944 */ /* 0x00efea0003c00000 */
[----:B------:R-:W-:Y:S05]  /*15370*/  BRA `(.L_x_1325) ;  /* 0xfffecb7000007947 */ /* 0x000fea000383ffff */
.L_x_1282:
[----:B-1----:R-:W-:Y:S01]  /*15380*/  IMAD.MOV.U32 R9, RZ, RZ, R12 ;  /* 0x000000ffff097224 */ /* 0x002fe200078e000c */
[----:B------:R-:W-:Y:S01]  /*15390*/  MOV R6, 0x3 ;  /* 0x0000000300067802 */ /* 0x000fe20000000f00 */
[----:B------:R-:W-:Y:S01]  /*153a0*/  IMAD.MOV.U32 R0, RZ, RZ, 0x181f ;  /* 0x0000181fff007424 */ /* 0x000fe200078e00ff */
[----:B------:R-:W-:-:S02]  /*153b0*/  MOV R7, 0x153d0 ;  /* 0x000153d000077802 */ /* 0x000fc40000000f00 */
[----:B--234-:R-:W-:Y:S05]  /*153c0*/  CALL.REL.NOINC `($__internal_5_$__cuda_sm70_shflsync_idx_p) ;  /* 0x0000059000007944 */ /* 0x01cfea0003c00000 */
[----:B------:R-:W-:Y:S01]  /*153d0*/  IMAD.MOV.U32 R2, RZ, RZ, R0 ;  /* 0x000000ffff027224 */ /* 0x000fe200078e0000 */
[----:B------:R-:W-:Y:S01]  /*153e0*/  MOV R6, 0x3 ;  /* 0x0000000300067802 */ /* 0x000fe20000000f00 */
[----:B------:R-:W-:Y:S01]  /*153f0*/  IMAD.MOV.U32 R9, RZ, RZ, R14 ;  /* 0x000000ffff097224 */ /* 0x000fe200078e000e */
[----:B------:R-:W-:-:S02]  /*15400*/  MOV R0, 0x181f ;  /* 0x0000181f00007802 */ /* 0x000fc40000000f00 */
[----:B------:R-:W-:Y:S02]  /*15410*/  MOV R7, 0x15430 ;  /* 0x0001543000077802 */ /* 0x000fe40000000f00 */
[----:B------:R-:W-:Y:S05]  /*15420*/  CALL.REL.NOINC `($__internal_5_$__cuda_sm70_shflsync_idx_p) ;  /* 0x0000053000007944 */ /* 0x000fea0003c00000 */
[----:B------:R-:W-:Y:S05]  /*15430*/  BRA `(.L_x_1326) ;  /* 0xfffecca000007947 */ /* 0x000fea000383ffff */
.L_x_1289:
[----:B-1----:R1:W5:Y:S01]  /*15440*/  LDL R0, [R1+0x10] ;  /* 0x0000100001007983 */ /* 0x0023620000100800 */
[----:B------:R-:W-:Y:S02]  /*15450*/  MOV R3, 0x2 ;  /* 0x0000000200037802 */ /* 0x000fe40000000f00 */
[----:B------:R-:W-:Y:S02]  /*15460*/  MOV R2, 0x15480 ;  /* 0x0001548000027802 */ /* 0x000fe40000000f00 */
[----:B-1---5:R-:W-:Y:S05]  /*15470*/  CALL.REL.NOINC `($__internal_4_$__cuda_sm70_shflsync_bfly_p) ;  /* 0x000004a000007944 */ /* 0x022fea0003c00000 */
[----:B------:R-:W-:Y:S01]  /*15480*/  MOV R4, R5 ;  /* 0x0000000500047202 */ /* 0x000fe20000000f00 */
[----:B------:R-:W-:Y:S05]  /*15490*/  BRA `(.L_x_1327) ;  /* 0xffffcdb000007947 */ /* 0x000fea000383ffff */
.L_x_1290:
[----:B------:R-:W-:Y:S01]  /*154a0*/  IMAD.MOV.U32 R0, RZ, RZ, R4 ;  /* 0x000000ffff007224 */ /* 0x000fe200078e0004 */
[----:B------:R-:W-:Y:S02]  /*154b0*/  MOV R3, 0x1 ;  /* 0x0000000100037802 */ /* 0x000fe40000000f00 */
[----:B------:R-:W-:Y:S02]  /*154c0*/  MOV R2, 0x154e0 ;  /* 0x000154e000027802 */ /* 0x000fe40000000f00 */
[----:B-----5:R-:W-:Y:S05]  /*154d0*/  CALL.REL.NOINC `($__internal_4_$__cuda_sm70_shflsync_bfly_p) ;  /* 0x0000044000007944 */ /* 0x020fea0003c00000 */
[----:B------:R1:W5:Y:S01]  /*154e0*/  LDL R0, [R1+0x18] ;  /* 0x0000180001007983 */ /* 0x0003620000100800 */
[----:B------:R-:W-:Y:S01]  /*154f0*/  FADD.FTZ R4, R4, R5 ;  /* 0x0000000504047221 */ /* 0x000fe20000010000 */
[----:B------:R-:W-:Y:S02]  /*15500*/  MOV R3, 0x2 ;  /* 0x0000000200037802 */ /* 0x000fe40000000f00 */
[----:B------:R-:W-:-:S02]  /*15510*/  MOV R2, 0x15530 ;  /* 0x0001553000027802 */ /* 0x000fc40000000f00 */
[----:B-1---5:R-:W-:Y:S05]  /*15520*/  CALL.REL.NOINC `($__internal_4_$__cuda_sm70_shflsync_bfly_p) ;  /* 0x000003f000007944 */ /* 0x022fea0003c00000 */
[----:B------:R-:W2:Y:S01]  /*15530*/  LDL.LU R0, [R1+0x18] ;  /* 0x0000180001007983 */ /* 0x000ea20000300800 */
[----:B------:R-:W-:-:S02]  /*15540*/  MOV R3, 0x1 ;  /* 0x0000000100037802 */ /* 0x000fc40000000f00 */
[----:B------:R-:W-:Y:S01]  /*15550*/  MOV R2, 0x15580 ;  /* 0x0001558000027802 */ /* 0x000fe20000000f00 */
[----:B--2---:R-:W-:Y:S02]  /*15560*/  FADD.FTZ R0, R0, R5 ;  /* 0x0000000500007221 */ /* 0x004fe40000010000 */
[----:B------:R-:W-:Y:S05]  /*15570*/  CALL.REL.NOINC `($__internal_4_$__cuda_sm70_shflsync_bfly_p) ;  /* 0x000003a000007944 */ /* 0x000fea0003c00000 */
[----:B------:R-:W-:Y:S01]  /*15580*/  MOV R3, R5 ;  /* 0x0000000500037202 */ /* 0x000fe20000000f00 */
[----:B------:R-:W-:Y:S05]  /*15590*/  BRA `(.L_x_1328) ;  /* 0xffffcd4000007947 */ /* 0x000fea000383ffff */
.L_x_1305:
[----:B------:R-:W-:Y:S01]  /*155a0*/  IMAD.MOV.U32 R9, RZ, RZ, R3 ;  /* 0x000000ffff097224 */ /* 0x000fe200078e0003 */
[----:B------:R-:W-:Y:S01]  /*155b0*/  MOV R6, RZ ;  /* 0x000000ff00067202 */ /* 0x000fe20000000f00 */
[----:B------:R-:W-:Y:S01]  /*155c0*/  IMAD.MOV.U32 R0, RZ, RZ, 0x181f ;  /* 0x0000181fff007424 */ /* 0x000fe200078e00ff */
[----:B------:R-:W-:Y:S02]  /*155d0*/  MOV R7, 0x155f0 ;  /* 0x000155f000077802 */ /* 0x000fe40000000f00 */
[----:B------:R-:W-:Y:S05]  /*155e0*/  CALL.REL.NOINC `($__internal_5_$__cuda_sm70_shflsync_idx_p) ;  /* 0x0000037000007944 */ /* 0x000fea0003c00000 */
[----:B------:R-:W-:Y:S01]  /*155f0*/  MOV R2, R0 ;  /* 0x0000000000027202 */ /* 0x000fe20000000f00 */
[----:B------:R-:W-:Y:S05]  /*15600*/  BRA `(.L_x_1329) ;  /* 0xfffff20000007947 */ /* 0x000fea000383ffff */
.L_x_1306:
[----:B------:R-:W-:Y:S01]  /*15610*/  IMAD.MOV.U32 R9, RZ, RZ, R5 ;  /* 0x000000ffff097224 */ /* 0x000fe200078e0005 */
[----:B------:R-:W-:Y:S01]  /*15620*/  MOV R6, RZ ;  /* 0x000000ff00067202 */ /* 0x000fe20000000f00 */
[----:B------:R-:W-:Y:S01]  /*15630*/  IMAD.MOV.U32 R0, RZ, RZ, 0x181f ;  /* 0x0000181fff007424 */ /* 0x000fe200078e00ff */
[----:B------:R-:W-:Y:S02]  /*15640*/  MOV R7, 0x15660 ;  /* 0x0001566000077802 */ /* 0x000fe40000000f00 */
[----:B-12---:R-:W-:Y:S05]  /*15650*/  CALL.REL.NOINC `($__internal_5_$__cuda_sm70_shflsync_idx_p) ;  /* 0x0000030000007944 */ /* 0x006fea0003c00000 */
[----:B------:R-:W-:Y:S05]  /*15660*/  BRA `(.L_x_1330) ;  /* 0xfffff1c000007947 */ /* 0x000fea000383ffff */
.L_x_1309:
        /* <DEDUP_REMOVED lines=12> */
.L_x_1312:
[----:B-1----:R-:W-:Y:S01]  /*15730*/  IMAD.MOV.U32 R9, RZ, RZ, R3 ;  /* 0x000000ffff097224 */ /* 0x002fe200078e0003 */
[----:B------:R-:W-:Y:S01]  /*15740*/  MOV R6, 0x2 ;  /* 0x0000000200067802 */ /* 0x000fe20000000f00 */
[----:B----4-:R-:W-:Y:S01]  /*15750*/  IMAD.MOV.U32 R0, RZ, RZ, 0x181f ;  /* 0x0000181fff007424 */ /* 0x010fe200078e00ff */
[----:B------:R-:W-:Y:S02]  /*15760*/  MOV R7, 0x15780 ;  /* 0x0001578000077802 */ /* 0x000fe40000000f00 */
[----:B--23--:R-:W-:Y:S05]  /*15770*/  CALL.REL.NOINC `($__internal_5_$__cuda_sm70_shflsync_idx_p) ;  /* 0x000001e000007944 */ /* 0x00cfea0003c00000 */
[----:B------:R-:W-:Y:S01]  /*15780*/  MOV R2, R0 ;  /* 0x0000000000027202 */ /* 0x000fe20000000f00 */
[----:B------:R-:W-:Y:S05]  /*15790*/  BRA `(.L_x_1332) ;  /* 0xfffff47000007947 */ /* 0x000fea000383ffff */
.L_x_1313:
[----:B------:R-:W-:Y:S01]  /*157a0*/  IMAD.MOV.U32 R9, RZ, RZ, R5 ;  /* 0x000000ffff097224 */ /* 0x000fe200078e0005 */
[----:B------:R-:W-:Y:S01]  /*157b0*/  MOV R6, 0x2 ;  /* 0x0000000200067802 */ /* 0x000fe20000000f00 */
[----:B----4-:R-:W-:Y:S01]  /*157c0*/  IMAD.MOV.U32 R0, RZ, RZ, 0x181f ;  /* 0x0000181fff007424 */ /* 0x010fe200078e00ff */
[----:B------:R-:W-:Y:S02]  /*157d0*/  MOV R7, 0x157f0 ;  /* 0x000157f000077802 */ /* 0x000fe40000000f00 */
[----:B-123--:R-:W-:Y:S05]  /*157e0*/  CALL.REL.NOINC `($__internal_5_$__cuda_sm70_shflsync_idx_p) ;  /* 0x0000017000007944 */ /* 0x00efea0003c00000 */
[----:B------:R-:W-:Y:S05]  /*157f0*/  BRA `(.L_x_1333) ;  /* 0xfffff43000007947 */ /* 0x000fea000383ffff */
.L_x_1316:
        /* <DEDUP_REMOVED lines=12> */
.L_x_1318:
[----:B------:R-:W-:Y:S01]  /*158c0*/  IMAD.MOV.U32 R9, RZ, RZ, R81 ;  /* 0x000000ffff097224 */ /* 0x000fe200078e0051 */
[----:B------:R-:W-:Y:S01]  /*158d0*/  MOV R6, RZ ;  /* 0x000000ff00067202 */ /* 0x000fe20000000f00 */
[----:B-1----:R-:W-:Y:S01]  /*158e0*/  IMAD.MOV.U32 R0, RZ, RZ, 0x1f ;  /* 0x0000001fff007424 */ /* 0x002fe200078e00ff */
[----:B------:R-:W-:Y:S02]  /*158f0*/  MOV R7, 0x15910 ;  /* 0x0001591000077802 */ /* 0x000fe40000000f00 */
[----:B--23-5:R-:W-:Y:S05]  /*15900*/  CALL.REL.NOINC `($__internal_5_$__cuda_sm70_shflsync_idx_p) ;  /* 0x0000005000007944 */ /* 0x02cfea0003c00000 */
[----:B------:R-:W-:Y:S05]  /*15910*/  BRA `(.L_x_1335) ;  /* 0xfffff74000007947 */ /* 0x000fea000383ffff */
        .weak           $__internal_4_$__cuda_sm70_shflsync_bfly_p
        .type           $__internal_4_$__cuda_sm70_shflsync_bfly_p,@function
        .size           $__internal_4_$__cuda_sm70_shflsync_bfly_p,($__internal_5_$__cuda_sm70_shflsync_idx_p - $__internal_4_$__cuda_sm70_shflsync_bfly_p)
$__internal_4_$__cuda_sm70_shflsync_bfly_p:
[----:B------:R-:W-:Y:S04]  /*15920*/  WARPSYNC R6 ;  /* 0x0000000600007348 */ /* 0x000fe80003800000 */
[----:B------:R1:W2:Y:S02]  /*15930*/  SHFL.BFLY PT, R5, R0, R3, R7 ;  /* 0x0c00000300057389 */ /* 0x0002a400000e0007 */
[----:B-1----:R-:W-:-:S04]  /*15940*/  MOV R3, 0x0 ;  /* 0x0000000000037802 */ /* 0x002fc80000000f00 */
[----:B--2---:R-:W-:Y:S05]  /*15950*/  RET.REL.NODEC R2 `(_ZN7cutlass13device_kernelIN5flash19enable_sm80_to_sm89INS1_16FlashAttnFwdSm80INS1_25CollectiveMainloopFwdSm80ILi8ELi1ELb0EN4cute5tupleIJNS5_1CILi128EEENS7_ILi96EEENS7_ILi256EEEEEELi256ENS_6half_tEfNS_4arch4Sm80ELb1ELb0ELb1ELb0ELb0ELb0ELb1ELb0EEENS1_21CollectiveEpilogueFwdINS6_IJS8_SA_S9_EEENS6_IJNS7_ILi1EEESI_SI_EEESC_SE_Li256ELb0ELb1ELb0ELb0EEENS1_30DynamicPersistentTileSchedulerILi256ELi256ELb0ELb1ELb0EEEEEEEEEvNT_6ParamsE) ;  /* 0xfffea6a002007950 */ /* 0x004fea0003c3ffff */
        .weak           $__internal_5_$__cuda_sm70_shflsync_idx_p
        .type           $__internal_5_$__cuda_sm70_shflsync_idx_p,@function
        .size           $__internal_5_$__cuda_sm70_shflsync_idx_p,(.L_x_1548 - $__internal_5_$__cuda_sm70_shflsync_idx_p)
$__internal_5_$__cuda_sm70_shflsync_idx_p:
[----:B------:R-:W-:-:S04]  /*15960*/  MOV R8, 0xffffffff ;  /* 0xffffffff00087802 */ /* 0x000fc80000000f00 */
[----:B------:R-:W-:Y:S04]  /*15970*/  WARPSYNC R8 ;  /* 0x0000000800007348 */ /* 0x000fe80003800000 */
[----:B------:R1:W2:Y:S02]  /*15980*/  SHFL.IDX PT, R0, R9, R6, R0 ;  /* 0x0000000609007389 */ /* 0x0002a400000e0000 */
[----:B-1----:R-:W-:Y:S02]  /*15990*/  MOV R6, R7 ;  /* 0x0000000700067202 */ /* 0x002fe40000000f00 */
[----:B------:R-:W-:-:S04]  /*159a0*/  MOV R7, 0x0 ;  /* 0x0000000000077802 */ /* 0x000fc80000000f00 */
[----:B--2---:R-:W-:Y:S05]  /*159b0*/  RET.REL.NODEC R6 `(_ZN7cutlass13device_kernelIN5flash19enable_sm80_to_sm89INS1_16FlashAttnFwdSm80INS1_25CollectiveMainloopFwdSm80ILi8ELi1ELb0EN4cute5tupleIJNS5_1CILi128EEENS7_ILi96EEENS7_ILi256EEEEEELi256ENS_6half_tEfNS_4arch4Sm80ELb1ELb0ELb1ELb0ELb0ELb0ELb1ELb0EEENS1_21CollectiveEpilogueFwdINS6_IJS8_SA_S9_EEENS6_IJNS7_ILi1EEESI_SI_EEESC_SE_Li256ELb0ELb1ELb0ELb0EEENS1_30DynamicPersistentTileSchedulerILi256ELi256ELb0ELb1ELb0EEEEEEEEEvNT_6ParamsE) ;  /* 0xfffea64006007950 */ /* 0x004fea0003c3ffff */
.L_x_1336:
        /* <DEDUP_REMOVED lines=12> */
.L_x_1548:


//--------------------- .text._ZN7cutlass13device_kernelIN5flash19enable_sm80_to_sm89INS1_16FlashAttnFwdSm80INS1_25CollectiveMainloopFwdSm80ILi8ELi1ELb0EN4cute5tupleIJNS5_1CILi128EEENS7_ILi96EEENS7_ILi256EEEEEELi256ENS_6half_tEfNS_4arch4Sm80ELb1ELb0ELb1ELb1ELb0ELb0ELb1ELb0EEENS1_21CollectiveEpilogueFwdINS6_IJS8_SA_S9_EEENS6_IJNS7_ILi1EEESI_SI_EEESC_SE_Li256ELb1ELb1ELb0ELb0EEENS1_19SingleTileSchedulerILb1ELb0ELb1ELi128EEEEEEEEEvNT_6ParamsE --------------------------
	.section	.text._ZN7cutlass13device_kernelIN5flash19enable_sm80_to_sm89INS1_16FlashAttnFwdSm80INS1_25CollectiveMainloopFwdSm80ILi8ELi1ELb0EN4cute5tupleIJNS5_1CILi128EEENS7_ILi96EEENS7_ILi256EEEEEELi256ENS_6half_tEfNS_4arch4Sm80ELb1ELb0ELb1ELb1ELb0ELb0ELb1ELb0EEENS1_21CollectiveEpilogueFwdINS6_IJS8_SA_S9_EEENS6_IJNS7_ILi1EEESI_SI_EEESC_SE_Li256ELb1ELb1ELb0ELb0EEENS1_19SingleTileSchedulerILb1ELb0ELb1ELi128EEEEEEEEEvNT_6ParamsE,"ax",@progbits
	.sectioninfo	@"SHI_REGISTERS=255"
	.align	128
.text._ZN7cutlass13device_kernelIN5flash19enable_sm80_to_sm89INS1_16FlashAttnFwdSm80INS1_25CollectiveMainloopFwdSm80ILi8ELi1ELb0EN4cute5tupleIJNS5_1CILi128EEENS7_ILi96EEENS7_ILi256EEEEEELi256ENS_6half_tEfNS_4arch4Sm80ELb1ELb0ELb1ELb1ELb0ELb0ELb1ELb0EEENS1_21CollectiveEpilogueFwdINS6_IJS8_SA_S9_EEENS6_IJNS7_ILi1EEESI_SI_EEESC_SE_Li256ELb1ELb1ELb0ELb0EEENS1_19SingleTileSchedulerILb1ELb0ELb1ELi128EEEEEEEEEvNT_6ParamsE:
        .type           _ZN7cutlass13device_kernelIN5flash19enable_sm80_to_sm89INS1_16FlashAttnFwdSm80INS1_25CollectiveMainloopFwdSm80ILi8ELi1ELb0EN4cute5tupleIJNS5_1CILi128EEENS7_ILi96EEENS7_ILi256EEEEEELi256ENS_6half_tEfNS_4arch4Sm80ELb1ELb0ELb1ELb1ELb0ELb0ELb1ELb0EEENS1_21CollectiveEpilogueFwdINS6_IJS8_SA_S9_EEENS6_IJNS7_ILi1EEESI_SI_EEESC_SE_Li256ELb1ELb1ELb0ELb0EEENS1_19SingleTileSchedulerILb1ELb0ELb1ELi128EEEEEEEEEvNT_6ParamsE,@function
        .size           _ZN7cutlass13device_kernelIN5flash19enable_sm80_to_sm89INS1_16FlashAttnFwdSm80INS1_25CollectiveMainloopFwdSm80ILi8ELi1ELb0EN4cute5tupleIJNS5_1CILi128EEENS7_ILi96EEENS7_ILi256EEEEEELi256ENS_6half_tEfNS_4arch4Sm80ELb1ELb0ELb1ELb1ELb0ELb0ELb1ELb0EEENS1_21CollectiveEpilogueFwdINS6_IJS8_SA_S9_EEENS6_IJNS7_ILi1EEESI_SI_EEESC_SE_Li256ELb1ELb1ELb0ELb0EEENS1_19SingleTileSchedulerILb1ELb0ELb1ELi128EEEEEEEEEvNT_6ParamsE,(.L_x_1551 - _ZN7cutlass13device_kernelIN5flash19enable_sm80_to_sm89INS1_16FlashAttnFwdSm80INS1_25CollectiveMainloopFwdSm80ILi8ELi1ELb0EN4cute5tupleIJNS5_1CILi128EEENS7_ILi96EEENS7_ILi256EEEEEELi256ENS_6half_tEfNS_4arch4Sm80ELb1ELb0ELb1ELb1ELb0ELb0ELb1ELb0EEENS1_21CollectiveEpilogueFwdINS6_IJS8_SA_S9_EEENS6_IJNS7_ILi1EEESI_SI_EEESC_SE_Li256ELb1ELb1ELb0ELb0EEENS1_19SingleTileSchedulerILb1ELb0ELb1ELi128EEEEEEEEEvNT_6ParamsE)
        .other          _ZN7cutlass13device_kernelIN5flash19enable_sm80_to_sm89INS1_16FlashAttnFwdSm80INS1_25CollectiveMainloopFwdSm80ILi8ELi1ELb0EN4cute5tupleIJNS5_1CILi128EEENS7_ILi96EEENS7_ILi256EEEEEELi256ENS_6half_tEfNS_4arch4Sm80ELb1ELb0ELb1ELb1ELb0ELb0ELb1ELb0EEENS1_21CollectiveEpilogueFwdINS6_IJS8_SA_S9_EEENS6_IJNS7_ILi1EEESI_SI_EEESC_SE_Li256ELb1ELb1ELb0ELb0EEENS1_19SingleTileSchedulerILb1ELb0ELb1ELi128EEEEEEEEEvNT_6ParamsE,@"STO_CUDA_ENTRY STV_DEFAULT"
_ZN7cutlass13device_kernelIN5flash19enable_sm80_to_sm89INS1_16FlashAttnFwdSm80INS1_25CollectiveMainloopFwdSm80ILi8ELi1ELb0EN4cute5tupleIJNS5_1CILi128EEENS7_ILi96EEENS7_ILi256EEEEEELi256ENS_6half_tEfNS_4arch4Sm80ELb1ELb0ELb1ELb1ELb0ELb0ELb1ELb0EEENS1_21CollectiveEpilogueFwdINS6_IJS8_SA_S9_EEENS6_IJNS7_ILi1EEESI_SI_EEESC_SE_Li256ELb1ELb1ELb0ELb0EEENS1_19SingleTileSchedulerILb1ELb0ELb1ELi128EEEEEEEEEvNT_6ParamsE:
        /* <DEDUP_REMOVED lines=17> */
.L_x_1338:
        /* <DEDUP_REMOVED lines=8> */
.L_x_1340:
[----:B------:R-:W-:-:S04]  /*0190*/  MOV R0, c[0x0][0x54c] ;  /* 0x0001530000007a02 */ /* 0x000fc80000000f00 */
.L_x_1339:
[----:B------:R-:W-:Y:S01]  /*01a0*/  USHF.L.U32 UR15, UR15, 0x7, URZ ;  /* 0x000000070f0f7899 */ /* 0x000fe2000800063f */
[----:B-----5:R-:W-:-:S05]  /*01b0*/  IMAD R0, R0, c[0x0][0x548], RZ ;  /* 0x0001520000007a24 */ /* 0x020fca00078e02ff */
[----:B------:R-:W-:-:S04]  /*01c0*/  ISETP.LE.AND P0, PT, R0, UR15, PT ;  /* 0x0000000f00007c0c */ /* 0x000fc8000bf03270 */
[----:B------:R-:W-:-:S05]  /*01d0*/  SEL R0, R5, 0xffffffff, !P0 ;  /* 0xffffffff05007807 */ /* 0x000fca0004000000 */
[----:B------:R2:W-:Y:S01]  /*01e0*/  STL [R1+0x40], R0 ;  /* 0x0000400001007387 */ /* 0x0005e20000100800 */
[----:B------:R-:W-:Y:S05]  /*01f0*/  BRA `(.L_x_1341) ;  /* 0x0000013000007947 */ /* 0x000fea0003800000 */
.L_x_1337:
[----:B------:R-:W-:-:S04]  /*0200*/  ISETP.NE.U32.AND P0, PT, RZ, c[0x0][0x568], PT ;  /* 0x00015a00ff007a0c */ /* 0x000fc80003f05070 */
[----:B------:R-:W-:-:S13]  /*0210*/  ISETP.NE.AND.EX P0, PT, RZ, c[0x0][0x56c], PT, P0 ;  /* 0x00015b00ff007a0c */ /* 0x000fda0003f05300 */
[----:B------:R-:W-:Y:S05]  /*0220*/  @!P0 BRA `(.L_x_1342) ;  /* 0x0000002000008947 */ /* 0x000fea0003800000 */
[----:B------:R1:W5:Y:S01]  /*0230*/  LDG.E R0, [R2.64] ;  /* 0x0000001e02007981 */ /* 0x000362000c1e1900 */
[----:B------:R-:W-:Y:S05]  /*0240*/  BRA `(.L_x_1343) ;  /* 0x0000009000007947 */ /* 0x000fea0003800000 */
.L_x_1342:
        /* <DEDUP_REMOVED lines=8> */
.L_x_1344:
[----:B------:R-:W-:-:S04]  /*02d0*/  MOV R0, c[0x0][0x54c] ;  /* 0x0001530000007a02 */ /* 0x000fc80000000f00 */
.L_x_1343:
[----:B------:R-:W-:Y:S01]  /*02e0*/  USHF.L.U32 UR15, UR15, 0x7, URZ ;  /* 0x000000070f0f7899 */ /* 0x000fe2000800063f */
[----:B-----5:R-:W-:-:S05]  /*02f0*/  IMAD R0, R0, c[0x0][0x548], RZ ;  /* 0x0001520000007a24 */ /* 0x020fca00078e02ff */
[----:B------:R-:W-:-:S04]  /*0300*/  ISETP.LE.AND P0, PT, R0, UR15, PT ;  /* 0x0000000f00007c0c */ /* 0x000fc8000bf03270 */
[----:B------:R-:W-:-:S05]  /*0310*/  SEL R0, R5, 0xffffffff, !P0 ;  /* 0xffffffff05007807 */ /* 0x000fca0004000000 */
[----:B------:R2:W-:Y:S04]  /*0320*/  STL [R1+0x40], R0 ;  /* 0x0000400001007387 */ /* 0x0005e80000100800 */
.L_x_1341:
        /* <DEDUP_REMOVED lines=32> */
.L_x_1345:
[----:B------:R-:W-:-:S04]  /*0530*/  ISETP.NE.U32.AND P0, PT, RZ, c[0x0][0x368], PT ;  /* 0x0000da00ff007a0c */ /* 0x000fc80003f05070 */
[----:B------:R-:W-:-:S13]  /*0540*/  ISETP.NE.AND.EX P0, PT, RZ, c[0x0][0x36c], PT, P0 ;  /* 0x0000db00ff007a0c */ /* 0x000fda0003f05300 */
[----:B------:R-:W-:Y:S05]  /*0550*/  @!P0 BRA `(.L_x_1346) ;  /* 0x0000004000008947 */ /* 0x000fea0003800000 */
[----:B------:R-:W-:-:S05]  /*0560*/  IMAD.WIDE R2, R47, R26, c[0x0][0x368] ;  /* 0x0000da002f027625 */ /* 0x000fca00078e021a */
[----:B------:R-:W2:Y:S02]  /*0570*/  LDG.E R0, [R2.64] ;  /* 0x0000001e02007981 */ /* 0x000ea4000c1e1900 */
[----:B--2---:R1:W2:Y:S02]  /*0580*/  R2UR UR12, R0 ;  /* 0x00000000000c73c2 */ /* 0x0042a400000e0000 */
[----:B-12---:R-:W-:Y:S05]  /*0590*/  BRA `(.L_x_1347) ;  /* 0x0000006000007947 */ /* 0x006fea0003800000 */
.L_x_1346:
[----:B------:R-:W-:Y:S05]  /*05a0*/  @!P5 BRA `(.L_x_1347) ;  /* 0x000000500000d947 */ /* 0x000fea0003800000 */
[----:B------:R1:W2:Y:S04]  /*05b0*/  LDG.E R0, [R2.64] ;  /* 0x0000001e02007981 */ /* 0x0002a8000c1e1900 */
[----:B-1----:R-:W4:Y:S01]  /*05c0*/  LDG.E R2, [R2.64+0x4] ;  /* 0x0000041e02027981 */ /* 0x002f22000c1e1900 */
[----:B--2---:R-:W1:Y:S08]  /*05d0*/  R2UR UR12, R0 ;  /* 0x00000000000c73c2 */ /* 0x004e7000000e0000 */
[----:B----4-:R-:W1:Y:S02]  /*05e0*/  R2UR UR4, R2 ;  /* 0x00000000020473c2 */ /* 0x010e6400000e0000 */
[----:B-1----:R-:W-:-:S06]  /*05f0*/  UIADD3 UR12, -UR12, UR4, URZ ;  /* 0x000000040c0c7290 */ /* 0x002fcc000fffe13f */
.L_x_1347:
        /* <DEDUP_REMOVED lines=8> */
[----:B------:R-:W-:Y:S01]  /*0680*/  UIADD3 UR6, UR12, 0x5f, URZ ;  /* 0x0000005f0c067890 */ /* 0x000fe2000fffe03f */
[----:B------:R-:W-:Y:S01]  /*0690*/  CS2R R14, SRZ ;  /* 0x00000000000e7805 */ /* 0x000fe2000001ff00 */
[----:B------:R-:W-:Y:S01]  /*06a0*/  IMAD.MOV.U32 R128, RZ, RZ, RZ ;  /* 0x000000ffff807224 */ /* 0x000fe200078e00ff */
[----:B------:R-:W-:Y:S01]  /*06b0*/  MOV R126, RZ ;  /* 0x000000ff007e7202 */ /* 0x000fe20000000f00 */
[----:B------:R-:W-:Y:S01]  /*06c0*/  UIMAD.WIDE UR6, UR6, 0x2aaaaaab, URZ ;  /* 0x2aaaaaab060678a5 */ /* 0x000fe2000f8e023f */
[----:B------:R-:W-:Y:S01]  /*06d0*/  CS2R R8, SRZ ;  /* 0x0000000000087805 */ /* 0x000fe2000001ff00 */
[----:B------:R-:W-:Y:S01]  /*06e0*/  @UP1 UIADD3 UR8, UR15, 0x7f, URZ ;  /* 0x0000007f0f081890 */ /* 0x000fe2000fffe03f */
[----:B------:R-:W-:Y:S01]  /*06f0*/  IMAD.MOV.U32 R124, RZ, RZ, RZ ;  /* 0x000000ffff7c7224 */ /* 0x000fe200078e00ff */
[----:B------:R-:W-:Y:S01]  /*0700*/  USHF.R.U32.HI UR6, URZ, 0x1f, UR7 ;  /* 0x0000001f3f067899 */ /* 0x000fe20008011607 */
[----:B------:R-:W-:Y:S01]  /*0710*/  MOV R122, RZ ;  /* 0x000000ff007a7202 */ /* 0x000fe20000000f00 */
[----:B------:R-:W-:Y:S01]  /*0720*/  UIMAD.WIDE.U32 UR8, UR8, UR4, URZ ;  /* 0x00000004080872a5 */ /* 0x000fe2000f8e003f */
[----:B------:R-:W-:Y:S01]  /*0730*/  CS2R R120, SRZ ;  /* 0x0000000000787805 */ /* 0x000fe2000001ff00 */
[----:B------:R-:W-:Y:S01]  /*0740*/  UIADD3 UR4, UR15, 0x7f, URZ ;  /* 0x0000007f0f047890 */ /* 0x000fe2000fffe03f */
[----:B------:R-:W-:Y:S01]  /*0750*/  IMAD.MOV.U32 R13, RZ, RZ, RZ ;  /* 0x000000ffff0d7224 */ /* 0x000fe200078e00ff */
[----:B------:R-:W-:Y:S01]  /*0760*/  @UP1 USHF.R.U32.HI UR4, URZ, UR5, UR9 ;  /* 0x000000053f041299 */ /* 0x000fe20008011609 */
[----:B------:R-:W-:Y:S01]  /*0770*/  MOV R118, RZ ;  /* 0x000000ff00767202 */ /* 0x000fe20000000f00 */
[----:B---3--:R-:W-:Y:S01]  /*0780*/  UIADD3 UR5, UR12, 0x60, -UR13 ;  /* 0x000000600c057890 */ /* 0x008fe2000fffe80d */
[----:B------:R-:W-:Y:S01]  /*0790*/  CS2R R16, SRZ ;  /* 0x0000000000107805 */ /* 0x000fe2000001ff00 */
[----:B------:R-:W-:Y:S01]  /*07a0*/  ULEA.HI.SX32 UR6, UR7, UR6, 0x1c ;  /* 0x0000000607067291 */ /* 0x000fe2000f8fe23f */
[----:B------:R-:W-:Y:S01]  /*07b0*/  IMAD.MOV.U32 R116, RZ, RZ, RZ ;  /* 0x000000ffff747224 */ /* 0x000fe200078e00ff */
[----:B------:R-:W-:Y:S01]  /*07c0*/  UIADD3 UR4, UR5, UR4, URZ ;  /* 0x0000000405047290 */ /* 0x000fe2000fffe03f */
[----:B------:R-:W-:Y:S01]  /*07d0*/  MOV R114, RZ ;  /* 0x000000ff00727202 */ /* 0x000fe20000000f00 */
[----:B------:R-:W-:Y:S01]  /*07e0*/  CS2R R18, SRZ ;  /* 0x0000000000127805 */ /* 0x000fe2000001ff00 */
[----:B------:R-:W-:Y:S01]  /*07f0*/  IMAD.MOV.U32 R112, RZ, RZ, RZ ;  /* 0x000000ffff707224 */ /* 0x000fe200078e00ff */
[----:B------:R-:W-:Y:S01]  /*0800*/  UIMAD.WIDE UR4, UR4, 0x2aaaaaab, URZ ;  /* 0x2aaaaaab040478a5 */ /* 0x000fe2000f8e023f */
[----:B------:R-:W-:Y:S01]  /*0810*/  MOV R110, RZ ;  /* 0x000000ff006e7202 */ /* 0x000fe20000000f00 */
[----:B------:R-:W-:Y:S01]  /*0820*/  CS2R R20, SRZ ;  /* 0x0000000000147805 */ /* 0x000fe2000001ff00 */
[----:B------:R-:W-:Y:S01]  /*0830*/  IMAD.MOV.U32 R108, RZ, RZ, RZ ;  /* 0x000000ffff6c7224 */ /* 0x000fe200078e00ff */
[----:B------:R-:W-:Y:S01]  /*0840*/  USHF.R.U32.HI UR4, URZ, 0x1f, UR5 ;  /* 0x0000001f3f047899 */ /* 0x000fe20008011605 */
[----:B------:R-:W-:Y:S01]  /*0850*/  MOV R106, RZ ;  /* 0x000000ff006a7202 */ /* 0x000fe20000000f00 */
[----:B------:R-:W-:Y:S01]  /*0860*/  CS2R R22, SRZ ;  /* 0x0000000000167805 */ /* 0x000fe2000001ff00 */
[----:B------:R-:W-:Y:S01]  /*0870*/  IMAD.MOV.U32 R104, RZ, RZ, RZ ;  /* 0x000000ffff687224 */ /* 0x000fe200078e00ff */
[----:B------:R-:W-:Y:S01]  /*0880*/  ULEA.HI.SX32 UR4, UR5, UR4, 0x1c ;  /* 0x0000000405047291 */ /* 0x000fe2000f8fe23f */
[----:B------:R-:W-:Y:S01]  /*0890*/  MOV R102, RZ ;  /* 0x000000ff00667202 */ /* 0x000fe20000000f00 */
[----:B------:R-:W-:Y:S01]  /*08a0*/  CS2R R24, SRZ ;  /* 0x0000000000187805 */ /* 0x000fe2000001ff00 */
[----:B------:R-:W-:Y:S01]  /*08b0*/  IMAD.MOV.U32 R100, RZ, RZ, RZ ;  /* 0x000000ffff647224 */ /* 0x000fe200078e00ff */
[----:B------:R-:W-:Y:S01]  /*08c0*/  UISETP.LT.AND UP0, UPT, UR6, UR4, UPT ;  /* 0x000000040600728c */ /* 0x000fe2000bf01270 */
[----:B------:R-:W-:Y:S01]  /*08d0*/  CS2R R98, SRZ ;  /* 0x0000000000627805 */ /* 0x000fe2000001ff00 */
[----:B------:R-:W-:Y:S01]  /*08e0*/  MOV R96, RZ ;  /* 0x000000ff00607202 */ /* 0x000fe20000000f00 */
[----:B------:R-:W-:Y:S01]  /*08f0*/  CS2R R94, SRZ ;  /* 0x00000000005e7805 */ /* 0x000fe2000001ff00 */
[----:B------:R-:W-:Y:S01]  /*0900*/  USEL UR24, UR6, UR4, UP0 ;  /* 0x0000000406187287 */ /* 0x000fe20008000000 */
[----:B------:R-:W-:Y:S01]  /*0910*/  IMAD.MOV.U32 R27, RZ, RZ, RZ ;  /* 0x000000ffff1b7224 */ /* 0x000fe200078e00ff */
[----:B------:R-:W-:Y:S01]  /*0920*/  MOV R92, RZ ;  /* 0x000000ff005c7202 */ /* 0x000fe20000000f00 */
[----:B------:R-:W-:Y:S01]  /*0930*/  CS2R R90, SRZ ;  /* 0x00000000005a7805 */ /* 0x000fe2000001ff00 */
[----:B------:R-:W-:Y:S01]  /*0940*/  UISETP.GE.AND UP0, UPT, UR24, 0x1, UPT ;  /* 0x000000011800788c */ /* 0x000fe2000bf06270 */
[----:B------:R-:W-:Y:S01]  /*0950*/  CS2R R28, SRZ ;  /* 0x00000000001c7805 */ /* 0x000fe2000001ff00 */
[----:B------:R-:W-:Y:S01]  /*0960*/  IMAD.MOV.U32 R88, RZ, RZ, RZ ;  /* 0x000000ffff587224 */ /* 0x000fe200078e00ff */
[----:B------:R-:W-:Y:S01]  /*0970*/  CS2R R86, SRZ ;  /* 0x0000000000567805 */ /* 0x000fe2000001ff00 */
[----:B------:R-:W-:Y:S01]  /*0980*/  MOV R84, RZ ;  /* 0x000000ff00547202 */ /* 0x000fe20000000f00 */
[----:B------:R-:W-:Y:S01]  /*0990*/  CS2R R82, SRZ ;  /* 0x0000000000527805 */ /* 0x000fe2000001ff00 */
[----:B------:R-:W-:Y:S01]  /*09a0*/  PLOP3.LUT P0, PT, PT, PT, UP0, 0x80, 0x0 ;  /* 0x000000000000781c */ /* 0x000fe20003f0f008 */
        /* <DEDUP_REMOVED lines=50> */
[----:B------:R-:W-:Y:S01]  /*0cd0*/  IMAD.MOV.U32 R49, RZ, RZ, RZ ;  /* 0x000000ffff317224 */ /* 0x000fe200078e00ff */
        /* <DEDUP_REMOVED lines=22> */
[----:B------:R-:W-:Y:S01]  /*0e40*/  SHF.R.S32.HI R11, RZ, 0x1f, R12 ;  /* 0x0000001fff0b7819 */ /* 0x000fe2000001140c */
[----:B-1----:R-:W-:Y:S01]  /*0e50*/  IMAD.WIDE.U32 R2, R6, c[0x0][0x178], RZ ;  /* 0x00005e0006027a25 */ /* 0x002fe200078e00ff */
[----:B------:R-:W-:-:S02]  /*0e60*/  LEA.HI R13, R128, R127, RZ, 0x6 ;  /* 0x0000007f800d7211 */ /* 0x000fc400078f30ff */
[----:B---3--:R-:W-:Y:S01]  /*0e70*/  SHF.R.S32.HI R24, RZ, 0x1f, R29 ;  /* 0x0000001fff187819 */ /* 0x008fe2000001141d */
[----:B------:R-:W-:Y:S01]  /*0e80*/  IMAD.IADD R3, R3, 0x1, R0 ;  /* 0x0000000103037824 */ /* 0x000fe200078e0200 */
[----:B------:R-:W-:-:S03]  /*0e90*/  LOP3.LUT R0, R4, 0xfffffff8, RZ, 0xc0, !PT ;  /* 0xfffffff804007812 */ /* 0x000fc600078ec0ff */
[----:B------:R-:W-:Y:S02]  /*0ea0*/  IMAD R5, R24, c[0x0][0x1b8], RZ ;  /* 0x00006e0018057a24 */ /* 0x000fe400078e02ff */
        /* <DEDUP_REMOVED lines=8> */
[----:B------:R-:W-:Y:S01]  /*0f30*/  IMAD R5, R5, c[0x0][0x1c0], RZ ;  /* 0x0000700005057a24 */ /* 0x000fe200078e02ff */
[----:B------:R-:W-:Y:S01]  /*0f40*/  ISETP.GE.AND P2, PT, R30, UR6, PT ;  /* 0x000000061e007c0c */ /* 0x000fe2000bf46270 */
[----:B------:R-:W-:-:S04]  /*0f50*/  @P1 IMAD.HI.U32 R6, R7, c[0x0][0x2c8], RZ ;  /* 0x0000b20007061a27 */ /* 0x000fc800078e00ff */
[C---:B------:R-:W-:Y:S01]  /*0f60*/  IMAD R8, R0.reuse, c[0x0][0x1c4], R5 ;  /* 0x0000710000087a24 */ /* 0x040fe200078e0205 */
[----:B------:R-:W-:Y:S01]  /*0f70*/  LOP3.LUT R5, R9, 0xfffffffe, RZ, 0xc0, !PT ;  /* 0xfffffffe09057812 */ /* 0x000fe200078ec0ff */
[----:B------:R-:W-:Y:S01]  /*0f80*/  IMAD.MOV.U32 R4, RZ, RZ, R7 ;  /* 0x000000ffff047224 */ /* 0x000fe200078e0007 */
[----:B------:R-:W-:Y:S01]  /*0f90*/  @P0 SHF.R.U32.HI R4, RZ, c[0x0][0x2cc], R6 ;  /* 0x0000b300ff040a19 */ /* 0x000fe20000011606 */
[----:B------:R-:W-:-:S03]  /*0fa0*/  IMAD.WIDE.U32 R2, R0, c[0x0][0x1c0], R2 ;  /* 0x0000700000027a25 */ /* 0x000fc600078e0002 */
[----:B------:R-:W-:Y:S01]  /*0fb0*/  SHF.R.S32.HI R6, RZ, 0x1f, R4 ;  /* 0x0000001fff067819 */ /* 0x000fe20000011404 */
[----:B------:R-:W-:Y:S01]  /*0fc0*/  IMAD.IADD R31, R10, 0x1, -R5 ;  /* 0x000000010a1f7824 */ /* 0x000fe200078e0a05 */
[----:B------:R-:W-:Y:S01]  /*0fd0*/  IADD3 R5, R30, 0x20, RZ ;  /* 0x000000201e057810 */ /* 0x000fe20007ffe0ff */
[----:B------:R-:W-:Y:S02]  /*0fe0*/  IMAD.IADD R3, R3, 0x1, R8 ;  /* 0x0000000103037824 */ /* 0x000fe400078e0208 */
[----:B------:R-:W-:Y:S01]  /*0ff0*/  IMAD.MOV R0, RZ, RZ, -R4 ;  /* 0x000000ffff007224 */ /* 0x000fe200078e0a04 */
[----:B------:R-:W-:Y:S01]  /*1000*/  ISETP.GE.AND P0, PT, R5, UR6, PT ;  /* 0x0000000605007c0c */ /* 0x000fe2000bf06270 */
[----:B------:R-:W-:Y:S02]  /*1010*/  IMAD.SHL.U32 R8, R27, 0x40, RZ ;  /* 0x000000401b087824 */ /* 0x000fe400078e00ff */
[----:B------:R-:W-:Y:S02]  /*1020*/  IMAD R5, R0, c[0x0][0x2c4], R7 ;  /* 0x0000b10000057a24 */ /* 0x000fe400078e0207 */
[----:B------:R-:W-:Y:S01]  /*1030*/  IMAD R6, R6, c[0x0][0x1b0], RZ ;  /* 0x00006c0006067a24 */ /* 0x000fe200078e02ff */
[----:B------:R-:W-:Y:S01]  /*1040*/  LOP3.LUT R0, R8, 0x1c0, RZ, 0xc0, !PT ;  /* 0x000001c008007812 */ /* 0x000fe200078ec0ff */
[----:B------:R-:W-:-:S02]  /*1050*/  IMAD.SHL.U32 R10, R26, 0x8, RZ ;  /* 0x000000081a0a7824 */ /* 0x000fc400078e00ff */
[C---:B------:R-:W-:Y:S01]  /*1060*/  IMAD R8, R4.reuse, c[0x0][0x1b4], R6 ;  /* 0x00006d0004087a24 */ /* 0x040fe200078e0206 */
[----:B------:R-:W-:Y:S01]  /*1070*/  SHF.R.U32.HI R6, RZ, 0x3, R0 ;  /* 0x00000003ff067819 */ /* 0x000fe20000011600 */
[----:B------:R-:W-:Y:S01]  /*1080*/  IMAD.WIDE.U32 R2, R4, c[0x0][0x1b0], R2 ;  /* 0x00006c0004027a25 */ /* 0x000fe200078e0002 */
[----:B------:R-:W-:Y:S02]  /*1090*/  LOP3.LUT R7, R0, 0x38, R10, 0xf8, !PT ;  /* 0x0000003800077812 */ /* 0x000fe400078ef80a */
[----:B------:R-:W-:Y:S01]  /*10a0*/  SHF.R.S32.HI R4, RZ, 0x1f, R5 ;  /* 0x0000001fff047819 */ /* 0x000fe20000011405 */
[----:B------:R-:W-:Y:S01]  /*10b0*/  IMAD.IADD R3, R3, 0x1, R8 ;  /* 0x0000000103037824 */ /* 0x000fe200078e0208 */
[----:B------:R-:W-:Y:S01]  /*10c0*/  IADD3 R0, P1, R12, R27, RZ ;  /* 0x0000001b0c007210 */ /* 0x000fe20007f3e0ff */
[----:B------:R-:W-:Y:S01]  /*10d0*/  IMAD.SHL.U32 R17, R26, 0x8, RZ ;  /* 0x000000081a117824 */ /* 0x000fe200078e00ff */
[----:B------:R-:W-:Y:S01]  /*10e0*/  LOP3.LUT R15, R7, R6, RZ, 0x3c, !PT ;  /* 0x00000006070f7212 */ /* 0x000fe200078e3cff */
[----:B------:R-:W-:Y:S01]  /*10f0*/  IMAD R4, R4, c[0x0][0x1a8], RZ ;  /* 0x00006a0004047a24 */ /* 0x000fe200078e02ff */
[----:B------:R-:W-:Y:S01]  /*1100*/  LEA.HI.X.SX32 R6, R27, R11, 0x1, P1 ;  /* 0x0000000b1b067211 */ /* 0x000fe200008f0eff */
[----:B------:R-:W-:Y:S01]  /*1110*/  IMAD.WIDE.U32 R2, R5, c[0x0][0x1a8], R2 ;  /* 0x00006a0005027a25 */ /* 0x000fe200078e0002 */
[----:B------:R-:W-:-:S02]  /*1120*/  IADD3 R9, R10, 0x80, RZ ;  /* 0x000000800a097810 */ /* 0x000fc40007ffe0ff */
[----:B------:R-:W-:Y:S01]  /*1130*/  SHF.R.S32.HI R11, RZ, 0x1f, R10 ;  /* 0x0000001fff0b7819 */ /* 0x000fe2000001140a */
[----:B------:R-:W-:Y:S01]  /*1140*/  IMAD R12, R5, c[0x0][0x1ac], R4 ;  /* 0x00006b00050c7a24 */ /* 0x000fe200078e0204 */
[----:B------:R-:W-:Y:S01]  /*1150*/  ISETP.GE.AND P3, PT, R9, c[0x0][0x1d4], PT ;  /* 0x0000750009007a0c */ /* 0x000fe20003f66270 */
[----:B------:R-:W-:Y:S01]  /*1160*/  IMAD R5, R6, c[0x0][0x1e0], RZ ;  /* 0x0000780006057a24 */ /* 0x000fe200078e02ff */
[----:B------:R-:W-:Y:S01]  /*1170*/  LEA R28, P1, R2, c[0x0][0x160], 0x1 ;  /* 0x00005800021c7a11 */ /* 0x000fe200078208ff */
[----:B------:R-:W-:Y:S02]  /*1180*/  IMAD R4, R6, c[0x0][0x208], RZ ;  /* 0x0000820006047a24 */ /* 0x000fe400078e02ff */
[C---:B------:R-:W-:Y:S01]  /*1190*/  IMAD R14, R0.reuse, c[0x0][0x1e4], R5 ;  /* 0x00007900000e7a24 */ /* 0x040fe200078e0205 */
[----:B------:R-:W-:Y:S01]  /*11a0*/  IADD3 R5, R17, 0x80, RZ ;  /* 0x0000008011057810 */ /* 0x000fe20007ffe0ff */
[C---:B------:R-:W-:Y:S02]  /*11b0*/  IMAD R16, R0.reuse, c[0x0][0x20c], R4 ;  /* 0x0000830000107a24 */ /* 0x040fe400078e0204 */
        /* <DEDUP_REMOVED lines=22> */
[----:B------:R-:W-:Y:S01]  /*1320*/  IMAD R22, R29, c[0x0][0x1ec], R22 ;  /* 0x00007b001d167a24 */ /* 0x000fe200078e0216 */
        /* <DEDUP_REMOVED lines=22> */
[----:B------:R-:W-:Y:S02]  /*1490*/  ISETP.GE.AND P4, PT, R17, c[0x0][0x198], PT ;  /* 0x0000660011007a0c */ /* 0x000fe40003f86270 */
[----:B------:R-:W-:-:S02]  /*14a0*/  @!P2 LOP3.LUT R14, R0, 0xfffffff8, RZ, 0xc0, !PT ;  /* 0xfffffff8000ea812 */ /* 0x000fc400078ec0ff */
[----:B------:R-:W-:Y:S01]  /*14b0*/  @!P2 LOP3.LUT R0, R13, 0xfffffff8, RZ, 0xc0, !PT ;  /* 0xfffffff80d00a812 */ /* 0x000fe200078ec0ff */
[--C-:B------:R-:W-:Y:S01]  /*14c0*/  @!P2 IMAD.WIDE R12, R12, 0x2, R2.reuse ;  /* 0x000000020c0ca825 */ /* 0x100fe200078e0202 */
[----:B------:R-:W-:Y:S02]  /*14d0*/  ISETP.GE.AND P5, PT, R17, c[0x0][0x198], PT ;  /* 0x0000660011007a0c */ /* 0x000fe40003fa6270 */
[----:B------:R-:W-:Y:S01]  /*14e0*/  ISETP.GE.AND P5, PT, R18, c[0x0][0x198], PT ;  /* 0x0000660012007a0c */ /* 0x000fe20003fa6270 */
[----:B------:R-:W-:-:S03]  /*14f0*/  @!P2 IMAD.WIDE R14, R14, 0x2, R2 ;  /* 0x000000020e0ea825 */ /* 0x000fc600078e0202 */
[----:B------:R-:W-:Y:S01]  /*1500*/  P2R R29, PR, RZ, 0x20 ;  /* 0x00000020ff1d7803 */ /* 0x000fe20000000000 */
[----:B------:R-:W-:Y:S01]  /*1510*/  @!P2 IMAD.WIDE R2, R0, 0x2, R2 ;  /* 0x000000020002a825 */ /* 0x000fe200078e0202 */
[----:B------:R-:W-:Y:S01]  /*1520*/  @!PT LDS RZ, [RZ] ;  /* 0x00000000fffff984 */ /* 0x000fe20000000800 */
[----:B------:R2:W-:Y:S01]  /*1530*/  @!P2 LDGSTS.E.BYPASS.LTC128B.128 [R16+0x18100], [R4.64], !P4 ;  /* 0x181000000410afae */ /* 0x0005e2000e101d5e */
[----:B------:R-:W-:Y:S02]  /*1540*/  ISETP.GE.AND P4, PT, R18, c[0x0][0x1d4], PT ;  /* 0x0000750012007a0c */ /* 0x000fe40003f86270 */
[----:B------:R-:W-:-:S04]  /*1550*/  IMAD.SHL.U32 R0, R19, 0x40, RZ ;  /* 0x0000004013007824 */ /* 0x000fc800078e00ff */
[----:B------:R3:W-:Y:S01]  /*1560*/  @!P2 LDGSTS.E.BYPASS.LTC128B.128 [R16+0x1c100], [R14.64], !P5 ;  /* 0x1c1000000e10afae */ /* 0x0007e2000e901d5e */
[----:B------:R-:W-:Y:S02]  /*1570*/  LOP3.LUT R0, R0, 0x1c0, RZ, 0xc0, !PT ;  /* 0x000001c000007812 */ /* 0x000fe400078ec0ff */
[----:B------:R-:W-:Y:S01]  /*1580*/  ISETP.GE.AND P5, PT, R10, c[0x0][0x1d4], PT ;  /* 0x000075000a007a0c */ /* 0x000fe20003fa6270 */
[----:B------:R4:W-:Y:S04]  /*1590*/  @!P2 LDGSTS.E.BYPASS.LTC128B.128 [R16+0x20100], [R12.64], !P6 ;  /* 0x201000000c10afae */ /* 0x0009e8000f101d5e */
[----:B------:R5:W-:Y:S01]  /*15a0*/  @!P2 LDGSTS.E.BYPASS.LTC128B.128 [R16+0x24100], [R2.64], !P1 ;  /* 0x241000000210afae */ /* 0x000be2000c901d5e */
[----:B------:R-:W-:Y:S01]  /*15b0*/  LOP3.LUT P2, RZ, R19, 0x2, RZ, 0xc0, !PT ;  /* 0x0000000213ff7812 */ /* 0x000fe2000784c0ff */
[----:B--2---:R-:W-:-:S02]  /*15c0*/  IMAD.SHL.U32 R4, R31, 0x8, RZ ;  /* 0x000000081f047824 */ /* 0x004fc400078e00ff */
[----:B------:R-:W-:Y:S02]  /*15d0*/  IMAD.IADD R5, R7, 0x1, R24 ;  /* 0x0000000107057824 */ /* 0x000fe400078e0218 */
[----:B------:R1:W2:Y:S01]  /*15e0*/  SHFL.IDX PT, R7, R25, 0x1, 0x181f ;  /* 0x00381f0019077f89 */ /* 0x0002a200000e0000 */
[----:B------:R-:W-:Y:S02]  /*15f0*/  LOP3.LUT R4, R0, 0x8, R4, 0xf8, !PT ;  /* 0x0000000800047812 */ /* 0x000fe400078ef804 */
[----:B------:R-:W-:Y:S01]  /*1600*/  SHF.R.U32.HI R0, RZ, 0x3, R0 ;  /* 0x00000003ff007819 */ /* 0x000fe20000011600 */
[----:B---3--:R-:W-:-:S03]  /*1610*/  IMAD.MOV.U32 R15, RZ, RZ, 0x20 ;  /* 0x00000020ff0f7424 */ /* 0x008fc600078e00ff */
[----:B------:R-:W-:Y:S01]  /*1620*/  LOP3.LUT R14, R4, R0, RZ, 0x3c, !PT ;  /* 0x00000000040e7212 */ /* 0x000fe200078e3cff */
[C---:B------:R-:W-:Y:S02]  /*1630*/  IMAD R0, R20.reuse, c[0x0][0x218], RZ ;  /* 0x0000860014007a24 */ /* 0x040fe400078e02ff */
[----:B------:R-:W-:Y:S02]  /*1640*/  IMAD.MOV.U32 R4, RZ, RZ, R6 ;  /* 0x000000ffff047224 */ /* 0x000fe400078e0006 */
[----:B-----5:R-:W-:Y:S01]  /*1650*/  IMAD R2, R20, c[0x0][0x1f0], RZ ;  /* 0x00007c0014027a24 */ /* 0x020fe200078e02ff */
[----:B------:R1:W3:Y:S01]  /*1660*/  SHFL.IDX PT, R6, R28, 0x1, 0x181f ;  /* 0x00381f001c067f89 */ /* 0x0002e200000e0000 */
[C---:B----4-:R-:W-:Y:S01]  /*1670*/  IMAD R12, R21.reuse, c[0x0][0x21c], R0 ;  /* 0x00008700150c7a24 */ /* 0x050fe200078e0200 */
[----:B------:R-:W-:Y:S01]  /*1680*/  IADD3 R0, R10, 0xc0, RZ ;  /* 0x000000c00a007810 */ /* 0x000fe20007ffe0ff */
[C---:B------:R-:W-:Y:S02]  /*1690*/  IMAD R13, R21.reuse, c[0x0][0x1f4], R2 ;  /* 0x00007d00150d7a24 */ /* 0x040fe400078e0202 */
[----:B------:R-:W-:-:S04]  /*16a0*/  IMAD.WIDE.U32 R32, R21, c[0x0][0x218], R4 ;  /* 0x0000860015207a25 */ /* 0x000fc800078e0004 */
[----:B------:R-:W-:Y:S01]  /*16b0*/  IMAD.IADD R39, R35, 0x1, R13 ;  /* 0x0000000123277824 */ /* 0x000fe200078e020d */
[----:B------:R1:W-:Y:S01]  /*16c0*/  STL.64 [R1+0x38], R32 ;  /* 0x0000382001007387 */ /* 0x0003e20000100a00 */
[----:B------:R-:W-:Y:S02]  /*16d0*/  IMAD.IADD R37, R33, 0x1, R12 ;  /* 0x0000000121257824 */ /* 0x000fe400078e020c */
[----:B------:R-:W-:Y:S01]  /*16e0*/  IMAD.MOV.U32 R3, RZ, RZ, 0x10 ;  /* 0x00000010ff037424 */ /* 0x000fe200078e00ff */
[----:B------:R1:W-:Y:S01]  /*16f0*/  STL [R1+0x2c], R39 ;  /* 0x00002c2701007387 */ /* 0x0003e20000100800 */
[----:B------:R-:W-:-:S03]  /*1700*/  IMAD.SHL.U32 R4, R23, 0x40, RZ ;  /* 0x0000004017047824 */ /* 0x000fc600078e00ff */
[----:B------:R1:W-:Y:S01]  /*1710*/  STL [R1+0x24], R37 ;  /* 0x0000242501007387 */ /* 0x0003e20000100800 */
[----:B------:R-:W-:Y:S02]  /*1720*/  SEL R3, R3, 0xfffffff0, !P2 ;  /* 0xfffffff003037807 */ /* 0x000fe40005000000 */
[----:B------:R-:W-:Y:S02]  /*1730*/  LOP3.LUT P2, RZ, R19, 0x4, RZ, 0xc0, !PT ;  /* 0x0000000413ff7812 */ /* 0x000fe4000784c0ff */
[----:B------:R-:W-:Y:S02]  /*1740*/  LOP3.LUT R4, R14, 0xfffffe00, R4, 0xf8, !PT ;  /* 0xfffffe000e047812 */ /* 0x000fe400078ef804 */
[----:B------:R-:W-:Y:S02]  /*1750*/  SEL R2, R15, 0xffffffe0, !P2 ;  /* 0xffffffe00f027807 */ /* 0x000fe40005000000 */
[----:B------:R-:W-:Y:S01]  /*1760*/  ISETP.GE.AND P2, PT, R0, c[0x0][0x1d4], PT ;  /* 0x0000750000007a0c */ /* 0x000fe20003f46270 */
[----:B------:R-:W-:Y:S07]  /*1770*/  @P0 BRA `(.L_x_1350) ;  /* 0x0000019000000947 */ /* 0x000fee0003800000 */
[C---:B--23--:R-:W-:Y:S02]  /*1780*/  IADD3 R5, R17.reuse, 0x80, RZ ;  /* 0x0000008011057810 */ /* 0x04cfe40007ffe0ff */
[----:B------:R-:W-:-:S02]  /*1790*/  IADD3 R13, R17, 0xc0, RZ ;  /* 0x000000c0110d7810 */ /* 0x000fc40007ffe0ff */
[C---:B------:R-:W-:Y:S02]  /*17a0*/  LEA R8, P0, R17.reuse, R6, 0x1 ;  /* 0x0000000611087211 */ /* 0x040fe400078008ff */
[----:B------:R-:W-:Y:S02]  /*17b0*/  SHF.R.S32.HI R0, RZ, 0x1f, R18 ;  /* 0x0000001fff007819 */ /* 0x000fe40000011412 */
[----:B------:R-:W-:Y:S02]  /*17c0*/  SHF.R.S32.HI R14, RZ, 0x1f, R5 ;  /* 0x0000001fff0e7819 */ /* 0x000fe40000011405 */
[----:B------:R-:W-:Y:S02]  /*17d0*/  SHF.R.S32.HI R15, RZ, 0x1f, R13 ;  /* 0x0000001fff0f7819 */ /* 0x000fe4000001140d */
[----:B------:R-:W-:Y:S02]  /*17e0*/  P2R R19, PR, RZ, 0x4 ;  /* 0x00000004ff137803 */ /* 0x000fe40000000000 */
[----:B------:R-:W-:-:S02]  /*17f0*/  LEA.HI.X R9, R17, R7, R11, 0x1, P0 ;  /* 0x0000000711097211 */ /* 0x000fc400000f0c0b */
        /* <DEDUP_REMOVED lines=17> */
.L_x_1350:
[----:B--23--:R-:W-:Y:S05]  /*1910*/  BSYNC B0 ;  /* 0x0000000000007941 */ /* 0x00cfea0003800000 */
.L_x_1349:
[----:B------:R-:W-:Y:S01]  /*1920*/  IADD3 R0, R30, 0x40, RZ ;  /* 0x000000401e007810 */ /* 0x000fe20007ffe0ff */
[----:B------:R2:W3:Y:S01]  /*1930*/  SHFL.IDX PT, R7, R25, 0x2, 0x181f ;  /* 0x00581f0019077f89 */ /* 0x0004e200000e0000 */
[----:B------:R-:W-:Y:S02]  /*1940*/  BSSY B0, `(.L_x_1351) ;  /* 0x000001e000007945 */ /* 0x000fe40003800000 */
[----:B------:R-:W-:Y:S01]  /*1950*/  ISETP.GE.AND P0, PT, R0, UR6, PT ;  /* 0x0000000600007c0c */ /* 0x000fe2000bf06270 */
[----:B------:R2:W4:-:S12]  /*1960*/  SHFL.IDX PT, R6, R28, 0x2, 0x181f ;  /* 0x00581f001c067f89 */ /* 0x00051800000e0000 */
[----:B------:R-:W-:Y:S05]  /*1970*/  @P0 BRA `(.L_x_1352) ;  /* 0x000001a000000947 */ /* 0x000fea0003800000 */
[C---:B------:R-:W-:Y:S02]  /*1980*/  IADD3 R5, R17.reuse, 0x80, RZ ;  /* 0x0000008011057810 */ /* 0x040fe40007ffe0ff */
[C---:B------:R-:W-:Y:S02]  /*1990*/  IADD3 R13, R17.reuse, 0xc0, RZ ;  /* 0x000000c0110d7810 */ /* 0x040fe40007ffe0ff */
[----:B----4-:R-:W-:Y:S02]  /*19a0*/  LEA R8, P0, R17, R6, 0x1 ;  /* 0x0000000611087211 */ /* 0x010fe400078008ff */
[----:B------:R-:W-:Y:S02]  /*19b0*/  SHF.R.S32.HI R0, RZ, 0x1f, R18 ;  /* 0x0000001fff007819 */ /* 0x000fe40000011412 */
[----:B------:R-:W-:Y:S02]  /*19c0*/  SHF.R.S32.HI R14, RZ, 0x1f, R5 ;  /* 0x0000001fff0e7819 */ /* 0x000fe40000011405 */
[----:B------:R-:W-:-:S02]  /*19d0*/  SHF.R.S32.HI R15, RZ, 0x1f, R13 ;  /* 0x0000001fff0f7819 */ /* 0x000fc4000001140d */
[----:B------:R-:W-:Y:S02]  /*19e0*/  P2R R19, PR, RZ, 0x4 ;  /* 0x00000004ff137803 */ /* 0x000fe40000000000 */
[C---:B---3--:R-:W-:Y:S02]  /*19f0*/  LEA.HI.X R9, R17.reuse, R7, R11, 0x1, P0 ;  /* 0x0000000711097211 */ /* 0x048fe400000f0c0b */
        /* <DEDUP_REMOVED lines=18> */
.L_x_1352:
[----:B------:R-:W-:Y:S05]  /*1b20*/  BSYNC B0 ;  /* 0x0000000000007941 */ /* 0x000fea0003800000 */
.L_x_1351:
[----:B---3--:R-:W-:Y:S01]  /*1b30*/  IADD3 R0, R30, 0x60, RZ ;  /* 0x000000601e007810 */ /* 0x008fe20007ffe0ff */
[----:B------:R-:W-:Y:S01]  /*1b40*/  UMOV UR16, 0x60 ;  /* 0x0000006000107882 */ /* 0x000fe20000000000 */
[----:B------:R3:W1:Y:S01]  /*1b50*/  SHFL.IDX PT, R7, R25, 0x3, 0x181f ;  /* 0x00781f0019077f89 */ /* 0x00066200000e0000 */
[----:B------:R-:W-:Y:S01]  /*1b60*/  ULDC.64 UR4, c[0x0][0x1e0] ;  /* 0x0000780000047ab9 */ /* 0x000fe20000000a00 */
[----:B------:R-:W-:Y:S01]  /*1b70*/  ISETP.GE.AND P0, PT, R0, UR6, PT ;  /* 0x0000000600007c0c */ /* 0x000fe2000bf06270 */
[----:B------:R-:W-:Y:S01]  /*1b80*/  UIMAD.WIDE.U32 UR18, UR16, UR4, URZ ;  /* 0x00000004101272a5 */ /* 0x000fe2000f8e003f */
[----:B----4-:R3:W4:Y:S01]  /*1b90*/  SHFL.IDX PT, R6, R28, 0x3, 0x181f ;  /* 0x00781f001c067f89 */ /* 0x01072200000e0000 */
[----:B------:R-:W-:Y:S01]  /*1ba0*/  UIMAD UR5, UR16, UR5, URZ ;  /* 0x00000005100572a4 */ /* 0x000fe2000f8e023f */
[----:B------:R-:W-:Y:S03]  /*1bb0*/  BSSY B0, `(.L_x_1353) ;  /* 0x000001d000007945 */ /* 0x000fe60003800000 */
[----:B------:R-:W-:-:S06]  /*1bc0*/  UIADD3 UR17, UR19, UR5, URZ ;  /* 0x0000000513117290 */ /* 0x000fcc000fffe03f */
[----:B------:R-:W-:Y:S05]  /*1bd0*/  @P0 BRA `(.L_x_1354) ;  /* 0x000001a000000947 */ /* 0x000fea0003800000 */
[----:B------:R-:W-:Y:S01]  /*1be0*/  P2R R0, PR, RZ, 0x4 ;  /* 0x00000004ff007803 */ /* 0x000fe20000000000 */
[----:B------:R-:W-:Y:S01]  /*1bf0*/  IMAD.SHL.U32 R12, R251, 0x2, RZ ;  /* 0x00000002fb0c7824 */ /* 0x000fe200078e00ff */
[C---:B------:R-:W-:Y:S02]  /*1c00*/  ISETP.GE.AND P2, PT, R17.reuse, c[0x0][0x198], PT ;  /* 0x0000660011007a0c */ /* 0x040fe40003f46270 */
[C---:B----4-:R-:W-:Y:S02]  /*1c10*/  LEA R8, P0, R17.reuse, R6, 0x1 ;  /* 0x0000000611087211 */ /* 0x050fe400078008ff */
[C---:B------:R-:W-:Y:S02]  /*1c20*/  IADD3 R5, R17.reuse, 0xc0, RZ ;  /* 0x000000c011057810 */ /* 0x040fe40007ffe0ff */
[----:B-1----:R-:W-:Y:S02]  /*1c30*/  LEA.HI.X R9, R17, R7, R11, 0x1, P0 ;  /* 0x0000000711097211 */ /* 0x002fe400000f0c0b */
        /* <DEDUP_REMOVED lines=20> */
.L_x_1354:
[----:B------:R-:W-:Y:S05]  /*1d80*/  BSYNC B0 ;  /* 0x0000000000007941 */ /* 0x000fea0003800000 */
.L_x_1353:
[----:B------:R-:W-:Y:S01]  /*1d90*/  UIMAD UR16, UR24, -0x60, UR16 ;  /* 0xffffffa0181078a4 */ /* 0x000fe2000f8e0210 */
[----:B------:R-:W0:Y:S01]  /*1da0*/  LDGDEPBAR ;  /* 0x00000000000079af */ /* 0x000e220000000000 */
[----:B------:R-:W-:Y:S01]  /*1db0*/  UIADD3 UR8, UR24, -0x1, URZ ;  /* 0xffffffff18087890 */ /* 0x000fe2000fffe03f */
[----:B----4-:R-:W-:Y:S01]  /*1dc0*/  IMAD.U32 R6, RZ, RZ, UR18 ;  /* 0x00000012ff067e24 */ /* 0x010fe2000f8e00ff */
[----:B------:R-:W-:Y:S01]  /*1dd0*/  ULDC.64 UR6, c[0x0][0x208] ;  /* 0x0000820000067ab9 */ /* 0x000fe20000000a00 */
[----:B------:R-:W-:Y:S01]  /*1de0*/  IMAD.MOV.U32 R130, RZ, RZ, R38 ;  /* 0x000000ffff827224 */ /* 0x000fe200078e0026 */
[----:B------:R-:W-:Y:S01]  /*1df0*/  USHF.R.S32.HI UR9, URZ, 0x1f, UR8 ;  /* 0x0000001f3f097899 */ /* 0x000fe20008011408 */
[----:B------:R-:W-:Y:S01]  /*1e00*/  IMAD.U32 R5, RZ, RZ, UR16 ;  /* 0x00000010ff057e24 */ /* 0x000fe2000f8e00ff */
[----:B------:R-:W-:Y:S01]  /*1e10*/  UIMAD UR4, UR17, UR8, URZ ;  /* 0x00000008110472a4 */ /* 0x000fe2000f8e023f */
[----:B------:R-:W-:Y:S01]  /*1e20*/  IMAD.MOV.U32 R131, RZ, RZ, R39 ;  /* 0x000000ffff837224 */ /* 0x000fe200078e0027 */
[----:B------:R-:W-:Y:S01]  /*1e30*/  UIMAD.WIDE.U32 UR20, UR8, UR6, URZ ;  /* 0x00000006081472a5 */ /* 0x000fe2000f8e003f */
[----:B------:R-:W-:Y:S01]  /*1e40*/  IMAD.MOV.U32 R124, RZ, RZ, R6 ;  /* 0x000000ffff7c7224 */ /* 0x000fe200078e0006 */
[----:B------:R-:W-:Y:S01]  /*1e50*/  IADD3 R5, R5, UR12, -R27 ;  /* 0x0000000c05057c10 */ /* 0x000fe2000fffe81b */
[----:B------:R-:W-:Y:S01]  /*1e60*/  IMAD.MOV.U32 R130, RZ, RZ, R34 ;  /* 0x000000ffff827224 */ /* 0x000fe200078e0022 */
[----:B------:R-:W-:Y:S01]  /*1e70*/  UIMAD UR4, UR9, UR18, UR4 ;  /* 0x00000012090472a4 */ /* 0x000fe2000f8e0204 */
[----:B-1----:R-:W-:Y:S01]  /*1e80*/  IMAD.U32 R7, RZ, RZ, UR19 ;  /* 0x00000013ff077e24 */ /* 0x002fe2000f8e00ff */
[C---:B------:R-:W-:Y:S01]  /*1e90*/  ISETP.GE.AND P0, PT, R5.reuse, 0x1, PT ;  /* 0x000000010500780c */ /* 0x040fe20003f06270 */
[----:B------:R-:W-:Y:S01]  /*1ea0*/  IMAD.WIDE.U32 R8, R124, UR8, R130 ;  /* 0x000000087c087c25 */ /* 0x000fe2000f8e0082 */
[----:B------:R-:W-:Y:S01]  /*1eb0*/  ISETP.GE.AND P6, PT, R5, 0x21, PT ;  /* 0x000000210500780c */ /* 0x000fe20003fc6270 */
[----:B------:R-:W-:Y:S01]  /*1ec0*/  UIMAD UR9, UR9, UR6, URZ ;  /* 0x00000006090972a4 */ /* 0x000fe2000f8e023f */
[----:B------:R-:W-:Y:S01]  /*1ed0*/  STL.64 [R1+0x28], R130 ;  /* 0x0000288201007387 */ /* 0x000fe20000100a00 */
[----:B------:R-:W-:Y:S01]  /*1ee0*/  IMAD.SHL.U32 R251, R251, 0x2, RZ ;  /* 0x00000002fbfb7824 */ /* 0x000fe200078e00ff */
[----:B------:R-:W-:Y:S01]  /*1ef0*/  IADD3 R9, R9, UR4, RZ ;  /* 0x0000000409097c10 */ /* 0x000fe2000fffe0ff */
[----:B------:R-:W-:Y:S01]  /*1f00*/  IMAD.MOV.U32 R10, RZ, RZ, c[0x0][0x1e0] ;  /* 0x00007800ff0a7624 */ /* 0x000fe200078e00ff */
[----:B------:R-:W-:Y:S01]  /*1f10*/  ULDC.64 UR4, c[0x0][0x1e0] ;  /* 0x0000780000047ab9 */ /* 0x000fe20000000a00 */
[----:B------:R-:W-:Y:S01]  /*1f20*/  IMAD.MOV.U32 R14, RZ, RZ, R36 ;  /* 0x000000ffff0e7224 */ /* 0x000fe200078e0024 */
[----:B------:R-:W-:Y:S01]  /*1f30*/  UIMAD.WIDE.U32 UR10, UR4, 0x40, URZ ;  /* 0x00000040040a78a5 */ /* 0x000fe2000f8e003f */
[----:B------:R-:W-:Y:S01]  /*1f40*/  IMAD.MOV.U32 R15, RZ, RZ, R37 ;  /* 0x000000ffff0f7224 */ /* 0x000fe200078e0025 */
[----:B------:R-:W-:Y:S01]  /*1f50*/  USHF.L.U32 UR14, UR5, 0x6, URZ ;  /* 0x00000006050e7899 */ /* 0x000fe2000800063f */
[C---:B------:R-:W-:Y:S01]  /*1f60*/  @P0 LEA R6, P1, R8.reuse, c[0x0][0x1c8], 0x1 ;  /* 0x0000720008060a11 */ /* 0x040fe200078208ff */
[----:B------:R-:W-:Y:S01]  /*1f70*/  IMAD.MOV.U32 R14, RZ, RZ, R32 ;  /* 0x000000ffff0e7224 */ /* 0x000fe200078e0020 */
[----:B------:R-:W-:Y:S01]  /*1f80*/  UIMAD UR9, UR8, UR7, UR9 ;  /* 0x00000007080972a4 */ /* 0x000fe2000f8e0209 */
[----:B------:R-:W-:Y:S01]  /*1f90*/  IMAD.U32 R12, RZ, RZ, UR20 ;  /* 0x00000014ff0c7e24 */ /* 0x000fe2000f8e00ff */
[----:B------:R-:W-:Y:S01]  /*1fa0*/  @P0 LEA.HI.X R7, R8, c[0x0][0x1cc], R9, 0x1, P1 ;  /* 0x0000730008070a11 */ /* 0x000fe200008f0c09 */
[----:B------:R-:W-:Y:S01]  /*1fb0*/  BAR.SYNC.DEFER_BLOCKING 0x0 ;  /* 0x0000000000007b1d */ /* 0x000fe20000010000 */
[----:B------:R-:W-:Y:S01]  /*1fc0*/  ISETP.GE.AND P1, PT, R5, 0x41, PT ;  /* 0x000000410500780c */ /* 0x000fe20003f26270 */
[----:B------:R-:W-:Y:S01]  /*1fd0*/  UIADD3 UR14, UR11, UR14, URZ ;  /* 0x0000000e0b0e7290 */ /* 0x000fe2000fffe03f */
[----:B------:R-:W-:Y:S01]  /*1fe0*/  IMAD.U32 R13, RZ, RZ, UR21 ;  /* 0x00000015ff0d7e24 */ /* 0x000fe2000f8e00ff */
[----:B------:R-:W-:Y:S01]  /*1ff0*/  UIADD3 UR8, UR21, UR9, URZ ;  /* 0x0000000915087290 */ /* 0x000fe2000fffe03f */
[----:B------:R-:W-:Y:S01]  /*2000*/  IMAD.WIDE.U32 R12, R12, 0x60, R14 ;  /* 0x000000600c0c7825 */ /* 0x000fe200078e000e */
[----:B------:R1:W-:Y:S01]  /*2010*/  STL.64 [R1+0x20], R14 ;  /* 0x0000200e01007387 */ /* 0x0003e20000100a00 */
[----:B------:R-:W-:Y:S01]  /*2020*/  USHF.L.U32 UR9, UR6, 0x6, URZ ;  /* 0x0000000606097899 */ /* 0x000fe2000800063f */
[----:B------:R-:W-:Y:S01]  /*2030*/  SEL R16, RZ, 0x2, P4 ;  /* 0x00000002ff107807 */ /* 0x000fe20002000000 */
[----:B------:R-:W-:Y:S01]  /*2040*/  UIMAD UR8, UR8, 0x60, URZ ;  /* 0x00000060080878a4 */ /* 0x000fe2000f8e023f */
[----:B------:R-:W-:Y:S01]  /*2050*/  LEA.HI R126, R128, R127, RZ, 0x5 ;  /* 0x0000007f807e7211 */ /* 0x000fe200078f28ff */
[----:B------:R-:W-:-:S02]  /*2060*/  UISETP.GE.AND UP0, UPT, UR24, 0x2, UPT ;  /* 0x000000021800788c */ /* 0x000fc4000bf06270 */
[----:B------:R-:W-:Y:S01]  /*2070*/  IMAD.U32 R22, RZ, RZ, UR9 ;  /* 0x00000009ff167e24 */ /* 0x000fe2000f8e00ff */
[----:B------:R-:W-:Y:S01]  /*2080*/  SHF.R.S32.HI R125, RZ, 0x5, R126 ;  /* 0x00000005ff7d7819 */ /* 0x000fe2000001147e */
[----:B------:R-:W-:Y:S02]  /*2090*/  IMAD.U32 R20, RZ, RZ, UR9 ;  /* 0x00000009ff147e24 */ /* 0x000fe4000f8e00ff */
[----:B------:R-:W-:Y:S01]  /*20a0*/  IMAD.U32 R24, RZ, RZ, UR9 ;  /* 0x00000009ff187e24 */ /* 0x000fe2000f8e00ff */
[----:B------:R-:W-:Y:S01]  /*20b0*/  @!PT LDS RZ, [RZ] ;  /* 0x00000000fffff984 */ /* 0x000fe20000000800 */
[----:B------:R-:W-:Y:S01]  /*20c0*/  @!PT LDS RZ, [RZ] ;  /* 0x00000000fffff984 */ /* 0x000fe20000000800 */
[----:B------:R-:W-:Y:S01]  /*20d0*/  @!PT LDS RZ, [RZ] ;  /* 0x00000000fffff984 */ /* 0x000fe20000000800 */
[----:B------:R4:W-:Y:S04]  /*20e0*/  @P0 LDGSTS.E.BYPASS.LTC128B.128 [R251+0xc100], [R6.64], !P5 ;  /* 0x0c10000006fb0fae */ /* 0x0009e8000e901d5e */
[----:B------:R4:W-:Y:S04]  /*20f0*/  @P0 LDGSTS.E.BYPASS.LTC128B.128 [R251+0xf100], [R6.64+0x80], !P4 ;  /* 0x0f10008006fb0fae */ /* 0x0009e8000e101d5e */
[----:B------:R4:W-:Y:S01]  /*2100*/  @P0 LDGSTS.E.BYPASS.LTC128B.128 [R251+0x12100], [R6.64+0x100], !P3 ;  /* 0x1210010006fb0fae */ /* 0x0009e2000d901d5e */
[----:B-1----:R-:W-:Y:S01]  /*2110*/  IMAD.SHL.U32 R14, R27, 0x8, RZ ;  /* 0x000000081b0e7824 */ /* 0x002fe200078e00ff */
[----:B------:R-:W-:-:S02]  /*2120*/  SEL R15, RZ, 0x4, P3 ;  /* 0x00000004ff0f7807 */ /* 0x000fc40001800000 */
[----:B------:R4:W-:Y:S01]  /*2130*/  @P0 LDGSTS.E.BYPASS.LTC128B.128 [R251+0x15100], [R6.64+0x180], !P2 ;  /* 0x1510018006fb0fae */ /* 0x0009e2000d101d5e */
[----:B------:R-:W-:Y:S01]  /*2140*/  @P6 LEA R0, P0, R10, R8, 0x5 ;  /* 0x000000080a006211 */ /* 0x000fe200078028ff */
[----:B----4-:R-:W-:Y:S01]  /*2150*/  IMAD.MOV.U32 R6, RZ, RZ, c[0x0][0x1e4] ;  /* 0x00007900ff067624 */ /* 0x010fe200078e00ff */
[----:B------:R-:W-:-:S04]  /*2160*/  SEL R7, RZ, 0x1, P5 ;  /* 0x00000001ff077807 */ /* 0x000fc80002800000 */
[----:B------:R-:W-:Y:S02]  /*2170*/  @P6 LEA.HI.X R6, R10, R9, R6, 0x5, P0 ;  /* 0x000000090a066211 */ /* 0x000fe400000f2c06 */
[C---:B------:R-:W-:Y:S02]  /*2180*/  @P6 LEA R10, P0, R0.reuse, c[0x0][0x1c8], 0x1 ;  /* 0x00007200000a6a11 */ /* 0x040fe400078008ff */
[----:B------:R-:W-:Y:S02]  /*2190*/  IADD3 R15, R15, R16, R7 ;  /* 0x000000100f0f7210 */ /* 0x000fe40007ffe007 */
[----:B------:R-:W-:Y:S01]  /*21a0*/  @P6 LEA.HI.X R11, R0, c[0x0][0x1cc], R6, 0x1, P0 ;  /* 0x00007300000b6a11 */ /* 0x000fe200000f0c06 */
[----:B------:R-:W-:Y:S01]  /*21b0*/  IMAD.SHL.U32 R0, R26, 0x40, RZ ;  /* 0x000000401a007824 */ /* 0x000fe200078e00ff */
[----:B------:R-:W-:Y:S02]  /*21c0*/  @P1 IADD3 R6, P0, R8, UR10, RZ ;  /* 0x0000000a08061c10 */ /* 0x000fe4000ff1e0ff */
[----:B------:R-:W-:Y:S01]  /*21d0*/  IADD3 R7, R13, UR8, RZ ;  /* 0x000000080d077c10 */ /* 0x000fe2000fffe0ff */
[----:B------:R1:W-:Y:S01]  /*21e0*/  @P6 LDGSTS.E.BYPASS.LTC128B.128 [R251+0xd100], [R10.64], !P5 ;  /* 0x0d1000000afb6fae */ /* 0x0003e2000e901d5e */
[----:B------:R-:W-:Y:S01]  /*21f0*/  @P1 IADD3.X R9, R9, UR14, RZ, P0, !PT ;  /* 0x0000000e09091c10 */ /* 0x000fe200087fe4ff */
[----:B------:R-:W-:Y:S01]  /*2200*/  UMOV UR8, 0x6 ;  /* 0x0000000600087882 */ /* 0x000fe20000000000 */
[----:B------:R-:W-:Y:S01]  /*2210*/  @P1 LEA R8, P0, R6, c[0x0][0x1c8], 0x1 ;  /* 0x0000720006081a11 */ /* 0x000fe200078008ff */
[----:B------:R1:W-:Y:S01]  /*2220*/  @P6 LDGSTS.E.BYPASS.LTC128B.128 [R251+0x10100], [R10.64+0x80], !P4 ;  /* 0x101000800afb6fae */ /* 0x0003e2000e101d5e */
[----:B------:R-:W-:Y:S01]  /*2230*/  LOP3.LUT R0, R0, 0x1c0, RZ, 0xc0, !PT ;  /* 0x000001c000007812 */ /* 0x000fe200078ec0ff */
[----:B------:R-:W-:Y:S01]  /*2240*/  USHF.L.U64.HI UR8, UR6, UR8, UR7 ;  /* 0x0000000806087299 */ /* 0x000fe20008010207 */
[----:B------:R-:W-:Y:S01]  /*2250*/  @P1 LEA.HI.X R9, R6, c[0x0][0x1cc], R9, 0x1, P0 ;  /* 0x0000730006091a11 */ /* 0x000fe200000f0c09 */
[----:B------:R1:W-:Y:S01]  /*2260*/  @P6 LDGSTS.E.BYPASS.LTC128B.128 [R251+0x13100], [R10.64+0x100], !P3 ;  /* 0x131001000afb6fae */ /* 0x0003e2000d901d5e */
[----:B------:R-:W-:-:S02]  /*2270*/  LOP3.LUT R14, R0, 0x8, R14, 0xf8, !PT ;  /* 0x00000008000e7812 */ /* 0x000fc400078ef80e */
[----:B------:R-:W-:Y:S01]  /*2280*/  SHF.R.U32.HI R0, RZ, 0x3, R0 ;  /* 0x00000003ff007819 */ /* 0x000fe20000011600 */
[----:B------:R1:W-:Y:S01]  /*2290*/  @P6 LDGSTS.E.BYPASS.LTC128B.128 [R251+0x16100], [R10.64+0x180], !P2 ;  /* 0x161001800afb6fae */ /* 0x0003e2000d101d5e */
[----:B------:R-:W-:Y:S02]  /*22a0*/  LEA R6, P0, R12, c[0x0][0x1f8], 0x1 ;  /* 0x00007e000c067a11 */ /* 0x000fe400078008ff */
[----:B------:R-:W-:Y:S01]  /*22b0*/  LOP3.LUT R0, R14, R0, RZ, 0x3c, !PT ;  /* 0x000000000e007212 */ /* 0x000fe200078e3cff */
[----:B------:R1:W-:Y:S01]  /*22c0*/  @P1 LDGSTS.E.BYPASS.LTC128B.128 [R251+0xe100], [R8.64], !P5 ;  /* 0x0e10000008fb1fae */ /* 0x0003e2000e901d5e */
[----:B------:R-:W-:Y:S02]  /*22d0*/  LEA.HI.X R7, R12, c[0x0][0x1fc], R7, 0x1, P0 ;  /* 0x00007f000c077a11 */ /* 0x000fe400000f0c07 */
[----:B------:R-:W-:Y:S01]  /*22e0*/  LOP3.LUT P0, RZ, R26, 0x2, RZ, 0xc0, !PT ;  /* 0x000000021aff7812 */ /* 0x000fe2000780c0ff */
[----:B------:R1:W-:Y:S01]  /*22f0*/  @P1 LDGSTS.E.BYPASS.LTC128B.128 [R251+0x11100], [R8.64+0x80], !P4 ;  /* 0x1110008008fb1fae */ /* 0x0003e2000e101d5e */
[----:B------:R-:W-:Y:S01]  /*2300*/  IMAD R0, R31, 0x200, R0 ;  /* 0x000002001f007824 */ /* 0x000fe200078e0200 */
[----:B------:R-:W-:-:S02]  /*2310*/  SEL R14, RZ, 0x8, P2 ;  /* 0x00000008ff0e7807 */ /* 0x000fc40001000000 */
[----:B------:R1:W-:Y:S01]  /*2320*/  @P1 LDGSTS.E.BYPASS.LTC128B.128 [R251+0x14100], [R8.64+0x100], !P3 ;  /* 0x1410010008fb1fae */ /* 0x0003e2000d901d5e */
[----:B------:R-:W-:Y:S02]  /*2330*/  IMAD.SHL.U32 R216, R0, 0x2, RZ ;  /* 0x0000000200d87824 */ /* 0x000fe400078e00ff */
[----:B------:R-:W-:Y:S01]  /*2340*/  IMAD.IADD R14, R15, 0x1, R14 ;  /* 0x000000010f0e7824 */ /* 0x000fe200078e020e */
[----:B------:R1:W-:Y:S01]  /*2350*/  @P1 LDGSTS.E.BYPASS.LTC128B.128 [R251+0x17100], [R8.64+0x180], !P2 ;  /* 0x1710018008fb1fae */ /* 0x0003e2000d101d5e */
[--C-:B------:R-:W-:Y:S02]  /*2360*/  IADD3 R22, P6, P1, R22, 0x80, R6.reuse ;  /* 0x0000008016167810 */ /* 0x100fe400079de006 */
[----:B------:R-:W-:Y:S01]  /*2370*/  IADD3 R0, R216, 0xc100, RZ ;  /* 0x0000c100d8007810 */ /* 0x000fe20007ffe0ff */
[----:B------:R-:W0:Y:S01]  /*2380*/  LDGDEPBAR ;  /* 0x00000000000079af */ /* 0x000e220000000000 */
[----:B------:R-:W-:Y:S02]  /*2390*/  IADD3.X R23, RZ, UR8, R7, P6, P1 ;  /* 0x00000008ff177c10 */ /* 0x000fe4000b7e2407 */
[----:B------:R-:W-:-:S02]  /*23a0*/  IADD3 R20, P6, P1, R20, 0x100, R6 ;  /* 0x0000010014147810 */ /* 0x000fc400079de006 */
[----:B------:R-:W-:Y:S02]  /*23b0*/  IADD3 R227, R216, 0xc120, RZ ;  /* 0x0000c120d8e37810 */ /* 0x000fe40007ffe0ff */
[--C-:B------:R-:W-:Y:S02]  /*23c0*/  IADD3.X R21, RZ, UR8, R7.reuse, P6, P1 ;  /* 0x00000008ff157c10 */ /* 0x100fe4000b7e2407 */
[----:B------:R-:W-:Y:S02]  /*23d0*/  IADD3 R24, P6, P1, R24, 0x180, R6 ;  /* 0x0000018018187810 */ /* 0x000fe400079de006 */
[----:B------:R-:W-:Y:S01]  /*23e0*/  @P0 IADD3 R227, R0, -0x20, RZ ;  /* 0xffffffe000e30810 */ /* 0x000fe20007ffe0ff */
[----:B------:R-:W-:Y:S01]  /*23f0*/  IMAD R0, R125, 0x400, R4 ;  /* 0x000004007d007824 */ /* 0x000fe200078e0204 */
[----:B------:R-:W-:Y:S02]  /*2400*/  IADD3 R12, P0, R6, UR9, RZ ;  /* 0x00000009060c7c10 */ /* 0x000fe4000ff1e0ff */
[----:B--23--:R-:W-:Y:S01]  /*2410*/  IADD3.X R25, RZ, UR8, R7, P6, P1 ;  /* 0x00000008ff197c10 */ /* 0x00cfe2000b7e2407 */
[----:B------:R-:W-:Y:S01]  /*2420*/  IMAD.SHL.U32 R223, R0, 0x2, RZ ;  /* 0x0000000200df7824 */ /* 0x000fe200078e00ff */
[----:B------:R-:W-:Y:S01]  /*2430*/  LOP3.LUT P6, RZ, R14, 0x2, RZ, 0xc0, !PT ;  /* 0x000000020eff7812 */ /* 0x000fe200078cc0ff */
[----:B------:R-:W-:Y:S01]  /*2440*/  IMAD.MOV.U32 R0, RZ, RZ, 0x40 ;  /* 0x00000040ff007424 */ /* 0x000fe200078e00ff */
[----:B------:R-:W-:Y:S01]  /*2450*/  ISETP.LT.OR P1, PT, R5, 0x1, P5 ;  /* 0x000000010500780c */ /* 0x000fe20002f21670 */
[--C-:B------:R-:W-:Y:S01]  /*2460*/  IMAD R224, R3, 0x2, R223.reuse ;  /* 0x0000000203e07824 */ /* 0x100fe200078e02df */
[----:B------:R-:W-:Y:S01]  /*2470*/  IADD3.X R13, R7, UR8, RZ, P0, !PT ;  /* 0x00000008070d7c10 */ /* 0x000fe200087fe4ff */
[----:B------:R-:W-:Y:S01]  /*2480*/  IMAD R226, R2, 0x2, R223 ;  /* 0x0000000202e27824 */ /* 0x000fe200078e02df */
[----:B------:R-:W-:Y:S01]  /*2490*/  ISETP.LT.OR P0, PT, R5, 0x1, !P6 ;  /* 0x000000010500780c */ /* 0x000fe20007701670 */
[----:B------:R-:W-:-:S04]  /*24a0*/  DEPBAR.LE SB0, 0x1 ;  /* 0x000080400000791a */ /* 0x000fc80000000000 */
[----:B------:R-:W-:-:S04]  /*24b0*/  DEPBAR.LE SB0, 0x0 ;  /* 0x000080000000791a */ /* 0x000fc80000000000 */
[----:B------:R-:W-:Y:S01]  /*24c0*/  BAR.SYNC.DEFER_BLOCKING 0x0 ;  /* 0x0000000000007b1d */ /* 0x000fe20000010000 */
[----:B------:R-:W-:Y:S01]  /*24d0*/  LOP3.LUT P6, RZ, R14, 0x4, RZ, 0xc0, !PT ;  /* 0x000000040eff7812 */ /* 0x000fe200078cc0ff */
[----:B------:R-:W-:Y:S01]  /*24e0*/  IMAD R225, R2, 0x2, R224 ;  /* 0x0000000202e17824 */ /* 0x000fe200078e02e0 */
[C---:B------:R-:W-:Y:S02]  /*24f0*/  IADD3 R250, R227.reuse, 0x800, RZ ;  /* 0x00000800e3fa7810 */ /* 0x040fe40007ffe0ff */
        /* <DEDUP_REMOVED lines=25> */
[----:B------:R-:W3:Y:S01]  /*2690*/  LDSM.16.M88.4 R52, [R216+0xd900] ;  /* 0x00d90000d834783b */ /* 0x000ee20000000200 */
[C---:B------:R-:W-:Y:S02]  /*26a0*/  IADD3 R229, R227.reuse, 0xb000, RZ ;  /* 0x0000b000e3e57810 */ /* 0x040fe40007ffe0ff */
[----:B------:R-:W-:Y:S01]  /*26b0*/  IADD3 R228, R227, 0xb800, RZ ;  /* 0x0000b800e3e47810 */ /* 0x000fe20007ffe0ff */
[----:B------:R-:W-:Y:S04]  /*26c0*/  LDSM.16.M88.4 R56, [R216+0xe100] ;  /* 0x00e10000d838783b */ /* 0x000fe80000000200 */
[----:B------:R-:W4:Y:S04]  /*26d0*/  LDSM.16.M88.4 R72, [R216+0xe900] ;  /* 0x00e90000d848783b */ /* 0x000f280000000200 */
[----:B------:R-:W5:Y:S04]  /*26e0*/  LDSM.16.M88.4 R68, [R227] ;  /* 0x00000000e344783b */ /* 0x000f680000000200 */
[----:B------:R-:W3:Y:S04]  /*26f0*/  LDSM.16.M88.4 R64, [R227+0x800] ;  /* 0x00080000e340783b */ /* 0x000ee80000000200 */
        /* <DEDUP_REMOVED lines=13> */
[C---:B--2---:R-:W-:Y:S08]  /*27d0*/  HMMA.16816.F32 R32, R8.reuse, R40, RZ ;  /* 0x000000280820723c */ /* 0x044ff000000018ff */
[----:B------:R1:W-:Y:S01]  /*27e0*/  LDGSTS.E.BYPASS.LTC128B.128 [R251+0x6100], [R6.64+0x100], !P0 ;  /* 0x0610010006fb7fae */ /* 0x0003e2000c101d5e */
[C---:B------:R-:W-:Y:S01]  /*27f0*/  ISETP.LT.OR P0, PT, R5.reuse, 0x1, !P1 ;  /* 0x000000010500780c */ /* 0x040fe20004f01670 */
[C---:B------:R-:W-:Y:S08]  /*2800*/  HMMA.16816.F32 R28, R8.reuse, R42, RZ ;  /* 0x0000002a081c723c */ /* 0x040ff000000018ff */
[----:B---3--:R-:W-:Y:S04]  /*2810*/  HMMA.16816.F32 R40, R8, R54, RZ ;  /* 0x000000360828723c */ /* 0x008fe800000018ff */
[----:B------:R1:W-:Y:S01]  /*2820*/  LDGSTS.E.BYPASS.LTC128B.128 [R251+0x9100], [R6.64+0x180], !P0 ;  /* 0x0910018006fb7fae */ /* 0x0003e2000c101d5e */
[----:B------:R-:W-:-:S03]  /*2830*/  ISETP.LT.OR P0, PT, R5, 0x21, P5 ;  /* 0x000000210500780c */ /* 0x000fc60002f01670 */
[C---:B----4-:R-:W-:Y:S08]  /*2840*/  HMMA.16816.F32 R88, R8.reuse, R72, RZ ;  /* 0x000000480858723c */ /* 0x050ff000000018ff */
[----:B------:R-:W-:Y:S02]  /*2850*/  HMMA.16816.F32 R112, R8, R74, RZ ;  /* 0x0000004a0870723c */ /* 0x000fe400000018ff */
[----:B------:R2:W-:Y:S01]  /*2860*/  LDGSTS.E.BYPASS.LTC128B.128 [R251+0x1100], [R12.64], !P0 ;  /* 0x011000000cfb7fae */ /* 0x0005e2000c101d5e */
[----:B------:R-:W-:-:S04]  /*2870*/  LOP3.LUT P0, RZ, R14, 0x2, RZ, 0xc0, !PT ;  /* 0x000000020eff7812 */ /* 0x000fc8000780c0ff */
[----:B------:R-:W-:Y:S01]  /*2880*/  ISETP.LT.OR P0, PT, R5, 0x21, !P0 ;  /* 0x000000210500780c */ /* 0x000fe20004701670 */
[C---:B-----5:R-:W-:Y:S08]  /*2890*/  HMMA.16816.F32 R104, R16.reuse, R68, R48 ;  /* 0x000000441068723c */ /* 0x060ff00000001830 */
[----:B------:R-:W-:Y:S04]  /*28a0*/  HMMA.16816.F32 R100, R16, R64, R32 ;  /* 0x000000401064723c */ /* 0x000fe80000001820 */
[----:B------:R3:W-:Y:S01]  /*28b0*/  LDGSTS.E.BYPASS.LTC128B.128 [R251+0x4100], [R22.64], !P0 ;  /* 0x0410000016fb7fae */ /* 0x0007e2000c101d5e */
[----:B------:R-:W-:-:S03]  /*28c0*/  LOP3.LUT P0, RZ, R26, 0x4, RZ, 0xc0, !PT ;  /* 0x000000041aff7812 */ /* 0x000fc6000780c0ff */
[C---:B------:R-:W-:Y:S01]  /*28d0*/  HMMA.16816.F32 R96, R16.reuse, R66, R28 ;  /* 0x000000421060723c */ /* 0x040fe2000000181c */
[----:B------:R-:W-:Y:S02]  /*28e0*/  SEL R0, R0, 0xffffffc0, !P0 ;  /* 0xffffffc000007807 */ /* 0x000fe40004000000 */
[C---:B------:R-:W-:Y:S02]  /*28f0*/  ISETP.LT.OR P0, PT, R5.reuse, 0x21, !P6 ;  /* 0x000000210500780c */ /* 0x040fe40007701670 */
[----:B------:R-:W-:Y:S01]  /*2900*/  ISETP.LT.OR P6, PT, R5, 0x41, !P6 ;  /* 0x000000410500780c */ /* 0x000fe200077c1670 */
[----:B------:R-:W-:Y:S02]  /*2910*/  IMAD.IADD R222, R216, 0x1, R0 ;  /* 0x00000001d8de7824 */ /* 0x000fe400078e0200 */
[----:B------:R-:W-:Y:S01]  /*2920*/  HMMA.16816.F32 R108, R16, R70, R36 ;  /* 0x00000046106c723c */ /* 0x000fe20000001824 */
[----:B------:R-:W-:-:S07]  /*2930*/  IMAD.IADD R221, R0, 0x1, R227 ;  /* 0x0000000100dd7824 */ /* 0x000fce00078e02e3 */
[----:B------:R3:W-:Y:S01]  /*2940*/  LDGSTS.E.BYPASS.LTC128B.128 [R251+0x7100], [R20.64], !P0 ;  /* 0x0710000014fb7fae */ /* 0x0007e2000c101d5e */
[----:B-1----:R-:W-:Y:S01]  /*2950*/  IADD3 R6, P0, R12, UR9, RZ ;  /* 0x000000090c067c10 */ /* 0x002fe2000ff1e0ff */
[----:B------:R-:W-:Y:S03]  /*2960*/  HMMA.16816.F32 R36, R16, R122, R112 ;  /* 0x0000007a1024723c */ /* 0x000fe60000001870 */
[----:B------:R-:W-:Y:S02]  /*2970*/  IADD3.X R7, R13, UR8, RZ, P0, !PT ;  /* 0x000000080d077c10 */ /* 0x000fe400087fe4ff */
[C---:B------:R-:W-:Y:S02]  /*2980*/  ISETP.LT.OR P0, PT, R5.reuse, 0x21, !P1 ;  /* 0x000000210500780c */ /* 0x040fe40004f01670 */
[----:B------:R-:W-:-:S11]  /*2990*/  ISETP.LT.OR P1, PT, R5, 0x41, !P1 ;  /* 0x000000410500780c */ /* 0x000fd60004f21670 */
[----:B------:R1:W-:Y:S01]  /*29a0*/  LDGSTS.E.BYPASS.LTC128B.128 [R251+0xa100], [R24.64], !P0 ;  /* 0x0a10000018fb7fae */ /* 0x0003e2000c101d5e */
[----:B------:R-:W-:Y:S01]  /*29b0*/  ISETP.LT.OR P0, PT, R5, 0x41, P5 ;  /* 0x000000410500780c */ /* 0x000fe20002f01670 */
[----:B---3--:R-:W-:Y:S11]  /*29c0*/  HMMA.16816.F32 R20, R8, R46, RZ ;  /* 0x0000002e0814723c */ /* 0x008ff600000018ff */
[----:B------:R-:W-:Y:S01]  /*29d0*/  @!UPT UIADD3 URZ, URZ, URZ, URZ ;  /* 0x0000003f3f3ff290 */ /* 0x000fe2000fffe03f */
[----:B------:R3:W-:Y:S01]  /*29e0*/  LDGSTS.E.BYPASS.LTC128B.128 [R251+0x2100], [R6.64], !P0 ;  /* 0x0210000006fb7fae */ /* 0x0007e2000c101d5e */
[----:B------:R-:W-:-:S04]  /*29f0*/  LOP3.LUT P0, RZ, R14, 0x2, RZ, 0xc0, !PT ;  /* 0x000000020eff7812 */ /* 0x000fc8000780c0ff */
[----:B------:R-:W-:Y:S01]  /*2a00*/  ISETP.LT.OR P0, PT, R5, 0x41, !P0 ;  /* 0x000000410500780c */ /* 0x000fe20004701670 */
[C---:B-1----:R-:W-:Y:S11]  /*2a10*/  HMMA.16816.F32 R24, R8.reuse, R44, RZ ;  /* 0x0000002c0818723c */ /* 0x042ff600000018ff */
[----:B------:R-:W-:Y:S01]  /*2a20*/  @!UPT UIADD3 URZ, URZ, URZ, URZ ;  /* 0x0000003f3f3ff290 */ /* 0x000fe2000fffe03f */
[----:B------:R3:W-:Y:S01]  /*2a30*/  LDGSTS.E.BYPASS.LTC128B.128 [R251+0x5100], [R6.64+0x80], !P0 ;  /* 0x0510008006fb7fae */ /* 0x0007e2000c101d5e */
[----:B------:R-:W-:Y:S01]  /*2a40*/  PLOP3.LUT P0, PT, PT, PT, UP0, 0x80, 0x0 ;  /* 0x000000000000781c */ /* 0x000fe20003f0f008 */
[C---:B------:R-:W-:Y:S02]  /*2a50*/  HMMA.16816.F32 R44, R8.reuse, R52, RZ ;  /* 0x00000034082c723c */ /* 0x040fe400000018ff */
[----:B------:R3:W-:Y:S04]  /*2a60*/  LDGSTS.E.BYPASS.LTC128B.128 [R251+0x8100], [R6.64+0x100], !P6 ;  /* 0x0810010006fb7fae */ /* 0x0007e8000f101d5e */
[----:B------:R3:W-:Y:S02]  /*2a70*/  LDGSTS.E.BYPASS.LTC128B.128 [R251+0xb100], [R6.64+0x180], !P1 ;  /* 0x0b10018006fb7fae */ /* 0x0007e4000c901d5e */
[C---:B------:R-:W-:Y:S02]  /*2a80*/  HMMA.16816.F32 R52, R8.reuse, R56, RZ ;  /* 0x000000380834723c */ /* 0x040fe400000018ff */
[----:B------:R-:W-:Y:S04]  /*2a90*/  LDSM.16.M88.4 R48, [R222+0xe100] ;  /* 0x00e10000de30783b */ /* 0x000fe80000000200 */
[----:B------:R-:W-:Y:S02]  /*2aa0*/  LDSM.16.M88.4 R32, [R222+0xc900] ;  /* 0x00c90000de20783b */ /* 0x000fe40000000200 */
[----:B------:R-:W-:Y:S02]  /*2ab0*/  HMMA.16816.F32 R56, R8, R58, RZ ;  /* 0x0000003a0838723c */ /* 0x000fe400000018ff */
[----:B------:R-:W-:Y:S04]  /*2ac0*/  LDSM.16.M88.4 R8, [R226+0x18100] ;  /* 0x01810000e208783b */ /* 0x000fe80000000200 */
[----:B------:R-:W-:Y:S02]  /*2ad0*/  LDSM.16.M88.4 R64, [R222+0xe900] ;  /* 0x00e90000de40783b */ /* 0x000fe40000000200 */
[C---:B------:R-:W-:Y:S02]  /*2ae0*/  HMMA.16816.F32 R84, R16.reuse, R62, R20 ;  /* 0x0000003e1054723c */ /* 0x040fe40000001814 */
[----:B------:R-:W1:Y:S04]  /*2af0*/  LDSM.16.M88.4 R20, [R222+0xc100] ;  /* 0x00c10000de14783b */ /* 0x000e680000000200 */
[----:B--2---:R-:W-:Y:S02]  /*2b00*/  LDSM.16.M88.4 R12, [R225+0x18100] ;  /* 0x01810000e10c783b */ /* 0x004fe40000000200 */
[C---:B------:R-:W-:Y:S02]  /*2b10*/  HMMA.16816.F32 R80, R16.reuse, R76, R44 ;  /* 0x0000004c1050723c */ /* 0x040fe4000000182c */
[----:B------:R-:W2:Y:S04]  /*2b20*/  LDSM.16.M88.4 R44, [R222+0xd100] ;  /* 0x00d10000de2c783b */ /* 0x000ea80000000200 */
[----:B------:R-:W-:Y:S02]  /*2b30*/  LDSM.16.M88.4 R112, [R221+0x2000] ;  /* 0x00200000dd70783b */ /* 0x000fe40000000200 */
[C---:B------:R-:W-:Y:S02]  /*2b40*/  HMMA.16816.F32 R76, R16.reuse, R78, R40 ;  /* 0x0000004e104c723c */ /* 0x040fe40000001828 */
[----:B------:R-:W4:Y:S04]  /*2b50*/  LDSM.16.M88.4 R40, [R222+0xd900] ;  /* 0x00d90000de28783b */ /* 0x000f280000000200 */
[----:B------:R-:W0:Y:S02]  /*2b60*/  LDGDEPBAR ;  /* 0x00000000000079af */ /* 0x000e240000000000 */
[C---:B------:R-:W-:Y:S08]  /*2b70*/  HMMA.16816.F32 R92, R16.reuse, R60, R24 ;  /* 0x0000003c105c723c */ /* 0x040ff00000001818 */
[C---:B------:R-:W-:Y:S01]  /*2b80*/  HMMA.16816.F32 R68, R16.reuse, R118, R56 ;  /* 0x000000761044723c */ /* 0x040fe20000001838 */
[----:B------:R-:W5:Y:S07]  /*2b90*/  LDSM.16.M88.4 R56, [R221] ;  /* 0x00000000dd38783b */ /* 0x000f6e0000000200 */
[C---:B------:R-:W-:Y:S01]  /*2ba0*/  HMMA.16816.F32 R72, R16.reuse, R116, R52 ;  /* 0x000000741048723c */ /* 0x040fe20000001834 */
[----:B------:R-:W-:Y:S04]  /*2bb0*/  LDSM.16.M88.4 R52, [R221+0x800] ;  /* 0x00080000dd34783b */ /* 0x000fe80000000200 */
[----:B------:R-:W-:Y:S03]  /*2bc0*/  LDSM.16.M88.4 R116, [R227+0x4000] ;  /* 0x00400000e374783b */ /* 0x000fe60000000200 */
[----:B------:R-:W-:Y:S01]  /*2bd0*/  HMMA.16816.F32 R60, R16, R120, R88 ;  /* 0x00000078103c723c */ /* 0x000fe20000001858 */
[----:B------:R-:W-:Y:S07]  /*2be0*/  LDSM.16.M88.4 R120, [R227+0x4800] ;  /* 0x00480000e378783b */ /* 0x000fee0000000200 */
[C---:B-1----:R-:W-:Y:S01]  /*2bf0*/  HMMA.16816.F32 R28, R8.reuse, R20, R104 ;  /* 0x00000014081c723c */ /* 0x042fe20000001868 */
[----:B------:R-:W-:Y:S07]  /*2c00*/  LDSM.16.M88.4 R104, [R221+0x1000] ;  /* 0x00100000dd68783b */ /* 0x000fee0000000200 */
[C---:B------:R-:W-:Y:S01]  /*2c10*/  HMMA.16816.F32 R24, R8.reuse, R22, R108 ;  /* 0x000000160818723c */ /* 0x040fe2000000186c */
[----:B------:R-:W1:Y:S07]  /*2c20*/  LDSM.16.M88.4 R108, [R221+0x1800] ;  /* 0x00180000dd6c783b */ /* 0x000e6e0000000200 */
[C---:B--2---:R-:W-:Y:S08]  /*2c30*/  HMMA.16816.F32 R88, R8.reuse, R44, R92 ;  /* 0x0000002c0858723c */ /* 0x044ff0000000185c */
[C---:B------:R-:W-:Y:S08]  /*2c40*/  HMMA.16816.F32 R84, R8.reuse, R46, R84 ;  /* 0x0000002e0854723c */ /* 0x040ff00000001854 */
[C---:B----4-:R-:W-:Y:S08]  /*2c50*/  HMMA.16816.F32 R80, R8.reuse, R40, R80 ;  /* 0x000000280850723c */ /* 0x050ff00000001850 */
[C---:B------:R-:W-:Y:S08]  /*2c60*/  HMMA.16816.F32 R44, R8.reuse, R42, R76 ;  /* 0x0000002a082c723c */ /* 0x040ff0000000184c */
[C---:B------:R-:W-:Y:S01]  /*2c70*/  HMMA.16816.F32 R40, R8.reuse, R48, R72 ;  /* 0x000000300828723c */ /* 0x040fe20000001848 */
[----:B------:R-:W-:Y:S07]  /*2c80*/  LDSM.16.M88.4 R72, [R216+0x11100] ;  /* 0x01110000d848783b */ /* 0x000fee0000000200 */
[C---:B------:R-:W-:Y:S08]  /*2c90*/  HMMA.16816.F32 R68, R8.reuse, R50, R68 ;  /* 0x000000320844723c */ /* 0x040ff00000001844 */
[C---:B------:R-:W-:Y:S08]  /*2ca0*/  HMMA.16816.F32 R20, R8.reuse, R32, R100 ;  /* 0x000000200814723c */ /* 0x040ff00000001864 */
[C---:B------:R-:W-:Y:S01]  /*2cb0*/  HMMA.16816.F32 R48, R8.reuse, R66, R36 ;  /* 0x000000420830723c */ /* 0x040fe20000001824 */
[----:B------:R-:W2:Y:S07]  /*2cc0*/  LDSM.16.M88.4 R36, [R221+0x2800] ;  /* 0x00280000dd24783b */ /* 0x000eae0000000200 */
[C---:B------:R-:W-:Y:S08]  /*2cd0*/  HMMA.16816.F32 R16, R8.reuse, R34, R96 ;  /* 0x000000220810723c */ /* 0x040ff00000001860 */
[----:B------:R-:W-:Y:S01]  /*2ce0*/  HMMA.16816.F32 R100, R8, R64, R60 ;  /* 0x000000400864723c */ /* 0x000fe2000000183c */
[----:B------:R-:W4:Y:S07]  /*2cf0*/  LDSM.16.M88.4 R8, [R223+0x1c100] ;  /* 0x01c10000df08783b */ /* 0x000f2e0000000200 */
[C---:B-----5:R-:W-:Y:S01]  /*2d00*/  HMMA.16816.F32 R96, R12.reuse, R56, R28 ;  /* 0x000000380c60723c */ /* 0x060fe2000000181c */
[----:B------:R-:W5:Y:S07]  /*2d10*/  LDSM.16.M88.4 R28, [R216+0xf100] ;  /* 0x00f10000d81c783b */ /* 0x000f6e0000000200 */
[C---:B------:R-:W-:Y:S01]  /*2d20*/  HMMA.16816.F32 R92, R12.reuse, R58, R24 ;  /* 0x0000003a0c5c723c */ /* 0x040fe20000001818 */
[----:B------:R-:W2:Y:S04]  /*2d30*/  LDSM.16.M88.4 R56, [R216+0x10900] ;  /* 0x01090000d838783b */ /* 0x000ea80000000200 */
[----:B------:R-:W2:Y:S03]  /*2d40*/  LDSM.16.M88.4 R24, [R216+0xf900] ;  /* 0x00f90000d818783b */ /* 0x000ea60000000200 */
[C---:B------:R-:W-:Y:S08]  /*2d50*/  HMMA.16816.F32 R64, R12.reuse, R112, R40 ;  /* 0x000000700c40723c */ /* 0x040ff00000001828 */
[C---:B-1----:R-:W-:Y:S08]  /*2d60*/  HMMA.16816.F32 R80, R12.reuse, R108, R80 ;  /* 0x0000006c0c50723c */ /* 0x042ff00000001850 */
[C---:B------:R-:W-:Y:S01]  /*2d70*/  HMMA.16816.F32 R76, R12.reuse, R110, R44 ;  /* 0x0000006e0c4c723c */ /* 0x040fe2000000182c */
[----:B------:R-:W1:Y:S04]  /*2d80*/  LDSM.16.M88.4 R44, [R216+0x10100] ;  /* 0x01010000d82c783b */ /* 0x000e680000000200 */
[----:B------:R-:W-:Y:S03]  /*2d90*/  LDSM.16.M88.4 R108, [R227+0x3800] ;  /* 0x00380000e36c783b */ /* 0x000fe60000000200 */
[C---:B------:R-:W-:Y:S01]  /*2da0*/  HMMA.16816.F32 R32, R12.reuse, R52, R20 ;  /* 0x000000340c20723c */ /* 0x040fe20000001814 */
[----:B------:R-:W-:Y:S07]  /*2db0*/  LDSM.16.M88.4 R20, [R224+0x1c100] ;  /* 0x01c10000e014783b */ /* 0x000fee0000000200 */
[C---:B------:R-:W-:Y:S01]  /*2dc0*/  HMMA.16816.F32 R60, R12.reuse, R114, R68 ;  /* 0x000000720c3c723c */ /* 0x040fe20000001844 */
[----:B------:R-:W1:Y:S04]  /*2dd0*/  LDSM.16.M88.4 R112, [R227+0x3000] ;  /* 0x00300000e370783b */ /* 0x000e680000000200 */
[----:B------:R-:W1:Y:S03]  /*2de0*/  LDSM.16.M88.4 R68, [R216+0x11900] ;  /* 0x01190000d844783b */ /* 0x000e660000000200 */
[C---:B------:R-:W-:Y:S08]  /*2df0*/  HMMA.16816.F32 R16, R12.reuse, R54, R16 ;  /* 0x000000360c10723c */ /* 0x040ff00000001810 */
[----:B--2---:R-:W-:Y:S08]  /*2e00*/  HMMA.16816.F32 R52, R12, R36, R100 ;  /* 0x000000240c34723c */ /* 0x004ff00000001864 */
[----:B----4-:R-:W-:Y:S01]  /*2e10*/  HMMA.16816.F32 R100, R8, R72, R64 ;  /* 0x000000480864723c */ /* 0x010fe20000001840 */
[----:B------:R-:W2:Y:S07]  /*2e20*/  LDSM.16.M88.4 R64, [R227+0x5000] ;  /* 0x00500000e340783b */ /* 0x000eae0000000200 */
[C---:B------:R-:W-:Y:S08]  /*2e30*/  HMMA.16816.F32 R84, R12.reuse, R106, R84 ;  /* 0x0000006a0c54723c */ /* 0x040ff00000001854 */
[C---:B------:R-:W-:Y:S08]  /*2e40*/  HMMA.16816.F32 R88, R12.reuse, R104, R88 ;  /* 0x000000680c58723c */ /* 0x040ff00000001858 */
[----:B------:R-:W-:Y:S08]  /*2e50*/  HMMA.16816.F32 R48, R12, R38, R48 ;  /* 0x000000260c30723c */ /* 0x000ff00000001830 */
[C---:B-----5:R-:W-:Y:S08]  /*2e60*/  HMMA.16816.F32 R40, R8.reuse, R28, R96 ;  /* 0x0000001c0828723c */ /* 0x060ff00000001860 */
[C---:B------:R-:W-:Y:S08]  /*2e70*/  HMMA.16816.F32 R12, R8.reuse, R56, R80 ;  /* 0x00000038080c723c */ /* 0x040ff00000001850 */
[C---:B------:R-:W-:Y:S08]  /*2e80*/  HMMA.16816.F32 R36, R8.reuse, R30, R92 ;  /* 0x0000001e0824723c */ /* 0x040ff0000000185c */
[C---:B------:R-:W-:Y:S08]  /*2e90*/  HMMA.16816.F32 R32, R8.reuse, R24, R32 ;  /* 0x000000180820723c */ /* 0x040ff00000001820 */
[C---:B------:R-:W-:Y:S08]  /*2ea0*/  HMMA.16816.F32 R104, R8.reuse, R58, R76 ;  /* 0x0000003a0868723c */ /* 0x040ff0000000184c */
[C---:B------:R-:W-:Y:S01]  /*2eb0*/  HMMA.16816.F32 R96, R8.reuse, R74, R60 ;  /* 0x0000004a0860723c */ /* 0x040fe2000000183c */
[----:B------:R-:W4:Y:S07]  /*2ec0*/  LDSM.16.M88.4 R60, [R227+0x5800] ;  /* 0x00580000e33c783b */ /* 0x000f2e0000000200 */
[C---:B------:R-:W-:Y:S08]  /*2ed0*/  HMMA.16816.F32 R28, R8.reuse, R26, R16 ;  /* 0x0000001a081c723c */ /* 0x040ff00000001810 */
[C---:B-1----:R-:W-:Y:S08]  /*2ee0*/  HMMA.16816.F32 R16, R8.reuse, R46, R84 ;  /* 0x0000002e0810723c */ /* 0x042ff00000001854 */
[----:B------:R-:W-:Y:S01]  /*2ef0*/  HMMA.16816.F32 R24, R8, R44, R88 ;  /* 0x0000002c0818723c */ /* 0x000fe20000001858 */
[----:B------:R-:W-:Y:S07]  /*2f00*/  LDSM.16.M88.4 R44, [R222+0x10900] ;  /* 0x01090000de2c783b */ /* 0x000fee0000000200 */
[----:B------:R-:W-:Y:S08]  /*2f10*/  HMMA.16816.F32 R84, R20, R112, R40 ;  /* 0x000000701454723c */ /* 0x000ff00000001828 */
[C---:B------:R-:W-:Y:S01]  /*2f20*/  HMMA.16816.F32 R92, R8.reuse, R68, R52 ;  /* 0x00000044085c723c */ /* 0x040fe20000001834 */
[----:B------:R-:W-:Y:S07]  /*2f30*/  LDSM.16.M88.4 R52, [R222+0xf900] ;  /* 0x00f90000de34783b */ /* 0x000fee0000000200 */
[----:B------:R-:W-:Y:S01]  /*2f40*/  HMMA.16816.F32 R88, R8, R70, R48 ;  /* 0x000000460858723c */ /* 0x000fe20000001830 */
[----:B------:R-:W-:Y:S04]  /*2f50*/  LDSM.16.M88.4 R8, [R226+0x1c100] ;  /* 0x01c10000e208783b */ /* 0x000fe80000000200 */
[----:B------:R-:W-:Y:S03]  /*2f60*/  LDSM.16.M88.4 R48, [R222+0x10100] ;  /* 0x01010000de30783b */ /* 0x000fe60000000200 */
[C---:B------:R-:W-:Y:S01]  /*2f70*/  HMMA.16816.F32 R40, R20.reuse, R120, R12 ;  /* 0x000000781428723c */ /* 0x040fe2000000180c */
[----:B------:R-:W1:Y:S07]  /*2f80*/  LDSM.16.M88.4 R12, [R222+0xf100] ;  /* 0x00f10000de0c783b */ /* 0x000e6e0000000200 */
[C---:B------:R-:W-:Y:S01]  /*2f90*/  HMMA.16816.F32 R80, R20.reuse, R114, R36 ;  /* 0x000000721450723c */ /* 0x040fe20000001824 */
[----:B------:R-:W-:Y:S07]  /*2fa0*/  LDSM.16.M88.4 R112, [R221+0x3800] ;  /* 0x00380000dd70783b */ /* 0x000fee0000000200 */
[C---:B------:R-:W-:Y:S08]  /*2fb0*/  HMMA.16816.F32 R76, R20.reuse, R108, R32 ;  /* 0x0000006c144c723c */ /* 0x040ff00000001820 */
[C---:B------:R-:W-:Y:S01]  /*2fc0*/  HMMA.16816.F32 R36, R20.reuse, R122, R104 ;  /* 0x0000007a1424723c */ /* 0x040fe20000001868 */
[----:B------:R-:W5:Y:S07]  /*2fd0*/  LDSM.16.M88.4 R104, [R222+0x11100] ;  /* 0x01110000de68783b */ /* 0x000f6e0000000200 */
[C---:B--2---:R-:W-:Y:S01]  /*2fe0*/  HMMA.16816.F32 R32, R20.reuse, R64, R100 ;  /* 0x000000401420723c */ /* 0x044fe20000001864 */
[----:B------:R-:W2:Y:S07]  /*2ff0*/  LDSM.16.M88.4 R100, [R222+0x11900] ;  /* 0x01190000de64783b */ /* 0x000eae0000000200 */
[C---:B------:R-:W-:Y:S01]  /*3000*/  HMMA.16816.F32 R72, R20.reuse, R110, R28 ;  /* 0x0000006e1448723c */ /* 0x040fe2000000181c */
[----:B------:R-:W-:Y:S07]  /*3010*/  LDSM.16.M88.4 R108, [R221+0x3000] ;  /* 0x00300000dd6c783b */ /* 0x000fee0000000200 */
[C---:B------:R-:W-:Y:S08]  /*3020*/  HMMA.16816.F32 R68, R20.reuse, R116, R24 ;  /* 0x000000741444723c */ /* 0x040ff00000001818 */
[C---:B------:R-:W-:Y:S01]  /*3030*/  HMMA.16816.F32 R56, R20.reuse, R118, R16 ;  /* 0x000000761438723c */ /* 0x040fe20000001810 */
[----:B------:R-:W2:Y:S07]  /*3040*/  LDSM.16.M88.4 R16, [R225+0x1c100] ;  /* 0x01c10000e110783b */ /* 0x000eae0000000200 */
[C---:B------:R-:W-:Y:S08]  /*3050*/  HMMA.16816.F32 R28, R20.reuse, R66, R96 ;  /* 0x00000042141c723c */ /* 0x040ff00000001860 */
[C---:B----4-:R-:W-:Y:S08]  /*3060*/  HMMA.16816.F32 R92, R20.reuse, R60, R92 ;  /* 0x0000003c145c723c */ /* 0x050ff0000000185c */
[----:B------:R-:W-:Y:S08]  /*3070*/  HMMA.16816.F32 R24, R20, R62, R88 ;  /* 0x0000003e1418723c */ /* 0x000ff00000001858 */
[C---:B-1----:R-:W-:Y:S08]  /*3080*/  HMMA.16816.F32 R20, R8.reuse, R12, R84 ;  /* 0x0000000c0814723c */ /* 0x042ff00000001854 */
[C---:B------:R-:W-:Y:S08]  /*3090*/  HMMA.16816.F32 R12, R8.reuse, R14, R80 ;  /* 0x0000000e080c723c */ /* 0x040ff00000001850 */
[C---:B------:R-:W-:Y:S08]  /*30a0*/  HMMA.16816.F32 R64, R8.reuse, R52, R76 ;  /* 0x000000340840723c */ /* 0x040ff0000000184c */
[C---:B------:R-:W-:Y:S01]  /*30b0*/  HMMA.16816.F32 R80, R8.reuse, R54, R72 ;  /* 0x000000360850723c */ /* 0x040fe20000001848 */
[----:B------:R-:W1:Y:S07]  /*30c0*/  LDSM.16.M88.4 R52, [R221+0x4800] ;  /* 0x00480000dd34783b */ /* 0x000e6e0000000200 */
[C---:B------:R-:W-:Y:S08]  /*30d0*/  HMMA.16816.F32 R96, R8.reuse, R48, R68 ;  /* 0x000000300860723c */ /* 0x040ff00000001844 */
[C---:B------:R-:W-:Y:S08]  /*30e0*/  HMMA.16816.F32 R84, R8.reuse, R50, R56 ;  /* 0x000000320854723c */ /* 0x040ff00000001838 */
[C---:B------:R-:W-:Y:S08]  /*30f0*/  HMMA.16816.F32 R88, R8.reuse, R44, R40 ;  /* 0x0000002c0858723c */ /* 0x040ff00000001828 */
[C---:B------:R-:W-:Y:S01]  /*3100*/  HMMA.16816.F32 R76, R8.reuse, R46, R36 ;  /* 0x0000002e084c723c */ /* 0x040fe20000001824 */
[----:B------:R-:W-:Y:S07]  /*3110*/  LDSM.16.M88.4 R44, [R221+0x4000] ;  /* 0x00400000dd2c783b */ /* 0x000fee0000000200 */
[C---:B-----5:R-:W-:Y:S08]  /*3120*/  HMMA.16816.F32 R72, R8.reuse, R104, R32 ;  /* 0x000000680848723c */ /* 0x060ff00000001820 */
[C---:B------:R-:W-:Y:S08]  /*3130*/  HMMA.16816.F32 R68, R8.reuse, R106, R28 ;  /* 0x0000006a0844723c */ /* 0x040ff0000000181c */
[C---:B--2---:R-:W-:Y:S08]  /*3140*/  HMMA.16816.F32 R56, R8.reuse, R100, R92 ;  /* 0x000000640838723c */ /* 0x044ff0000000185c */
[----:B------:R-:W-:Y:S01]  /*3150*/  HMMA.16816.F32 R60, R8, R102, R24 ;  /* 0x00000066083c723c */ /* 0x000fe20000001818 */
[----:B------:R-:W2:Y:S04]  /*3160*/  LDSM.16.M88.4 R8, [R221+0x5800] ;  /* 0x00580000dd08783b */ /* 0x000ea80000000200 */
[----:B------:R-:W-:Y:S03]  /*3170*/  LDSM.16.M88.4 R24, [R216+0x12100] ;  /* 0x01210000d818783b */ /* 0x000fe60000000200 */
[C---:B------:R-:W-:Y:S01]  /*3180*/  HMMA.16816.F32 R40, R16.reuse, R108, R20 ;  /* 0x0000006c1028723c */ /* 0x040fe20000001814 */
[----:B------:R-:W4:Y:S07]  /*3190*/  LDSM.16.M88.4 R20, [R221+0x5000] ;  /* 0x00500000dd14783b */ /* 0x000f2e0000000200 */
[C---:B------:R-:W-:Y:S01]  /*31a0*/  HMMA.16816.F32 R36, R16.reuse, R110, R12 ;  /* 0x0000006e1024723c */ /* 0x040fe2000000180c */
[----:B------:R-:W5:Y:S07]  /*31b0*/  LDSM.16.M88.4 R12, [R223+0x20100] ;  /* 0x02010000df0c783b */ /* 0x000f6e0000000200 */
[C---:B-1----:R-:W-:Y:S08]  /*31c0*/  HMMA.16816.F32 R100, R16.reuse, R52, R88 ;  /* 0x000000341064723c */ /* 0x042ff00000001858 */
[C---:B------:R-:W-:Y:S01]  /*31d0*/  HMMA.16816.F32 R108, R16.reuse, R54, R76 ;  /* 0x00000036106c723c */ /* 0x040fe2000000184c */
[----:B------:R-:W1:Y:S04]  /*31e0*/  LDSM.16.M88.4 R52, [R216+0x13100] ;  /* 0x01310000d834783b */ /* 0x000e680000000200 */
[----:B------:R-:W-:Y:S03]  /*31f0*/  LDSM.16.M88.4 R76, [R227+0x7000] ;  /* 0x00700000e34c783b */ /* 0x000fe60000000200 */
[C---:B------:R-:W-:Y:S08]  /*3200*/  HMMA.16816.F32 R32, R16.reuse, R112, R64 ;  /* 0x000000701020723c */ /* 0x040ff00000001840 */
[C---:B--2---:R-:W-:Y:S01]  /*3210*/  HMMA.16816.F32 R120, R16.reuse, R8, R56 ;  /* 0x000000081078723c */ /* 0x044fe20000001838 */
[----:B------:R-:W2:Y:S07]  /*3220*/  LDSM.16.M88.4 R56, [R216+0x13900] ;  /* 0x01390000d838783b */ /* 0x000eae0000000200 */
[C---:B------:R-:W-:Y:S08]  /*3230*/  HMMA.16816.F32 R48, R16.reuse, R44, R96 ;  /* 0x0000002c1030723c */ /* 0x040ff00000001860 */
[C---:B------:R-:W-:Y:S01]  /*3240*/  HMMA.16816.F32 R64, R16.reuse, R46, R84 ;  /* 0x0000002e1040723c */ /* 0x040fe20000001854 */
[----:B------:R-:W1:Y:S07]  /*3250*/  LDSM.16.M88.4 R44, [R216+0x12900] ;  /* 0x01290000d82c783b */ /* 0x000e6e0000000200 */
[C---:B------:R-:W-:Y:S08]  /*3260*/  HMMA.16816.F32 R28, R16.reuse, R114, R80 ;  /* 0x00000072101c723c */ /* 0x040ff00000001850 */
[C---:B----4-:R-:W-:Y:S08]  /*3270*/  HMMA.16816.F32 R96, R16.reuse, R20, R72 ;  /* 0x000000141060723c */ /* 0x050ff00000001848 */
[C---:B------:R-:W-:Y:S01]  /*3280*/  HMMA.16816.F32 R104, R16.reuse, R22, R68 ;  /* 0x000000161068723c */ /* 0x040fe20000001844 */
[----:B------:R-:W-:Y:S04]  /*3290*/  LDSM.16.M88.4 R20, [R216+0x14900] ;  /* 0x01490000d814783b */ /* 0x000fe80000000200 */
[----:B------:R-:W-:Y:S03]  /*32a0*/  LDSM.16.M88.4 R68, [R227+0x7800] ;  /* 0x00780000e344783b */ /* 0x000fe60000000200 */
[----:B------:R-:W-:Y:S01]  /*32b0*/  HMMA.16816.F32 R116, R16, R10, R60 ;  /* 0x0000000a1074723c */ /* 0x000fe2000000183c */
[----:B------:R-:W4:Y:S04]  /*32c0*/  LDSM.16.M88.4 R16, [R216+0x14100] ;  /* 0x01410000d810783b */ /* 0x000f280000000200 */
[----:B------:R-:W-:Y:S03]  /*32d0*/  LDSM.16.M88.4 R8, [R224+0x20100] ;  /* 0x02010000e008783b */ /* 0x000fe60000000200 */
[C---:B-----5:R-:W-:Y:S01]  /*32e0*/  HMMA.16816.F32 R112, R12.reuse, R24, R40 ;  /* 0x000000180c70723c */ /* 0x060fe20000001828 */
[----:B------:R-:W-:Y:S07]  /*32f0*/  LDSM.16.M88.4 R40, [R227+0x6800] ;  /* 0x00680000e328783b */ /* 0x000fee0000000200 */
[C---:B------:R-:W-:Y:S01]  /*3300*/  HMMA.16816.F32 R92, R12.reuse, R26, R36 ;  /* 0x0000001a0c5c723c */ /* 0x040fe20000001824 */
[----:B------:R-:W5:Y:S07]  /*3310*/  LDSM.16.M88.4 R24, [R227+0x6000] ;  /* 0x00600000e318783b */ /* 0x000f6e0000000200 */
[C---:B-1----:R-:W-:Y:S08]  /*3320*/  HMMA.16816.F32 R72, R12.reuse, R54, R64 ;  /* 0x000000360c48723c */ /* 0x042ff00000001840 */
[C---:B------:R-:W-:Y:S01]  /*3330*/  HMMA.16816.F32 R80, R12.reuse, R52, R48 ;  /* 0x000000340c50723c */ /* 0x040fe20000001830 */
[----:B------:R-:W-:Y:S07]  /*3340*/  LDSM.16.M88.4 R48, [R227+0x8800] ;  /* 0x00880000e330783b */ /* 0x000fee0000000200 */
[C---:B--2---:R-:W-:Y:S01]  /*3350*/  HMMA.16816.F32 R64, R12.reuse, R56, R100 ;  /* 0x000000380c40723c */ /* 0x044fe20000001864 */
[----:B------:R-:W-:Y:S07]  /*3360*/  LDSM.16.M88.4 R100, [R222+0x13900] ;  /* 0x01390000de64783b */ /* 0x000fee0000000200 */
[C---:B------:R-:W-:Y:S01]  /*3370*/  HMMA.16816.F32 R60, R12.reuse, R58, R108 ;  /* 0x0000003a0c3c723c */ /* 0x040fe2000000186c */
[----:B------:R-:W1:Y:S04]  /*3380*/  LDSM.16.M88.4 R56, [R227+0x8000] ;  /* 0x00800000e338783b */ /* 0x000e680000000200 */
[----:B------:R-:W-:Y:S03]  /*3390*/  LDSM.16.M88.4 R108, [R222+0x14100] ;  /* 0x01410000de6c783b */ /* 0x000fe60000000200 */
[C---:B------:R-:W-:Y:S08]  /*33a0*/  HMMA.16816.F32 R88, R12.reuse, R44, R32 ;  /* 0x0000002c0c58723c */ /* 0x040ff00000001820 */
[C---:B------:R-:W-:Y:S08]  /*33b0*/  HMMA.16816.F32 R84, R12.reuse, R46, R28 ;  /* 0x0000002e0c54723c */ /* 0x040ff0000000181c */
[C---:B----4-:R-:W-:Y:S01]  /*33c0*/  HMMA.16816.F32 R52, R12.reuse, R16, R96 ;  /* 0x000000100c34723c */ /* 0x050fe20000001860 */
[----:B------:R-:W-:Y:S07]  /*33d0*/  LDSM.16.M88.4 R96, [R222+0x12100] ;  /* 0x01210000de60783b */ /* 0x000fee0000000200 */
[C---:B------:R-:W-:Y:S01]  /*33e0*/  HMMA.16816.F32 R44, R12.reuse, R18, R104 ;  /* 0x000000120c2c723c */ /* 0x040fe20000001868 */
[----:B------:R-:W2:Y:S04]  /*33f0*/  LDSM.16.M88.4 R16, [R226+0x20100] ;  /* 0x02010000e210783b */ /* 0x000ea80000000200 */
[----:B------:R-:W-:Y:S03]  /*3400*/  LDSM.16.M88.4 R104, [R222+0x12900] ;  /* 0x01290000de68783b */ /* 0x000fe60000000200 */
[C---:B------:R-:W-:Y:S01]  /*3410*/  HMMA.16816.F32 R36, R12.reuse, R20, R120 ;  /* 0x000000140c24723c */ /* 0x040fe20000001878 */
[----:B------:R-:W4:Y:S07]  /*3420*/  LDSM.16.M88.4 R120, [R222+0x13100] ;  /* 0x01310000de78783b */ /* 0x000f2e0000000200 */
[----:B------:R-:W-:Y:S08]  /*3430*/  HMMA.16816.F32 R32, R12, R22, R116 ;  /* 0x000000160c20723c */ /* 0x000ff00000001874 */
        /* <DEDUP_REMOVED lines=8> */
[C---:B-1----:R-:W-:Y:S01]  /*34c0*/  HMMA.16816.F32 R80, R8.reuse, R56, R52 ;  /* 0x000000380850723c */ /* 0x042fe20000001834 */
[----:B------:R-:W-:Y:S07]  /*34d0*/  LDSM.16.M88.4 R52, [R222+0x14900] ;  /* 0x01490000de34783b */ /* 0x000fee0000000200 */
[C---:B------:R-:W-:Y:S01]  /*34e0*/  HMMA.16816.F32 R76, R8.reuse, R58, R44 ;  /* 0x0000003a084c723c */ /* 0x040fe2000000182c */
[----:B------:R-:W-:Y:S07]  /*34f0*/  LDSM.16.M88.4 R44, [R221+0x6800] ;  /* 0x00680000dd2c783b */ /* 0x000fee0000000200 */
[C---:B------:R-:W-:Y:S01]  /*3500*/  HMMA.16816.F32 R72, R8.reuse, R48, R36 ;  /* 0x000000300848723c */ /* 0x040fe20000001824 */
[----:B------:R-:W-:Y:S07]  /*3510*/  LDSM.16.M88.4 R36, [R221+0x7800] ;  /* 0x00780000dd24783b */ /* 0x000fee0000000200 */
[----:B------:R-:W-:Y:S01]  /*3520*/  HMMA.16816.F32 R68, R8, R50, R32 ;  /* 0x000000320844723c */ /* 0x000fe20000001820 */
[----:B------:R-:W-:Y:S04]  /*3530*/  LDSM.16.M88.4 R8, [R225+0x20100] ;  /* 0x02010000e108783b */ /* 0x000fe80000000200 */
[----:B------:R-:W1:Y:S03]  /*3540*/  LDSM.16.M88.4 R48, [R221+0x6000] ;  /* 0x00600000dd30783b */ /* 0x000e660000000200 */
[C---:B--2---:R-:W-:Y:S08]  /*3550*/  HMMA.16816.F32 R64, R16.reuse, R96, R28 ;  /* 0x000000601040723c */ /* 0x044ff0000000181c */
[C---:B------:R-:W-:Y:S08]  /*3560*/  HMMA.16816.F32 R60, R16.reuse, R98, R24 ;  /* 0x00000062103c723c */ /* 0x040ff00000001818 */
[C---:B----4-:R-:W-:Y:S01]  /*3570*/  HMMA.16816.F32 R28, R16.reuse, R120, R40 ;  /* 0x00000078101c723c */ /* 0x050fe20000001828 */
[----:B------:R-:W2:Y:S07]  /*3580*/  LDSM.16.M88.4 R40, [R221+0x7000] ;  /* 0x00700000dd28783b */ /* 0x000eae0000000200 */
[C---:B------:R-:W-:Y:S08]  /*3590*/  HMMA.16816.F32 R24, R16.reuse, R122, R84 ;  /* 0x0000007a1018723c */ /* 0x040ff00000001854 */
[C---:B------:R-:W-:Y:S08]  /*35a0*/  HMMA.16816.F32 R56, R16.reuse, R104, R20 ;  /* 0x000000681038723c */ /* 0x040ff00000001814 */
[C---:B------:R-:W-:Y:S08]  /*35b0*/  HMMA.16816.F32 R20, R16.reuse, R100, R88 ;  /* 0x000000641014723c */ /* 0x040ff00000001858 */
[C---:B------:R-:W-:Y:S08]  /*35c0*/  HMMA.16816.F32 R88, R16.reuse, R108, R80 ;  /* 0x0000006c1058723c */ /* 0x040ff00000001850 */
[C---:B------:R-:W-:Y:S01]  /*35d0*/  HMMA.16816.F32 R32, R16.reuse, R106, R12 ;  /* 0x0000006a1020723c */ /* 0x040fe2000000180c */
[----:B------:R-:W4:Y:S04]  /*35e0*/  LDSM.16.M88.4 R104, [R221+0x8800] ;  /* 0x00880000dd68783b */ /* 0x000f280000000200 */
[----:B------:R-:W-:Y:S03]  /*35f0*/  LDSM.16.M88.4 R12, [R223+0x24100] ;  /* 0x02410000df0c783b */ /* 0x000fe60000000200 */
[C---:B------:R-:W-:Y:S01]  /*3600*/  HMMA.16816.F32 R80, R16.reuse, R110, R76 ;  /* 0x0000006e1050723c */ /* 0x040fe2000000184c */
[----:B------:R-:W-:Y:S07]  /*3610*/  LDSM.16.M88.4 R108, [R216+0x15100] ;  /* 0x01510000d86c783b */ /* 0x000fee0000000200 */
[----:B------:R-:W-:Y:S01]  /*3620*/  HMMA.16816.F32 R92, R16, R102, R92 ;  /* 0x00000066105c723c */ /* 0x000fe2000000185c */
[----:B------:R-:W5:Y:S07]  /*3630*/  LDSM.16.M88.4 R100, [R221+0x8000] ;  /* 0x00800000dd64783b */ /* 0x000f6e0000000200 */
[C---:B-1----:R-:W-:Y:S08]  /*3640*/  HMMA.16816.F32 R84, R8.reuse, R48, R64 ;  /* 0x000000300854723c */ /* 0x042ff00000001840 */
[----:B------:R-:W-:Y:S01]  /*3650*/  HMMA.16816.F32 R76, R8, R50, R60 ;  /* 0x00000032084c723c */ /* 0x000fe2000000183c */
[----:B------:R-:W1:Y:S07]  /*3660*/  LDSM.16.M88.4 R48, [R216+0x16100] ;  /* 0x01610000d830783b */ /* 0x000e6e0000000200 */
[C---:B------:R-:W-:Y:S08]  /*3670*/  HMMA.16816.F32 R96, R16.reuse, R52, R72 ;  /* 0x000000341060723c */ /* 0x040ff00000001848 */
[----:B------:R-:W-:Y:S01]  /*3680*/  HMMA.16816.F32 R16, R16, R54, R68 ;  /* 0x000000361010723c */ /* 0x000fe20000001844 */
[----:B------:R-:W1:Y:S07]  /*3690*/  LDSM.16.M88.4 R52, [R216+0x15900] ;  /* 0x01590000d834783b */ /* 0x000e6e0000000200 */
[C---:B--2---:R-:W-:Y:S01]  /*36a0*/  HMMA.16816.F32 R60, R8.reuse, R42, R24 ;  /* 0x0000002a083c723c */ /* 0x044fe20000001818 */
[----:B------:R-:W-:Y:S07]  /*36b0*/  LDSM.16.M88.4 R24, [R216+0x17100] ;  /* 0x01710000d818783b */ /* 0x000fee0000000200 */
[C---:B------:R-:W-:Y:S08]  /*36c0*/  HMMA.16816.F32 R72, R8.reuse, R44, R56 ;  /* 0x0000002c0848723c */ /* 0x040ff00000001838 */
[C---:B------:R-:W-:Y:S01]  /*36d0*/  HMMA.16816.F32 R68, R8.reuse, R46, R32 ;  /* 0x0000002e0844723c */ /* 0x040fe20000001820 */
[----:B------:R-:W2:Y:S07]  /*36e0*/  LDSM.16.M88.4 R44, [R216+0x16900] ;  /* 0x01690000d82c783b */ /* 0x000eae0000000200 */
[C---:B------:R-:W-:Y:S01]  /*36f0*/  HMMA.16816.F32 R56, R8.reuse, R36, R20 ;  /* 0x000000240838723c */ /* 0x040fe20000001814 */
[----:B------:R-:W1:Y:S07]  /*3700*/  LDSM.16.M88.4 R20, [R216+0x17900] ;  /* 0x01790000d814783b */ /* 0x000e6e0000000200 */
[C---:B------:R-:W-:Y:S08]  /*3710*/  HMMA.16816.F32 R64, R8.reuse, R40, R28 ;  /* 0x000000280840723c */ /* 0x040ff0000000181c */
[C---:B------:R-:W-:Y:S08]  /*3720*/  HMMA.16816.F32 R40, R8.reuse, R38, R92 ;  /* 0x000000260828723c */ /* 0x040ff0000000185c */
[C---:B----4-:R-:W-:Y:S08]  /*3730*/  HMMA.16816.F32 R28, R8.reuse, R104, R96 ;  /* 0x00000068081c723c */ /* 0x050ff00000001860 */
[C---:B------:R-:W-:Y:S08]  /*3740*/  HMMA.16816.F32 R16, R8.reuse, R106, R16 ;  /* 0x0000006a0810723c */ /* 0x040ff00000001810 */
[C---:B-----5:R-:W-:Y:S01]  /*3750*/  HMMA.16816.F32 R36, R8.reuse, R100, R88 ;  /* 0x000000640824723c */ /* 0x060fe20000001858 */
[----:B------:R-:W-:Y:S07]  /*3760*/  LDSM.16.M88.4 R88, [R227+0x9000] ;  /* 0x00900000e358783b */ /* 0x000fee0000000200 */
[----:B------:R-:W-:Y:S01]  /*3770*/  HMMA.16816.F32 R32, R8, R102, R80 ;  /* 0x000000660820723c */ /* 0x000fe20000001850 */
[----:B------:R-:W-:Y:S07]  /*3780*/  LDSM.16.M88.4 R8, [R224+0x24100] ;  /* 0x02410000e008783b */ /* 0x000fee0000000200 */
[C---:B-1----:R-:W-:Y:S01]  /*3790*/  HMMA.16816.F32 R104, R12.reuse, R50, R60 ;  /* 0x000000320c68723c */ /* 0x042fe2000000183c */
[----:B------:R-:W1:Y:S07]  /*37a0*/  LDSM.16.M88.4 R60, [R227+0xa000] ;  /* 0x00a00000e33c783b */ /* 0x000e6e0000000200 */
[C---:B------:R-:W-:Y:S01]  /*37b0*/  HMMA.16816.F32 R120, R12.reuse, R52, R72 ;  /* 0x000000340c78723c */ /* 0x040fe20000001848 */
[----:B------:R-:W4:Y:S07]  /*37c0*/  LDSM.16.M88.4 R72, [R227+0x9800] ;  /* 0x00980000e348783b */ /* 0x000f2e0000000200 */
[C---:B------:R-:W-:Y:S08]  /*37d0*/  HMMA.16816.F32 R84, R12.reuse, R108, R84 ;  /* 0x0000006c0c54723c */ /* 0x040ff00000001854 */
[C---:B------:R-:W-:Y:S01]  /*37e0*/  HMMA.16816.F32 R108, R12.reuse, R110, R76 ;  /* 0x0000006e0c6c723c */ /* 0x040fe2000000184c */
[----:B------:R-:W5:Y:S07]  /*37f0*/  LDSM.16.M88.4 R76, [R227+0xa800] ;  /* 0x00a80000e34c783b */ /* 0x000f6e0000000200 */
[C---:B------:R-:W-:Y:S01]  /*3800*/  HMMA.16816.F32 R116, R12.reuse, R54, R68 ;  /* 0x000000360c74723c */ /* 0x040fe20000001844 */
[----:B------:R-:W1:Y:S07]  /*3810*/  LDSM.16.M88.4 R68, [R227+0xb000] ;  /* 0x00b00000e344783b */ /* 0x000e6e0000000200 */
[C---:B------:R-:W-:Y:S01]  /*3820*/  HMMA.16816.F32 R112, R12.reuse, R48, R64 ;  /* 0x000000300c70723c */ /* 0x040fe20000001840 */
[----:B------:R-:W-:Y:S07]  /*3830*/  LDSM.16.M88.4 R48, [R222+0x15100] ;  /* 0x01510000de30783b */ /* 0x000fee0000000200 */
[C---:B--2---:R-:W-:Y:S01]  /*3840*/  HMMA.16816.F32 R100, R12.reuse, R44, R56 ;  /* 0x0000002c0c64723c */ /* 0x044fe20000001838 */
[----:B------:R-:W2:Y:S07]  /*3850*/  LDSM.16.M88.4 R56, [R227+0xb800] ;  /* 0x00b80000e338783b */ /* 0x000eae0000000200 */
[C---:B------:R-:W-:Y:S01]  /*3860*/  HMMA.16816.F32 R96, R12.reuse, R46, R40 ;  /* 0x0000002e0c60723c */ /* 0x040fe20000001828 */
[----:B------:R-:W-:Y:S04]  /*3870*/  LDSM.16.M88.4 R40, [R222+0x16100] ;  /* 0x01610000de28783b */ /* 0x000fe80000000200 */
[----:B------:R-:W-:Y:S03]  /*3880*/  LDSM.16.M88.4 R44, [R222+0x15900] ;  /* 0x01590000de2c783b */ /* 0x000fe60000000200 */
[C---:B------:R-:W-:Y:S08]  /*3890*/  HMMA.16816.F32 R92, R12.reuse, R24, R36 ;  /* 0x000000180c5c723c */ /* 0x040ff00000001824 */
[C---:B------:R-:W-:Y:S08]  /*38a0*/  HMMA.16816.F32 R80, R12.reuse, R26, R32 ;  /* 0x0000001a0c50723c */ /* 0x040ff00000001820 */
[C---:B------:R-:W-:Y:S08]  /*38b0*/  HMMA.16816.F32 R64, R12.reuse, R20, R28 ;  /* 0x000000140c40723c */ /* 0x040ff0000000181c */
[----:B------:R-:W-:Y:S01]  /*38c0*/  HMMA.16816.F32 R52, R12, R22, R16 ;  /* 0x000000160c34723c */ /* 0x000fe20000001810 */
[----:B------:R-:W2:Y:S07]  /*38d0*/  LDSM.16.M88.4 R12, [R226+0x24100] ;  /* 0x02410000e20c783b */ /* 0x000eae0000000200 */
[C---:B-1----:R-:W-:Y:S08]  /*38e0*/  HMMA.16816.F32 R16, R8.reuse, R62, R104 ;  /* 0x0000003e0810723c */ /* 0x042ff00000001868 */
[C---:B----4-:R-:W-:Y:S01]  /*38f0*/  HMMA.16816.F32 R28, R8.reuse, R72, R120 ;  /* 0x00000048081c723c */ /* 0x050fe20000001878 */
[----:B------:R-:W1:Y:S07]  /*3900*/  LDSM.16.M88.4 R120, [R222+0x16900] ;  /* 0x01690000de78783b */ /* 0x000e6e0000000200 */
[C---:B------:R-:W-:Y:S08]  /*3910*/  HMMA.16816.F32 R20, R8.reuse, R60, R112 ;  /* 0x0000003c0814723c */ /* 0x040ff00000001870 */
[C---:B-----5:R-:W-:Y:S08]  /*3920*/  HMMA.16816.F32 R60, R8.reuse, R76, R100 ;  /* 0x0000004c083c723c */ /* 0x060ff00000001864 */
[C---:B------:R-:W-:Y:S08]  /*3930*/  HMMA.16816.F32 R100, R8.reuse, R68, R92 ;  /* 0x000000440864723c */ /* 0x040ff0000000185c */
[C---:B--2---:R-:W-:Y:S08]  /*3940*/  HMMA.16816.F32 R92, R8.reuse, R56, R64 ;  /* 0x00000038085c723c */ /* 0x044ff00000001840 */
[C---:B------:R-:W-:Y:S08]  /*3950*/  HMMA.16816.F32 R36, R8.reuse, R88, R84 ;  /* 0x000000580824723c */ /* 0x040ff00000001854 */
[----:B------:R-:W-:Y:S01]  /*3960*/  HMMA.16816.F32 R32, R8, R90, R108 ;  /* 0x0000005a0820723c */ /* 0x000fe2000000186c */
[----:B------:R-:W2:Y:S07]  /*3970*/  LDSM.16.M88.4 R108, [R222+0x17100] ;  /* 0x01710000de6c783b */ /* 0x000eae0000000200 */
[----:B------:R-:W-:Y:S01]  /*3980*/  HMMA.16816.F32 R64, R12, R42, R16 ;  /* 0x0000002a0c40723c */ /* 0x000fe20000001810 */
[----:B------:R-:W4:Y:S07]  /*3990*/  LDSM.16.M88.4 R16, [R222+0x17900] ;  /* 0x01790000de10783b */ /* 0x000f2e0000000200 */
[C---:B------:R-:W-:Y:S08]  /*39a0*/  HMMA.16816.F32 R24, R8.reuse, R74, R116 ;  /* 0x0000004a0818723c */ /* 0x040ff00000001874 */
[C---:B------:R-:W-:Y:S08]  /*39b0*/  HMMA.16816.F32 R96, R8.reuse, R78, R96 ;  /* 0x0000004e0860723c */ /* 0x040ff00000001860 */
[C---:B------:R-:W-:Y:S08]  /*39c0*/  HMMA.16816.F32 R104, R8.reuse, R70, R80 ;  /* 0x000000460868723c */ /* 0x040ff00000001850 */
[----:B------:R-:W-:Y:S01]  /*39d0*/  HMMA.16816.F32 R88, R8, R58, R52 ;  /* 0x0000003a0858723c */ /* 0x000fe20000001834 */
[----:B------:R-:W-:Y:S04]  /*39e0*/  LDSM.16.M88.4 R8, [R225+0x24100] ;  /* 0x02410000e108783b */ /* 0x000fe80000000200 */
[----:B------:R-:W-:Y:S03]  /*39f0*/  LDSM.16.M88.4 R56, [R221+0x9800] ;  /* 0x00980000dd38783b */ /* 0x000fe60000000200 */
[C---:B------:R-:W-:Y:S01]  /*3a00*/  HMMA.16816.F32 R84, R12.reuse, R48, R36 ;  /* 0x000000300c54723c */ /* 0x040fe20000001824 */
[----:B------:R-:W-:Y:S07]  /*3a10*/  LDSM.16.M88.4 R52, [R221+0xa000] ;  /* 0x00a00000dd34783b */ /* 0x000fee0000000200 */
[C---:B------:R-:W-:Y:S01]  /*3a20*/  HMMA.16816.F32 R68, R12.reuse, R40, R20 ;  /* 0x000000280c44723c */ /* 0x040fe20000001814 */
[----:B------:R-:W-:Y:S07]  /*3a30*/  LDSM.16.M88.4 R40, [R221+0xb800] ;  /* 0x00b80000dd28783b */ /* 0x000fee0000000200 */
[C---:B------:R-:W-:Y:S01]  /*3a40*/  HMMA.16816.F32 R80, R12.reuse, R50, R32 ;  /* 0x000000320c50723c */ /* 0x040fe20000001820 */
[----:B------:R-:W-:Y:S07]  /*3a50*/  LDSM.16.M88.4 R48, [R221+0xa800] ;  /* 0x00a80000dd30783b */ /* 0x000fee0000000200 */
[C---:B------:R-:W-:Y:S08]  /*3a60*/  HMMA.16816.F32 R76, R12.reuse, R44, R28 ;  /* 0x0000002c0c4c723c */ /* 0x040ff0000000181c */
[C---:B------:R-:W-:Y:S01]  /*3a70*/  HMMA.16816.F32 R72, R12.reuse, R46, R24 ;  /* 0x0000002e0c48723c */ /* 0x040fe20000001818 */
[----:B------:R-:W-:Y:S07]  /*3a80*/  LDSM.16.M88.4 R44, [R221+0xb000] ;  /* 0x00b00000dd2c783b */ /* 0x000fee0000000200 */
[----:B-1----:R-:W-:Y:S01]  /*3a90*/  HMMA.16816.F32 R36, R12, R120, R60 ;  /* 0x000000780c24723c */ /* 0x002fe2000000183c */
[----:B------:R-:W1:Y:S01]  /*3aa0*/  LDSM.16.M88.4 R60, [R221+0x9000] ;  /* 0x00900000dd3c783b */ /* 0x000e620000000200 */
[----:B------:R-:W-:-:S06]  /*3ab0*/  DEPBAR.LE SB0, 0x0 ;  /* 0x000080000000791a */ /* 0x000fcc0000000000 */
[C---:B------:R-:W-:Y:S08]  /*3ac0*/  HMMA.16816.F32 R32, R12.reuse, R122, R96 ;  /* 0x0000007a0c20723c */ /* 0x040ff00000001860 */
[C---:B--2---:R-:W-:Y:S08]  /*3ad0*/  HMMA.16816.F32 R28, R12.reuse, R108, R100 ;  /* 0x0000006c0c1c723c */ /* 0x044ff00000001864 */
[C---:B------:R-:W-:Y:S08]  /*3ae0*/  HMMA.16816.F32 R24, R12.reuse, R110, R104 ;  /* 0x0000006e0c18723c */ /* 0x040ff00000001868 */
[C---:B----4-:R-:W-:Y:S08]  /*3af0*/  HMMA.16816.F32 R20, R12.reuse, R16, R92 ;  /* 0x000000100c14723c */ /* 0x050ff0000000185c */
[----:B------:R-:W-:Y:S08]  /*3b00*/  HMMA.16816.F32 R12, R12, R18, R88 ;  /* 0x000000120c0c723c */ /* 0x000ff00000001858 */
        /* <DEDUP_REMOVED lines=12> */
[----:B------:R-:W-:Y:S06]  /*3bd0*/  BAR.SYNC.DEFER_BLOCKING 0x0 ;  /* 0x0000000000007b1d */ /* 0x000fec0000010000 */
[----:B------:R-:W-:Y:S05]  /*3be0*/  @!P0 BRA `(.L_x_1355) ;  /* 0x0000024000008947 */ /* 0x000fea0003800000 */
[----:B---3--:R-:W-:Y:S02]  /*3bf0*/  UIADD3 UR7, UR24, -0x2, URZ ;  /* 0xfffffffe18077890 */ /* 0x008fe4000fffe03f */
[----:B------:R-:W-:-:S02]  /*3c00*/  USHF.L.U32 UR19, UR4, 0x6, URZ ;  /* 0x0000000604137899 */ /* 0x000fc4000800063f */
[----:B------:R-:W-:Y:S02]  /*3c10*/  USHF.R.S32.HI UR6, URZ, 0x1f, UR7 ;  /* 0x0000001f3f067899 */ /* 0x000fe40008011407 */
[----:B------:R-:W-:Y:S01]  /*3c20*/  UIMAD UR17, UR17, UR7, URZ ;  /* 0x00000007111172a4 */ /* 0x000fe2000f8e023f */
[----:B------:R-:W-:Y:S01]  /*3c30*/  IMAD.WIDE.U32 R8, R124, UR7, R130 ;  /* 0x000000077c087c25 */ /* 0x000fe2000f8e0082 */
[----:B------:R-:W-:Y:S02]  /*3c40*/  USHF.L.U64.HI UR4, UR4, 0x6, UR5 ;  /* 0x0000000604047899 */ /* 0x000fe40008010205 */
[----:B------:R-:W-:Y:S01]  /*3c50*/  UIMAD UR6, UR6, UR18, UR17 ;  /* 0x00000012060672a4 */ /* 0x000fe2000f8e0211 */
[----:B------:R-:W-:Y:S01]  /*3c60*/  IMAD.U32 R5, RZ, RZ, UR19 ;  /* 0x00000013ff057e24 */ /* 0x000fe2000f8e00ff */
[----:B------:R-:W-:-:S04]  /*3c70*/  LEA R6, P6, R8, c[0x0][0x1c8], 0x1 ;  /* 0x0000720008067a11 */ /* 0x000fc800078c08ff */
[----:B------:R-:W-:Y:S02]  /*3c80*/  IADD3 R0, R9, UR6, RZ ;  /* 0x0000000609007c10 */ /* 0x000fe4000fffe0ff */
[----:B------:R-:W-:Y:S02]  /*3c90*/  IADD3 R14, P1, P0, R5, 0x80, R6 ;  /* 0x00000080050e7810 */ /* 0x000fe4000783e006 */
[----:B------:R-:W-:-:S04]  /*3ca0*/  LEA.HI.X R7, R8, c[0x0][0x1cc], R0, 0x1, P6 ;  /* 0x0000730008077a11 */ /* 0x000fc800030f0c00 */
[--C-:B------:R-:W-:Y:S01]  /*3cb0*/  IADD3.X R15, RZ, UR4, R7.reuse, P1, P0 ;  /* 0x00000004ff0f7c10 */ /* 0x100fe20008fe0407 */
[----:B------:R-:W-:Y:S01]  /*3cc0*/  @!PT LDS RZ, [RZ] ;  /* 0x00000000fffff984 */ /* 0x000fe20000000800 */
[----:B------:R-:W-:Y:S01]  /*3cd0*/  @!PT LDS RZ, [RZ] ;  /* 0x00000000fffff984 */ /* 0x000fe20000000800 */
[----:B------:R-:W-:Y:S01]  /*3ce0*/  @!PT LDS RZ, [RZ] ;  /* 0x00000000fffff984 */ /* 0x000fe20000000800 */
[----:B------:R1:W-:Y:S01]  /*3cf0*/  LDGSTS.E.BYPASS.LTC128B.128 [R251+0xc100], [R6.64], !P5 ;  /* 0x0c10000006fb7fae */ /* 0x0003e2000e901d5e */
[C-C-:B------:R-:W-:Y:S02]  /*3d00*/  IADD3 R12, P6, P1, R5.reuse, 0x100, R6.reuse ;  /* 0x00000100050c7810 */ /* 0x140fe400079de006 */
[----:B------:R-:W-:Y:S01]  /*3d10*/  IADD3 R8, P0, R6, UR19, RZ ;  /* 0x0000001306087c10 */ /* 0x000fe2000ff1e0ff */
[----:B------:R1:W-:Y:S01]  /*3d20*/  LDGSTS.E.BYPASS.LTC128B.128 [R251+0xf100], [R6.64+0x80], !P4 ;  /* 0x0f10008006fb7fae */ /* 0x0003e2000e101d5e */
[----:B------:R-:W-:Y:S02]  /*3d30*/  IADD3.X R13, RZ, UR4, R7, P6, P1 ;  /* 0x00000004ff0d7c10 */ /* 0x000fe4000b7e2407 */
[----:B------:R-:W-:Y:S01]  /*3d40*/  IADD3 R10, P6, P1, R5, 0x180, R6 ;  /* 0x00000180050a7810 */ /* 0x000fe200079de006 */
[----:B------:R1:W-:Y:S01]  /*3d50*/  LDGSTS.E.BYPASS.LTC128B.128 [R251+0x12100], [R6.64+0x100], !P3 ;  /* 0x1210010006fb7fae */ /* 0x0003e2000d901d5e */
[----:B------:R-:W-:-:S02]  /*3d60*/  IADD3.X R9, R7, UR4, RZ, P0, !PT ;  /* 0x0000000407097c10 */ /* 0x000fc400087fe4ff */
[----:B------:R-:W-:Y:S01]  /*3d70*/  IADD3.X R11, RZ, UR4, R7, P6, P1 ;  /* 0x00000004ff0b7c10 */ /* 0x000fe2000b7e2407 */
[----:B------:R1:W-:Y:S04]  /*3d80*/  LDGSTS.E.BYPASS.LTC128B.128 [R251+0x15100], [R6.64+0x180], !P2 ;  /* 0x1510018006fb7fae */ /* 0x0003e8000d101d5e */
[----:B------:R2:W-:Y:S04]  /*3d90*/  LDGSTS.E.BYPASS.LTC128B.128 [R251+0xd100], [R8.64], !P5 ;  /* 0x0d10000008fb7fae */ /* 0x0005e8000e901d5e */
[----:B------:R2:W-:Y:S04]  /*3da0*/  LDGSTS.E.BYPASS.LTC128B.128 [R251+0x10100], [R14.64], !P4 ;  /* 0x101000000efb7fae */ /* 0x0005e8000e101d5e */
[----:B------:R2:W-:Y:S04]  /*3db0*/  LDGSTS.E.BYPASS.LTC128B.128 [R251+0x13100], [R12.64], !P3 ;  /* 0x131000000cfb7fae */ /* 0x0005e8000d901d5e */
[----:B------:R2:W-:Y:S01]  /*3dc0*/  LDGSTS.E.BYPASS.LTC128B.128 [R251+0x16100], [R10.64], !P2 ;  /* 0x161000000afb7fae */ /* 0x0005e2000d101d5e */
[----:B-1----:R-:W-:-:S04]  /*3dd0*/  IADD3 R6, P0, R8, UR19, RZ ;  /* 0x0000001308067c10 */ /* 0x002fc8000ff1e0ff */
[----:B------:R-:W-:-:S05]  /*3de0*/  IADD3.X R7, R9, UR4, RZ, P0, !PT ;  /* 0x0000000409077c10 */ /* 0x000fca00087fe4ff */
[----:B------:R2:W-:Y:S04]  /*3df0*/  LDGSTS.E.BYPASS.LTC128B.128 [R251+0xe100], [R6.64], !P5 ;  /* 0x0e10000006fb7fae */ /* 0x0005e8000e901d5e */
[----:B------:R2:W-:Y:S04]  /*3e00*/  LDGSTS.E.BYPASS.LTC128B.128 [R251+0x11100], [R6.64+0x80], !P4 ;  /* 0x1110008006fb7fae */ /* 0x0005e8000e101d5e */
[----:B------:R2:W-:Y:S04]  /*3e10*/  LDGSTS.E.BYPASS.LTC128B.128 [R251+0x14100], [R6.64+0x100], !P3 ;  /* 0x1410010006fb7fae */ /* 0x0005e8000d901d5e */
[----:B------:R2:W-:Y:S02]  /*3e20*/  LDGSTS.E.BYPASS.LTC128B.128 [R251+0x17100], [R6.64+0x180], !P2 ;  /* 0x1710018006fb7fae */ /* 0x0005e4000d101d5e */
.L_x_1355:
[----:B---3--:R-:W-:Y:S01]  /*3e30*/  FMUL.FTZ R0, R80, c[0x0][0x320] ;  /* 0x0000c80050007a20 */ /* 0x008fe20000410000 */
[----:B--2---:R-:W-:Y:S01]  /*3e40*/  LEA.HI R7, R128, R127, RZ, 0x2 ;  /* 0x0000007f80077211 */ /* 0x004fe200078f10ff */
[----:B------:R-:W-:Y:S01]  /*3e50*/  FMUL.FTZ R5, R71, c[0x0][0x320] ;  /* 0x0000c80047057a20 */ /* 0x000fe20000410000 */
[----:B------:R-:W-:Y:S01]  /*3e60*/  SHF.R.S32.HI R6, RZ, 0x1f, R125 ;  /* 0x0000001fff067819 */ /* 0x000fe2000001147d */
[----:B------:R1:W-:Y:S01]  /*3e70*/  MUFU.TANH R61, R0 ;  /* 0x00000000003d7308 */ /* 0x0003e20000002400 */
[----:B------:R-:W-:Y:S01]  /*3e80*/  PLOP3.LUT P1, PT, PT, PT, UP1, 0x80, 0x0 ;  /* 0x000000000000781c */ /* 0x000fe20003f2f018 */
[----:B------:R-:W-:Y:S01]  /*3e90*/  UIADD3 UR16, UR12, UR16, URZ ;  /* 0x000000100c107290 */ /* 0x000fe2000fffe03f */
[-C--:B------:R-:W-:Y:S01]  /*3ea0*/  LEA.HI R6, R6, R125.reuse, RZ, 0x3 ;  /* 0x0000007d06067211 */ /* 0x080fe200078f18ff */
[----:B------:R-:W-:Y:S01]  /*3eb0*/  STL [R1+0x4c], R222 ;  /* 0x00004cde01007387 */ /* 0x000fe20000100800 */
[----:B------:R-:W-:Y:S01]  /*3ec0*/  PLOP3.LUT P0, PT, PT, PT, UP1, 0x80, 0x0 ;  /* 0x000000000000781c */ /* 0x000fe20003f0f018 */
[----:B------:R-:W-:Y:S01]  /*3ed0*/  IMAD.SHL.U32 R217, R4, 0x2, RZ ;  /* 0x0000000204d97824 */ /* 0x000fe200078e00ff */
[----:B------:R-:W-:Y:S01]  /*3ee0*/  LOP3.LUT R6, R6, 0xffffff8, RZ, 0xc0, !PT ;  /* 0x0ffffff806067812 */ /* 0x000fe200078ec0ff */
[----:B------:R-:W-:Y:S01]  /*3ef0*/  STL [R1+0x48], R221 ;  /* 0x000048dd01007387 */ /* 0x000fe20000100800 */
[----:B------:R-:W-:Y:S01]  /*3f00*/  ULDC.64 UR4, c[0x0][0x2c8] ;  /* 0x0000b20000047ab9 */ /* 0x000fe20000000a00 */
[--C-:B------:R-:W-:Y:S01]  /*3f10*/  IMAD R218, R3, 0x2, R217.reuse ;  /* 0x0000000203da7824 */ /* 0x100fe200078e02d9 */
[----:B------:R-:W-:Y:S01]  /*3f20*/  IADD3 R10, -R6, R125, RZ ;  /* 0x0000007d060a7210 */ /* 0x000fe20007ffe1ff */
[----:B------:R-:W-:Y:S01]  /*3f30*/  STL [R1+0x44], R216 ;  /* 0x000044d801007387 */ /* 0x000fe20000100800 */
[----:B------:R-:W-:-:S02]  /*3f40*/  IMAD R220, R2, 0x2, R217 ;  /* 0x0000000202dc7824 */ /* 0x000fc400078e02d9 */
[----:B------:R-:W-:Y:S01]  /*3f50*/  IMAD R219, R2, 0x2, R218 ;  /* 0x0000000202db7824 */ /* 0x000fe200078e02da */
[----:B------:R-:W-:Y:S01]  /*3f60*/  LDSM.16.MT88.4 R100, [R217+0x6900] ;  /* 0x00690000d964783b */ /* 0x000fe20000004200 */
[----:B-1----:R-:W-:-:S03]  /*3f70*/  FMUL.FTZ R0, R81, c[0x0][0x320] ;  /* 0x0000c80051007a20 */ /* 0x002fc60000410000 */
[----:B------:R-:W-:Y:S01]  /*3f80*/  LDSM.16.MT88.4 R108, [R219+0x9100] ;  /* 0x00910000db6c783b */ /* 0x000fe20000004200 */
[----:B------:R1:W-:Y:S03]  /*3f90*/  MUFU.TANH R60, R0 ;  /* 0x00000000003c7308 */ /* 0x0003e60000002400 */
[----:B------:R-:W-:Y:S04]  /*3fa0*/  LDSM.16.MT88.4 R104, [R219+0x3900] ;  /* 0x00390000db68783b */ /* 0x000fe80000004200 */
[----:B------:R-:W-:Y:S04]  /*3fb0*/  LDSM.16.MT88.4 R92, [R220+0x6900] ;  /* 0x00690000dc5c783b */ /* 0x000fe80000004200 */
[----:B------:R-:W-:Y:S01]  /*3fc0*/  LDSM.16.MT88.4 R96, [R218+0x6900] ;  /* 0x00690000da60783b */ /* 0x000fe20000004200 */
[----:B------:R-:W-:-:S03]  /*3fd0*/  UIADD3 UR24, UR24, -0x2, URZ ;  /* 0xfffffffe18187890 */ /* 0x000fc6000fffe03f */
[----:B------:R-:W0:Y:S01]  /*3fe0*/  LDGDEPBAR ;  /* 0x00000000000079af */ /* 0x000e220000000000 */
[----:B-1----:R-:W-:-:S04]  /*3ff0*/  FMUL.FTZ R0, R76, c[0x0][0x320] ;  /* 0x0000c8004c007a20 */ /* 0x002fc80000410000 */
[----:B------:R1:W-:Y:S02]  /*4000*/  MUFU.TANH R59, R0 ;  /* 0x00000000003b7308 */ /* 0x0003e40000002400 */
[----:B-1----:R-:W-:-:S06]  /*4010*/  FMUL.FTZ R0, R77, c[0x0][0x320] ;  /* 0x0000c8004d007a20 */ /* 0x002fcc0000410000 */
        /* <DEDUP_REMOVED lines=28> */
[----:B------:R1:W-:Y:S08]  /*41e0*/  MUFU.TANH R20, R5 ;  /* 0x0000000500147308 */ /* 0x0003f00000002400 */
[----:B------:R2:W-:Y:S01]  /*41f0*/  MUFU.TANH R45, R0 ;  /* 0x00000000002d7308 */ /* 0x0005e20000002400 */
[----:B-1----:R-:W-:Y:S01]  /*4200*/  LOP3.LUT R5, R7, 0xfffffffc, RZ, 0xc0, !PT ;  /* 0xfffffffc07057812 */ /* 0x002fe200078ec0ff */
[----:B------:R-:W-:-:S04]  /*4210*/  FMUL.FTZ R7, R78, c[0x0][0x320] ;  /* 0x0000c8004e077a20 */ /* 0x000fc80000410000 */
[----:B------:R-:W-:Y:S02]  /*4220*/  IMAD.IADD R5, R127, 0x1, -R5 ;  /* 0x000000017f057824 */ /* 0x000fe400078e0a05 */
[----:B------:R1:W-:Y:S01]  /*4230*/  MUFU.TANH R33, R7 ;  /* 0x0000000700217308 */ /* 0x0003e20000002400 */
[----:B--2---:R-:W-:-:S07]  /*4240*/  FMUL.FTZ R0, R21, c[0x0][0x320] ;  /* 0x0000c80015007a20 */ /* 0x004fce0000410000 */
[----:B------:R2:W-:Y:S01]  /*4250*/  MUFU.TANH R44, R0 ;  /* 0x00000000002c7308 */ /* 0x0005e20000002400 */
[----:B-1----:R-:W-:-:S04]  /*4260*/  LEA.HI R7, R5, R5, RZ, 0x1 ;  /* 0x0000000505077211 */ /* 0x002fc800078f08ff */
[----:B------:R-:W-:Y:S01]  /*4270*/  LOP3.LUT R7, R7, 0x1ffffffe, RZ, 0xc0, !PT ;  /* 0x1ffffffe07077812 */ /* 0x000fe200078ec0ff */
[----:B--2---:R-:W-:-:S04]  /*4280*/  FMUL.FTZ R0, R40, c[0x0][0x320] ;  /* 0x0000c80028007a20 */ /* 0x004fc80000410000 */
[----:B------:R-:W-:Y:S01]  /*4290*/  IMAD.IADD R7, R5, 0x1, -R7 ;  /* 0x0000000105077824 */ /* 0x000fe200078e0a07 */
[----:B------:R1:W-:Y:S01]  /*42a0*/  MUFU.TANH R29, R0 ;  /* 0x00000000001d7308 */ /* 0x0003e20000002400 */
[----:B------:R-:W-:Y:S02]  /*42b0*/  FMUL.FTZ R5, R23, c[0x0][0x320] ;  /* 0x0000c80017057a20 */ /* 0x000fe40000410000 */
[----:B-1----:R-:W-:-:S05]  /*42c0*/  FMUL.FTZ R0, R41, c[0x0][0x320] ;  /* 0x0000c80029007a20 */ /* 0x002fca0000410000 */
[----:B------:R1:W-:Y:S02]  /*42d0*/  MUFU.TANH R28, R0 ;  /* 0x00000000001c7308 */ /* 0x0003e40000002400 */
[----:B-1----:R-:W-:-:S06]  /*42e0*/  FMUL.FTZ R0, R85, c[0x0][0x320] ;  /* 0x0000c80055007a20 */ /* 0x002fcc0000410000 */
[----:B------:R1:W2:Y:S02]  /*42f0*/  MUFU.TANH R13, R0 ;  /* 0x00000000000d7308 */ /* 0x0002a40000002400 */
[----:B-1----:R-:W-:-:S06]  /*4300*/  FMUL.FTZ R0, R84, c[0x0][0x320] ;  /* 0x0000c80054007a20 */ /* 0x002fcc0000410000 */
[----:B------:R1:W3:Y:S02]  /*4310*/  MUFU.TANH R11, R0 ;  /* 0x00000000000b7308 */ /* 0x0002e40000002400 */
[----:B-1----:R-:W-:-:S06]  /*4320*/  FMUL.FTZ R0, R36, c[0x0][0x320] ;  /* 0x0000c80024007a20 */ /* 0x002fcc0000410000 */
[----:B------:R1:W4:Y:S02]  /*4330*/  MUFU.TANH R21, R0 ;  /* 0x0000000000157308 */ /* 0x0003240000002400 */
        /* <DEDUP_REMOVED lines=13> */
[----:B------:R1:W1:Y:S02]  /*4410*/  MUFU.TANH R18, R0 ;  /* 0x0000000000127308 */ /* 0x0002640000002400 */
[----:B-1----:R-:W-:-:S06]  /*4420*/  FMUL.FTZ R0, R30, c[0x0][0x320] ;  /* 0x0000c8001e007a20 */ /* 0x002fcc0000410000 */
[----:B------:R1:W-:Y:S02]  /*4430*/  MUFU.TANH R40, R0 ;  /* 0x0000000000287308 */ /* 0x0003e40000002400 */
[----:B-1----:R-:W-:-:S06]  /*4440*/  FMUL.FTZ R0, R31, c[0x0][0x320] ;  /* 0x0000c8001f007a20 */ /* 0x002fcc0000410000 */
[----:B------:R1:W-:Y:S02]  /*4450*/  MUFU.TANH R31, R0 ;  /* 0x00000000001f7308 */ /* 0x0003e40000002400 */
[----:B-1----:R-:W-:-:S06]  /*4460*/  FMUL.FTZ R0, R87, c[0x0][0x320] ;  /* 0x0000c80057007a20 */ /* 0x002fcc0000410000 */
[----:B------:R1:W1:Y:S02]  /*4470*/  MUFU.TANH R15, R0 ;  /* 0x00000000000f7308 */ /* 0x0002640000002400 */
[----:B-1----:R-:W-:Y:S02]  /*4480*/  FMUL.FTZ R0, R70, c[0x0][0x320] ;  /* 0x0000c80046007a20 */ /* 0x002fe40000410000 */
[----:B------:R-:W-:Y:S04]  /*4490*/  LDSM.16.MT88.4 R68, [R218+0x3100] ;  /* 0x00310000da44783b */ /* 0x000fe80000004200 */
[----:B------:R1:W-:Y:S02]  /*44a0*/  MUFU.TANH R24, R0 ;  /* 0x0000000000187308 */ /* 0x0003e40000002400 */
[----:B-1----:R-:W-:-:S06]  /*44b0*/  FMUL.FTZ R0, R26, c[0x0][0x320] ;  /* 0x0000c8001a007a20 */ /* 0x002fcc0000410000 */
[----:B------:R1:W-:Y:S02]  /*44c0*/  MUFU.TANH R30, R0 ;  /* 0x00000000001e7308 */ /* 0x0003e40000002400 */
[----:B-1----:R-:W-:-:S06]  /*44d0*/  FMUL.FTZ R0, R27, c[0x0][0x320] ;  /* 0x0000c8001b007a20 */ /* 0x002fcc0000410000 */
[----:B------:R1:W-:Y:S02]  /*44e0*/  MUFU.TANH R27, R0 ;  /* 0x00000000001b7308 */ /* 0x0003e40000002400 */
[----:B-1----:R-:W-:-:S05]  /*44f0*/  LOP3.LUT R0, R126, 0xffffffe0, RZ, 0xc0, !PT ;  /* 0xffffffe07e007812 */ /* 0x002fca00078ec0ff */
[----:B------:R-:W-:-:S05]  /*4500*/  IMAD.IADD R0, R127, 0x1, -R0 ;  /* 0x000000017f007824 */ /* 0x000fca00078e0a00 */
[----:B------:R-:W-:-:S04]  /*4510*/  SHF.R.S32.HI R8, RZ, 0x1f, R0 ;  /* 0x0000001fff087819 */ /* 0x000fc80000011400 */
[----:B------:R-:W-:Y:S01]  /*4520*/  LEA.HI R6, R8, R0, RZ, 0x2 ;  /* 0x0000000008067211 */ /* 0x000fe200078f10ff */
[----:B------:R-:W-:Y:S02]  /*4530*/  FMUL.FTZ R8, R22, c[0x0][0x320] ;  /* 0x0000c80016087a20 */ /* 0x000fe40000410000 */
[----:B------:R1:W-:Y:S01]  /*4540*/  MUFU.TANH R22, R5 ;  /* 0x0000000500167308 */ /* 0x0003e20000002400 */
[----:B------:R-:W-:-:S05]  /*4550*/  LEA.HI.SX32 R9, R6, UR15, 0x1e ;  /* 0x0000000f06097c11 */ /* 0x000fca000f8ff2ff */
[----:B------:R-:W-:Y:S02]  /*4560*/  IMAD R9, R10, 0x10, R9 ;  /* 0x000000100a097824 */ /* 0x000fe400078e0209 */
[----:B------:R2:W-:Y:S03]  /*4570*/  MUFU.TANH R26, R8 ;  /* 0x00000008001a7308 */ /* 0x0005e60000002400 */
[----:B------:R-:W-:Y:S01]  /*4580*/  LEA R12, R7, R9, 0x3 ;  /* 0x00000009070c7211 */ /* 0x000fe200078e18ff */
[----:B------:R-:W-:-:S04]  /*4590*/  FMUL.FTZ R7, R79, c[0x0][0x320] ;  /* 0x0000c8004f077a20 */ /* 0x000fc80000410000 */
[----:B-1----:R-:W-:Y:S01]  /*45a0*/  IMAD.MOV.U32 R5, RZ, RZ, R12 ;  /* 0x000000ffff057224 */ /* 0x002fe200078e000c */
[----:B------:R1:W-:Y:S01]  /*45b0*/  MUFU.TANH R32, R7 ;  /* 0x0000000700207308 */ /* 0x0003e20000002400 */
[----:B------:R-:W-:Y:S01]  /*45c0*/  STL [R1+0x14], R12 ;  /* 0x0000140c01007387 */ /* 0x000fe20000100800 */
[----:B--2---:R-:W-:-:S05]  /*45d0*/  @P1 IMAD.HI.U32 R8, R12, c[0x0][0x2c8], RZ ;  /* 0x0000b2000c081a27 */ /* 0x004fca00078e00ff */
[----:B------:R-:W-:Y:S01]  /*45e0*/  @P0 SHF.R.U32.HI R5, RZ, c[0x0][0x2cc], R8 ;  /* 0x0000b300ff050a19 */ /* 0x000fe20000011608 */
[----:B-1----:R-:W-:-:S04]  /*45f0*/  FMUL.FTZ R7, R66, c[0x0][0x320] ;  /* 0x0000c80042077a20 */ /* 0x002fc80000410000 */
[----:B------:R-:W1:Y:S01]  /*4600*/  SHFL.IDX PT, R9, R5, RZ, 0x1c1f ;  /* 0x001c1fff05097589 */ /* 0x000e6200000e0000 */
[----:B------:R1:W-:Y:S03]  /*4610*/  MUFU.TANH R16, R7 ;  /* 0x0000000700107308 */ /* 0x0003e60000002400 */
[----:B------:R2:W1:Y:S02]  /*4620*/  SHFL.IDX PT, R8, R5, 0x1, 0x1c1f ;  /* 0x003c1f0005087f89 */ /* 0x00046400000e0000 */
[----:B--2---:R-:W-:Y:S01]  /*4630*/  LOP3.LUT R5, R6, 0x7ffffffc, RZ, 0xc0, !PT ;  /* 0x7ffffffc06057812 */ /* 0x004fe200078ec0ff */
[----:B------:R-:W-:-:S04]  /*4640*/  FMUL.FTZ R6, R42, c[0x0][0x320] ;  /* 0x0000c8002a067a20 */ /* 0x000fc80000410000 */
[----:B------:R-:W-:Y:S01]  /*4650*/  IMAD.IADD R5, R0, 0x1, -R5 ;  /* 0x0000000100057824 */ /* 0x000fe200078e0a05 */
[----:B------:R-:W-:Y:S01]  /*4660*/  MOV R0, UR16 ;  /* 0x0000001000007c02 */ /* 0x000fe20008000f00 */
[----:B------:R2:W-:Y:S02]  /*4670*/  MUFU.TANH R19, R6 ;  /* 0x0000000600137308 */ /* 0x0005e40000002400 */
[----:B------:R-:W-:Y:S02]  /*4680*/  IMAD.SHL.U32 R10, R5, 0x2, RZ ;  /* 0x00000002050a7824 */ /* 0x000fe400078e00ff */
[----:B------:R-:W-:-:S03]  /*4690*/  FMUL.FTZ R5, R43, c[0x0][0x320] ;  /* 0x0000c8002b057a20 */ /* 0x000fc60000410000 */
[----:B------:R-:W-:Y:S01]  /*46a0*/  IADD3 R0, -R10, 0x1, R0 ;  /* 0x000000010a007810 */ /* 0x000fe20007ffe100 */
[----:B------:R3:W-:Y:S01]  /*46b0*/  MUFU.TANH R17, R5 ;  /* 0x0000000500117308 */ /* 0x0007e20000002400 */
[----:B------:R4:W-:Y:S02]  /*46c0*/  STL [R1+0x18], R10 ;  /* 0x0000180a01007387 */ /* 0x0009e40000100800 */
[----:B------:R-:W-:-:S05]  /*46d0*/  IADD3 R0, R0, -UR13, RZ ;  /* 0x8000000d00007c10 */ /* 0x000fca000fffe0ff */
[----:B-1----:R-:W-:Y:S01]  /*46e0*/  IMAD.IADD R7, R0, 0x1, R9 ;  /* 0x0000000100077824 */ /* 0x002fe200078e0209 */
[----:B--2---:R-:W-:Y:S02]  /*46f0*/  IADD3 R6, -R10, UR16, RZ ;  /* 0x000000100a067c10 */ /* 0x004fe4000fffe1ff */
[----:B------:R-:W-:Y:S01]  /*4700*/  IADD3 R0, R0, R8, RZ ;  /* 0x0000000800007210 */ /* 0x000fe20007ffe0ff */
[----:B------:R-:W-:-:S03]  /*4710*/  FMUL.FTZ R8, R38, c[0x0][0x320] ;  /* 0x0000c80026087a20 */ /* 0x000fc60000410000 */
[----:B------:R-:W-:Y:S01]  /*4720*/  IMNMX R0, R6, R0, PT ;  /* 0x0000000006007217 */ /* 0x000fe20003800200 */
[----:B---3--:R-:W-:-:S04]  /*4730*/  FMUL.FTZ R5, R67, c[0x0][0x320] ;  /* 0x0000c80043057a20 */ /* 0x008fc80000410000 */
[----:B------:R1:W-:Y:S02]  /*4740*/  MUFU.TANH R12, R5 ;  /* 0x00000005000c7308 */ /* 0x0003e40000002400 */
[----:B-1----:R-:W-:Y:S01]  /*4750*/  IMNMX R5, R6, R7, PT ;  /* 0x0000000706057217 */ /* 0x002fe20003800200 */
[----:B------:R-:W-:-:S05]  /*4760*/  FMUL.FTZ R7, R82, c[0x0][0x320] ;  /* 0x0000c80052077a20 */ /* 0x000fca0000410000 */
[----:B------:R-:W-:Y:S01]  /*4770*/  MUFU.TANH R6, R8 ;  /* 0x0000000800067308 */ /* 0x000fe20000002400 */
[----:B------:R-:W-:Y:S01]  /*4780*/  LDSM.16.MT88.4 R80, [R218+0x3900] ;  /* 0x00390000da50783b */ /* 0x000fe20000004200 */
[C---:B------:R-:W-:Y:S02]  /*4790*/  ISETP.GT.AND P6, PT, R5.reuse, RZ, PT ;  /* 0x000000ff0500720c */ /* 0x040fe40003fc4270 */
[C---:B------:R-:W-:Y:S02]  /*47a0*/  ISETP.GT.AND P1, PT, R5.reuse, 0x1, PT ;  /* 0x000000010500780c */ /* 0x040fe40003f24270 */
[----:B------:R-:W-:Y:S02]  /*47b0*/  ISETP.GT.AND P0, PT, R5, 0x8, PT ;  /* 0x000000080500780c */ /* 0x000fe40003f04270 */
[----:B------:R1:W2:Y:S01]  /*47c0*/  MUFU.TANH R14, R7 ;  /* 0x00000007000e7308 */ /* 0x0002a20000002400 */
[----:B------:R-:W-:Y:S02]  /*47d0*/  FSEL R9, R13, -INF , P1 ;  /* 0xff8000000d097808 */ /* 0x000fe40000800000 */
[----:B------:R-:W-:-:S04]  /*47e0*/  ISETP.GT.AND P1, PT, R5, 0x10, PT ;  /* 0x000000100500780c */ /* 0x000fc80003f24270 */
[----:B------:R-:W-:Y:S02]  /*47f0*/  FSEL R34, R59, -INF , P1 ;  /* 0xff8000003b227808 */ /* 0x000fe40000800000 */
[----:B------:R-:W-:-:S04]  /*4800*/  ISETP.GT.AND P1, PT, R5, 0x19, PT ;  /* 0x000000190500780c */ /* 0x000fc80003f24270 */
[----:B------:R-:W-:Y:S02]  /*4810*/  FSEL R37, R55, -INF , P1 ;  /* 0xff80000037257808 */ /* 0x000fe40000800000 */
[----:B------:R-:W-:Y:S02]  /*4820*/  ISETP.GT.AND P1, PT, R5, 0x28, PT ;  /* 0x000000280500780c */ /* 0x000fe40003f24270 */
[----:B-1----:R-:W-:Y:S02]  /*4830*/  FSEL R7, R11, -INF , P6 ;  /* 0xff8000000b077808 */ /* 0x002fe40003000000 */
        /* <DEDUP_REMOVED lines=12> */
[----:B------:R-:W-:Y:S02]  /*4900*/  FSEL R121, R54, -INF , P1 ;  /* 0xff80000036797808 */ /* 0x000fe40000800000 */
[C---:B------:R-:W-:Y:S02]  /*4910*/  ISETP.GT.AND P6, PT, R5.reuse, 0x30, PT ;  /* 0x000000300500780c */ /* 0x040fe40003fc4270 */
[----:B------:R-:W-:-:S02]  /*4920*/  ISETP.GT.AND P1, PT, R5, 0x31, PT ;  /* 0x000000310500780c */ /* 0x000fc40003f24270 */
[----:B------:R-:W-:Y:S02]  /*4930*/  FSEL R123, R53, -INF , P0 ;  /* 0xff800000357b7808 */ /* 0x000fe40000000000 */
[----:B------:R-:W-:Y:S02]  /*4940*/  FMNMX.FTZ R133, R7, R9, !PT ;  /* 0x0000000907857209 */ /* 0x000fe40007810000 */
[----:B------:R-:W-:Y:S02]  /*4950*/  ISETP.GT.AND P0, PT, R5, 0x38, PT ;  /* 0x000000380500780c */ /* 0x000fe40003f04270 */
[----:B----4-:R-:W-:Y:S02]  /*4960*/  FSEL R197, R21, -INF , P6 ;  /* 0xff80000015c57808 */ /* 0x010fe40003000000 */
[----:B------:R-:W-:Y:S02]  /*4970*/  FSEL R196, R52, -INF , P1 ;  /* 0xff80000034c47808 */ /* 0x000fe40000800000 */
[----:B------:R-:W-:-:S02]  /*4980*/  ISETP.GT.AND P6, PT, R5, 0x39, PT ;  /* 0x000000390500780c */ /* 0x000fc40003fc4270 */
[----:B------:R-:W-:Y:S02]  /*4990*/  ISETP.GT.AND P1, PT, R5, 0x40, PT ;  /* 0x000000400500780c */ /* 0x000fe40003f24270 */
[----:B------:R-:W-:Y:S02]  /*49a0*/  FMNMX.FTZ R133, R11, R133, !PT ;  /* 0x000000850b857209 */ /* 0x000fe40007810000 */
[----:B------:R-:W-:Y:S02]  /*49b0*/  FSEL R195, R51, -INF , P0 ;  /* 0xff80000033c37808 */ /* 0x000fe40000000000 */
[----:B------:R-:W-:Y:S02]  /*49c0*/  ISETP.GT.AND P0, PT, R5, 0x41, PT ;  /* 0x000000410500780c */ /* 0x000fe40003f04270 */
[----:B------:R-:W-:Y:S02]  /*49d0*/  FSEL R194, R50, -INF , P6 ;  /* 0xff80000032c27808 */ /* 0x000fe40003000000 */
[----:B------:R-:W-:-:S02]  /*49e0*/  FSEL R202, R49, -INF , P1 ;  /* 0xff80000031ca7808 */ /* 0x000fc40000800000 */
[C---:B------:R-:W-:Y:S02]  /*49f0*/  ISETP.GT.AND P6, PT, R5.reuse, 0x48, PT ;  /* 0x000000480500780c */ /* 0x040fe40003fc4270 */
[----:B------:R-:W-:Y:S02]  /*4a00*/  ISETP.GT.AND P1, PT, R5, 0x49, PT ;  /* 0x000000490500780c */ /* 0x000fe40003f24270 */
[----:B------:R-:W-:Y:S02]  /*4a10*/  FMNMX.FTZ R133, R13, R133, !PT ;  /* 0x000000850d857209 */ /* 0x000fe40007810000 */
[----:B------:R-:W-:Y:S02]  /*4a20*/  FSEL R203, R48, -INF , P0 ;  /* 0xff80000030cb7808 */ /* 0x000fe40000000000 */
[----:B------:R-:W-:Y:S01]  /*4a30*/  ISETP.GT.AND P0, PT, R5, 0x50, PT ;  /* 0x000000500500780c */ /* 0x000fe20003f04270 */
[----:B------:R-:W-:Y:S01]  /*4a40*/  LDSM.16.MT88.4 R48, [R218+0x900] ;  /* 0x00090000da30783b */ /* 0x000fe20000004200 */
[----:B------:R-:W-:-:S02]  /*4a50*/  FSEL R204, R47, -INF , P6 ;  /* 0xff8000002fcc7808 */ /* 0x000fc40003000000 */
[----:B------:R-:W-:Y:S02]  /*4a60*/  FSEL R205, R46, -INF , P1 ;  /* 0xff8000002ecd7808 */ /* 0x000fe40000800000 */
[C---:B------:R-:W-:Y:S02]  /*4a70*/  ISETP.GT.AND P6, PT, R5.reuse, 0x51, PT ;  /* 0x000000510500780c */ /* 0x040fe40003fc4270 */
[----:B------:R-:W-:Y:S02]  /*4a80*/  ISETP.GT.AND P1, PT, R5, 0x58, PT ;  /* 0x000000580500780c */ /* 0x000fe40003f24270 */
[----:B------:R-:W-:Y:S02]  /*4a90*/  FMNMX.FTZ R133, R34, R133, !PT ;  /* 0x0000008522857209 */ /* 0x000fe40007810000 */
[----:B------:R-:W-:Y:S02]  /*4aa0*/  FSEL R215, R45, -INF , P0 ;  /* 0xff8000002dd77808 */ /* 0x000fe40000000000 */
[----:B------:R-:W-:-:S02]  /*4ab0*/  ISETP.GT.AND P0, PT, R5, 0x59, PT ;  /* 0x000000590500780c */ /* 0x000fc40003f04270 */
[----:B------:R-:W-:Y:S02]  /*4ac0*/  FSEL R206, R44, -INF , P6 ;  /* 0xff8000002cce7808 */ /* 0x000fe40003000000 */
[----:B------:R-:W-:Y:S01]  /*4ad0*/  FSEL R213, R29, -INF , P1 ;  /* 0xff8000001dd57808 */ /* 0x000fe20000800000 */
[----:B------:R-:W-:Y:S01]  /*4ae0*/  LDSM.16.MT88.4 R44, [R220+0x900] ;  /* 0x00090000dc2c783b */ /* 0x000fe20000004200 */
[----:B------:R-:W-:Y:S02]  /*4af0*/  FMNMX.FTZ R133, R35, R133, !PT ;  /* 0x0000008523857209 */ /* 0x000fe40007810000 */
[C---:B------:R-:W-:Y:S02]  /*4b00*/  ISETP.GT.AND P6, PT, R0.reuse, RZ, PT ;  /* 0x000000ff0000720c */ /* 0x040fe40003fc4270 */
[----:B------:R-:W-:Y:S02]  /*4b10*/  ISETP.GT.AND P1, PT, R0, 0x1, PT ;  /* 0x000000010000780c */ /* 0x000fe40003f24270 */
[----:B------:R-:W-:-:S02]  /*4b20*/  FSEL R212, R28, -INF , P0 ;  /* 0xff8000001cd47808 */ /* 0x000fc40000000000 */
[----:B------:R-:W-:Y:S02]  /*4b30*/  FMNMX.FTZ R133, R36, R133, !PT ;  /* 0x0000008524857209 */ /* 0x000fe40007810000 */
[----:B------:R-:W-:Y:S02]  /*4b40*/  ISETP.GT.AND P0, PT, R0, 0x8, PT ;  /* 0x000000080000780c */ /* 0x000fe40003f04270 */
[----:B------:R-:W-:Y:S02]  /*4b50*/  FSEL R8, R18, -INF , P6 ;  /* 0xff80000012087808 */ /* 0x000fe40003000000 */
[----:B------:R-:W-:Y:S02]  /*4b60*/  FSEL R10, R15, -INF , P1 ;  /* 0xff8000000f0a7808 */ /* 0x000fe40000800000 */
[----:B------:R-:W-:Y:S02]  /*4b70*/  FMNMX.FTZ R133, R37, R133, !PT ;  /* 0x0000008525857209 */ /* 0x000fe40007810000 */
[----:B------:R-:W-:-:S02]  /*4b80*/  ISETP.GT.AND P1, PT, R0, 0x9, PT ;  /* 0x000000090000780c */ /* 0x000fc40003f24270 */
[----:B--2---:R-:W-:Y:S02]  /*4b90*/  FSEL R14, R14, -INF , P0 ;  /* 0xff8000000e0e7808 */ /* 0x004fe40000000000 */
        /* <DEDUP_REMOVED lines=62> */
[----:B------:R-:W-:Y:S02]  /*4f80*/  FMNMX.FTZ R5, R198, R5, !PT ;  /* 0x00000005c6057209 */ /* 0x000fe40007810000 */
[----:B------:R-:W-:Y:S02]  /*4f90*/  FMNMX.FTZ R133, R212, R133, !PT ;  /* 0x00000085d4857209 */ /* 0x000fe40007810000 */
[----:B------:R-:W-:Y:S02]  /*4fa0*/  ISETP.GT.AND P1, PT, R0, 0x49, PT ;  /* 0x000000490000780c */ /* 0x000fe40003f24270 */
[----:B------:R-:W-:Y:S01]  /*4fb0*/  FSEL R200, R30, -INF , P0 ;  /* 0xff8000001ec87808 */ /* 0x000fe20000000000 */
[----:B------:R-:W1:Y:S01]  /*4fc0*/  SHFL.BFLY PT, R6, R133, 0x2, 0x1f ;  /* 0x0c401f0085067f89 */ /* 0x000e6200000e0000 */
[----:B------:R-:W-:-:S02]  /*4fd0*/  FMNMX.FTZ R5, R201, R5, !PT ;  /* 0x00000005c9057209 */ /* 0x000fc40007810000 */
[----:B------:R-:W-:Y:S01]  /*4fe0*/  ISETP.GT.AND P0, PT, R0, 0x50, PT ;  /* 0x000000500000780c */ /* 0x000fe20003f04270 */
[----:B------:R-:W-:Y:S01]  /*4ff0*/  LDSM.16.MT88.4 R28, [R219+0x100] ;  /* 0x00010000db1c783b */ /* 0x000fe20000004200 */
[----:B------:R-:W-:Y:S02]  /*5000*/  FSEL R199, R27, -INF , P1 ;  /* 0xff8000001bc77808 */ /* 0x000fe40000800000 */
[----:B------:R-:W-:Y:S02]  /*5010*/  FMNMX.FTZ R5, R200, R5, !PT ;  /* 0x00000005c8057209 */ /* 0x000fe40007810000 */
[----:B------:R-:W-:Y:S02]  /*5020*/  ISETP.GT.AND P1, PT, R0, 0x51, PT ;  /* 0x000000510000780c */ /* 0x000fe40003f24270 */
[----:B------:R-:W-:Y:S02]  /*5030*/  FSEL R211, R26, -INF , P0 ;  /* 0xff8000001ad37808 */ /* 0x000fe40000000000 */
[----:B------:R-:W-:Y:S01]  /*5040*/  FMNMX.FTZ R5, R199, R5, !PT ;  /* 0x00000005c7057209 */ /* 0x000fe20007810000 */
[----:B------:R-:W-:Y:S01]  /*5050*/  LDSM.16.MT88.4 R24, [R220+0x100] ;  /* 0x00010000dc18783b */ /* 0x000fe20000004200 */
        /* <DEDUP_REMOVED lines=8> */
[----:B------:R-:W-:Y:S01]  /*50e0*/  LDSM.16.MT88.4 R16, [R217+0x100] ;  /* 0x00010000d910783b */ /* 0x000fe20000004200 */
        /* <DEDUP_REMOVED lines=14> */
[----:B-1----:R-:W-:Y:S01]  /*51d0*/  FMNMX.FTZ R132, R0, R132, !PT ;  /* 0x0000008400847209 */ /* 0x002fe20007810000 */
[----:B------:R-:W-:-:S02]  /*51e0*/  FFMA.FTZ R0, R9, c[0x0][0x2d0], -R12 ;  /* 0x0000b40009007a23 */ /* 0x000fc4000001080c */
[----:B--2---:R-:W-:Y:S01]  /*51f0*/  FFMA.FTZ R5, R11, c[0x0][0x2d0], -R12 ;  /* 0x0000b4000b057a23 */ /* 0x004fe2000001080c */
[----:B------:R-:W-:-:S03]  /*5200*/  FSETP.NEU.FTZ.AND P0, PT, R132, -INF , PT ;  /* 0xff8000008400780b */ /* 0x000fc60003f1d000 */
[----:B------:R1:W-:Y:S01]  /*5210*/  MUFU.EX2 R210, R0 ;  /* 0x0000000000d27308 */ /* 0x0003e20000000800 */
[----:B---3--:R-:W-:-:S07]  /*5220*/  FFMA.FTZ R2, R35, c[0x0][0x2d0], -R12 ;  /* 0x0000b40023027a23 */ /* 0x008fce000001080c */
[----:B------:R2:W-:Y:S01]  /*5230*/  MUFU.EX2 R184, R5 ;  /* 0x0000000500b87308 */ /* 0x0005e20000000800 */
[----:B-1----:R-:W-:-:S07]  /*5240*/  FMUL.FTZ R0, R132, c[0x0][0x2d0] ;  /* 0x0000b40084007a20 */ /* 0x002fce0000410000 */
[----:B------:R1:W-:Y:S01]  /*5250*/  MUFU.EX2 R190, R2 ;  /* 0x0000000200be7308 */ /* 0x0003e20000000800 */
[----:B------:R-:W-:Y:S01]  /*5260*/  FSEL R0, R0, RZ, P0 ;  /* 0x000000ff00007208 */ /* 0x000fe20000000000 */
[----:B--2---:R-:W-:-:S04]  /*5270*/  FFMA.FTZ R5, R13, c[0x0][0x2d0], -R12 ;  /* 0x0000b4000d057a23 */ /* 0x004fc8000001080c */
[--C-:B------:R-:W-:Y:S02]  /*5280*/  FFMA.FTZ R4, R10, c[0x0][0x2d0], -R0.reuse ;  /* 0x0000b4000a047a23 */ /* 0x100fe40000010800 */
[----:B------:R2:W3:Y:S01]  /*5290*/  MUFU.EX2 R23, R5 ;  /* 0x0000000500177308 */ /* 0x0004e20000000800 */
[----:B------:R-:W-:Y:S02]  /*52a0*/  FFMA.FTZ R3, R14, c[0x0][0x2d0], -R0 ;  /* 0x0000b4000e037a23 */ /* 0x000fe40000010800 */
[----:B-1----:R-:W-:-:S05]  /*52b0*/  FFMA.FTZ R2, R36, c[0x0][0x2d0], -R12 ;  /* 0x0000b40024027a23 */ /* 0x002fca000001080c */
[----:B------:R-:W-:Y:S01]  /*52c0*/  MUFU.EX2 R209, R4 ;  /* 0x0000000400d17308 */ /* 0x000fe20000000800 */
[----:B--2---:R-:W-:Y:S01]  /*52d0*/  FFMA.FTZ R5, R8, c[0x0][0x2d0], -R0 ;  /* 0x0000b40008057a23 */ /* 0x004fe20000010800 */
[----:B---3--:R-:W-:-:S06]  /*52e0*/  MOV R14, R23 ;  /* 0x00000017000e7202 */ /* 0x008fcc0000000f00 */
[----:B------:R1:W-:Y:S01]  /*52f0*/  MUFU.EX2 R187, R2 ;  /* 0x0000000200bb7308 */ /* 0x0003e20000000800 */
[----:B------:R-:W2:Y:S01]  /*5300*/  LDSM.16.MT88.4 R20, [R218+0x100] ;  /* 0x00010000da14783b */ /* 0x000ea20000004200 */
[----:B------:R-:W-:Y:S02]  /*5310*/  F2FP.PACK_AB R8, R210, R221 ;  /* 0x000000ddd208723e */ /* 0x000fe400000000ff */
[----:B------:R-:W-:-:S04]  /*5320*/  F2FP.PACK_AB R10, R14, R184 ;  /* 0x000000b80e0a723e */ /* 0x000fc800000000ff */
[----:B------:R3:W4:Y:S01]  /*5330*/  MUFU.EX2 R188, R5 ;  /* 0x0000000500bc7308 */ /* 0x0007220000000800 */
[----:B-1----:R-:W-:-:S07]  /*5340*/  FFMA.FTZ R2, R37, c[0x0][0x2d0], -R12 ;  /* 0x0000b40025027a23 */ /* 0x002fce000001080c */
[----:B------:R1:W-:Y:S01]  /*5350*/  MUFU.EX2 R191, R3 ;  /* 0x0000000300bf7308 */ /* 0x0003e20000000800 */
[----:B---3--:R-:W3:Y:S07]  /*5360*/  LDSM.16.MT88.4 R4, [R217+0x3100] ;  /* 0x00310000d904783b */ /* 0x008eee0000004200 */
[----:B------:R2:W-:Y:S01]  /*5370*/  MUFU.EX2 R13, R2 ;  /* 0x00000002000d7308 */ /* 0x0005e20000000800 */
[----:B----4-:R-:W-:Y:S01]  /*5380*/  F2FP.PACK_AB R9, R209, R188 ;  /* 0x000000bcd109723e */ /* 0x010fe200000000ff */
[----:B-1----:R-:W-:-:S06]  /*5390*/  FFMA.FTZ R3, R15, c[0x0][0x2d0], -R0 ;  /* 0x0000b4000f037a23 */ /* 0x002fcc0000010800 */
[----:B------:R-:W1:Y:S01]  /*53a0*/  MUFU.EX2 R214, R3 ;  /* 0x0000000300d67308 */ /* 0x000e620000000800 */
[----:B--2---:R-:W-:-:S07]  /*53b0*/  FFMA.FTZ R2, R33, c[0x0][0x2d0], -R0 ;  /* 0x0000b40021027a23 */ /* 0x004fce0000010800 */
[----:B------:R2:W-:Y:S01]  /*53c0*/  MUFU.EX2 R222, R2 ;  /* 0x0000000200de7308 */ /* 0x0005e20000000800 */
[----:B-1----:R-:W-:Y:S01]  /*53d0*/  F2FP.PACK_AB R11, R214, R191 ;  /* 0x000000bfd60b723e */ /* 0x002fe200000000ff */
[----:B------:R-:W-:-:S06]  /*53e0*/  IMAD.MOV.U32 R3, RZ, RZ, R216 ;  /* 0x000000ffff037224 */ /* 0x000fcc00078e00d8 */
[----:B------:R-:W-:Y:S01]  /*53f0*/  HMMA.16816.F32 R76, R8, R20, RZ ;  /* 0x00000014084c723c */ /* 0x000fe200000018ff */
[----:B--2---:R-:W-:-:S04]  /*5400*/  FFMA.FTZ R2, R32, c[0x0][0x2d0], -R0 ;  /* 0x0000b40020027a23 */ /* 0x004fc80000010800 */
[----:B------:R1:W2:Y:S03]  /*5410*/  MUFU.EX2 R252, R2 ;  /* 0x0000000200fc7308 */ /* 0x0002a60000000800 */
[C---:B------:R-:W-:Y:S08]  /*5420*/  HMMA.16816.F32 R72, R8.reuse, R22, RZ ;  /* 0x000000160848723c */ /* 0x040ff000000018ff */
[----:B------:R-:W-:Y:S01]  /*5430*/  HMMA.16816.F32 R60, R8, R24, RZ ;  /* 0x00000018083c723c */ /* 0x000fe200000018ff */
[----:B-1----:R-:W-:-:S02]  /*5440*/  FFMA.FTZ R2, R38, c[0x0][0x2d0], -R0 ;  /* 0x0000b40026027a23 */ /* 0x002fc40000010800 */
[----:B------:R-:W1:Y:S05]  /*5450*/  LDSM.16.MT88.4 R36, [R217+0x3900] ;  /* 0x00390000d924783b */ /* 0x000e6a0000004200 */
[C---:B------:R-:W-:Y:S01]  /*5460*/  HMMA.16816.F32 R52, R8.reuse, R26, RZ ;  /* 0x0000001a0834723c */ /* 0x040fe200000018ff */
[----:B------:R4:W-:Y:S07]  /*5470*/  MUFU.EX2 R186, R2 ;  /* 0x0000000200ba7308 */ /* 0x0009ee0000000800 */
[C---:B------:R-:W-:Y:S08]  /*5480*/  HMMA.16816.F32 R32, R8.reuse, R28, RZ ;  /* 0x0000001c0820723c */ /* 0x040ff000000018ff */
[----:B---3--:R-:W-:Y:S01]  /*5490*/  HMMA.16816.F32 R24, R8, R4, RZ ;  /* 0x000000040818723c */ /* 0x008fe200000018ff */
[----:B----4-:R-:W-:-:S02]  /*54a0*/  FFMA.FTZ R2, R64, c[0x0][0x2d0], -R0 ;  /* 0x0000b40040027a23 */ /* 0x010fc40000010800 */
[----:B------:R-:W3:Y:S02]  /*54b0*/  LDSM.16.MT88.4 R64, [R220+0x3100] ;  /* 0x00310000dc40783b */ /* 0x000ee40000004200 */
[----:B------:R-:W4:Y:S02]  /*54c0*/  MUFU.EX2 R189, R2 ;  /* 0x0000000200bd7308 */ /* 0x000f240000000800 */
[----:B------:R-:W-:Y:S01]  /*54d0*/  F2FP.PACK_AB R4, R190, R208 ;  /* 0x000000d0be04723e */ /* 0x000fe200000000ff */
[----:B------:R-:W-:Y:S01]  /*54e0*/  HMMA.16816.F32 R20, R8, R6, RZ ;  /* 0x000000060814723c */ /* 0x000fe200000018ff */
[----:B--2---:R-:W-:-:S06]  /*54f0*/  F2FP.PACK_AB R5, R252, R222 ;  /* 0x000000defc05723e */ /* 0x004fcc00000000ff */
[----:B------:R-:W-:Y:S01]  /*5500*/  F2FP.PACK_AB R6, R13, R187 ;  /* 0x000000bb0d06723e */ /* 0x000fe200000000ff */
[----:B------:R-:W-:Y:S01]  /*5510*/  HMMA.16816.F32 R28, R8, R30, RZ ;  /* 0x0000001e081c723c */ /* 0x000fe200000018ff */
[----:B----4-:R-:W-:Y:S01]  /*5520*/  F2FP.PACK_AB R7, R189, R186 ;  /* 0x000000babd07723e */ /* 0x010fe200000000ff */
[----:B------:R-:W-:-:S06]  /*5530*/  FFMA.FTZ R2, R120, c[0x0][0x2d0], -R12 ;  /* 0x0000b40078027a23 */ /* 0x000fcc000001080c */
[C---:B------:R-:W-:Y:S01]  /*5540*/  HMMA.16816.F32 R88, R8.reuse, R16, RZ ;  /* 0x000000100858723c */ /* 0x040fe200000018ff */
[----:B------:R2:W-:Y:S07]  /*5550*/  MUFU.EX2 R216, R2 ;  /* 0x0000000200d87308 */ /* 0x0005ee0000000800 */
[C---:B------:R-:W-:Y:S08]  /*5560*/  HMMA.16816.F32 R84, R8.reuse, R18, RZ ;  /* 0x000000120854723c */ /* 0x040ff000000018ff */
[----:B------:R-:W-:Y:S01]  /*5570*/  HMMA.16816.F32 R16, R8, R68, RZ ;  /* 0x000000440810723c */ /* 0x000fe200000018ff */
[----:B--2---:R-:W-:-:S07]  /*5580*/  FFMA.FTZ R2, R122, c[0x0][0x2d0], -R12 ;  /* 0x0000b4007a027a23 */ /* 0x004fce000001080c */
[C---:B-1----:R-:W-:Y:S08]  /*5590*/  HMMA.16816.F32 R164, R4.reuse, R36, R24 ;  /* 0x0000002404a4723c */ /* 0x042ff00000001818 */
[C---:B------:R-:W-:Y:S01]  /*55a0*/  HMMA.16816.F32 R128, R4.reuse, R38, R20 ;  /* 0x000000260480723c */ /* 0x040fe20000001814 */
[----:B------:R-:W1:Y:S07]  /*55b0*/  LDSM.16.MT88.4 R36, [R219+0x3100] ;  /* 0x00310000db24783b */ /* 0x000e6e0000004200 */
[C---:B------:R-:W-:Y:S01]  /*55c0*/  HMMA.16816.F32 R172, R4.reuse, R44, R60 ;  /* 0x0000002c04ac723c */ /* 0x040fe2000000183c */
[----:B------:R-:W-:Y:S07]  /*55d0*/  LDSM.16.MT88.4 R60, [R217+0x9100] ;  /* 0x00910000d93c783b */ /* 0x000fee0000004200 */
[C---:B------:R-:W-:Y:S01]  /*55e0*/  HMMA.16816.F32 R148, R4.reuse, R46, R52 ;  /* 0x0000002e0494723c */ /* 0x040fe20000001834 */
[----:B------:R-:W-:Y:S04]  /*55f0*/  LDSM.16.MT88.4 R44, [R220+0x6100] ;  /* 0x00610000dc2c783b */ /* 0x000fe80000004200 */
[----:B------:R-:W-:Y:S03]  /*5600*/  LDSM.16.MT88.4 R52, [R218+0x9100] ;  /* 0x00910000da34783b */ /* 0x000fe60000004200 */
[C---:B------:R-:W-:Y:S01]  /*5610*/  HMMA.16816.F32 R124, R4.reuse, R42, R28 ;  /* 0x0000002a047c723c */ /* 0x040fe2000000181c */
[----:B------:R-:W2:Y:S07]  /*5620*/  LDSM.16.MT88.4 R28, [R220+0x3900] ;  /* 0x00390000dc1c783b */ /* 0x000eae0000004200 */
[----:B------:R-:W-:Y:S01]  /*5630*/  HMMA.16816.F32 R168, R4, R40, R32 ;  /* 0x0000002804a8723c */ /* 0x000fe20000001820 */
[----:B------:R-:W4:Y:S04]  /*5640*/  LDSM.16.MT88.4 R32, [R217+0x6100] ;  /* 0x00610000d920783b */ /* 0x000f280000004200 */
[----:B------:R-:W1:Y:S03]  /*5650*/  LDSM.16.MT88.4 R40, [R218+0x6100] ;  /* 0x00610000da28783b */ /* 0x000e660000004200 */
[----:B------:R-:W-:Y:S08]  /*5660*/  HMMA.16816.F32 R24, R8, R70, RZ ;  /* 0x000000460818723c */ /* 0x000ff000000018ff */
[C---:B------:R-:W-:Y:S08]  /*5670*/  HMMA.16816.F32 R180, R4.reuse, R48, R76 ;  /* 0x0000003004b4723c */ /* 0x040ff0000000184c */
[C---:B------:R-:W-:Y:S01]  /*5680*/  HMMA.16816.F32 R152, R4.reuse, R50, R72 ;  /* 0x000000320498723c */ /* 0x040fe20000001848 */
[----:B------:R-:W2:Y:S07]  /*5690*/  LDSM.16.MT88.4 R48, [R219+0x6100] ;  /* 0x00610000db30783b */ /* 0x000eae0000004200 */
[----:B------:R-:W-:Y:S08]  /*56a0*/  HMMA.16816.F32 R176, R4, R80, R16 ;  /* 0x0000005004b0723c */ /* 0x000ff00000001810 */
[C---:B---3--:R-:W-:Y:S08]  /*56b0*/  HMMA.16816.F32 R20, R8.reuse, R64, RZ ;  /* 0x000000400814723c */ /* 0x048ff000000018ff */
[----:B------:R-:W-:Y:S01]  /*56c0*/  HMMA.16816.F32 R16, R8, R66, RZ ;  /* 0x000000420810723c */ /* 0x000fe200000018ff */
[----:B------:R-:W3:Y:S07]  /*56d0*/  LDSM.16.MT88.4 R64, [R220+0x9100] ;  /* 0x00910000dc40783b */ /* 0x000eee0000004200 */
[----:B------:R-:W-:Y:S08]  /*56e0*/  HMMA.16816.F32 R140, R4, R82, R24 ;  /* 0x00000052048c723c */ /* 0x000ff00000001818 */
[----:B-1----:R-:W-:Y:S08]  /*56f0*/  HMMA.16816.F32 R76, R8, R38, RZ ;  /* 0x00000026084c723c */ /* 0x002ff000000018ff */
[C---:B------:R-:W-:Y:S01]  /*5700*/  HMMA.16816.F32 R136, R4.reuse, R56, R88 ;  /* 0x000000380488723c */ /* 0x040fe20000001858 */
[----:B------:R-:W1:Y:S07]  /*5710*/  LDSM.16.MT88.4 R88, [R219+0x6900] ;  /* 0x00690000db58783b */ /* 0x000e6e0000004200 */
[----:B--2---:R-:W-:Y:S08]  /*5720*/  HMMA.16816.F32 R156, R4, R28, R20 ;  /* 0x0000001c049c723c */ /* 0x004ff00000001814 */
[C---:B------:R-:W-:Y:S08]  /*5730*/  HMMA.16816.F32 R24, R8.reuse, R44, RZ ;  /* 0x0000002c0818723c */ /* 0x040ff000000018ff */
[C---:B------:R-:W-:Y:S08]  /*5740*/  HMMA.16816.F32 R20, R8.reuse, R46, RZ ;  /* 0x0000002e0814723c */ /* 0x040ff000000018ff */
[----:B------:R-:W-:Y:S08]  /*5750*/  HMMA.16816.F32 R80, R8, R36, RZ ;  /* 0x000000240850723c */ /* 0x000ff000000018ff */
[----:B------:R-:W-:Y:S08]  /*5760*/  HMMA.16816.F32 R160, R4, R30, R16 ;  /* 0x0000001e04a0723c */ /* 0x000ff00000001810 */
[C---:B----4-:R-:W-:Y:S08]  /*5770*/  HMMA.16816.F32 R72, R8.reuse, R32, RZ ;  /* 0x000000200848723c */ /* 0x050ff000000018ff */
[C---:B------:R-:W-:Y:S08]  /*5780*/  HMMA.16816.F32 R36, R8.reuse, R34, RZ ;  /* 0x000000220824723c */ /* 0x040ff000000018ff */
[C---:B------:R-:W-:Y:S08]  /*5790*/  HMMA.16816.F32 R32, R8.reuse, R40, RZ ;  /* 0x000000280820723c */ /* 0x040ff000000018ff */
[----:B------:R-:W-:Y:S08]  /*57a0*/  HMMA.16816.F32 R28, R8, R42, RZ ;  /* 0x0000002a081c723c */ /* 0x000ff000000018ff */
[----:B------:R-:W-:Y:S08]  /*57b0*/  HMMA.16816.F32 R144, R4, R58, R84 ;  /* 0x0000003a0490723c */ /* 0x000ff00000001854 */
[C---:B------:R-:W-:Y:S08]  /*57c0*/  HMMA.16816.F32 R16, R8.reuse, R48, RZ ;  /* 0x000000300810723c */ /* 0x040ff000000018ff */
[C---:B------:R-:W-:Y:S08]  /*57d0*/  HMMA.16816.F32 R40, R8.reuse, R50, RZ ;  /* 0x000000320828723c */ /* 0x040ff000000018ff */
[C---:B------:R-:W-:Y:S08]  /*57e0*/  HMMA.16816.F32 R68, R8.reuse, R60, RZ ;  /* 0x0000003c0844723c */ /* 0x040ff000000018ff */
[C---:B------:R-:W-:Y:S08]  /*57f0*/  HMMA.16816.F32 R56, R8.reuse, R52, RZ ;  /* 0x000000340838723c */ /* 0x040ff000000018ff */
[C---:B---3--:R-:W-:Y:S08]  /*5800*/  HMMA.16816.F32 R48, R8.reuse, R64, RZ ;  /* 0x000000400830723c */ /* 0x048ff000000018ff */
[C---:B------:R-:W-:Y:S08]  /*5810*/  HMMA.16816.F32 R44, R8.reuse, R66, RZ ;  /* 0x00000042082c723c */ /* 0x040ff000000018ff */
[C---:B------:R-:W-:Y:S08]  /*5820*/  HMMA.16816.F32 R60, R8.reuse, R62, RZ ;  /* 0x0000003e083c723c */ /* 0x040ff000000018ff */
[C---:B------:R-:W-:Y:S08]  /*5830*/  HMMA.16816.F32 R52, R8.reuse, R54, RZ ;  /* 0x000000360834723c */ /* 0x040ff000000018ff */
[C---:B------:R-:W-:Y:S08]  /*5840*/  HMMA.16816.F32 R84, R8.reuse, R108, RZ ;  /* 0x0000006c0854723c */ /* 0x040ff000000018ff */
[----:B------:R-:W-:Y:S01]  /*5850*/  HMMA.16816.F32 R64, R8, R110, RZ ;  /* 0x0000006e0840723c */ /* 0x000fe200000018ff */
[----:B------:R-:W2:Y:S07]  /*5860*/  LDSM.16.MT88.4 R8, [R220+0x9900] ;  /* 0x00990000dc08783b */ /* 0x000eae0000004200 */
[C---:B------:R-:W-:Y:S08]  /*5870*/  HMMA.16816.F32 R108, R4.reuse, R106, R76 ;  /* 0x0000006a046c723c */ /* 0x040ff0000000184c */
[C---:B------:R-:W-:Y:S01]  /*5880*/  HMMA.16816.F32 R76, R4.reuse, R92, R24 ;  /* 0x0000005c044c723c */ /* 0x040fe20000001818 */
[----:B------:R-:W-:Y:S07]  /*5890*/  LDSM.16.MT88.4 R24, [R219+0x9900] ;  /* 0x00990000db18783b */ /* 0x000fee0000004200 */
[C---:B------:R-:W-:Y:S01]  /*58a0*/  HMMA.16816.F32 R92, R4.reuse, R94, R20 ;  /* 0x0000005e045c723c */ /* 0x040fe20000001814 */
[----:B------:R-:W3:Y:S07]  /*58b0*/  LDSM.16.MT88.4 R20, [R217+0x9900] ;  /* 0x00990000d914783b */ /* 0x000eee0000004200 */
[C---:B------:R-:W-:Y:S08]  /*58c0*/  HMMA.16816.F32 R112, R4.reuse, R104, R80 ;  /* 0x000000680470723c */ /* 0x040ff00000001850 */
[C---:B------:R-:W-:Y:S08]  /*58d0*/  HMMA.16816.F32 R104, R4.reuse, R100, R72 ;  /* 0x000000640468723c */ /* 0x040ff00000001848 */
[C---:B-1----:R-:W-:Y:S01]  /*58e0*/  HMMA.16816.F32 R72, R4.reuse, R88, R16 ;  /* 0x000000580448723c */ /* 0x042fe20000001810 */
[----:B------:R-:W1:Y:S07]  /*58f0*/  LDSM.16.MT88.4 R16, [R218+0x9900] ;  /* 0x00990000da10783b */ /* 0x000e6e0000004200 */
[C---:B------:R-:W-:Y:S08]  /*5900*/  HMMA.16816.F32 R88, R4.reuse, R90, R40 ;  /* 0x0000005a0458723c */ /* 0x040ff00000001828 */
[C---:B--2---:R-:W-:Y:S07]  /*5910*/  HMMA.16816.F32 R40, R4.reuse, R10, R44 ;  /* 0x0000000a0428723c */ /* 0x044fee000000182c */
[----:B------:R-:W-:Y:S01]  /*5920*/  IMAD.MOV.U32 R46, RZ, RZ, R189 ;  /* 0x000000ffff2e7224 */ /* 0x000fe200078e00bd */
[----:B---3--:R-:W-:Y:S01]  /*5930*/  HMMA.16816.F32 R68, R4, R20, R68 ;  /* 0x000000140444723c */ /* 0x008fe20000001844 */
[----:B------:R2:W3:Y:S01]  /*5940*/  MUFU.EX2 R189, R2 ;  /* 0x0000000200bd7308 */ /* 0x0004e20000000800 */
[----:B------:R-:W-:Y:S01]  /*5950*/  IMAD.MOV.U32 R47, RZ, RZ, R191 ;  /* 0x000000ffff2f7224 */ /* 0x000fe200078e00bf */
[----:B------:R-:W-:Y:S01]  /*5960*/  MOV R45, R187 ;  /* 0x000000bb002d7202 */ /* 0x000fe20000000f00 */
[----:B------:R-:W-:-:S03]  /*5970*/  IMAD.MOV.U32 R44, RZ, RZ, R186 ;  /* 0x000000ffff2c7224 */ /* 0x000fc600078e00ba */
[----:B------:R-:W-:Y:S01]  /*5980*/  MOV R20, R252 ;  /* 0x000000fc00147202 */ /* 0x000fe20000000f00 */
[C---:B------:R-:W-:Y:S07]  /*5990*/  HMMA.16816.F32 R60, R4.reuse, R22, R60 ;  /* 0x00000016043c723c */ /* 0x040fee000000183c */
[----:B------:R-:W-:Y:S01]  /*59a0*/  MOV R22, R209 ;  /* 0x000000d100167202 */ /* 0x000fe20000000f00 */
[----:B------:R-:W-:Y:S01]  /*59b0*/  HMMA.16816.F32 R48, R4, R8, R48 ;  /* 0x000000080430723c */ /* 0x000fe20000001830 */
[----:B--2---:R-:W-:Y:S01]  /*59c0*/  FFMA.FTZ R2, R121, c[0x0][0x2d0], -R12 ;  /* 0x0000b40079027a23 */ /* 0x004fe2000001080c */
[----:B------:R-:W2:Y:S01]  /*59d0*/  LDSM.16.MT88.4 R8, [R217+0x1100] ;  /* 0x00110000d908783b */ /* 0x000ea20000004200 */
[----:B------:R-:W-:-:S02]  /*59e0*/  IMAD.MOV.U32 R23, RZ, RZ, R222 ;  /* 0x000000ffff177224 */ /* 0x000fc400078e00de */
[----:B------:R4:W-:Y:S03]  /*59f0*/  MUFU.EX2 R21, R2 ;  /* 0x0000000200157308 */ /* 0x0009e60000000800 */
[C---:B-1----:R-:W-:Y:S08]  /*5a00*/  HMMA.16816.F32 R56, R4.reuse, R16, R56 ;  /* 0x000000100438723c */ /* 0x042ff00000001838 */
[----:B------:R-:W-:Y:S01]  /*5a10*/  HMMA.16816.F32 R52, R4, R18, R52 ;  /* 0x000000120434723c */ /* 0x000fe20000001834 */
[----:B------:R-:W1:Y:S01]  /*5a20*/  LDSM.16.MT88.4 R16, [R218+0x1100] ;  /* 0x00110000da10783b */ /* 0x000e620000004200 */
[----:B----4-:R-:W-:-:S06]  /*5a30*/  FFMA.FTZ R2, R123, c[0x0][0x2d0], -R12 ;  /* 0x0000b4007b027a23 */ /* 0x010fcc000001080c */
[C---:B------:R-:W-:Y:S01]  /*5a40*/  HMMA.16816.F32 R100, R4.reuse, R102, R36 ;  /* 0x000000660464723c */ /* 0x040fe20000001824 */
[----:B------:R4:W1:Y:S07]  /*5a50*/  MUFU.EX2 R209, R2 ;  /* 0x0000000200d17308 */ /* 0x00086e0000000800 */
[C---:B------:R-:W-:Y:S08]  /*5a60*/  HMMA.16816.F32 R80, R4.reuse, R96, R32 ;  /* 0x000000600450723c */ /* 0x040ff00000001820 */
[----:B------:R-:W-:Y:S01]  /*5a70*/  HMMA.16816.F32 R96, R4, R98, R28 ;  /* 0x000000620460723c */ /* 0x000fe2000000181c */
[----:B----4-:R-:W-:-:S04]  /*5a80*/  FFMA.FTZ R2, R116, c[0x0][0x2d0], -R0 ;  /* 0x0000b40074027a23 */ /* 0x010fc80000010800 */
[----:B------:R4:W-:Y:S03]  /*5a90*/  MUFU.EX2 R222, R2 ;  /* 0x0000000200de7308 */ /* 0x0009e60000000800 */
[C---:B------:R-:W-:Y:S07]  /*5aa0*/  HMMA.16816.F32 R36, R4.reuse, R24, R84 ;  /* 0x000000180424723c */ /* 0x040fee0000001854 */
[----:B------:R-:W-:Y:S01]  /*5ab0*/  IMAD.MOV.U32 R87, RZ, RZ, R185 ;  /* 0x000000ffff577224 */ /* 0x000fe200078e00b9 */
[----:B------:R-:W-:Y:S01]  /*5ac0*/  HMMA.16816.F32 R32, R4, R26, R64 ;  /* 0x0000001a0420723c */ /* 0x000fe20000001840 */
[----:B------:R-:W-:Y:S01]  /*5ad0*/  MOV R86, R184 ;  /* 0x000000b800567202 */ /* 0x000fe20000000f00 */
[----:B----4-:R-:W-:-:S05]  /*5ae0*/  FFMA.FTZ R2, R119, c[0x0][0x2d0], -R0 ;  /* 0x0000b40077027a23 */ /* 0x010fca0000010800 */
[----:B---3--:R-:W-:Y:S01]  /*5af0*/  F2FP.PACK_AB R4, R189, R216 ;  /* 0x000000d8bd04723e */ /* 0x008fe200000000ff */
[----:B------:R3:W4:Y:S01]  /*5b00*/  MUFU.EX2 R252, R2 ;  /* 0x0000000200fc7308 */ /* 0x0007220000000800 */
[----:B-1----:R-:W-:Y:S01]  /*5b10*/  F2FP.PACK_AB R6, R209, R21 ;  /* 0x00000015d106723e */ /* 0x002fe200000000ff */
[----:B---3--:R-:W-:Y:S01]  /*5b20*/  FFMA.FTZ R2, R118, c[0x0][0x2d0], -R0 ;  /* 0x0000b40076027a23 */ /* 0x008fe20000010800 */
[----:B----4-:R-:W-:-:S05]  /*5b30*/  F2FP.PACK_AB R5, R252, R222 ;  /* 0x000000defc05723e */ /* 0x010fca00000000ff */
[----:B------:R1:W-:Y:S02]  /*5b40*/  MUFU.EX2 R191, R2 ;  /* 0x0000000200bf7308 */ /* 0x0003e40000000800 */
[----:B-1----:R-:W-:-:S06]  /*5b50*/  FFMA.FTZ R2, R117, c[0x0][0x2d0], -R0 ;  /* 0x0000b40075027a23 */ /* 0x002fcc0000010800 */
[----:B------:R-:W1:Y:S02]  /*5b60*/  MUFU.EX2 R15, R2 ;  /* 0x00000002000f7308 */ /* 0x000e640000000800 */
[----:B-1----:R-:W-:Y:S01]  /*5b70*/  F2FP.PACK_AB R7, R15, R191 ;  /* 0x000000bf0f07723e */ /* 0x002fe200000000ff */
[----:B------:R-:W-:Y:S02]  /*5b80*/  FFMA.FTZ R2, R197, c[0x0][0x2d0], -R12 ;  /* 0x0000b400c5027a23 */ /* 0x000fe4000001080c */
[----:B------:R-:W-:-:S03]  /*5b90*/  IMAD.MOV.U32 R197, RZ, RZ, R222 ;  /* 0x000000ffffc57224 */ /* 0x000fc600078e00de */
[----:B------:R1:W-:Y:S01]  /*5ba0*/  MUFU.EX2 R222, R2 ;  /* 0x0000000200de7308 */ /* 0x0003e20000000800 */
[C---:B--2---:R-:W-:Y:S08]  /*5bb0*/  HMMA.16816.F32 R136, R4.reuse, R8, R136 ;  /* 0x000000080488723c */ /* 0x044ff00000001888 */
[----:B------:R-:W-:Y:S01]  /*5bc0*/  HMMA.16816.F32 R24, R4, R10, R144 ;  /* 0x0000000a0418723c */ /* 0x000fe20000001890 */
[----:B------:R-:W2:Y:S01]  /*5bd0*/  LDSM.16.MT88.4 R8, [R220+0x1100] ;  /* 0x00110000dc08783b */ /* 0x000ea20000004200 */
[----:B-1----:R-:W-:Y:S01]  /*5be0*/  FFMA.FTZ R2, R196, c[0x0][0x2d0], -R12 ;  /* 0x0000b400c4027a23 */ /* 0x002fe2000001080c */
[----:B------:R-:W-:-:S05]  /*5bf0*/  MOV R196, R46 ;  /* 0x0000002e00c47202 */ /* 0x000fca0000000f00 */
[C---:B------:R-:W-:Y:S08]  /*5c00*/  HMMA.16816.F32 R144, R4.reuse, R16, R180 ;  /* 0x000000100490723c */ /* 0x040ff000000018b4 */
        /* <DEDUP_REMOVED lines=18> */
[----:B------:R-:W-:Y:S01]  /*5d30*/  HMMA.16816.F32 R184, R4, R18, R108 ;  /* 0x0000001204b8723c */ /* 0x000fe2000000186c */
[----:B------:R-:W1:Y:S01]  /*5d40*/  LDSM.16.MT88.4 R16, [R218+0x7100] ;  /* 0x00710000da10783b */ /* 0x000e620000004200 */
[----:B------:R3:W-:Y:S05]  /*5d50*/  MUFU.EX2 R111, R2 ;  /* 0x00000002006f7308 */ /* 0x0007ea0000000800 */
[----:B------:R-:W-:Y:S01]  /*5d60*/  IMAD.MOV.U32 R110, RZ, RZ, R86 ;  /* 0x000000ffff6e7224 */ /* 0x000fe200078e0056 */
[----:B------:R-:W-:Y:S01]  /*5d70*/  MOV R108, R44 ;  /* 0x0000002c006c7202 */ /* 0x000fe20000000f00 */
[----:B------:R-:W-:-:S02]  /*5d80*/  IMAD.MOV.U32 R109, RZ, RZ, R87 ;  /* 0x000000ffff6d7224 */ /* 0x000fc400078e0057 */
[----:B---3--:R-:W-:Y:S02]  /*5d90*/  FFMA.FTZ R2, R195, c[0x0][0x2d0], -R12 ;  /* 0x0000b400c3027a23 */ /* 0x008fe4000001080c */
[----:B------:R-:W-:Y:S02]  /*5da0*/  IMAD.MOV.U32 R195, RZ, RZ, R13 ;  /* 0x000000ffffc37224 */ /* 0x000fe400078e000d */
[----:B------:R3:W-:Y:S01]  /*5db0*/  MUFU.EX2 R13, R2 ;  /* 0x00000002000d7308 */ /* 0x0007e20000000800 */
[C---:B--2---:R-:W-:Y:S07]  /*5dc0*/  HMMA.16816.F32 R180, R4.reuse, R8, R104 ;  /* 0x0000000804b4723c */ /* 0x044fee0000001868 */
[----:B------:R-:W-:Y:S01]  /*5dd0*/  IMAD.MOV.U32 R106, RZ, RZ, R47 ;  /* 0x000000ffff6a7224 */ /* 0x000fe200078e002f */
[----:B------:R-:W-:Y:S01]  /*5de0*/  HMMA.16816.F32 R172, R4, R10, R100 ;  /* 0x0000000a04ac723c */ /* 0x000fe20000001864 */
[----:B------:R-:W2:Y:S01]  /*5df0*/  LDSM.16.MT88.4 R8, [R220+0x7100] ;  /* 0x00710000dc08783b */ /* 0x000ea20000004200 */
[----:B------:R-:W-:Y:S01]  /*5e00*/  MOV R105, R22 ;  /* 0x0000001600697202 */ /* 0x000fe20000000f00 */
[----:B------:R-:W-:-:S02]  /*5e10*/  IMAD.MOV.U32 R104, RZ, RZ, R23 ;  /* 0x000000ffff687224 */ /* 0x000fc400078e0017 */
[----:B------:R-:W-:Y:S02]  /*5e20*/  IMAD.MOV.U32 R47, RZ, RZ, R20 ;  /* 0x000000ffff2f7224 */ /* 0x000fe400078e0014 */
[----:B------:R-:W-:Y:S01]  /*5e30*/  MOV R103, R21 ;  /* 0x0000001500677202 */ /* 0x000fe20000000f00 */
[C---:B-1----:R-:W-:Y:S01]  /*5e40*/  HMMA.16816.F32 R168, R4.reuse, R16, R80 ;  /* 0x0000001004a8723c */ /* 0x042fe20000001850 */
[----:B------:R-:W1:Y:S01]  /*5e50*/  LDSM.16.MT88.4 R20, [R219+0x7100] ;  /* 0x00710000db14783b */ /* 0x000e620000004200 */
[----:B------:R-:W-:Y:S01]  /*5e60*/  IMAD.MOV.U32 R102, RZ, RZ, R191 ;  /* 0x000000ffff667224 */ /* 0x000fe200078e00bf */
[----:B------:R-:W-:Y:S01]  /*5e70*/  MOV R100, R189 ;  /* 0x000000bd00647202 */ /* 0x000fe20000000f00 */
[----:B------:R-:W-:Y:S02]  /*5e80*/  IMAD.MOV.U32 R101, RZ, RZ, R190 ;  /* 0x000000ffff657224 */ /* 0x000fe400078e00be */
[----:B---3--:R-:W-:Y:S02]  /*5e90*/  FFMA.FTZ R2, R194, c[0x0][0x2d0], -R12 ;  /* 0x0000b400c2027a23 */ /* 0x008fe4000001080c */
[----:B------:R-:W-:Y:S01]  /*5ea0*/  HMMA.16816.F32 R164, R4, R18, R96 ;  /* 0x0000001204a4723c */ /* 0x000fe20000001860 */
[----:B------:R-:W3:Y:S01]  /*5eb0*/  LDSM.16.MT88.4 R16, [R217+0xa100] ;  /* 0x00a10000d910783b */ /* 0x000ee20000004200 */
[----:B------:R-:W-:-:S02]  /*5ec0*/  IMAD.MOV.U32 R107, RZ, RZ, R45 ;  /* 0x000000ffff6b7224 */ /* 0x000fc400078e002d */
[----:B------:R-:W-:-:S04]  /*5ed0*/  IMAD.MOV.U32 R194, RZ, RZ, R47 ;  /* 0x000000ffffc27224 */ /* 0x000fc800078e002f */
[C---:B--2---:R-:W-:Y:S08]  /*5ee0*/  HMMA.16816.F32 R148, R4.reuse, R8, R76 ;  /* 0x000000080494723c */ /* 0x044ff0000000184c */
[C---:B------:R-:W-:Y:S01]  /*5ef0*/  HMMA.16816.F32 R96, R4.reuse, R10, R92 ;  /* 0x0000000a0460723c */ /* 0x040fe2000000185c */
[----:B------:R-:W2:Y:S07]  /*5f00*/  LDSM.16.MT88.4 R8, [R218+0xa100] ;  /* 0x00a10000da08783b */ /* 0x000eae0000004200 */
[C---:B-1----:R-:W-:Y:S01]  /*5f10*/  HMMA.16816.F32 R92, R4.reuse, R20, R72 ;  /* 0x00000014045c723c */ /* 0x042fe20000001848 */
[----:B------:R1:W4:Y:S06]  /*5f20*/  MUFU.EX2 R20, R2 ;  /* 0x0000000200147308 */ /* 0x00032c0000000800 */
[----:B------:R-:W-:Y:S01]  /*5f30*/  IMAD.MOV.U32 R75, RZ, RZ, R188 ;  /* 0x000000ffff4b7224 */ /* 0x000fe200078e00bc */
[----:B---3--:R-:W-:Y:S01]  /*5f40*/  HMMA.16816.F32 R84, R4, R18, R60 ;  /* 0x000000120454723c */ /* 0x008fe2000000183c */
[----:B------:R-:W-:-:S02]  /*5f50*/  IMAD.MOV.U32 R73, RZ, RZ, R252 ;  /* 0x000000ffff497224 */ /* 0x000fc400078e00fc */
[----:B------:R-:W-:-:S05]  /*5f60*/  IMAD.MOV.U32 R74, RZ, RZ, R215 ;  /* 0x000000ffff4a7224 */ /* 0x000fca00078e00d7 */
[----:B------:R-:W-:Y:S01]  /*5f70*/  HMMA.16816.F32 R188, R4, R16, R68 ;  /* 0x0000001004bc723c */ /* 0x000fe20000001844 */
[----:B------:R-:W3:Y:S01]  /*5f80*/  LDSM.16.MT88.4 R16, [R220+0xa100] ;  /* 0x00a10000dc10783b */ /* 0x000ee20000004200 */
[----:B-1----:R-:W-:Y:S01]  /*5f90*/  FFMA.FTZ R2, R134, c[0x0][0x2d0], -R0 ;  /* 0x0000b40086027a23 */ /* 0x002fe20000010800 */
[----:B------:R-:W-:Y:S02]  /*5fa0*/  MOV R134, R75 ;  /* 0x0000004b00867202 */ /* 0x000fe40000000f00 */
[----:B------:R-:W-:-:S03]  /*5fb0*/  MOV R75, R214 ;  /* 0x000000d6004b7202 */ /* 0x000fc60000000f00 */
[C---:B------:R-:W-:Y:S08]  /*5fc0*/  HMMA.16816.F32 R88, R4.reuse, R22, R88 ;  /* 0x000000160458723c */ /* 0x040ff00000001858 */
[C---:B--2---:R-:W-:Y:S01]  /*5fd0*/  HMMA.16816.F32 R80, R4.reuse, R8, R56 ;  /* 0x000000080450723c */ /* 0x044fe20000001838 */
[----:B------:R1:W-:Y:S07]  /*5fe0*/  MUFU.EX2 R56, R2 ;  /* 0x0000000200387308 */ /* 0x0003ee0000000800 */
[----:B------:R-:W-:Y:S01]  /*5ff0*/  HMMA.16816.F32 R76, R4, R10, R52 ;  /* 0x0000000a044c723c */ /* 0x000fe20000001834 */
[----:B------:R-:W2:Y:S01]  /*6000*/  LDSM.16.MT88.4 R8, [R219+0xa100] ;  /* 0x00a10000db08783b */ /* 0x000ea20000004200 */
[----:B-1----:R-:W-:-:S02]  /*6010*/  FFMA.FTZ R2, R192, c[0x0][0x2d0], -R0 ;  /* 0x0000b400c0027a23 */ /* 0x002fc40000010800 */
[----:B----4-:R-:W-:Y:S02]  /*6020*/  IMAD.MOV.U32 R192, RZ, RZ, R20 ;  /* 0x000000ffffc07224 */ /* 0x010fe400078e0014 */
[----:B------:R-:W-:Y:S01]  /*6030*/  LDSM.16.MT88.4 R20, [R217+0x1900] ;  /* 0x00190000d914783b */ /* 0x000fe20000004200 */
[----:B------:R1:W4:Y:S01]  /*6040*/  MUFU.EX2 R214, R2 ;  /* 0x0000000200d67308 */ /* 0x0003220000000800 */
[C---:B---3--:R-:W-:Y:S08]  /*6050*/  HMMA.16816.F32 R44, R4.reuse, R16, R48 ;  /* 0x00000010042c723c */ /* 0x048ff00000001830 */
[----:B------:R-:W-:Y:S01]  /*6060*/  HMMA.16816.F32 R40, R4, R18, R40 ;  /* 0x000000120428723c */ /* 0x000fe20000001828 */
[----:B------:R-:W3:Y:S01]  /*6070*/  LDSM.16.MT88.4 R16, [R218+0x1900] ;  /* 0x00190000da10783b */ /* 0x000ee20000004200 */
[----:B-1----:R-:W-:-:S02]  /*6080*/  FFMA.FTZ R2, R135, c[0x0][0x2d0], -R0 ;  /* 0x0000b40087027a23 */ /* 0x002fc40000010800 */
[----:B------:R-:W-:Y:S02]  /*6090*/  IMAD.MOV.U32 R135, RZ, RZ, R196 ;  /* 0x000000ffff877224 */ /* 0x000fe400078e00c4 */
[----:B------:R1:W-:Y:S01]  /*60a0*/  MUFU.EX2 R252, R2 ;  /* 0x0000000200fc7308 */ /* 0x0003e20000000800 */
[----:B------:R-:W-:Y:S01]  /*60b0*/  IMAD.MOV.U32 R196, RZ, RZ, R100 ;  /* 0x000000ffffc47224 */ /* 0x000fe200078e0064 */
[C---:B--2---:R-:W-:Y:S08]  /*60c0*/  HMMA.16816.F32 R36, R4.reuse, R8, R36 ;  /* 0x000000080424723c */ /* 0x044ff00000001824 */
[----:B------:R-:W-:Y:S01]  /*60d0*/  HMMA.16816.F32 R32, R4, R10, R32 ;  /* 0x0000000a0420723c */ /* 0x000fe20000001820 */
[----:B-1----:R-:W-:Y:S01]  /*60e0*/  FFMA.FTZ R2, R193, c[0x0][0x2d0], -R0 ;  /* 0x0000b400c1027a23 */ /* 0x002fe20000010800 */
[----:B------:R-:W-:Y:S01]  /*60f0*/  LDSM.16.MT88.4 R8, [R220+0x4900] ;  /* 0x00490000dc08783b */ /* 0x000fe20000004200 */
[----:B------:R-:W-:-:S02]  /*6100*/  MOV R193, R101 ;  /* 0x0000006500c17202 */ /* 0x000fc40000000f00 */
[----:B------:R-:W1:Y:S02]  /*6110*/  MUFU.EX2 R215, R2 ;  /* 0x0000000200d77308 */ /* 0x000e640000000800 */
[----:B------:R-:W-:Y:S02]  /*6120*/  F2FP.PACK_AB R4, R111, R222 ;  /* 0x000000de6f04723e */ /* 0x000fe400000000ff */
[----:B----4-:R-:W-:Y:S02]  /*6130*/  F2FP.PACK_AB R5, R214, R56 ;  /* 0x00000038d605723e */ /* 0x010fe400000000ff */
[----:B------:R-:W-:Y:S02]  /*6140*/  F2FP.PACK_AB R6, R192, R13 ;  /* 0x0000000dc006723e */ /* 0x000fe400000000ff */
[----:B-1----:R-:W-:Y:S01]  /*6150*/  F2FP.PACK_AB R7, R215, R252 ;  /* 0x000000fcd707723e */ /* 0x002fe200000000ff */
[----:B------:R-:W-:-:S06]  /*6160*/  IMAD.MOV.U32 R2, RZ, RZ, R106 ;  /* 0x000000ffff027224 */ /* 0x000fcc00078e006a */
[C---:B---3--:R-:W-:Y:S01]  /*6170*/  HMMA.16816.F32 R52, R4.reuse, R18, R28 ;  /* 0x000000120434723c */ /* 0x048fe2000000181c */
[----:B------:R-:W1:Y:S07]  /*6180*/  LDSM.16.MT88.4 R28, [R220+0x1900] ;  /* 0x00190000dc1c783b */ /* 0x000e6e0000004200 */
[C---:B------:R-:W-:Y:S08]  /*6190*/  HMMA.16816.F32 R136, R4.reuse, R20, R136 ;  /* 0x000000140488723c */ /* 0x040ff00000001888 */
[C---:B------:R-:W-:Y:S01]  /*61a0*/  HMMA.16816.F32 R48, R4.reuse, R22, R24 ;  /* 0x000000160430723c */ /* 0x040fe20000001818 */
[----:B------:R-:W2:Y:S04]  /*61b0*/  LDSM.16.MT88.4 R20, [R217+0x4900] ;  /* 0x00490000d914783b */ /* 0x000ea80000004200 */
[----:B------:R-:W-:Y:S03]  /*61c0*/  LDSM.16.MT88.4 R24, [R219+0x1900] ;  /* 0x00190000db18783b */ /* 0x000fe60000004200 */
[C---:B------:R-:W-:Y:S01]  /*61d0*/  HMMA.16816.F32 R144, R4.reuse, R16, R144 ;  /* 0x000000100490723c */ /* 0x040fe20000001890 */
[----:B------:R-:W3:Y:S07]  /*61e0*/  LDSM.16.MT88.4 R16, [R218+0x4900] ;  /* 0x00490000da10783b */ /* 0x000eee0000004200 */
[C---:B-1----:R-:W-:Y:S07]  /*61f0*/  HMMA.16816.F32 R64, R4.reuse, R30, R64 ;  /* 0x0000001e0440723c */ /* 0x042fee0000001840 */
[----:B------:R-:W-:Y:S01]  /*6200*/  IMAD.MOV.U32 R30, RZ, RZ, R56 ;  /* 0x000000ffff1e7224 */ /* 0x000fe200078e0038 */
[----:B------:R-:W-:Y:S01]  /*6210*/  HMMA.16816.F32 R152, R4, R28, R152 ;  /* 0x0000001c0498723c */ /* 0x000fe20000001898 */
[----:B------:R-:W-:-:S06]  /*6220*/  IMAD.MOV.U32 R31, RZ, RZ, R75 ;  /* 0x000000ffff1f7224 */ /* 0x000fcc00078e004b */
[----:B------:R-:W-:Y:S01]  /*6230*/  IMAD.MOV.U32 R29, RZ, RZ, R73 ;  /* 0x000000ffff1d7224 */ /* 0x000fe200078e0049 */
[----:B--2---:R-:W-:Y:S01]  /*6240*/  HMMA.16816.F32 R68, R4, R20, R124 ;  /* 0x000000140444723c */ /* 0x004fe2000000187c */
[----:B------:R-:W-:-:S07]  /*6250*/  MOV R28, R74 ;  /* 0x0000004a001c7202 */ /* 0x000fce0000000f00 */
[C---:B------:R-:W-:Y:S01]  /*6260*/  HMMA.16816.F32 R56, R4.reuse, R22, R128 ;  /* 0x000000160438723c */ /* 0x040fe20000001880 */
[----:B------:R-:W1:Y:S06]  /*6270*/  LDSM.16.MT88.4 R20, [R217+0x7900] ;  /* 0x00790000d914783b */ /* 0x000e6c0000004200 */
[----:B------:R-:W-:Y:S01]  /*6280*/  MOV R130, R192 ;  /* 0x000000c000827202 */ /* 0x000fe20000000f00 */
[----:B------:R-:W-:Y:S01]  /*6290*/  IMAD.MOV.U32 R128, RZ, RZ, R194 ;  /* 0x000000ffff807224 */ /* 0x000fe200078e00c2 */
[----:B---3--:R-:W-:Y:S01]  /*62a0*/  HMMA.16816.F32 R176, R4, R16, R176 ;  /* 0x0000001004b0723c */ /* 0x008fe200000018b0 */
[----:B------:R-:W-:Y:S01]  /*62b0*/  IMAD.MOV.U32 R129, RZ, RZ, R134 ;  /* 0x000000ffff817224 */ /* 0x000fe200078e0086 */
[----:B------:R-:W-:Y:S01]  /*62c0*/  MOV R134, R195 ;  /* 0x000000c300867202 */ /* 0x000fe20000000f00 */
[----:B------:R-:W-:Y:S01]  /*62d0*/  IMAD.MOV.U32 R192, RZ, RZ, R102 ;  /* 0x000000ffffc07224 */ /* 0x000fe200078e0066 */
[----:B------:R-:W-:Y:S01]  /*62e0*/  MOV R195, R104 ;  /* 0x0000006800c37202 */ /* 0x000fe20000000f00 */
[----:B------:R-:W-:-:S02]  /*62f0*/  IMAD.MOV.U32 R194, RZ, RZ, R103 ;  /* 0x000000ffffc27224 */ /* 0x000fc400078e0067 */
[----:B------:R-:W-:Y:S01]  /*6300*/  IMAD.MOV.U32 R131, RZ, RZ, R105 ;  /* 0x000000ffff837224 */ /* 0x000fe200078e0069 */
[C---:B------:R-:W-:Y:S01]  /*6310*/  HMMA.16816.F32 R100, R4.reuse, R18, R140 ;  /* 0x000000120464723c */ /* 0x040fe2000000188c */
[----:B------:R-:W2:Y:S06]  /*6320*/  LDSM.16.MT88.4 R16, [R218+0x7900] ;  /* 0x00790000da10783b */ /* 0x000eac0000004200 */
[----:B------:R-:W-:Y:S01]  /*6330*/  MOV R143, R107 ;  /* 0x0000006b008f7202 */ /* 0x000fe20000000f00 */
[----:B------:R-:W-:Y:S01]  /*6340*/  IMAD.MOV.U32 R142, RZ, RZ, R108 ;  /* 0x000000ffff8e7224 */ /* 0x000fe200078e006c */
[----:B------:R-:W-:Y:S01]  /*6350*/  HMMA.16816.F32 R104, R4, R8, R156 ;  /* 0x000000080468723c */ /* 0x000fe2000000189c */
[----:B------:R-:W-:Y:S01]  /*6360*/  IMAD.MOV.U32 R141, RZ, RZ, R109 ;  /* 0x000000ffff8d7224 */ /* 0x000fe200078e006d */
[----:B------:R-:W-:-:S05]  /*6370*/  MOV R140, R110 ;  /* 0x0000006e008c7202 */ /* 0x000fca0000000f00 */
[----:B------:R-:W-:Y:S01]  /*6380*/  IMAD.MOV.U32 R159, RZ, RZ, R111 ;  /* 0x000000ffff9f7224 */ /* 0x000fe200078e006f */
[C---:B------:R-:W-:Y:S08]  /*6390*/  HMMA.16816.F32 R60, R4.reuse, R26, R120 ;  /* 0x0000001a043c723c */ /* 0x040ff00000001878 */
[C---:B------:R-:W-:Y:S01]  /*63a0*/  HMMA.16816.F32 R108, R4.reuse, R10, R160 ;  /* 0x0000000a046c723c */ /* 0x040fe200000018a0 */
[----:B------:R-:W3:Y:S06]  /*63b0*/  LDSM.16.MT88.4 R8, [R220+0x7900] ;  /* 0x00790000dc08783b */ /* 0x000eec0000004200 */
[----:B------:R-:W-:Y:S01]  /*63c0*/  IMAD.MOV.U32 R160, RZ, RZ, R30 ;  /* 0x000000ffffa07224 */ /* 0x000fe200078e001e */
[----:B-1----:R-:W-:Y:S01]  /*63d0*/  HMMA.16816.F32 R120, R4, R20, R180 ;  /* 0x000000140478723c */ /* 0x002fe200000018b4 */
[----:B------:R-:W-:Y:S01]  /*63e0*/  MOV R161, R31 ;  /* 0x0000001f00a17202 */ /* 0x000fe20000000f00 */
[----:B------:R-:W-:-:S02]  /*63f0*/  IMAD.MOV.U32 R162, RZ, RZ, R28 ;  /* 0x000000ffffa27224 */ /* 0x000fc400078e001c */
[----:B------:R-:W-:Y:S02]  /*6400*/  IMAD.MOV.U32 R163, RZ, RZ, R29 ;  /* 0x000000ffffa37224 */ /* 0x000fe400078e001d */
[----:B------:R-:W-:Y:S01]  /*6410*/  LDSM.16.MT88.4 R28, [R219+0x7900] ;  /* 0x00790000db1c783b */ /* 0x000fe20000004200 */
[----:B------:R-:W-:Y:S01]  /*6420*/  IMAD.MOV.U32 R183, RZ, RZ, R192 ;  /* 0x000000ffffb77224 */ /* 0x000fe200078e00c0 */
[C---:B------:R-:W-:Y:S01]  /*6430*/  HMMA.16816.F32 R124, R4.reuse, R22, R172 ;  /* 0x00000016047c723c */ /* 0x040fe200000018ac */
[----:B------:R-:W-:Y:S01]  /*6440*/  IMAD.MOV.U32 R182, RZ, RZ, R194 ;  /* 0x000000ffffb67224 */ /* 0x000fe200078e00c2 */
[----:B------:R-:W1:Y:S01]  /*6450*/  LDSM.16.MT88.4 R20, [R217+0xa900] ;  /* 0x00a90000d914783b */ /* 0x000e620000004200 */
[----:B------:R-:W-:Y:S02]  /*6460*/  IMAD.MOV.U32 R181, RZ, RZ, R163 ;  /* 0x000000ffffb57224 */ /* 0x000fe400078e00a3 */
[----:B------:R-:W-:Y:S02]  /*6470*/  IMAD.MOV.U32 R180, RZ, RZ, R140 ;  /* 0x000000ffffb47224 */ /* 0x000fe400078e008c */
[----:B------:R-:W-:Y:S01]  /*6480*/  MOV R172, R159 ;  /* 0x0000009f00ac7202 */ /* 0x000fe20000000f00 */
[----:B------:R-:W-:Y:S01]  /*6490*/  HMMA.16816.F32 R72, R4, R24, R116 ;  /* 0x000000180448723c */ /* 0x000fe20000001874 */
[----:B------:R-:W4:Y:S01]  /*64a0*/  LDSM.16.MT88.4 R24, [R219+0x4900] ;  /* 0x00490000db18783b */ /* 0x000f220000004200 */
[----:B------:R-:W-:Y:S01]  /*64b0*/  IMAD.MOV.U32 R174, RZ, RZ, R2 ;  /* 0x000000ffffae7224 */ /* 0x000fe200078e0002 */
[----:B------:R-:W-:Y:S01]  /*64c0*/  MOV R175, R135 ;  /* 0x0000008700af7202 */ /* 0x000fe20000000f00 */
[----:B------:R-:W-:-:S02]  /*64d0*/  FFMA.FTZ R2, R202, c[0x0][0x2d0], -R12 ;  /* 0x0000b400ca027a23 */ /* 0x000fc4000001080c */
[----:B------:R-:W-:Y:S02]  /*64e0*/  IMAD.MOV.U32 R173, RZ, RZ, R129 ;  /* 0x000000ffffad7224 */ /* 0x000fe400078e0081 */
[C---:B--2---:R-:W-:Y:S08]  /*64f0*/  HMMA.16816.F32 R168, R4.reuse, R16, R168 ;  /* 0x0000001004a8723c */ /* 0x044ff000000018a8 */
[C---:B------:R-:W-:Y:S01]  /*6500*/  HMMA.16816.F32 R156, R4.reuse, R18, R164 ;  /* 0x00000012049c723c */ /* 0x040fe200000018a4 */
[----:B------:R-:W-:Y:S07]  /*6510*/  LDSM.16.MT88.4 R16, [R218+0xa900] ;  /* 0x00a90000da10783b */ /* 0x000fee0000004200 */
[C---:B---3--:R-:W-:Y:S08]  /*6520*/  HMMA.16816.F32 R164, R4.reuse, R8, R148 ;  /* 0x0000000804a4723c */ /* 0x048ff00000001894 */
[C---:B------:R-:W-:Y:S01]  /*6530*/  HMMA.16816.F32 R148, R4.reuse, R10, R96 ;  /* 0x0000000a0494723c */ /* 0x040fe20000001860 */
[----:B------:R-:W2:Y:S06]  /*6540*/  LDSM.16.MT88.4 R8, [R220+0xa900] ;  /* 0x00a90000dc08783b */ /* 0x000eac0000004200 */
[----:B------:R-:W-:Y:S01]  /*6550*/  IMAD.MOV.U32 R99, RZ, RZ, R160 ;  /* 0x000000ffff637224 */ /* 0x000fe200078e00a0 */
[----:B-1----:R-:W-:Y:S01]  /*6560*/  HMMA.16816.F32 R188, R4, R20, R188 ;  /* 0x0000001404bc723c */ /* 0x002fe200000018bc */
[----:B------:R-:W-:Y:S01]  /*6570*/  IMAD.MOV.U32 R98, RZ, RZ, R161 ;  /* 0x000000ffff627224 */ /* 0x000fe200078e00a1 */
[----:B------:R-:W-:Y:S01]  /*6580*/  MOV R97, R162 ;  /* 0x000000a200617202 */ /* 0x000fe20000000f00 */
[----:B------:R-:W-:Y:S01]  /*6590*/  IMAD.MOV.U32 R202, RZ, RZ, R99 ;  /* 0x000000ffffca7224 */ /* 0x000fe200078e0063 */
[----:B------:R-:W-:-:S03]  /*65a0*/  MOV R96, R141 ;  /* 0x0000008d00607202 */ /* 0x000fc60000000f00 */
[----:B------:R-:W-:Y:S01]  /*65b0*/  MOV R21, R193 ;  /* 0x000000c100157202 */ /* 0x000fe20000000f00 */
[----:B----4-:R-:W-:Y:S01]  /*65c0*/  HMMA.16816.F32 R116, R4, R26, R184 ;  /* 0x0000001a0474723c */ /* 0x010fe200000018b8 */
[----:B------:R-:W-:-:S06]  /*65d0*/  MOV R20, R195 ;  /* 0x000000c300147202 */ /* 0x000fcc0000000f00 */
        /* <DEDUP_REMOVED lines=8> */
[----:B------:R-:W-:Y:S01]  /*6660*/  HMMA.16816.F32 R112, R4, R24, R112 ;  /* 0x000000180470723c */ /* 0x000fe20000001870 */
[----:B------:R1:W-:Y:S01]  /*6670*/  MUFU.EX2 R210, R2 ;  /* 0x0000000200d27308 */ /* 0x0003e20000000800 */
[----:B------:R-:W3:Y:S01]  /*6680*/  LDSM.16.MT88.4 R24, [R219+0xa900] ;  /* 0x00a90000db18783b */ /* 0x000ee20000004200 */
[----:B------:R-:W-:Y:S01]  /*6690*/  IMAD.MOV.U32 R87, RZ, RZ, R131 ;  /* 0x000000ffff577224 */ /* 0x000fe200078e0083 */
[----:B------:R-:W-:Y:S01]  /*66a0*/  MOV R84, R208 ;  /* 0x000000d000547202 */ /* 0x000fe20000000f00 */
[----:B------:R-:W-:-:S03]  /*66b0*/  IMAD.MOV.U32 R85, RZ, RZ, R209 ;  /* 0x000000ffff557224 */ /* 0x000fc600078e00d1 */
[C---:B------:R-:W-:Y:S07]  /*66c0*/  HMMA.16816.F32 R160, R4.reuse, R28, R92 ;  /* 0x0000001c04a0723c */ /* 0x040fee000000185c */
[----:B------:R-:W-:Y:S01]  /*66d0*/  MOV R93, R128 ;  /* 0x00000080005d7202 */ /* 0x000fe20000000f00 */
[----:B------:R-:W-:Y:S01]  /*66e0*/  IMAD.MOV.U32 R92, RZ, RZ, R130 ;  /* 0x000000ffff5c7224 */ /* 0x000fe200078e0082 */
[----:B--2---:R-:W-:Y:S01]  /*66f0*/  HMMA.16816.F32 R40, R4, R10, R40 ;  /* 0x0000000a0428723c */ /* 0x004fe20000001828 */
[----:B-1----:R-:W-:-:S02]  /*6700*/  FFMA.FTZ R2, R203, c[0x0][0x2d0], -R12 ;  /* 0x0000b400cb027a23 */ /* 0x002fc4000001080c */
[----:B------:R-:W-:Y:S02]  /*6710*/  IMAD.MOV.U32 R95, RZ, RZ, R142 ;  /* 0x000000ffff5f7224 */ /* 0x000fe400078e008e */
[----:B------:R1:W2:Y:S01]  /*6720*/  MUFU.EX2 R212, R2 ;  /* 0x0000000200d47308 */ /* 0x0002a20000000800 */
[----:B------:R-:W-:Y:S02]  /*6730*/  IMAD.MOV.U32 R94, RZ, RZ, R143 ;  /* 0x000000ffff5e7224 */ /* 0x000fe400078e008f */
[----:B------:R-:W-:Y:S01]  /*6740*/  HMMA.16816.F32 R128, R4, R16, R80 ;  /* 0x000000100480723c */ /* 0x000fe20000001850 */
[----:B------:R-:W-:-:S07]  /*6750*/  IMAD.MOV.U32 R203, RZ, RZ, R98 ;  /* 0x000000ffffcb7224 */ /* 0x000fce00078e0062 */
[----:B------:R-:W-:Y:S01]  /*6760*/  HMMA.16816.F32 R80, R4, R18, R76 ;  /* 0x000000120450723c */ /* 0x000fe2000000184c */
[----:B------:R-:W-:Y:S01]  /*6770*/  LDSM.16.MT88.4 R16, [R218+0x2100] ;  /* 0x00210000da10783b */ /* 0x000fe20000004200 */
[----:B-1----:R-:W-:Y:S01]  /*6780*/  FFMA.FTZ R2, R204, c[0x0][0x2d0], -R12 ;  /* 0x0000b400cc027a23 */ /* 0x002fe2000001080c */
[----:B------:R-:W-:-:S05]  /*6790*/  MOV R204, R97 ;  /* 0x0000006100cc7202 */ /* 0x000fca0000000f00 */
[C---:B------:R-:W-:Y:S01]  /*67a0*/  HMMA.16816.F32 R76, R4.reuse, R8, R44 ;  /* 0x00000008044c723c */ /* 0x040fe2000000182c */
[----:B------:R1:W-:Y:S01]  /*67b0*/  MUFU.EX2 R213, R2 ;  /* 0x0000000200d57308 */ /* 0x0003e20000000800 */
[----:B------:R-:W4:Y:S06]  /*67c0*/  LDSM.16.MT88.4 R8, [R217+0x2100] ;  /* 0x00210000d908783b */ /* 0x000f2c0000004200 */
[C---:B------:R-:W-:Y:S08]  /*67d0*/  HMMA.16816.F32 R140, R4.reuse, R30, R88 ;  /* 0x0000001e048c723c */ /* 0x040ff00000001858 */
[----:B---3--:R-:W-:Y:S01]  /*67e0*/  HMMA.16816.F32 R36, R4, R24, R36 ;  /* 0x000000180424723c */ /* 0x008fe20000001824 */
[----:B-1----:R-:W-:-:S02]  /*67f0*/  FFMA.FTZ R2, R205, c[0x0][0x2d0], -R12 ;  /* 0x0000b400cd027a23 */ /* 0x002fc4000001080c */
[----:B------:R-:W-:Y:S02]  /*6800*/  IMAD.MOV.U32 R205, RZ, RZ, R96 ;  /* 0x000000ffffcd7224 */ /* 0x000fe400078e0060 */
[----:B------:R1:W3:Y:S03]  /*6810*/  MUFU.EX2 R211, R2 ;  /* 0x0000000200d37308 */ /* 0x0002e60000000800 */
[----:B------:R-:W-:Y:S07]  /*6820*/  HMMA.16816.F32 R32, R4, R26, R32 ;  /* 0x0000001a0420723c */ /* 0x000fee0000001820 */
[----:B--2---:R-:W-:Y:S01]  /*6830*/  F2FP.PACK_AB R4, R212, R210 ;  /* 0x000000d2d404723e */ /* 0x004fe200000000ff */
[----:B-1----:R-:W-:Y:S01]  /*6840*/  FFMA.FTZ R2, R198, c[0x0][0x2d0], -R0 ;  /* 0x0000b400c6027a23 */ /* 0x002fe20000010800 */
[----:B---3--:R-:W-:Y:S01]  /*6850*/  F2FP.PACK_AB R6, R211, R213 ;  /* 0x000000d5d306723e */ /* 0x008fe200000000ff */
[----:B------:R-:W-:-:S02]  /*6860*/  IMAD.MOV.U32 R198, RZ, RZ, R95 ;  /* 0x000000ffffc67224 */ /* 0x000fc400078e005f */
[----:B------:R1:W-:Y:S02]  /*6870*/  MUFU.EX2 R134, R2 ;  /* 0x0000000200867308 */ /* 0x0003e40000000800 */
[----:B-1----:R-:W-:Y:S01]  /*6880*/  FFMA.FTZ R2, R201, c[0x0][0x2d0], -R0 ;  /* 0x0000b400c9027a23 */ /* 0x002fe20000010800 */
[----:B------:R-:W-:-:S05]  /*6890*/  MOV R201, R94 ;  /* 0x0000005e00c97202 */ /* 0x000fca0000000f00 */
[----:B------:R1:W2:Y:S02]  /*68a0*/  MUFU.EX2 R135, R2 ;  /* 0x0000000200877308 */ /* 0x0002a40000000800 */
[----:B-1----:R-:W-:Y:S01]  /*68b0*/  FFMA.FTZ R2, R200, c[0x0][0x2d0], -R0 ;  /* 0x0000b400c8027a23 */ /* 0x002fe20000010800 */
[----:B--2---:R-:W-:Y:S01]  /*68c0*/  F2FP.PACK_AB R5, R135, R134 ;  /* 0x000000868705723e */ /* 0x004fe200000000ff */
[----:B------:R-:W-:-:S04]  /*68d0*/  IMAD.MOV.U32 R200, RZ, RZ, R93 ;  /* 0x000000ffffc87224 */ /* 0x000fc800078e005d */
[----:B------:R1:W-:Y:S02]  /*68e0*/  MUFU.EX2 R208, R2 ;  /* 0x0000000200d07308 */ /* 0x0003e40000000800 */
[----:B-1----:R-:W-:Y:S02]  /*68f0*/  FFMA.FTZ R2, R199, c[0x0][0x2d0], -R0 ;  /* 0x0000b400c7027a23 */ /* 0x002fe40000010800 */
[----:B------:R-:W-:-:S04]  /*6900*/  IMAD.MOV.U32 R199, RZ, RZ, R92 ;  /* 0x000000ffffc77224 */ /* 0x000fc800078e005c */
[----:B------:R-:W1:Y:S02]  /*6910*/  MUFU.EX2 R209, R2 ;  /* 0x0000000200d17308 */ /* 0x000e640000000800 */
[----:B-1----:R-:W-:Y:S02]  /*6920*/  F2FP.PACK_AB R7, R209, R208 ;  /* 0x000000d0d107723e */ /* 0x002fe400000000ff */
[----:B------:R-:W-:-:S05]  /*6930*/  MOV R2, R21 ;  /* 0x0000001500027202 */ /* 0x000fca0000000f00 */
[C---:B----4-:R-:W-:Y:S08]  /*6940*/  HMMA.16816.F32 R136, R4.reuse, R8, R136 ;  /* 0x000000080488723c */ /* 0x050ff00000001888 */
[C---:B------:R-:W-:Y:S01]  /*6950*/  HMMA.16816.F32 R24, R4.reuse, R10, R48 ;  /* 0x0000000a0418723c */ /* 0x040fe20000001830 */
[----:B------:R-:W1:Y:S07]  /*6960*/  LDSM.16.MT88.4 R8, [R220+0x2100] ;  /* 0x00210000dc08783b */ /* 0x000e6e0000004200 */
[C---:B------:R-:W-:Y:S08]  /*6970*/  HMMA.16816.F32 R144, R4.reuse, R16, R144 ;  /* 0x000000100490723c */ /* 0x040ff00000001890 */
[C---:B------:R-:W-:Y:S01]  /*6980*/  HMMA.16816.F32 R28, R4.reuse, R18, R52 ;  /* 0x00000012041c723c */ /* 0x040fe20000001834 */
[----:B------:R-:W2:Y:S07]  /*6990*/  LDSM.16.MT88.4 R16, [R219+0x2100] ;  /* 0x00210000db10783b */ /* 0x000eae0000004200 */
[C---:B-1----:R-:W-:Y:S08]  /*69a0*/  HMMA.16816.F32 R152, R4.reuse, R8, R152 ;  /* 0x000000080498723c */ /* 0x042ff00000001898 */
[C---:B------:R-:W-:Y:S01]  /*69b0*/  HMMA.16816.F32 R88, R4.reuse, R10, R64 ;  /* 0x0000000a0458723c */ /* 0x040fe20000001840 */
[----:B------:R-:W1:Y:S06]  /*69c0*/  LDSM.16.MT88.4 R8, [R217+0x5100] ;  /* 0x00510000d908783b */ /* 0x000e6c0000004200 */
[----:B------:R-:W-:Y:S01]  /*69d0*/  IMAD.MOV.U32 R66, RZ, RZ, R87 ;  /* 0x000000ffff427224 */ /* 0x000fe200078e0057 */
[----:B--2---:R-:W-:Y:S01]  /*69e0*/  HMMA.16816.F32 R72, R4, R16, R72 ;  /* 0x000000100448723c */ /* 0x004fe20000001848 */
[----:B------:R-:W-:-:S02]  /*69f0*/  IMAD.MOV.U32 R67, RZ, RZ, R20 ;  /* 0x000000ffff437224 */ /* 0x000fc400078e0014 */
[----:B------:R-:W-:Y:S01]  /*6a00*/  LDSM.16.MT88.4 R20, [R218+0x8100] ;  /* 0x00810000da14783b */ /* 0x000fe20000004200 */
[----:B------:R-:W-:Y:S01]  /*6a10*/  IMAD.MOV.U32 R65, RZ, RZ, R172 ;  /* 0x000000ffff417224 */ /* 0x000fe200078e00ac */
[----:B------:R-:W-:Y:S01]  /*6a20*/  MOV R172, R184 ;  /* 0x000000b800ac7202 */ /* 0x000fe20000000f00 */
[----:B------:R-:W-:Y:S02]  /*6a30*/  IMAD.MOV.U32 R64, RZ, RZ, R202 ;  /* 0x000000ffff407224 */ /* 0x000fe400078e00ca */
[C---:B------:R-:W-:Y:S01]  /*6a40*/  HMMA.16816.F32 R60, R4.reuse, R18, R60 ;  /* 0x00000012043c723c */ /* 0x040fe2000000183c */
[----:B------:R-:W2:Y:S07]  /*6a50*/  LDSM.16.MT88.4 R16, [R218+0x5100] ;  /* 0x00510000da10783b */ /* 0x000eae0000004200 */
[C---:B-1----:R-:W-:Y:S08]  /*6a60*/  HMMA.16816.F32 R68, R4.reuse, R8, R68 ;  /* 0x000000080444723c */ /* 0x042ff00000001844 */
[C---:B------:R-:W-:Y:S01]  /*6a70*/  HMMA.16816.F32 R44, R4.reuse, R10, R56 ;  /* 0x0000000a042c723c */ /* 0x040fe20000001838 */
[----:B------:R-:W1:Y:S06]  /*6a80*/  LDSM.16.MT88.4 R8, [R220+0x5100] ;  /* 0x00510000dc08783b */ /* 0x000e6c0000004200 */
[----:B------:R-:W-:Y:S01]  /*6a90*/  IMAD.MOV.U32 R58, RZ, RZ, R84 ;  /* 0x000000ffff3a7224 */ /* 0x000fe200078e0054 */
[----:B--2---:R-:W-:Y:S01]  /*6aa0*/  HMMA.16816.F32 R176, R4, R16, R176 ;  /* 0x0000001004b0723c */ /* 0x004fe200000018b0 */
[----:B------:R-:W-:Y:S01]  /*6ab0*/  IMAD.MOV.U32 R57, RZ, RZ, R85 ;  /* 0x000000ffff397224 */ /* 0x000fe200078e0055 */
[----:B------:R-:W-:-:S02]  /*6ac0*/  MOV R56, R86 ;  /* 0x0000005600387202 */ /* 0x000fc40000000f00 */
[----:B------:R-:W-:-:S04]  /*6ad0*/  MOV R59, R203 ;  /* 0x000000cb003b7202 */ /* 0x000fc80000000f00 */
        /* <DEDUP_REMOVED lines=8> */
[C---:B------:R-:W-:Y:S07]  /*6b60*/  HMMA.16816.F32 R108, R4.reuse, R20, R168 ;  /* 0x00000014046c723c */ /* 0x040fee00000018a8 */
[----:B------:R-:W-:Y:S01]  /*6b70*/  MOV R168, R199 ;  /* 0x000000c700a87202 */ /* 0x000fe20000000f00 */
[C---:B------:R-:W-:Y:S01]  /*6b80*/  HMMA.16816.F32 R112, R4.reuse, R22, R156 ;  /* 0x000000160470723c */ /* 0x040fe2000000189c */
[----:B------:R-:W3:Y:S01]  /*6b90*/  LDSM.16.MT88.4 R20, [R217+0xb100] ;  /* 0x00b10000d914783b */ /* 0x000ee20000004200 */
        /* <DEDUP_REMOVED lines=8> */
[----:B------:R-:W-:-:S02]  /*6c20*/  IMAD.MOV.U32 R159, RZ, RZ, R200 ;  /* 0x000000ffff9f7224 */ /* 0x000fc400078e00c8 */
[----:B------:R-:W-:Y:S02]  /*6c30*/  IMAD.MOV.U32 R158, RZ, RZ, R201 ;  /* 0x000000ffff9e7224 */ /* 0x000fe400078e00c9 */
[----:B------:R-:W-:Y:S02]  /*6c40*/  FFMA.FTZ R2, R2, c[0x0][0x2d0], -R12 ;  /* 0x0000b40002027a23 */ /* 0x000fe4000001080c */
[----:B------:R-:W-:Y:S01]  /*6c50*/  IMAD.MOV.U32 R66, RZ, RZ, R174 ;  /* 0x000000ffff427224 */ /* 0x000fe200078e00ae */
[----:B------:R-:W-:Y:S01]  /*6c60*/  HMMA.16816.F32 R104, R4, R10, R124 ;  /* 0x0000000a0468723c */ /* 0x000fe2000000187c */
[----:B------:R-:W1:Y:S01]  /*6c70*/  LDSM.16.MT88.4 R8, [R219+0x8100] ;  /* 0x00810000db08783b */ /* 0x000e620000004200 */
[----:B------:R-:W-:Y:S02]  /*6c80*/  IMAD.MOV.U32 R173, RZ, RZ, R175 ;  /* 0x000000ffffad7224 */ /* 0x000fe400078e00af */
[----:B------:R-:W-:Y:S02]  /*6c90*/  IMAD.MOV.U32 R175, RZ, RZ, R185 ;  /* 0x000000ffffaf7224 */ /* 0x000fe400078e00b9 */
[----:B------:R-:W-:-:S02]  /*6ca0*/  IMAD.MOV.U32 R174, RZ, RZ, R186 ;  /* 0x000000ffffae7224 */ /* 0x000fc400078e00ba */
[C---:B--2---:R-:W-:Y:S07]  /*6cb0*/  HMMA.16816.F32 R120, R4.reuse, R18, R148 ;  /* 0x000000120478723c */ /* 0x044fee0000001894 */
[----:B------:R-:W-:Y:S01]  /*6cc0*/  IMAD.MOV.U32 R151, RZ, RZ, R206 ;  /* 0x000000ffff977224 */ /* 0x000fe200078e00ce */
[----:B------:R-:W-:Y:S01]  /*6cd0*/  HMMA.16816.F32 R116, R4, R16, R164 ;  /* 0x000000100474723c */ /* 0x000fe200000018a4 */
[----:B------:R-:W2:Y:S02]  /*6ce0*/  LDSM.16.MT88.4 R16, [R218+0xb100] ;  /* 0x00b10000da10783b */ /* 0x000ea40000004200 */
[----:B------:R-:W-:-:S04]  /*6cf0*/  IMAD.MOV.U32 R150, RZ, RZ, R151 ;  /* 0x000000ffff967224 */ /* 0x000fc800078e0097 */
[----:B------:R-:W-:Y:S01]  /*6d00*/  MOV R164, R187 ;  /* 0x000000bb00a47202 */ /* 0x000fe20000000f00 */
[----:B------:R-:W-:Y:S01]  /*6d10*/  IMAD.MOV.U32 R165, RZ, RZ, R196 ;  /* 0x000000ffffa57224 */ /* 0x000fe200078e00c4 */
[----:B------:R-:W-:Y:S01]  /*6d20*/  MOV R167, R207 ;  /* 0x000000cf00a77202 */ /* 0x000fe20000000f00 */
[----:B------:R-:W-:Y:S01]  /*6d30*/  IMAD.MOV.U32 R166, RZ, RZ, R197 ;  /* 0x000000ffffa67224 */ /* 0x000fe200078e00c5 */
[----:B------:R-:W-:Y:S01]  /*6d40*/  MOV R151, R164 ;  /* 0x000000a400977202 */ /* 0x000fe20000000f00 */
[----:B------:R-:W-:Y:S01]  /*6d50*/  IMAD.MOV.U32 R164, RZ, RZ, R165 ;  /* 0x000000ffffa47224 */ /* 0x000fe200078e00a5 */
[C---:B---3--:R-:W-:Y:S01]  /*6d60*/  HMMA.16816.F32 R188, R4.reuse, R20, R188 ;  /* 0x0000001404bc723c */ /* 0x048fe200000018bc */
        /* <DEDUP_REMOVED lines=14> */
[C---:B-1----:R-:W-:Y:S01]  /*6e50*/  HMMA.16816.F32 R124, R4.reuse, R8, R160 ;  /* 0x00000008047c723c */ /* 0x042fe200000018a0 */
[----:B------:R1:W-:Y:S07]  /*6e60*/  MUFU.EX2 R13, R2 ;  /* 0x00000002000d7308 */ /* 0x0003ee0000000800 */
[C---:B------:R-:W-:Y:S01]  /*6e70*/  HMMA.16816.F32 R184, R4.reuse, R10, R140 ;  /* 0x0000000a04b8723c */ /* 0x040fe2000000188c */
[----:B------:R-:W3:Y:S04]  /*6e80*/  LDSM.16.MT88.4 R8, [R220+0xb100] ;  /* 0x00b10000dc08783b */ /* 0x000ee80000004200 */
[----:B------:R-:W-:Y:S03]  /*6e90*/  LDSM.16.MT88.4 R140, [R217+0x2900] ;  /* 0x00290000d98c783b */ /* 0x000fe60000004200 */
[----:B--2---:R-:W-:Y:S01]  /*6ea0*/  HMMA.16816.F32 R196, R4, R16, R128 ;  /* 0x0000001004c4723c */ /* 0x004fe20000001880 */
[----:B-1----:R-:W-:-:S02]  /*6eb0*/  FFMA.FTZ R2, R150, c[0x0][0x2d0], -R12 ;  /* 0x0000b40096027a23 */ /* 0x002fc4000001080c */
        /* <DEDUP_REMOVED lines=19> */
[----:B------:R1:W2:Y:S01]  /*6ff0*/  MUFU.EX2 R14, R2 ;  /* 0x00000002000e7308 */ /* 0x0002a20000000800 */
[----:B------:R-:W4:Y:S01]  /*7000*/  LDSM.16.MT88.4 R16, [R219+0xb100] ;  /* 0x00b10000db10783b */ /* 0x000f220000004200 */
[----:B------:R-:W-:-:S05]  /*7010*/  FFMA.FTZ R3, R3, c[0x0][0x2d0], -R0 ;  /* 0x0000b40003037a23 */ /* 0x000fca0000010800 */
[C---:B------:R-:W-:Y:S08]  /*7020*/  HMMA.16816.F32 R192, R4.reuse, R22, R192 ;  /* 0x0000001604c0723c */ /* 0x040ff000000018c0 */
[C---:B---3--:R-:W-:Y:S01]  /*7030*/  HMMA.16816.F32 R204, R4.reuse, R8, R76 ;  /* 0x0000000804cc723c */ /* 0x048fe2000000184c */
[----:B-1----:R-:W-:Y:S02]  /*7040*/  FFMA.FTZ R2, R150, c[0x0][0x2d0], -R12 ;  /* 0x0000b40096027a23 */ /* 0x002fe4000001080c */
[----:B------:R-:W-:Y:S01]  /*7050*/  IMAD.MOV.U32 R150, RZ, RZ, R151 ;  /* 0x000000ffff967224 */ /* 0x000fe200078e0097 */
[----:B------:R-:W-:Y:S01]  /*7060*/  MOV R151, R164 ;  /* 0x000000a400977202 */ /* 0x000fe20000000f00 */
        /* <DEDUP_REMOVED lines=19> */
[----:B-1----:R-:W-:Y:S01]  /*71a0*/  FFMA.FTZ R2, R150, c[0x0][0x2d0], -R12 ;  /* 0x0000b40096027a23 */ /* 0x002fe2000001080c */
        /* <DEDUP_REMOVED lines=20> */
[C---:B----4-:R-:W-:Y:S01]  /*72f0*/  HMMA.16816.F32 R36, R4.reuse, R16, R36 ;  /* 0x000000100424723c */ /* 0x050fe20000001824 */
[----:B------:R1:W3:Y:S07]  /*7300*/  MUFU.EX2 R15, R2 ;  /* 0x00000002000f7308 */ /* 0x0002ee0000000800 */
[----:B------:R-:W-:Y:S01]  /*7310*/  HMMA.16816.F32 R32, R4, R18, R32 ;  /* 0x000000120420723c */ /* 0x000fe20000001820 */
[----:B--2---:R-:W-:Y:S01]  /*7320*/  F2FP.PACK_AB R128, R14, R13 ;  /* 0x0000000d0e80723e */ /* 0x004fe200000000ff */
[----:B------:R-:W-:Y:S01]  /*7330*/  IMAD.MOV.U32 R78, RZ, RZ, R181 ;  /* 0x000000ffff4e7224 */ /* 0x000fe200078e00b5 */
[----:B------:R-:W-:Y:S01]  /*7340*/  MOV R77, R180 ;  /* 0x000000b4004d7202 */ /* 0x000fe20000000f00 */
[----:B------:R-:W-:Y:S01]  /*7350*/  IMAD.MOV.U32 R80, RZ, RZ, R183 ;  /* 0x000000ffff507224 */ /* 0x000fe200078e00b7 */
[----:B------:R-:W-:Y:S01]  /*7360*/  MOV R79, R182 ;  /* 0x000000b6004f7202 */ /* 0x000fe20000000f00 */
[----:B------:R-:W-:Y:S01]  /*7370*/  IMAD.MOV.U32 R76, RZ, RZ, R175 ;  /* 0x000000ffff4c7224 */ /* 0x000fe200078e00af */
[----:B------:R-:W-:Y:S01]  /*7380*/  UIMAD.WIDE.U32 UR6, UR15, UR4, URZ ;  /* 0x000000040f0672a5 */ /* 0x000fe2000f8e003f */
[----:B------:R2:W5:Y:S01]  /*7390*/  LDL.LU R222, [R1+0x4c] ;  /* 0x00004c0001de7983 */ /* 0x0005620000300800 */
[----:B-1----:R-:W-:Y:S01]  /*73a0*/  FFMA.FTZ R2, R150, c[0x0][0x2d0], -R0 ;  /* 0x0000b40096027a23 */ /* 0x002fe20000010800 */
[----:B------:R-:W-:Y:S01]  /*73b0*/  MOV R150, R151 ;  /* 0x0000009700967202 */ /* 0x000fe20000000f00 */
[----:B------:R-:W-:Y:S01]  /*73c0*/  IMAD.MOV.U32 R151, RZ, RZ, R164 ;  /* 0x000000ffff977224 */ /* 0x000fe200078e00a4 */
[----:B------:R-:W-:Y:S01]  /*73d0*/  MOV R164, R165 ;  /* 0x000000a500a47202 */ /* 0x000fe20000000f00 */
[----:B------:R1:W-:Y:S01]  /*73e0*/  MUFU.EX2 R12, R2 ;  /* 0x00000002000c7308 */ /* 0x0003e20000000800 */
[----:B------:R-:W-:Y:S01]  /*73f0*/  MOV R161, R150 ;  /* 0x0000009600a17202 */ /* 0x000fe20000000f00 */
[----:B------:R-:W-:Y:S01]  /*7400*/  IMAD.MOV.U32 R162, RZ, RZ, R151 ;  /* 0x000000ffffa27224 */ /* 0x000fe200078e0097 */
[----:B---3--:R-:W-:Y:S01]  /*7410*/  F2FP.PACK_AB R130, R15, R20 ;  /* 0x000000140f82723e */ /* 0x008fe200000000ff */
        /* <DEDUP_REMOVED lines=9> */
[----:B------:R-:W3:Y:S01]  /*74b0*/  MUFU.EX2 R4, R3 ;  /* 0x0000000300047308 */ /* 0x000ee20000000800 */
[----:B------:R-:W-:Y:S01]  /*74c0*/  LDSM.16.MT88.4 R180, [R218+0x5900] ;  /* 0x00590000dab4783b */ /* 0x000fe20000004200 */
[----:B-1----:R-:W-:-:S02]  /*74d0*/  FFMA.FTZ R2, R161, c[0x0][0x2d0], -R0 ;  /* 0x0000b400a1027a23 */ /* 0x002fc40000010800 */
[----:B------:R-:W-:Y:S01]  /*74e0*/  FFMA.FTZ R0, R23, c[0x0][0x2d0], -R0 ;  /* 0x0000b40017007a23 */ /* 0x000fe20000010800 */
[----:B------:R-:W-:Y:S01]  /*74f0*/  MOV R165, R166 ;  /* 0x000000a600a57202 */ /* 0x000fe20000000f00 */
[----:B------:R-:W-:Y:S02]  /*7500*/  IMAD.MOV.U32 R159, RZ, RZ, R168 ;  /* 0x000000ffff9f7224 */ /* 0x000fe400078e00a8 */
[----:B------:R-:W-:Y:S01]  /*7510*/  MUFU.EX2 R6, R2 ;  /* 0x0000000200067308 */ /* 0x000fe20000000800 */
[----:B------:R-:W-:Y:S01]  /*7520*/  IMAD.MOV.U32 R166, RZ, RZ, R167 ;  /* 0x000000ffffa67224 */ /* 0x000fe200078e00a7 */
[----:B------:R-:W-:Y:S01]  /*7530*/  MOV R168, R169 ;  /* 0x000000a900a87202 */ /* 0x000fe20000000f00 */
[----:B------:R-:W-:Y:S01]  /*7540*/  IMAD.MOV.U32 R169, RZ, RZ, R170 ;  /* 0x000000ffffa97224 */ /* 0x000fe200078e00aa */
[----:B------:R-:W-:Y:S01]  /*7550*/  MOV R167, R156 ;  /* 0x0000009c00a77202 */ /* 0x000fe20000000f00 */
[----:B------:R-:W-:Y:S01]  /*7560*/  IMAD.MOV.U32 R156, RZ, RZ, R157 ;  /* 0x000000ffff9c7224 */ /* 0x000fe200078e009d */
[----:B------:R-:W-:Y:S01]  /*7570*/  MOV R170, R171 ;  /* 0x000000ab00aa7202 */ /* 0x000fe20000000f00 */
[----:B------:R-:W-:Y:S01]  /*7580*/  IMAD.MOV.U32 R171, RZ, RZ, R56 ;  /* 0x000000ffffab7224 */ /* 0x000fe200078e0038 */
[----:B------:R-:W1:Y:S01]  /*7590*/  MUFU.EX2 R5, R0 ;  /* 0x0000000000057308 */ /* 0x000e620000000800 */
        /* <DEDUP_REMOVED lines=18> */
[----:B------:R-:W4:Y:S01]  /*76c0*/  LDSM.16.MT88.4 R148, [R218+0x2900] ;  /* 0x00290000da94783b */ /* 0x000f220000004200 */
[----:B------:R-:W-:Y:S01]  /*76d0*/  MOV R59, R64 ;  /* 0x00000040003b7202 */ /* 0x000fe20000000f00 */
[----:B------:R-:W-:Y:S01]  /*76e0*/  IMAD.MOV.U32 R64, RZ, RZ, R65 ;  /* 0x000000ffff407224 */ /* 0x000fe200078e0041 */
[----:B------:R-:W-:Y:S01]  /*76f0*/  MOV R65, R66 ;  /* 0x0000004200417202 */ /* 0x000fe20000000f00 */
[----:B------:R-:W-:Y:S01]  /*7700*/  IMAD.MOV.U32 R66, RZ, RZ, R67 ;  /* 0x000000ffff427224 */ /* 0x000fe200078e0043 */
[----:B---3--:R-:W-:-:S02]  /*7710*/  F2FP.PACK_AB R129, R4, R12 ;  /* 0x0000000c0481723e */ /* 0x008fc400000000ff */
[----:B-1----:R-:W-:Y:S02]  /*7720*/  F2FP.PACK_AB R131, R5, R6 ;  /* 0x000000060583723e */ /* 0x002fe400000000ff */
[----:B------:R-:W-:Y:S01]  /*7730*/  MOV R18, R174 ;  /* 0x000000ae00127202 */ /* 0x000fe20000000f00 */
[----:B------:R-:W-:Y:S01]  /*7740*/  IMAD.MOV.U32 R160, RZ, RZ, R164 ;  /* 0x000000ffffa07224 */ /* 0x000fe200078e00a4 */
[----:B------:R-:W-:Y:S01]  /*7750*/  MOV R67, R172 ;  /* 0x000000ac00437202 */ /* 0x000fe20000000f00 */
[----:B------:R-:W-:Y:S01]  /*7760*/  IMAD.MOV.U32 R172, RZ, RZ, R173 ;  /* 0x000000ffffac7224 */ /* 0x000fe200078e00ad */
[----:B------:R-:W-:Y:S01]  /*7770*/  MOV R173, R216 ;  /* 0x000000d800ad7202 */ /* 0x000fe20000000f00 */
[----:B------:R-:W-:Y:S01]  /*7780*/  HMMA.16816.F32 R136, R128, R140, R136 ;  /* 0x0000008c8088723c */ /* 0x000fe20000001888 */
[----:B------:R-:W-:Y:S01]  /*7790*/  MOV R21, R163 ;  /* 0x000000a300157202 */ /* 0x000fe20000000f00 */
[----:B------:R-:W-:Y:S01]  /*77a0*/  IMAD.MOV.U32 R162, RZ, RZ, R166 ;  /* 0x000000ffffa27224 */ /* 0x000fe200078e00a6 */
[----:B------:R-:W-:Y:S01]  /*77b0*/  MOV R161, R165 ;  /* 0x000000a500a17202 */ /* 0x000fe20000000f00 */
[----:B------:R-:W-:-:S02]  /*77c0*/  IMAD.MOV.U32 R7, RZ, RZ, R173 ;  /* 0x000000ffff077224 */ /* 0x000fc400078e00ad */
[----:B------:R-:W-:Y:S01]  /*77d0*/  IMAD.MOV.U32 R23, RZ, RZ, R169 ;  /* 0x000000ffff177224 */ /* 0x000fe200078e00a9 */
[----:B------:R-:W-:Y:S01]  /*77e0*/  MOV R17, R56 ;  /* 0x0000003800117202 */ /* 0x000fe20000000f00 */
[C---:B------:R-:W-:Y:S01]  /*77f0*/  HMMA.16816.F32 R140, R128.reuse, R142, R24 ;  /* 0x0000008e808c723c */ /* 0x040fe20000001818 */
[----:B------:R-:W-:Y:S01]  /*7800*/  @UP1 USHF.R.U32.HI UR15, URZ, UR5, UR7 ;  /* 0x000000053f0f1299 */ /* 0x000fe20008011607 */
[----:B------:R2:W5:Y:S05]  /*7810*/  LDL.LU R221, [R1+0x48] ;  /* 0x0000480001dd7983 */ /* 0x00056a0000300800 */
[----:B------:R-:W-:Y:S01]  /*7820*/  MOV R27, R172 ;  /* 0x000000ac001b7202 */ /* 0x000fe20000000f00 */
[----:B------:R-:W-:Y:S01]  /*7830*/  IMAD.MOV.U32 R164, RZ, RZ, R156 ;  /* 0x000000ffffa47224 */ /* 0x000fe200078e009c */
[----:B------:R-:W1:Y:S01]  /*7840*/  LDSM.16.MT88.4 R172, [R217+0x5900] ;  /* 0x00590000d9ac783b */ /* 0x000e620000004200 */
[----:B------:R-:W-:Y:S01]  /*7850*/  MOV R163, R167 ;  /* 0x000000a700a37202 */ /* 0x000fe20000000f00 */
[----:B------:R-:W-:Y:S01]  /*7860*/  IMAD.MOV.U32 R166, RZ, RZ, R158 ;  /* 0x000000ffffa67224 */ /* 0x000fe200078e009e */
[----:B------:R-:W-:Y:S01]  /*7870*/  MOV R165, R157 ;  /* 0x0000009d00a57202 */ /* 0x000fe20000000f00 */
[----:B----4-:R-:W-:Y:S01]  /*7880*/  HMMA.16816.F32 R144, R128, R148, R144 ;  /* 0x000000948090723c */ /* 0x010fe20000001890 */
[----:B------:R-:W-:-:S03]  /*7890*/  MOV R167, R159 ;  /* 0x0000009f00a77202 */ /* 0x000fc60000000f00 */
[----:B------:R-:W-:Y:S01]  /*78a0*/  IMAD.MOV.U32 R83, RZ, RZ, R165 ;  /* 0x000000ffff537224 */ /* 0x000fe200078e00a5 */
[----:B------:R-:W3:Y:S01]  /*78b0*/  LDSM.16.MT88.4 R156, [R220+0x2900] ;  /* 0x00290000dc9c783b */ /* 0x000ee20000004200 */
[----:B------:R-:W-:Y:S01]  /*78c0*/  MOV R82, R166 ;  /* 0x000000a600527202 */ /* 0x000fe20000000f00 */
[----:B------:R-:W-:Y:S01]  /*78d0*/  IMAD.MOV.U32 R81, RZ, RZ, R167 ;  /* 0x000000ffff517224 */ /* 0x000fe200078e00a7 */
[----:B------:R-:W-:Y:S01]  /*78e0*/  MOV R2, R66 ;  /* 0x0000004200027202 */ /* 0x000fe20000000f00 */
[----:B------:R-:W-:Y:S01]  /*78f0*/  HMMA.16816.F32 R148, R128, R150, R28 ;  /* 0x000000968094723c */ /* 0x000fe2000000181c */
[----:B------:R-:W-:Y:S01]  /*7900*/  MOV R24, R170 ;  /* 0x000000aa00187202 */ /* 0x000fe20000000f00 */
[----:B------:R-:W-:Y:S02]  /*7910*/  IMAD.MOV.U32 R25, RZ, RZ, R171 ;  /* 0x000000ffff197224 */ /* 0x000fe400078e00ab */
[----:B------:R-:W-:-:S04]  /*7920*/  IMAD.MOV.U32 R0, RZ, RZ, R65 ;  /* 0x000000ffff007224 */ /* 0x000fc800078e0041 */
[----:B------:R-:W-:Y:S01]  /*7930*/  HMMA.16816.F32 R176, R128, R180, R176 ;  /* 0x000000b480b0723c */ /* 0x000fe200000018b0 */
[----:B------:R-:W-:Y:S02]  /*7940*/  MOV R28, R164 ;  /* 0x000000a4001c7202 */ /* 0x000fe40000000f00 */
[----:B------:R-:W-:Y:S01]  /*7950*/  MOV R3, R64 ;  /* 0x0000004000037202 */ /* 0x000fe20000000f00 */
[----:B------:R-:W4:Y:S01]  /*7960*/  LDSM.16.MT88.4 R164, [R219+0x2900] ;  /* 0x00290000dba4783b */ /* 0x000f220000004200 */
[----:B------:R-:W-:-:S03]  /*7970*/  MOV R31, R168 ;  /* 0x000000a8001f7202 */ /* 0x000fc60000000f00 */
[C---:B------:R-:W-:Y:S01]  /*7980*/  HMMA.16816.F32 R180, R128.reuse, R182, R48 ;  /* 0x000000b680b4723c */ /* 0x040fe20000001830 */
[----:B------:R-:W-:Y:S01]  /*7990*/  IMAD.MOV.U32 R11, RZ, RZ, R161 ;  /* 0x000000ffff0b7224 */ /* 0x000fe200078e00a1 */
[----:B------:R-:W-:Y:S01]  /*79a0*/  MOV R8, R160 ;  /* 0x000000a000087202 */ /* 0x000fe20000000f00 */
[----:B------:R-:W-:Y:S02]  /*79b0*/  IMAD.MOV.U32 R26, RZ, RZ, R67 ;  /* 0x000000ffff1a7224 */ /* 0x000fe400078e0043 */
[----:B------:R-:W-:Y:S01]  /*79c0*/  IMAD.MOV.U32 R9, RZ, RZ, R21 ;  /* 0x000000ffff097224 */ /* 0x000fe200078e0015 */
[----:B------:R-:W-:Y:S01]  /*79d0*/  MOV R22, R58 ;  /* 0x0000003a00167202 */ /* 0x000fe20000000f00 */
[----:B------:R-:W-:Y:S01]  /*79e0*/  IMAD.MOV.U32 R50, RZ, RZ, R82 ;  /* 0x000000ffff327224 */ /* 0x000fe200078e0052 */
[----:B------:R-:W-:Y:S01]  /*79f0*/  MOV R51, R83 ;  /* 0x0000005300337202 */ /* 0x000fe20000000f00 */
[----:B-1----:R-:W-:Y:S01]  /*7a00*/  HMMA.16816.F32 R168, R128, R172, R68 ;  /* 0x000000ac80a8723c */ /* 0x002fe20000001844 */
[----:B------:R-:W-:Y:S01]  /*7a10*/  IMAD.MOV.U32 R10, RZ, RZ, R163 ;  /* 0x000000ffff0a7224 */ /* 0x000fe200078e00a3 */
[----:B------:R-:W-:Y:S01]  /*7a20*/  MOV R30, R27 ;  /* 0x0000001b001e7202 */ /* 0x000fe20000000f00 */
[----:B------:R-:W-:Y:S01]  /*7a30*/  FADD.FTZ R2, R2, R50 ;  /* 0x0000003202027221 */ /* 0x000fe20000010000 */
[----:B------:R-:W1:Y:S01]  /*7a40*/  LDSM.16.MT88.4 R64, [R219+0x5900] ;  /* 0x00590000db40783b */ /* 0x000e620000004200 */
[----:B------:R-:W-:-:S03]  /*7a50*/  FADD.FTZ R0, R0, R51 ;  /* 0x0000003300007221 */ /* 0x000fc60000010000 */
[C---:B------:R-:W-:Y:S01]  /*7a60*/  HMMA.16816.F32 R172, R128.reuse, R174, R44 ;  /* 0x000000ae80ac723c */ /* 0x040fe2000000182c */
[----:B------:R-:W-:Y:S02]  /*7a70*/  FADD.FTZ R3, R3, R0 ;  /* 0x0000000003037221 */ /* 0x000fe40000010000 */
[----:B------:R-:W-:Y:S02]  /*7a80*/  IMAD.MOV.U32 R16, RZ, RZ, R57 ;  /* 0x000000ffff107224 */ /* 0x000fe400078e0039 */
[----:B------:R-:W-:Y:S01]  /*7a90*/  IMAD.MOV.U32 R19, RZ, RZ, R59 ;  /* 0x000000ffff137224 */ /* 0x000fe200078e003b */
[----:B------:R-:W-:Y:S01]  /*7aa0*/  UIADD3 UR15, UR15, UR12, -UR13 ;  /* 0x0000000c0f0f7290 */ /* 0x000fe2000fffe80d */
[----:B------:R-:W-:Y:S01]  /*7ab0*/  MOV R44, R77 ;  /* 0x0000004d002c7202 */ /* 0x000fe20000000f00 */
[----:B------:R2:W5:Y:S01]  /*7ac0*/  LDL.LU R216, [R1+0x44] ;  /* 0x0000440001d87983 */ /* 0x0005620000300800 */
[----:B------:R-:W-:Y:S01]  /*7ad0*/  MOV R45, R25 ;  /* 0x00000019002d7202 */ /* 0x000fe20000000f00 */
[----:B------:R-:W-:Y:S01]  /*7ae0*/  IMAD.MOV.U32 R46, RZ, RZ, R24 ;  /* 0x000000ffff2e7224 */ /* 0x000fe200078e0018 */
[----:B------:R-:W-:Y:S01]  /*7af0*/  MOV R47, R31 ;  /* 0x0000001f002f7202 */ /* 0x000fe20000000f00 */
[----:B------:R-:W-:Y:S01]  /*7b00*/  FADD.FTZ R2, R44, R2 ;  /* 0x000000022c027221 */ /* 0x000fe20000010000 */
[----:B------:R-:W-:Y:S01]  /*7b10*/  MOV R24, R18 ;  /* 0x0000001200187202 */ /* 0x000fe20000000f00 */
[----:B------:R-:W-:Y:S01]  /*7b20*/  IMAD.MOV.U32 R29, RZ, RZ, R26 ;  /* 0x000000ffff1d7224 */ /* 0x000fe200078e001a */
[----:B------:R-:W-:Y:S01]  /*7b30*/  MOV R21, R162 ;  /* 0x000000a200157202 */ /* 0x000fe20000000f00 */
[----:B------:R-:W-:Y:S01]  /*7b40*/  FADD.FTZ R0, R45, R2 ;  /* 0x000000022d007221 */ /* 0x000fe20000010000 */
[C---:B---3--:R-:W-:Y:S01]  /*7b50*/  HMMA.16816.F32 R152, R128.reuse, R156, R152 ;  /* 0x0000009c8098723c */ /* 0x048fe20000001898 */
[----:B------:R-:W-:Y:S01]  /*7b60*/  FADD.FTZ R2, R46, R3 ;  /* 0x000000032e027221 */ /* 0x000fe20000010000 */
[----:B------:R-:W3:Y:S01]  /*7b70*/  LDSM.16.MT88.4 R56, [R220+0x5900] ;  /* 0x00590000dc38783b */ /* 0x000ee20000004200 */
[----:B------:R-:W-:Y:S01]  /*7b80*/  FADD.FTZ R0, R47, R0 ;  /* 0x000000002f007221 */ /* 0x000fe20000010000 */
[----:B------:R-:W-:Y:S01]  /*7b90*/  MOV R18, R81 ;  /* 0x0000005100127202 */ /* 0x000fe20000000f00 */
[----:B------:R-:W-:Y:S01]  /*7ba0*/  FADD.FTZ R2, R28, R2 ;  /* 0x000000021c027221 */ /* 0x000fe20000010000 */
[----:B------:R-:W-:Y:S01]  /*7bb0*/  MOV R27, R79 ;  /* 0x0000004f001b7202 */ /* 0x000fe20000000f00 */
[----:B------:R-:W-:Y:S01]  /*7bc0*/  FADD.FTZ R0, R10, R0 ;  /* 0x000000000a007221 */ /* 0x000fe20000010000 */
[----:B------:R-:W-:Y:S01]  /*7bd0*/  HMMA.16816.F32 R156, R128, R158, R88 ;  /* 0x0000009e809c723c */ /* 0x000fe20000001858 */
[----:B------:R-:W-:Y:S01]  /*7be0*/  FADD.FTZ R2, R11, R2 ;  /* 0x000000020b027221 */ /* 0x000fe20000010000 */
[----:B------:R-:W-:Y:S01]  /*7bf0*/  LDSM.16.MT88.4 R88, [R220+0x8900] ;  /* 0x00890000dc58783b */ /* 0x000fe20000004200 */
[----:B------:R-:W-:Y:S01]  /*7c00*/  FADD.FTZ R0, R8, R0 ;  /* 0x0000000008007221 */ /* 0x000fe20000010000 */
[----:B------:R-:W-:Y:S01]  /*7c10*/  UIMAD.WIDE UR4, UR15, 0x2aaaaaab, URZ ;  /* 0x2aaaaaab0f0478a5 */ /* 0x000fe2000f8e023f */
[----:B------:R-:W-:-:S02]  /*7c20*/  FADD.FTZ R2, R9, R2 ;  /* 0x0000000209027221 */ /* 0x000fc40000010000 */
[----:B------:R-:W-:Y:S01]  /*7c30*/  IMAD.MOV.U32 R31, RZ, RZ, R7 ;  /* 0x000000ffff1f7224 */ /* 0x000fe200078e0007 */
[C---:B----4-:R-:W-:Y:S01]  /*7c40*/  HMMA.16816.F32 R160, R128.reuse, R164, R72 ;  /* 0x000000a480a0723c */ /* 0x050fe20000001848 */
[----:B------:R-:W-:Y:S01]  /*7c50*/  FADD.FTZ R0, R29, R0 ;  /* 0x000000001d007221 */ /* 0x000fe20000010000 */
[----:B------:R-:W4:Y:S01]  /*7c60*/  LDSM.16.MT88.4 R72, [R217+0x8900] ;  /* 0x00890000d948783b */ /* 0x000f220000004200 */
[----:B------:R-:W-:Y:S01]  /*7c70*/  FADD.FTZ R2, R30, R2 ;  /* 0x000000021e027221 */ /* 0x000fe20000010000 */
[----:B------:R-:W-:Y:S01]  /*7c80*/  USHF.R.U32.HI UR15, URZ, 0x1f, UR5 ;  /* 0x0000001f3f0f7899 */ /* 0x000fe20008011605 */
[----:B------:R-:W-:Y:S01]  /*7c90*/  IMAD.MOV.U32 R7, RZ, RZ, R80 ;  /* 0x000000ffff077224 */ /* 0x000fe200078e0050 */
[----:B------:R-:W-:Y:S01]  /*7ca0*/  LDSM.16.MT88.4 R8, [R219+0xb900] ;  /* 0x00b90000db08783b */ /* 0x000fe20000004200 */
[----:B------:R-:W-:Y:S01]  /*7cb0*/  IMAD.MOV.U32 R25, RZ, RZ, R76 ;  /* 0x000000ffff197224 */ /* 0x000fe200078e004c */
[----:B------:R-:W-:Y:S01]  /*7cc0*/  HMMA.16816.F32 R164, R128, R166, R60 ;  /* 0x000000a680a4723c */ /* 0x000fe2000000183c */
[----:B------:R-:W-:Y:S01]  /*7cd0*/  FADD.FTZ R0, R31, R0 ;  /* 0x000000001f007221 */ /* 0x000fe20000010000 */
[----:B------:R-:W2:Y:S01]  /*7ce0*/  LDSM.16.MT88.4 R80, [R218+0x8900] ;  /* 0x00890000da50783b */ /* 0x000ea20000004200 */
[----:B------:R-:W-:Y:S01]  /*7cf0*/  IMAD.MOV.U32 R26, RZ, RZ, R78 ;  /* 0x000000ffff1a7224 */ /* 0x000fe200078e004e */
[----:B------:R-:W-:Y:S01]  /*7d00*/  ULEA.HI.SX32 UR15, UR5, UR15, 0x1c ;  /* 0x0000000f050f7291 */ /* 0x000fe2000f8fe23f */
[----:B------:R-:W-:-:S02]  /*7d10*/  FADD.FTZ R2, R24, R2 ;  /* 0x0000000218027221 */ /* 0x000fc40000010000 */
[----:B------:R-:W-:Y:S01]  /*7d20*/  FADD.FTZ R0, R25, R0 ;  /* 0x0000000019007221 */ /* 0x000fe20000010000 */
[C---:B-1----:R-:W-:Y:S01]  /*7d30*/  HMMA.16816.F32 R60, R128.reuse, R64, R92 ;  /* 0x00000040803c723c */ /* 0x042fe2000000185c */
[----:B------:R-:W-:Y:S01]  /*7d40*/  FADD.FTZ R2, R26, R2 ;  /* 0x000000021a027221 */ /* 0x000fe20000010000 */
[----:B------:R-:W-:Y:S01]  /*7d50*/  UISETP.LT.AND UP0, UPT, URZ, UR15, UPT ;  /* 0x0000000f3f00728c */ /* 0x000fe2000bf01270 */
[----:B------:R-:W-:Y:S02]  /*7d60*/  FADD.FTZ R0, R27, R0 ;  /* 0x000000001b007221 */ /* 0x000fe40000010000 */
[----:B------:R-:W-:Y:S01]  /*7d70*/  FADD.FTZ R2, R7, R2 ;  /* 0x0000000207027221 */ /* 0x000fe20000010000 */
[----:B------:R-:W-:Y:S01]  /*7d80*/  USEL UR15, URZ, UR15, !UP0 ;  /* 0x0000000f3f0f7287 */ /* 0x000fe2000c000000 */
[----:B------:R-:W-:Y:S01]  /*7d90*/  FADD.FTZ R0, R18, R0 ;  /* 0x0000000012007221 */ /* 0x000fe20000010000 */
[----:B------:R-:W-:Y:S01]  /*7da0*/  HMMA.16816.F32 R64, R128, R66, R96 ;  /* 0x000000428040723c */ /* 0x000fe20000001860 */
[----:B------:R-:W-:Y:S01]  /*7db0*/  FADD.FTZ R2, R19, R2 ;  /* 0x0000000213027221 */ /* 0x000fe20000010000 */
[----:B------:R-:W1:Y:S01]  /*7dc0*/  LDSM.16.MT88.4 R96, [R219+0x8900] ;  /* 0x00890000db60783b */ /* 0x000e620000004200 */
[----:B------:R-:W-:Y:S01]  /*7dd0*/  FADD.FTZ R0, R16, R0 ;  /* 0x0000000010007221 */ /* 0x000fe20000010000 */
[----:B------:R-:W-:Y:S01]  /*7de0*/  UISETP.GE.AND UP0, UPT, UR24, UR15, UPT ;  /* 0x0000000f1800728c */ /* 0x000fe2000bf06270 */
[----:B------:R-:W-:-:S02]  /*7df0*/  FADD.FTZ R2, R17, R2 ;  /* 0x0000000211027221 */ /* 0x000fc40000010000 */
[----:B------:R-:W-:Y:S01]  /*7e00*/  FADD.FTZ R0, R22, R0 ;  /* 0x0000000016007221 */ /* 0x000fe20000010000 */
[C---:B---3--:R-:W-:Y:S01]  /*7e10*/  HMMA.16816.F32 R52, R128.reuse, R56, R52 ;  /* 0x000000388034723c */ /* 0x048fe20000001834 */
[----:B------:R-:W-:Y:S01]  /*7e20*/  FADD.FTZ R2, R214, R2 ;  /* 0x00000002d6027221 */ /* 0x000fe20000010000 */
[----:B------:R-:W-:Y:S01]  /*7e30*/  PLOP3.LUT P0, PT, PT, PT, UP0, 0x80, 0x0 ;  /* 0x000000000000781c */ /* 0x000fe20003f0f008 */
[----:B------:R-:W-:Y:S02]  /*7e40*/  FADD.FTZ R0, R23, R0 ;  /* 0x0000000017007221 */ /* 0x000fe40000010000 */
[----:B------:R-:W-:Y:S02]  /*7e50*/  FADD.FTZ R2, R252, R2 ;  /* 0x00000002fc027221 */ /* 0x000fe40000010000 */
[----:B------:R-:W-:Y:S01]  /*7e60*/  FADD.FTZ R0, R21, R0 ;  /* 0x0000000015007221 */ /* 0x000fe20000010000 */
[----:B------:R-:W-:Y:S01]  /*7e70*/  HMMA.16816.F32 R56, R128, R58, R84 ;  /* 0x0000003a8038723c */ /* 0x000fe20000001854 */
[----:B------:R-:W-:-:S02]  /*7e80*/  FADD.FTZ R2, R215, R2 ;  /* 0x00000002d7027221 */ /* 0x000fc40000010000 */
[----:B------:R-:W-:Y:S02]  /*7e90*/  FADD.FTZ R0, R210, R0 ;  /* 0x00000000d2007221 */ /* 0x000fe40000010000 */
[----:B------:R-:W-:Y:S02]  /*7ea0*/  FADD.FTZ R3, R134, R2 ;  /* 0x0000000286037221 */ /* 0x000fe40000010000 */
[----:B------:R-:W-:Y:S01]  /*7eb0*/  FADD.FTZ R2, R212, R0 ;  /* 0x00000000d4027221 */ /* 0x000fe20000010000 */
[----:B----4-:R-:W-:Y:S01]  /*7ec0*/  HMMA.16816.F32 R68, R128, R72, R100 ;  /* 0x000000488044723c */ /* 0x010fe20000001864 */
[----:B------:R-:W-:Y:S02]  /*7ed0*/  FADD.FTZ R0, R135, R3 ;  /* 0x0000000387007221 */ /* 0x000fe40000010000 */
[----:B------:R-:W-:Y:S02]  /*7ee0*/  FADD.FTZ R3, R213, R2 ;  /* 0x00000002d5037221 */ /* 0x000fe40000010000 */
[----:B------:R-:W-:-:S02]  /*7ef0*/  FADD.FTZ R2, R208, R0 ;  /* 0x00000000d0027221 */ /* 0x000fc40000010000 */
[----:B------:R-:W-:Y:S01]  /*7f00*/  FADD.FTZ R0, R211, R3 ;  /* 0x00000003d3007221 */ /* 0x000fe20000010000 */
[C---:B--2---:R-:W-:Y:S01]  /*7f10*/  HMMA.16816.F32 R76, R128.reuse, R80, R108 ;  /* 0x00000050804c723c */ /* 0x044fe2000000186c */
[----:B------:R-:W-:Y:S02]  /*7f20*/  FADD.FTZ R2, R209, R2 ;  /* 0x00000002d1027221 */ /* 0x000fe40000010000 */
        /* <DEDUP_REMOVED lines=8> */
[----:B------:R-:W-:Y:S01]  /*7fb0*/  HMMA.16816.F32 R72, R128, R74, R104 ;  /* 0x0000004a8048723c */ /* 0x000fe20000001868 */
[----:B------:R-:W2:Y:S01]  /*7fc0*/  LDSM.16.MT88.4 R104, [R217+0xb900] ;  /* 0x00b90000d968783b */ /* 0x000ea20000004200 */
[----:B------:R-:W-:-:S05]  /*7fd0*/  FADD.FTZ R0, R5, R2 ;  /* 0x0000000205007221 */ /* 0x000fca0000010000 */
[----:B------:R-:W-:Y:S01]  /*7fe0*/  STL [R1+0xc], R0 ;  /* 0x00000c0001007387 */ /* 0x000fe20000100800 */
[C---:B------:R-:W-:Y:S03]  /*7ff0*/  HMMA.16816.F32 R80, R128.reuse, R82, R112 ;  /* 0x000000528050723c */ /* 0x040fe60000001870 */
[----:B------:R-:W3:Y:S04]  /*8000*/  LDSM.16.MT88.4 R112, [R218+0xb900] ;  /* 0x00b90000da70783b */ /* 0x000ee80000004200 */
[----:B------:R-:W-:Y:S01]  /*8010*/  STL [R1+0x8], R3 ;  /* 0x0000080301007387 */ /* 0x000fe20000100800 */
[C---:B------:R-:W-:Y:S03]  /*8020*/  HMMA.16816.F32 R88, R128.reuse, R90, R120 ;  /* 0x0000005a8058723c */ /* 0x040fe60000001878 */
[----:B------:R-:W4:Y:S05]  /*8030*/  LDSM.16.MT88.4 R120, [R220+0xb900] ;  /* 0x00b90000dc78783b */ /* 0x000f2a0000004200 */
[C---:B-1----:R-:W-:Y:S08]  /*8040*/  HMMA.16816.F32 R92, R128.reuse, R96, R124 ;  /* 0x00000060805c723c */ /* 0x042ff0000000187c */
[C---:B------:R-:W-:Y:S08]  /*8050*/  HMMA.16816.F32 R96, R128.reuse, R98, R184 ;  /* 0x000000628060723c */ /* 0x040ff000000018b8 */
[C---:B------:R-:W-:Y:S08]  /*8060*/  HMMA.16816.F32 R124, R128.reuse, R8, R36 ;  /* 0x00000008807c723c */ /* 0x040ff00000001824 */
[C---:B--2---:R-:W-:Y:S08]  /*8070*/  HMMA.16816.F32 R100, R128.reuse, R104, R188 ;  /* 0x000000688064723c */ /* 0x044ff000000018bc */
[C---:B---3--:R-:W-:Y:S08]  /*8080*/  HMMA.16816.F32 R108, R128.reuse, R112, R196 ;  /* 0x00000070806c723c */ /* 0x048ff000000018c4 */
[C---:B----4-:R-:W-:Y:S08]  /*8090*/  HMMA.16816.F32 R116, R128.reuse, R120, R204 ;  /* 0x000000788074723c */ /* 0x050ff000000018cc */
[C---:B------:R-:W-:Y:S08]  /*80a0*/  HMMA.16816.F32 R104, R128.reuse, R106, R192 ;  /* 0x0000006a8068723c */ /* 0x040ff000000018c0 */
[C---:B------:R-:W-:Y:S08]  /*80b0*/  HMMA.16816.F32 R112, R128.reuse, R114, R200 ;  /* 0x000000728070723c */ /* 0x040ff000000018c8 */
[C---:B------:R-:W-:Y:S08]  /*80c0*/  HMMA.16816.F32 R120, R128.reuse, R122, R40 ;  /* 0x0000007a8078723c */ /* 0x040ff00000001828 */
[----:B------:R-:W-:Y:S01]  /*80d0*/  HMMA.16816.F32 R128, R128, R10, R32 ;  /* 0x0000000a8080723c */ /* 0x000fe20000001820 */
[----:B------:R-:W-:Y:S07]  /*80e0*/  @!P0 BRA `(.L_x_1356) ;  /* 0x00005b0000008947 */ /* 0x000fee0003800000 */
[----:B------:R-:W2:Y:S01]  /*80f0*/  LDL R21, [R1+0x14] ;  /* 0x0000140001157983 */ /* 0x000ea20000100800 */
[----:B------:R-:W-:Y:S01]  /*8100*/  PLOP3.LUT P1, PT, PT, PT, UP1, 0x80, 0x0 ;  /* 0x000000000000781c */ /* 0x000fe20003f2f018 */
[----:B------:R-:W-:Y:S01]  /*8110*/  IMAD.MOV.U32 R134, RZ, RZ, R132 ;  /* 0x000000ffff867224 */ /* 0x000fe200078e0084 */
[----:B------:R-:W-:Y:S01]  /*8120*/  PLOP3.LUT P0, PT, PT, PT, UP1, 0x80, 0x0 ;  /* 0x000000000000781c */ /* 0x000fe20003f0f018 */
[----:B------:R-:W-:Y:S01]  /*8130*/  IMAD.MOV.U32 R3, RZ, RZ, R133 ;  /* 0x000000ffff037224 */ /* 0x000fe200078e0085 */
[----:B------:R-:W-:-:S02]  /*8140*/  UMOV UR16, UR24 ;  /* 0x0000001800107c82 */ /* 0x000fc40008000000 */
[----:B------:R-:W-:Y:S02]  /*8150*/  ULDC.64 UR6, c[0x0][0x208] ;  /* 0x0000820000067ab9 */ /* 0x000fe40000000a00 */
[----:B------:R-:W-:-:S05]  /*8160*/  ULDC.64 UR4, c[0x0][0x1e0] ;  /* 0x0000780000047ab9 */ /* 0x000fca0000000a00 */
[----:B--2---:R-:W-:-:S05]  /*8170*/  @P1 IMAD.HI.U32 R0, R21, c[0x0][0x2c8], RZ ;  /* 0x0000b20015001a27 */ /* 0x004fca00078e00ff */
[----:B------:R-:W-:-:S05]  /*8180*/  @P0 SHF.R.U32.HI R0, RZ, c[0x0][0x2cc], R0 ;  /* 0x0000b300ff000a19 */ /* 0x000fca0000011600 */
[----:B------:R1:W-:Y:S02]  /*8190*/  @P0 STL [R1+0x10], R0 ;  /* 0x0000100001000387 */ /* 0x0003e40000100800 */
.L_x_1357:
[----:B------:R-:W2:Y:S01]  /*81a0*/  LDL.64 R6, [R1+0x20] ;  /* 0x0000200001067983 */ /* 0x000ea20000100a00 */
[----:B------:R-:W-:Y:S01]  /*81b0*/  UISETP.GE.AND UP0, UPT, UR16, URZ, UPT ;  /* 0x0000003f1000728c */ /* 0x000fe2000bf06270 */
[----:B------:R-:W-:Y:S04]  /*81c0*/  DEPBAR.LE SB0, 0x0 ;  /* 0x000080000000791a */ /* 0x000fe80000000000 */
[----:B------:R-:W2:Y:S06]  /*81d0*/  LDL.64 R4, [R1+0x38] ;  /* 0x0000380001047983 */ /* 0x000eac0000100a00 */
[----:B------:R-:W-:Y:S01]  /*81e0*/  BAR.SYNC.DEFER_BLOCKING 0x0 ;  /* 0x0000000000007b1d */ /* 0x000fe20000010000 */
[----:B------:R-:W-:Y:S01]  /*81f0*/  PLOP3.LUT P1, PT, PT, PT, UP0, 0x80, 0x0 ;  /* 0x000000000000781c */ /* 0x000fe20003f2f008 */
[----:B------:R-:W-:Y:S01]  /*8200*/  @UP0 USHF.R.S32.HI UR17, URZ, 0x1f, UR16 ;  /* 0x0000001f3f110899 */ /* 0x000fe20008011410 */
[----:B------:R-:W-:Y:S01]  /*8210*/  PLOP3.LUT P6, PT, PT, PT, UP0, 0x80, 0x0 ;  /* 0x000000000000781c */ /* 0x000fe20003fcf008 */
[----:B------:R-:W-:Y:S01]  /*8220*/  @UP0 UIMAD.WIDE.U32 UR18, UR16, UR6, URZ ;  /* 0x00000006101202a5 */ /* 0x000fe2000f8e003f */
[----:B------:R-:W-:Y:S01]  /*8230*/  PLOP3.LUT P0, PT, PT, PT, UP0, 0x80, 0x0 ;  /* 0x000000000000781c */ /* 0x000fe20003f0f008 */
[----:B------:R-:W-:Y:S02]  /*8240*/  @UP0 UIMAD UR17, UR17, UR6, URZ ;  /* 0x00000006111102a4 */ /* 0x000fe4000f8e023f */
[----:B------:R-:W-:Y:S02]  /*8250*/  UIADD3 UR24, UR16, -0x1, URZ ;  /* 0xffffffff10187890 */ /* 0x000fe4000fffe03f */
[----:B------:R-:W-:Y:S01]  /*8260*/  @UP0 UIMAD UR17, UR16, UR7, UR17 ;  /* 0x00000007101102a4 */ /* 0x000fe2000f8e0211 */
[----:B-1----:R-:W-:Y:S03]  /*8270*/  IMAD.U32 R0, RZ, RZ, UR18 ;  /* 0x00000012ff007e24 */ /* 0x002fe6000f8e00ff */
[----:B------:R-:W-:Y:S04]  /*8280*/  @UP0 UIADD3 UR17, UR19, UR17, URZ ;  /* 0x0000001113110290 */ /* 0x000fe8000fffe03f */
[----:B------:R-:W-:Y:S01]  /*8290*/  @UP0 UIMAD UR17, UR17, 0x60, URZ ;  /* 0x00000060111108a4 */ /* 0x000fe2000f8e023f */
[----:B------:R-:W-:Y:S08]  /*82a0*/  LDSM.16.M88.4 R48, [R223+0x18100] ;  /* 0x01810000df30783b */ /* 0x000ff00000000200 */
[----:B-----5:R-:W1:Y:S08]  /*82b0*/  LDSM.16.M88.4 R8, [R216+0xc100] ;  /* 0x00c10000d808783b */ /* 0x020e700000000200 */
[----:B------:R-:W3:Y:S08]  /*82c0*/  LDSM.16.M88.4 R16, [R216+0xc900] ;  /* 0x00c90000d810783b */ /* 0x000ef00000000200 */
[----:B------:R-:W4:Y:S08]  /*82d0*/  LDSM.16.M88.4 R24, [R216+0xd100] ;  /* 0x00d10000d818783b */ /* 0x000f300000000200 */
[----:B------:R-:W1:Y:S08]  /*82e0*/  LDSM.16.M88.4 R32, [R216+0xd900] ;  /* 0x00d90000d820783b */ /* 0x000e700000000200 */
[----:B------:R-:W1:Y:S08]  /*82f0*/  LDSM.16.M88.4 R40, [R216+0xe100] ;  /* 0x00e10000d828783b */ /* 0x000e700000000200 */
[----:B------:R-:W1:Y:S08]  /*8300*/  LDSM.16.M88.4 R184, [R216+0xe900] ;  /* 0x00e90000d8b8783b */ /* 0x000e700000000200 */
[----:B------:R-:W-:Y:S08]  /*8310*/  LDSM.16.M88.4 R188, [R224+0x18100] ;  /* 0x01810000e0bc783b */ /* 0x000ff00000000200 */
[----:B------:R-:W1:Y:S08]  /*8320*/  LDSM.16.M88.4 R192, [R227] ;  /* 0x00000000e3c0783b */ /* 0x000e700000000200 */
[----:B------:R-:W1:Y:S08]  /*8330*/  LDSM.16.M88.4 R196, [R250] ;  /* 0x00000000fac4783b */ /* 0x000e700000000200 */
[----:B------:R-:W1:Y:S08]  /*8340*/  LDSM.16.M88.4 R200, [R249] ;  /* 0x00000000f9c8783b */ /* 0x000e700000000200 */
[----:B------:R-:W1:Y:S08]  /*8350*/  LDSM.16.M88.4 R204, [R248] ;  /* 0x00000000f8cc783b */ /* 0x000e700000000200 */
[----:B------:R-:W1:Y:S08]  /*8360*/  LDSM.16.M88.4 R208, [R247] ;  /* 0x00000000f7d0783b */ /* 0x000e700000000200 */
[----:B------:R-:W1:Y:S08]  /*8370*/  LDSM.16.M88.4 R212, [R246] ;  /* 0x00000000f6d4783b */ /* 0x000e700000000200 */
[----:B------:R-:W3:Y:S01]  /*8380*/  LDL.64 R132, [R1+0x30] ;  /* 0x0000300001847983 */ /* 0x000ee20000100a00 */
[----:B--2---:R-:W-:Y:S01]  /*8390*/  @P1 IMAD.MOV.U32 R5, RZ, RZ, R7 ;  /* 0x000000ffff051224 */ /* 0x004fe200078e0007 */
[----:B------:R-:W-:Y:S03]  /*83a0*/  PLOP3.LUT P1, PT, PT, PT, UP0, 0x80, 0x0 ;  /* 0x000000000000781c */ /* 0x000fe60003f2f008 */
[----:B------:R-:W-:Y:S01]  /*83b0*/  @P6 IMAD.WIDE.U32 R4, R0, 0x60, R4 ;  /* 0x0000006000046825 */ /* 0x000fe200078e0004 */
[----:B------:R-:W-:Y:S04]  /*83c0*/  PLOP3.LUT P6, PT, PT, PT, UP0, 0x80, 0x0 ;  /* 0x000000000000781c */ /* 0x000fe80003fcf008 */
[----:B------:R-:W-:Y:S02]  /*83d0*/  @P0 SHF.L.U32 R2, R4, 0x1, RZ ;  /* 0x0000000104020819 */ /* 0x000fe400000006ff */
[----:B------:R-:W-:Y:S03]  /*83e0*/  PLOP3.LUT P0, PT, PT, PT, UP0, 0x80, 0x0 ;  /* 0x000000000000781c */ /* 0x000fe60003f0f008 */
[----:B------:R-:W-:Y:S02]  /*83f0*/  @P1 IADD3 R0, R5, UR17, RZ ;  /* 0x0000001105001c10 */ /* 0x000fe4000fffe0ff */
[----:B------:R-:W-:Y:S02]  /*8400*/  PLOP3.LUT P1, PT, PT, PT, UP0, 0x80, 0x0 ;  /* 0x000000000000781c */ /* 0x000fe40003f2f008 */
[----:B------:R-:W-:Y:S06]  /*8410*/  @P6 IADD3 R5, P6, R2, 0x80, RZ ;  /* 0x0000008002056810 */ /* 0x000fec0007fde0ff */
[----:B------:R-:W-:Y:S02]  /*8420*/  @P0 SHF.L.U64.HI R0, R4, 0x1, R0 ;  /* 0x0000000104000819 */ /* 0x000fe40000010200 */
[----:B------:R-:W-:Y:S03]  /*8430*/  PLOP3.LUT P0, PT, PT, PT, UP0, 0x80, 0x0 ;  /* 0x000000000000781c */ /* 0x000fe60003f0f008 */
[----:B------:R-:W-:Y:S11]  /*8440*/  @P1 IADD3 R12, P1, R5, c[0x0][0x1f8], RZ ;  /* 0x00007e00050c1a10 */ /* 0x000ff60007f3e0ff */
[----:B------:R-:W-:Y:S02]  /*8450*/  @!UPT UIADD3 URZ, URZ, URZ, URZ ;  /* 0x0000003f3f3ff290 */ /* 0x000fe4000fffe03f */
[--C-:B------:R-:W-:Y:S02]  /*8460*/  @P0 IADD3.X R13, RZ, c[0x0][0x1fc], R0.reuse, P1, P6 ;  /* 0x00007f00ff0d0a10 */ /* 0x100fe40000fec400 */
[----:B------:R-:W-:Y:S02]  /*8470*/  PLOP3.LUT P6, PT, PT, PT, UP0, 0x80, 0x0 ;  /* 0x000000000000781c */ /* 0x000fe40003fcf008 */
[----:B------:R-:W-:Y:S02]  /*8480*/  PLOP3.LUT P1, PT, PT, PT, UP0, 0x80, 0x0 ;  /* 0x000000000000781c */ /* 0x000fe40003f2f008 */
[----:B------:R-:W-:Y:S09]  /*8490*/  PLOP3.LUT P0, PT, PT, PT, UP0, 0x80, 0x0 ;  /* 0x000000000000781c */ /* 0x000ff20003f0f008 */
[----:B------:R-:W-:Y:S04]  /*84a0*/  @P6 IADD3 R4, P6, R2, 0x100, RZ ;  /* 0x0000010002046810 */ /* 0x000fe80007fde0ff */
        /* <DEDUP_REMOVED lines=9> */
[----:B------:R-:W-:Y:S02]  /*8540*/  @P0 IADD3.X R5, RZ, c[0x0][0x1fc], R0, P1, P6 ;  /* 0x00007f00ff050a10 */ /* 0x000fe40000fec400 */
[----:B------:R-:W-:Y:S02]  /*8550*/  PLOP3.LUT P1, PT, PT, PT, UP0, 0x80, 0x0 ;  /* 0x000000000000781c */ /* 0x000fe40003f2f008 */
[----:B------:R-:W-:Y:S02]  /*8560*/  PLOP3.LUT P6, PT, PT, PT, UP0, 0x80, 0x0 ;  /* 0x000000000000781c */ /* 0x000fe40003fcf008 */
[----:B------:R-:W-:Y:S09]  /*8570*/  PLOP3.LUT P0, PT, PT, PT, UP0, 0x80, 0x0 ;  /* 0x000000000000781c */ /* 0x000ff20003f0f008 */
[----:B------:R-:W-:Y:S04]  /*8580*/  @P1 IADD3 R2, P1, R2, c[0x0][0x1f8], RZ ;  /* 0x00007e0002021a10 */ /* 0x000fe80007f3e0ff */
[----:B------:R-:W-:Y:S09]  /*8590*/  @P6 IADD3 R20, P6, R2, UR9, RZ ;  /* 0x0000000902146c10 */ /* 0x000ff2000ffde0ff */
[----:B------:R-:W-:Y:S02]  /*85a0*/  @P0 IADD3.X R0, R0, c[0x0][0x1fc], RZ, P1, !PT ;  /* 0x00007f0000000a10 */ /* 0x000fe40000ffe4ff */
[----:B------:R-:W-:Y:S02]  /*85b0*/  PLOP3.LUT P0, PT, PT, PT, UP0, 0x80, 0x0 ;  /* 0x000000000000781c */ /* 0x000fe40003f0f008 */
[----:B------:R-:W-:Y:S11]  /*85c0*/  PLOP3.LUT P1, PT, PT, PT, UP0, 0x80, 0x0 ;  /* 0x000000000000781c */ /* 0x000ff60003f2f008 */
[----:B------:R-:W-:Y:S02]  /*85d0*/  @P0 IADD3.X R21, R0, UR8, RZ, P6, !PT ;  /* 0x0000000800150c10 */ /* 0x000fe4000b7fe4ff */
[----:B------:R-:W-:Y:S02]  /*85e0*/  @P1 IADD3 R36, P1, R20, UR9, RZ ;  /* 0x0000000914241c10 */ /* 0x000fe4000ff3e0ff */
[----:B------:R-:W-:Y:S02]  /*85f0*/  PLOP3.LUT P0, PT, PT, PT, UP0, 0x80, 0x0 ;  /* 0x000000000000781c */ /* 0x000fe40003f0f008 */
[----:B------:R-:W-:Y:S11]  /*8600*/  PLOP3.LUT P6, PT, PT, PT, UP0, 0x80, 0x0 ;  /* 0x000000000000781c */ /* 0x000ff60003fcf008 */
[----:B------:R-:W-:Y:S02]  /*8610*/  @P0 IADD3.X R37, R21, UR8, RZ, P1, !PT ;  /* 0x0000000815250c10 */ /* 0x000fe40008ffe4ff */
[----:B------:R-:W-:Y:S01]  /*8620*/  PLOP3.LUT P1, PT, PT, PT, UP0, 0x80, 0x0 ;  /* 0x000000000000781c */ /* 0x000fe20003f2f008 */
[----:B------:R-:W-:Y:S01]  /*8630*/  @P6 IMAD.MOV.U32 R14, RZ, RZ, R2 ;  /* 0x000000ffff0e6224 */ /* 0x000fe200078e0002 */
[----:B------:R-:W-:Y:S01]  /*8640*/  PLOP3.LUT P0, PT, PT, PT, UP0, 0x80, 0x0 ;  /* 0x000000000000781c */ /* 0x000fe20003f0f008 */
[----:B------:R-:W-:Y:S01]  /*8650*/  @P6 IMAD.MOV.U32 R15, RZ, RZ, R0 ;  /* 0x000000ffff0f6224 */ /* 0x000fe200078e0000 */
[----:B------:R-:W-:Y:S02]  /*8660*/  PLOP3.LUT P6, PT, PT, PT, UP0, 0x80, 0x0 ;  /* 0x000000000000781c */ /* 0x000fe40003fcf008 */
[----:B------:R-:W-:Y:S07]  /*8670*/  PLOP3.LUT P0, PT, PT, PT, UP0, 0x80, 0x0 ;  /* 0x000000000000781c */ /* 0x000fee0003f0f008 */
[----:B------:R-:W-:Y:S01]  /*8680*/  @!PT LDS RZ, [RZ] ;  /* 0x00000000fffff984 */ /* 0x000fe20000000800 */
[----:B------:R-:W-:Y:S01]  /*8690*/  @!PT LDS RZ, [RZ] ;  /* 0x00000000fffff984 */ /* 0x000fe20000000800 */
[----:B------:R-:W-:Y:S01]  /*86a0*/  @!PT LDS RZ, [RZ] ;  /* 0x00000000fffff984 */ /* 0x000fe20000000800 */
[----:B------:R3:W-:Y:S01]  /*86b0*/  @P1 LDGSTS.E.BYPASS.LTC128B.128 [R251+0x100], [R14.64], !P5 ;  /* 0x001000000efb1fae */ /* 0x0007e2000e901d5e */
[----:B------:R-:W-:Y:S02]  /*86c0*/  PLOP3.LUT P1, PT, PT, PT, UP0, 0x80, 0x0 ;  /* 0x000000000000781c */ /* 0x000fe40003f2f008 */
[----:B------:R-:W-:Y:S05]  /*86d0*/  PLOP3.LUT P1, PT, PT, PT, UP0, 0x80, 0x0 ;  /* 0x000000000000781c */ /* 0x000fea0003f2f008 */
[----:B------:R3:W-:Y:S01]  /*86e0*/  @P6 LDGSTS.E.BYPASS.LTC128B.128 [R251+0x3100], [R12.64], !P4 ;  /* 0x031000000cfb6fae */ /* 0x0007e2000e101d5e */
[----:B------:R-:W-:Y:S02]  /*86f0*/  PLOP3.LUT P6, PT, PT, PT, UP0, 0x80, 0x0 ;  /* 0x000000000000781c */ /* 0x000fe40003fcf008 */
[----:B------:R-:W-:Y:S05]  /*8700*/  PLOP3.LUT P6, PT, PT, PT, UP0, 0x80, 0x0 ;  /* 0x000000000000781c */ /* 0x000fea0003fcf008 */
[----:B------:R1:W-:Y:S01]  /*8710*/  @P0 LDGSTS.E.BYPASS.LTC128B.128 [R251+0x6100], [R6.64], !P3 ;  /* 0x0610000006fb0fae */ /* 0x0003e2000d901d5e */
[----:B------:R-:W-:Y:S02]  /*8720*/  PLOP3.LUT P0, PT, PT, PT, UP0, 0x80, 0x0 ;  /* 0x000000000000781c */ /* 0x000fe40003f0f008 */
[----:B------:R-:W-:Y:S05]  /*8730*/  PLOP3.LUT P0, PT, PT, PT, UP0, 0x80, 0x0 ;  /* 0x000000000000781c */ /* 0x000fea0003f0f008 */
[----:B------:R1:W-:Y:S01]  /*8740*/  @P1 LDGSTS.E.BYPASS.LTC128B.128 [R251+0x9100], [R4.64], !P2 ;  /* 0x0910000004fb1fae */ /* 0x0003e2000d101d5e */
[----:B------:R-:W-:Y:S07]  /*8750*/  PLOP3.LUT P1, PT, PT, PT, UP0, 0x80, 0x0 ;  /* 0x000000000000781c */ /* 0x000fee0003f2f008 */
[----:B------:R4:W-:Y:S01]  /*8760*/  @P6 LDGSTS.E.BYPASS.LTC128B.128 [R251+0x1100], [R20.64], !P5 ;  /* 0x0110000014fb6fae */ /* 0x0009e2000e901d5e */
[----:B------:R-:W-:Y:S07]  /*8770*/  PLOP3.LUT P6, PT, PT, PT, UP0, 0x80, 0x0 ;  /* 0x000000000000781c */ /* 0x000fee0003fcf008 */
[----:B------:R4:W-:Y:S01]  /*8780*/  @P1 LDGSTS.E.BYPASS.LTC128B.128 [R251+0x4100], [R20.64+0x80], !P4 ;  /* 0x0410008014fb1fae */ /* 0x0009e2000e101d5e */
[----:B------:R-:W-:Y:S02]  /*8790*/  PLOP3.LUT P1, PT, PT, PT, UP0, 0x80, 0x0 ;  /* 0x000000000000781c */ /* 0x000fe40003f2f008 */
[----:B------:R-:W-:Y:S05]  /*87a0*/  PLOP3.LUT P1, PT, PT, PT, UP0, 0x80, 0x0 ;  /* 0x000000000000781c */ /* 0x000fea0003f2f008 */
[----:B------:R4:W-:Y:S01]  /*87b0*/  @P0 LDGSTS.E.BYPASS.LTC128B.128 [R251+0x7100], [R20.64+0x100], !P3 ;  /* 0x0710010014fb0fae */ /* 0x0009e2000d901d5e */
[----:B------:R-:W-:Y:S01]  /*87c0*/  PLOP3.LUT P0, PT, PT, PT, UP0, 0x80, 0x0 ;  /* 0x000000000000781c */ /* 0x000fe20003f0f008 */
[C---:B-1----:R-:W-:Y:S06]  /*87d0*/  HMMA.16816.F32 R4, R48.reuse, R8, RZ ;  /* 0x000000083004723c */ /* 0x042fec00000018ff */
[----:B------:R4:W-:Y:S01]  /*87e0*/  @P6 LDGSTS.E.BYPASS.LTC128B.128 [R251+0xa100], [R20.64+0x180], !P2 ;  /* 0x0a10018014fb6fae */ /* 0x0009e2000d101d5e */
[----:B------:R-:W-:Y:S01]  /*87f0*/  PLOP3.LUT P6, PT, PT, PT, UP0, 0x80, 0x0 ;  /* 0x000000000000781c */ /* 0x000fe20003fcf008 */
[C---:B------:R-:W-:Y:S06]  /*8800*/  HMMA.16816.F32 R8, R48.reuse, R10, RZ ;  /* 0x0000000a3008723c */ /* 0x040fec00000018ff */
[----:B------:R1:W-:Y:S01]  /*8810*/  @P0 LDGSTS.E.BYPASS.LTC128B.128 [R251+0x2100], [R36.64], !P5 ;  /* 0x0210000024fb0fae */ /* 0x0003e2000e901d5e */
[----:B------:R-:W-:Y:S01]  /*8820*/  PLOP3.LUT P0, PT, PT, PT, UP0, 0x80, 0x0 ;  /* 0x000000000000781c */ /* 0x000fe20003f0f008 */
[----:B------:R-:W-:Y:S01]  /*8830*/  UISETP.GE.AND UP0, UPT, UR16, 0x1, UPT ;  /* 0x000000011000788c */ /* 0x000fe2000bf06270 */
[C---:B---3--:R-:W-:Y:S05]  /*8840*/  HMMA.16816.F32 R12, R48.reuse, R16, RZ ;  /* 0x00000010300c723c */ /* 0x048fea00000018ff */
[----:B------:R1:W-:Y:S01]  /*8850*/  @P6 LDGSTS.E.BYPASS.LTC128B.128 [R251+0x5100], [R36.64+0x80], !P4 ;  /* 0x0510008024fb6fae */ /* 0x0003e2000e101d5e */
[----:B------:R-:W-:Y:S02]  /*8860*/  PLOP3.LUT P6, PT, PT, PT, UP0, 0x80, 0x0 ;  /* 0x000000000000781c */ /* 0x000fe40003fcf008 */
[C---:B------:R-:W-:Y:S02]  /*8870*/  HMMA.16816.F32 R16, R48.reuse, R18, RZ ;  /* 0x000000123010723c */ /* 0x040fe400000018ff */
[----:B------:R-:W-:Y:S02]  /*8880*/  @UP0 UIMAD.WIDE.U32 UR18, UR24, UR4, URZ ;  /* 0x00000004181202a5 */ /* 0x000fe4000f8e003f */
[----:B------:R-:W-:Y:S01]  /*8890*/  @UP0 USHF.R.S32.HI UR17, URZ, 0x1f, UR24 ;  /* 0x0000001f3f110899 */ /* 0x000fe20008011418 */
[----:B------:R1:W-:Y:S01]  /*88a0*/  @P1 LDGSTS.E.BYPASS.LTC128B.128 [R251+0x8100], [R36.64+0x100], !P3 ;  /* 0x0810010024fb1fae */ /* 0x0003e2000d901d5e */
[----:B------:R-:W-:Y:S02]  /*88b0*/  PLOP3.LUT P1, PT, PT, PT, UP0, 0x80, 0x0 ;  /* 0x000000000000781c */ /* 0x000fe40003f2f008 */
[C---:B----4-:R-:W-:Y:S01]  /*88c0*/  HMMA.16816.F32 R20, R48.reuse, R24, RZ ;  /* 0x000000183014723c */ /* 0x050fe200000018ff */
[----:B------:R-:W-:Y:S04]  /*88d0*/  @UP0 UIMAD UR17, UR17, UR4, URZ ;  /* 0x00000004111102a4 */ /* 0x000fe8000f8e023f */
[----:B------:R1:W-:Y:S01]  /*88e0*/  @P0 LDGSTS.E.BYPASS.LTC128B.128 [R251+0xb100], [R36.64+0x180], !P2 ;  /* 0x0b10018024fb0fae */ /* 0x0003e2000d101d5e */
[----:B------:R-:W-:Y:S01]  /*88f0*/  PLOP3.LUT P0, PT, PT, PT, UP0, 0x80, 0x0 ;  /* 0x000000000000781c */ /* 0x000fe20003f0f008 */
[----:B------:R-:W-:Y:S01]  /*8900*/  @UP0 UIMAD UR17, UR24, UR5, UR17 ;  /* 0x00000005181102a4 */ /* 0x000fe2000f8e0211 */
[C---:B------:R-:W-:Y:S03]  /*8910*/  HMMA.16816.F32 R24, R48.reuse, R26, RZ ;  /* 0x0000001a3018723c */ /* 0x040fe600000018ff */
[----:B------:R-:W-:Y:S02]  /*8920*/  @UP0 UIADD3 UR17, UR19, UR17, URZ ;  /* 0x0000001113110290 */ /* 0x000fe4000fffe03f */
[----:B------:R-:W0:Y:S02]  /*8930*/  LDGDEPBAR ;  /* 0x00000000000079af */ /* 0x000e240000000000 */
[----:B------:R-:W-:Y:S01]  /*8940*/  @UP0 UIMAD UR17, UR17, 0x60, URZ ;  /* 0x00000060111108a4 */ /* 0x000fe2000f8e023f */
[C---:B------:R-:W-:Y:S08]  /*8950*/  HMMA.16816.F32 R28, R48.reuse, R32, RZ ;  /* 0x00000020301c723c */ /* 0x040ff000000018ff */
[C---:B------:R-:W-:Y:S08]  /*8960*/  HMMA.16816.F32 R32, R48.reuse, R34, RZ ;  /* 0x000000223020723c */ /* 0x040ff000000018ff */
[C---:B-1----:R-:W-:Y:S08]  /*8970*/  HMMA.16816.F32 R36, R48.reuse, R40, RZ ;  /* 0x000000283024723c */ /* 0x042ff000000018ff */
[C---:B------:R-:W-:Y:S08]  /*8980*/  HMMA.16816.F32 R40, R48.reuse, R42, RZ ;  /* 0x0000002a3028723c */ /* 0x040ff000000018ff */
[C---:B------:R-:W-:Y:S08]  /*8990*/  HMMA.16816.F32 R44, R48.reuse, R184, RZ ;  /* 0x000000b8302c723c */ /* 0x040ff000000018ff */
        /* <DEDUP_REMOVED lines=10> */
[----:B------:R-:W3:Y:S07]  /*8a40*/  LDSM.16.M88.4 R200, [R222+0xd100] ;  /* 0x00d10000dec8783b */ /* 0x000eee0000000200 */
[C---:B------:R-:W-:Y:S08]  /*8a50*/  HMMA.16816.F32 R28, R188.reuse, R204, R28 ;  /* 0x000000ccbc1c723c */ /* 0x040ff0000000181c */
[C---:B------:R-:W-:Y:S01]  /*8a60*/  HMMA.16816.F32 R32, R188.reuse, R206, R32 ;  /* 0x000000cebc20723c */ /* 0x040fe20000001820 */
[----:B------:R-:W2:Y:S07]  /*8a70*/  LDSM.16.M88.4 R204, [R222+0xd900] ;  /* 0x00d90000decc783b */ /* 0x000eae0000000200 */
[C---:B------:R-:W-:Y:S08]  /*8a80*/  HMMA.16816.F32 R36, R188.reuse, R208, R36 ;  /* 0x000000d0bc24723c */ /* 0x040ff00000001824 */
[C---:B------:R-:W-:Y:S01]  /*8a90*/  HMMA.16816.F32 R40, R188.reuse, R210, R40 ;  /* 0x000000d2bc28723c */ /* 0x040fe20000001828 */
[----:B------:R-:W-:Y:S07]  /*8aa0*/  LDSM.16.M88.4 R208, [R222+0xe900] ;  /* 0x00e90000ded0783b */ /* 0x000fee0000000200 */
[C---:B------:R-:W-:Y:S01]  /*8ab0*/  HMMA.16816.F32 R44, R188.reuse, R212, R44 ;  /* 0x000000d4bc2c723c */ /* 0x040fe2000000182c */
[----:B------:R-:W4:Y:S07]  /*8ac0*/  LDL.64 R212, [R1+0x28] ;  /* 0x0000280001d47983 */ /* 0x000f2e0000100a00 */
        /* <DEDUP_REMOVED lines=248> */
[C---:B------:R-:W-:Y:S01]  /*9a50*/  HMMA.16816.F32 R16, R200.reuse, R186, R16 ;  /* 0x000000bac810723c */ /* 0x040fe20000001810 */
[----:B------:R-:W2:Y:S03]  /*9a60*/  LDL R186, [R1+0x18] ;  /* 0x0000180001ba7983 */ /* 0x000ea60000100800 */
        /* <DEDUP_REMOVED lines=14> */
[----:B------:R3:W-:Y:S01]  /*9b50*/  MUFU.TANH R190, R12 ;  /* 0x0000000c00be7308 */ /* 0x0007e20000002400 */
[----:B------:R-:W-:Y:S02]  /*9b60*/  FMUL.FTZ R17, R17, c[0x0][0x320] ;  /* 0x0000c80011117a20 */ /* 0x000fe40000410000 */
[----:B------:R-:W-:Y:S02]  /*9b70*/  FMUL.FTZ R14, R14, c[0x0][0x320] ;  /* 0x0000c8000e0e7a20 */ /* 0x000fe40000410000 */
[----:B------:R-:W-:Y:S02]  /*9b80*/  FMUL.FTZ R15, R15, c[0x0][0x320] ;  /* 0x0000c8000f0f7a20 */ /* 0x000fe40000410000 */
[----:B------:R-:W-:Y:S03]  /*9b90*/  FMUL.FTZ R18, R18, c[0x0][0x320] ;  /* 0x0000c80012127a20 */ /* 0x000fe60000410000 */
[----:B------:R4:W-:Y:S10]  /*9ba0*/  MUFU.TANH R191, R13 ;  /* 0x0000000d00bf7308 */ /* 0x0009f40000002400 */
[----:B------:R-:W-:Y:S01]  /*9bb0*/  MUFU.TANH R205, R6 ;  /* 0x0000000600cd7308 */ /* 0x000fe20000002400 */
[----:B---3--:R3:W2:Y:S09]  /*9bc0*/  LDL R12, [R1+0x14] ;  /* 0x00001400010c7983 */ /* 0x0086b20000100800 */
[----:B------:R1:W1:Y:S01]  /*9bd0*/  MUFU.TANH R204, R7 ;  /* 0x0000000700cc7308 */ /* 0x0002620000002400 */
[----:B----4-:R-:W2:Y:S09]  /*9be0*/  LDL R13, [R1+0x10] ;  /* 0x00001000010d7983 */ /* 0x010eb20000100800 */
[----:B------:R4:W2:Y:S10]  /*9bf0*/  MUFU.TANH R189, R8 ;  /* 0x0000000800bd7308 */ /* 0x0008b40000002400 */
[----:B------:R3:W2:Y:S01]  /*9c00*/  MUFU.TANH R188, R9 ;  /* 0x0000000900bc7308 */ /* 0x0006a20000002400 */
[----:B-1----:R-:W1:Y:S09]  /*9c10*/  LDSM.16.M88.4 R4, [R221+0xa000] ;  /* 0x00a00000dd04783b */ /* 0x002e720000000200 */
[----:B------:R-:W1:Y:S01]  /*9c20*/  MUFU.TANH R185, R10 ;  /* 0x0000000a00b97308 */ /* 0x000e620000002400 */
[----:B----4-:R-:W-:Y:S01]  /*9c30*/  IMAD.U32 R8, RZ, RZ, UR18 ;  /* 0x00000012ff087e24 */ /* 0x010fe2000f8e00ff */
[----:B------:R-:W-:Y:S08]  /*9c40*/  @UP0 USHF.L.U64.HI UR18, UR4, 0x6, UR5 ;  /* 0x0000000604120899 */ /* 0x000ff00008010205 */
[----:B------:R4:W1:Y:S01]  /*9c50*/  MUFU.TANH R184, R11 ;  /* 0x0000000b00b87308 */ /* 0x0008620000002400 */
[----:B---3--:R-:W-:Y:S09]  /*9c60*/  MOV R9, UR19 ;  /* 0x0000001300097c02 */ /* 0x008ff20008000f00 */
[----:B------:R3:W-:Y:S10]  /*9c70*/  MUFU.TANH R197, R19 ;  /* 0x0000001300c57308 */ /* 0x0007f40000002400 */
[----:B------:R-:W-:Y:S01]  /*9c80*/  MUFU.TANH R195, R17 ;  /* 0x0000001100c37308 */ /* 0x000fe20000002400 */
[C---:B-1----:R-:W-:Y:S09]  /*9c90*/  HMMA.16816.F32 R20, R200.reuse, R4, R20 ;  /* 0x00000004c814723c */ /* 0x042ff20000001814 */
[----:B------:R1:W-:Y:S03]  /*9ca0*/  MUFU.TANH R194, R16 ;  /* 0x0000001000c27308 */ /* 0x0003e60000002400 */
[----:B------:R-:W-:Y:S01]  /*9cb0*/  @P1 MOV R4, R132 ;  /* 0x0000008400041202 */ /* 0x000fe20000000f00 */
[C---:B------:R-:W-:Y:S03]  /*9cc0*/  HMMA.16816.F32 R24, R200.reuse, R6, R24 ;  /* 0x00000006c818723c */ /* 0x040fe60000001818 */
[----:B------:R-:W-:Y:S01]  /*9cd0*/  @P1 IMAD.MOV.U32 R5, RZ, RZ, R213 ;  /* 0x000000ffff051224 */ /* 0x000fe200078e00d5 */
[----:B------:R-:W-:Y:S03]  /*9ce0*/  PLOP3.LUT P1, PT, PT, PT, UP0, 0x80, 0x0 ;  /* 0x000000000000781c */ /* 0x000fe60003f2f008 */
[----:B------:R-:W-:Y:S01]  /*9cf0*/  @P6 IMAD.WIDE.U32 R4, R8, 0x60, R4 ;  /* 0x0000006008046825 */ /* 0x000fe200078e0004 */
[----:B------:R-:W-:Y:S01]  /*9d00*/  PLOP3.LUT P6, PT, PT, PT, UP0, 0x80, 0x0 ;  /* 0x000000000000781c */ /* 0x000fe20003fcf008 */
[----:B----4-:R-:W4:Y:S01]  /*9d10*/  LDSM.16.M88.4 R8, [R221+0xa800] ;  /* 0x00a80000dd08783b */ /* 0x010f220000000200 */
[----:B------:R-:W-:Y:S02]  /*9d20*/  MUFU.TANH R192, R14 ;  /* 0x0000000e00c07308 */ /* 0x000fe40000002400 */
[----:B------:R-:W-:Y:S01]  /*9d30*/  @P0 IMAD.SHL.U32 R0, R4, 0x2, RZ ;  /* 0x0000000204000824 */ /* 0x000fe200078e00ff */
[----:B------:R-:W-:Y:S01]  /*9d40*/  PLOP3.LUT P0, PT, PT, PT, UP0, 0x80, 0x0 ;  /* 0x000000000000781c */ /* 0x000fe20003f0f008 */
[----:B------:R-:W-:Y:S03]  /*9d50*/  FMUL.FTZ R20, R20, c[0x0][0x320] ;  /* 0x0000c80014147a20 */ /* 0x000fe60000410000 */
[----:B------:R-:W-:Y:S01]  /*9d60*/  @P1 IADD3 R2, R5, UR17, RZ ;  /* 0x0000001105021c10 */ /* 0x000fe2000fffe0ff */
[----:B------:R-:W-:Y:S01]  /*9d70*/  UIMAD UR17, UR16, -0x60, URZ ;  /* 0xffffffa0101178a4 */ /* 0x000fe2000f8e023f */
[----:B------:R-:W-:Y:S01]  /*9d80*/  PLOP3.LUT P1, PT, PT, PT, UP0, 0x80, 0x0 ;  /* 0x000000000000781c */ /* 0x000fe20003f2f008 */
[----:B------:R1:W-:Y:S01]  /*9d90*/  MUFU.TANH R198, R20 ;  /* 0x0000001400c67308 */ /* 0x0003e20000002400 */
[----:B------:R-:W-:Y:S01]  /*9da0*/  @P6 IADD3 R5, P6, R0, 0x80, RZ ;  /* 0x0000008000056810 */ /* 0x000fe20007fde0ff */
[----:B------:R-:W-:Y:S02]  /*9db0*/  FMUL.FTZ R21, R21, c[0x0][0x320] ;  /* 0x0000c80015157a20 */ /* 0x000fe40000410000 */
[----:B------:R-:W-:Y:S02]  /*9dc0*/  FMUL.FTZ R22, R22, c[0x0][0x320] ;  /* 0x0000c80016167a20 */ /* 0x000fe40000410000 */
[----:B------:R-:W-:Y:S01]  /*9dd0*/  @P0 SHF.L.U64.HI R2, R4, 0x1, R2 ;  /* 0x0000000104020819 */ /* 0x000fe20000010202 */
[----:B------:R-:W-:Y:S01]  /*9de0*/  FMUL.FTZ R23, R23, c[0x0][0x320] ;  /* 0x0000c80017177a20 */ /* 0x000fe20000410000 */
[----:B------:R-:W-:Y:S01]  /*9df0*/  PLOP3.LUT P0, PT, PT, PT, UP0, 0x80, 0x0 ;  /* 0x000000000000781c */ /* 0x000fe20003f0f008 */
[----:B------:R-:W-:Y:S01]  /*9e00*/  FMUL.FTZ R26, R26, c[0x0][0x320] ;  /* 0x0000c8001a1a7a20 */ /* 0x000fe20000410000 */
[----:B------:R-:W1:Y:S01]  /*9e10*/  MUFU.TANH R193, R15 ;  /* 0x0000000f00c17308 */ /* 0x000e620000002400 */
[----:B------:R-:W-:Y:S01]  /*9e20*/  FMUL.FTZ R24, R24, c[0x0][0x320] ;  /* 0x0000c80018187a20 */ /* 0x000fe20000410000 */
[----:B------:R-:W-:Y:S01]  /*9e30*/  @P1 IADD3 R132, P1, R5, c[0x0][0x1c8], RZ ;  /* 0x0000720005841a10 */ /* 0x000fe20007f3e0ff */
[----:B------:R-:W-:Y:S01]  /*9e40*/  FMUL.FTZ R25, R25, c[0x0][0x320] ;  /* 0x0000c80019197a20 */ /* 0x000fe20000410000 */
[----:B------:R-:W1:Y:S01]  /*9e50*/  LDSM.16.M88.4 R4, [R221+0xb000] ;  /* 0x00b00000dd04783b */ /* 0x000e620000000200 */
[----:B------:R-:W-:Y:S05]  /*9e60*/  FMUL.FTZ R27, R27, c[0x0][0x320] ;  /* 0x0000c8001b1b7a20 */ /* 0x000fea0000410000 */
[----:B------:R-:W-:Y:S05]  /*9e70*/  MUFU.TANH R26, R26 ;  /* 0x0000001a001a7308 */ /* 0x000fea0000002400 */
[--C-:B---3--:R-:W-:Y:S02]  /*9e80*/  @P0 IADD3.X R19, RZ, c[0x0][0x1cc], R2.reuse, P1, P6 ;  /* 0x00007300ff130a10 */ /* 0x108fe40000fec402 */
[----:B------:R-:W-:Y:S01]  /*9e90*/  PLOP3.LUT P6, PT, PT, PT, UP0, 0x80, 0x0 ;  /* 0x000000000000781c */ /* 0x000fe20003fcf008 */
[C---:B----4-:R-:W-:Y:S01]  /*9ea0*/  HMMA.16816.F32 R28, R200.reuse, R8, R28 ;  /* 0x00000008c81c723c */ /* 0x050fe2000000181c */
[----:B------:R-:W-:Y:S01]  /*9eb0*/  PLOP3.LUT P1, PT, PT, PT, UP0, 0x80, 0x0 ;  /* 0x000000000000781c */ /* 0x000fe20003f2f008 */
[----:B------:R-:W-:Y:S01]  /*9ec0*/  MUFU.TANH R199, R21 ;  /* 0x0000001500c77308 */ /* 0x000fe20000002400 */
[----:B------:R-:W-:Y:S05]  /*9ed0*/  PLOP3.LUT P0, PT, PT, PT, UP0, 0x80, 0x0 ;  /* 0x000000000000781c */ /* 0x000fea0003f0f008 */
[C---:B------:R-:W-:Y:S04]  /*9ee0*/  HMMA.16816.F32 R32, R200.reuse, R10, R32 ;  /* 0x0000000ac820723c */ /* 0x040fe80000001820 */
[----:B-1----:R-:W-:Y:S01]  /*9ef0*/  @P6 IADD3 R16, P6, R0, 0x100, RZ ;  /* 0x0000010000106810 */ /* 0x002fe20007fde0ff */
[----:B------:R1:W-:Y:S03]  /*9f00*/  MUFU.TANH R135, R22 ;  /* 0x0000001600877308 */ /* 0x0003e60000002400 */
[----:B------:R-:W-:Y:S07]  /*9f10*/  @P1 IADD3 R16, P1, R16, c[0x0][0x1c8], RZ ;  /* 0x0000720010101a10 */ /* 0x000fee0007f3e0ff */
[----:B------:R3:W-:Y:S01]  /*9f20*/  MUFU.TANH R133, R23 ;  /* 0x0000001700857308 */ /* 0x0007e20000002400 */
[----:B------:R-:W-:Y:S01]  /*9f30*/  FMUL.FTZ R28, R28, c[0x0][0x320] ;  /* 0x0000c8001c1c7a20 */ /* 0x000fe20000410000 */
[C---:B------:R-:W-:Y:S03]  /*9f40*/  HMMA.16816.F32 R36, R200.reuse, R4, R36 ;  /* 0x00000004c824723c */ /* 0x040fe60000001824 */
[----:B------:R-:W-:Y:S01]  /*9f50*/  FMUL.FTZ R29, R29, c[0x0][0x320] ;  /* 0x0000c8001d1d7a20 */ /* 0x000fe20000410000 */
[--C-:B------:R-:W-:Y:S01]  /*9f60*/  @P0 IADD3.X R17, RZ, c[0x0][0x1cc], R2.reuse, P1, P6 ;  /* 0x00007300ff110a10 */ /* 0x100fe20000fec402 */
[----:B------:R-:W-:Y:S01]  /*9f70*/  FMUL.FTZ R30, R30, c[0x0][0x320] ;  /* 0x0000c8001e1e7a20 */ /* 0x000fe20000410000 */
[----:B------:R-:W-:Y:S01]  /*9f80*/  PLOP3.LUT P6, PT, PT, PT, UP0, 0x80, 0x0 ;  /* 0x000000000000781c */ /* 0x000fe20003fcf008 */
[----:B------:R-:W-:Y:S01]  /*9f90*/  IMAD.U32 R4, RZ, RZ, UR13 ;  /* 0x0000000dff047e24 */ /* 0x000fe2000f8e00ff */
[C---:B------:R-:W-:Y:S01]  /*9fa0*/  HMMA.16816.F32 R40, R200.reuse, R6, R40 ;  /* 0x00000006c828723c */ /* 0x040fe20000001828 */
[----:B------:R-:W-:Y:S01]  /*9fb0*/  PLOP3.LUT P0, PT, PT, PT, UP1, 0x80, 0x0 ;  /* 0x000000000000781c */ /* 0x000fe20003f0f018 */
[----:B------:R-:W4:Y:S01]  /*9fc0*/  MUFU.TANH R196, R18 ;  /* 0x0000001200c47308 */ /* 0x000f220000002400 */
[----:B------:R-:W-:Y:S01]  /*9fd0*/  PLOP3.LUT P1, PT, PT, PT, UP0, 0x80, 0x0 ;  /* 0x000000000000781c */ /* 0x000fe20003f2f008 */
[----:B------:R-:W-:Y:S02]  /*9fe0*/  FMUL.FTZ R32, R32, c[0x0][0x320] ;  /* 0x0000c80020207a20 */ /* 0x000fe40000410000 */
[----:B------:R-:W-:Y:S02]  /*9ff0*/  FMUL.FTZ R31, R31, c[0x0][0x320] ;  /* 0x0000c8001f1f7a20 */ /* 0x000fe40000410000 */
[----:B------:R-:W-:Y:S04]  /*a000*/  FMUL.FTZ R33, R33, c[0x0][0x320] ;  /* 0x0000c80021217a20 */ /* 0x000fe80000410000 */
[----:B------:R-:W-:Y:S01]  /*a010*/  @P6 IADD3 R8, P6, R0, 0x180, RZ ;  /* 0x0000018000086810 */ /* 0x000fe20007fde0ff */
[----:B------:R4:W2:Y:S01]  /*a020*/  MUFU.TANH R18, R24 ;  /* 0x0000001800127308 */ /* 0x0008a20000002400 */
[----:B------:R-:W-:Y:S02]  /*a030*/  FMUL.FTZ R35, R35, c[0x0][0x320] ;  /* 0x0000c80023237a20 */ /* 0x000fe40000410000 */
[----:B------:R-:W-:Y:S01]  /*a040*/  @P1 IADD3 R20, P1, R8, c[0x0][0x1c8], RZ ;  /* 0x0000720008141a10 */ /* 0x000fe20007f3e0ff */
[----:B------:R-:W-:Y:S01]  /*a050*/  FMUL.FTZ R36, R36, c[0x0][0x320] ;  /* 0x0000c80024247a20 */ /* 0x000fe20000410000 */
[----:B------:R-:W4:Y:S01]  /*a060*/  LDSM.16.M88.4 R8, [R221+0xb800] ;  /* 0x00b80000dd08783b */ /* 0x000f220000000200 */
[----:B------:R-:W-:Y:S04]  /*a070*/  DEPBAR.LE SB0, 0x0 ;  /* 0x000080000000791a */ /* 0x000fe80000000000 */
[----:B------:R-:W-:Y:S01]  /*a080*/  MUFU.TANH R36, R36 ;  /* 0x0000002400247308 */ /* 0x000fe20000002400 */
[----:B-1----:R-:W-:Y:S02]  /*a090*/  FMUL.FTZ R22, R38, c[0x0][0x320] ;  /* 0x0000c80026167a20 */ /* 0x002fe40000410000 */
[----:B------:R-:W-:Y:S01]  /*a0a0*/  BAR.SYNC.DEFER_BLOCKING 0x0 ;  /* 0x0000000000007b1d */ /* 0x000fe20000010000 */
[----:B------:R-:W-:Y:S02]  /*a0b0*/  FMUL.FTZ R21, R37, c[0x0][0x320] ;  /* 0x0000c80025157a20 */ /* 0x000fe40000410000 */
[----:B---3--:R-:W-:Y:S02]  /*a0c0*/  FMUL.FTZ R23, R40, c[0x0][0x320] ;  /* 0x0000c80028177a20 */ /* 0x008fe40000410000 */
[----:B------:R-:W-:Y:S02]  /*a0d0*/  FMUL.FTZ R39, R39, c[0x0][0x320] ;  /* 0x0000c80027277a20 */ /* 0x000fe40000410000 */
[----:B------:R-:W-:Y:S02]  /*a0e0*/  FMUL.FTZ R42, R42, c[0x0][0x320] ;  /* 0x0000c8002a2a7a20 */ /* 0x000fe40000410000 */
[----:B------:R-:W-:Y:S02]  /*a0f0*/  FMUL.FTZ R43, R43, c[0x0][0x320] ;  /* 0x0000c8002b2b7a20 */ /* 0x000fe40000410000 */
[----:B----4-:R-:W-:Y:S02]  /*a100*/  FMUL.FTZ R24, R41, c[0x0][0x320] ;  /* 0x0000c80029187a20 */ /* 0x010fe40000410000 */
[----:B------:R-:W-:Y:S01]  /*a110*/  FMUL.FTZ R34, R34, c[0x0][0x320] ;  /* 0x0000c80022227a20 */ /* 0x000fe20000410000 */
[C---:B------:R-:W-:Y:S01]  /*a120*/  HMMA.16816.F32 R44, R200.reuse, R8, R44 ;  /* 0x00000008c82c723c */ /* 0x040fe2000000182c */
[----:B------:R-:W-:Y:S07]  /*a130*/  MUFU.TANH R39, R39 ;  /* 0x0000002700277308 */ /* 0x000fee0000002400 */
[----:B------:R-:W-:Y:S03]  /*a140*/  HMMA.16816.F32 R48, R200, R10, R48 ;  /* 0x0000000ac830723c */ /* 0x000fe60000001830 */
[----:B------:R-:W1:Y:S10]  /*a150*/  MUFU.TANH R25, R25 ;  /* 0x0000001900197308 */ /* 0x000e740000002400 */
[----:B------:R-:W3:Y:S03]  /*a160*/  MUFU.TANH R28, R28 ;  /* 0x0000001c001c7308 */ /* 0x000ee60000002400 */
[----:B------:R-:W-:Y:S02]  /*a170*/  FMUL.FTZ R44, R44, c[0x0][0x320] ;  /* 0x0000c8002c2c7a20 */ /* 0x000fe40000410000 */
[----:B------:R-:W-:Y:S02]  /*a180*/  FMUL.FTZ R45, R45, c[0x0][0x320] ;  /* 0x0000c8002d2d7a20 */ /* 0x000fe40000410000 */
[----:B------:R-:W-:Y:S02]  /*a190*/  FMUL.FTZ R47, R47, c[0x0][0x320] ;  /* 0x0000c8002f2f7a20 */ /* 0x000fe40000410000 */
[----:B------:R-:W-:Y:S01]  /*a1a0*/  FMUL.FTZ R46, R46, c[0x0][0x320] ;  /* 0x0000c8002e2e7a20 */ /* 0x000fe20000410000 */
[----:B------:R-:W4:Y:S01]  /*a1b0*/  MUFU.TANH R29, R29 ;  /* 0x0000001d001d7308 */ /* 0x000f220000002400 */
[----:B------:R-:W-:Y:S02]  /*a1c0*/  FMUL.FTZ R49, R49, c[0x0][0x320] ;  /* 0x0000c80031317a20 */ /* 0x000fe40000410000 */
[----:B------:R-:W-:Y:S02]  /*a1d0*/  FMUL.FTZ R48, R48, c[0x0][0x320] ;  /* 0x0000c80030307a20 */ /* 0x000fe40000410000 */
[----:B------:R-:W-:Y:S05]  /*a1e0*/  FMUL.FTZ R51, R51, c[0x0][0x320] ;  /* 0x0000c80033337a20 */ /* 0x000fea0000410000 */
[----:B------:R-:W1:Y:S10]  /*a1f0*/  MUFU.TANH R27, R27 ;  /* 0x0000001b001b7308 */ /* 0x000e740000002400 */
[----:B------:R-:W1:Y:S10]  /*a200*/  MUFU.TANH R30, R30 ;  /* 0x0000001e001e7308 */ /* 0x000e740000002400 */
[----:B------:R-:W1:Y:S10]  /*a210*/  MUFU.TANH R32, R32 ;  /* 0x0000002000207308 */ /* 0x000e740000002400 */
[----:B------:R-:W1:Y:S10]  /*a220*/  MUFU.TANH R31, R31 ;  /* 0x0000001f001f7308 */ /* 0x000e740000002400 */
[----:B------:R-:W1:Y:S01]  /*a230*/  MUFU.TANH R33, R33 ;  /* 0x0000002100217308 */ /* 0x000e620000002400 */
[----:B--2---:R-:W-:Y:S01]  /*a240*/  @P0 IMAD.MOV.U32 R12, RZ, RZ, R13 ;  /* 0x000000ffff0c0224 */ /* 0x004fe200078e000d */
[----:B------:R-:W-:Y:S08]  /*a250*/  PLOP3.LUT P0, PT, PT, PT, UP0, 0x80, 0x0 ;  /* 0x000000000000781c */ /* 0x000ff00003f0f008 */
[----:B------:R-:W2:Y:S01]  /*a260*/  MUFU.TANH R35, R35 ;  /* 0x0000002300237308 */ /* 0x000ea20000002400 */
[----:B------:R-:W1:Y:S09]  /*a270*/  SHFL.IDX PT, R14, R12, RZ, 0x1c1f ;  /* 0x001c1fff0c0e7589 */ /* 0x000e7200000e0000 */
[----:B------:R-:W1:Y:S01]  /*a280*/  MUFU.TANH R34, R34 ;  /* 0x0000002200227308 */ /* 0x000e620000002400 */
[----:B------:R1:W2:Y:S01]  /*a290*/  SHFL.IDX PT, R13, R12, 0x1, 0x1c1f ;  /* 0x003c1f000c0d7f89 */ /* 0x0002a200000e0000 */
[----:B------:R-:W-:Y:S02]  /*a2a0*/  @P0 IADD3.X R15, RZ, c[0x0][0x1cc], R2, P1, P6 ;  /* 0x00007300ff0f0a10 */ /* 0x000fe40000fec402 */
[----:B------:R-:W-:Y:S02]  /*a2b0*/  PLOP3.LUT P1, PT, PT, PT, UP0, 0x80, 0x0 ;  /* 0x000000000000781c */ /* 0x000fe40003f2f008 */
[----:B------:R-:W-:Y:S02]  /*a2c0*/  PLOP3.LUT P0, PT, PT, PT, UP0, 0x80, 0x0 ;  /* 0x000000000000781c */ /* 0x000fe40003f0f008 */
[----:B------:R-:W-:Y:S02]  /*a2d0*/  PLOP3.LUT P6, PT, PT, PT, UP0, 0x80, 0x0 ;  /* 0x000000000000781c */ /* 0x000fe40003fcf008 */
[----:B------:R-:W2:Y:S10]  /*a2e0*/  MUFU.TANH R22, R22 ;  /* 0x0000001600167308 */ /* 0x000eb40000002400 */
[----:B------:R-:W3:Y:S01]  /*a2f0*/  MUFU.TANH R21, R21 ;  /* 0x0000001500157308 */ /* 0x000ee20000002400 */
[----:B-1----:R-:W-:Y:S02]  /*a300*/  @P1 IADD3 R12, P1, R0, c[0x0][0x1c8], RZ ;  /* 0x00007200000c1a10 */ /* 0x002fe40007f3e0ff */
[----:B------:R-:W-:Y:S01]  /*a310*/  MOV R0, UR17 ;  /* 0x0000001100007c02 */ /* 0x000fe20008000f00 */
[----:B------:R-:W-:Y:S03]  /*a320*/  @UP0 USHF.L.U32 UR17, UR4, 0x6, URZ ;  /* 0x0000000604110899 */ /* 0x000fe6000800063f */
[----:B------:R-:W-:Y:S03]  /*a330*/  IADD3 R0, -R186, 0x1, R0 ;  /* 0x00000001ba007810 */ /* 0x000fe60007ffe100 */
[----:B------:R-:W-:Y:S01]  /*a340*/  MUFU.TANH R44, R44 ;  /* 0x0000002c002c7308 */ /* 0x000fe20000002400 */
[----:B------:R-:W-:Y:S01]  /*a350*/  IADD3 R0, -R4, UR12, R0 ;  /* 0x0000000c04007c10 */ /* 0x000fe2000fffe100 */
[----:B------:R-:W-:Y:S02]  /*a360*/  @P6 IMAD.MOV.U32 R4, RZ, RZ, R12 ;  /* 0x000000ffff046224 */ /* 0x000fe400078e000c */
[----:B------:R-:W-:Y:S02]  /*a370*/  @P0 IADD3.X R5, R2, c[0x0][0x1cc], RZ, P1, !PT ;  /* 0x0000730002050a10 */ /* 0x000fe40000ffe4ff */
[----:B------:R-:W-:Y:S01]  /*a380*/  PLOP3.LUT P1, PT, PT, PT, UP0, 0x80, 0x0 ;  /* 0x000000000000781c */ /* 0x000fe20003f2f008 */
[C---:B------:R-:W-:Y:S01]  /*a390*/  IMAD.IADD R2, R0.reuse, 0x1, R14 ;  /* 0x0000000100027824 */ /* 0x040fe200078e020e */
[----:B------:R-:W-:Y:S02]  /*a3a0*/  PLOP3.LUT P0, PT, PT, PT, UP0, 0x80, 0x0 ;  /* 0x000000000000781c */ /* 0x000fe40003f0f008 */
[----:B------:R-:W-:Y:S01]  /*a3b0*/  MUFU.TANH R23, R23 ;  /* 0x0000001700177308 */ /* 0x000fe20000002400 */
[----:B--2---:R-:W-:Y:S08]  /*a3c0*/  IADD3 R0, R0, R13, RZ ;  /* 0x0000000d00007210 */ /* 0x004ff00007ffe0ff */
[----:B------:R-:W-:Y:S01]  /*a3d0*/  @!PT LDS RZ, [RZ] ;  /* 0x00000000fffff984 */ /* 0x000fe20000000800 */
[----:B------:R1:W-:Y:S01]  /*a3e0*/  @P1 LDGSTS.E.BYPASS.LTC128B.128 [R251+0xc100], [R4.64], !P5 ;  /* 0x0c10000004fb1fae */ /* 0x0003e2000e901d5e */
[----:B------:R-:W-:Y:S01]  /*a3f0*/  PLOP3.LUT P1, PT, PT, PT, UP0, 0x80, 0x0 ;  /* 0x000000000000781c */ /* 0x000fe20003f2f008 */
[----:B------:R-:W2:Y:S10]  /*a400*/  MUFU.TANH R24, R24 ;  /* 0x0000001800187308 */ /* 0x000eb40000002400 */
[----:B------:R-:W2:Y:S10]  /*a410*/  MUFU.TANH R49, R49 ;  /* 0x0000003100317308 */ /* 0x000eb40000002400 */
[----:B------:R-:W2:Y:S01]  /*a420*/  MUFU.TANH R45, R45 ;  /* 0x0000002d002d7308 */ /* 0x000ea20000002400 */
[----:B-1----:R-:W-:Y:S02]  /*a430*/  @P0 IADD3 R4, P6, R12, UR17, RZ ;  /* 0x000000110c040c10 */ /* 0x002fe4000ffde0ff */
[----:B------:R-:W-:Y:S07]  /*a440*/  ISETP.GT.AND P0, PT, R2, RZ, PT ;  /* 0x000000ff0200720c */ /* 0x000fee0003f04270 */
[----:B------:R-:W1:Y:S01]  /*a450*/  MUFU.TANH R48, R48 ;  /* 0x0000003000307308 */ /* 0x000e620000002400 */
[----:B------:R-:W-:Y:S02]  /*a460*/  FSEL R8, R207, -INF , P0 ;  /* 0xff800000cf087808 */ /* 0x000fe40000000000 */
[----:B------:R-:W-:Y:S02]  /*a470*/  ISETP.GT.AND P0, PT, R0, 0x1, PT ;  /* 0x000000010000780c */ /* 0x000fe40003f04270 */
[----:B------:R-:W-:Y:S02]  /*a480*/  FMNMX.FTZ R14, R8, R3, !PT ;  /* 0x00000003080e7209 */ /* 0x000fe40007810000 */
[----:B------:R-:W-:Y:S02]  /*a490*/  FSEL R12, R204, -INF , P0 ;  /* 0xff800000cc0c7808 */ /* 0x000fe40000000000 */
[----:B------:R-:W-:Y:S01]  /*a4a0*/  @P1 IADD3.X R5, R5, UR18, RZ, P6, !PT ;  /* 0x0000001205051c10 */ /* 0x000fe2000b7fe4ff */
[----:B------:R-:W1:Y:S01]  /*a4b0*/  MUFU.TANH R42, R42 ;  /* 0x0000002a002a7308 */ /* 0x000e620000002400 */
[----:B------:R-:W-:Y:S02]  /*a4c0*/  ISETP.GT.AND P6, PT, R2, 0x1, PT ;  /* 0x000000010200780c */ /* 0x000fe40003fc4270 */
[----:B------:R-:W-:Y:S02]  /*a4d0*/  ISETP.GT.AND P1, PT, R0, RZ, PT ;  /* 0x000000ff0000720c */ /* 0x000fe40003f24270 */
[----:B------:R-:W-:Y:S02]  /*a4e0*/  FSEL R7, R206, -INF , P6 ;  /* 0xff800000ce077808 */ /* 0x000fe40003000000 */
[C---:B------:R-:W-:Y:S02]  /*a4f0*/  ISETP.GT.AND P6, PT, R2.reuse, 0x8, PT ;  /* 0x000000080200780c */ /* 0x040fe40003fc4270 */
[----:B------:R-:W-:Y:S01]  /*a500*/  FSEL R10, R205, -INF , P1 ;  /* 0xff800000cd0a7808 */ /* 0x000fe20000800000 */
[----:B------:R-:W1:Y:S01]  /*a510*/  MUFU.TANH R43, R43 ;  /* 0x0000002b002b7308 */ /* 0x000e620000002400 */
[----:B------:R-:W-:Y:S02]  /*a520*/  ISETP.GT.AND P1, PT, R2, 0x9, PT ;  /* 0x000000090200780c */ /* 0x000fe40003f24270 */
[----:B------:R-:W-:Y:S02]  /*a530*/  FSEL R6, R189, -INF , P6 ;  /* 0xff800000bd067808 */ /* 0x000fe40003000000 */
[----:B------:R-:W-:Y:S02]  /*a540*/  FMNMX.FTZ R14, R7, R14, !PT ;  /* 0x0000000e070e7209 */ /* 0x000fe40007810000 */
[----:B------:R-:W-:Y:S02]  /*a550*/  ISETP.GT.AND P0, PT, R0, 0x8, PT ;  /* 0x000000080000780c */ /* 0x000fe40003f04270 */
[----:B------:R-:W-:Y:S01]  /*a560*/  FSEL R9, R188, -INF , P1 ;  /* 0xff800000bc097808 */ /* 0x000fe20000800000 */
[----:B------:R-:W-:Y:S01]  /*a570*/  MUFU.TANH R46, R46 ;  /* 0x0000002e002e7308 */ /* 0x000fe20000002400 */
[----:B------:R-:W-:Y:S02]  /*a580*/  ISETP.GT.AND P1, PT, R2, 0x10, PT ;  /* 0x000000100200780c */ /* 0x000fe40003f24270 */
        /* <DEDUP_REMOVED lines=17> */
[----:B------:R-:W-:Y:S02]  /*a6a0*/  FSEL R196, R196, -INF , P1 ;  /* 0xff800000c4c47808 */ /* 0x000fe40000800000 */
[C---:B------:R-:W-:Y:S02]  /*a6b0*/  ISETP.GT.AND P1, PT, R2.reuse, 0x21, PT ;  /* 0x000000210200780c */ /* 0x040fe40003f24270 */
[----:B------:R-:W-:Y:S02]  /*a6c0*/  FMNMX.FTZ R14, R191, R14, !PT ;  /* 0x0000000ebf0e7209 */ /* 0x000fe40007810000 */
[----:B------:R-:W-:Y:S02]  /*a6d0*/  FSEL R195, R195, -INF , P6 ;  /* 0xff800000c3c37808 */ /* 0x000fe40003000000 */
[C---:B------:R-:W-:Y:S02]  /*a6e0*/  ISETP.GT.AND P6, PT, R2.reuse, 0x20, PT ;  /* 0x000000200200780c */ /* 0x040fe40003fc4270 */
[----:B------:R-:W-:Y:S02]  /*a6f0*/  FSEL R199, R199, -INF , P1 ;  /* 0xff800000c7c77808 */ /* 0x000fe40000800000 */
[----:B------:R-:W-:Y:S02]  /*a700*/  ISETP.GT.AND P1, PT, R2, 0x28, PT ;  /* 0x000000280200780c */ /* 0x000fe40003f24270 */
[----:B------:R-:W-:Y:S02]  /*a710*/  FMNMX.FTZ R14, R194, R14, !PT ;  /* 0x0000000ec20e7209 */ /* 0x000fe40007810000 */
[----:B------:R-:W-:Y:S02]  /*a720*/  ISETP.GT.AND P0, PT, R0, 0x19, PT ;  /* 0x000000190000780c */ /* 0x000fe40003f04270 */
[----:B------:R-:W-:Y:S02]  /*a730*/  FSEL R198, R198, -INF , P6 ;  /* 0xff800000c6c67808 */ /* 0x000fe40003000000 */
[----:B------:R-:W-:Y:S02]  /*a740*/  FSEL R202, R18, -INF , P1 ;  /* 0xff80000012ca7808 */ /* 0x000fe40000800000 */
[----:B------:R-:W-:Y:S02]  /*a750*/  FMNMX.FTZ R18, R10, R134, !PT ;  /* 0x000000860a127209 */ /* 0x000fe40007810000 */
[----:B------:R-:W-:Y:S02]  /*a760*/  FMNMX.FTZ R14, R195, R14, !PT ;  /* 0x0000000ec30e7209 */ /* 0x000fe40007810000 */
[----:B------:R-:W-:Y:S02]  /*a770*/  FMNMX.FTZ R18, R12, R18, !PT ;  /* 0x000000120c127209 */ /* 0x000fe40007810000 */
[----:B------:R-:W-:Y:S02]  /*a780*/  FSEL R197, R197, -INF , P0 ;  /* 0xff800000c5c57808 */ /* 0x000fe40000000000 */
[----:B------:R-:W-:Y:S02]  /*a790*/  ISETP.GT.AND P0, PT, R0, 0x20, PT ;  /* 0x000000200000780c */ /* 0x000fe40003f04270 */
[----:B------:R-:W-:Y:S02]  /*a7a0*/  FMNMX.FTZ R14, R198, R14, !PT ;  /* 0x0000000ec60e7209 */ /* 0x000fe40007810000 */
[----:B------:R-:W-:Y:S02]  /*a7b0*/  ISETP.GT.AND P6, PT, R0, 0x21, PT ;  /* 0x000000210000780c */ /* 0x000fe40003fc4270 */
[----:B------:R-:W-:Y:S02]  /*a7c0*/  FSEL R200, R135, -INF , P0 ;  /* 0xff80000087c87808 */ /* 0x000fe40000000000 */
[C---:B------:R-:W-:Y:S01]  /*a7d0*/  ISETP.GT.AND P0, PT, R2.reuse, 0x29, PT ;  /* 0x000000290200780c */ /* 0x040fe20003f04270 */
[----:B------:R1:W-:Y:S01]  /*a7e0*/  MUFU.TANH R135, R51 ;  /* 0x0000003300877308 */ /* 0x0003e20000002400 */
[----:B------:R-:W-:Y:S02]  /*a7f0*/  FMNMX.FTZ R18, R11, R18, !PT ;  /* 0x000000120b127209 */ /* 0x000fe40007810000 */
[----:B------:R-:W-:Y:S02]  /*a800*/  FMNMX.FTZ R14, R199, R14, !PT ;  /* 0x0000000ec70e7209 */ /* 0x000fe40007810000 */
[----:B------:R-:W-:Y:S02]  /*a810*/  FMNMX.FTZ R18, R13, R18, !PT ;  /* 0x000000120d127209 */ /* 0x000fe40007810000 */
[----:B------:R-:W-:Y:S02]  /*a820*/  FSEL R201, R133, -INF , P6 ;  /* 0xff80000085c97808 */ /* 0x000fe40003000000 */
[----:B------:R-:W-:Y:S02]  /*a830*/  FSEL R203, R25, -INF , P0 ;  /* 0xff80000019cb7808 */ /* 0x000fe40000000000 */
[----:B------:R-:W-:Y:S02]  /*a840*/  ISETP.GT.AND P0, PT, R2, 0x30, PT ;  /* 0x000000300200780c */ /* 0x000fe40003f04270 */
[----:B------:R-:W-:Y:S02]  /*a850*/  ISETP.GT.AND P6, PT, R0, 0x28, PT ;  /* 0x000000280000780c */ /* 0x000fe40003fc4270 */
[----:B------:R-:W-:Y:S02]  /*a860*/  FMNMX.FTZ R14, R202, R14, !PT ;  /* 0x0000000eca0e7209 */ /* 0x000fe40007810000 */
[----:B------:R-:W-:Y:S02]  /*a870*/  FSEL R204, R26, -INF , P6 ;  /* 0xff8000001acc7808 */ /* 0x000fe40003000000 */
[----:B------:R-:W-:Y:S02]  /*a880*/  ISETP.GT.AND P6, PT, R2, 0x31, PT ;  /* 0x000000310200780c */ /* 0x000fe40003fc4270 */
[----:B---3--:R-:W-:Y:S02]  /*a890*/  FSEL R206, R28, -INF , P0 ;  /* 0xff8000001cce7808 */ /* 0x008fe40000000000 */
[----:B------:R-:W-:Y:S02]  /*a8a0*/  ISETP.GT.AND P1, PT, R0, 0x29, PT ;  /* 0x000000290000780c */ /* 0x000fe40003f24270 */
[----:B------:R-:W-:Y:S02]  /*a8b0*/  FMNMX.FTZ R18, R192, R18, !PT ;  /* 0x00000012c0127209 */ /* 0x000fe40007810000 */
[----:B------:R-:W-:Y:S02]  /*a8c0*/  FMNMX.FTZ R14, R203, R14, !PT ;  /* 0x0000000ecb0e7209 */ /* 0x000fe40007810000 */
[----:B----4-:R-:W-:Y:S02]  /*a8d0*/  FSEL R207, R29, -INF , P6 ;  /* 0xff8000001dcf7808 */ /* 0x010fe40003000000 */
[----:B------:R-:W-:Y:S02]  /*a8e0*/  ISETP.GT.AND P6, PT, R2, 0x38, PT ;  /* 0x000000380200780c */ /* 0x000fe40003fc4270 */
[----:B------:R-:W-:Y:S02]  /*a8f0*/  FSEL R205, R27, -INF , P1 ;  /* 0xff8000001bcd7808 */ /* 0x000fe40000800000 */
[----:B------:R-:W-:Y:S02]  /*a900*/  ISETP.GT.AND P1, PT, R0, 0x30, PT ;  /* 0x000000300000780c */ /* 0x000fe40003f24270 */
[----:B------:R-:W-:Y:S02]  /*a910*/  FMNMX.FTZ R18, R193, R18, !PT ;  /* 0x00000012c1127209 */ /* 0x000fe40007810000 */
[----:B------:R-:W-:Y:S02]  /*a920*/  FMNMX.FTZ R14, R206, R14, !PT ;  /* 0x0000000ece0e7209 */ /* 0x000fe40007810000 */
[----:B------:R-:W-:Y:S02]  /*a930*/  FSEL R208, R30, -INF , P1 ;  /* 0xff8000001ed07808 */ /* 0x000fe40000800000 */
[----:B------:R-:W-:Y:S02]  /*a940*/  ISETP.GT.AND P1, PT, R2, 0x39, PT ;  /* 0x000000390200780c */ /* 0x000fe40003f24270 */
[----:B------:R-:W-:Y:S02]  /*a950*/  ISETP.GT.AND P0, PT, R0, 0x31, PT ;  /* 0x000000310000780c */ /* 0x000fe40003f04270 */
[----:B------:R-:W-:Y:S02]  /*a960*/  FSEL R212, R32, -INF , P6 ;  /* 0xff80000020d47808 */ /* 0x000fe40003000000 */
[----:B------:R-:W-:Y:S02]  /*a970*/  FMNMX.FTZ R18, R196, R18, !PT ;  /* 0x00000012c4127209 */ /* 0x000fe40007810000 */
[----:B------:R-:W-:Y:S02]  /*a980*/  FMNMX.FTZ R14, R207, R14, !PT ;  /* 0x0000000ecf0e7209 */ /* 0x000fe40007810000 */
[----:B------:R-:W-:Y:S02]  /*a990*/  ISETP.GT.AND P6, PT, R0, 0x39, PT ;  /* 0x000000390000780c */ /* 0x000fe40003fc4270 */
[----:B------:R-:W-:Y:S02]  /*a9a0*/  FSEL R211, R31, -INF , P0 ;  /* 0xff8000001fd37808 */ /* 0x000fe40000000000 */
[----:B------:R-:W-:Y:S02]  /*a9b0*/  FSEL R213, R33, -INF , P1 ;  /* 0xff80000021d57808 */ /* 0x000fe40000800000 */
[----:B------:R-:W-:Y:S02]  /*a9c0*/  ISETP.GT.AND P1, PT, R2, 0x40, PT ;  /* 0x000000400200780c */ /* 0x000fe40003f24270 */
[----:B------:R-:W-:Y:S02]  /*a9d0*/  ISETP.GT.AND P0, PT, R0, 0x38, PT ;  /* 0x000000380000780c */ /* 0x000fe40003f04270 */
[----:B------:R-:W-:Y:S02]  /*a9e0*/  FMNMX.FTZ R18, R197, R18, !PT ;  /* 0x00000012c5127209 */ /* 0x000fe40007810000 */
[----:B------:R-:W-:Y:S02]  /*a9f0*/  FMNMX.FTZ R14, R212, R14, !PT ;  /* 0x0000000ed40e7209 */ /* 0x000fe40007810000 */
[----:B------:R-:W-:Y:S02]  /*aa00*/  FSEL R209, R35, -INF , P6 ;  /* 0xff80000023d17808 */ /* 0x000fe40003000000 */
[----:B------:R-:W-:Y:S02]  /*aa10*/  ISETP.GT.AND P6, PT, R0, 0x40, PT ;  /* 0x000000400000780c */ /* 0x000fe40003fc4270 */
[----:B------:R-:W-:Y:S02]  /*aa20*/  FSEL R37, R36, -INF , P1 ;  /* 0xff80000024257808 */ /* 0x000fe40000800000 */
[----:B------:R-:W-:Y:S02]  /*aa30*/  FSEL R214, R34, -INF , P0 ;  /* 0xff80000022d67808 */ /* 0x000fe40000000000 */
[----:B------:R-:W-:Y:S01]  /*aa40*/  ISETP.GT.AND P0, PT, R2, 0x41, PT ;  /* 0x000000410200780c */ /* 0x000fe20003f04270 */
[----:B-1----:R-:W-:Y:S01]  /*aa50*/  IMAD.MOV.U32 R51, RZ, RZ, R37 ;  /* 0x000000ffff337224 */ /* 0x002fe200078e0025 */
[----:B------:R-:W-:Y:S02]  /*aa60*/  FMNMX.FTZ R14, R213, R14, !PT ;  /* 0x0000000ed50e7209 */ /* 0x000fe40007810000 */
[----:B------:R-:W-:Y:S02]  /*aa70*/  FMNMX.FTZ R18, R200, R18, !PT ;  /* 0x00000012c8127209 */ /* 0x000fe40007810000 */
[----:B------:R-:W-:Y:S02]  /*aa80*/  FSEL R41, R22, -INF , P6 ;  /* 0xff80000016297808 */ /* 0x000fe40003000000 */
[----:B------:R-:W-:Y:S01]  /*aa90*/  FSEL R38, R21, -INF , P0 ;  /* 0xff80000015267808 */ /* 0x000fe20000000000 */
[----:B------:R-:W1:Y:S01]  /*aaa0*/  MUFU.TANH R22, R47 ;  /* 0x0000002f00167308 */ /* 0x000e620000002400 */
[----:B------:R-:W-:Y:S01]  /*aab0*/  FMNMX.FTZ R14, R37, R14, !PT ;  /* 0x0000000e250e7209 */ /* 0x000fe20007810000 */
[----:B------:R-:W-:Y:S01]  /*aac0*/  FMUL.FTZ R21, R50, c[0x0][0x320] ;  /* 0x0000c80032157a20 */ /* 0x000fe20000410000 */
[----:B------:R-:W-:Y:S02]  /*aad0*/  FMNMX.FTZ R18, R201, R18, !PT ;  /* 0x00000012c9127209 */ /* 0x000fe40007810000 */
[C---:B------:R-:W-:Y:S02]  /*aae0*/  ISETP.GT.AND P1, PT, R2.reuse, 0x48, PT ;  /* 0x000000480200780c */ /* 0x040fe40003f24270 */
[C---:B------:R-:W-:Y:S02]  /*aaf0*/  ISETP.GT.AND P0, PT, R2.reuse, 0x49, PT ;  /* 0x000000490200780c */ /* 0x040fe40003f04270 */
[----:B------:R-:W-:Y:S01]  /*ab00*/  ISETP.GT.AND P6, PT, R2, 0x50, PT ;  /* 0x000000500200780c */ /* 0x000fe20003fc4270 */
[----:B------:R-:W3:Y:S01]  /*ab10*/  MUFU.TANH R21, R21 ;  /* 0x0000001500157308 */ /* 0x000ee20000002400 */
[----:B--2---:R-:W-:Y:S02]  /*ab20*/  FSEL R28, R24, -INF , P0 ;  /* 0xff800000181c7808 */ /* 0x004fe40000000000 */
[----:B------:R-:W-:Y:S02]  /*ab30*/  FSEL R40, R44, -INF , P6 ;  /* 0xff8000002c287808 */ /* 0x000fe40003000000 */
[----:B------:R-:W-:Y:S02]  /*ab40*/  FSEL R186, R23, -INF , P1 ;  /* 0xff80000017ba7808 */ /* 0x000fe40000800000 */
[C---:B------:R-:W-:Y:S02]  /*ab50*/  ISETP.GT.AND P1, PT, R2.reuse, 0x51, PT ;  /* 0x000000510200780c */ /* 0x040fe40003f24270 */
[C---:B------:R-:W-:Y:S01]  /*ab60*/  ISETP.GT.AND P0, PT, R2.reuse, 0x58, PT ;  /* 0x000000580200780c */ /* 0x040fe20003f04270 */
[----:B------:R-:W-:Y:S01]  /*ab70*/  IMAD.MOV.U32 R50, RZ, RZ, R186 ;  /* 0x000000ffff327224 */ /* 0x000fe200078e00ba */
[----:B------:R-:W-:Y:S02]  /*ab80*/  ISETP.GT.AND P6, PT, R2, 0x59, PT ;  /* 0x000000590200780c */ /* 0x000fe40003fc4270 */
[----:B------:R-:W-:Y:S02]  /*ab90*/  FMNMX.FTZ R2, R38, R14, !PT ;  /* 0x0000000e26027209 */ /* 0x000fe40007810000 */
[----:B------:R-:W-:Y:S02]  /*aba0*/  FMNMX.FTZ R14, R204, R18, !PT ;  /* 0x00000012cc0e7209 */ /* 0x000fe40007810000 */
[----:B------:R-:W-:Y:S01]  /*abb0*/  FSEL R35, R49, -INF , P6 ;  /* 0xff80000031237808 */ /* 0x000fe20003000000 */
[----:B------:R-:W-:Y:S01]  /*abc0*/  IMAD.MOV.U32 R49, RZ, RZ, R38 ;  /* 0x000000ffff317224 */ /* 0x000fe200078e0026 */
[----:B------:R-:W-:Y:S02]  /*abd0*/  FMNMX.FTZ R14, R205, R14, !PT ;  /* 0x0000000ecd0e7209 */ /* 0x000fe40007810000 */
[----:B------:R-:W-:Y:S02]  /*abe0*/  ISETP.GT.AND P6, PT, R0, 0x48, PT ;  /* 0x000000480000780c */ /* 0x000fe40003fc4270 */
[----:B------:R-:W-:Y:S02]  /*abf0*/  FMNMX.FTZ R14, R208, R14, !PT ;  /* 0x0000000ed00e7209 */ /* 0x000fe40007810000 */
[----:B------:R-:W-:Y:S02]  /*ac00*/  FSEL R215, R45, -INF , P1 ;  /* 0xff8000002dd77808 */ /* 0x000fe40000800000 */
[----:B------:R-:W-:Y:S02]  /*ac10*/  PLOP3.LUT P1, PT, PT, PT, UP0, 0x80, 0x0 ;  /* 0x000000000000781c */ /* 0x000fe40003f2f008 */
[----:B------:R-:W-:Y:S02]  /*ac20*/  FSEL R24, R48, -INF , P0 ;  /* 0xff80000030187808 */ /* 0x000fe40000000000 */
[----:B------:R-:W-:Y:S02]  /*ac30*/  ISETP.GT.AND P0, PT, R0, 0x41, PT ;  /* 0x000000410000780c */ /* 0x000fe40003f04270 */
[----:B------:R-:W-:Y:S02]  /*ac40*/  FSEL R29, R42, -INF , P6 ;  /* 0xff8000002a1d7808 */ /* 0x000fe40003000000 */
[----:B------:R-:W-:Y:S02]  /*ac50*/  ISETP.GT.AND P6, PT, R0, 0x49, PT ;  /* 0x000000490000780c */ /* 0x000fe40003fc4270 */
[----:B------:R-:W-:Y:S02]  /*ac60*/  FMNMX.FTZ R14, R211, R14, !PT ;  /* 0x0000000ed30e7209 */ /* 0x000fe40007810000 */
[----:B------:R-:W-:Y:S02]  /*ac70*/  FSEL R210, R39, -INF , P0 ;  /* 0xff80000027d27808 */ /* 0x000fe40000000000 */
[----:B------:R-:W-:Y:S02]  /*ac80*/  PLOP3.LUT P0, PT, PT, PT, UP0, 0x80, 0x0 ;  /* 0x000000000000781c */ /* 0x000fe40003f0f008 */
[----:B------:R-:W-:Y:S02]  /*ac90*/  FMNMX.FTZ R14, R214, R14, !PT ;  /* 0x0000000ed60e7209 */ /* 0x000fe40007810000 */
[----:B------:R-:W-:Y:S02]  /*aca0*/  FSEL R34, R43, -INF , P6 ;  /* 0xff8000002b227808 */ /* 0x000fe40003000000 */
[----:B------:R-:W-:Y:S02]  /*acb0*/  ISETP.GT.AND P6, PT, R0, 0x51, PT ;  /* 0x000000510000780c */ /* 0x000fe40003fc4270 */
[----:B------:R-:W-:Y:S02]  /*acc0*/  FMNMX.FTZ R14, R209, R14, !PT ;  /* 0x0000000ed10e7209 */ /* 0x000fe40007810000 */
[----:B-1----:R-:W-:Y:S02]  /*acd0*/  FSEL R26, R22, -INF , P6 ;  /* 0xff800000161a7808 */ /* 0x002fe40003000000 */
[----:B------:R-:W-:Y:S02]  /*ace0*/  ISETP.GT.AND P6, PT, R0, 0x59, PT ;  /* 0x000000590000780c */ /* 0x000fe40003fc4270 */
[----:B------:R-:W-:Y:S02]  /*acf0*/  FMNMX.FTZ R2, R50, R2, !PT ;  /* 0x0000000232027209 */ /* 0x000fe40007810000 */
[----:B------:R-:W-:Y:S02]  /*ad00*/  @P1 MOV R18, R132 ;  /* 0x0000008400121202 */ /* 0x000fe40000000f00 */
[----:B------:R-:W-:Y:S02]  /*ad10*/  ISETP.GT.AND P1, PT, R0, 0x50, PT ;  /* 0x000000500000780c */ /* 0x000fe40003f24270 */
[----:B------:R-:W-:Y:S01]  /*ad20*/  FSEL R135, R135, -INF , P6 ;  /* 0xff80000087877808 */ /* 0x000fe20003000000 */
[----:B------:R1:W-:Y:S01]  /*ad30*/  @P0 LDGSTS.E.BYPASS.LTC128B.128 [R251+0xf100], [R18.64], !P4 ;  /* 0x0f10000012fb0fae */ /* 0x0003e2000e101d5e */
[----:B------:R-:W-:Y:S02]  /*ad40*/  PLOP3.LUT P6, PT, PT, PT, UP0, 0x80, 0x0 ;  /* 0x000000000000781c */ /* 0x000fe40003fcf008 */
[----:B------:R-:W-:Y:S02]  /*ad50*/  FMNMX.FTZ R14, R41, R14, !PT ;  /* 0x0000000e290e7209 */ /* 0x000fe40007810000 */
[----:B------:R-:W-:Y:S02]  /*ad60*/  FMNMX.FTZ R2, R28, R2, !PT ;  /* 0x000000021c027209 */ /* 0x000fe40007810000 */
[----:B------:R-:W-:Y:S02]  /*ad70*/  FSEL R252, R46, -INF , P1 ;  /* 0xff8000002efc7808 */ /* 0x000fe40000800000 */
[----:B------:R-:W-:Y:S02]  /*ad80*/  PLOP3.LUT P0, PT, PT, PT, UP0, 0x80, 0x0 ;  /* 0x000000000000781c */ /* 0x000fe40003f0f008 */
[----:B------:R-:W-:Y:S02]  /*ad90*/  ISETP.GT.AND P1, PT, R0, 0x58, PT ;  /* 0x000000580000780c */ /* 0x000fe40003f24270 */
[----:B------:R-:W-:Y:S01]  /*ada0*/  FMNMX.FTZ R14, R210, R14, !PT ;  /* 0x0000000ed20e7209 */ /* 0x000fe20007810000 */
[----:B------:R2:W-:Y:S01]  /*adb0*/  @P6 LDGSTS.E.BYPASS.LTC128B.128 [R251+0x12100], [R16.64], !P3 ;  /* 0x1210000010fb6fae */ /* 0x0005e2000d901d5e */
[----:B------:R-:W-:Y:S02]  /*adc0*/  FMNMX.FTZ R2, R40, R2, !PT ;  /* 0x0000000228027209 */ /* 0x000fe40007810000 */
[----:B---3--:R-:W-:Y:S02]  /*add0*/  FSEL R43, R21, -INF , P1 ;  /* 0xff800000152b7808 */ /* 0x008fe40000800000 */
[----:B------:R-:W-:Y:S02]  /*ade0*/  PLOP3.LUT P1, PT, PT, PT, UP0, 0x80, 0x0 ;  /* 0x000000000000781c */ /* 0x000fe40003f2f008 */
[----:B------:R-:W-:Y:S02]  /*adf0*/  FMNMX.FTZ R14, R29, R14, !PT ;  /* 0x0000000e1d0e7209 */ /* 0x000fe40007810000 */
[----:B------:R-:W-:Y:S02]  /*ae00*/  PLOP3.LUT P1, PT, PT, PT, UP0, 0x80, 0x0 ;  /* 0x000000000000781c */ /* 0x000fe40003f2f008 */
[----:B------:R-:W-:Y:S02]  /*ae10*/  FMNMX.FTZ R2, R215, R2, !PT ;  /* 0x00000002d7027209 */ /* 0x000fe40007810000 */
[----:B------:R-:W-:Y:S02]  /*ae20*/  FMNMX.FTZ R14, R34, R14, !PT ;  /* 0x0000000e220e7209 */ /* 0x000fe40007810000 */
[----:B------:R-:W-:Y:S02]  /*ae30*/  FMNMX.FTZ R2, R24, R2, !PT ;  /* 0x0000000218027209 */ /* 0x000fe40007810000 */
[----:B------:R-:W-:Y:S01]  /*ae40*/  FMNMX.FTZ R0, R252, R14, !PT ;  /* 0x0000000efc007209 */ /* 0x000fe20007810000 */
[----:B------:R-:W-:Y:S01]  /*ae50*/  @P0 IMAD.MOV.U32 R14, RZ, RZ, R20 ;  /* 0x000000ffff0e0224 */ /* 0x000fe200078e0014 */
[----:B------:R-:W-:Y:S02]  /*ae60*/  PLOP3.LUT P0, PT, PT, PT, UP0, 0x80, 0x0 ;  /* 0x000000000000781c */ /* 0x000fe40003f0f008 */
[----:B------:R-:W-:Y:S02]  /*ae70*/  FMNMX.FTZ R2, R35, R2, !PT ;  /* 0x0000000223027209 */ /* 0x000fe40007810000 */
[----:B------:R3:W-:Y:S01]  /*ae80*/  @P1 LDGSTS.E.BYPASS.LTC128B.128 [R251+0x15100], [R14.64], !P2 ;  /* 0x151000000efb1fae */ /* 0x0007e2000d101d5e */
[----:B------:R-:W-:Y:S02]  /*ae90*/  PLOP3.LUT P1, PT, PT, PT, UP0, 0x80, 0x0 ;  /* 0x000000000000781c */ /* 0x000fe40003f2f008 */
[----:B------:R-:W-:Y:S02]  /*aea0*/  PLOP3.LUT P6, PT, PT, PT, UP0, 0x80, 0x0 ;  /* 0x000000000000781c */ /* 0x000fe40003fcf008 */
[----:B------:R-:W-:Y:S02]  /*aeb0*/  PLOP3.LUT P6, PT, PT, PT, UP0, 0x80, 0x0 ;  /* 0x000000000000781c */ /* 0x000fe40003fcf008 */
[----:B------:R-:W-:Y:S01]  /*aec0*/  FMNMX.FTZ R0, R26, R0, !PT ;  /* 0x000000001a007209 */ /* 0x000fe20007810000 */
[----:B------:R-:W4:Y:S01]  /*aed0*/  SHFL.BFLY PT, R133, R2, 0x2, 0x1f ;  /* 0x0c401f0002857f89 */ /* 0x000f2200000e0000 */
[----:B------:R-:W-:Y:S02]  /*aee0*/  MOV R48, R28 ;  /* 0x0000001c00307202 */ /* 0x000fe40000000f00 */
[----:B------:R-:W-:Y:S04]  /*aef0*/  FMNMX.FTZ R0, R43, R0, !PT ;  /* 0x000000002b007209 */ /* 0x000fe80007810000 */
[----:B------:R-:W-:Y:S01]  /*af00*/  FMNMX.FTZ R0, R135, R0, !PT ;  /* 0x0000000087007209 */ /* 0x000fe20007810000 */
[----:B------:R1:W-:Y:S01]  /*af10*/  @P0 LDGSTS.E.BYPASS.LTC128B.128 [R251+0xd100], [R4.64], !P5 ;  /* 0x0d10000004fb0fae */ /* 0x0003e2000e901d5e */
[----:B------:R-:W-:Y:S07]  /*af20*/  PLOP3.LUT P0, PT, PT, PT, UP0, 0x80, 0x0 ;  /* 0x000000000000781c */ /* 0x000fee0003f0f008 */
[----:B------:R1:W-:Y:S08]  /*af30*/  @P1 LDGSTS.E.BYPASS.LTC128B.128 [R251+0x10100], [R4.64+0x80], !P4 ;  /* 0x1010008004fb1fae */ /* 0x0003f0000e101d5e */
[----:B------:R2:W-:Y:S01]  /*af40*/  @P6 LDGSTS.E.BYPASS.LTC128B.128 [R251+0x13100], [R4.64+0x100], !P3 ;  /* 0x1310010004fb6fae */ /* 0x0005e2000d901d5e */
[----:B----4-:R-:W-:Y:S02]  /*af50*/  FMNMX.FTZ R133, R2, R133, !PT ;  /* 0x0000008502857209 */ /* 0x010fe40007810000 */
[----:B------:R-:W-:Y:S05]  /*af60*/  PLOP3.LUT P6, PT, PT, PT, UP0, 0x80, 0x0 ;  /* 0x000000000000781c */ /* 0x000fea0003fcf008 */
[----:B------:R-:W4:Y:S08]  /*af70*/  SHFL.BFLY PT, R2, R0, 0x2, 0x1f ;  /* 0x0c401f0000027f89 */ /* 0x000f3000000e0000 */
[----:B------:R2:W-:Y:S01]  /*af80*/  @P0 LDGSTS.E.BYPASS.LTC128B.128 [R251+0x16100], [R4.64+0x180], !P2 ;  /* 0x1610018004fb0fae */ /* 0x0005e2000d101d5e */
[----:B------:R-:W-:Y:S07]  /*af90*/  PLOP3.LUT P0, PT, PT, PT, UP0, 0x80, 0x0 ;  /* 0x000000000000781c */ /* 0x000fee0003f0f008 */
[----:B-1----:R-:W1:Y:S01]  /*afa0*/  SHFL.BFLY PT, R18, R133, 0x1, 0x1f ;  /* 0x0c201f0085127f89 */ /* 0x002e6200000e0000 */
[----:B----4-:R-:W-:Y:S07]  /*afb0*/  FMNMX.FTZ R0, R0, R2, !PT ;  /* 0x0000000200007209 */ /* 0x010fee0007810000 */
[----:B------:R-:W4:Y:S01]  /*afc0*/  SHFL.BFLY PT, R2, R0, 0x1, 0x1f ;  /* 0x0c201f0000027f89 */ /* 0x000f2200000e0000 */
[----:B--2---:R-:W-:Y:S02]  /*afd0*/  @P6 IADD3 R4, P6, R4, UR17, RZ ;  /* 0x0000001104046c10 */ /* 0x004fe4000ffde0ff */
[----:B-1----:R-:W-:Y:S04]  /*afe0*/  FMNMX.FTZ R133, R133, R18, !PT ;  /* 0x0000001285857209 */ /* 0x002fe80007810000 */
[C---:B------:R-:W-:Y:S01]  /*aff0*/  FSETP.NEU.FTZ.AND P1, PT, R133.reuse, -INF , PT ;  /* 0xff8000008500780b */ /* 0x040fe20003f3d000 */
[----:B------:R-:W-:Y:S06]  /*b000*/  FMUL.FTZ R188, R133, c[0x0][0x2d0] ;  /* 0x0000b40085bc7a20 */ /* 0x000fec0000410000 */
[----:B------:R-:W-:Y:S02]  /*b010*/  @P0 IADD3.X R5, R5, UR18, RZ, P6, !PT ;  /* 0x0000001205050c10 */ /* 0x000fe4000b7fe4ff */
[----:B------:R-:W-:Y:S02]  /*b020*/  PLOP3.LUT P6, PT, PT, PT, UP0, 0x80, 0x0 ;  /* 0x000000000000781c */ /* 0x000fe40003fcf008 */
[----:B------:R-:W-:Y:S02]  /*b030*/  PLOP3.LUT P6, PT, PT, PT, UP0, 0x80, 0x0 ;  /* 0x000000000000781c */ /* 0x000fe40003fcf008 */
[----:B----4-:R-:W-:Y:S02]  /*b040*/  FMNMX.FTZ R132, R0, R2, !PT ;  /* 0x0000000200847209 */ /* 0x010fe40007810000 */
[----:B------:R-:W-:Y:S02]  /*b050*/  FSEL R0, R133, RZ, P1 ;  /* 0x000000ff85007208 */ /* 0x000fe40000800000 */
[C---:B------:R-:W-:Y:S01]  /*b060*/  FSETP.NEU.FTZ.AND P0, PT, R132.reuse, -INF , PT ;  /* 0xff8000008400780b */ /* 0x040fe20003f1d000 */
[----:B------:R-:W-:Y:S01]  /*b070*/  FMUL.FTZ R189, R132, c[0x0][0x2d0] ;  /* 0x0000b40084bd7a20 */ /* 0x000fe20000410000 */
[----:B------:R-:W-:Y:S01]  /*b080*/  FSEL R188, R188, RZ, P1 ;  /* 0x000000ffbcbc7208 */ /* 0x000fe20000800000 */
[----:B------:R-:W-:Y:S01]  /*b090*/  FADD.FTZ R0, -R0, R3 ;  /* 0x0000000300007221 */ /* 0x000fe20000010100 */
[----:B------:R-:W-:Y:S02]  /*b0a0*/  PLOP3.LUT P1, PT, PT, PT, UP0, 0x80, 0x0 ;  /* 0x000000000000781c */ /* 0x000fe40003f2f008 */
[----:B------:R-:W-:Y:S01]  /*b0b0*/  FSEL R189, R189, RZ, P0 ;  /* 0x000000ffbdbd7208 */ /* 0x000fe20000000000 */
[----:B------:R1:W-:Y:S01]  /*b0c0*/  @P6 LDGSTS.E.BYPASS.LTC128B.128 [R251+0xe100], [R4.64], !P5 ;  /* 0x0e10000004fb6fae */ /* 0x0003e2000e901d5e */
[----:B------:R-:W-:Y:S01]  /*b0d0*/  PLOP3.LUT P6, PT, PT, PT, UP0, 0x80, 0x0 ;  /* 0x000000000000781c */ /* 0x000fe20003fcf008 */
[----:B------:R-:W-:Y:S01]  /*b0e0*/  FMUL.FTZ R0, R0, c[0x0][0x2d0] ;  /* 0x0000b40000007a20 */ /* 0x000fe20000410000 */
[----:B------:R-:W-:Y:S01]  /*b0f0*/  FSEL R2, R132, RZ, P0 ;  /* 0x000000ff84027208 */ /* 0x000fe20000000000 */
[--C-:B------:R-:W-:Y:S01]  /*b100*/  FFMA.FTZ R12, R12, c[0x0][0x2d0], -R189.reuse ;  /* 0x0000b4000c0c7a23 */ /* 0x100fe200000108bd */
[----:B------:R-:W-:Y:S01]  /*b110*/  PLOP3.LUT P0, PT, PT, PT, UP0, 0x80, 0x0 ;  /* 0x000000000000781c */ /* 0x000fe20003f0f008 */
[--C-:B------:R-:W-:Y:S01]  /*b120*/  FFMA.FTZ R13, R13, c[0x0][0x2d0], -R189.reuse ;  /* 0x0000b4000d0d7a23 */ /* 0x100fe200000108bd */
[----:B------:R2:W4:Y:S01]  /*b130*/  MUFU.EX2 R3, R0 ;  /* 0x0000000000037308 */ /* 0x0005220000000800 */
[--C-:B------:R-:W-:Y:S01]  /*b140*/  FFMA.FTZ R8, R8, c[0x0][0x2d0], -R188.reuse ;  /* 0x0000b40008087a23 */ /* 0x100fe200000108bc */
[----:B------:R-:W-:Y:S01]  /*b150*/  UISETP.GT.AND UP0, UPT, UR16, UR15, UPT ;  /* 0x0000000f1000728c */ /* 0x000fe2000bf04270 */
[--C-:B------:R-:W-:Y:S02]  /*b160*/  FFMA.FTZ R7, R7, c[0x0][0x2d0], -R188.reuse ;  /* 0x0000b40007077a23 */ /* 0x100fe400000108bc */
[--C-:B------:R-:W-:Y:S01]  /*b170*/  FFMA.FTZ R6, R6, c[0x0][0x2d0], -R188.reuse ;  /* 0x0000b40006067a23 */ /* 0x100fe200000108bc */
[----:B------:R-:W-:Y:S01]  /*b180*/  UMOV UR16, UR24 ;  /* 0x0000001800107c82 */ /* 0x000fe20008000000 */
[----:B------:R1:W-:Y:S01]  /*b190*/  @P6 LDGSTS.E.BYPASS.LTC128B.128 [R251+0x11100], [R4.64+0x80], !P4 ;  /* 0x1110008004fb6fae */ /* 0x0003e2000e101d5e */
[----:B------:R-:W-:Y:S02]  /*b1a0*/  FFMA.FTZ R9, R9, c[0x0][0x2d0], -R188 ;  /* 0x0000b40009097a23 */ /* 0x000fe400000108bc */
[----:B------:R-:W1:Y:S01]  /*b1b0*/  MUFU.EX2 R23, R12 ;  /* 0x0000000c00177308 */ /* 0x000e620000000800 */
[--C-:B------:R-:W-:Y:S02]  /*b1c0*/  FFMA.FTZ R10, R10, c[0x0][0x2d0], -R189.reuse ;  /* 0x0000b4000a0a7a23 */ /* 0x100fe400000108bd */
[----:B------:R-:W-:Y:S02]  /*b1d0*/  FFMA.FTZ R11, R11, c[0x0][0x2d0], -R189 ;  /* 0x0000b4000b0b7a23 */ /* 0x000fe400000108bd */
[----:B------:R3:W-:Y:S05]  /*b1e0*/  @P1 LDGSTS.E.BYPASS.LTC128B.128 [R251+0x14100], [R4.64+0x100], !P3 ;  /* 0x1410010004fb1fae */ /* 0x0007ea000d901d5e */
[----:B------:R3:W3:Y:S03]  /*b1f0*/  MUFU.EX2 R31, R13 ;  /* 0x0000000d001f7308 */ /* 0x0006e60000000800 */
[----:B------:R3:W-:Y:S01]  /*b200*/  @P0 LDGSTS.E.BYPASS.LTC128B.128 [R251+0x17100], [R4.64+0x180], !P2 ;  /* 0x1710018004fb0fae */ /* 0x0007e2000d101d5e */
[----:B--2---:R-:W-:Y:S01]  /*b210*/  FADD.FTZ R0, -R2, R134 ;  /* 0x0000008602007221 */ /* 0x004fe20000010100 */
[----:B------:R-:W-:Y:S01]  /*b220*/  PLOP3.LUT P0, PT, PT, PT, UP0, 0x80, 0x0 ;  /* 0x000000000000781c */ /* 0x000fe20003f0f008 */
[----:B------:R-:W-:Y:S02]  /*b230*/  IMAD.MOV.U32 R134, RZ, RZ, R29 ;  /* 0x000000ffff867224 */ /* 0x000fe400078e001d */
[----:B------:R-:W-:Y:S02]  /*b240*/  FMUL.FTZ R0, R0, c[0x0][0x2d0] ;  /* 0x0000b40000007a20 */ /* 0x000fe40000410000 */
[----:B------:R2:W2:Y:S01]  /*b250*/  MUFU.EX2 R30, R9 ;  /* 0x00000009001e7308 */ /* 0x0004a20000000800 */
[C---:B----4-:R-:W-:Y:S01]  /*b260*/  FMUL.FTZ R16, R3.reuse, R148 ;  /* 0x0000009403107220 */ /* 0x050fe20000410000 */
[----:B------:R-:W-:Y:S01]  /*b270*/  LDSM.16.MT88.4 R36, [R219+0x100] ;  /* 0x00010000db24783b */ /* 0x000fe20000004200 */
[C---:B------:R-:W-:Y:S02]  /*b280*/  FMUL.FTZ R17, R3.reuse, R149 ;  /* 0x0000009503117220 */ /* 0x040fe40000410000 */
[----:B-1----:R-:W-:Y:S02]  /*b290*/  IMAD.MOV.U32 R2, RZ, RZ, R23 ;  /* 0x000000ffff027224 */ /* 0x002fe400078e0017 */
[----:B------:R-:W-:Y:S02]  /*b2a0*/  IMAD.MOV.U32 R148, RZ, RZ, R35 ;  /* 0x000000ffff947224 */ /* 0x000fe400078e0023 */
[C---:B------:R-:W-:Y:S01]  /*b2b0*/  FMUL.FTZ R52, R3.reuse, R52 ;  /* 0x0000003403347220 */ /* 0x040fe20000410000 */
[----:B------:R1:W-:Y:S01]  /*b2c0*/  MUFU.EX2 R25, R8 ;  /* 0x0000000800197308 */ /* 0x0003e20000000800 */
[----:B------:R-:W-:Y:S01]  /*b2d0*/  LDSM.16.MT88.4 R20, [R218+0x100] ;  /* 0x00010000da14783b */ /* 0x000fe20000004200 */
[----:B------:R-:W-:Y:S01]  /*b2e0*/  MOV R149, R2 ;  /* 0x0000000200957202 */ /* 0x000fe20000000f00 */
[C---:B------:R-:W-:Y:S02]  /*b2f0*/  FMUL.FTZ R53, R3.reuse, R53 ;  /* 0x0000003503357220 */ /* 0x040fe40000410000 */
[C---:B------:R-:W-:Y:S02]  /*b300*/  FMUL.FTZ R56, R3.reuse, R56 ;  /* 0x0000003803387220 */ /* 0x040fe40000410000 */
[C---:B------:R-:W-:Y:S02]  /*b310*/  FMUL.FTZ R57, R3.reuse, R57 ;  /* 0x0000003903397220 */ /* 0x040fe40000410000 */
[----:B---3--:R-:W3:Y:S01]  /*b320*/  LDSM.16.MT88.4 R12, [R217+0x100] ;  /* 0x00010000d90c783b */ /* 0x008ee20000004200 */
[----:B------:R-:W4:Y:S01]  /*b330*/  MUFU.EX2 R42, R7 ;  /* 0x00000007002a7308 */ /* 0x000f220000000800 */
[C---:B------:R-:W-:Y:S01]  /*b340*/  FMUL.FTZ R4, R3.reuse, R136 ;  /* 0x0000008803047220 */ /* 0x040fe20000410000 */
[----:B------:R-:W-:Y:S01]  /*b350*/  MOV R136, R31 ;  /* 0x0000001f00887202 */ /* 0x000fe20000000f00 */
[C---:B------:R-:W-:Y:S02]  /*b360*/  FMUL.FTZ R5, R3.reuse, R137 ;  /* 0x0000008903057220 */ /* 0x040fe40000410000 */
[C---:B--2---:R-:W-:Y:S02]  /*b370*/  FMUL.FTZ R9, R3.reuse, R141 ;  /* 0x0000008d03097220 */ /* 0x044fe40000410000 */
[----:B------:R-:W-:Y:S01]  /*b380*/  IMAD.MOV.U32 R137, RZ, RZ, R30 ;  /* 0x000000ffff897224 */ /* 0x000fe200078e001e */
[----:B------:R-:W-:Y:S01]  /*b390*/  LDSM.16.MT88.4 R44, [R217+0x3100] ;  /* 0x00310000d92c783b */ /* 0x000fe20000004200 */
[C---:B------:R-:W-:Y:S01]  /*b3a0*/  FMUL.FTZ R60, R3.reuse, R60 ;  /* 0x0000003c033c7220 */ /* 0x040fe20000410000 */
[----:B------:R-:W2:Y:S01]  /*b3b0*/  MUFU.EX2 R33, R6 ;  /* 0x0000000600217308 */ /* 0x000ea20000000800 */
[C---:B------:R-:W-:Y:S02]  /*b3c0*/  FMUL.FTZ R61, R3.reuse, R61 ;  /* 0x0000003d033d7220 */ /* 0x040fe40000410000 */
[C---:B------:R-:W-:Y:S02]  /*b3d0*/  FMUL.FTZ R64, R3.reuse, R64 ;  /* 0x0000004003407220 */ /* 0x040fe40000410000 */
[C---:B-1----:R-:W-:Y:S01]  /*b3e0*/  FMUL.FTZ R8, R3.reuse, R140 ;  /* 0x0000008c03087220 */ /* 0x042fe20000410000 */
[----:B------:R-:W0:Y:S01]  /*b3f0*/  LDGDEPBAR ;  /* 0x00000000000079af */ /* 0x000e220000000000 */
[C---:B------:R-:W-:Y:S02]  /*b400*/  FMUL.FTZ R65, R3.reuse, R65 ;  /* 0x0000004103417220 */ /* 0x040fe40000410000 */
[C---:B------:R-:W-:Y:S01]  /*b410*/  FMUL.FTZ R68, R3.reuse, R68 ;  /* 0x0000004403447220 */ /* 0x040fe20000410000 */
[----:B------:R-:W1:Y:S01]  /*b420*/  MUFU.EX2 R27, R10 ;  /* 0x0000000a001b7308 */ /* 0x000e620000000800 */
[C---:B------:R-:W-:Y:S02]  /*b430*/  FMUL.FTZ R69, R3.reuse, R69 ;  /* 0x0000004503457220 */ /* 0x040fe40000410000 */
[C---:B------:R-:W-:Y:S01]  /*b440*/  FMUL.FTZ R72, R3.reuse, R72 ;  /* 0x0000004803487220 */ /* 0x040fe20000410000 */
[----:B----4-:R-:W-:Y:S01]  /*b450*/  F2FP.PACK_AB R184, R42, R25 ;  /* 0x000000192ab8723e */ /* 0x010fe200000000ff */
[C---:B------:R-:W-:Y:S02]  /*b460*/  FMUL.FTZ R73, R3.reuse, R73 ;  /* 0x0000004903497220 */ /* 0x040fe40000410000 */
[C---:B------:R-:W-:Y:S02]  /*b470*/  FMUL.FTZ R76, R3.reuse, R76 ;  /* 0x0000004c034c7220 */ /* 0x040fe40000410000 */
[C---:B------:R-:W-:Y:S01]  /*b480*/  FMUL.FTZ R77, R3.reuse, R77 ;  /* 0x0000004d034d7220 */ /* 0x040fe20000410000 */
[----:B------:R-:W4:Y:S01]  /*b490*/  MUFU.EX2 R32, R11 ;  /* 0x0000000b00207308 */ /* 0x000f220000000800 */
[C---:B------:R-:W-:Y:S02]  /*b4a0*/  FMUL.FTZ R80, R3.reuse, R80 ;  /* 0x0000005003507220 */ /* 0x040fe40000410000 */
[C---:B------:R-:W-:Y:S01]  /*b4b0*/  FMUL.FTZ R81, R3.reuse, R81 ;  /* 0x0000005103517220 */ /* 0x040fe20000410000 */
[----:B--2---:R-:W-:Y:S01]  /*b4c0*/  F2FP.PACK_AB R186, R30, R33 ;  /* 0x000000211eba723e */ /* 0x004fe200000000ff */
[C---:B------:R-:W-:Y:S02]  /*b4d0*/  FMUL.FTZ R84, R3.reuse, R84 ;  /* 0x0000005403547220 */ /* 0x040fe40000410000 */
[C---:B------:R-:W-:Y:S02]  /*b4e0*/  FMUL.FTZ R85, R3.reuse, R85 ;  /* 0x0000005503557220 */ /* 0x040fe40000410000 */
[C---:B------:R-:W-:Y:S01]  /*b4f0*/  FMUL.FTZ R88, R3.reuse, R88 ;  /* 0x0000005803587220 */ /* 0x040fe20000410000 */
[----:B------:R-:W2:Y:S01]  /*b500*/  MUFU.EX2 R0, R0 ;  /* 0x0000000000007308 */ /* 0x000ea20000000800 */
[C---:B------:R-:W-:Y:S02]  /*b510*/  FMUL.FTZ R89, R3.reuse, R89 ;  /* 0x0000005903597220 */ /* 0x040fe40000410000 */
[C---:B------:R-:W-:Y:S01]  /*b520*/  FMUL.FTZ R92, R3.reuse, R92 ;  /* 0x0000005c035c7220 */ /* 0x040fe20000410000 */
[----:B-1----:R-:W-:Y:S01]  /*b530*/  F2FP.PACK_AB R185, R2, R27 ;  /* 0x0000001b02b9723e */ /* 0x002fe200000000ff */
[C---:B------:R-:W-:Y:S01]  /*b540*/  FMUL.FTZ R93, R3.reuse, R93 ;  /* 0x0000005d035d7220 */ /* 0x040fe20000410000 */
[----:B------:R-:W-:Y:S01]  /*b550*/  MOV R2, R41 ;  /* 0x0000002900027202 */ /* 0x000fe20000000f00 */
[C---:B------:R-:W-:Y:S02]  /*b560*/  FMUL.FTZ R41, R3.reuse, R173 ;  /* 0x000000ad03297220 */ /* 0x040fe40000410000 */
[----:B------:R-:W-:Y:S02]  /*b570*/  IMAD.MOV.U32 R173, RZ, RZ, R42 ;  /* 0x000000ffffad7224 */ /* 0x000fe400078e002a */
[C---:B------:R-:W-:Y:S02]  /*b580*/  FMUL.FTZ R96, R3.reuse, R96 ;  /* 0x0000006003607220 */ /* 0x040fe40000410000 */
[----:B------:R-:W-:Y:S01]  /*b590*/  FMUL.FTZ R97, R3, R97 ;  /* 0x0000006103617220 */ /* 0x000fe20000410000 */
[----:B----4-:R-:W-:Y:S01]  /*b5a0*/  F2FP.PACK_AB R187, R31, R32 ;  /* 0x000000201fbb723e */ /* 0x010fe200000000ff */
[C---:B------:R-:W-:Y:S01]  /*b5b0*/  FMUL.FTZ R100, R3.reuse, R100 ;  /* 0x0000006403647220 */ /* 0x040fe20000410000 */
[----:B------:R-:W1:Y:S01]  /*b5c0*/  LDSM.16.MT88.4 R28, [R220+0x100] ;  /* 0x00010000dc1c783b */ /* 0x000e620000004200 */
[C---:B------:R-:W-:Y:S02]  /*b5d0*/  FMUL.FTZ R101, R3.reuse, R101 ;  /* 0x0000006503657220 */ /* 0x040fe40000410000 */
[C---:B------:R-:W-:Y:S02]  /*b5e0*/  FMUL.FTZ R104, R3.reuse, R104 ;  /* 0x0000006803687220 */ /* 0x040fe40000410000 */
[C---:B------:R-:W-:Y:S02]  /*b5f0*/  FMUL.FTZ R105, R3.reuse, R105 ;  /* 0x0000006903697220 */ /* 0x040fe40000410000 */
[C---:B------:R-:W-:Y:S02]  /*b600*/  FMUL.FTZ R108, R3.reuse, R108 ;  /* 0x0000006c036c7220 */ /* 0x040fe40000410000 */
[C---:B--2---:R-:W-:Y:S02]  /*b610*/  FMUL.FTZ R7, R0.reuse, R139 ;  /* 0x0000008b00077220 */ /* 0x044fe40000410000 */
[C---:B------:R-:W-:Y:S01]  /*b620*/  FMUL.FTZ R6, R0.reuse, R138 ;  /* 0x0000008a00067220 */ /* 0x040fe20000410000 */
[----:B------:R-:W-:Y:S01]  /*b630*/  MOV R138, R24 ;  /* 0x00000018008a7202 */ /* 0x000fe20000000f00 */
[C---:B------:R-:W-:Y:S02]  /*b640*/  FMUL.FTZ R10, R0.reuse, R142 ;  /* 0x0000008e000a7220 */ /* 0x040fe40000410000 */
[C---:B------:R-:W-:Y:S02]  /*b650*/  FMUL.FTZ R11, R0.reuse, R143 ;  /* 0x0000008f000b7220 */ /* 0x040fe40000410000 */
[----:B------:R-:W-:Y:S01]  /*b660*/  LDSM.16.MT88.4 R140, [R220+0x3100] ;  /* 0x00310000dc8c783b */ /* 0x000fe20000004200 */
[C---:B---3--:R-:W-:Y:S05]  /*b670*/  HMMA.16816.F32 R4, R184.reuse, R12, R4 ;  /* 0x0000000cb804723c */ /* 0x048fea0000001804 */
[C---:B------:R-:W-:Y:S02]  /*b680*/  FMUL.FTZ R18, R0.reuse, R150 ;  /* 0x0000009600127220 */ /* 0x040fe40000410000 */
[----:B------:R-:W-:Y:S01]  /*b690*/  IMAD.MOV.U32 R150, RZ, RZ, R136 ;  /* 0x000000ffff967224 */ /* 0x000fe200078e0088 */
[C---:B------:R-:W-:Y:S04]  /*b6a0*/  HMMA.16816.F32 R8, R184.reuse, R14, R8 ;  /* 0x0000000eb808723c */ /* 0x040fe80000001808 */
[C---:B------:R-:W-:Y:S02]  /*b6b0*/  FMUL.FTZ R12, R3.reuse, R144 ;  /* 0x00000090030c7220 */ /* 0x040fe40000410000 */
[C---:B------:R-:W-:Y:S01]  /*b6c0*/  FMUL.FTZ R13, R3.reuse, R145 ;  /* 0x00000091030d7220 */ /* 0x040fe20000410000 */
[----:B------:R-:W-:Y:S01]  /*b6d0*/  MOV R145, R32 ;  /* 0x0000002000917202 */ /* 0x000fe20000000f00 */
[C---:B------:R-:W-:Y:S04]  /*b6e0*/  FMUL.FTZ R14, R0.reuse, R146 ;  /* 0x00000092000e7220 */ /* 0x040fe80000410000 */
[C---:B------:R-:W-:Y:S01]  /*b6f0*/  FMUL.FTZ R15, R0.reuse, R147 ;  /* 0x00000093000f7220 */ /* 0x040fe20000410000 */
[----:B------:R-:W-:Y:S01]  /*b700*/  MOV R147, R34 ;  /* 0x0000002200937202 */ /* 0x000fe20000000f00 */
[----:B------:R-:W-:Y:S02]  /*b710*/  IMAD.MOV.U32 R146, RZ, RZ, R33 ;  /* 0x000000ffff927224 */ /* 0x000fe400078e0021 */
[----:B------:R-:W-:Y:S02]  /*b720*/  IMAD.MOV.U32 R144, RZ, RZ, R40 ;  /* 0x000000ffff907224 */ /* 0x000fe400078e0028 */
[C---:B------:R-:W-:Y:S01]  /*b730*/  FMUL.FTZ R19, R0.reuse, R151 ;  /* 0x0000009700137220 */ /* 0x040fe20000410000 */
[C---:B------:R-:W-:Y:S03]  /*b740*/  HMMA.16816.F32 R12, R184.reuse, R20, R12 ;  /* 0x00000014b80c723c */ /* 0x040fe6000000180c */
[----:B------:R-:W-:Y:S01]  /*b750*/  MOV R151, R137 ;  /* 0x0000008900977202 */ /* 0x000fe20000000f00 */
[C---:B------:R-:W-:Y:S02]  /*b760*/  FMUL.FTZ R24, R3.reuse, R156 ;  /* 0x0000009c03187220 */ /* 0x040fe40000410000 */
[----:B------:R-:W-:Y:S02]  /*b770*/  IMAD.MOV.U32 R156, RZ, RZ, R25 ;  /* 0x000000ffff9c7224 */ /* 0x000fe400078e0019 */
[C---:B------:R-:W-:Y:S04]  /*b780*/  HMMA.16816.F32 R16, R184.reuse, R22, R16 ;  /* 0x00000016b810723c */ /* 0x040fe80000001810 */
[C---:B------:R-:W-:Y:S02]  /*b790*/  FMUL.FTZ R20, R3.reuse, R152 ;  /* 0x0000009803147220 */ /* 0x040fe40000410000 */
[C---:B------:R-:W-:Y:S02]  /*b7a0*/  FMUL.FTZ R21, R3.reuse, R153 ;  /* 0x0000009903157220 */ /* 0x040fe40000410000 */
[C---:B------:R-:W-:Y:S04]  /*b7b0*/  FMUL.FTZ R22, R0.reuse, R154 ;  /* 0x0000009a00167220 */ /* 0x040fe80000410000 */
[C---:B------:R-:W-:Y:S02]  /*b7c0*/  FMUL.FTZ R23, R0.reuse, R155 ;  /* 0x0000009b00177220 */ /* 0x040fe40000410000 */
[----:B------:R-:W-:Y:S01]  /*b7d0*/  LDSM.16.MT88.4 R152, [R220+0x900] ;  /* 0x00090000dc98783b */ /* 0x000fe20000004200 */
[C---:B------:R-:W-:Y:S02]  /*b7e0*/  FMUL.FTZ R25, R3.reuse, R157 ;  /* 0x0000009d03197220 */ /* 0x040fe40000410000 */
[----:B------:R-:W-:Y:S02]  /*b7f0*/  IMAD.MOV.U32 R157, RZ, RZ, R26 ;  /* 0x000000ffff9d7224 */ /* 0x000fe400078e001a */
[C---:B-1----:R-:W-:Y:S03]  /*b800*/  HMMA.16816.F32 R20, R184.reuse, R28, R20 ;  /* 0x0000001cb814723c */ /* 0x042fe60000001814 */
[C---:B------:R-:W-:Y:S01]  /*b810*/  FMUL.FTZ R26, R0.reuse, R158 ;  /* 0x0000009e001a7220 */ /* 0x040fe20000410000 */
[----:B------:R-:W-:Y:S01]  /*b820*/  MOV R158, R27 ;  /* 0x0000001b009e7202 */ /* 0x000fe20000000f00 */
[C---:B------:R-:W-:Y:S02]  /*b830*/  FMUL.FTZ R27, R0.reuse, R159 ;  /* 0x0000009f001b7220 */ /* 0x040fe40000410000 */
[----:B------:R-:W-:Y:S02]  /*b840*/  IMAD.MOV.U32 R159, RZ, RZ, R138 ;  /* 0x000000ffff9f7224 */ /* 0x000fe400078e008a */
[----:B------:R-:W1:Y:S03]  /*b850*/  LDSM.16.MT88.4 R136, [R218+0x3100] ;  /* 0x00310000da88783b */ /* 0x000e660000004200 */
[C---:B------:R-:W-:Y:S03]  /*b860*/  HMMA.16816.F32 R24, R184.reuse, R30, R24 ;  /* 0x0000001eb818723c */ /* 0x040fe60000001818 */
[C---:B------:R-:W-:Y:S02]  /*b870*/  FMUL.FTZ R28, R3.reuse, R160 ;  /* 0x000000a0031c7220 */ /* 0x040fe40000410000 */
[C---:B------:R-:W-:Y:S01]  /*b880*/  FMUL.FTZ R29, R3.reuse, R161 ;  /* 0x000000a1031d7220 */ /* 0x040fe20000410000 */
[----:B------:R-:W-:Y:S01]  /*b890*/  MOV R161, R146 ;  /* 0x0000009200a17202 */ /* 0x000fe20000000f00 */
[C---:B------:R-:W-:Y:S02]  /*b8a0*/  FMUL.FTZ R30, R0.reuse, R162 ;  /* 0x000000a2001e7220 */ /* 0x040fe40000410000 */
[C---:B------:R-:W-:Y:S03]  /*b8b0*/  FMUL.FTZ R31, R0.reuse, R163 ;  /* 0x000000a3001f7220 */ /* 0x040fe60000410000 */
[----:B------:R-:W-:Y:S02]  /*b8c0*/  IMAD.MOV.U32 R160, RZ, RZ, R145 ;  /* 0x000000ffffa07224 */ /* 0x000fe400078e0091 */
[C---:B------:R-:W-:Y:S02]  /*b8d0*/  FMUL.FTZ R32, R3.reuse, R164 ;  /* 0x000000a403207220 */ /* 0x040fe40000410000 */
[C---:B------:R-:W-:Y:S03]  /*b8e0*/  HMMA.16816.F32 R28, R184.reuse, R36, R28 ;  /* 0x00000024b81c723c */ /* 0x040fe6000000181c */
[C---:B------:R-:W-:Y:S01]  /*b8f0*/  FMUL.FTZ R33, R3.reuse, R165 ;  /* 0x000000a503217220 */ /* 0x040fe20000410000 */
[----:B------:R-:W-:Y:S01]  /*b900*/  MOV R165, R43 ;  /* 0x0000002b00a57202 */ /* 0x000fe20000000f00 */
[C---:B------:R-:W-:Y:S02]  /*b910*/  FMUL.FTZ R34, R0.reuse, R166 ;  /* 0x000000a600227220 */ /* 0x040fe40000410000 */
[C---:B------:R-:W-:Y:S01]  /*b920*/  FMUL.FTZ R35, R0.reuse, R167 ;  /* 0x000000a700237220 */ /* 0x040fe20000410000 */
[----:B------:R-:W-:Y:S01]  /*b930*/  MOV R167, R149 ;  /* 0x0000009500a77202 */ /* 0x000fe20000000f00 */
[----:B------:R-:W-:Y:S03]  /*b940*/  IMAD.MOV.U32 R166, RZ, RZ, R148 ;  /* 0x000000ffffa67224 */ /* 0x000fe600078e0094 */
[C---:B------:R-:W-:Y:S02]  /*b950*/  FMUL.FTZ R36, R3.reuse, R168 ;  /* 0x000000a803247220 */ /* 0x040fe40000410000 */
[C---:B------:R-:W-:Y:S03]  /*b960*/  HMMA.16816.F32 R32, R184.reuse, R38, R32 ;  /* 0x00000026b820723c */ /* 0x040fe60000001820 */
[C---:B------:R-:W-:Y:S02]  /*b970*/  FMUL.FTZ R37, R3.reuse, R169 ;  /* 0x000000a903257220 */ /* 0x040fe40000410000 */
[C---:B------:R-:W-:Y:S02]  /*b980*/  FMUL.FTZ R40, R3.reuse, R172 ;  /* 0x000000ac03287220 */ /* 0x040fe40000410000 */
[C---:B------:R-:W-:Y:S02]  /*b990*/  FMUL.FTZ R38, R0.reuse, R170 ;  /* 0x000000aa00267220 */ /* 0x040fe40000410000 */
[C---:B------:R-:W-:Y:S03]  /*b9a0*/  FMUL.FTZ R39, R0.reuse, R171 ;  /* 0x000000ab00277220 */ /* 0x040fe60000410000 */
[----:B------:R-:W-:Y:S02]  /*b9b0*/  IMAD.MOV.U32 R172, RZ, RZ, R150 ;  /* 0x000000ffffac7224 */ /* 0x000fe400078e0096 */
[C---:B------:R-:W-:Y:S01]  /*b9c0*/  FMUL.FTZ R42, R0.reuse, R174 ;  /* 0x000000ae002a7220 */ /* 0x040fe20000410000 */
[----:B------:R-:W-:Y:S01]  /*b9d0*/  MOV R174, R151 ;  /* 0x0000009700ae7202 */ /* 0x000fe20000000f00 */
[C---:B------:R-:W-:Y:S01]  /*b9e0*/  HMMA.16816.F32 R36, R184.reuse, R44, R36 ;  /* 0x0000002cb824723c */ /* 0x040fe20000001824 */
[----:B------:R-:W-:Y:S02]  /*b9f0*/  LDSM.16.MT88.4 R148, [R218+0x900] ;  /* 0x00090000da94783b */ /* 0x000fe40000004200 */
[----:B------:R-:W-:Y:S02]  /*ba00*/  FMUL.FTZ R43, R0, R175 ;  /* 0x000000af002b7220 */ /* 0x000fe40000410000 */
[----:B------:R-:W-:Y:S02]  /*ba10*/  IMAD.MOV.U32 R175, RZ, RZ, R147 ;  /* 0x000000ffffaf7224 */ /* 0x000fe400078e0093 */
[C---:B------:R-:W-:Y:S02]  /*ba20*/  FMUL.FTZ R45, R3.reuse, R177 ;  /* 0x000000b1032d7220 */ /* 0x040fe40000410000 */
[----:B------:R-:W-:Y:S01]  /*ba30*/  IMAD.MOV.U32 R177, RZ, RZ, R2 ;  /* 0x000000ffffb17224 */ /* 0x000fe200078e0002 */
[C---:B------:R-:W-:Y:S03]  /*ba40*/  HMMA.16816.F32 R40, R184.reuse, R46, R40 ;  /* 0x0000002eb828723c */ /* 0x040fe60000001828 */
[----:B------:R-:W-:Y:S02]  /*ba50*/  FFMA.FTZ R2, R190, c[0x0][0x2d0], -R188 ;  /* 0x0000b400be027a23 */ /* 0x000fe400000108bc */
[C---:B------:R-:W-:Y:S01]  /*ba60*/  FMUL.FTZ R44, R3.reuse, R176 ;  /* 0x000000b0032c7220 */ /* 0x040fe20000410000 */
[----:B------:R-:W-:Y:S01]  /*ba70*/  MOV R176, R144 ;  /* 0x0000009000b07202 */ /* 0x000fe20000000f00 */
[----:B------:R2:W-:Y:S01]  /*ba80*/  MUFU.EX2 R170, R2 ;  /* 0x0000000200aa7308 */ /* 0x0005e20000000800 */
[----:B------:R-:W3:Y:S01]  /*ba90*/  LDSM.16.MT88.4 R144, [R219+0x3100] ;  /* 0x00310000db90783b */ /* 0x000ee20000004200 */
[C---:B------:R-:W-:Y:S03]  /*baa0*/  FMUL.FTZ R46, R0.reuse, R178 ;  /* 0x000000b2002e7220 */ /* 0x040fe60000410000 */
[C---:B------:R-:W-:Y:S01]  /*bab0*/  FMUL.FTZ R47, R0.reuse, R179 ;  /* 0x000000b3002f7220 */ /* 0x040fe20000410000 */
[----:B------:R-:W-:Y:S01]  /*bac0*/  MOV R178, R134 ;  /* 0x0000008600b27202 */ /* 0x000fe20000000f00 */
[C---:B------:R-:W-:Y:S02]  /*bad0*/  FMUL.FTZ R54, R0.reuse, R54 ;  /* 0x0000003600367220 */ /* 0x040fe40000410000 */
[C---:B------:R-:W-:Y:S02]  /*bae0*/  FMUL.FTZ R55, R0.reuse, R55 ;  /* 0x0000003700377220 */ /* 0x040fe40000410000 */
[C---:B------:R-:W-:Y:S01]  /*baf0*/  FMUL.FTZ R58, R0.reuse, R58 ;  /* 0x0000003a003a7220 */ /* 0x040fe20000410000 */
[C---:B-1----:R-:W-:Y:S03]  /*bb00*/  HMMA.16816.F32 R44, R184.reuse, R136, R44 ;  /* 0x00000088b82c723c */ /* 0x042fe6000000182c */
[----:B------:R-:W-:Y:S02]  /*bb10*/  IMAD.MOV.U32 R179, RZ, RZ, R48 ;  /* 0x000000ffffb37224 */ /* 0x000fe400078e0030 */
[C---:B------:R-:W-:Y:S01]  /*bb20*/  FMUL.FTZ R48, R3.reuse, R180 ;  /* 0x000000b403307220 */ /* 0x040fe20000410000 */
[----:B------:R-:W-:Y:S01]  /*bb30*/  MOV R180, R49 ;  /* 0x0000003100b47202 */ /* 0x000fe20000000f00 */
[----:B------:R-:W-:Y:S02]  /*bb40*/  FMUL.FTZ R49, R3, R181 ;  /* 0x000000b503317220 */ /* 0x000fe40000410000 */
[----:B------:R-:W-:Y:S03]  /*bb50*/  IMAD.MOV.U32 R181, RZ, RZ, R50 ;  /* 0x000000ffffb57224 */ /* 0x000fe600078e0032 */
[----:B--2---:R-:W-:Y:S02]  /*bb60*/  FFMA.FTZ R2, R191, c[0x0][0x2d0], -R188 ;  /* 0x0000b400bf027a23 */ /* 0x004fe400000108bc */
[C---:B------:R-:W-:Y:S01]  /*bb70*/  FMUL.FTZ R50, R0.reuse, R182 ;  /* 0x000000b600327220 */ /* 0x040fe20000410000 */
[----:B------:R-:W-:Y:S01]  /*bb80*/  MOV R182, R51 ;  /* 0x0000003300b67202 */ /* 0x000fe20000000f00 */
[----:B------:R1:W2:Y:S01]  /*bb90*/  MUFU.EX2 R168, R2 ;  /* 0x0000000200a87308 */ /* 0x0002a20000000800 */
[C---:B------:R-:W-:Y:S02]  /*bba0*/  FMUL.FTZ R51, R0.reuse, R183 ;  /* 0x000000b700337220 */ /* 0x040fe40000410000 */
[C---:B------:R-:W-:Y:S02]  /*bbb0*/  FMUL.FTZ R59, R0.reuse, R59 ;  /* 0x0000003b003b7220 */ /* 0x040fe40000410000 */
[C---:B------:R-:W-:Y:S02]  /*bbc0*/  FMUL.FTZ R62, R0.reuse, R62 ;  /* 0x0000003e003e7220 */ /* 0x040fe40000410000 */
[C---:B------:R-:W-:Y:S01]  /*bbd0*/  FMUL.FTZ R63, R0.reuse, R63 ;  /* 0x0000003f003f7220 */ /* 0x040fe20000410000 */
[C---:B------:R-:W-:Y:S01]  /*bbe0*/  HMMA.16816.F32 R48, R184.reuse, R138, R48 ;  /* 0x0000008ab830723c */ /* 0x040fe20000001830 */
[----:B------:R-:W4:Y:S02]  /*bbf0*/  LDSM.16.MT88.4 R136, [R217+0x6100] ;  /* 0x00610000d988783b */ /* 0x000f240000004200 */
[C---:B------:R-:W-:Y:S02]  /*bc00*/  FMUL.FTZ R66, R0.reuse, R66 ;  /* 0x0000004200427220 */ /* 0x040fe40000410000 */
[C---:B------:R-:W-:Y:S02]  /*bc10*/  FMUL.FTZ R67, R0.reuse, R67 ;  /* 0x0000004300437220 */ /* 0x040fe40000410000 */
[C---:B------:R-:W-:Y:S01]  /*bc20*/  FMUL.FTZ R70, R0.reuse, R70 ;  /* 0x0000004600467220 */ /* 0x040fe20000410000 */
[C---:B------:R-:W-:Y:S04]  /*bc30*/  HMMA.16816.F32 R52, R184.reuse, R140, R52 ;  /* 0x0000008cb834723c */ /* 0x040fe80000001834 */
[C---:B------:R-:W-:Y:S02]  /*bc40*/  FMUL.FTZ R71, R0.reuse, R71 ;  /* 0x0000004700477220 */ /* 0x040fe40000410000 */
[----:B------:R-:W-:Y:S02]  /*bc50*/  FMUL.FTZ R74, R0, R74 ;  /* 0x0000004a004a7220 */ /* 0x000fe40000410000 */
[C---:B------:R-:W-:Y:S01]  /*bc60*/  HMMA.16816.F32 R56, R184.reuse, R142, R56 ;  /* 0x0000008eb838723c */ /* 0x040fe20000001838 */
[----:B------:R-:W2:Y:S03]  /*bc70*/  LDSM.16.MT88.4 R140, [R218+0x6100] ;  /* 0x00610000da8c783b */ /* 0x000ea60000004200 */
[----:B-1----:R-:W-:Y:S01]  /*bc80*/  FFMA.FTZ R2, R192, c[0x0][0x2d0], -R189 ;  /* 0x0000b400c0027a23 */ /* 0x002fe200000108bd */
[----:B------:R-:W-:Y:S01]  /*bc90*/  MOV R192, R175 ;  /* 0x000000af00c07202 */ /* 0x000fe20000000f00 */
[----:B------:R-:W-:Y:S02]  /*bca0*/  IMAD.MOV.U32 R175, RZ, RZ, R173 ;  /* 0x000000ffffaf7224 */ /* 0x000fe400078e00ad */
[C---:B---3--:R-:W-:Y:S01]  /*bcb0*/  HMMA.16816.F32 R60, R184.reuse, R144, R60 ;  /* 0x00000090b83c723c */ /* 0x048fe2000000183c */
[----:B------:R1:W-:Y:S03]  /*bcc0*/  MUFU.EX2 R169, R2 ;  /* 0x0000000200a97308 */ /* 0x0003e60000000800 */
[----:B------:R-:W-:Y:S02]  /*bcd0*/  IMAD.MOV.U32 R173, RZ, RZ, R156 ;  /* 0x000000ffffad7224 */ /* 0x000fe400078e009c */
[C---:B------:R-:W-:Y:S02]  /*bce0*/  FMUL.FTZ R75, R0.reuse, R75 ;  /* 0x0000004b004b7220 */ /* 0x040fe40000410000 */
[C---:B------:R-:W-:Y:S01]  /*bcf0*/  HMMA.16816.F32 R64, R184.reuse, R146, R64 ;  /* 0x00000092b840723c */ /* 0x040fe20000001840 */
[----:B------:R-:W3:Y:S03]  /*bd00*/  LDSM.16.MT88.4 R144, [R220+0x6100] ;  /* 0x00610000dc90783b */ /* 0x000ee60000004200 */
        /* <DEDUP_REMOVED lines=9> */
[--C-:B-1----:R-:W-:Y:S02]  /*bda0*/  FFMA.FTZ R2, R193, c[0x0][0x2d0], -R189.reuse ;  /* 0x0000b400c1027a23 */ /* 0x102fe400000108bd */
[C---:B------:R-:W-:Y:S02]  /*bdb0*/  FMUL.FTZ R90, R0.reuse, R90 ;  /* 0x0000005a005a7220 */ /* 0x040fe40000410000 */
[C---:B--2---:R-:W-:Y:S01]  /*bdc0*/  HMMA.16816.F32 R76, R184.reuse, R140, R76 ;  /* 0x0000008cb84c723c */ /* 0x044fe2000000184c */
[----:B------:R1:W2:Y:S03]  /*bdd0*/  MUFU.EX2 R171, R2 ;  /* 0x0000000200ab7308 */ /* 0x0002a60000000800 */
        /* <DEDUP_REMOVED lines=8> */
[----:B------:R-:W-:Y:S02]  /*be60*/  FMUL.FTZ R102, R0, R102 ;  /* 0x0000006600667220 */ /* 0x000fe40000410000 */
[C---:B------:R-:W-:Y:S01]  /*be70*/  HMMA.16816.F32 R88, R184.reuse, R146, R88 ;  /* 0x00000092b858723c */ /* 0x040fe20000001858 */
[----:B------:R-:W3:Y:S03]  /*be80*/  LDSM.16.MT88.4 R144, [R218+0x9100] ;  /* 0x00910000da90783b */ /* 0x000ee60000004200 */
[--C-:B-1----:R-:W-:Y:S01]  /*be90*/  FFMA.FTZ R2, R194, c[0x0][0x2d0], -R188.reuse ;  /* 0x0000b400c2027a23 */ /* 0x102fe200000108bc */
[----:B------:R-:W-:Y:S01]  /*bea0*/  MOV R194, R179 ;  /* 0x000000b300c27202 */ /* 0x000fe20000000f00 */
[C---:B------:R-:W-:Y:S01]  /*beb0*/  FMUL.FTZ R103, R0.reuse, R103 ;  /* 0x0000006700677220 */ /* 0x040fe20000410000 */
[----:B------:R-:W-:Y:S01]  /*bec0*/  MOV R179, R252 ;  /* 0x000000fc00b37202 */ /* 0x000fe20000000f00 */
[----:B------:R1:W-:Y:S01]  /*bed0*/  MUFU.EX2 R162, R2 ;  /* 0x0000000200a27308 */ /* 0x0003e20000000800 */
        /* <DEDUP_REMOVED lines=8> */
[C---:B--2---:R-:W-:Y:S04]  /*bf60*/  HMMA.16816.F32 R100, R184.reuse, R140, R100 ;  /* 0x0000008cb864723c */ /* 0x044fe80000001864 */
[C---:B------:R-:W-:Y:S02]  /*bf70*/  FMUL.FTZ R112, R3.reuse, R112 ;  /* 0x0000007003707220 */ /* 0x040fe40000410000 */
[----:B------:R-:W-:Y:S02]  /*bf80*/  FMUL.FTZ R113, R3, R113 ;  /* 0x0000007103717220 */ /* 0x000fe40000410000 */
[C---:B------:R-:W-:Y:S01]  /*bf90*/  HMMA.16816.F32 R104, R184.reuse, R142, R104 ;  /* 0x0000008eb868723c */ /* 0x040fe20000001868 */
[----:B------:R-:W2:Y:S03]  /*bfa0*/  LDSM.16.MT88.4 R140, [R219+0x9100] ;  /* 0x00910000db8c783b */ /* 0x000ea60000004200 */
[----:B-1----:R-:W-:Y:S01]  /*bfb0*/  FFMA.FTZ R2, R195, c[0x0][0x2d0], -R188 ;  /* 0x0000b400c3027a23 */ /* 0x002fe200000108bc */
[----:B------:R-:W-:Y:S01]  /*bfc0*/  MOV R195, R181 ;  /* 0x000000b500c37202 */ /* 0x000fe20000000f00 */
[C---:B------:R-:W-:Y:S02]  /*bfd0*/  FMUL.FTZ R114, R0.reuse, R114 ;  /* 0x0000007200727220 */ /* 0x040fe40000410000 */
[C---:B---3--:R-:W-:Y:S01]  /*bfe0*/  HMMA.16816.F32 R108, R184.reuse, R144, R108 ;  /* 0x00000090b86c723c */ /* 0x048fe2000000186c */
[----:B------:R1:W3:Y:S03]  /*bff0*/  MUFU.EX2 R134, R2 ;  /* 0x0000000200867308 */ /* 0x0002e60000000800 */
[C---:B------:R-:W-:Y:S02]  /*c000*/  FMUL.FTZ R115, R0.reuse, R115 ;  /* 0x0000007300737220 */ /* 0x040fe40000410000 */
[C---:B------:R-:W-:Y:S02]  /*c010*/  FMUL.FTZ R116, R3.reuse, R116 ;  /* 0x0000007403747220 */ /* 0x040fe40000410000 */
[C---:B------:R-:W-:Y:S03]  /*c020*/  FMUL.FTZ R117, R3.reuse, R117 ;  /* 0x0000007503757220 */ /* 0x040fe60000410000 */
[C---:B------:R-:W-:Y:S01]  /*c030*/  HMMA.16816.F32 R112, R184.reuse, R146, R112 ;  /* 0x00000092b870723c */ /* 0x040fe20000001870 */
[----:B------:R-:W2:Y:S02]  /*c040*/  LDSM.16.MT88.4 R144, [R217+0x900] ;  /* 0x00090000d990783b */ /* 0x000ea40000004200 */
[C---:B------:R-:W-:Y:S02]  /*c050*/  FMUL.FTZ R118, R0.reuse, R118 ;  /* 0x0000007600767220 */ /* 0x040fe40000410000 */
[----:B------:R-:W-:Y:S02]  /*c060*/  FMUL.FTZ R119, R0, R119 ;  /* 0x0000007700777220 */ /* 0x000fe40000410000 */
[C---:B------:R-:W-:Y:S02]  /*c070*/  FMUL.FTZ R120, R3.reuse, R120 ;  /* 0x0000007803787220 */ /* 0x040fe40000410000 */
[C---:B------:R-:W-:Y:S03]  /*c080*/  FMUL.FTZ R121, R3.reuse, R121 ;  /* 0x0000007903797220 */ /* 0x040fe60000410000 */
[C---:B----4-:R-:W-:Y:S03]  /*c090*/  HMMA.16816.F32 R116, R184.reuse, R136, R116 ;  /* 0x00000088b874723c */ /* 0x050fe60000001874 */
[--C-:B-1----:R-:W-:Y:S01]  /*c0a0*/  FFMA.FTZ R2, R196, c[0x0][0x2d0], -R189.reuse ;  /* 0x0000b400c4027a23 */ /* 0x102fe200000108bd */
[----:B------:R-:W-:Y:S01]  /*c0b0*/  MOV R196, R210 ;  /* 0x000000d200c47202 */ /* 0x000fe20000000f00 */
[C---:B------:R-:W-:Y:S02]  /*c0c0*/  FMUL.FTZ R122, R0.reuse, R122 ;  /* 0x0000007a007a7220 */ /* 0x040fe40000410000 */
[----:B------:R1:W-:Y:S01]  /*c0d0*/  MUFU.EX2 R163, R2 ;  /* 0x0000000200a37308 */ /* 0x0003e20000000800 */
[----:B------:R-:W-:Y:S01]  /*c0e0*/  FMUL.FTZ R123, R0, R123 ;  /* 0x0000007b007b7220 */ /* 0x000fe20000410000 */
[----:B------:R-:W-:Y:S03]  /*c0f0*/  F2FP.PACK_AB R136, R168, R170 ;  /* 0x000000aaa888723e */ /* 0x000fe600000000ff */
[----:B------:R-:W-:Y:S01]  /*c100*/  FMUL.FTZ R124, R3, R124 ;  /* 0x0000007c037c7220 */ /* 0x000fe20000410000 */
[----:B------:R-:W-:Y:S01]  /*c110*/  F2FP.PACK_AB R137, R171, R169 ;  /* 0x000000a9ab89723e */ /* 0x000fe200000000ff */
[C---:B------:R-:W-:Y:S01]  /*c120*/  FMUL.FTZ R125, R3.reuse, R125 ;  /* 0x0000007d037d7220 */ /* 0x040fe20000410000 */
[C---:B------:R-:W-:Y:S03]  /*c130*/  HMMA.16816.F32 R120, R184.reuse, R138, R120 ;  /* 0x0000008ab878723c */ /* 0x040fe60000001878 */
[C---:B------:R-:W-:Y:S02]  /*c140*/  FMUL.FTZ R126, R0.reuse, R126 ;  /* 0x0000007e007e7220 */ /* 0x040fe40000410000 */
[----:B------:R-:W-:Y:S02]  /*c150*/  FMUL.FTZ R127, R0, R127 ;  /* 0x0000007f007f7220 */ /* 0x000fe40000410000 */
[C---:B------:R-:W-:Y:S01]  /*c160*/  FMUL.FTZ R128, R3.reuse, R128 ;  /* 0x0000008003807220 */ /* 0x040fe20000410000 */
[----:B---3--:R-:W-:Y:S01]  /*c170*/  F2FP.PACK_AB R138, R134, R162 ;  /* 0x000000a2868a723e */ /* 0x008fe200000000ff */
[----:B------:R-:W-:Y:S03]  /*c180*/  FMUL.FTZ R129, R3, R129 ;  /* 0x0000008103817220 */ /* 0x000fe60000410000 */
[C---:B--2---:R-:W-:Y:S03]  /*c190*/  HMMA.16816.F32 R124, R184.reuse, R140, R124 ;  /* 0x0000008cb87c723c */ /* 0x044fe6000000187c */
[C---:B------:R-:W-:Y:S02]  /*c1a0*/  FMUL.FTZ R130, R0.reuse, R130 ;  /* 0x0000008200827220 */ /* 0x040fe40000410000 */
[----:B-1----:R-:W-:Y:S01]  /*c1b0*/  FFMA.FTZ R2, R197, c[0x0][0x2d0], -R189 ;  /* 0x0000b400c5027a23 */ /* 0x002fe200000108bd */
[----:B------:R-:W-:Y:S01]  /*c1c0*/  MOV R197, R177 ;  /* 0x000000b100c57202 */ /* 0x000fe20000000f00 */
[----:B------:R-:W-:Y:S02]  /*c1d0*/  FMUL.FTZ R131, R0, R131 ;  /* 0x0000008300837220 */ /* 0x000fe40000410000 */
[----:B------:R1:W2:Y:S03]  /*c1e0*/  MUFU.EX2 R164, R2 ;  /* 0x0000000200a47308 */ /* 0x0002a60000000800 */
[----:B------:R-:W-:Y:S02]  /*c1f0*/  IMAD.MOV.U32 R177, RZ, RZ, R158 ;  /* 0x000000ffffb17224 */ /* 0x000fe400078e009e */
[----:B------:R-:W-:Y:S01]  /*c200*/  HMMA.16816.F32 R128, R184, R142, R128 ;  /* 0x0000008eb880723c */ /* 0x000fe20000001880 */
[----:B------:R-:W3:Y:S02]  /*c210*/  LDSM.16.MT88.4 R140, [R219+0x900] ;  /* 0x00090000db8c783b */ /* 0x000ee40000004200 */
[----:B------:R-:W-:Y:S01]  /*c220*/  IMAD.MOV.U32 R193, RZ, RZ, R178 ;  /* 0x000000ffffc17224 */ /* 0x000fe200078e00b2 */
[----:B------:R-:W-:Y:S01]  /*c230*/  MOV R178, R157 ;  /* 0x0000009d00b27202 */ /* 0x000fe20000000f00 */
[----:B------:R-:W-:Y:S01]  /*c240*/  IMAD.MOV.U32 R191, RZ, RZ, R176 ;  /* 0x000000ffffbf7224 */ /* 0x000fe200078e00b0 */
[----:B------:R-:W-:Y:S01]  /*c250*/  MOV R176, R159 ;  /* 0x0000009f00b07202 */ /* 0x000fe20000000f00 */
[----:B------:R-:W-:Y:S02]  /*c260*/  IMAD.MOV.U32 R185, RZ, RZ, R180 ;  /* 0x000000ffffb97224 */ /* 0x000fe400078e00b4 */
[----:B------:R-:W-:Y:S01]  /*c270*/  IMAD.MOV.U32 R184, RZ, RZ, R182 ;  /* 0x000000ffffb87224 */ /* 0x000fe200078e00b6 */
[----:B------:R-:W-:Y:S02]  /*c280*/  LDSM.16.MT88.4 R156, [R218+0x3900] ;  /* 0x00390000da9c783b */ /* 0x000fe40000004200 */
[----:B------:R-:W-:Y:S02]  /*c290*/  IMAD.MOV.U32 R190, RZ, RZ, R215 ;  /* 0x000000ffffbe7224 */ /* 0x000fe400078e00d7 */
[--C-:B-1----:R-:W-:Y:S01]  /*c2a0*/  FFMA.FTZ R2, R198, c[0x0][0x2d0], -R188.reuse ;  /* 0x0000b400c6027a23 */ /* 0x102fe200000108bc */
[----:B--2---:R-:W-:Y:S01]  /*c2b0*/  F2FP.PACK_AB R139, R164, R163 ;  /* 0x000000a3a48b723e */ /* 0x004fe200000000ff */
[----:B------:R-:W-:Y:S02]  /*c2c0*/  IMAD.MOV.U32 R198, RZ, RZ, R209 ;  /* 0x000000ffffc67224 */ /* 0x000fe400078e00d1 */
[----:B------:R1:W-:Y:S04]  /*c2d0*/  MUFU.EX2 R180, R2 ;  /* 0x0000000200b47308 */ /* 0x0003e80000000800 */
[C---:B------:R-:W-:Y:S08]  /*c2e0*/  HMMA.16816.F32 R4, R136.reuse, R144, R4 ;  /* 0x000000908804723c */ /* 0x040ff00000001804 */
[C---:B------:R-:W-:Y:S01]  /*c2f0*/  HMMA.16816.F32 R8, R136.reuse, R146, R8 ;  /* 0x000000928808723c */ /* 0x040fe20000001808 */
[----:B------:R-:W2:Y:S07]  /*c300*/  LDSM.16.MT88.4 R144, [R217+0x3900] ;  /* 0x00390000d990783b */ /* 0x000eae0000004200 */
[C---:B------:R-:W-:Y:S04]  /*c310*/  HMMA.16816.F32 R12, R136.reuse, R148, R12 ;  /* 0x00000094880c723c */ /* 0x040fe8000000180c */
[--C-:B-1----:R-:W-:Y:S04]  /*c320*/  FFMA.FTZ R2, R199, c[0x0][0x2d0], -R188.reuse ;  /* 0x0000b400c7027a23 */ /* 0x102fe800000108bc */
[C---:B------:R-:W-:Y:S01]  /*c330*/  HMMA.16816.F32 R16, R136.reuse, R150, R16 ;  /* 0x000000968810723c */ /* 0x040fe20000001810 */
[----:B------:R1:W4:Y:S01]  /*c340*/  MUFU.EX2 R182, R2 ;  /* 0x0000000200b67308 */ /* 0x0003220000000800 */
[----:B------:R-:W4:Y:S06]  /*c350*/  LDSM.16.MT88.4 R148, [R220+0x3900] ;  /* 0x00390000dc94783b */ /* 0x000f2c0000004200 */
[C---:B------:R-:W-:Y:S08]  /*c360*/  HMMA.16816.F32 R20, R136.reuse, R152, R20 ;  /* 0x000000988814723c */ /* 0x040ff00000001814 */
[C---:B------:R-:W-:Y:S01]  /*c370*/  HMMA.16816.F32 R24, R136.reuse, R154, R24 ;  /* 0x0000009a8818723c */ /* 0x040fe20000001818 */
[----:B------:R-:W4:Y:S07]  /*c380*/  LDSM.16.MT88.4 R152, [R219+0x3900] ;  /* 0x00390000db98783b */ /* 0x000f2e0000004200 */
[C---:B---3--:R-:W-:Y:S04]  /*c390*/  HMMA.16816.F32 R28, R136.reuse, R140, R28 ;  /* 0x0000008c881c723c */ /* 0x048fe8000000181c */
[--C-:B-1----:R-:W-:Y:S04]  /*c3a0*/  FFMA.FTZ R2, R200, c[0x0][0x2d0], -R189.reuse ;  /* 0x0000b400c8027a23 */ /* 0x102fe800000108bd */
[C---:B------:R-:W-:Y:S01]  /*c3b0*/  HMMA.16816.F32 R32, R136.reuse, R142, R32 ;  /* 0x0000008e8820723c */ /* 0x040fe20000001820 */
[----:B------:R1:W-:Y:S01]  /*c3c0*/  MUFU.EX2 R181, R2 ;  /* 0x0000000200b57308 */ /* 0x0003e20000000800 */
[----:B------:R-:W3:Y:S06]  /*c3d0*/  LDSM.16.MT88.4 R140, [R217+0x6900] ;  /* 0x00690000d98c783b */ /* 0x000eec0000004200 */
[C---:B--2---:R-:W-:Y:S08]  /*c3e0*/  HMMA.16816.F32 R36, R136.reuse, R144, R36 ;  /* 0x000000908824723c */ /* 0x044ff00000001824 */
[C---:B------:R-:W-:Y:S01]  /*c3f0*/  HMMA.16816.F32 R40, R136.reuse, R146, R40 ;  /* 0x000000928828723c */ /* 0x040fe20000001828 */
[----:B------:R-:W2:Y:S07]  /*c400*/  LDSM.16.MT88.4 R144, [R218+0x6900] ;  /* 0x00690000da90783b */ /* 0x000eae0000004200 */
[C---:B------:R-:W-:Y:S04]  /*c410*/  HMMA.16816.F32 R44, R136.reuse, R156, R44 ;  /* 0x0000009c882c723c */ /* 0x040fe8000000182c */
[--C-:B-1----:R-:W-:Y:S04]  /*c420*/  FFMA.FTZ R2, R201, c[0x0][0x2d0], -R189.reuse ;  /* 0x0000b400c9027a23 */ /* 0x102fe800000108bd */
[C---:B------:R-:W-:Y:S01]  /*c430*/  HMMA.16816.F32 R48, R136.reuse, R158, R48 ;  /* 0x0000009e8830723c */ /* 0x040fe20000001830 */
[----:B------:R1:W1:Y:S01]  /*c440*/  MUFU.EX2 R183, R2 ;  /* 0x0000000200b77308 */ /* 0x0002620000000800 */
[----:B------:R-:W2:Y:S06]  /*c450*/  LDSM.16.MT88.4 R156, [R220+0x6900] ;  /* 0x00690000dc9c783b */ /* 0x000eac0000004200 */
[C---:B----4-:R-:W-:Y:S08]  /*c460*/  HMMA.16816.F32 R52, R136.reuse, R148, R52 ;  /* 0x000000948834723c */ /* 0x050ff00000001834 */
[C---:B------:R-:W-:Y:S01]  /*c470*/  HMMA.16816.F32 R56, R136.reuse, R150, R56 ;  /* 0x000000968838723c */ /* 0x040fe20000001838 */
[----:B------:R-:W4:Y:S07]  /*c480*/  LDSM.16.MT88.4 R148, [R219+0x6900] ;  /* 0x00690000db94783b */ /* 0x000f2e0000004200 */
[C---:B------:R-:W-:Y:S04]  /*c490*/  HMMA.16816.F32 R60, R136.reuse, R152, R60 ;  /* 0x00000098883c723c */ /* 0x040fe8000000183c */
[--C-:B-1----:R-:W-:Y:S04]  /*c4a0*/  FFMA.FTZ R2, R202, c[0x0][0x2d0], -R188.reuse ;  /* 0x0000b400ca027a23 */ /* 0x102fe800000108bc */
[C---:B------:R-:W-:Y:S01]  /*c4b0*/  HMMA.16816.F32 R64, R136.reuse, R154, R64 ;  /* 0x0000009a8840723c */ /* 0x040fe20000001840 */
[----:B------:R1:W-:Y:S01]  /*c4c0*/  MUFU.EX2 R187, R2 ;  /* 0x0000000200bb7308 */ /* 0x0003e20000000800 */
[----:B------:R-:W-:Y:S06]  /*c4d0*/  LDSM.16.MT88.4 R152, [R220+0x9900] ;  /* 0x00990000dc98783b */ /* 0x000fec0000004200 */
[C---:B---3--:R-:W-:Y:S08]  /*c4e0*/  HMMA.16816.F32 R68, R136.reuse, R140, R68 ;  /* 0x0000008c8844723c */ /* 0x048ff00000001844 */
[C---:B------:R-:W-:Y:S01]  /*c4f0*/  HMMA.16816.F32 R72, R136.reuse, R142, R72 ;  /* 0x0000008e8848723c */ /* 0x040fe20000001848 */
[----:B------:R-:W3:Y:S07]  /*c500*/  LDSM.16.MT88.4 R140, [R217+0x9900] ;  /* 0x00990000d98c783b */ /* 0x000eee0000004200 */
[C---:B--2---:R-:W-:Y:S04]  /*c510*/  HMMA.16816.F32 R76, R136.reuse, R144, R76 ;  /* 0x00000090884c723c */ /* 0x044fe8000000184c */
[--C-:B-1----:R-:W-:Y:S04]  /*c520*/  FFMA.FTZ R2, R203, c[0x0][0x2d0], -R188.reuse ;  /* 0x0000b400cb027a23 */ /* 0x102fe800000108bc */
[C---:B------:R-:W-:Y:S01]  /*c530*/  HMMA.16816.F32 R80, R136.reuse, R146, R80 ;  /* 0x000000928850723c */ /* 0x040fe20000001850 */
[----:B------:R1:W2:Y:S01]  /*c540*/  MUFU.EX2 R186, R2 ;  /* 0x0000000200ba7308 */ /* 0x0002a20000000800 */
[----:B------:R-:W2:Y:S06]  /*c550*/  LDSM.16.MT88.4 R144, [R218+0x9900] ;  /* 0x00990000da90783b */ /* 0x000eac0000004200 */
[C---:B------:R-:W-:Y:S08]  /*c560*/  HMMA.16816.F32 R84, R136.reuse, R156, R84 ;  /* 0x0000009c8854723c */ /* 0x040ff00000001854 */
[C---:B------:R-:W-:Y:S01]  /*c570*/  HMMA.16816.F32 R88, R136.reuse, R158, R88 ;  /* 0x0000009e8858723c */ /* 0x040fe20000001858 */
[----:B------:R-:W2:Y:S07]  /*c580*/  LDSM.16.MT88.4 R156, [R219+0x9900] ;  /* 0x00990000db9c783b */ /* 0x000eae0000004200 */
[C---:B----4-:R-:W-:Y:S04]  /*c590*/  HMMA.16816.F32 R92, R136.reuse, R148, R92 ;  /* 0x00000094885c723c */ /* 0x050fe8000000185c */
        /* <DEDUP_REMOVED lines=11> */
[----:B------:R-:W4:Y:S06]  /*c650*/  LDSM.16.MT88.4 R144, [R220+0x1100] ;  /* 0x00110000dc90783b */ /* 0x000f2c0000004200 */
[C---:B------:R-:W-:Y:S08]  /*c660*/  HMMA.16816.F32 R116, R136.reuse, R152, R116 ;  /* 0x000000988874723c */ /* 0x040ff00000001874 */
[C---:B------:R-:W-:Y:S01]  /*c670*/  HMMA.16816.F32 R120, R136.reuse, R154, R120 ;  /* 0x0000009a8878723c */ /* 0x040fe20000001878 */
[----:B------:R-:W4:Y:S07]  /*c680*/  LDSM.16.MT88.4 R152, [R219+0x1100] ;  /* 0x00110000db98783b */ /* 0x000f2e0000004200 */
[C---:B------:R-:W-:Y:S04]  /*c690*/  HMMA.16816.F32 R124, R136.reuse, R156, R124 ;  /* 0x0000009c887c723c */ /* 0x040fe8000000187c */
[--C-:B-1----:R-:W-:Y:S04]  /*c6a0*/  FFMA.FTZ R2, R206, c[0x0][0x2d0], -R188.reuse ;  /* 0x0000b400ce027a23 */ /* 0x102fe800000108bc */
[----:B------:R-:W-:Y:S01]  /*c6b0*/  HMMA.16816.F32 R128, R136, R158, R128 ;  /* 0x0000009e8880723c */ /* 0x000fe20000001880 */
[----:B------:R1:W-:Y:S01]  /*c6c0*/  MUFU.EX2 R210, R2 ;  /* 0x0000000200d27308 */ /* 0x0003e20000000800 */
[----:B------:R-:W-:Y:S05]  /*c6d0*/  LDSM.16.MT88.4 R156, [R218+0x4100] ;  /* 0x00410000da9c783b */ /* 0x000fea0000004200 */
[----:B------:R-:W-:Y:S02]  /*c6e0*/  F2FP.PACK_AB R136, R182, R180 ;  /* 0x000000b4b688723e */ /* 0x000fe400000000ff */
[----:B------:R-:W-:Y:S03]  /*c6f0*/  F2FP.PACK_AB R137, R183, R181 ;  /* 0x000000b5b789723e */ /* 0x000fe600000000ff */
[-C--:B------:R-:W-:Y:S02]  /*c700*/  F2FP.PACK_AB R138, R186, R187.reuse ;  /* 0x000000bbba8a723e */ /* 0x080fe400000000ff */
[----:B--2---:R-:W-:Y:S07]  /*c710*/  F2FP.PACK_AB R139, R215, R252 ;  /* 0x000000fcd78b723e */ /* 0x004fee00000000ff */
[C---:B---3--:R-:W-:Y:S03]  /*c720*/  HMMA.16816.F32 R4, R136.reuse, R140, R4 ;  /* 0x0000008c8804723c */ /* 0x048fe60000001804 */
[----:B-1----:R-:W-:Y:S05]  /*c730*/  FFMA.FTZ R2, R207, c[0x0][0x2d0], -R188 ;  /* 0x0000b400cf027a23 */ /* 0x002fea00000108bc */
[C---:B------:R-:W-:Y:S01]  /*c740*/  HMMA.16816.F32 R8, R136.reuse, R142, R8 ;  /* 0x0000008e8808723c */ /* 0x040fe20000001808 */
[----:B------:R1:W2:Y:S01]  /*c750*/  MUFU.EX2 R209, R2 ;  /* 0x0000000200d17308 */ /* 0x0002a20000000800 */
[----:B------:R-:W3:Y:S06]  /*c760*/  LDSM.16.MT88.4 R140, [R217+0x4100] ;  /* 0x00410000d98c783b */ /* 0x000eec0000004200 */
[C---:B------:R-:W-:Y:S08]  /*c770*/  HMMA.16816.F32 R12, R136.reuse, R148, R12 ;  /* 0x00000094880c723c */ /* 0x040ff0000000180c */
[C---:B------:R-:W-:Y:S01]  /*c780*/  HMMA.16816.F32 R16, R136.reuse, R150, R16 ;  /* 0x000000968810723c */ /* 0x040fe20000001810 */
[----:B------:R-:W2:Y:S07]  /*c790*/  LDSM.16.MT88.4 R148, [R220+0x4100] ;  /* 0x00410000dc94783b */ /* 0x000eae0000004200 */
[C---:B----4-:R-:W-:Y:S04]  /*c7a0*/  HMMA.16816.F32 R20, R136.reuse, R144, R20 ;  /* 0x000000908814723c */ /* 0x050fe80000001814 */
[--C-:B-1----:R-:W-:Y:S04]  /*c7b0*/  FFMA.FTZ R2, R208, c[0x0][0x2d0], -R189.reuse ;  /* 0x0000b400d0027a23 */ /* 0x102fe800000108bd */
[C---:B------:R-:W-:Y:S01]  /*c7c0*/  HMMA.16816.F32 R24, R136.reuse, R146, R24 ;  /* 0x000000928818723c */ /* 0x040fe20000001818 */
[----:B------:R1:W-:Y:S01]  /*c7d0*/  MUFU.EX2 R208, R2 ;  /* 0x0000000200d07308 */ /* 0x0003e20000000800 */
[----:B------:R-:W4:Y:S06]  /*c7e0*/  LDSM.16.MT88.4 R144, [R219+0x4100] ;  /* 0x00410000db90783b */ /* 0x000f2c0000004200 */
[C---:B------:R-:W-:Y:S08]  /*c7f0*/  HMMA.16816.F32 R28, R136.reuse, R152, R28 ;  /* 0x00000098881c723c */ /* 0x040ff0000000181c */
[C---:B------:R-:W-:Y:S01]  /*c800*/  HMMA.16816.F32 R32, R136.reuse, R154, R32 ;  /* 0x0000009a8820723c */ /* 0x040fe20000001820 */
[----:B------:R-:W-:Y:S07]  /*c810*/  LDSM.16.MT88.4 R152, [R218+0x7100] ;  /* 0x00710000da98783b */ /* 0x000fee0000004200 */
[C---:B---3--:R-:W-:Y:S04]  /*c820*/  HMMA.16816.F32 R36, R136.reuse, R140, R36 ;  /* 0x0000008c8824723c */ /* 0x048fe80000001824 */
[----:B-1----:R-:W-:Y:S02]  /*c830*/  FFMA.FTZ R2, R211, c[0x0][0x2d0], -R189 ;  /* 0x0000b400d3027a23 */ /* 0x002fe400000108bd */
[----:B------:R-:W-:Y:S02]  /*c840*/  IMAD.MOV.U32 R211, RZ, RZ, R186 ;  /* 0x000000ffffd37224 */ /* 0x000fe400078e00ba */
[C---:B------:R-:W-:Y:S01]  /*c850*/  HMMA.16816.F32 R40, R136.reuse, R142, R40 ;  /* 0x0000008e8828723c */ /* 0x040fe20000001828 */
[----:B------:R1:W3:Y:S01]  /*c860*/  MUFU.EX2 R207, R2 ;  /* 0x0000000200cf7308 */ /* 0x0002e20000000800 */
[----:B------:R-:W3:Y:S06]  /*c870*/  LDSM.16.MT88.4 R140, [R217+0x7100] ;  /* 0x00710000d98c783b */ /* 0x000eec0000004200 */
[C---:B------:R-:W-:Y:S08]  /*c880*/  HMMA.16816.F32 R44, R136.reuse, R156, R44 ;  /* 0x0000009c882c723c */ /* 0x040ff0000000182c */
[C---:B------:R-:W-:Y:S01]  /*c890*/  HMMA.16816.F32 R48, R136.reuse, R158, R48 ;  /* 0x0000009e8830723c */ /* 0x040fe20000001830 */
[----:B------:R-:W3:Y:S07]  /*c8a0*/  LDSM.16.MT88.4 R156, [R220+0x7100] ;  /* 0x00710000dc9c783b */ /* 0x000eee0000004200 */
[C---:B--2---:R-:W-:Y:S04]  /*c8b0*/  HMMA.16816.F32 R52, R136.reuse, R148, R52 ;  /* 0x000000948834723c */ /* 0x044fe80000001834 */
[--C-:B-1----:R-:W-:Y:S01]  /*c8c0*/  FFMA.FTZ R2, R212, c[0x0][0x2d0], -R188.reuse ;  /* 0x0000b400d4027a23 */ /* 0x102fe200000108bc */
[----:B------:R-:W-:Y:S03]  /*c8d0*/  MOV R212, R187 ;  /* 0x000000bb00d47202 */ /* 0x000fe60000000f00 */
[C---:B------:R-:W-:Y:S01]  /*c8e0*/  HMMA.16816.F32 R56, R136.reuse, R150, R56 ;  /* 0x000000968838723c */ /* 0x040fe20000001838 */
[----:B------:R1:W-:Y:S01]  /*c8f0*/  MUFU.EX2 R206, R2 ;  /* 0x0000000200ce7308 */ /* 0x0003e20000000800 */
[----:B------:R-:W2:Y:S06]  /*c900*/  LDSM.16.MT88.4 R148, [R219+0x7100] ;  /* 0x00710000db94783b */ /* 0x000eac0000004200 */
[C---:B----4-:R-:W-:Y:S08]  /*c910*/  HMMA.16816.F32 R60, R136.reuse, R144, R60 ;  /* 0x00000090883c723c */ /* 0x050ff0000000183c */
[C---:B------:R-:W-:Y:S01]  /*c920*/  HMMA.16816.F32 R64, R136.reuse, R146, R64 ;  /* 0x000000928840723c */ /* 0x040fe20000001840 */
[----:B------:R-:W-:Y:S07]  /*c930*/  LDSM.16.MT88.4 R144, [R218+0xa100] ;  /* 0x00a10000da90783b */ /* 0x000fee0000004200 */
[C---:B---3--:R-:W-:Y:S04]  /*c940*/  HMMA.16816.F32 R68, R136.reuse, R140, R68 ;  /* 0x0000008c8844723c */ /* 0x048fe80000001844 */
[--C-:B-1----:R-:W-:Y:S02]  /*c950*/  FFMA.FTZ R2, R213, c[0x0][0x2d0], -R188.reuse ;  /* 0x0000b400d5027a23 */ /* 0x102fe400000108bc */
[----:B------:R-:W-:Y:S02]  /*c960*/  IMAD.MOV.U32 R213, RZ, RZ, R183 ;  /* 0x000000ffffd57224 */ /* 0x000fe400078e00b7 */
[C---:B------:R-:W-:Y:S01]  /*c970*/  HMMA.16816.F32 R72, R136.reuse, R142, R72 ;  /* 0x0000008e8848723c */ /* 0x040fe20000001848 */
[----:B------:R1:W3:Y:S01]  /*c980*/  MUFU.EX2 R205, R2 ;  /* 0x0000000200cd7308 */ /* 0x0002e20000000800 */
[----:B------:R-:W4:Y:S06]  /*c990*/  LDSM.16.MT88.4 R140, [R217+0xa100] ;  /* 0x00a10000d98c783b */ /* 0x000f2c0000004200 */
[C---:B------:R-:W-:Y:S08]  /*c9a0*/  HMMA.16816.F32 R76, R136.reuse, R152, R76 ;  /* 0x00000098884c723c */ /* 0x040ff0000000184c */
[C---:B------:R-:W-:Y:S01]  /*c9b0*/  HMMA.16816.F32 R80, R136.reuse, R154, R80 ;  /* 0x0000009a8850723c */ /* 0x040fe20000001850 */
[----:B------:R-:W3:Y:S07]  /*c9c0*/  LDSM.16.MT88.4 R152, [R220+0xa100] ;  /* 0x00a10000dc98783b */ /* 0x000eee0000004200 */
[C---:B------:R-:W-:Y:S04]  /*c9d0*/  HMMA.16816.F32 R84, R136.reuse, R156, R84 ;  /* 0x0000009c8854723c */ /* 0x040fe80000001854 */
[--C-:B-1----:R-:W-:Y:S01]  /*c9e0*/  FFMA.FTZ R2, R214, c[0x0][0x2d0], -R189.reuse ;  /* 0x0000b400d6027a23 */ /* 0x102fe200000108bd */
[----:B------:R-:W-:Y:S03]  /*c9f0*/  MOV R214, R182 ;  /* 0x000000b600d67202 */ /* 0x000fe60000000f00 */
[C---:B------:R-:W-:Y:S01]  /*ca00*/  HMMA.16816.F32 R88, R136.reuse, R158, R88 ;  /* 0x0000009e8858723c */ /* 0x040fe20000001858 */
[----:B------:R1:W-:Y:S01]  /*ca10*/  MUFU.EX2 R204, R2 ;  /* 0x0000000200cc7308 */ /* 0x0003e20000000800 */
[----:B------:R-:W-:Y:S06]  /*ca20*/  LDSM.16.MT88.4 R156, [R218+0x1900] ;  /* 0x00190000da9c783b */ /* 0x000fec0000004200 */
[C---:B--2---:R-:W-:Y:S08]  /*ca30*/  HMMA.16816.F32 R92, R136.reuse, R148, R92 ;  /* 0x00000094885c723c */ /* 0x044ff0000000185c */
[C---:B------:R-:W-:Y:S01]  /*ca40*/  HMMA.16816.F32 R96, R136.reuse, R150, R96 ;  /* 0x000000968860723c */ /* 0x040fe20000001860 */
[----:B------:R-:W2:Y:S07]  /*ca50*/  LDSM.16.MT88.4 R148, [R219+0xa100] ;  /* 0x00a10000db94783b */ /* 0x000eae0000004200 */
[C---:B----4-:R-:W-:Y:S04]  /*ca60*/  HMMA.16816.F32 R100, R136.reuse, R140, R100 ;  /* 0x0000008c8864723c */ /* 0x050fe80000001864 */
[----:B-1----:R-:W-:Y:S04]  /*ca70*/  FFMA.FTZ R2, R198, c[0x0][0x2d0], -R189 ;  /* 0x0000b400c6027a23 */ /* 0x002fe800000108bd */
        /* <DEDUP_REMOVED lines=10> */
[----:B------:R-:W-:Y:S06]  /*cb20*/  LDSM.16.MT88.4 R152, [R218+0x4900] ;  /* 0x00490000da98783b */ /* 0x000fec0000004200 */
[C---:B--2---:R-:W-:Y:S08]  /*cb30*/  HMMA.16816.F32 R124, R136.reuse, R148, R124 ;  /* 0x00000094887c723c */ /* 0x044ff0000000187c */
[----:B------:R-:W-:Y:S01]  /*cb40*/  HMMA.16816.F32 R128, R136, R150, R128 ;  /* 0x000000968880723c */ /* 0x000fe20000001880 */
[----:B------:R-:W2:Y:S06]  /*cb50*/  LDSM.16.MT88.4 R148, [R219+0x1900] ;  /* 0x00190000db94783b */ /* 0x000eac0000004200 */
[----:B------:R-:W-:Y:S01]  /*cb60*/  F2FP.PACK_AB R136, R209, R210 ;  /* 0x000000d2d188723e */ /* 0x000fe200000000ff */
[--C-:B-1----:R-:W-:Y:S01]  /*cb70*/  FFMA.FTZ R2, R185, c[0x0][0x2d0], -R188.reuse ;  /* 0x0000b400b9027a23 */ /* 0x102fe200000108bc */
[----:B------:R-:W-:Y:S03]  /*cb80*/  F2FP.PACK_AB R137, R207, R208 ;  /* 0x000000d0cf89723e */ /* 0x000fe600000000ff */
[----:B------:R1:W3:Y:S01]  /*cb90*/  MUFU.EX2 R201, R2 ;  /* 0x0000000200c97308 */ /* 0x0002e20000000800 */
[----:B------:R-:W-:Y:S02]  /*cba0*/  F2FP.PACK_AB R138, R205, R206 ;  /* 0x000000cecd8a723e */ /* 0x000fe400000000ff */
[----:B----4-:R-:W-:Y:S02]  /*cbb0*/  F2FP.PACK_AB R139, R203, R204 ;  /* 0x000000cccb8b723e */ /* 0x010fe400000000ff */
[----:B------:R-:W-:Y:S01]  /*cbc0*/  MOV R185, R177 ;  /* 0x000000b100b97202 */ /* 0x000fe20000000f00 */
[----:B------:R-:W-:Y:S04]  /*cbd0*/  IMAD.MOV.U32 R177, RZ, RZ, R175 ;  /* 0x000000ffffb17224 */ /* 0x000fe800078e00af */
[C---:B------:R-:W-:Y:S08]  /*cbe0*/  HMMA.16816.F32 R4, R136.reuse, R140, R4 ;  /* 0x0000008c8804723c */ /* 0x040ff00000001804 */
[C---:B------:R-:W-:Y:S01]  /*cbf0*/  HMMA.16816.F32 R8, R136.reuse, R142, R8 ;  /* 0x0000008e8808723c */ /* 0x040fe20000001808 */
[----:B------:R-:W4:Y:S03]  /*cc00*/  LDSM.16.MT88.4 R140, [R217+0x4900] ;  /* 0x00490000d98c783b */ /* 0x000f260000004200 */
[--C-:B-1----:R-:W-:Y:S04]  /*cc10*/  FFMA.FTZ R2, R197, c[0x0][0x2d0], -R189.reuse ;  /* 0x0000b400c5027a23 */ /* 0x102fe800000108bd */
[C---:B------:R-:W-:Y:S01]  /*cc20*/  HMMA.16816.F32 R12, R136.reuse, R156, R12 ;  /* 0x0000009c880c723c */ /* 0x040fe2000000180c */
[----:B------:R1:W-:Y:S07]  /*cc30*/  MUFU.EX2 R200, R2 ;  /* 0x0000000200c87308 */ /* 0x0003ee0000000800 */
[C---:B------:R-:W-:Y:S01]  /*cc40*/  HMMA.16816.F32 R16, R136.reuse, R158, R16 ;  /* 0x0000009e8810723c */ /* 0x040fe20000001810 */
[----:B------:R-:W3:Y:S07]  /*cc50*/  LDSM.16.MT88.4 R156, [R220+0x4900] ;  /* 0x00490000dc9c783b */ /* 0x000eee0000004200 */
[C---:B------:R-:W-:Y:S08]  /*cc60*/  HMMA.16816.F32 R20, R136.reuse, R144, R20 ;  /* 0x000000908814723c */ /* 0x040ff00000001814 */
[C---:B------:R-:W-:Y:S01]  /*cc70*/  HMMA.16816.F32 R24, R136.reuse, R146, R24 ;  /* 0x000000928818723c */ /* 0x040fe20000001818 */
[----:B------:R-:W3:Y:S03]  /*cc80*/  LDSM.16.MT88.4 R144, [R219+0x4900] ;  /* 0x00490000db90783b */ /* 0x000ee60000004200 */
[--C-:B-1----:R-:W-:Y:S04]  /*cc90*/  FFMA.FTZ R2, R196, c[0x0][0x2d0], -R189.reuse ;  /* 0x0000b400c4027a23 */ /* 0x102fe800000108bd */
[C---:B--2---:R-:W-:Y:S01]  /*cca0*/  HMMA.16816.F32 R28, R136.reuse, R148, R28 ;  /* 0x00000094881c723c */ /* 0x044fe2000000181c */
[----:B------:R1:W2:Y:S07]  /*ccb0*/  MUFU.EX2 R199, R2 ;  /* 0x0000000200c77308 */ /* 0x0002ae0000000800 */
[C---:B------:R-:W-:Y:S01]  /*ccc0*/  HMMA.16816.F32 R32, R136.reuse, R150, R32 ;  /* 0x000000968820723c */ /* 0x040fe20000001820 */
[----:B------:R-:W-:Y:S07]  /*ccd0*/  LDSM.16.MT88.4 R148, [R218+0x7900] ;  /* 0x00790000da94783b */ /* 0x000fee0000004200 */
        /* <DEDUP_REMOVED lines=13> */
[----:B------:R1:W1:Y:S07]  /*cdb0*/  MUFU.EX2 R197, R2 ;  /* 0x0000000200c57308 */ /* 0x00026e0000000800 */
        /* <DEDUP_REMOVED lines=9> */
[----:B------:R-:W4:Y:S07]  /*ce50*/  LDSM.16.MT88.4 R148, [R220+0xa900] ;  /* 0x00a90000dc94783b */ /* 0x000f2e0000004200 */
[C---:B--2---:R-:W-:Y:S08]  /*ce60*/  HMMA.16816.F32 R84, R136.reuse, R152, R84 ;  /* 0x000000988854723c */ /* 0x044ff00000001854 */
[C---:B------:R-:W-:Y:S01]  /*ce70*/  HMMA.16816.F32 R88, R136.reuse, R154, R88 ;  /* 0x0000009a8858723c */ /* 0x040fe20000001858 */
[----:B------:R-:W2:Y:S03]  /*ce80*/  LDSM.16.MT88.4 R152, [R219+0xa900] ;  /* 0x00a90000db98783b */ /* 0x000ea60000004200 */
[--C-:B-1----:R-:W-:Y:S04]  /*ce90*/  FFMA.FTZ R2, R192, c[0x0][0x2d0], -R189.reuse ;  /* 0x0000b400c0027a23 */ /* 0x102fe800000108bd */
[C---:B---3--:R-:W-:Y:S01]  /*cea0*/  HMMA.16816.F32 R92, R136.reuse, R156, R92 ;  /* 0x0000009c885c723c */ /* 0x048fe2000000185c */
[----:B------:R1:W3:Y:S07]  /*ceb0*/  MUFU.EX2 R195, R2 ;  /* 0x0000000200c37308 */ /* 0x0002ee0000000800 */
        /* <DEDUP_REMOVED lines=12> */
[----:B------:R-:W4:Y:S03]  /*cf80*/  LDSM.16.MT88.4 R148, [R219+0x2100] ;  /* 0x00210000db94783b */ /* 0x000f260000004200 */
[----:B-1----:R-:W-:Y:S04]  /*cf90*/  FFMA.FTZ R2, R190, c[0x0][0x2d0], -R188 ;  /* 0x0000b400be027a23 */ /* 0x002fe800000108bc */
[C---:B--2---:R-:W-:Y:S01]  /*cfa0*/  HMMA.16816.F32 R124, R136.reuse, R152, R124 ;  /* 0x00000098887c723c */ /* 0x044fe2000000187c */
[----:B------:R1:W-:Y:S07]  /*cfb0*/  MUFU.EX2 R193, R2 ;  /* 0x0000000200c17308 */ /* 0x0003ee0000000800 */
[----:B------:R-:W-:Y:S01]  /*cfc0*/  HMMA.16816.F32 R128, R136, R154, R128 ;  /* 0x0000009a8880723c */ /* 0x000fe20000001880 */
[----:B------:R-:W2:Y:S06]  /*cfd0*/  LDSM.16.MT88.4 R152, [R217+0x5100] ;  /* 0x00510000d998783b */ /* 0x000eac0000004200 */
[----:B------:R-:W-:Y:S02]  /*cfe0*/  F2FP.PACK_AB R136, R201, R202 ;  /* 0x000000cac988723e */ /* 0x000fe400000000ff */
[----:B------:R-:W-:Y:S03]  /*cff0*/  F2FP.PACK_AB R137, R199, R200 ;  /* 0x000000c8c789723e */ /* 0x000fe600000000ff */
[----:B------:R-:W-:Y:S02]  /*d000*/  F2FP.PACK_AB R138, R197, R198 ;  /* 0x000000c6c58a723e */ /* 0x000fe400000000ff */
[----:B---3--:R-:W-:Y:S01]  /*d010*/  F2FP.PACK_AB R139, R195, R196 ;  /* 0x000000c4c38b723e */ /* 0x008fe200000000ff */
[--C-:B-1----:R-:W-:Y:S01]  /*d020*/  FFMA.FTZ R2, R179, c[0x0][0x2d0], -R189.reuse ;  /* 0x0000b400b3027a23 */ /* 0x102fe200000108bd */
[----:B------:R-:W-:Y:S05]  /*d030*/  MOV R179, R174 ;  /* 0x000000ae00b37202 */ /* 0x000fea0000000f00 */
[C---:B----4-:R-:W-:Y:S01]  /*d040*/  HMMA.16816.F32 R4, R136.reuse, R140, R4 ;  /* 0x0000008c8804723c */ /* 0x050fe20000001804 */
[----:B------:R1:W-:Y:S07]  /*d050*/  MUFU.EX2 R192, R2 ;  /* 0x0000000200c07308 */ /* 0x0003ee0000000800 */
[C---:B------:R-:W-:Y:S01]  /*d060*/  HMMA.16816.F32 R8, R136.reuse, R142, R8 ;  /* 0x0000008e8808723c */ /* 0x040fe20000001808 */
[----:B------:R-:W3:Y:S07]  /*d070*/  LDSM.16.MT88.4 R140, [R218+0x5100] ;  /* 0x00510000da8c783b */ /* 0x000eee0000004200 */
[C---:B------:R-:W-:Y:S08]  /*d080*/  HMMA.16816.F32 R12, R136.reuse, R144, R12 ;  /* 0x00000090880c723c */ /* 0x040ff0000000180c */
[C---:B------:R-:W-:Y:S01]  /*d090*/  HMMA.16816.F32 R16, R136.reuse, R146, R16 ;  /* 0x000000928810723c */ /* 0x040fe20000001810 */
[----:B------:R-:W3:Y:S03]  /*d0a0*/  LDSM.16.MT88.4 R144, [R220+0x5100] ;  /* 0x00510000dc90783b */ /* 0x000ee60000004200 */
[--C-:B-1----:R-:W-:Y:S02]  /*d0b0*/  FFMA.FTZ R2, R178, c[0x0][0x2d0], -R189.reuse ;  /* 0x0000b400b2027a23 */ /* 0x102fe400000108bd */
[----:B------:R-:W-:Y:S02]  /*d0c0*/  IMAD.MOV.U32 R178, RZ, RZ, R172 ;  /* 0x000000ffffb27224 */ /* 0x000fe400078e00ac */
[C---:B------:R-:W-:Y:S01]  /*d0d0*/  HMMA.16816.F32 R20, R136.reuse, R156, R20 ;  /* 0x0000009c8814723c */ /* 0x040fe20000001814 */
[----:B------:R-:W4:Y:S01]  /*d0e0*/  LDL.LU R172, [R1+0x8] ;  /* 0x0000080001ac7983 */ /* 0x000f220000300800 */
[----:B------:R1:W-:Y:S03]  /*d0f0*/  MUFU.EX2 R191, R2 ;  /* 0x0000000200bf7308 */ /* 0x0003e60000000800 */
[----:B------:R-:W4:Y:S03]  /*d100*/  LDL.LU R184, [R1+0xc] ;  /* 0x00000c0001b87983 */ /* 0x000f260000300800 */
[C---:B------:R-:W-:Y:S01]  /*d110*/  HMMA.16816.F32 R24, R136.reuse, R158, R24 ;  /* 0x0000009e8818723c */ /* 0x040fe20000001818 */
[----:B------:R-:W3:Y:S07]  /*d120*/  LDSM.16.MT88.4 R156, [R219+0x5100] ;  /* 0x00510000db9c783b */ /* 0x000eee0000004200 */
[C---:B------:R-:W-:Y:S08]  /*d130*/  HMMA.16816.F32 R28, R136.reuse, R148, R28 ;  /* 0x00000094881c723c */ /* 0x040ff0000000181c */
[C---:B------:R-:W-:Y:S01]  /*d140*/  HMMA.16816.F32 R32, R136.reuse, R150, R32 ;  /* 0x000000968820723c */ /* 0x040fe20000001820 */
[----:B------:R-:W3:Y:S03]  /*d150*/  LDSM.16.MT88.4 R148, [R217+0x8100] ;  /* 0x00810000d994783b */ /* 0x000ee60000004200 */
[--C-:B-1----:R-:W-:Y:S01]  /*d160*/  FFMA.FTZ R2, R176, c[0x0][0x2d0], -R188.reuse ;  /* 0x0000b400b0027a23 */ /* 0x102fe200000108bc */
[----:B------:R-:W-:Y:S01]  /*d170*/  MOV R176, R167 ;  /* 0x000000a700b07202 */ /* 0x000fe20000000f00 */
[----:B------:R-:W-:Y:S02]  /*d180*/  FFMA.FTZ R188, R166, c[0x0][0x2d0], -R188 ;  /* 0x0000b400a6bc7a23 */ /* 0x000fe400000108bc */
[C---:B--2---:R-:W-:Y:S01]  /*d190*/  HMMA.16816.F32 R36, R136.reuse, R152, R36 ;  /* 0x000000988824723c */ /* 0x044fe20000001824 */
[----:B------:R1:W-:Y:S07]  /*d1a0*/  MUFU.EX2 R190, R2 ;  /* 0x0000000200be7308 */ /* 0x0003ee0000000800 */
[C---:B------:R-:W-:Y:S01]  /*d1b0*/  HMMA.16816.F32 R40, R136.reuse, R154, R40 ;  /* 0x0000009a8828723c */ /* 0x040fe20000001828 */
[----:B------:R-:W-:Y:S02]  /*d1c0*/  LDSM.16.MT88.4 R152, [R220+0x8100] ;  /* 0x00810000dc98783b */ /* 0x000fe40000004200 */
[----:B------:R-:W2:Y:S05]  /*d1d0*/  MUFU.EX2 R188, R188 ;  /* 0x000000bc00bc7308 */ /* 0x000eaa0000000800 */
[C---:B---3--:R-:W-:Y:S08]  /*d1e0*/  HMMA.16816.F32 R44, R136.reuse, R140, R44 ;  /* 0x0000008c882c723c */ /* 0x048ff0000000182c */
[C---:B------:R-:W-:Y:S01]  /*d1f0*/  HMMA.16816.F32 R48, R136.reuse, R142, R48 ;  /* 0x0000008e8830723c */ /* 0x040fe20000001830 */
[----:B------:R-:W3:Y:S03]  /*d200*/  LDSM.16.MT88.4 R140, [R218+0x8100] ;  /* 0x00810000da8c783b */ /* 0x000ee60000004200 */
[--C-:B-1----:R-:W-:Y:S02]  /*d210*/  FFMA.FTZ R2, R165, c[0x0][0x2d0], -R189.reuse ;  /* 0x0000b400a5027a23 */ /* 0x102fe400000108bd */
[----:B------:R-:W-:Y:S02]  /*d220*/  FFMA.FTZ R189, R135, c[0x0][0x2d0], -R189 ;  /* 0x0000b40087bd7a23 */ /* 0x000fe400000108bd */
[C---:B------:R-:W-:Y:S04]  /*d230*/  HMMA.16816.F32 R52, R136.reuse, R144, R52 ;  /* 0x000000908834723c */ /* 0x040fe80000001834 */
[----:B------:R-:W-:Y:S01]  /*d240*/  IMAD.MOV.U32 R135, RZ, RZ, R181 ;  /* 0x000000ffff877224 */ /* 0x000fe200078e00b5 */
[----:B------:R-:W-:Y:S01]  /*d250*/  MUFU.EX2 R189, R189 ;  /* 0x000000bd00bd7308 */ /* 0x000fe20000000800 */
[----:B--2---:R-:W-:Y:S02]  /*d260*/  F2FP.PACK_AB R186, R188, R190 ;  /* 0x000000bebcba723e */ /* 0x004fe400000000ff */
[C---:B------:R-:W-:Y:S01]  /*d270*/  HMMA.16816.F32 R56, R136.reuse, R146, R56 ;  /* 0x000000928838723c */ /* 0x040fe20000001838 */
[----:B------:R-:W1:Y:S07]  /*d280*/  LDSM.16.MT88.4 R144, [R219+0x8100] ;  /* 0x00810000db90783b */ /* 0x000e6e0000004200 */
[C---:B------:R-:W-:Y:S08]  /*d290*/  HMMA.16816.F32 R60, R136.reuse, R156, R60 ;  /* 0x0000009c883c723c */ /* 0x040ff0000000183c */
        /* <DEDUP_REMOVED lines=16> */
[----:B------:R-:W-:Y:S07]  /*d3a0*/  LDSM.16.MT88.4 R156, [R220+0x2900] ;  /* 0x00290000dc9c783b */ /* 0x000fee0000004200 */
[C---:B---3--:R-:W-:Y:S08]  /*d3b0*/  HMMA.16816.F32 R108, R136.reuse, R140, R108 ;  /* 0x0000008c886c723c */ /* 0x048ff0000000186c */
[C---:B------:R-:W-:Y:S01]  /*d3c0*/  HMMA.16816.F32 R112, R136.reuse, R142, R112 ;  /* 0x0000008e8870723c */ /* 0x040fe20000001870 */
[----:B------:R-:W2:Y:S07]  /*d3d0*/  LDSM.16.MT88.4 R140, [R217+0x2900] ;  /* 0x00290000d98c783b */ /* 0x000eae0000004200 */
[C---:B------:R-:W-:Y:S07]  /*d3e0*/  HMMA.16816.F32 R116, R136.reuse, R148, R116 ;  /* 0x000000948874723c */ /* 0x040fee0000001874 */
[----:B------:R-:W-:Y:S01]  /*d3f0*/  MOV R149, R134 ;  /* 0x0000008600957202 */ /* 0x000fe20000000f00 */
[C---:B------:R-:W-:Y:S01]  /*d400*/  HMMA.16816.F32 R120, R136.reuse, R150, R120 ;  /* 0x000000968878723c */ /* 0x040fe20000001878 */
[----:B------:R-:W3:Y:S03]  /*d410*/  MUFU.EX2 R134, R2 ;  /* 0x0000000200867308 */ /* 0x000ee60000000800 */
[----:B------:R-:W-:Y:S02]  /*d420*/  IMAD.MOV.U32 R148, RZ, RZ, R164 ;  /* 0x000000ffff947224 */ /* 0x000fe400078e00a4 */
[----:B------:R-:W2:Y:S02]  /*d430*/  LDSM.16.MT88.4 R164, [R219+0x2900] ;  /* 0x00290000dba4783b */ /* 0x000ea40000004200 */
[C---:B-1----:R-:W-:Y:S08]  /*d440*/  HMMA.16816.F32 R124, R136.reuse, R144, R124 ;  /* 0x00000090887c723c */ /* 0x042ff0000000187c */
[----:B------:R-:W-:Y:S04]  /*d450*/  HMMA.16816.F32 R128, R136, R146, R128 ;  /* 0x000000928880723c */ /* 0x000fe80000001880 */
[----:B---3--:R-:W-:Y:S01]  /*d460*/  F2FP.PACK_AB R187, R189, R134 ;  /* 0x00000086bdbb723e */ /* 0x008fe200000000ff */
[----:B----4-:R-:W-:Y:S01]  /*d470*/  FFMA.FTZ R2, R3, R172, R173 ;  /* 0x000000ac03027223 */ /* 0x010fe200000100ad */
[----:B------:R-:W-:Y:S01]  /*d480*/  MOV R3, R180 ;  /* 0x000000b400037202 */ /* 0x000fe20000000f00 */
[----:B------:R-:W1:Y:S01]  /*d490*/  LDSM.16.MT88.4 R172, [R217+0x5900] ;  /* 0x00590000d9ac783b */ /* 0x000e620000004200 */
[----:B------:R-:W-:Y:S01]  /*d4a0*/  FFMA.FTZ R0, R0, R184, R185 ;  /* 0x000000b800007223 */ /* 0x000fe200000100b9 */
[----:B------:R-:W-:Y:S03]  /*d4b0*/  F2FP.PACK_AB R184, R193, R194 ;  /* 0x000000c2c1b8723e */ /* 0x000fe600000000ff */
[----:B------:R-:W-:Y:S03]  /*d4c0*/  F2FP.PACK_AB R185, R191, R192 ;  /* 0x000000c0bfb9723e */ /* 0x000fe600000000ff */
[----:B------:R-:W3:Y:S04]  /*d4d0*/  LDSM.16.MT88.4 R180, [R218+0x5900] ;  /* 0x00590000dab4783b */ /* 0x000ee80000004200 */
[C---:B--2---:R-:W-:Y:S07]  /*d4e0*/  HMMA.16816.F32 R136, R184.reuse, R140, R4 ;  /* 0x0000008cb888723c */ /* 0x044fee0000001804 */
[----:B------:R-:W-:Y:S01]  /*d4f0*/  IMAD.MOV.U32 R4, RZ, RZ, R148 ;  /* 0x000000ffff047224 */ /* 0x000fe200078e0094 */
[C---:B------:R-:W-:Y:S04]  /*d500*/  HMMA.16816.F32 R140, R184.reuse, R142, R8 ;  /* 0x0000008eb88c723c */ /* 0x040fe80000001808 */
[----:B------:R-:W-:Y:S01]  /*d510*/  MOV R5, R149 ;  /* 0x0000009500057202 */ /* 0x000fe20000000f00 */
[----:B------:R-:W-:Y:S01]  /*d520*/  IMAD.MOV.U32 R6, RZ, RZ, R163 ;  /* 0x000000ffff067224 */ /* 0x000fe200078e00a3 */
[----:B------:R-:W-:Y:S01]  /*d530*/  MOV R7, R162 ;  /* 0x000000a200077202 */ /* 0x000fe20000000f00 */
[----:B------:R-:W-:Y:S01]  /*d540*/  IMAD.MOV.U32 R10, RZ, RZ, R161 ;  /* 0x000000ffff0a7224 */ /* 0x000fe200078e00a1 */
[C---:B------:R-:W-:Y:S01]  /*d550*/  HMMA.16816.F32 R144, R184.reuse, R152, R12 ;  /* 0x00000098b890723c */ /* 0x040fe2000000180c */
[----:B------:R-:W-:Y:S03]  /*d560*/  LDSM.16.MT88.4 R12, [R217+0x8900] ;  /* 0x00890000d90c783b */ /* 0x000fe60000004200 */
[----:B------:R-:W-:Y:S04]  /*d570*/  MOV R11, R160 ;  /* 0x000000a0000b7202 */ /* 0x000fe80000000f00 */
[C---:B------:R-:W-:Y:S01]  /*d580*/  HMMA.16816.F32 R148, R184.reuse, R154, R16 ;  /* 0x0000009ab894723c */ /* 0x040fe20000001810 */
[----:B------:R-:W-:Y:S07]  /*d590*/  LDSM.16.MT88.4 R16, [R218+0x8900] ;  /* 0x00890000da10783b */ /* 0x000fee0000004200 */
[C---:B------:R-:W-:Y:S01]  /*d5a0*/  HMMA.16816.F32 R152, R184.reuse, R156, R20 ;  /* 0x0000009cb898723c */ /* 0x040fe20000001814 */
[----:B------:R-:W-:Y:S07]  /*d5b0*/  LDSM.16.MT88.4 R20, [R220+0x8900] ;  /* 0x00890000dc14783b */ /* 0x000fee0000004200 */
[C---:B------:R-:W-:Y:S01]  /*d5c0*/  HMMA.16816.F32 R156, R184.reuse, R158, R24 ;  /* 0x0000009eb89c723c */ /* 0x040fe20000001818 */
[----:B------:R-:W-:Y:S07]  /*d5d0*/  LDSM.16.MT88.4 R24, [R219+0x8900] ;  /* 0x00890000db18783b */ /* 0x000fee0000004200 */
[C---:B------:R-:W-:Y:S07]  /*d5e0*/  HMMA.16816.F32 R160, R184.reuse, R164, R28 ;  /* 0x000000a4b8a0723c */ /* 0x040fee000000181c */
[----:B------:R-:W-:Y:S01]  /*d5f0*/  IMAD.MOV.U32 R31, RZ, RZ, R4 ;  /* 0x000000ffff1f7224 */ /* 0x000fe200078e0004 */
[C---:B------:R-:W-:Y:S04]  /*d600*/  HMMA.16816.F32 R164, R184.reuse, R166, R32 ;  /* 0x000000a6b8a4723c */ /* 0x040fe80000001820 */
[----:B------:R-:W-:Y:S01]  /*d610*/  MOV R30, R5 ;  /* 0x00000005001e7202 */ /* 0x000fe20000000f00 */
[----:B------:R-:W-:Y:S01]  /*d620*/  IMAD.MOV.U32 R29, RZ, RZ, R6 ;  /* 0x000000ffff1d7224 */ /* 0x000fe200078e0006 */
[----:B------:R-:W-:Y:S01]  /*d630*/  MOV R28, R7 ;  /* 0x00000007001c7202 */ /* 0x000fe20000000f00 */
[----:B------:R-:W-:Y:S01]  /*d640*/  IMAD.MOV.U32 R35, RZ, RZ, R171 ;  /* 0x000000ffff237224 */ /* 0x000fe200078e00ab */
[----:B------:R-:W2:Y:S01]  /*d650*/  LDSM.16.MT88.4 R4, [R220+0x5900] ;  /* 0x00590000dc04783b */ /* 0x000ea20000004200 */
[----:B------:R-:W-:Y:S03]  /*d660*/  MOV R32, R170 ;  /* 0x000000aa00207202 */ /* 0x000fe60000000f00 */
[----:B------:R-:W-:Y:S01]  /*d670*/  IMAD.MOV.U32 R33, RZ, RZ, R169 ;  /* 0x000000ffff217224 */ /* 0x000fe200078e00a9 */
[----:B------:R-:W-:Y:S02]  /*d680*/  MOV R34, R168 ;  /* 0x000000a800227202 */ /* 0x000fe40000000f00 */
[C---:B-1----:R-:W-:Y:S07]  /*d690*/  HMMA.16816.F32 R168, R184.reuse, R172, R36 ;  /* 0x000000acb8a8723c */ /* 0x042fee0000001824 */
[----:B------:R-:W-:Y:S01]  /*d6a0*/  IMAD.MOV.U32 R36, RZ, RZ, R10 ;  /* 0x000000ffff247224 */ /* 0x000fe200078e000a */
[C---:B------:R-:W-:Y:S04]  /*d6b0*/  HMMA.16816.F32 R172, R184.reuse, R174, R40 ;  /* 0x000000aeb8ac723c */ /* 0x040fe80000001828 */
[----:B------:R-:W-:Y:S01]  /*d6c0*/  MOV R37, R11 ;  /* 0x0000000b00257202 */ /* 0x000fe20000000f00 */
[----:B------:R-:W-:Y:S01]  /*d6d0*/  IMAD.MOV.U32 R38, RZ, RZ, R179 ;  /* 0x000000ffff267224 */ /* 0x000fe200078e00b3 */
[----:B------:R-:W1:Y:S01]  /*d6e0*/  LDSM.16.MT88.4 R8, [R219+0x5900] ;  /* 0x00590000db08783b */ /* 0x000e620000004200 */
[----:B------:R-:W-:Y:S01]  /*d6f0*/  MOV R39, R178 ;  /* 0x000000b200277202 */ /* 0x000fe20000000f00 */
[----:B------:R-:W-:Y:S01]  /*d700*/  IMAD.MOV.U32 R42, RZ, RZ, R177 ;  /* 0x000000ffff2a7224 */ /* 0x000fe200078e00b1 */
[----:B------:R-:W-:Y:S02]  /*d710*/  MOV R43, R176 ;  /* 0x000000b0002b7202 */ /* 0x000fe40000000f00 */
[C---:B---3--:R-:W-:Y:S03]  /*d720*/  HMMA.16816.F32 R176, R184.reuse, R180, R44 ;  /* 0x000000b4b8b0723c */ /* 0x048fe6000000182c */
[----:B------:R-:W-:Y:S02]  /*d730*/  FADD.FTZ R2, R42, R2 ;  /* 0x000000022a027221 */ /* 0x000fe40000010000 */
[----:B------:R-:W-:Y:S02]  /*d740*/  FADD.FTZ R0, R43, R0 ;  /* 0x000000002b007221 */ /* 0x000fe40000010000 */
[----:B------:R-:W-:Y:S01]  /*d750*/  FADD.FTZ R2, R36, R2 ;  /* 0x0000000224027221 */ /* 0x000fe20000010000 */
        /* <DEDUP_REMOVED lines=10> */
[----:B------:R-:W-:Y:S01]  /*d800*/  FADD.FTZ R2, R28, R2 ;  /* 0x000000021c027221 */ /* 0x000fe20000010000 */
[C---:B-1----:R-:W-:Y:S03]  /*d810*/  HMMA.16816.F32 R60, R184.reuse, R8, R60 ;  /* 0x00000008b83c723c */ /* 0x042fe6000000183c */
[----:B------:R-:W-:Y:S02]  /*d820*/  FADD.FTZ R2, R30, R2 ;  /* 0x000000021e027221 */ /* 0x000fe40000010000 */
[----:B------:R-:W-:Y:S02]  /*d830*/  FADD.FTZ R0, R35, R0 ;  /* 0x0000000023007221 */ /* 0x000fe40000010000 */
[----:B------:R-:W-:Y:S01]  /*d840*/  FADD.FTZ R2, R3, R2 ;  /* 0x0000000203027221 */ /* 0x000fe20000010000 */
        /* <DEDUP_REMOVED lines=8> */
[----:B------:R-:W3:Y:S03]  /*d8d0*/  LDSM.16.MT88.4 R12, [R220+0xb900] ;  /* 0x00b90000dc0c783b */ /* 0x000ee60000004200 */
        /* <DEDUP_REMOVED lines=31> */
[----:B------:R-:W-:Y:S04]  /*dad0*/  FADD.FTZ R0, R196, R0 ;  /* 0x00000000c4007221 */ /* 0x000fe80000010000 */
[C---:B---3--:R-:W-:Y:S04]  /*dae0*/  HMMA.16816.F32 R116, R184.reuse, R12, R116 ;  /* 0x0000000cb874723c */ /* 0x048fe80000001874 */
[----:B------:R-:W-:Y:S04]  /*daf0*/  FADD.FTZ R0, R195, R0 ;  /* 0x00000000c3007221 */ /* 0x000fe80000010000 */
[C---:B------:R-:W-:Y:S04]  /*db00*/  HMMA.16816.F32 R120, R184.reuse, R14, R120 ;  /* 0x0000000eb878723c */ /* 0x040fe80000001878 */
[----:B------:R-:W-:Y:S02]  /*db10*/  FADD.FTZ R3, R192, R0 ;  /* 0x00000000c0037221 */ /* 0x000fe40000010000 */
[----:B------:R-:W-:Y:S02]  /*db20*/  FADD.FTZ R0, R193, R2 ;  /* 0x00000002c1007221 */ /* 0x000fe40000010000 */
[----:B------:R-:W-:Y:S01]  /*db30*/  FADD.FTZ R3, R191, R3 ;  /* 0x00000003bf037221 */ /* 0x000fe20000010000 */
[C---:B--2---:R-:W-:Y:S03]  /*db40*/  HMMA.16816.F32 R124, R184.reuse, R4, R124 ;  /* 0x00000004b87c723c */ /* 0x044fe6000000187c */
[----:B------:R-:W-:Y:S02]  /*db50*/  FADD.FTZ R2, R190, R0 ;  /* 0x00000000be027221 */ /* 0x000fe40000010000 */
[----:B------:R-:W-:Y:S01]  /*db60*/  FADD.FTZ R0, R134, R3 ;  /* 0x0000000386007221 */ /* 0x000fe20000010000 */
[----:B------:R-:W-:Y:S01]  /*db70*/  MOV R3, R133 ;  /* 0x0000008500037202 */ /* 0x000fe20000000f00 */
[----:B------:R-:W-:Y:S01]  /*db80*/  FADD.FTZ R2, R188, R2 ;  /* 0x00000002bc027221 */ /* 0x000fe20000010000 */
[----:B------:R-:W-:Y:S04]  /*db90*/  HMMA.16816.F32 R128, R184, R6, R128 ;  /* 0x00000006b880723c */ /* 0x000fe80000001880 */
[----:B------:R1:W-:Y:S01]  /*dba0*/  STL [R1+0x8], R2 ;  /* 0x0000080201007387 */ /* 0x0003e20000100800 */
[----:B------:R-:W-:Y:S02]  /*dbb0*/  FADD.FTZ R0, R189, R0 ;  /* 0x00000000bd007221 */ /* 0x000fe40000010000 */
[----:B------:R-:W-:Y:S03]  /*dbc0*/  IMAD.MOV.U32 R134, RZ, RZ, R132 ;  /* 0x000000ffff867224 */ /* 0x000fe600078e0084 */
[----:B------:R1:W-:Y:S01]  /*dbd0*/  STL [R1+0xc], R0 ;  /* 0x00000c0001007387 */ /* 0x0003e20000100800 */
[----:B------:R-:W-:-:S05]  /*dbe0*/  @P0 BRA `(.L_x_1357) ;  /* 0xffffa5b000000947 */ /* 0x000fca000383ffff */
.L_x_1356:
[----:B------:R-:W-:-:S13]  /*dbf0*/  ISETP.LE.AND P0, PT, RZ, UR24, PT ;  /* 0x00000018ff007c0c */ /* 0x000fda000bf03270 */
[----:B------:R-:W-:Y:S05]  /*dc00*/  @!P0 BRA `(.L_x_1358) ;  /* 0x00004f4000008947 */ /* 0x000fea0003800000 */
[----:B------:R-:W2:Y:S01]  /*dc10*/  LDL.64 R4, [R1+0x38] ;  /* 0x0000380001047983 */ /* 0x000ea20000100a00 */
[----:B------:R-:W-:-:S03]  /*dc20*/  ULDC.64 UR4, c[0x0][0x208] ;  /* 0x0000820000047ab9 */ /* 0x000fc60000000a00 */
[----:B------:R-:W3:Y:S01]  /*dc30*/  LDL.64 R6, [R1+0x20] ;  /* 0x0000200001067983 */ /* 0x000ee20000100a00 */
[----:B------:R-:W-:Y:S02]  /*dc40*/  UIADD3 UR11, UP5, UR10, 0x80, URZ ;  /* 0x000000800a0b7890 */ /* 0x000fe4000ffbe03f */
[----:B------:R-:W-:Y:S01]  /*dc50*/  UIADD3 UR13, UP4, UR10, 0x100, URZ ;  /* 0x000001000a0d7890 */ /* 0x000fe2000ff9e03f */
[----:B------:R-:W-:Y:S01]  /*dc60*/  IMAD.MOV.U32 R135, RZ, RZ, R132 ;  /* 0x000000ffff877224 */ /* 0x000fe200078e0084 */
[----:B------:R-:W-:Y:S01]  /*dc70*/  UIMAD.WIDE.U32 UR28, UR4, 0x60, URZ ;  /* 0x00000060041c78a5 */ /* 0x000fe2000f8e003f */
[----:B------:R-:W-:Y:S01]  /*dc80*/  IMAD.MOV.U32 R134, RZ, RZ, R133 ;  /* 0x000000ffff867224 */ /* 0x000fe200078e0085 */
[----:B------:R-:W-:Y:S02]  /*dc90*/  UIMAD UR22, UR5, 0x60, URZ ;  /* 0x00000060051678a4 */ /* 0x000fe4000f8e023f */
[----:B------:R-:W-:Y:S02]  /*dca0*/  UIADD3 UR15, UP3, UR10, 0x180, URZ ;  /* 0x000001800a0f7890 */ /* 0x000fe4000ff7e03f */
[----:B------:R-:W-:-:S02]  /*dcb0*/  UIADD3 UR17, UP2, UR9, 0x80, URZ ;  /* 0x0000008009117890 */ /* 0x000fc4000ff5e03f */
[----:B------:R-:W-:Y:S02]  /*dcc0*/  UIADD3 UR19, UP1, UR9, 0x100, URZ ;  /* 0x0000010009137890 */ /* 0x000fe4000ff3e03f */
[----:B------:R-:W-:Y:S02]  /*dcd0*/  UIADD3 UR21, UP0, UR9, 0x180, URZ ;  /* 0x0000018009157890 */ /* 0x000fe4000ff1e03f */
[----:B------:R-:W-:Y:S02]  /*dce0*/  ULDC.64 UR6, c[0x0][0x1e0] ;  /* 0x0000780000067ab9 */ /* 0x000fe40000000a00 */
[----:B------:R-:W-:Y:S02]  /*dcf0*/  USHF.L.U64.HI UR7, UR6, 0x6, UR7 ;  /* 0x0000000606077899 */ /* 0x000fe40008010207 */
[----:B------:R-:W-:Y:S02]  /*dd00*/  UIADD3.X UR10, URZ, UR14, URZ, UP5, !UPT ;  /* 0x0000000e3f0a7290 */ /* 0x000fe4000affe43f */
[----:B------:R-:W-:-:S02]  /*dd10*/  UIADD3.X UR12, URZ, UR14, URZ, UP4, !UPT ;  /* 0x0000000e3f0c7290 */ /* 0x000fc4000a7fe43f */
[----:B------:R-:W-:Y:S02]  /*dd20*/  USHF.L.U32 UR6, UR6, 0x6, URZ ;  /* 0x0000000606067899 */ /* 0x000fe4000800063f */
[----:B------:R-:W-:Y:S02]  /*dd30*/  UIADD3.X UR14, URZ, UR14, URZ, UP3, !UPT ;  /* 0x0000000e3f0e7290 */ /* 0x000fe40009ffe43f */
[----:B------:R-:W-:Y:S02]  /*dd40*/  UIADD3.X UR16, URZ, UR8, URZ, UP2, !UPT ;  /* 0x000000083f107290 */ /* 0x000fe400097fe43f */
[----:B------:R-:W-:Y:S02]  /*dd50*/  UIADD3.X UR18, URZ, UR8, URZ, UP1, !UPT ;  /* 0x000000083f127290 */ /* 0x000fe40008ffe43f */
[----:B------:R-:W-:Y:S02]  /*dd60*/  UIADD3.X UR20, URZ, UR8, URZ, UP0, !UPT ;  /* 0x000000083f147290 */ /* 0x000fe400087fe43f */
[----:B------:R-:W-:Y:S01]  /*dd70*/  UIADD3 UR22, UR29, UR22, URZ ;  /* 0x000000161d167290 */ /* 0x000fe2000fffe03f */
[----:B-12---:R-:W-:-:S02]  /*dd80*/  IADD3 R2, P0, R4, 0xc0, RZ ;  /* 0x000000c004027810 */ /* 0x006fc40007f1e0ff */
[C---:B------:R-:W-:Y:S02]  /*dd90*/  IADD3 R10, P6, R4.reuse, 0x40, RZ ;  /* 0x00000040040a7810 */ /* 0x040fe40007fde0ff */
[----:B------:R-:W-:Y:S02]  /*dda0*/  IADD3 R8, P1, R4, 0x80, RZ ;  /* 0x0000008004087810 */ /* 0x000fe40007f3e0ff */
[-C--:B---3--:R-:W-:Y:S02]  /*ddb0*/  IADD3.X R3, RZ, R7.reuse, RZ, P0, !PT ;  /* 0x00000007ff037210 */ /* 0x088fe400007fe4ff */
[-C--:B------:R-:W-:Y:S01]  /*ddc0*/  IADD3.X R11, RZ, R7.reuse, RZ, P6, !PT ;  /* 0x00000007ff0b7210 */ /* 0x080fe200037fe4ff */
[----:B------:R-:W-:Y:S02]  /*ddd0*/  IMAD.X R9, RZ, RZ, R7, P1 ;  /* 0x000000ffff097224 */ /* 0x000fe400008e0607 */
[----:B------:R1:W-:Y:S04]  /*dde0*/  STL.64 [R1], R2 ;  /* 0x0000000201007387 */ /* 0x0003e80000100a00 */
[----:B------:R2:W-:Y:S04]  /*ddf0*/  STL.64 [R1+0x18], R10 ;  /* 0x0000180a01007387 */ /* 0x0005e80000100a00 */
[----:B------:R2:W-:Y:S01]  /*de00*/  STL.64 [R1+0x10], R8 ;  /* 0x0000100801007387 */ /* 0x0005e20000100a00 */
[----:B-1----:R-:W-:Y:S01]  /*de10*/  IMAD.MOV.U32 R2, RZ, RZ, R4 ;  /* 0x000000ffff027224 */ /* 0x002fe200078e0004 */
[----:B------:R-:W-:-:S05]  /*de20*/  MOV R3, R7 ;  /* 0x0000000700037202 */ /* 0x000fca0000000f00 */
[----:B------:R2:W-:Y:S02]  /*de30*/  STL.64 [R1+0x20], R2 ;  /* 0x0000200201007387 */ /* 0x0005e40000100a00 */
.L_x_1359:
[----:B-12---:R-:W2:Y:S01]  /*de40*/  LDL.64 R2, [R1+0x20] ;  /* 0x0000200001027983 */ /* 0x006ea20000100a00 */
[----:B------:R-:W-:Y:S04]  /*de50*/  DEPBAR.LE SB0, 0x0 ;  /* 0x000080000000791a */ /* 0x000fe80000000000 */
[----:B------:R-:W-:Y:S01]  /*de60*/  USHF.R.S32.HI UR5, URZ, 0x1f, UR24 ;  /* 0x0000001f3f057899 */ /* 0x000fe20008011418 */
[----:B------:R-:W3:Y:S01]  /*de70*/  LDL.64 R210, [R1+0x18] ;  /* 0x0000180001d27983 */ /* 0x000ee20000100a00 */
[----:B------:R-:W-:Y:S01]  /*de80*/  UIMAD UR4, UR22, UR24, URZ ;  /* 0x00000018160472a4 */ /* 0x000fe2000f8e023f */
[----:B------:R-:W-:Y:S01]  /*de90*/  MOV R204, UR28 ;  /* 0x0000001c00cc7c02 */ /* 0x000fe20008000f00 */
[----:B------:R-:W-:Y:S01]  /*dea0*/  UISETP.GT.AND UP0, UPT, UR24, URZ, UPT ;  /* 0x0000003f1800728c */ /* 0x000fe2000bf04270 */
[----:B------:R-:W-:Y:S01]  /*deb0*/  MOV R205, UR29 ;  /* 0x0000001d00cd7c02 */ /* 0x000fe20008000f00 */
[----:B------:R-:W-:Y:S01]  /*dec0*/  UIMAD UR4, UR5, UR28, UR4 ;  /* 0x0000001c050472a4 */ /* 0x000fe2000f8e0204 */
[----:B------:R-:W4:Y:S06]  /*ded0*/  LDL.64 R208, [R1+0x10] ;  /* 0x0000100001d07983 */ /* 0x000f2c0000100a00 */
[----:B------:R-:W4:Y:S06]  /*dee0*/  LDL.64 R206, [R1] ;  /* 0x0000000001ce7983 */ /* 0x000f2c0000100a00 */
[----:B------:R-:W-:Y:S08]  /*def0*/  BAR.SYNC.DEFER_BLOCKING 0x0 ;  /* 0x0000000000007b1d */ /* 0x000ff00000010000 */
[----:B------:R-:W-:Y:S08]  /*df00*/  LDSM.16.M88.4 R48, [R223+0x18100] ;  /* 0x01810000df30783b */ /* 0x000ff00000000200 */
[----:B-----5:R-:W1:Y:S08]  /*df10*/  LDSM.16.M88.4 R8, [R216+0xc100] ;  /* 0x00c10000d808783b */ /* 0x020e700000000200 */
[----:B------:R-:W1:Y:S08]  /*df20*/  LDSM.16.M88.4 R16, [R216+0xc900] ;  /* 0x00c90000d810783b */ /* 0x000e700000000200 */
[----:B------:R-:W1:Y:S08]  /*df30*/  LDSM.16.M88.4 R24, [R216+0xd100] ;  /* 0x00d10000d818783b */ /* 0x000e700000000200 */
[----:B------:R-:W1:Y:S08]  /*df40*/  LDSM.16.M88.4 R32, [R216+0xd900] ;  /* 0x00d90000d820783b */ /* 0x000e700000000200 */
[----:B------:R-:W1:Y:S02]  /*df50*/  LDSM.16.M88.4 R40, [R216+0xe100] ;  /* 0x00e10000d828783b */ /* 0x000e640000000200 */
[C---:B-1----:R-:W-:Y:S06]  /*df60*/  HMMA.16816.F32 R4, R48.reuse, R8, RZ ;  /* 0x000000083004723c */ /* 0x042fec00000018ff */
[----:B------:R-:W1:Y:S02]  /*df70*/  LDSM.16.M88.4 R184, [R216+0xe900] ;  /* 0x00e90000d8b8783b */ /* 0x000e640000000200 */
[C---:B------:R-:W-:Y:S06]  /*df80*/  HMMA.16816.F32 R8, R48.reuse, R10, RZ ;  /* 0x0000000a3008723c */ /* 0x040fec00000018ff */
[----:B------:R-:W-:Y:S02]  /*df90*/  LDSM.16.M88.4 R188, [R224+0x18100] ;  /* 0x01810000e0bc783b */ /* 0x000fe40000000200 */
[C---:B------:R-:W-:Y:S06]  /*dfa0*/  HMMA.16816.F32 R12, R48.reuse, R16, RZ ;  /* 0x00000010300c723c */ /* 0x040fec00000018ff */
[----:B------:R-:W1:Y:S02]  /*dfb0*/  LDSM.16.M88.4 R192, [R227] ;  /* 0x00000000e3c0783b */ /* 0x000e640000000200 */
[C---:B------:R-:W-:Y:S06]  /*dfc0*/  HMMA.16816.F32 R16, R48.reuse, R18, RZ ;  /* 0x000000123010723c */ /* 0x040fec00000018ff */
[----:B------:R-:W1:Y:S02]  /*dfd0*/  LDSM.16.M88.4 R196, [R250] ;  /* 0x00000000fac4783b */ /* 0x000e640000000200 */
[C---:B------:R-:W-:Y:S06]  /*dfe0*/  HMMA.16816.F32 R20, R48.reuse, R24, RZ ;  /* 0x000000183014723c */ /* 0x040fec00000018ff */
[----:B------:R-:W1:Y:S02]  /*dff0*/  LDSM.16.M88.4 R200, [R249] ;  /* 0x00000000f9c8783b */ /* 0x000e640000000200 */
[C---:B------:R-:W-:Y:S08]  /*e000*/  HMMA.16816.F32 R24, R48.reuse, R26, RZ ;  /* 0x0000001a3018723c */ /* 0x040ff000000018ff */
[C---:B------:R-:W-:Y:S08]  /*e010*/  HMMA.16816.F32 R28, R48.reuse, R32, RZ ;  /* 0x00000020301c723c */ /* 0x040ff000000018ff */
[C---:B------:R-:W-:Y:S08]  /*e020*/  HMMA.16816.F32 R32, R48.reuse, R34, RZ ;  /* 0x000000223020723c */ /* 0x040ff000000018ff */
[C---:B------:R-:W-:Y:S08]  /*e030*/  HMMA.16816.F32 R36, R48.reuse, R40, RZ ;  /* 0x000000283024723c */ /* 0x040ff000000018ff */
[C---:B------:R-:W-:Y:S08]  /*e040*/  HMMA.16816.F32 R40, R48.reuse, R42, RZ ;  /* 0x0000002a3028723c */ /* 0x040ff000000018ff */
[C---:B-1----:R-:W-:Y:S08]  /*e050*/  HMMA.16816.F32 R44, R48.reuse, R184, RZ ;  /* 0x000000b8302c723c */ /* 0x042ff000000018ff */
[----:B------:R-:W-:Y:S01]  /*e060*/  HMMA.16816.F32 R48, R48, R186, RZ ;  /* 0x000000ba3030723c */ /* 0x000fe200000018ff */
[----:B------:R-:W1:Y:S07]  /*e070*/  LDSM.16.M88.4 R184, [R248] ;  /* 0x00000000f8b8783b */ /* 0x000e6e0000000200 */
[C---:B------:R-:W-:Y:S08]  /*e080*/  HMMA.16816.F32 R4, R188.reuse, R192, R4 ;  /* 0x000000c0bc04723c */ /* 0x040ff00000001804 */
[C---:B------:R-:W-:Y:S01]  /*e090*/  HMMA.16816.F32 R8, R188.reuse, R194, R8 ;  /* 0x000000c2bc08723c */ /* 0x040fe20000001808 */
[----:B------:R-:W1:Y:S07]  /*e0a0*/  LDSM.16.M88.4 R192, [R247] ;  /* 0x00000000f7c0783b */ /* 0x000e6e0000000200 */
[C---:B------:R-:W-:Y:S08]  /*e0b0*/  HMMA.16816.F32 R12, R188.reuse, R196, R12 ;  /* 0x000000c4bc0c723c */ /* 0x040ff0000000180c */
[C---:B------:R-:W-:Y:S01]  /*e0c0*/  HMMA.16816.F32 R16, R188.reuse, R198, R16 ;  /* 0x000000c6bc10723c */ /* 0x040fe20000001810 */
[----:B------:R-:W1:Y:S07]  /*e0d0*/  LDSM.16.M88.4 R196, [R246] ;  /* 0x00000000f6c4783b */ /* 0x000e6e0000000200 */
[C---:B------:R-:W-:Y:S08]  /*e0e0*/  HMMA.16816.F32 R20, R188.reuse, R200, R20 ;  /* 0x000000c8bc14723c */ /* 0x040ff00000001814 */
[C---:B------:R-:W-:Y:S08]  /*e0f0*/  HMMA.16816.F32 R24, R188.reuse, R202, R24 ;  /* 0x000000cabc18723c */ /* 0x040ff00000001818 */
[C---:B-1----:R-:W-:Y:S08]  /*e100*/  HMMA.16816.F32 R28, R188.reuse, R184, R28 ;  /* 0x000000b8bc1c723c */ /* 0x042ff0000000181c */
[C---:B------:R-:W-:Y:S08]  /*e110*/  HMMA.16816.F32 R32, R188.reuse, R186, R32 ;  /* 0x000000babc20723c */ /* 0x040ff00000001820 */
[C---:B------:R-:W-:Y:S08]  /*e120*/  HMMA.16816.F32 R36, R188.reuse, R192, R36 ;  /* 0x000000c0bc24723c */ /* 0x040ff00000001824 */
[C---:B------:R-:W-:Y:S08]  /*e130*/  HMMA.16816.F32 R40, R188.reuse, R194, R40 ;  /* 0x000000c2bc28723c */ /* 0x040ff00000001828 */
[C---:B------:R-:W-:Y:S08]  /*e140*/  HMMA.16816.F32 R44, R188.reuse, R196, R44 ;  /* 0x000000c4bc2c723c */ /* 0x040ff0000000182c */
[----:B------:R-:W-:Y:S04]  /*e150*/  HMMA.16816.F32 R48, R188, R198, R48 ;  /* 0x000000c6bc30723c */ /* 0x000fe80000001830 */
[----:B--2---:R-:W-:Y:S05]  /*e160*/  IMAD.WIDE.U32 R132, R204, UR24, R2 ;  /* 0x00000018cc847c25 */ /* 0x004fea000f8e0002 */
[----:B------:R-:W-:Y:S03]  /*e170*/  IADD3 R0, R133, UR4, RZ ;  /* 0x0000000485007c10 */ /* 0x000fe6000fffe0ff */
[C---:B------:R-:W-:Y:S04]  /*e180*/  LEA R2, P0, R132.reuse, c[0x0][0x1f8], 0x1 ;  /* 0x00007e0084027a11 */ /* 0x040fe800078008ff */
[----:B------:R-:W-:Y:S01]  /*e190*/  LEA.HI.X R3, R132, c[0x0][0x1fc], R0, 0x1, P0 ;  /* 0x00007f0084037a11 */ /* 0x000fe200000f0c00 */
[C---:B---3--:R-:W-:Y:S04]  /*e1a0*/  IMAD.WIDE.U32 R132, R204.reuse, UR24, R210 ;  /* 0x00000018cc847c25 */ /* 0x048fe8000f8e00d2 */
[----:B------:R-:W-:Y:S01]  /*e1b0*/  @!PT LDS RZ, [RZ] ;  /* 0x00000000fffff984 */ /* 0x000fe20000000800 */
[----:B------:R-:W-:Y:S01]  /*e1c0*/  @!PT LDS RZ, [RZ] ;  /* 0x00000000fffff984 */ /* 0x000fe20000000800 */
[----:B------:R-:W-:Y:S01]  /*e1d0*/  @!PT LDS RZ, [RZ] ;  /* 0x00000000fffff984 */ /* 0x000fe20000000800 */
[----:B------:R1:W-:Y:S01]  /*e1e0*/  LDGSTS.E.BYPASS.LTC128B.128 [R251+0x100], [R2.64], !P5 ;  /* 0x0010000002fb7fae */ /* 0x0003e2000e901d5e */
[----:B------:R-:W-:Y:S01]  /*e1f0*/  IADD3 R0, R133, UR4, RZ ;  /* 0x0000000485007c10 */ /* 0x000fe2000fffe0ff */
[----:B----4-:R-:W-:Y:S01]  /*e200*/  IMAD.WIDE.U32 R184, R204, UR24, R208 ;  /* 0x00000018ccb87c25 */ /* 0x010fe2000f8e00d0 */
[C---:B------:R-:W-:Y:S04]  /*e210*/  LEA R186, P0, R132.reuse, c[0x0][0x1f8], 0x1 ;  /* 0x00007e0084ba7a11 */ /* 0x040fe800078008ff */
[----:B------:R-:W-:Y:S01]  /*e220*/  LEA.HI.X R187, R132, c[0x0][0x1fc], R0, 0x1, P0 ;  /* 0x00007f0084bb7a11 */ /* 0x000fe200000f0c00 */
[----:B------:R-:W-:Y:S01]  /*e230*/  IMAD.WIDE.U32 R132, R204, UR24, R206 ;  /* 0x00000018cc847c25 */ /* 0x000fe2000f8e00ce */
[----:B------:R-:W-:Y:S01]  /*e240*/  IADD3 R0, R185, UR4, RZ ;  /* 0x00000004b9007c10 */ /* 0x000fe2000fffe0ff */
[----:B------:R-:W-:Y:S02]  /*e250*/  UIADD3 UR24, UR24, -0x1, URZ ;  /* 0xffffffff18187890 */ /* 0x000fe4000fffe03f */
[----:B------:R2:W-:Y:S02]  /*e260*/  LDGSTS.E.BYPASS.LTC128B.128 [R251+0x3100], [R186.64], !P4 ;  /* 0x03100000bafb7fae */ /* 0x0005e4000e101d5e */
[----:B------:R-:W-:Y:S01]  /*e270*/  @UP0 USHF.R.S32.HI UR23, URZ, 0x1f, UR24 ;  /* 0x0000001f3f170899 */ /* 0x000fe20008011418 */
[C---:B--2---:R-:W-:Y:S04]  /*e280*/  LEA R186, P0, R184.reuse, c[0x0][0x1f8], 0x1 ;  /* 0x00007e00b8ba7a11 */ /* 0x044fe800078008ff */
[----:B------:R-:W-:Y:S02]  /*e290*/  LEA.HI.X R187, R184, c[0x0][0x1fc], R0, 0x1, P0 ;  /* 0x00007f00b8bb7a11 */ /* 0x000fe400000f0c00 */
[----:B------:R-:W-:Y:S01]  /*e2a0*/  IADD3 R0, R133, UR4, RZ ;  /* 0x0000000485007c10 */ /* 0x000fe2000fffe0ff */
[----:B------:R-:W-:Y:S01]  /*e2b0*/  ULDC.64 UR4, c[0x0][0x1e0] ;  /* 0x0000780000047ab9 */ /* 0x000fe20000000a00 */
[C---:B------:R-:W-:Y:S01]  /*e2c0*/  LEA R184, P0, R132.reuse, c[0x0][0x1f8], 0x1 ;  /* 0x00007e0084b87a11 */ /* 0x040fe200078008ff */
[----:B------:R2:W-:Y:S03]  /*e2d0*/  LDGSTS.E.BYPASS.LTC128B.128 [R251+0x6100], [R186.64], !P3 ;  /* 0x06100000bafb7fae */ /* 0x0005e6000d901d5e */
[----:B------:R-:W-:Y:S01]  /*e2e0*/  LEA.HI.X R185, R132, c[0x0][0x1fc], R0, 0x1, P0 ;  /* 0x00007f0084b97a11 */ /* 0x000fe200000f0c00 */
[----:B------:R-:W-:Y:S01]  /*e2f0*/  @UP0 UIMAD.WIDE.U32 UR26, UR24, UR4, URZ ;  /* 0x00000004181a02a5 */ /* 0x000fe2000f8e003f */
[----:B-1----:R-:W-:Y:S01]  /*e300*/  IADD3 R2, P0, R2, UR9, RZ ;  /* 0x0000000902027c10 */ /* 0x002fe2000ff1e0ff */
[----:B------:R-:W-:Y:S02]  /*e310*/  @UP0 UIMAD UR23, UR23, UR4, URZ ;  /* 0x00000004171702a4 */ /* 0x000fe4000f8e023f */
[----:B------:R1:W-:Y:S01]  /*e320*/  LDGSTS.E.BYPASS.LTC128B.128 [R251+0x9100], [R184.64], !P2 ;  /* 0x09100000b8fb7fae */ /* 0x0003e2000d101d5e */
[----:B------:R-:W-:Y:S01]  /*e330*/  IADD3.X R3, R3, UR8, RZ, P0, !PT ;  /* 0x0000000803037c10 */ /* 0x000fe200087fe4ff */
[----:B------:R-:W-:Y:S01]  /*e340*/  @UP0 UIMAD UR23, UR24, UR5, UR23 ;  /* 0x00000005181702a4 */ /* 0x000fe2000f8e0217 */
[C---:B------:R-:W-:Y:S03]  /*e350*/  IADD3 R132, P1, R2.reuse, UR19, RZ ;  /* 0x0000001302847c10 */ /* 0x040fe6000ff3e0ff */
[----:B------:R-:W-:Y:S01]  /*e360*/  @UP0 UIADD3 UR4, UR27, UR23, URZ ;  /* 0x000000171b040290 */ /* 0x000fe2000fffe03f */
[C---:B------:R-:W-:Y:S01]  /*e370*/  IADD3.X R133, R3.reuse, UR18, RZ, P1, !PT ;  /* 0x0000001203857c10 */ /* 0x040fe20008ffe4ff */
[----:B------:R3:W-:Y:S02]  /*e380*/  LDGSTS.E.BYPASS.LTC128B.128 [R251+0x1100], [R2.64], !P5 ;  /* 0x0110000002fb7fae */ /* 0x0007e4000e901d5e */
[----:B------:R-:W-:Y:S06]  /*e390*/  @UP0 UIMAD UR4, UR4, 0x60, URZ ;  /* 0x00000060040408a4 */ /* 0x000fec000f8e023f */
[----:B------:R3:W-:Y:S01]  /*e3a0*/  LDGSTS.E.BYPASS.LTC128B.128 [R251+0x4100], [R2.64+0x80], !P4 ;  /* 0x0410008002fb7fae */ /* 0x0007e2000e101d5e */
[C---:B--2---:R-:W-:Y:S04]  /*e3b0*/  IADD3 R186, P0, R2.reuse, UR9, RZ ;  /* 0x0000000902ba7c10 */ /* 0x044fe8000ff1e0ff */
[C---:B------:R-:W-:Y:S03]  /*e3c0*/  IADD3.X R187, R3.reuse, UR8, RZ, P0, !PT ;  /* 0x0000000803bb7c10 */ /* 0x040fe600087fe4ff */
[----:B------:R3:W-:Y:S01]  /*e3d0*/  LDGSTS.E.BYPASS.LTC128B.128 [R251+0x7100], [R2.64+0x100], !P3 ;  /* 0x0710010002fb7fae */ /* 0x0007e2000d901d5e */
[C---:B-1----:R-:W-:Y:S04]  /*e3e0*/  IADD3 R184, P6, R2.reuse, UR17, RZ ;  /* 0x0000001102b87c10 */ /* 0x042fe8000ffde0ff */
[C---:B------:R-:W-:Y:S03]  /*e3f0*/  IADD3.X R185, R3.reuse, UR16, RZ, P6, !PT ;  /* 0x0000001003b97c10 */ /* 0x040fe6000b7fe4ff */
[----:B------:R3:W-:Y:S08]  /*e400*/  LDGSTS.E.BYPASS.LTC128B.128 [R251+0xa100], [R2.64+0x180], !P2 ;  /* 0x0a10018002fb7fae */ /* 0x0007f0000d101d5e */
[----:B------:R1:W-:Y:S08]  /*e410*/  LDGSTS.E.BYPASS.LTC128B.128 [R251+0x2100], [R186.64], !P5 ;  /* 0x02100000bafb7fae */ /* 0x0003f0000e901d5e */
[----:B------:R1:W-:Y:S08]  /*e420*/  LDGSTS.E.BYPASS.LTC128B.128 [R251+0x5100], [R184.64], !P4 ;  /* 0x05100000b8fb7fae */ /* 0x0003f0000e101d5e */
[----:B------:R2:W-:Y:S01]  /*e430*/  LDGSTS.E.BYPASS.LTC128B.128 [R251+0x8100], [R132.64], !P3 ;  /* 0x0810000084fb7fae */ /* 0x0005e2000d901d5e */
[----:B---3--:R-:W-:Y:S04]  /*e440*/  IADD3 R2, P0, R2, UR21, RZ ;  /* 0x0000001502027c10 */ /* 0x008fe8000ff1e0ff */
[----:B------:R-:W-:Y:S02]  /*e450*/  IADD3.X R3, R3, UR20, RZ, P0, !PT ;  /* 0x0000001403037c10 */ /* 0x000fe400087fe4ff */
[----:B------:R-:W-:Y:S03]  /*e460*/  PLOP3.LUT P0, PT, PT, PT, UP0, 0x80, 0x0 ;  /* 0x000000000000781c */ /* 0x000fe60003f0f008 */
[----:B------:R3:W-:Y:S08]  /*e470*/  LDGSTS.E.BYPASS.LTC128B.128 [R251+0xb100], [R2.64], !P2 ;  /* 0x0b10000002fb7fae */ /* 0x0007f0000d101d5e */
[----:B-1----:R-:W-:Y:S08]  /*e480*/  LDSM.16.M88.4 R184, [R226+0x18100] ;  /* 0x01810000e2b8783b */ /* 0x002ff00000000200 */
[----:B------:R-:W1:Y:S08]  /*e490*/  LDSM.16.M88.4 R192, [R222+0xc100] ;  /* 0x00c10000dec0783b */ /* 0x000e700000000200 */
[----:B------:R-:W4:Y:S08]  /*e4a0*/  LDSM.16.M88.4 R200, [R222+0xc900] ;  /* 0x00c90000dec8783b */ /* 0x000f300000000200 */
[----:B------:R-:W2:Y:S08]  /*e4b0*/  LDSM.16.M88.4 R188, [R222+0xd100] ;  /* 0x00d10000debc783b */ /* 0x000eb00000000200 */
[----:B------:R-:W0:Y:S08]  /*e4c0*/  LDGDEPBAR ;  /* 0x00000000000079af */ /* 0x000e300000000000 */
[----:B------:R-:W2:Y:S01]  /*e4d0*/  LDSM.16.M88.4 R196, [R222+0xd900] ;  /* 0x00d90000dec4783b */ /* 0x000ea20000000200 */
[C---:B-1----:R-:W-:Y:S08]  /*e4e0*/  HMMA.16816.F32 R4, R184.reuse, R192, R4 ;  /* 0x000000c0b804723c */ /* 0x042ff00000001804 */
[C---:B------:R-:W-:Y:S01]  /*e4f0*/  HMMA.16816.F32 R8, R184.reuse, R194, R8 ;  /* 0x000000c2b808723c */ /* 0x040fe20000001808 */
[----:B------:R-:W-:Y:S07]  /*e500*/  LDSM.16.M88.4 R192, [R222+0xe900] ;  /* 0x00e90000dec0783b */ /* 0x000fee0000000200 */
[C---:B----4-:R-:W-:Y:S08]  /*e510*/  HMMA.16816.F32 R12, R184.reuse, R200, R12 ;  /* 0x000000c8b80c723c */ /* 0x050ff0000000180c */
[C---:B------:R-:W-:Y:S01]  /*e520*/  HMMA.16816.F32 R16, R184.reuse, R202, R16 ;  /* 0x000000cab810723c */ /* 0x040fe20000001810 */
[----:B------:R-:W-:Y:S07]  /*e530*/  LDSM.16.M88.4 R200, [R221] ;  /* 0x00000000ddc8783b */ /* 0x000fee0000000200 */
[C---:B--2---:R-:W-:Y:S08]  /*e540*/  HMMA.16816.F32 R20, R184.reuse, R188, R20 ;  /* 0x000000bcb814723c */ /* 0x044ff00000001814 */
[C---:B------:R-:W-:Y:S01]  /*e550*/  HMMA.16816.F32 R24, R184.reuse, R190, R24 ;  /* 0x000000beb818723c */ /* 0x040fe20000001818 */
[----:B------:R-:W1:Y:S07]  /*e560*/  LDSM.16.M88.4 R188, [R222+0xe100] ;  /* 0x00e10000debc783b */ /* 0x000e6e0000000200 */
[C---:B------:R-:W-:Y:S08]  /*e570*/  HMMA.16816.F32 R28, R184.reuse, R196, R28 ;  /* 0x000000c4b81c723c */ /* 0x040ff0000000181c */
[C---:B------:R-:W-:Y:S01]  /*e580*/  HMMA.16816.F32 R32, R184.reuse, R198, R32 ;  /* 0x000000c6b820723c */ /* 0x040fe20000001820 */
[----:B------:R-:W2:Y:S07]  /*e590*/  LDSM.16.M88.4 R196, [R225+0x18100] ;  /* 0x01810000e1c4783b */ /* 0x000eae0000000200 */
[C---:B-1----:R-:W-:Y:S08]  /*e5a0*/  HMMA.16816.F32 R36, R184.reuse, R188, R36 ;  /* 0x000000bcb824723c */ /* 0x042ff00000001824 */
[C---:B------:R-:W-:Y:S01]  /*e5b0*/  HMMA.16816.F32 R40, R184.reuse, R190, R40 ;  /* 0x000000beb828723c */ /* 0x040fe20000001828 */
[----:B------:R-:W-:Y:S07]  /*e5c0*/  LDSM.16.M88.4 R188, [R221+0x1000] ;  /* 0x00100000ddbc783b */ /* 0x000fee0000000200 */
[C---:B------:R-:W-:Y:S08]  /*e5d0*/  HMMA.16816.F32 R44, R184.reuse, R192, R44 ;  /* 0x000000c0b82c723c */ /* 0x040ff0000000182c */
[----:B------:R-:W-:Y:S01]  /*e5e0*/  HMMA.16816.F32 R48, R184, R194, R48 ;  /* 0x000000c2b830723c */ /* 0x000fe20000001830 */
[----:B------:R-:W1:Y:S07]  /*e5f0*/  LDSM.16.M88.4 R184, [R221+0x800] ;  /* 0x00080000ddb8783b */ /* 0x000e6e0000000200 */
[C---:B--2---:R-:W-:Y:S01]  /*e600*/  HMMA.16816.F32 R4, R196.reuse, R200, R4 ;  /* 0x000000c8c404723c */ /* 0x044fe20000001804 */
[----:B------:R-:W2:Y:S07]  /*e610*/  LDSM.16.M88.4 R192, [R221+0x1800] ;  /* 0x00180000ddc0783b */ /* 0x000eae0000000200 */
[C---:B------:R-:W-:Y:S01]  /*e620*/  HMMA.16816.F32 R8, R196.reuse, R202, R8 ;  /* 0x000000cac408723c */ /* 0x040fe20000001808 */
[----:B------:R-:W4:Y:S07]  /*e630*/  LDSM.16.M88.4 R200, [R221+0x2000] ;  /* 0x00200000ddc8783b */ /* 0x000f2e0000000200 */
[C---:B-1----:R-:W-:Y:S08]  /*e640*/  HMMA.16816.F32 R12, R196.reuse, R184, R12 ;  /* 0x000000b8c40c723c */ /* 0x042ff0000000180c */
        /* <DEDUP_REMOVED lines=8> */
[C---:B----4-:R-:W-:Y:S08]  /*e6d0*/  HMMA.16816.F32 R36, R196.reuse, R200, R36 ;  /* 0x000000c8c424723c */ /* 0x050ff00000001824 */
[C---:B------:R-:W-:Y:S01]  /*e6e0*/  HMMA.16816.F32 R40, R196.reuse, R202, R40 ;  /* 0x000000cac428723c */ /* 0x040fe20000001828 */
[----:B------:R-:W4:Y:S07]  /*e6f0*/  LDSM.16.M88.4 R200, [R216+0xf900] ;  /* 0x00f90000d8c8783b */ /* 0x000f2e0000000200 */
[C---:B-1----:R-:W-:Y:S08]  /*e700*/  HMMA.16816.F32 R44, R196.reuse, R184, R44 ;  /* 0x000000b8c42c723c */ /* 0x042ff0000000182c */
[----:B------:R-:W-:Y:S01]  /*e710*/  HMMA.16816.F32 R48, R196, R186, R48 ;  /* 0x000000bac430723c */ /* 0x000fe20000001830 */
[----:B------:R-:W1:Y:S07]  /*e720*/  LDSM.16.M88.4 R184, [R216+0x10100] ;  /* 0x01010000d8b8783b */ /* 0x000e6e0000000200 */
[C---:B--2---:R-:W-:Y:S01]  /*e730*/  HMMA.16816.F32 R4, R188.reuse, R192, R4 ;  /* 0x000000c0bc04723c */ /* 0x044fe20000001804 */
[----:B------:R-:W-:Y:S07]  /*e740*/  LDSM.16.M88.4 R196, [R216+0x11100] ;  /* 0x01110000d8c4783b */ /* 0x000fee0000000200 */
[C---:B------:R-:W-:Y:S01]  /*e750*/  HMMA.16816.F32 R8, R188.reuse, R194, R8 ;  /* 0x000000c2bc08723c */ /* 0x040fe20000001808 */
[----:B------:R-:W2:Y:S07]  /*e760*/  LDSM.16.M88.4 R192, [R216+0x10900] ;  /* 0x01090000d8c0783b */ /* 0x000eae0000000200 */
[C---:B----4-:R-:W-:Y:S08]  /*e770*/  HMMA.16816.F32 R12, R188.reuse, R200, R12 ;  /* 0x000000c8bc0c723c */ /* 0x050ff0000000180c */
[C---:B------:R-:W-:Y:S01]  /*e780*/  HMMA.16816.F32 R16, R188.reuse, R202, R16 ;  /* 0x000000cabc10723c */ /* 0x040fe20000001810 */
[----:B------:R-:W4:Y:S07]  /*e790*/  LDSM.16.M88.4 R200, [R216+0x11900] ;  /* 0x01190000d8c8783b */ /* 0x000f2e0000000200 */
[C---:B-1----:R-:W-:Y:S08]  /*e7a0*/  HMMA.16816.F32 R20, R188.reuse, R184, R20 ;  /* 0x000000b8bc14723c */ /* 0x042ff00000001814 */
[C---:B------:R-:W-:Y:S01]  /*e7b0*/  HMMA.16816.F32 R24, R188.reuse, R186, R24 ;  /* 0x000000babc18723c */ /* 0x040fe20000001818 */
[----:B------:R-:W-:Y:S07]  /*e7c0*/  LDSM.16.M88.4 R184, [R224+0x1c100] ;  /* 0x01c10000e0b8783b */ /* 0x000fee0000000200 */
[C---:B--2---:R-:W-:Y:S08]  /*e7d0*/  HMMA.16816.F32 R28, R188.reuse, R192, R28 ;  /* 0x000000c0bc1c723c */ /* 0x044ff0000000181c */
[C---:B------:R-:W-:Y:S01]  /*e7e0*/  HMMA.16816.F32 R32, R188.reuse, R194, R32 ;  /* 0x000000c2bc20723c */ /* 0x040fe20000001820 */
[----:B------:R-:W1:Y:S07]  /*e7f0*/  LDSM.16.M88.4 R192, [R245] ;  /* 0x00000000f5c0783b */ /* 0x000e6e0000000200 */
[C---:B------:R-:W-:Y:S08]  /*e800*/  HMMA.16816.F32 R36, R188.reuse, R196, R36 ;  /* 0x000000c4bc24723c */ /* 0x040ff00000001824 */
[C---:B------:R-:W-:Y:S01]  /*e810*/  HMMA.16816.F32 R40, R188.reuse, R198, R40 ;  /* 0x000000c6bc28723c */ /* 0x040fe20000001828 */
[----:B------:R-:W2:Y:S07]  /*e820*/  LDSM.16.M88.4 R196, [R244] ;  /* 0x00000000f4c4783b */ /* 0x000eae0000000200 */
[C---:B----4-:R-:W-:Y:S08]  /*e830*/  HMMA.16816.F32 R44, R188.reuse, R200, R44 ;  /* 0x000000c8bc2c723c */ /* 0x050ff0000000182c */
[----:B------:R-:W-:Y:S01]  /*e840*/  HMMA.16816.F32 R48, R188, R202, R48 ;  /* 0x000000cabc30723c */ /* 0x000fe20000001830 */
[----:B------:R-:W4:Y:S07]  /*e850*/  LDSM.16.M88.4 R188, [R243] ;  /* 0x00000000f3bc783b */ /* 0x000f2e0000000200 */
[C---:B-1----:R-:W-:Y:S01]  /*e860*/  HMMA.16816.F32 R4, R184.reuse, R192, R4 ;  /* 0x000000c0b804723c */ /* 0x042fe20000001804 */
[----:B------:R-:W1:Y:S07]  /*e870*/  LDSM.16.M88.4 R200, [R242] ;  /* 0x00000000f2c8783b */ /* 0x000e6e0000000200 */
[C---:B------:R-:W-:Y:S01]  /*e880*/  HMMA.16816.F32 R8, R184.reuse, R194, R8 ;  /* 0x000000c2b808723c */ /* 0x040fe20000001808 */
[----:B------:R-:W-:Y:S07]  /*e890*/  LDSM.16.M88.4 R192, [R240] ;  /* 0x00000000f0c0783b */ /* 0x000fee0000000200 */
[C---:B--2---:R-:W-:Y:S08]  /*e8a0*/  HMMA.16816.F32 R12, R184.reuse, R196, R12 ;  /* 0x000000c4b80c723c */ /* 0x044ff0000000180c */
[C---:B------:R-:W-:Y:S01]  /*e8b0*/  HMMA.16816.F32 R16, R184.reuse, R198, R16 ;  /* 0x000000c6b810723c */ /* 0x040fe20000001810 */
[----:B------:R-:W-:Y:S07]  /*e8c0*/  LDSM.16.M88.4 R196, [R226+0x1c100] ;  /* 0x01c10000e2c4783b */ /* 0x000fee0000000200 */
[C---:B----4-:R-:W-:Y:S08]  /*e8d0*/  HMMA.16816.F32 R20, R184.reuse, R188, R20 ;  /* 0x000000bcb814723c */ /* 0x050ff00000001814 */
[C---:B------:R-:W-:Y:S01]  /*e8e0*/  HMMA.16816.F32 R24, R184.reuse, R190, R24 ;  /* 0x000000beb818723c */ /* 0x040fe20000001818 */
[----:B------:R-:W2:Y:S07]  /*e8f0*/  LDSM.16.M88.4 R188, [R241] ;  /* 0x00000000f1bc783b */ /* 0x000eae0000000200 */
[C---:B-1----:R-:W-:Y:S08]  /*e900*/  HMMA.16816.F32 R28, R184.reuse, R200, R28 ;  /* 0x000000c8b81c723c */ /* 0x042ff0000000181c */
[C---:B------:R-:W-:Y:S01]  /*e910*/  HMMA.16816.F32 R32, R184.reuse, R202, R32 ;  /* 0x000000cab820723c */ /* 0x040fe20000001820 */
[----:B------:R-:W1:Y:S07]  /*e920*/  LDSM.16.M88.4 R200, [R222+0xf100] ;  /* 0x00f10000dec8783b */ /* 0x000e6e0000000200 */
[C---:B--2---:R-:W-:Y:S08]  /*e930*/  HMMA.16816.F32 R36, R184.reuse, R188, R36 ;  /* 0x000000bcb824723c */ /* 0x044ff00000001824 */
[C---:B------:R-:W-:Y:S01]  /*e940*/  HMMA.16816.F32 R40, R184.reuse, R190, R40 ;  /* 0x000000beb828723c */ /* 0x040fe20000001828 */
[----:B------:R-:W-:Y:S07]  /*e950*/  LDSM.16.M88.4 R188, [R222+0x10100] ;  /* 0x01010000debc783b */ /* 0x000fee0000000200 */
[C---:B------:R-:W-:Y:S08]  /*e960*/  HMMA.16816.F32 R44, R184.reuse, R192, R44 ;  /* 0x000000c0b82c723c */ /* 0x040ff0000000182c */
[----:B------:R-:W-:Y:S01]  /*e970*/  HMMA.16816.F32 R48, R184, R194, R48 ;  /* 0x000000c2b830723c */ /* 0x000fe20000001830 */
[----:B------:R-:W2:Y:S07]  /*e980*/  LDSM.16.M88.4 R184, [R222+0xf900] ;  /* 0x00f90000deb8783b */ /* 0x000eae0000000200 */
[C---:B-1----:R-:W-:Y:S01]  /*e990*/  HMMA.16816.F32 R4, R196.reuse, R200, R4 ;  /* 0x000000c8c404723c */ /* 0x042fe20000001804 */
[----:B------:R-:W1:Y:S07]  /*e9a0*/  LDSM.16.M88.4 R192, [R222+0x10900] ;  /* 0x01090000dec0783b */ /* 0x000e6e0000000200 */
[C---:B------:R-:W-:Y:S01]  /*e9b0*/  HMMA.16816.F32 R8, R196.reuse, R202, R8 ;  /* 0x000000cac408723c */ /* 0x040fe20000001808 */
[----:B------:R-:W4:Y:S07]  /*e9c0*/  LDSM.16.M88.4 R200, [R222+0x11100] ;  /* 0x01110000dec8783b */ /* 0x000f2e0000000200 */
[C---:B--2---:R-:W-:Y:S08]  /*e9d0*/  HMMA.16816.F32 R12, R196.reuse, R184, R12 ;  /* 0x000000b8c40c723c */ /* 0x044ff0000000180c */
        /* <DEDUP_REMOVED lines=8> */
[C---:B----4-:R-:W-:Y:S08]  /*ea60*/  HMMA.16816.F32 R36, R196.reuse, R200, R36 ;  /* 0x000000c8c424723c */ /* 0x050ff00000001824 */
[C---:B------:R-:W-:Y:S01]  /*ea70*/  HMMA.16816.F32 R40, R196.reuse, R202, R40 ;  /* 0x000000cac428723c */ /* 0x040fe20000001828 */
[----:B------:R-:W4:Y:S07]  /*ea80*/  LDSM.16.M88.4 R200, [R221+0x3800] ;  /* 0x00380000ddc8783b */ /* 0x000f2e0000000200 */
[C---:B--2---:R-:W-:Y:S08]  /*ea90*/  HMMA.16816.F32 R44, R196.reuse, R184, R44 ;  /* 0x000000b8c42c723c */ /* 0x044ff0000000182c */
[----:B------:R-:W-:Y:S01]  /*eaa0*/  HMMA.16816.F32 R48, R196, R186, R48 ;  /* 0x000000bac430723c */ /* 0x000fe20000001830 */
[----:B------:R-:W2:Y:S07]  /*eab0*/  LDSM.16.M88.4 R184, [R221+0x4000] ;  /* 0x00400000ddb8783b */ /* 0x000eae0000000200 */
[C---:B-1----:R-:W-:Y:S01]  /*eac0*/  HMMA.16816.F32 R4, R188.reuse, R192, R4 ;  /* 0x000000c0bc04723c */ /* 0x042fe20000001804 */
[----:B------:R-:W-:Y:S07]  /*ead0*/  LDSM.16.M88.4 R196, [R221+0x5000] ;  /* 0x00500000ddc4783b */ /* 0x000fee0000000200 */
[C---:B------:R-:W-:Y:S01]  /*eae0*/  HMMA.16816.F32 R8, R188.reuse, R194, R8 ;  /* 0x000000c2bc08723c */ /* 0x040fe20000001808 */
[----:B------:R-:W1:Y:S07]  /*eaf0*/  LDSM.16.M88.4 R192, [R221+0x4800] ;  /* 0x00480000ddc0783b */ /* 0x000e6e0000000200 */
[C---:B----4-:R-:W-:Y:S08]  /*eb00*/  HMMA.16816.F32 R12, R188.reuse, R200, R12 ;  /* 0x000000c8bc0c723c */ /* 0x050ff0000000180c */
[C---:B------:R-:W-:Y:S01]  /*eb10*/  HMMA.16816.F32 R16, R188.reuse, R202, R16 ;  /* 0x000000cabc10723c */ /* 0x040fe20000001810 */
[----:B------:R-:W4:Y:S07]  /*eb20*/  LDSM.16.M88.4 R200, [R221+0x5800] ;  /* 0x00580000ddc8783b */ /* 0x000f2e0000000200 */
[C---:B--2---:R-:W-:Y:S08]  /*eb30*/  HMMA.16816.F32 R20, R188.reuse, R184, R20 ;  /* 0x000000b8bc14723c */ /* 0x044ff00000001814 */
[C---:B------:R-:W-:Y:S01]  /*eb40*/  HMMA.16816.F32 R24, R188.reuse, R186, R24 ;  /* 0x000000babc18723c */ /* 0x040fe20000001818 */
[----:B------:R-:W-:Y:S07]  /*eb50*/  LDSM.16.M88.4 R184, [R223+0x20100] ;  /* 0x02010000dfb8783b */ /* 0x000fee0000000200 */
[C---:B-1----:R-:W-:Y:S08]  /*eb60*/  HMMA.16816.F32 R28, R188.reuse, R192, R28 ;  /* 0x000000c0bc1c723c */ /* 0x042ff0000000181c */
[C---:B------:R-:W-:Y:S01]  /*eb70*/  HMMA.16816.F32 R32, R188.reuse, R194, R32 ;  /* 0x000000c2bc20723c */ /* 0x040fe20000001820 */
[----:B------:R-:W1:Y:S07]  /*eb80*/  LDSM.16.M88.4 R192, [R216+0x12100] ;  /* 0x01210000d8c0783b */ /* 0x000e6e0000000200 */
[C---:B------:R-:W-:Y:S08]  /*eb90*/  HMMA.16816.F32 R36, R188.reuse, R196, R36 ;  /* 0x000000c4bc24723c */ /* 0x040ff00000001824 */
[C---:B------:R-:W-:Y:S01]  /*eba0*/  HMMA.16816.F32 R40, R188.reuse, R198, R40 ;  /* 0x000000c6bc28723c */ /* 0x040fe20000001828 */
[----:B------:R-:W2:Y:S07]  /*ebb0*/  LDSM.16.M88.4 R196, [R216+0x12900] ;  /* 0x01290000d8c4783b */ /* 0x000eae0000000200 */
[C---:B----4-:R-:W-:Y:S08]  /*ebc0*/  HMMA.16816.F32 R44, R188.reuse, R200, R44 ;  /* 0x000000c8bc2c723c */ /* 0x050ff0000000182c */
[----:B------:R-:W-:Y:S01]  /*ebd0*/  HMMA.16816.F32 R48, R188, R202, R48 ;  /* 0x000000cabc30723c */ /* 0x000fe20000001830 */
[----:B------:R-:W4:Y:S07]  /*ebe0*/  LDSM.16.M88.4 R188, [R216+0x13100] ;  /* 0x01310000d8bc783b */ /* 0x000f2e0000000200 */
[C---:B-1----:R-:W-:Y:S01]  /*ebf0*/  HMMA.16816.F32 R4, R184.reuse, R192, R4 ;  /* 0x000000c0b804723c */ /* 0x042fe20000001804 */
[----:B------:R-:W1:Y:S07]  /*ec00*/  LDSM.16.M88.4 R200, [R216+0x13900] ;  /* 0x01390000d8c8783b */ /* 0x000e6e0000000200 */
[C---:B------:R-:W-:Y:S01]  /*ec10*/  HMMA.16816.F32 R8, R184.reuse, R194, R8 ;  /* 0x000000c2b808723c */ /* 0x040fe20000001808 */
[----:B------:R-:W-:Y:S07]  /*ec20*/  LDSM.16.M88.4 R192, [R216+0x14900] ;  /* 0x01490000d8c0783b */ /* 0x000fee0000000200 */
[C---:B--2---:R-:W-:Y:S08]  /*ec30*/  HMMA.16816.F32 R12, R184.reuse, R196, R12 ;  /* 0x000000c4b80c723c */ /* 0x044ff0000000180c */
[C---:B------:R-:W-:Y:S01]  /*ec40*/  HMMA.16816.F32 R16, R184.reuse, R198, R16 ;  /* 0x000000c6b810723c */ /* 0x040fe20000001810 */
[----:B------:R-:W-:Y:S07]  /*ec50*/  LDSM.16.M88.4 R196, [R224+0x20100] ;  /* 0x02010000e0c4783b */ /* 0x000fee0000000200 */
[C---:B----4-:R-:W-:Y:S08]  /*ec60*/  HMMA.16816.F32 R20, R184.reuse, R188, R20 ;  /* 0x000000bcb814723c */ /* 0x050ff00000001814 */
[C---:B------:R-:W-:Y:S01]  /*ec70*/  HMMA.16816.F32 R24, R184.reuse, R190, R24 ;  /* 0x000000beb818723c */ /* 0x040fe20000001818 */
[----:B------:R-:W2:Y:S07]  /*ec80*/  LDSM.16.M88.4 R188, [R216+0x14100] ;  /* 0x01410000d8bc783b */ /* 0x000eae0000000200 */
[C---:B-1----:R-:W-:Y:S08]  /*ec90*/  HMMA.16816.F32 R28, R184.reuse, R200, R28 ;  /* 0x000000c8b81c723c */ /* 0x042ff0000000181c */
[C---:B------:R-:W-:Y:S01]  /*eca0*/  HMMA.16816.F32 R32, R184.reuse, R202, R32 ;  /* 0x000000cab820723c */ /* 0x040fe20000001820 */
[----:B------:R-:W1:Y:S07]  /*ecb0*/  LDSM.16.M88.4 R200, [R239] ;  /* 0x00000000efc8783b */ /* 0x000e6e0000000200 */
[C---:B--2---:R-:W-:Y:S08]  /*ecc0*/  HMMA.16816.F32 R36, R184.reuse, R188, R36 ;  /* 0x000000bcb824723c */ /* 0x044ff00000001824 */
[C---:B------:R-:W-:Y:S01]  /*ecd0*/  HMMA.16816.F32 R40, R184.reuse, R190, R40 ;  /* 0x000000beb828723c */ /* 0x040fe20000001828 */
[----:B------:R-:W-:Y:S07]  /*ece0*/  LDSM.16.M88.4 R188, [R237] ;  /* 0x00000000edbc783b */ /* 0x000fee0000000200 */
[C---:B------:R-:W-:Y:S08]  /*ecf0*/  HMMA.16816.F32 R44, R184.reuse, R192, R44 ;  /* 0x000000c0b82c723c */ /* 0x040ff0000000182c */
[----:B------:R-:W-:Y:S01]  /*ed00*/  HMMA.16816.F32 R48, R184, R194, R48 ;  /* 0x000000c2b830723c */ /* 0x000fe20000001830 */
[----:B------:R-:W2:Y:S07]  /*ed10*/  LDSM.16.M88.4 R184, [R238] ;  /* 0x00000000eeb8783b */ /* 0x000eae0000000200 */
[C---:B-1----:R-:W-:Y:S01]  /*ed20*/  HMMA.16816.F32 R4, R196.reuse, R200, R4 ;  /* 0x000000c8c404723c */ /* 0x042fe20000001804 */
[----:B------:R-:W1:Y:S07]  /*ed30*/  LDSM.16.M88.4 R192, [R236] ;  /* 0x00000000ecc0783b */ /* 0x000e6e0000000200 */
[C---:B------:R-:W-:Y:S01]  /*ed40*/  HMMA.16816.F32 R8, R196.reuse, R202, R8 ;  /* 0x000000cac408723c */ /* 0x040fe20000001808 */
[----:B------:R-:W4:Y:S07]  /*ed50*/  LDSM.16.M88.4 R200, [R235] ;  /* 0x00000000ebc8783b */ /* 0x000f2e0000000200 */
[C---:B--2---:R-:W-:Y:S08]  /*ed60*/  HMMA.16816.F32 R12, R196.reuse, R184, R12 ;  /* 0x000000b8c40c723c */ /* 0x044ff0000000180c */
[C---:B------:R-:W-:Y:S01]  /*ed70*/  HMMA.16816.F32 R16, R196.reuse, R186, R16 ;  /* 0x000000bac410723c */ /* 0x040fe20000001810 */
[----:B------:R-:W2:Y:S07]  /*ed80*/  LDSM.16.M88.4 R184, [R234] ;  /* 0x00000000eab8783b */ /* 0x000eae0000000200 */
        /* <DEDUP_REMOVED lines=62> */
[----:B------:R-:W1:Y:S07]  /*f170*/  LDSM.16.M88.4 R192, [R233] ;  /* 0x00000000e9c0783b */ /* 0x000e6e0000000200 */
[C---:B----4-:R-:W-:Y:S08]  /*f180*/  HMMA.16816.F32 R36, R196.reuse, R200, R36 ;  /* 0x000000c8c424723c */ /* 0x050ff00000001824 */
[C---:B------:R-:W-:Y:S01]  /*f190*/  HMMA.16816.F32 R40, R196.reuse, R202, R40 ;  /* 0x000000cac428723c */ /* 0x040fe20000001828 */
[----:B------:R-:W4:Y:S07]  /*f1a0*/  LDSM.16.M88.4 R200, [R232] ;  /* 0x00000000e8c8783b */ /* 0x000f2e0000000200 */
[C---:B--2---:R-:W-:Y:S08]  /*f1b0*/  HMMA.16816.F32 R44, R196.reuse, R184, R44 ;  /* 0x000000b8c42c723c */ /* 0x044ff0000000182c */
[----:B------:R-:W-:Y:S01]  /*f1c0*/  HMMA.16816.F32 R48, R196, R186, R48 ;  /* 0x000000bac430723c */ /* 0x000fe20000001830 */
[----:B------:R-:W2:Y:S07]  /*f1d0*/  LDSM.16.M88.4 R184, [R231] ;  /* 0x00000000e7b8783b */ /* 0x000eae0000000200 */
[C---:B-1----:R-:W-:Y:S01]  /*f1e0*/  HMMA.16816.F32 R4, R188.reuse, R192, R4 ;  /* 0x000000c0bc04723c */ /* 0x042fe20000001804 */
[----:B------:R-:W-:Y:S07]  /*f1f0*/  LDSM.16.M88.4 R196, [R229] ;  /* 0x00000000e5c4783b */ /* 0x000fee0000000200 */
[C---:B------:R-:W-:Y:S01]  /*f200*/  HMMA.16816.F32 R8, R188.reuse, R194, R8 ;  /* 0x000000c2bc08723c */ /* 0x040fe20000001808 */
[----:B------:R-:W1:Y:S07]  /*f210*/  LDSM.16.M88.4 R192, [R230] ;  /* 0x00000000e6c0783b */ /* 0x000e6e0000000200 */
[C---:B----4-:R-:W-:Y:S08]  /*f220*/  HMMA.16816.F32 R12, R188.reuse, R200, R12 ;  /* 0x000000c8bc0c723c */ /* 0x050ff0000000180c */
[C---:B------:R-:W-:Y:S01]  /*f230*/  HMMA.16816.F32 R16, R188.reuse, R202, R16 ;  /* 0x000000cabc10723c */ /* 0x040fe20000001810 */
[----:B------:R-:W4:Y:S07]  /*f240*/  LDSM.16.M88.4 R200, [R228] ;  /* 0x00000000e4c8783b */ /* 0x000f2e0000000200 */
        /* <DEDUP_REMOVED lines=26> */
[C---:B------:R-:W-:Y:S08]  /*f3f0*/  HMMA.16816.F32 R40, R184.reuse, R190, R40 ;  /* 0x000000beb828723c */ /* 0x040ff00000001828 */
[C---:B------:R-:W-:Y:S08]  /*f400*/  HMMA.16816.F32 R44, R184.reuse, R192, R44 ;  /* 0x000000c0b82c723c */ /* 0x040ff0000000182c */
[----:B------:R-:W-:Y:S01]  /*f410*/  HMMA.16816.F32 R48, R184, R194, R48 ;  /* 0x000000c2b830723c */ /* 0x000fe20000001830 */
[----:B------:R-:W2:Y:S07]  /*f420*/  LDSM.16.M88.4 R184, [R221+0x9800] ;  /* 0x00980000ddb8783b */ /* 0x000eae0000000200 */
[C---:B-1----:R-:W-:Y:S08]  /*f430*/  HMMA.16816.F32 R4, R196.reuse, R200, R4 ;  /* 0x000000c8c404723c */ /* 0x042ff00000001804 */
[C---:B------:R-:W-:Y:S11]  /*f440*/  HMMA.16816.F32 R8, R196.reuse, R202, R8 ;  /* 0x000000cac408723c */ /* 0x040ff60000001808 */
[----:B------:R-:W-:Y:S05]  /*f450*/  @!UPT UIADD3 URZ, URZ, URZ, URZ ;  /* 0x0000003f3f3ff290 */ /* 0x000fea000fffe03f */
[----:B------:R-:W-:Y:S02]  /*f460*/  FMUL.FTZ R4, R4, c[0x0][0x320] ;  /* 0x0000c80004047a20 */ /* 0x000fe40000410000 */
[----:B------:R-:W-:Y:S02]  /*f470*/  FMUL.FTZ R5, R5, c[0x0][0x320] ;  /* 0x0000c80005057a20 */ /* 0x000fe40000410000 */
[----:B------:R-:W-:Y:S01]  /*f480*/  FMUL.FTZ R6, R6, c[0x0][0x320] ;  /* 0x0000c80006067a20 */ /* 0x000fe20000410000 */
[----:B------:R-:W-:Y:S01]  /*f490*/  MUFU.TANH R189, R4 ;  /* 0x0000000400bd7308 */ /* 0x000fe20000002400 */
[----:B------:R-:W-:Y:S02]  /*f4a0*/  FMUL.FTZ R7, R7, c[0x0][0x320] ;  /* 0x0000c80007077a20 */ /* 0x000fe40000410000 */
[----:B------:R-:W-:Y:S01]  /*f4b0*/  FMUL.FTZ R8, R8, c[0x0][0x320] ;  /* 0x0000c80008087a20 */ /* 0x000fe20000410000 */
[C---:B--2---:R-:W-:Y:S03]  /*f4c0*/  HMMA.16816.F32 R12, R196.reuse, R184, R12 ;  /* 0x000000b8c40c723c */ /* 0x044fe6000000180c */
[----:B------:R-:W-:Y:S02]  /*f4d0*/  FMUL.FTZ R9, R9, c[0x0][0x320] ;  /* 0x0000c80009097a20 */ /* 0x000fe40000410000 */
[----:B------:R-:W-:Y:S01]  /*f4e0*/  FMUL.FTZ R10, R10, c[0x0][0x320] ;  /* 0x0000c8000a0a7a20 */ /* 0x000fe20000410000 */
[----:B------:R-:W-:Y:S01]  /*f4f0*/  MUFU.TANH R191, R5 ;  /* 0x0000000500bf7308 */ /* 0x000fe20000002400 */
[----:B------:R-:W-:Y:S01]  /*f500*/  FMUL.FTZ R11, R11, c[0x0][0x320] ;  /* 0x0000c8000b0b7a20 */ /* 0x000fe20000410000 */
[C---:B------:R-:W-:Y:S08]  /*f510*/  HMMA.16816.F32 R16, R196.reuse, R186, R16 ;  /* 0x000000bac410723c */ /* 0x040ff00000001810 */
[----:B------:R-:W3:Y:S08]  /*f520*/  MUFU.TANH R195, R6 ;  /* 0x0000000600c37308 */ /* 0x000ef00000002400 */
[----:B------:R-:W-:Y:S02]  /*f530*/  FMUL.FTZ R12, R12, c[0x0][0x320] ;  /* 0x0000c8000c0c7a20 */ /* 0x000fe40000410000 */
[----:B------:R1:W2:Y:S01]  /*f540*/  MUFU.TANH R200, R7 ;  /* 0x0000000700c87308 */ /* 0x0002a20000002400 */
[----:B------:R-:W-:Y:S02]  /*f550*/  FMUL.FTZ R13, R13, c[0x0][0x320] ;  /* 0x0000c8000d0d7a20 */ /* 0x000fe40000410000 */
[----:B------:R-:W-:Y:S02]  /*f560*/  FMUL.FTZ R14, R14, c[0x0][0x320] ;  /* 0x0000c8000e0e7a20 */ /* 0x000fe40000410000 */
[----:B------:R-:W-:Y:S02]  /*f570*/  FMUL.FTZ R15, R15, c[0x0][0x320] ;  /* 0x0000c8000f0f7a20 */ /* 0x000fe40000410000 */
[----:B------:R-:W-:Y:S02]  /*f580*/  FMUL.FTZ R17, R17, c[0x0][0x320] ;  /* 0x0000c80011117a20 */ /* 0x000fe40000410000 */
[----:B------:R-:W-:Y:S01]  /*f590*/  FMUL.FTZ R16, R16, c[0x0][0x320] ;  /* 0x0000c80010107a20 */ /* 0x000fe20000410000 */
[----:B------:R-:W-:Y:S01]  /*f5a0*/  MUFU.TANH R190, R8 ;  /* 0x0000000800be7308 */ /* 0x000fe20000002400 */
[----:B------:R-:W-:Y:S02]  /*f5b0*/  FMUL.FTZ R18, R18, c[0x0][0x320] ;  /* 0x0000c80012127a20 */ /* 0x000fe40000410000 */
[----:B------:R-:W-:Y:S01]  /*f5c0*/  FMUL.FTZ R19, R19, c[0x0][0x320] ;  /* 0x0000c80013137a20 */ /* 0x000fe20000410000 */
[----:B---3--:R-:W-:Y:S06]  /*f5d0*/  FMNMX.FTZ R2, R195, R135, !PT ;  /* 0x00000087c3027209 */ /* 0x008fec0007810000 */
[----:B------:R-:W-:Y:S01]  /*f5e0*/  MUFU.TANH R188, R9 ;  /* 0x0000000900bc7308 */ /* 0x000fe20000002400 */
[----:B-1----:R-:W1:Y:S01]  /*f5f0*/  LDSM.16.M88.4 R4, [R221+0xa000] ;  /* 0x00a00000dd04783b */ /* 0x002e620000000200 */
[----:B--2---:R-:W-:Y:S08]  /*f600*/  FMNMX.FTZ R2, R200, R2, !PT ;  /* 0x00000002c8027209 */ /* 0x004ff00007810000 */
[----:B------:R-:W2:Y:S10]  /*f610*/  MUFU.TANH R192, R10 ;  /* 0x0000000a00c07308 */ /* 0x000eb40000002400 */
[----:B------:R3:W4:Y:S10]  /*f620*/  MUFU.TANH R193, R11 ;  /* 0x0000000b00c17308 */ /* 0x0007340000002400 */
[----:B------:R-:W-:Y:S01]  /*f630*/  MUFU.TANH R204, R15 ;  /* 0x0000000f00cc7308 */ /* 0x000fe20000002400 */
[----:B--2---:R-:W-:Y:S09]  /*f640*/  FMNMX.FTZ R2, R192, R2, !PT ;  /* 0x00000002c0027209 */ /* 0x004ff20007810000 */
[----:B------:R-:W-:Y:S01]  /*f650*/  MUFU.TANH R202, R13 ;  /* 0x0000000d00ca7308 */ /* 0x000fe20000002400 */
[C---:B-1----:R-:W-:Y:S01]  /*f660*/  HMMA.16816.F32 R20, R196.reuse, R4, R20 ;  /* 0x00000004c414723c */ /* 0x042fe20000001814 */
[----:B---3--:R-:W1:Y:S02]  /*f670*/  LDSM.16.M88.4 R8, [R221+0xa800] ;  /* 0x00a80000dd08783b */ /* 0x008e640000000200 */
[----:B----4-:R-:W-:Y:S06]  /*f680*/  FMNMX.FTZ R2, R193, R2, !PT ;  /* 0x00000002c1027209 */ /* 0x010fec0007810000 */
[----:B------:R-:W2:Y:S01]  /*f690*/  MUFU.TANH R203, R14 ;  /* 0x0000000e00cb7308 */ /* 0x000ea20000002400 */
[C---:B------:R-:W-:Y:S01]  /*f6a0*/  HMMA.16816.F32 R24, R196.reuse, R6, R24 ;  /* 0x00000006c418723c */ /* 0x040fe20000001818 */
[----:B------:R-:W3:Y:S08]  /*f6b0*/  LDSM.16.M88.4 R4, [R221+0xb000] ;  /* 0x00b00000dd04783b */ /* 0x000ef00000000200 */
[----:B------:R-:W-:Y:S05]  /*f6c0*/  MUFU.TANH R206, R17 ;  /* 0x0000001100ce7308 */ /* 0x000fea0000002400 */
[----:B------:R-:W-:Y:S02]  /*f6d0*/  FMUL.FTZ R20, R20, c[0x0][0x320] ;  /* 0x0000c80014147a20 */ /* 0x000fe40000410000 */
[----:B------:R-:W-:Y:S03]  /*f6e0*/  FMUL.FTZ R21, R21, c[0x0][0x320] ;  /* 0x0000c80015157a20 */ /* 0x000fe60000410000 */
[----:B------:R-:W-:Y:S01]  /*f6f0*/  MUFU.TANH R201, R12 ;  /* 0x0000000c00c97308 */ /* 0x000fe20000002400 */
[----:B------:R-:W-:Y:S02]  /*f700*/  FMUL.FTZ R22, R22, c[0x0][0x320] ;  /* 0x0000c80016167a20 */ /* 0x000fe40000410000 */
[----:B------:R-:W-:Y:S01]  /*f710*/  FMUL.FTZ R23, R23, c[0x0][0x320] ;  /* 0x0000c80017177a20 */ /* 0x000fe20000410000 */
[----:B--2---:R-:W-:Y:S01]  /*f720*/  FMNMX.FTZ R2, R203, R2, !PT ;  /* 0x00000002cb027209 */ /* 0x004fe20007810000 */
[----:B------:R-:W-:Y:S02]  /*f730*/  FMUL.FTZ R25, R25, c[0x0][0x320] ;  /* 0x0000c80019197a20 */ /* 0x000fe40000410000 */
[----:B------:R-:W-:Y:S01]  /*f740*/  FMUL.FTZ R27, R27, c[0x0][0x320] ;  /* 0x0000c8001b1b7a20 */ /* 0x000fe20000410000 */
[----:B------:R-:W-:Y:S01]  /*f750*/  FMNMX.FTZ R2, R204, R2, !PT ;  /* 0x00000002cc027209 */ /* 0x000fe20007810000 */
[----:B------:R-:W-:Y:S01]  /*f760*/  FMUL.FTZ R24, R24, c[0x0][0x320] ;  /* 0x0000c80018187a20 */ /* 0x000fe20000410000 */
[----:B------:R-:W-:Y:S01]  /*f770*/  MUFU.TANH R209, R20 ;  /* 0x0000001400d17308 */ /* 0x000fe20000002400 */
[----:B------:R-:W-:Y:S01]  /*f780*/  FMUL.FTZ R26, R26, c[0x0][0x320] ;  /* 0x0000c8001a1a7a20 */ /* 0x000fe20000410000 */
[C---:B-1----:R-:W-:Y:S08]  /*f790*/  HMMA.16816.F32 R28, R196.reuse, R8, R28 ;  /* 0x00000008c41c723c */ /* 0x042ff0000000181c */
[----:B------:R-:W-:Y:S01]  /*f7a0*/  MUFU.TANH R214, R21 ;  /* 0x0000001500d67308 */ /* 0x000fe20000002400 */
[C---:B------:R-:W-:Y:S01]  /*f7b0*/  HMMA.16816.F32 R32, R196.reuse, R10, R32 ;  /* 0x0000000ac420723c */ /* 0x040fe20000001820 */
[----:B------:R-:W1:Y:S01]  /*f7c0*/  LDSM.16.M88.4 R8, [R221+0xb800] ;  /* 0x00b80000dd08783b */ /* 0x000e620000000200 */
[----:B------:R-:W-:Y:S06]  /*f7d0*/  DEPBAR.LE SB0, 0x0 ;  /* 0x000080000000791a */ /* 0x000fec0000000000 */
[C---:B---3--:R-:W-:Y:S01]  /*f7e0*/  HMMA.16816.F32 R36, R196.reuse, R4, R36 ;  /* 0x00000004c424723c */ /* 0x048fe20000001824 */
[----:B------:R-:W-:Y:S07]  /*f7f0*/  BAR.SYNC.DEFER_BLOCKING 0x0 ;  /* 0x0000000000007b1d */ /* 0x000fee0000010000 */
[C---:B------:R-:W-:Y:S04]  /*f800*/  HMMA.16816.F32 R40, R196.reuse, R6, R40 ;  /* 0x00000006c428723c */ /* 0x040fe80000001828 */
[----:B------:R-:W-:Y:S02]  /*f810*/  FMUL.FTZ R30, R30, c[0x0][0x320] ;  /* 0x0000c8001e1e7a20 */ /* 0x000fe40000410000 */
[----:B------:R-:W-:Y:S02]  /*f820*/  FMUL.FTZ R28, R28, c[0x0][0x320] ;  /* 0x0000c8001c1c7a20 */ /* 0x000fe40000410000 */
[----:B------:R-:W-:Y:S04]  /*f830*/  FMUL.FTZ R29, R29, c[0x0][0x320] ;  /* 0x0000c8001d1d7a20 */ /* 0x000fe80000410000 */
[----:B------:R-:W-:Y:S02]  /*f840*/  FMUL.FTZ R31, R31, c[0x0][0x320] ;  /* 0x0000c8001f1f7a20 */ /* 0x000fe40000410000 */
[----:B------:R-:W-:Y:S02]  /*f850*/  FMUL.FTZ R32, R32, c[0x0][0x320] ;  /* 0x0000c80020207a20 */ /* 0x000fe40000410000 */
[----:B------:R-:W-:Y:S01]  /*f860*/  FMUL.FTZ R36, R36, c[0x0][0x320] ;  /* 0x0000c80024247a20 */ /* 0x000fe20000410000 */
[----:B------:R-:W2:Y:S01]  /*f870*/  LDL.64 R6, [R1+0x30] ;  /* 0x0000300001067983 */ /* 0x000ea20000100a00 */
[----:B------:R-:W-:Y:S01]  /*f880*/  MUFU.TANH R215, R22 ;  /* 0x0000001600d77308 */ /* 0x000fe20000002400 */
[----:B------:R-:W-:Y:S02]  /*f890*/  FMUL.FTZ R37, R37, c[0x0][0x320] ;  /* 0x0000c80025257a20 */ /* 0x000fe40000410000 */
[----:B------:R-:W-:Y:S02]  /*f8a0*/  FMUL.FTZ R38, R38, c[0x0][0x320] ;  /* 0x0000c80026267a20 */ /* 0x000fe40000410000 */
[----:B------:R-:W-:Y:S01]  /*f8b0*/  FMUL.FTZ R39, R39, c[0x0][0x320] ;  /* 0x0000c80027277a20 */ /* 0x000fe20000410000 */
[C---:B-1----:R-:W-:Y:S01]  /*f8c0*/  HMMA.16816.F32 R44, R196.reuse, R8, R44 ;  /* 0x00000008c42c723c */ /* 0x042fe2000000182c */
[----:B------:R-:W2:Y:S02]  /*f8d0*/  LDL.64 R8, [R1+0x28] ;  /* 0x0000280001087983 */ /* 0x000ea40000100a00 */
[----:B------:R-:W-:Y:S01]  /*f8e0*/  FMUL.FTZ R41, R41, c[0x0][0x320] ;  /* 0x0000c80029297a20 */ /* 0x000fe20000410000 */
[----:B------:R-:W1:Y:S01]  /*f8f0*/  MUFU.TANH R0, R26 ;  /* 0x0000001a00007308 */ /* 0x000e620000002400 */
[----:B------:R-:W-:Y:S02]  /*f900*/  FMUL.FTZ R42, R42, c[0x0][0x320] ;  /* 0x0000c8002a2a7a20 */ /* 0x000fe40000410000 */
[----:B------:R-:W-:Y:S01]  /*f910*/  FMUL.FTZ R33, R33, c[0x0][0x320] ;  /* 0x0000c80021217a20 */ /* 0x000fe20000410000 */
[----:B------:R-:W-:Y:S04]  /*f920*/  HMMA.16816.F32 R48, R196, R10, R48 ;  /* 0x0000000ac430723c */ /* 0x000fe80000001830 */
[----:B------:R-:W-:Y:S02]  /*f930*/  FMUL.FTZ R34, R34, c[0x0][0x320] ;  /* 0x0000c80022227a20 */ /* 0x000fe40000410000 */
[----:B------:R1:W-:Y:S01]  /*f940*/  MUFU.TANH R17, R41 ;  /* 0x0000002900117308 */ /* 0x0003e20000002400 */
[----:B------:R-:W-:Y:S02]  /*f950*/  FMUL.FTZ R35, R35, c[0x0][0x320] ;  /* 0x0000c80023237a20 */ /* 0x000fe40000410000 */
[----:B------:R-:W-:Y:S03]  /*f960*/  FMUL.FTZ R43, R43, c[0x0][0x320] ;  /* 0x0000c8002b2b7a20 */ /* 0x000fe60000410000 */
[----:B------:R-:W-:Y:S04]  /*f970*/  FMUL.FTZ R40, R40, c[0x0][0x320] ;  /* 0x0000c80028287a20 */ /* 0x000fe80000410000 */
[----:B------:R-:W-:Y:S01]  /*f980*/  MUFU.TANH R205, R16 ;  /* 0x0000001000cd7308 */ /* 0x000fe20000002400 */
        /* <DEDUP_REMOVED lines=8> */
[----:B-1----:R-:W-:Y:S02]  /*fa10*/  MOV R41, R0 ;  /* 0x0000000000297202 */ /* 0x002fe40000000f00 */
[----:B------:R-:W-:Y:S04]  /*fa20*/  FMNMX.FTZ R0, R189, R134, !PT ;  /* 0x00000086bd007209 */ /* 0x000fe80007810000 */
[----:B------:R-:W-:Y:S01]  /*fa30*/  FMNMX.FTZ R0, R191, R0, !PT ;  /* 0x00000000bf007209 */ /* 0x000fe20007810000 */
[----:B------:R-:W1:Y:S03]  /*fa40*/  MUFU.TANH R208, R19 ;  /* 0x0000001300d07308 */ /* 0x000e660000002400 */
[----:B------:R-:W-:Y:S04]  /*fa50*/  FMNMX.FTZ R0, R190, R0, !PT ;  /* 0x00000000be007209 */ /* 0x000fe80007810000 */
[----:B------:R-:W-:Y:S03]  /*fa60*/  FMNMX.FTZ R0, R188, R0, !PT ;  /* 0x00000000bc007209 */ /* 0x000fe60007810000 */
[----:B------:R-:W4:Y:S01]  /*fa70*/  MUFU.TANH R210, R24 ;  /* 0x0000001800d27308 */ /* 0x000f220000002400 */
[----:B------:R-:W-:Y:S02]  /*fa80*/  FMNMX.FTZ R0, R201, R0, !PT ;  /* 0x00000000c9007209 */ /* 0x000fe40007810000 */
[----:B---3--:R-:W-:Y:S02]  /*fa90*/  FMNMX.FTZ R2, R207, R2, !PT ;  /* 0x00000002cf027209 */ /* 0x008fe40007810000 */
[----:B------:R-:W-:Y:S04]  /*faa0*/  FMNMX.FTZ R0, R202, R0, !PT ;  /* 0x00000000ca007209 */ /* 0x000fe80007810000 */
[----:B------:R-:W-:Y:S01]  /*fab0*/  FMNMX.FTZ R0, R205, R0, !PT ;  /* 0x00000000cd007209 */ /* 0x000fe20007810000 */
[----:B------:R-:W3:Y:S03]  /*fac0*/  MUFU.TANH R3, R30 ;  /* 0x0000001e00037308 */ /* 0x000ee60000002400 */
[----:B------:R-:W-:Y:S02]  /*fad0*/  FMNMX.FTZ R0, R206, R0, !PT ;  /* 0x00000000ce007209 */ /* 0x000fe40007810000 */
[----:B-1----:R-:W-:Y:S02]  /*fae0*/  FMNMX.FTZ R2, R208, R2, !PT ;  /* 0x00000002d0027209 */ /* 0x002fe40007810000 */
[----:B------:R-:W-:Y:S02]  /*faf0*/  FMNMX.FTZ R0, R209, R0, !PT ;  /* 0x00000000d1007209 */ /* 0x000fe40007810000 */
[----:B------:R-:W-:Y:S01]  /*fb00*/  FMNMX.FTZ R2, R215, R2, !PT ;  /* 0x00000002d7027209 */ /* 0x000fe20007810000 */
[----:B------:R3:W-:Y:S01]  /*fb10*/  MUFU.TANH R19, R42 ;  /* 0x0000002a00137308 */ /* 0x0007e20000002400 */
[----:B------:R-:W-:Y:S04]  /*fb20*/  FMNMX.FTZ R0, R214, R0, !PT ;  /* 0x00000000d6007209 */ /* 0x000fe80007810000 */
[----:B----4-:R-:W-:Y:S05]  /*fb30*/  FMNMX.FTZ R0, R210, R0, !PT ;  /* 0x00000000d2007209 */ /* 0x010fea0007810000 */
[----:B------:R-:W1:Y:S10]  /*fb40*/  MUFU.TANH R252, R23 ;  /* 0x0000001700fc7308 */ /* 0x000e740000002400 */
[----:B------:R-:W4:Y:S01]  /*fb50*/  MUFU.TANH R24, R25 ;  /* 0x0000001900187308 */ /* 0x000f220000002400 */
[----:B---3--:R-:W-:Y:S09]  /*fb60*/  MOV R42, R3 ;  /* 0x00000003002a7202 */ /* 0x008ff20000000f00 */
[----:B------:R-:W3:Y:S01]  /*fb70*/  MUFU.TANH R25, R28 ;  /* 0x0000001c00197308 */ /* 0x000ee20000002400 */
[----:B-1----:R-:W-:Y:S04]  /*fb80*/  FMNMX.FTZ R2, R252, R2, !PT ;  /* 0x00000002fc027209 */ /* 0x002fe80007810000 */
[----:B------:R-:W-:Y:S05]  /*fb90*/  FMNMX.FTZ R2, R41, R2, !PT ;  /* 0x0000000229027209 */ /* 0x000fea0007810000 */
[----:B------:R-:W1:Y:S01]  /*fba0*/  MUFU.TANH R211, R27 ;  /* 0x0000001b00d37308 */ /* 0x000e620000002400 */
[----:B----4-:R-:W-:Y:S09]  /*fbb0*/  FMNMX.FTZ R0, R24, R0, !PT ;  /* 0x0000000018007209 */ /* 0x010ff20007810000 */
[----:B------:R-:W4:Y:S01]  /*fbc0*/  MUFU.TANH R27, R29 ;  /* 0x0000001d001b7308 */ /* 0x000f220000002400 */
[----:B---3--:R-:W-:Y:S09]  /*fbd0*/  FMNMX.FTZ R0, R25, R0, !PT ;  /* 0x0000000019007209 */ /* 0x008ff20007810000 */
        /* <DEDUP_REMOVED lines=8> */
[----:B-1----:R-:W-:Y:S09]  /*fc60*/  FMNMX.FTZ R2, R213, R2, !PT ;  /* 0x00000002d5027209 */ /* 0x002ff20007810000 */
[----:B------:R-:W1:Y:S01]  /*fc70*/  MUFU.TANH R194, R34 ;  /* 0x0000002200c27308 */ /* 0x000e620000002400 */
[----:B----4-:R-:W-:Y:S09]  /*fc80*/  MOV R198, R185 ;  /* 0x000000b900c67202 */ /* 0x010ff20000000f00 */
[----:B------:R-:W-:Y:S01]  /*fc90*/  MUFU.TANH R32, R37 ;  /* 0x0000002500207308 */ /* 0x000fe20000002400 */
[----:B---3--:R-:W-:Y:S04]  /*fca0*/  FMNMX.FTZ R0, R26, R0, !PT ;  /* 0x000000001a007209 */ /* 0x008fe80007810000 */
[----:B------:R-:W-:Y:S05]  /*fcb0*/  FMNMX.FTZ R0, R198, R0, !PT ;  /* 0x00000000c6007209 */ /* 0x000fea0007810000 */
[----:B------:R-:W3:Y:S01]  /*fcc0*/  MUFU.TANH R3, R45 ;  /* 0x0000002d00037308 */ /* 0x000ee20000002400 */
[----:B-1----:R-:W-:Y:S04]  /*fcd0*/  MOV R199, R194 ;  /* 0x000000c200c77202 */ /* 0x002fe80000000f00 */
[----:B------:R-:W-:Y:S05]  /*fce0*/  FMNMX.FTZ R2, R199, R2, !PT ;  /* 0x00000002c7027209 */ /* 0x000fea0007810000 */
[----:B------:R-:W1:Y:S10]  /*fcf0*/  MUFU.TANH R33, R35 ;  /* 0x0000002300217308 */ /* 0x000e740000002400 */
[----:B------:R3:W-:Y:S10]  /*fd00*/  MUFU.TANH R196, R49 ;  /* 0x0000003100c47308 */ /* 0x0007f40000002400 */
[----:B------:R-:W4:Y:S10]  /*fd10*/  MUFU.TANH R132, R38 ;  /* 0x0000002600847308 */ /* 0x000f340000002400 */
[----:B------:R4:W-:Y:S01]  /*fd20*/  MUFU.TANH R18, R43 ;  /* 0x0000002b00127308 */ /* 0x0009e20000002400 */
[----:B---3--:R-:W-:Y:S02]  /*fd30*/  MOV R49, R3 ;  /* 0x0000000300317202 */ /* 0x008fe40000000f00 */
[----:B-1----:R-:W-:Y:S02]  /*fd40*/  FMNMX.FTZ R3, R33, R2, !PT ;  /* 0x0000000221037209 */ /* 0x002fe40007810000 */
[----:B------:R-:W-:Y:S01]  /*fd50*/  FMNMX.FTZ R2, R32, R0, !PT ;  /* 0x0000000020027209 */ /* 0x000fe20007810000 */
[----:B------:R-:W-:Y:S04]  /*fd60*/  FMUL.FTZ R0, R51, c[0x0][0x320] ;  /* 0x0000c80033007a20 */ /* 0x000fe80000410000 */
[----:B------:R-:W1:Y:S10]  /*fd70*/  MUFU.TANH R16, R40 ;  /* 0x0000002800107308 */ /* 0x000e740000002400 */
[----:B------:R-:W3:Y:S01]  /*fd80*/  MUFU.TANH R133, R39 ;  /* 0x0000002700857308 */ /* 0x000ee20000002400 */
[----:B----4-:R-:W-:Y:S04]  /*fd90*/  MOV R43, R132 ;  /* 0x00000084002b7202 */ /* 0x010fe80000000f00 */
[----:B------:R-:W-:Y:S05]  /*fda0*/  FMNMX.FTZ R3, R43, R3, !PT ;  /* 0x000000032b037209 */ /* 0x000fea0007810000 */
[----:B------:R3:W-:Y:S01]  /*fdb0*/  MUFU.TANH R184, R50 ;  /* 0x0000003200b87308 */ /* 0x0007e20000002400 */
[----:B-1----:R-:W-:Y:S09]  /*fdc0*/  FMNMX.FTZ R2, R16, R2, !PT ;  /* 0x0000000210027209 */ /* 0x002ff20007810000 */
[----:B------:R-:W1:Y:S10]  /*fdd0*/  MUFU.TANH R5, R44 ;  /* 0x0000002c00057308 */ /* 0x000e740000002400 */
[----:B------:R1:W-:Y:S01]  /*fde0*/  MUFU.TANH R197, R48 ;  /* 0x0000003000c57308 */ /* 0x0003e20000002400 */
[----:B---3--:R-:W-:Y:S04]  /*fdf0*/  MOV R50, R133 ;  /* 0x0000008500327202 */ /* 0x008fe80000000f00 */
[----:B------:R-:W-:Y:S05]  /*fe00*/  FMNMX.FTZ R3, R50, R3, !PT ;  /* 0x0000000332037209 */ /* 0x000fea0007810000 */
[----:B------:R3:W-:Y:S01]  /*fe10*/  MUFU.TANH R185, R0 ;  /* 0x0000000000b97308 */ /* 0x0007e20000002400 */
[----:B--2---:R-:W-:Y:S09]  /*fe20*/  @P0 MOV R7, R9 ;  /* 0x0000000900070202 */ /* 0x004ff20000000f00 */
[----:B------:R-:W2:Y:S01]  /*fe30*/  MUFU.TANH R4, R46 ;  /* 0x0000002e00047308 */ /* 0x000ea20000002400 */
[----:B-1----:R-:W-:Y:S09]  /*fe40*/  MOV R48, R5 ;  /* 0x0000000500307202 */ /* 0x002ff20000000f00 */
[----:B------:R-:W1:Y:S01]  /*fe50*/  MUFU.TANH R13, R47 ;  /* 0x0000002f000d7308 */ /* 0x000e620000002400 */
[----:B---3--:R-:W-:Y:S02]  /*fe60*/  FMNMX.FTZ R0, R17, R2, !PT ;  /* 0x0000000211007209 */ /* 0x008fe40007810000 */
[----:B------:R-:W-:Y:S02]  /*fe70*/  FMNMX.FTZ R2, R19, R3, !PT ;  /* 0x0000000313027209 */ /* 0x000fe40007810000 */
[----:B------:R-:W-:Y:S02]  /*fe80*/  FMNMX.FTZ R0, R48, R0, !PT ;  /* 0x0000000030007209 */ /* 0x000fe40007810000 */
[----:B------:R-:W-:Y:S02]  /*fe90*/  FMNMX.FTZ R2, R18, R2, !PT ;  /* 0x0000000212027209 */ /* 0x000fe40007810000 */
[----:B------:R-:W-:Y:S02]  /*fea0*/  FMNMX.FTZ R0, R49, R0, !PT ;  /* 0x0000000031007209 */ /* 0x000fe40007810000 */
[----:B--2---:R-:W-:Y:S02]  /*feb0*/  MOV R51, R4 ;  /* 0x0000000400337202 */ /* 0x004fe40000000f00 */
[----:B------:R-:W-:Y:S02]  /*fec0*/  FMNMX.FTZ R133, R197, R0, !PT ;  /* 0x00000000c5857209 */ /* 0x000fe40007810000 */
[----:B------:R-:W-:Y:S02]  /*fed0*/  FMNMX.FTZ R2, R51, R2, !PT ;  /* 0x0000000233027209 */ /* 0x000fe40007810000 */
[----:B------:R-:W-:Y:S02]  /*fee0*/  FMNMX.FTZ R133, R196, R133, !PT ;  /* 0x00000085c4857209 */ /* 0x000fe40007810000 */
[----:B-1----:R-:W-:Y:S03]  /*fef0*/  FMNMX.FTZ R0, R13, R2, !PT ;  /* 0x000000020d007209 */ /* 0x002fe60007810000 */
[----:B------:R-:W1:Y:S01]  /*ff00*/  SHFL.BFLY PT, R3, R133, 0x2, 0x1f ;  /* 0x0c401f0085037f89 */ /* 0x000e6200000e0000 */
[----:B------:R-:W-:Y:S04]  /*ff10*/  FMNMX.FTZ R0, R184, R0, !PT ;  /* 0x00000000b8007209 */ /* 0x000fe80007810000 */
[----:B------:R-:W-:Y:S05]  /*ff20*/  FMNMX.FTZ R0, R185, R0, !PT ;  /* 0x00000000b9007209 */ /* 0x000fea0007810000 */
[----:B------:R-:W2:Y:S01]  /*ff30*/  SHFL.BFLY PT, R2, R0, 0x2, 0x1f ;  /* 0x0c401f0000027f89 */ /* 0x000ea200000e0000 */
[----:B-1----:R-:W-:Y:S07]  /*ff40*/  FMNMX.FTZ R133, R133, R3, !PT ;  /* 0x0000000385857209 */ /* 0x002fee0007810000 */
[----:B------:R-:W1:Y:S01]  /*ff50*/  SHFL.BFLY PT, R4, R133, 0x1, 0x1f ;  /* 0x0c201f0085047f89 */ /* 0x000e6200000e0000 */
[----:B--2---:R-:W-:Y:S02]  /*ff60*/  FMNMX.FTZ R0, R0, R2, !PT ;  /* 0x0000000200007209 */ /* 0x004fe40007810000 */
[----:B------:R-:W-:Y:S05]  /*ff70*/  MOV R2, UR26 ;  /* 0x0000001a00027c02 */ /* 0x000fea0008000f00 */
[----:B------:R-:W2:Y:S01]  /*ff80*/  SHFL.BFLY PT, R3, R0, 0x1, 0x1f ;  /* 0x0c201f0000037f89 */ /* 0x000ea200000e0000 */
[----:B------:R-:W-:Y:S05]  /*ff90*/  @P0 IMAD.WIDE.U32 R6, R2, 0x60, R6 ;  /* 0x0000006002060825 */ /* 0x000fea00078e0006 */
[----:B------:R-:W-:Y:S04]  /*ffa0*/  @P0 SHF.L.U32 R5, R6, 0x1, RZ ;  /* 0x0000000106050819 */ /* 0x000fe800000006ff */
[----:B------:R-:W-:Y:S02]  /*ffb0*/  @P0 IADD3 R10, P6, R5, 0x80, RZ ;  /* 0x00000080050a0810 */ /* 0x000fe40007fde0ff */
[----:B-1----:R-:W-:Y:S02]  /*ffc0*/  FMNMX.FTZ R133, R133, R4, !PT ;  /* 0x0000000485857209 */ /* 0x002fe40007810000 */
[----:B------:R-:W-:Y:S03]  /*ffd0*/  @P0 IADD3 R10, P1, R10, c[0x0][0x1c8], RZ ;  /* 0x000072000a0a0a10 */ /* 0x000fe60007f3e0ff */
[C---:B------:R-:W-:Y:S02]  /*ffe0*/  FMUL.FTZ R194, R133.reuse, c[0x0][0x2d0] ;  /* 0x0000b40085c27a20 */ /* 0x040fe40000410000 */
[----:B------:R-:W-:Y:S02]  /*fff0*/  FADD.FTZ R2, -R133, R134 ;  /* 0x0000008685027221 */ /* 0x000fe40000010100 */
[--C-:B------:R-:W-:Y:S01]  /*10000*/  FFMA.FTZ R4, R189, c[0x0][0x2d0], -R194.reuse ;  /* 0x0000b400bd047a23 */ /* 0x100fe200000108c2 */
[----:B--2---:R-:W-:Y:S01]  /*10010*/  FMNMX.FTZ R132, R0, R3, !PT ;  /* 0x0000000300847209 */ /* 0x004fe20007810000 */
[----:B------:R-:W-:Y:S01]  /*10020*/  FMUL.FTZ R0, R2, c[0x0][0x2d0] ;  /* 0x0000b40002007a20 */ /* 0x000fe20000410000 */
[----:B------:R-:W-:Y:S01]  /*10030*/  @P0 IADD3 R3, R7, UR4, RZ ;  /* 0x0000000407030c10 */ /* 0x000fe2000fffe0ff */
[--C-:B------:R-:W-:Y:S01]  /*10040*/  FFMA.FTZ R7, R191, c[0x0][0x2d0], -R194.reuse ;  /* 0x0000b400bf077a23 */ /* 0x100fe200000108c2 */
[----:B------:R1:W-:Y:S01]  /*10050*/  MUFU.EX2 R189, R4 ;  /* 0x0000000400bd7308 */ /* 0x0003e20000000800 */
[----:B------:R-:W-:Y:S02]  /*10060*/  MOV R191, R19 ;  /* 0x0000001300bf7202 */ /* 0x000fe40000000f00 */
[----:B------:R-:W-:Y:S04]  /*10070*/  @P0 SHF.L.U64.HI R3, R6, 0x1, R3 ;  /* 0x0000000106030819 */ /* 0x000fe80000010203 */
[--C-:B------:R-:W-:Y:S02]  /*10080*/  @P0 IADD3.X R11, RZ, c[0x0][0x1cc], R3.reuse, P1, P6 ;  /* 0x00007300ff0b0a10 */ /* 0x100fe40000fec403 */
[C---:B------:R-:W-:Y:S01]  /*10090*/  @P0 IADD3 R8, P6, R5.reuse, 0x100, RZ ;  /* 0x0000010005080810 */ /* 0x040fe20007fde0ff */
[----:B------:R2:W-:Y:S03]  /*100a0*/  MUFU.EX2 R12, R7 ;  /* 0x00000007000c7308 */ /* 0x0005e60000000800 */
[----:B------:R-:W-:Y:S04]  /*100b0*/  @P0 IADD3 R8, P1, R8, c[0x0][0x1c8], RZ ;  /* 0x0000720008080a10 */ /* 0x000fe80007f3e0ff */
[----:B------:R-:W-:Y:S02]  /*100c0*/  @P0 IADD3.X R9, RZ, c[0x0][0x1cc], R3, P1, P6 ;  /* 0x00007300ff090a10 */ /* 0x000fe40000fec403 */
[C---:B------:R-:W-:Y:S01]  /*100d0*/  @P0 IADD3 R6, P6, R5.reuse, 0x180, RZ ;  /* 0x0000018005060810 */ /* 0x040fe20007fde0ff */
[----:B------:R3:W4:Y:S01]  /*100e0*/  MUFU.EX2 R2, R0 ;  /* 0x0000000000027308 */ /* 0x0007220000000800 */
[----:B-1----:R-:W-:Y:S04]  /*100f0*/  @P0 IADD3 R4, P1, R5, c[0x0][0x1c8], RZ ;  /* 0x0000720005040a10 */ /* 0x002fe80007f3e0ff */
[----:B------:R-:W-:Y:S02]  /*10100*/  @P0 IADD3.X R5, R3, c[0x0][0x1cc], RZ, P1, !PT ;  /* 0x0000730003050a10 */ /* 0x000fe40000ffe4ff */
[----:B------:R-:W-:Y:S03]  /*10110*/  @P0 IADD3 R6, P1, R6, c[0x0][0x1c8], RZ ;  /* 0x0000720006060a10 */ /* 0x000fe60007f3e0ff */
[----:B------:R1:W-:Y:S01]  /*10120*/  @P0 LDGSTS.E.BYPASS.LTC128B.128 [R251+0xc100], [R4.64], !P5 ;  /* 0x0c10000004fb0fae */ /* 0x0003e2000e901d5e */
[--C-:B--2---:R-:W-:Y:S01]  /*10130*/  FFMA.FTZ R7, R190, c[0x0][0x2d0], -R194.reuse ;  /* 0x0000b400be077a23 */ /* 0x104fe200000108c2 */
[----:B------:R-:W-:Y:S03]  /*10140*/  MOV R190, R18 ;  /* 0x0000001200be7202 */ /* 0x000fe60000000f00 */
[----:B------:R2:W-:Y:S03]  /*10150*/  MUFU.EX2 R134, R7 ;  /* 0x0000000700867308 */ /* 0x0005e60000000800 */
[----:B------:R1:W-:Y:S01]  /*10160*/  @P0 LDGSTS.E.BYPASS.LTC128B.128 [R251+0xf100], [R10.64], !P4 ;  /* 0x0f1000000afb0fae */ /* 0x0003e2000e101d5e */
[----:B---3--:R-:W-:Y:S02]  /*10170*/  FADD.FTZ R0, -R132, R135 ;  /* 0x0000008784007221 */ /* 0x008fe40000010100 */
[----:B----4-:R-:W-:Y:S02]  /*10180*/  FMUL.FTZ R52, R2, R52 ;  /* 0x0000003402347220 */ /* 0x010fe40000410000 */
[----:B------:R-:W-:Y:S03]  /*10190*/  FMUL.FTZ R0, R0, c[0x0][0x2d0] ;  /* 0x0000b40000007a20 */ /* 0x000fe60000410000 */
[----:B------:R3:W-:Y:S01]  /*101a0*/  @P0 LDGSTS.E.BYPASS.LTC128B.128 [R251+0x12100], [R8.64], !P3 ;  /* 0x1210000008fb0fae */ /* 0x0007e2000d901d5e */
[C---:B------:R-:W-:Y:S02]  /*101b0*/  FMUL.FTZ R53, R2.reuse, R53 ;  /* 0x0000003502357220 */ /* 0x040fe40000410000 */
[C---:B------:R-:W-:Y:S01]  /*101c0*/  FMUL.FTZ R56, R2.reuse, R56 ;  /* 0x0000003802387220 */ /* 0x040fe20000410000 */
[----:B------:R-:W4:Y:S01]  /*101d0*/  MUFU.EX2 R0, R0 ;  /* 0x0000000000007308 */ /* 0x000f220000000800 */
[C---:B------:R-:W-:Y:S02]  /*101e0*/  FMUL.FTZ R57, R2.reuse, R57 ;  /* 0x0000003902397220 */ /* 0x040fe40000410000 */
[C---:B------:R-:W-:Y:S02]  /*101f0*/  FMUL.FTZ R60, R2.reuse, R60 ;  /* 0x0000003c023c7220 */ /* 0x040fe40000410000 */
[C---:B------:R-:W-:Y:S02]  /*10200*/  FMUL.FTZ R61, R2.reuse, R61 ;  /* 0x0000003d023d7220 */ /* 0x040fe40000410000 */
[----:B------:R-:W-:Y:S01]  /*10210*/  FMUL.FTZ R64, R2, R64 ;  /* 0x0000004002407220 */ /* 0x000fe20000410000 */
[----:B--2---:R-:W-:Y:S01]  /*10220*/  @P0 IADD3.X R7, RZ, c[0x0][0x1cc], R3, P1, P6 ;  /* 0x00007300ff070a10 */ /* 0x004fe20000fec403 */
[--C-:B------:R-:W-:Y:S01]  /*10230*/  FFMA.FTZ R3, R188, c[0x0][0x2d0], -R194.reuse ;  /* 0x0000b400bc037a23 */ /* 0x100fe200000108c2 */
[----:B-1----:R-:W-:Y:S01]  /*10240*/  @P0 IADD3 R4, P1, R4, UR6, RZ ;  /* 0x0000000604040c10 */ /* 0x002fe2000ff3e0ff */
[C---:B------:R-:W-:Y:S01]  /*10250*/  FMUL.FTZ R65, R2.reuse, R65 ;  /* 0x0000004102417220 */ /* 0x040fe20000410000 */
[----:B------:R-:W-:Y:S01]  /*10260*/  MOV R188, R13 ;  /* 0x0000000d00bc7202 */ /* 0x000fe20000000f00 */
[----:B------:R1:W2:Y:S01]  /*10270*/  MUFU.EX2 R14, R3 ;  /* 0x00000003000e7308 */ /* 0x0002a20000000800 */
[----:B------:R2:W-:Y:S01]  /*10280*/  @P0 LDGSTS.E.BYPASS.LTC128B.128 [R251+0x15100], [R6.64], !P2 ;  /* 0x1510000006fb0fae */ /* 0x0005e2000d101d5e */
[----:B------:R-:W-:Y:S01]  /*10290*/  @P0 IADD3.X R5, R5, UR7, RZ, P1, !PT ;  /* 0x0000000705050c10 */ /* 0x000fe20008ffe4ff */
[----:B------:R-:W-:Y:S01]  /*102a0*/  FMUL.FTZ R68, R2, R68 ;  /* 0x0000004402447220 */ /* 0x000fe20000410000 */
[----:B------:R-:W-:Y:S01]  /*102b0*/  @P0 IADD3 R10, P6, R4, UR6, RZ ;  /* 0x00000006040a0c10 */ /* 0x000fe2000ffde0ff */
[C---:B------:R-:W-:Y:S02]  /*102c0*/  FMUL.FTZ R69, R2.reuse, R69 ;  /* 0x0000004502457220 */ /* 0x040fe40000410000 */
[----:B------:R-:W-:Y:S01]  /*102d0*/  FMUL.FTZ R72, R2, R72 ;  /* 0x0000004802487220 */ /* 0x000fe20000410000 */
[C---:B------:R-:W-:Y:S01]  /*102e0*/  @P0 IADD3.X R11, R5.reuse, UR7, RZ, P6, !PT ;  /* 0x00000007050b0c10 */ /* 0x040fe2000b7fe4ff */
[----:B------:R2:W-:Y:S01]  /*102f0*/  @P0 LDGSTS.E.BYPASS.LTC128B.128 [R251+0xd100], [R4.64], !P5 ;  /* 0x0d10000004fb0fae */ /* 0x0005e2000e901d5e */
[----:B---3--:R-:W-:Y:S01]  /*10300*/  @P0 IADD3 R8, P1, R4, UR11, RZ ;  /* 0x0000000b04080c10 */ /* 0x008fe2000ff3e0ff */
[C---:B----4-:R-:W-:Y:S01]  /*10310*/  FMUL.FTZ R18, R0.reuse, R150 ;  /* 0x0000009600127220 */ /* 0x050fe20000410000 */
[----:B------:R-:W-:Y:S01]  /*10320*/  MOV R150, R32 ;  /* 0x0000002000967202 */ /* 0x000fe20000000f00 */
[----:B------:R-:W-:Y:S01]  /*10330*/  FMUL.FTZ R19, R0, R151 ;  /* 0x0000009700137220 */ /* 0x000fe20000410000 */
[----:B------:R-:W-:Y:S01]  /*10340*/  @P0 IADD3.X R9, R5, UR10, RZ, P1, !PT ;  /* 0x0000000a05090c10 */ /* 0x000fe20008ffe4ff */
[----:B------:R-:W-:Y:S01]  /*10350*/  FMUL.FTZ R32, R2, R164 ;  /* 0x000000a402207220 */ /* 0x000fe20000410000 */
[----:B------:R-:W-:Y:S01]  /*10360*/  MOV R151, R27 ;  /* 0x0000001b00977202 */ /* 0x000fe20000000f00 */
[----:B------:R3:W-:Y:S01]  /*10370*/  @P0 LDGSTS.E.BYPASS.LTC128B.128 [R251+0x10100], [R4.64+0x80], !P4 ;  /* 0x1010008004fb0fae */ /* 0x0007e2000e101d5e */
[C---:B------:R-:W-:Y:S01]  /*10380*/  FMUL.FTZ R27, R0.reuse, R159 ;  /* 0x0000009f001b7220 */ /* 0x040fe20000410000 */
[----:B------:R-:W-:Y:S01]  /*10390*/  MOV R159, R134 ;  /* 0x00000086009f7202 */ /* 0x000fe20000000f00 */
[C---:B------:R-:W-:Y:S01]  /*103a0*/  FMUL.FTZ R34, R0.reuse, R166 ;  /* 0x000000a600227220 */ /* 0x040fe20000410000 */
[----:B------:R-:W-:Y:S01]  /*103b0*/  MOV R166, R151 ;  /* 0x0000009700a67202 */ /* 0x000fe20000000f00 */
[----:B------:R-:W-:Y:S01]  /*103c0*/  FMUL.FTZ R35, R0, R167 ;  /* 0x000000a700237220 */ /* 0x000fe20000410000 */
[----:B------:R-:W-:Y:S01]  /*103d0*/  MOV R164, R212 ;  /* 0x000000d400a47202 */ /* 0x000fe20000000f00 */
[----:B-1----:R-:W-:Y:S01]  /*103e0*/  FMUL.FTZ R3, R132, c[0x0][0x2d0] ;  /* 0x0000b40084037a20 */ /* 0x002fe20000410000 */
[----:B------:R3:W-:Y:S01]  /*103f0*/  @P0 LDGSTS.E.BYPASS.LTC128B.128 [R251+0x13100], [R4.64+0x100], !P3 ;  /* 0x1310010004fb0fae */ /* 0x0007e2000d901d5e */
[----:B------:R-:W-:Y:S02]  /*10400*/  FMUL.FTZ R54, R0, R54 ;  /* 0x0000003600367220 */ /* 0x000fe40000410000 */
[--C-:B--2---:R-:W-:Y:S01]  /*10410*/  FFMA.FTZ R6, R195, c[0x0][0x2d0], -R3.reuse ;  /* 0x0000b400c3067a23 */ /* 0x104fe20000010803 */
[----:B------:R-:W-:Y:S01]  /*10420*/  MOV R195, R12 ;  /* 0x0000000c00c37202 */ /* 0x000fe20000000f00 */
[--C-:B------:R-:W-:Y:S02]  /*10430*/  FFMA.FTZ R12, R200, c[0x0][0x2d0], -R3.reuse ;  /* 0x0000b400c80c7a23 */ /* 0x100fe40000010803 */
[----:B------:R1:W-:Y:S01]  /*10440*/  MUFU.EX2 R186, R6 ;  /* 0x0000000600ba7308 */ /* 0x0003e20000000800 */
[----:B------:R3:W-:Y:S01]  /*10450*/  @P0 LDGSTS.E.BYPASS.LTC128B.128 [R251+0x16100], [R4.64+0x180], !P2 ;  /* 0x1610018004fb0fae */ /* 0x0007e2000d101d5e */
[C---:B------:R-:W-:Y:S02]  /*10460*/  FMUL.FTZ R55, R0.reuse, R55 ;  /* 0x0000003700377220 */ /* 0x040fe40000410000 */
[C---:B------:R-:W-:Y:S02]  /*10470*/  FMUL.FTZ R58, R0.reuse, R58 ;  /* 0x0000003a003a7220 */ /* 0x040fe40000410000 */
[C---:B------:R-:W-:Y:S02]  /*10480*/  FMUL.FTZ R59, R0.reuse, R59 ;  /* 0x0000003b003b7220 */ /* 0x040fe40000410000 */
[C---:B------:R-:W-:Y:S01]  /*10490*/  FMUL.FTZ R62, R0.reuse, R62 ;  /* 0x0000003e003e7220 */ /* 0x040fe20000410000 */
[----:B------:R2:W-:Y:S01]  /*104a0*/  @P0 LDGSTS.E.BYPASS.LTC128B.128 [R251+0xe100], [R10.64], !P5 ;  /* 0x0e1000000afb0fae */ /* 0x0005e2000e901d5e */
[----:B------:R4:W2:Y:S01]  /*104b0*/  MUFU.EX2 R135, R12 ;  /* 0x0000000c00877308 */ /* 0x0008a20000000800 */
[C---:B------:R-:W-:Y:S02]  /*104c0*/  FMUL.FTZ R63, R0.reuse, R63 ;  /* 0x0000003f003f7220 */ /* 0x040fe40000410000 */
[C---:B------:R-:W-:Y:S02]  /*104d0*/  FMUL.FTZ R66, R0.reuse, R66 ;  /* 0x0000004200427220 */ /* 0x040fe40000410000 */
[C---:B------:R-:W-:Y:S02]  /*104e0*/  FMUL.FTZ R67, R0.reuse, R67 ;  /* 0x0000004300437220 */ /* 0x040fe40000410000 */
[----:B------:R4:W-:Y:S01]  /*104f0*/  @P0 LDGSTS.E.BYPASS.LTC128B.128 [R251+0x11100], [R8.64], !P4 ;  /* 0x1110000008fb0fae */ /* 0x0009e2000e101d5e */
[C---:B------:R-:W-:Y:S02]  /*10500*/  FMUL.FTZ R70, R0.reuse, R70 ;  /* 0x0000004600467220 */ /* 0x040fe40000410000 */
[----:B------:R-:W-:Y:S02]  /*10510*/  FMUL.FTZ R71, R0, R71 ;  /* 0x0000004700477220 */ /* 0x000fe40000410000 */
[----:B------:R-:W-:Y:S01]  /*10520*/  FMUL.FTZ R73, R2, R73 ;  /* 0x0000004902497220 */ /* 0x000fe20000410000 */
[----:B-1----:R-:W-:Y:S01]  /*10530*/  @P0 IADD3 R6, P6, R4, UR13, RZ ;  /* 0x0000000d04060c10 */ /* 0x002fe2000ffde0ff */
[C---:B------:R-:W-:Y:S02]  /*10540*/  FMUL.FTZ R74, R0.reuse, R74 ;  /* 0x0000004a004a7220 */ /* 0x040fe40000410000 */
[----:B------:R-:W-:Y:S01]  /*10550*/  FMUL.FTZ R75, R0, R75 ;  /* 0x0000004b004b7220 */ /* 0x000fe20000410000 */
[C---:B------:R-:W-:Y:S01]  /*10560*/  @P0 IADD3.X R7, R5.reuse, UR12, RZ, P6, !PT ;  /* 0x0000000c05070c10 */ /* 0x040fe2000b7fe4ff */
[----:B------:R-:W-:Y:S01]  /*10570*/  FMUL.FTZ R76, R2, R76 ;  /* 0x0000004c024c7220 */ /* 0x000fe20000410000 */
[----:B---3--:R-:W-:Y:S01]  /*10580*/  @P0 IADD3 R4, P1, R4, UR15, RZ ;  /* 0x0000000f04040c10 */ /* 0x008fe2000ff3e0ff */
[----:B------:R-:W-:Y:S02]  /*10590*/  FMUL.FTZ R77, R2, R77 ;  /* 0x0000004d024d7220 */ /* 0x000fe40000410000 */
[----:B------:R1:W-:Y:S01]  /*105a0*/  @P0 LDGSTS.E.BYPASS.LTC128B.128 [R251+0x14100], [R6.64], !P3 ;  /* 0x1410000006fb0fae */ /* 0x0003e2000d901d5e */
[----:B------:R-:W-:Y:S01]  /*105b0*/  @P0 IADD3.X R5, R5, UR14, RZ, P1, !PT ;  /* 0x0000000e05050c10 */ /* 0x000fe20008ffe4ff */
[C---:B------:R-:W-:Y:S02]  /*105c0*/  FMUL.FTZ R78, R0.reuse, R78 ;  /* 0x0000004e004e7220 */ /* 0x040fe40000410000 */
[C---:B--2---:R-:W-:Y:S02]  /*105d0*/  FMUL.FTZ R10, R0.reuse, R142 ;  /* 0x0000008e000a7220 */ /* 0x044fe40000410000 */
[C---:B------:R-:W-:Y:S02]  /*105e0*/  FMUL.FTZ R11, R0.reuse, R143 ;  /* 0x0000008f000b7220 */ /* 0x040fe40000410000 */
[----:B------:R2:W-:Y:S01]  /*105f0*/  @P0 LDGSTS.E.BYPASS.LTC128B.128 [R251+0x17100], [R4.64], !P2 ;  /* 0x1710000004fb0fae */ /* 0x0005e2000d101d5e */
[----:B------:R-:W-:Y:S02]  /*10600*/  FMUL.FTZ R79, R0, R79 ;  /* 0x0000004f004f7220 */ /* 0x000fe40000410000 */
[--C-:B----4-:R-:W-:Y:S01]  /*10610*/  FFMA.FTZ R8, R192, c[0x0][0x2d0], -R3.reuse ;  /* 0x0000b400c0087a23 */ /* 0x110fe20000010803 */
[----:B------:R-:W-:Y:S01]  /*10620*/  MOV R192, R14 ;  /* 0x0000000e00c07202 */ /* 0x000fe20000000f00 */
[C---:B------:R-:W-:Y:S02]  /*10630*/  FMUL.FTZ R9, R2.reuse, R141 ;  /* 0x0000008d02097220 */ /* 0x040fe40000410000 */
[----:B------:R3:W-:Y:S01]  /*10640*/  MUFU.EX2 R187, R8 ;  /* 0x0000000800bb7308 */ /* 0x0007e20000000800 */
[----:B------:R-:W4:Y:S01]  /*10650*/  LDSM.16.MT88.4 R12, [R217+0x100] ;  /* 0x00010000d90c783b */ /* 0x000f220000004200 */
[C---:B------:R-:W-:Y:S02]  /*10660*/  FMUL.FTZ R80, R2.reuse, R80 ;  /* 0x0000005002507220 */ /* 0x040fe40000410000 */
[----:B------:R-:W-:Y:S02]  /*10670*/  FMUL.FTZ R81, R2, R81 ;  /* 0x0000005102517220 */ /* 0x000fe40000410000 */
[C---:B------:R-:W-:Y:S02]  /*10680*/  FMUL.FTZ R82, R0.reuse, R82 ;  /* 0x0000005200527220 */ /* 0x040fe40000410000 */
[----:B------:R-:W-:Y:S01]  /*10690*/  FMUL.FTZ R83, R0, R83 ;  /* 0x0000005300537220 */ /* 0x000fe20000410000 */
[----:B------:R-:W4:Y:S01]  /*106a0*/  LDSM.16.MT88.4 R20, [R218+0x100] ;  /* 0x00010000da14783b */ /* 0x000f220000004200 */
[----:B------:R-:W-:Y:S02]  /*106b0*/  FMUL.FTZ R84, R2, R84 ;  /* 0x0000005402547220 */ /* 0x000fe40000410000 */
[----:B-1----:R-:W-:Y:S01]  /*106c0*/  FMUL.FTZ R6, R0, R138 ;  /* 0x0000008a00067220 */ /* 0x002fe20000410000 */
[----:B------:R-:W-:Y:S01]  /*106d0*/  F2FP.PACK_AB R138, R192, R134 ;  /* 0x00000086c08a723e */ /* 0x000fe200000000ff */
[----:B------:R-:W-:Y:S02]  /*106e0*/  FMUL.FTZ R7, R0, R139 ;  /* 0x0000008b00077220 */ /* 0x000fe40000410000 */
[--C-:B------:R-:W-:Y:S01]  /*106f0*/  FFMA.FTZ R134, R201, c[0x0][0x2d0], -R194.reuse ;  /* 0x0000b400c9867a23 */ /* 0x100fe200000108c2 */
[----:B------:R-:W1:Y:S01]  /*10700*/  LDSM.16.MT88.4 R28, [R220+0x100] ;  /* 0x00010000dc1c783b */ /* 0x000e620000004200 */
[C---:B------:R-:W-:Y:S02]  /*10710*/  FMUL.FTZ R85, R2.reuse, R85 ;  /* 0x0000005502557220 */ /* 0x040fe40000410000 */
[--C-:B--2---:R-:W-:Y:S01]  /*10720*/  FFMA.FTZ R4, R193, c[0x0][0x2d0], -R3.reuse ;  /* 0x0000b400c1047a23 */ /* 0x104fe20000010803 */
[----:B------:R-:W-:Y:S01]  /*10730*/  MOV R193, R16 ;  /* 0x0000001000c17202 */ /* 0x000fe20000000f00 */
[C---:B------:R-:W-:Y:S01]  /*10740*/  FMUL.FTZ R5, R2.reuse, R137 ;  /* 0x0000008902057220 */ /* 0x040fe20000410000 */
[----:B------:R-:W-:Y:S01]  /*10750*/  F2FP.PACK_AB R137, R135, R186 ;  /* 0x000000ba8789723e */ /* 0x000fe200000000ff */
[----:B------:R-:W2:Y:S01]  /*10760*/  MUFU.EX2 R200, R4 ;  /* 0x0000000400c87308 */ /* 0x000ea20000000800 */
[C---:B---3--:R-:W-:Y:S01]  /*10770*/  FMUL.FTZ R8, R2.reuse, R140 ;  /* 0x0000008c02087220 */ /* 0x048fe20000410000 */
[----:B------:R-:W3:Y:S01]  /*10780*/  LDSM.16.MT88.4 R36, [R219+0x100] ;  /* 0x00010000db24783b */ /* 0x000ee20000004200 */
[C---:B------:R-:W-:Y:S01]  /*10790*/  FMUL.FTZ R16, R2.reuse, R148 ;  /* 0x0000009402107220 */ /* 0x040fe20000410000 */
[----:B------:R-:W-:Y:S01]  /*107a0*/  MOV R148, R17 ;  /* 0x0000001100947202 */ /* 0x000fe20000000f00 */
[C---:B------:R-:W-:Y:S01]  /*107b0*/  FMUL.FTZ R17, R2.reuse, R149 ;  /* 0x0000009502117220 */ /* 0x040fe20000410000 */
[----:B------:R-:W-:Y:S01]  /*107c0*/  MOV R149, R33 ;  /* 0x0000002100957202 */ /* 0x000fe20000000f00 */
[----:B------:R-:W-:Y:S01]  /*107d0*/  FMUL.FTZ R33, R2, R165 ;  /* 0x000000a502217220 */ /* 0x000fe20000410000 */
[----:B------:R-:W-:Y:S01]  /*107e0*/  MOV R165, R213 ;  /* 0x000000d500a57202 */ /* 0x000fe20000000f00 */
[C---:B------:R-:W-:Y:S01]  /*107f0*/  FMUL.FTZ R86, R0.reuse, R86 ;  /* 0x0000005600567220 */ /* 0x040fe20000410000 */
[----:B------:R-:W1:Y:S01]  /*10800*/  LDSM.16.MT88.4 R44, [R217+0x3100] ;  /* 0x00310000d92c783b */ /* 0x000e620000004200 */
[----:B------:R-:W-:Y:S02]  /*10810*/  FMUL.FTZ R87, R0, R87 ;  /* 0x0000005700577220 */ /* 0x000fe40000410000 */
[C---:B------:R-:W-:Y:S02]  /*10820*/  FMUL.FTZ R88, R2.reuse, R88 ;  /* 0x0000005802587220 */ /* 0x040fe40000410000 */
[----:B------:R-:W-:Y:S02]  /*10830*/  FMUL.FTZ R89, R2, R89 ;  /* 0x0000005902597220 */ /* 0x000fe40000410000 */
[C---:B------:R-:W-:Y:S01]  /*10840*/  FMUL.FTZ R90, R0.reuse, R90 ;  /* 0x0000005a005a7220 */ /* 0x040fe20000410000 */
[----:B------:R-:W1:Y:S01]  /*10850*/  LDSM.16.MT88.4 R140, [R218+0x3100] ;  /* 0x00310000da8c783b */ /* 0x000e620000004200 */
[----:B------:R-:W-:Y:S02]  /*10860*/  FMUL.FTZ R91, R0, R91 ;  /* 0x0000005b005b7220 */ /* 0x000fe40000410000 */
[C---:B------:R-:W-:Y:S02]  /*10870*/  FMUL.FTZ R92, R2.reuse, R92 ;  /* 0x0000005c025c7220 */ /* 0x040fe40000410000 */
[----:B------:R-:W-:Y:S01]  /*10880*/  FMUL.FTZ R93, R2, R93 ;  /* 0x0000005d025d7220 */ /* 0x000fe20000410000 */
[----:B--2---:R-:W-:Y:S01]  /*10890*/  F2FP.PACK_AB R139, R200, R187 ;  /* 0x000000bbc88b723e */ /* 0x004fe200000000ff */
[----:B------:R-:W-:Y:S01]  /*108a0*/  FMUL.FTZ R4, R2, R136 ;  /* 0x0000008802047220 */ /* 0x000fe20000410000 */
[----:B------:R-:W-:Y:S01]  /*108b0*/  F2FP.PACK_AB R136, R195, R189 ;  /* 0x000000bdc388723e */ /* 0x000fe200000000ff */
[----:B------:R-:W0:Y:S01]  /*108c0*/  LDGDEPBAR ;  /* 0x00000000000079af */ /* 0x000e220000000000 */
[C---:B------:R-:W-:Y:S02]  /*108d0*/  FMUL.FTZ R94, R0.reuse, R94 ;  /* 0x0000005e005e7220 */ /* 0x040fe40000410000 */
[----:B------:R-:W-:Y:S02]  /*108e0*/  FMUL.FTZ R95, R0, R95 ;  /* 0x0000005f005f7220 */ /* 0x000fe40000410000 */
[C---:B------:R-:W-:Y:S01]  /*108f0*/  FMUL.FTZ R96, R2.reuse, R96 ;  /* 0x0000006002607220 */ /* 0x040fe20000410000 */
[C---:B----4-:R-:W-:Y:S05]  /*10900*/  HMMA.16816.F32 R4, R136.reuse, R12, R4 ;  /* 0x0000000c8804723c */ /* 0x050fea0000001804 */
[C---:B------:R-:W-:Y:S02]  /*10910*/  FMUL.FTZ R97, R2.reuse, R97 ;  /* 0x0000006102617220 */ /* 0x040fe40000410000 */
[C---:B------:R-:W-:Y:S01]  /*10920*/  FMUL.FTZ R12, R2.reuse, R144 ;  /* 0x00000090020c7220 */ /* 0x040fe20000410000 */
[C---:B------:R-:W-:Y:S04]  /*10930*/  HMMA.16816.F32 R8, R136.reuse, R14, R8 ;  /* 0x0000000e8808723c */ /* 0x040fe80000001808 */
[C---:B------:R-:W-:Y:S02]  /*10940*/  FMUL.FTZ R13, R2.reuse, R145 ;  /* 0x00000091020d7220 */ /* 0x040fe40000410000 */
[----:B------:R-:W-:Y:S01]  /*10950*/  FMUL.FTZ R40, R2, R172 ;  /* 0x000000ac02287220 */ /* 0x000fe20000410000 */
[----:B------:R-:W-:Y:S01]  /*10960*/  MOV R172, R41 ;  /* 0x0000002900ac7202 */ /* 0x000fe20000000f00 */
[C---:B------:R-:W-:Y:S04]  /*10970*/  FMUL.FTZ R14, R0.reuse, R146 ;  /* 0x00000092000e7220 */ /* 0x040fe80000410000 */
[C---:B------:R-:W-:Y:S02]  /*10980*/  FMUL.FTZ R15, R0.reuse, R147 ;  /* 0x00000093000f7220 */ /* 0x040fe40000410000 */
[----:B------:R-:W2:Y:S01]  /*10990*/  LDSM.16.MT88.4 R144, [R220+0x3100] ;  /* 0x00310000dc90783b */ /* 0x000ea20000004200 */
[C---:B------:R-:W-:Y:S02]  /*109a0*/  FMUL.FTZ R98, R0.reuse, R98 ;  /* 0x0000006200627220 */ /* 0x040fe40000410000 */
[----:B------:R-:W-:Y:S02]  /*109b0*/  FMUL.FTZ R99, R0, R99 ;  /* 0x0000006300637220 */ /* 0x000fe40000410000 */
[C---:B------:R-:W-:Y:S03]  /*109c0*/  HMMA.16816.F32 R12, R136.reuse, R20, R12 ;  /* 0x00000014880c723c */ /* 0x040fe6000000180c */
[C---:B------:R-:W-:Y:S02]  /*109d0*/  FMUL.FTZ R100, R2.reuse, R100 ;  /* 0x0000006402647220 */ /* 0x040fe40000410000 */
[----:B------:R-:W-:Y:S02]  /*109e0*/  FMUL.FTZ R101, R2, R101 ;  /* 0x0000006502657220 */ /* 0x000fe40000410000 */
[----:B------:R-:W-:Y:S01]  /*109f0*/  FMUL.FTZ R102, R0, R102 ;  /* 0x0000006600667220 */ /* 0x000fe20000410000 */
        /* <DEDUP_REMOVED lines=14> */
[C---:B-1----:R-:W-:Y:S03]  /*10ae0*/  HMMA.16816.F32 R20, R136.reuse, R28, R20 ;  /* 0x0000001c8814723c */ /* 0x042fe60000001814 */
[----:B------:R-:W-:Y:S01]  /*10af0*/  FMUL.FTZ R25, R2, R157 ;  /* 0x0000009d02197220 */ /* 0x000fe20000410000 */
[----:B------:R-:W-:Y:S01]  /*10b00*/  MOV R156, R51 ;  /* 0x00000033009c7202 */ /* 0x000fe20000000f00 */
[----:B------:R-:W-:Y:S01]  /*10b10*/  FMUL.FTZ R51, R0, R183 ;  /* 0x000000b700337220 */ /* 0x000fe20000410000 */
[----:B------:R-:W-:Y:S01]  /*10b20*/  MOV R157, R195 ;  /* 0x000000c3009d7202 */ /* 0x000fe20000000f00 */
[C---:B------:R-:W-:Y:S01]  /*10b30*/  FMUL.FTZ R29, R2.reuse, R161 ;  /* 0x000000a1021d7220 */ /* 0x040fe20000410000 */
[----:B------:R-:W-:Y:S01]  /*10b40*/  MOV R161, R150 ;  /* 0x0000009600a17202 */ /* 0x000fe20000000f00 */
[C---:B------:R-:W-:Y:S01]  /*10b50*/  FMUL.FTZ R104, R2.reuse, R104 ;  /* 0x0000006802687220 */ /* 0x040fe20000410000 */
[C---:B------:R-:W-:Y:S03]  /*10b60*/  HMMA.16816.F32 R24, R136.reuse, R30, R24 ;  /* 0x0000001e8818723c */ /* 0x040fe60000001818 */
[----:B------:R-:W-:Y:S01]  /*10b70*/  FMUL.FTZ R28, R2, R160 ;  /* 0x000000a0021c7220 */ /* 0x000fe20000410000 */
[----:B------:R-:W-:Y:S01]  /*10b80*/  MOV R200, R42 ;  /* 0x0000002a00c87202 */ /* 0x000fe20000000f00 */
[C---:B------:R-:W-:Y:S01]  /*10b90*/  FMUL.FTZ R42, R0.reuse, R174 ;  /* 0x000000ae002a7220 */ /* 0x040fe20000410000 */
[----:B------:R-:W-:Y:S01]  /*10ba0*/  MOV R160, R50 ;  /* 0x0000003200a07202 */ /* 0x000fe20000000f00 */
[C---:B------:R-:W-:Y:S01]  /*10bb0*/  FMUL.FTZ R30, R0.reuse, R162 ;  /* 0x000000a2001e7220 */ /* 0x040fe20000410000 */
[----:B------:R-:W-:Y:S01]  /*10bc0*/  MOV R162, R149 ;  /* 0x0000009500a27202 */ /* 0x000fe20000000f00 */
[C---:B------:R-:W-:Y:S01]  /*10bd0*/  FMUL.FTZ R31, R0.reuse, R163 ;  /* 0x000000a3001f7220 */ /* 0x040fe20000410000 */
[----:B------:R-:W1:Y:S02]  /*10be0*/  LDSM.16.MT88.4 R148, [R219+0x3100] ;  /* 0x00310000db94783b */ /* 0x000e640000004200 */
[----:B------:R-:W-:Y:S01]  /*10bf0*/  MOV R163, R152 ;  /* 0x0000009800a37202 */ /* 0x000fe20000000f00 */
[C---:B------:R-:W-:Y:S01]  /*10c00*/  FMUL.FTZ R50, R0.reuse, R182 ;  /* 0x000000b600327220 */ /* 0x040fe20000410000 */
[----:B------:R-:W-:Y:S01]  /*10c10*/  MOV R152, R43 ;  /* 0x0000002b00987202 */ /* 0x000fe20000000f00 */
[----:B------:R-:W-:Y:S01]  /*10c20*/  FMUL.FTZ R43, R0, R175 ;  /* 0x000000af002b7220 */ /* 0x000fe20000410000 */
[C---:B---3--:R-:W-:Y:S03]  /*10c30*/  HMMA.16816.F32 R28, R136.reuse, R36, R28 ;  /* 0x00000024881c723c */ /* 0x048fe6000000181c */
[----:B------:R-:W-:Y:S01]  /*10c40*/  FMUL.FTZ R105, R2, R105 ;  /* 0x0000006902697220 */ /* 0x000fe20000410000 */
[----:B------:R-:W-:Y:S01]  /*10c50*/  MOV R158, R135 ;  /* 0x00000087009e7202 */ /* 0x000fe20000000f00 */
[----:B------:R-:W-:Y:S01]  /*10c60*/  FMUL.FTZ R106, R0, R106 ;  /* 0x0000006a006a7220 */ /* 0x000fe20000410000 */
[----:B------:R-:W-:Y:S01]  /*10c70*/  MOV R195, R49 ;  /* 0x0000003100c37202 */ /* 0x000fe20000000f00 */
[C---:B------:R-:W-:Y:S01]  /*10c80*/  FMUL.FTZ R49, R2.reuse, R181 ;  /* 0x000000b502317220 */ /* 0x040fe20000410000 */
[C---:B------:R-:W-:Y:S04]  /*10c90*/  HMMA.16816.F32 R32, R136.reuse, R38, R32 ;  /* 0x000000268820723c */ /* 0x040fe80000001820 */
[----:B------:R-:W-:Y:S01]  /*10ca0*/  FMUL.FTZ R37, R2, R169 ;  /* 0x000000a902257220 */ /* 0x000fe20000410000 */
[----:B------:R-:W-:Y:S01]  /*10cb0*/  MOV R135, R210 ;  /* 0x000000d200877202 */ /* 0x000fe20000000f00 */
[----:B------:R3:W-:Y:S01]  /*10cc0*/  MUFU.EX2 R169, R134 ;  /* 0x0000008600a97308 */ /* 0x0007e20000000800 */
[C---:B------:R-:W-:Y:S02]  /*10cd0*/  FMUL.FTZ R38, R0.reuse, R170 ;  /* 0x000000aa00267220 */ /* 0x040fe40000410000 */
[----:B------:R-:W-:Y:S03]  /*10ce0*/  FMUL.FTZ R39, R0, R171 ;  /* 0x000000ab00277220 */ /* 0x000fe60000410000 */
[----:B------:R-:W-:Y:S01]  /*10cf0*/  FMUL.FTZ R36, R2, R168 ;  /* 0x000000a802247220 */ /* 0x000fe20000410000 */
[----:B------:R-:W-:Y:S01]  /*10d00*/  MOV R168, R211 ;  /* 0x000000d300a87202 */ /* 0x000fe20000000f00 */
[----:B------:R-:W-:Y:S02]  /*10d10*/  FMUL.FTZ R107, R0, R107 ;  /* 0x0000006b006b7220 */ /* 0x000fe40000410000 */
[C---:B------:R-:W-:Y:S02]  /*10d20*/  FMUL.FTZ R108, R2.reuse, R108 ;  /* 0x0000006c026c7220 */ /* 0x040fe40000410000 */
[C---:B------:R-:W-:Y:S01]  /*10d30*/  FMUL.FTZ R109, R2.reuse, R109 ;  /* 0x0000006d026d7220 */ /* 0x040fe20000410000 */
[C---:B------:R-:W-:Y:S03]  /*10d40*/  HMMA.16816.F32 R36, R136.reuse, R44, R36 ;  /* 0x0000002c8824723c */ /* 0x040fe60000001824 */
        /* <DEDUP_REMOVED lines=8> */
[--C-:B---3--:R-:W-:Y:S02]  /*10dd0*/  FFMA.FTZ R134, R202, c[0x0][0x2d0], -R194.reuse ;  /* 0x0000b400ca867a23 */ /* 0x108fe400000108c2 */
[----:B------:R-:W-:Y:S02]  /*10de0*/  FMUL.FTZ R48, R2, R180 ;  /* 0x000000b402307220 */ /* 0x000fe40000410000 */
[C---:B------:R-:W-:Y:S02]  /*10df0*/  FMUL.FTZ R47, R0.reuse, R179 ;  /* 0x000000b3002f7220 */ /* 0x040fe40000410000 */
[----:B------:R3:W4:Y:S03]  /*10e00*/  MUFU.EX2 R179, R134 ;  /* 0x0000008600b37308 */ /* 0x0007260000000800 */
[C---:B------:R-:W-:Y:S02]  /*10e10*/  FMUL.FTZ R46, R0.reuse, R178 ;  /* 0x000000b2002e7220 */ /* 0x040fe40000410000 */
[----:B------:R-:W-:Y:S02]  /*10e20*/  FMUL.FTZ R111, R0, R111 ;  /* 0x0000006f006f7220 */ /* 0x000fe40000410000 */
[C---:B------:R-:W-:Y:S02]  /*10e30*/  FMUL.FTZ R112, R2.reuse, R112 ;  /* 0x0000007002707220 */ /* 0x040fe40000410000 */
[----:B------:R-:W-:Y:S01]  /*10e40*/  FMUL.FTZ R113, R2, R113 ;  /* 0x0000007102717220 */ /* 0x000fe20000410000 */
[C---:B------:R-:W-:Y:S03]  /*10e50*/  HMMA.16816.F32 R44, R136.reuse, R140, R44 ;  /* 0x0000008c882c723c */ /* 0x040fe6000000182c */
[C---:B------:R-:W-:Y:S02]  /*10e60*/  FMUL.FTZ R114, R0.reuse, R114 ;  /* 0x0000007200727220 */ /* 0x040fe40000410000 */
[----:B------:R-:W-:Y:S02]  /*10e70*/  FMUL.FTZ R115, R0, R115 ;  /* 0x0000007300737220 */ /* 0x000fe40000410000 */
[C---:B------:R-:W-:Y:S01]  /*10e80*/  FMUL.FTZ R116, R2.reuse, R116 ;  /* 0x0000007402747220 */ /* 0x040fe20000410000 */
[C---:B------:R-:W-:Y:S01]  /*10e90*/  HMMA.16816.F32 R48, R136.reuse, R142, R48 ;  /* 0x0000008e8830723c */ /* 0x040fe20000001830 */
[----:B------:R-:W4:Y:S03]  /*10ea0*/  LDSM.16.MT88.4 R140, [R217+0x6100] ;  /* 0x00610000d98c783b */ /* 0x000f260000004200 */
[----:B------:R-:W-:Y:S02]  /*10eb0*/  FMUL.FTZ R117, R2, R117 ;  /* 0x0000007502757220 */ /* 0x000fe40000410000 */
[--C-:B---3--:R-:W-:Y:S02]  /*10ec0*/  FFMA.FTZ R134, R203, c[0x0][0x2d0], -R3.reuse ;  /* 0x0000b400cb867a23 */ /* 0x108fe40000010803 */
[C---:B--2---:R-:W-:Y:S02]  /*10ed0*/  HMMA.16816.F32 R52, R136.reuse, R144, R52 ;  /* 0x000000908834723c */ /* 0x044fe40000001834 */
[----:B------:R2:W-:Y:S02]  /*10ee0*/  MUFU.EX2 R213, R134 ;  /* 0x0000008600d57308 */ /* 0x0005e40000000800 */
[C---:B------:R-:W-:Y:S02]  /*10ef0*/  FMUL.FTZ R118, R0.reuse, R118 ;  /* 0x0000007600767220 */ /* 0x040fe40000410000 */
[----:B------:R-:W-:Y:S02]  /*10f00*/  FMUL.FTZ R119, R0, R119 ;  /* 0x0000007700777220 */ /* 0x000fe40000410000 */
        /* <DEDUP_REMOVED lines=9> */
[--C-:B--2---:R-:W-:Y:S02]  /*10fa0*/  FFMA.FTZ R134, R204, c[0x0][0x2d0], -R3.reuse ;  /* 0x0000b400cc867a23 */ /* 0x104fe40000010803 */
[C---:B------:R-:W-:Y:S02]  /*10fb0*/  FMUL.FTZ R124, R2.reuse, R124 ;  /* 0x0000007c027c7220 */ /* 0x040fe40000410000 */
[----:B------:R2:W1:Y:S01]  /*10fc0*/  MUFU.EX2 R212, R134 ;  /* 0x0000008600d47308 */ /* 0x0004620000000800 */
[C---:B----4-:R-:W-:Y:S03]  /*10fd0*/  HMMA.16816.F32 R68, R136.reuse, R140, R68 ;  /* 0x0000008c8844723c */ /* 0x050fe60000001844 */
[----:B------:R-:W-:Y:S02]  /*10fe0*/  FMUL.FTZ R125, R2, R125 ;  /* 0x0000007d027d7220 */ /* 0x000fe40000410000 */
[C---:B------:R-:W-:Y:S02]  /*10ff0*/  FMUL.FTZ R126, R0.reuse, R126 ;  /* 0x0000007e007e7220 */ /* 0x040fe40000410000 */
[----:B------:R-:W-:Y:S01]  /*11000*/  FMUL.FTZ R127, R0, R127 ;  /* 0x0000007f007f7220 */ /* 0x000fe20000410000 */
[C---:B------:R-:W-:Y:S01]  /*11010*/  HMMA.16816.F32 R72, R136.reuse, R142, R72 ;  /* 0x0000008e8848723c */ /* 0x040fe20000001848 */
[----:B------:R-:W4:Y:S03]  /*11020*/  LDSM.16.MT88.4 R140, [R219+0x6100] ;  /* 0x00610000db8c783b */ /* 0x000f260000004200 */
[C---:B------:R-:W-:Y:S02]  /*11030*/  FMUL.FTZ R128, R2.reuse, R128 ;  /* 0x0000008002807220 */ /* 0x040fe40000410000 */
[----:B------:R-:W-:Y:S02]  /*11040*/  FMUL.FTZ R129, R2, R129 ;  /* 0x0000008102817220 */ /* 0x000fe40000410000 */
[C---:B---3--:R-:W-:Y:S04]  /*11050*/  HMMA.16816.F32 R76, R136.reuse, R144, R76 ;  /* 0x00000090884c723c */ /* 0x048fe8000000184c */
[C---:B------:R-:W-:Y:S02]  /*11060*/  FMUL.FTZ R130, R0.reuse, R130 ;  /* 0x0000008200827220 */ /* 0x040fe40000410000 */
[----:B------:R-:W-:Y:S02]  /*11070*/  FMUL.FTZ R131, R0, R131 ;  /* 0x0000008300837220 */ /* 0x000fe40000410000 */
[C---:B------:R-:W-:Y:S01]  /*11080*/  HMMA.16816.F32 R80, R136.reuse, R146, R80 ;  /* 0x000000928850723c */ /* 0x040fe20000001850 */
[----:B------:R-:W3:Y:S03]  /*11090*/  LDSM.16.MT88.4 R144, [R217+0x9100] ;  /* 0x00910000d990783b */ /* 0x000ee60000004200 */
[--C-:B--2---:R-:W-:Y:S02]  /*110a0*/  FFMA.FTZ R134, R205, c[0x0][0x2d0], -R194.reuse ;  /* 0x0000b400cd867a23 */ /* 0x104fe400000108c2 */
[--C-:B------:R-:W-:Y:S02]  /*110b0*/  FFMA.FTZ R135, R135, c[0x0][0x2d0], -R194.reuse ;  /* 0x0000b40087877a23 */ /* 0x100fe400000108c2 */
[C---:B-1----:R-:W-:Y:S01]  /*110c0*/  HMMA.16816.F32 R84, R136.reuse, R148, R84 ;  /* 0x000000948854723c */ /* 0x042fe20000001854 */
[----:B------:R1:W-:Y:S03]  /*110d0*/  MUFU.EX2 R178, R134 ;  /* 0x0000008600b27308 */ /* 0x0003e60000000800 */
[--C-:B------:R-:W-:Y:S04]  /*110e0*/  FFMA.FTZ R184, R184, c[0x0][0x2d0], -R3.reuse ;  /* 0x0000b400b8b87a23 */ /* 0x100fe80000010803 */
[C---:B------:R-:W-:Y:S01]  /*110f0*/  HMMA.16816.F32 R88, R136.reuse, R150, R88 ;  /* 0x000000968858723c */ /* 0x040fe20000001858 */
[----:B------:R-:W2:Y:S02]  /*11100*/  LDSM.16.MT88.4 R148, [R218+0x9100] ;  /* 0x00910000da94783b */ /* 0x000ea40000004200 */
[----:B------:R3:W-:Y:S05]  /*11110*/  MUFU.EX2 R171, R135 ;  /* 0x0000008700ab7308 */ /* 0x0007ea0000000800 */
[C---:B----4-:R-:W-:Y:S08]  /*11120*/  HMMA.16816.F32 R92, R136.reuse, R140, R92 ;  /* 0x0000008c885c723c */ /* 0x050ff0000000185c */
[C---:B------:R-:W-:Y:S01]  /*11130*/  HMMA.16816.F32 R96, R136.reuse, R142, R96 ;  /* 0x0000008e8860723c */ /* 0x040fe20000001860 */
[----:B------:R-:W4:Y:S03]  /*11140*/  LDSM.16.MT88.4 R140, [R220+0x9100] ;  /* 0x00910000dc8c783b */ /* 0x000f260000004200 */
[--C-:B-1----:R-:W-:Y:S04]  /*11150*/  FFMA.FTZ R134, R206, c[0x0][0x2d0], -R194.reuse ;  /* 0x0000b400ce867a23 */ /* 0x102fe800000108c2 */
[C---:B---3--:R-:W-:Y:S01]  /*11160*/  HMMA.16816.F32 R100, R136.reuse, R144, R100 ;  /* 0x000000908864723c */ /* 0x048fe20000001864 */
[----:B------:R1:W3:Y:S03]  /*11170*/  MUFU.EX2 R177, R134 ;  /* 0x0000008600b17308 */ /* 0x0002e60000000800 */
[--C-:B------:R-:W-:Y:S02]  /*11180*/  FFMA.FTZ R135, R195, c[0x0][0x2d0], -R194.reuse ;  /* 0x0000b400c3877a23 */ /* 0x100fe400000108c2 */
[--C-:B------:R-:W-:Y:S02]  /*11190*/  FFMA.FTZ R195, R197, c[0x0][0x2d0], -R194.reuse ;  /* 0x0000b400c5c37a23 */ /* 0x100fe400000108c2 */
[C---:B------:R-:W-:Y:S01]  /*111a0*/  HMMA.16816.F32 R104, R136.reuse, R146, R104 ;  /* 0x000000928868723c */ /* 0x040fe20000001868 */
[----:B------:R-:W3:Y:S03]  /*111b0*/  LDSM.16.MT88.4 R144, [R219+0x9100] ;  /* 0x00910000db90783b */ /* 0x000ee60000004200 */
[----:B------:R-:W-:Y:S04]  /*111c0*/  MUFU.EX2 R195, R195 ;  /* 0x000000c300c37308 */ /* 0x000fe80000000800 */
[C---:B--2---:R-:W-:Y:S08]  /*111d0*/  HMMA.16816.F32 R108, R136.reuse, R148, R108 ;  /* 0x00000094886c723c */ /* 0x044ff0000000186c */
[C---:B------:R-:W-:Y:S01]  /*111e0*/  HMMA.16816.F32 R112, R136.reuse, R150, R112 ;  /* 0x000000968870723c */ /* 0x040fe20000001870 */
[----:B------:R-:W2:Y:S03]  /*111f0*/  LDSM.16.MT88.4 R148, [R217+0x900] ;  /* 0x00090000d994783b */ /* 0x000ea60000004200 */
[--C-:B-1----:R-:W-:Y:S04]  /*11200*/  FFMA.FTZ R134, R207, c[0x0][0x2d0], -R3.reuse ;  /* 0x0000b400cf867a23 */ /* 0x102fe80000010803 */
[----:B------:R1:W-:Y:S01]  /*11210*/  MUFU.EX2 R211, R134 ;  /* 0x0000008600d37308 */ /* 0x0003e20000000800 */
[C---:B----4-:R-:W-:Y:S08]  /*11220*/  HMMA.16816.F32 R116, R136.reuse, R140, R116 ;  /* 0x0000008c8874723c */ /* 0x050ff00000001874 */
[C---:B------:R-:W-:Y:S01]  /*11230*/  HMMA.16816.F32 R120, R136.reuse, R142, R120 ;  /* 0x0000008e8878723c */ /* 0x040fe20000001878 */
[----:B------:R-:W4:Y:S07]  /*11240*/  LDSM.16.MT88.4 R140, [R218+0x900] ;  /* 0x00090000da8c783b */ /* 0x000f2e0000004200 */
[C---:B---3--:R-:W-:Y:S04]  /*11250*/  HMMA.16816.F32 R124, R136.reuse, R144, R124 ;  /* 0x00000090887c723c */ /* 0x048fe8000000187c */
[--C-:B-1----:R-:W-:Y:S04]  /*11260*/  FFMA.FTZ R134, R208, c[0x0][0x2d0], -R3.reuse ;  /* 0x0000b400d0867a23 */ /* 0x102fe80000010803 */
[----:B------:R-:W-:Y:S01]  /*11270*/  HMMA.16816.F32 R128, R136, R146, R128 ;  /* 0x000000928880723c */ /* 0x000fe20000001880 */
[----:B------:R-:W1:Y:S01]  /*11280*/  LDSM.16.MT88.4 R144, [R220+0x900] ;  /* 0x00090000dc90783b */ /* 0x000e620000004200 */
[----:B------:R-:W3:Y:S05]  /*11290*/  MUFU.EX2 R210, R134 ;  /* 0x0000008600d27308 */ /* 0x000eea0000000800 */
[----:B------:R-:W-:Y:S02]  /*112a0*/  F2FP.PACK_AB R136, R179, R169 ;  /* 0x000000a9b388723e */ /* 0x000fe400000000ff */
[----:B------:R-:W-:Y:S03]  /*112b0*/  F2FP.PACK_AB R137, R212, R213 ;  /* 0x000000d5d489723e */ /* 0x000fe600000000ff */
[----:B------:R-:W-:Y:S02]  /*112c0*/  F2FP.PACK_AB R138, R177, R178 ;  /* 0x000000b2b18a723e */ /* 0x000fe400000000ff */
[----:B---3--:R-:W-:Y:S01]  /*112d0*/  F2FP.PACK_AB R139, R210, R211 ;  /* 0x000000d3d28b723e */ /* 0x008fe200000000ff */
[--C-:B------:R-:W-:Y:S04]  /*112e0*/  FFMA.FTZ R134, R209, c[0x0][0x2d0], -R194.reuse ;  /* 0x0000b400d1867a23 */ /* 0x100fe800000108c2 */
[----:B------:R3:W-:Y:S02]  /*112f0*/  MUFU.EX2 R176, R134 ;  /* 0x0000008600b07308 */ /* 0x0007e40000000800 */
[C---:B--2---:R-:W-:Y:S08]  /*11300*/  HMMA.16816.F32 R4, R136.reuse, R148, R4 ;  /* 0x000000948804723c */ /* 0x044ff00000001804 */
[C---:B------:R-:W-:Y:S01]  /*11310*/  HMMA.16816.F32 R8, R136.reuse, R150, R8 ;  /* 0x000000968808723c */ /* 0x040fe20000001808 */
[----:B------:R-:W2:Y:S07]  /*11320*/  LDSM.16.MT88.4 R148, [R219+0x900] ;  /* 0x00090000db94783b */ /* 0x000eae0000004200 */
[C---:B----4-:R-:W-:Y:S04]  /*11330*/  HMMA.16816.F32 R12, R136.reuse, R140, R12 ;  /* 0x0000008c880c723c */ /* 0x050fe8000000180c */
[--C-:B---3--:R-:W-:Y:S04]  /*11340*/  FFMA.FTZ R134, R214, c[0x0][0x2d0], -R194.reuse ;  /* 0x0000b400d6867a23 */ /* 0x108fe800000108c2 */
        /* <DEDUP_REMOVED lines=8> */
[----:B------:R2:W-:Y:S01]  /*113d0*/  MUFU.EX2 R207, R134 ;  /* 0x0000008600cf7308 */ /* 0x0005e20000000800 */
[C---:B------:R-:W-:Y:S01]  /*113e0*/  HMMA.16816.F32 R32, R136.reuse, R150, R32 ;  /* 0x000000968820723c */ /* 0x040fe20000001820 */
[----:B------:R-:W4:Y:S07]  /*113f0*/  LDSM.16.MT88.4 R148, [R220+0x3900] ;  /* 0x00390000dc94783b */ /* 0x000f2e0000004200 */
[C---:B---3--:R-:W-:Y:S08]  /*11400*/  HMMA.16816.F32 R36, R136.reuse, R140, R36 ;  /* 0x0000008c8824723c */ /* 0x048ff00000001824 */
[C---:B------:R-:W-:Y:S01]  /*11410*/  HMMA.16816.F32 R40, R136.reuse, R142, R40 ;  /* 0x0000008e8828723c */ /* 0x040fe20000001828 */
[----:B------:R-:W3:Y:S03]  /*11420*/  LDSM.16.MT88.4 R140, [R219+0x3900] ;  /* 0x00390000db8c783b */ /* 0x000ee60000004200 */
[--C-:B--2---:R-:W-:Y:S04]  /*11430*/  FFMA.FTZ R134, R252, c[0x0][0x2d0], -R3.reuse ;  /* 0x0000b400fc867a23 */ /* 0x104fe80000010803 */
[C---:B-1----:R-:W-:Y:S01]  /*11440*/  HMMA.16816.F32 R44, R136.reuse, R144, R44 ;  /* 0x00000090882c723c */ /* 0x042fe2000000182c */
[----:B------:R1:W-:Y:S07]  /*11450*/  MUFU.EX2 R206, R134 ;  /* 0x0000008600ce7308 */ /* 0x0003ee0000000800 */
[C---:B------:R-:W-:Y:S01]  /*11460*/  HMMA.16816.F32 R48, R136.reuse, R146, R48 ;  /* 0x000000928830723c */ /* 0x040fe20000001830 */
[----:B------:R-:W2:Y:S07]  /*11470*/  LDSM.16.MT88.4 R144, [R217+0x6900] ;  /* 0x00690000d990783b */ /* 0x000eae0000004200 */
[C---:B----4-:R-:W-:Y:S08]  /*11480*/  HMMA.16816.F32 R52, R136.reuse, R148, R52 ;  /* 0x000000948834723c */ /* 0x050ff00000001834 */
[C---:B------:R-:W-:Y:S01]  /*11490*/  HMMA.16816.F32 R56, R136.reuse, R150, R56 ;  /* 0x000000968838723c */ /* 0x040fe20000001838 */
[----:B------:R-:W4:Y:S03]  /*114a0*/  LDSM.16.MT88.4 R148, [R218+0x6900] ;  /* 0x00690000da94783b */ /* 0x000f260000004200 */
[--C-:B-1----:R-:W-:Y:S04]  /*114b0*/  FFMA.FTZ R134, R173, c[0x0][0x2d0], -R194.reuse ;  /* 0x0000b400ad867a23 */ /* 0x102fe800000108c2 */
[C---:B---3--:R-:W-:Y:S01]  /*114c0*/  HMMA.16816.F32 R60, R136.reuse, R140, R60 ;  /* 0x0000008c883c723c */ /* 0x048fe2000000183c */
[----:B------:R1:W3:Y:S07]  /*114d0*/  MUFU.EX2 R174, R134 ;  /* 0x0000008600ae7308 */ /* 0x0002ee0000000800 */
[C---:B------:R-:W-:Y:S01]  /*114e0*/  HMMA.16816.F32 R64, R136.reuse, R142, R64 ;  /* 0x0000008e8840723c */ /* 0x040fe20000001840 */
[----:B------:R-:W3:Y:S07]  /*114f0*/  LDSM.16.MT88.4 R140, [R220+0x6900] ;  /* 0x00690000dc8c783b */ /* 0x000eee0000004200 */
        /* <DEDUP_REMOVED lines=10> */
[C---:B------:R-:W-:Y:S01]  /*115a0*/  HMMA.16816.F32 R88, R136.reuse, R142, R88 ;  /* 0x0000008e8858723c */ /* 0x040fe20000001858 */
[----:B------:R-:W1:Y:S01]  /*115b0*/  LDSM.16.MT88.4 R140, [R218+0x9900] ;  /* 0x00990000da8c783b */ /* 0x000e620000004200 */
[----:B------:R3:W1:Y:S06]  /*115c0*/  MUFU.EX2 R204, R134 ;  /* 0x0000008600cc7308 */ /* 0x00066c0000000800 */
[C---:B--2---:R-:W-:Y:S08]  /*115d0*/  HMMA.16816.F32 R92, R136.reuse, R144, R92 ;  /* 0x00000090885c723c */ /* 0x044ff0000000185c */
[C---:B------:R-:W-:Y:S01]  /*115e0*/  HMMA.16816.F32 R96, R136.reuse, R146, R96 ;  /* 0x000000928860723c */ /* 0x040fe20000001860 */
[----:B------:R-:W2:Y:S07]  /*115f0*/  LDSM.16.MT88.4 R144, [R220+0x9900] ;  /* 0x00990000dc90783b */ /* 0x000eae0000004200 */
[C---:B----4-:R-:W-:Y:S04]  /*11600*/  HMMA.16816.F32 R100, R136.reuse, R148, R100 ;  /* 0x000000948864723c */ /* 0x050fe80000001864 */
[--C-:B---3--:R-:W-:Y:S04]  /*11610*/  FFMA.FTZ R134, R167, c[0x0][0x2d0], -R194.reuse ;  /* 0x0000b400a7867a23 */ /* 0x108fe800000108c2 */
[----:B------:R3:W-:Y:S01]  /*11620*/  MUFU.EX2 R180, R134 ;  /* 0x0000008600b47308 */ /* 0x0007e20000000800 */
[C---:B------:R-:W-:Y:S01]  /*11630*/  HMMA.16816.F32 R104, R136.reuse, R150, R104 ;  /* 0x000000968868723c */ /* 0x040fe20000001868 */
[----:B------:R-:W4:Y:S07]  /*11640*/  LDSM.16.MT88.4 R148, [R219+0x9900] ;  /* 0x00990000db94783b */ /* 0x000f2e0000004200 */
[C---:B-1----:R-:W-:Y:S08]  /*11650*/  HMMA.16816.F32 R108, R136.reuse, R140, R108 ;  /* 0x0000008c886c723c */ /* 0x042ff0000000186c */
[C---:B------:R-:W-:Y:S01]  /*11660*/  HMMA.16816.F32 R112, R136.reuse, R142, R112 ;  /* 0x0000008e8870723c */ /* 0x040fe20000001870 */
[----:B------:R-:W1:Y:S03]  /*11670*/  LDSM.16.MT88.4 R140, [R217+0x1100] ;  /* 0x00110000d98c783b */ /* 0x000e660000004200 */
[--C-:B---3--:R-:W-:Y:S04]  /*11680*/  FFMA.FTZ R134, R166, c[0x0][0x2d0], -R194.reuse ;  /* 0x0000b400a6867a23 */ /* 0x108fe800000108c2 */
[C---:B--2---:R-:W-:Y:S01]  /*11690*/  HMMA.16816.F32 R116, R136.reuse, R144, R116 ;  /* 0x000000908874723c */ /* 0x044fe20000001874 */
[----:B------:R2:W3:Y:S07]  /*116a0*/  MUFU.EX2 R252, R134 ;  /* 0x0000008600fc7308 */ /* 0x0004ee0000000800 */
[C---:B------:R-:W-:Y:S01]  /*116b0*/  HMMA.16816.F32 R120, R136.reuse, R146, R120 ;  /* 0x000000928878723c */ /* 0x040fe20000001878 */
[----:B------:R-:W3:Y:S07]  /*116c0*/  LDSM.16.MT88.4 R144, [R218+0x1100] ;  /* 0x00110000da90783b */ /* 0x000eee0000004200 */
[C---:B----4-:R-:W-:Y:S08]  /*116d0*/  HMMA.16816.F32 R124, R136.reuse, R148, R124 ;  /* 0x00000094887c723c */ /* 0x050ff0000000187c */
[----:B------:R-:W-:Y:S01]  /*116e0*/  HMMA.16816.F32 R128, R136, R150, R128 ;  /* 0x000000968880723c */ /* 0x000fe20000001880 */
[----:B------:R-:W4:Y:S03]  /*116f0*/  LDSM.16.MT88.4 R148, [R220+0x1100] ;  /* 0x00110000dc94783b */ /* 0x000f260000004200 */
[--C-:B--2---:R-:W-:Y:S03]  /*11700*/  FFMA.FTZ R134, R200, c[0x0][0x2d0], -R3.reuse ;  /* 0x0000b400c8867a23 */ /* 0x104fe60000010803 */
[----:B------:R-:W-:Y:S01]  /*11710*/  F2FP.PACK_AB R138, R174, R171 ;  /* 0x000000abae8a723e */ /* 0x000fe200000000ff */
[----:B------:R2:W-:Y:S01]  /*11720*/  MUFU.EX2 R200, R134 ;  /* 0x0000008600c87308 */ /* 0x0005e20000000800 */
[----:B------:R-:W-:Y:S03]  /*11730*/  F2FP.PACK_AB R136, R170, R176 ;  /* 0x000000b0aa88723e */ /* 0x000fe600000000ff */
[----:B------:R-:W-:Y:S02]  /*11740*/  F2FP.PACK_AB R137, R206, R207 ;  /* 0x000000cfce89723e */ /* 0x000fe400000000ff */
[----:B------:R-:W-:Y:S07]  /*11750*/  F2FP.PACK_AB R139, R204, R203 ;  /* 0x000000cbcc8b723e */ /* 0x000fee00000000ff */
[C---:B-1----:R-:W-:Y:S08]  /*11760*/  HMMA.16816.F32 R4, R136.reuse, R140, R4 ;  /* 0x0000008c8804723c */ /* 0x042ff00000001804 */
[C---:B------:R-:W-:Y:S01]  /*11770*/  HMMA.16816.F32 R8, R136.reuse, R142, R8 ;  /* 0x0000008e8808723c */ /* 0x040fe20000001808 */
[----:B------:R-:W1:Y:S03]  /*11780*/  LDSM.16.MT88.4 R140, [R219+0x1100] ;  /* 0x00110000db8c783b */ /* 0x000e660000004200 */
[--C-:B--2---:R-:W-:Y:S04]  /*11790*/  FFMA.FTZ R134, R165, c[0x0][0x2d0], -R3.reuse ;  /* 0x0000b400a5867a23 */ /* 0x104fe80000010803 */
[C---:B---3--:R-:W-:Y:S01]  /*117a0*/  HMMA.16816.F32 R12, R136.reuse, R144, R12 ;  /* 0x00000090880c723c */ /* 0x048fe2000000180c */
[----:B------:R2:W3:Y:S07]  /*117b0*/  MUFU.EX2 R201, R134 ;  /* 0x0000008600c97308 */ /* 0x0004ee0000000800 */
[C---:B------:R-:W-:Y:S01]  /*117c0*/  HMMA.16816.F32 R16, R136.reuse, R146, R16 ;  /* 0x000000928810723c */ /* 0x040fe20000001810 */
[----:B------:R-:W3:Y:S07]  /*117d0*/  LDSM.16.MT88.4 R144, [R217+0x4100] ;  /* 0x00410000d990783b */ /* 0x000eee0000004200 */
[C---:B----4-:R-:W-:Y:S08]  /*117e0*/  HMMA.16816.F32 R20, R136.reuse, R148, R20 ;  /* 0x000000948814723c */ /* 0x050ff00000001814 */
[C---:B------:R-:W-:Y:S01]  /*117f0*/  HMMA.16816.F32 R24, R136.reuse, R150, R24 ;  /* 0x000000968818723c */ /* 0x040fe20000001818 */
[----:B------:R-:W4:Y:S03]  /*11800*/  LDSM.16.MT88.4 R148, [R218+0x4100] ;  /* 0x00410000da94783b */ /* 0x000f260000004200 */
[--C-:B--2---:R-:W-:Y:S04]  /*11810*/  FFMA.FTZ R134, R164, c[0x0][0x2d0], -R194.reuse ;  /* 0x0000b400a4867a23 */ /* 0x104fe800000108c2 */
[----:B------:R2:W-:Y:S01]  /*11820*/  MUFU.EX2 R215, R134 ;  /* 0x0000008600d77308 */ /* 0x0005e20000000800 */
[C---:B-1----:R-:W-:Y:S01]  /*11830*/  HMMA.16816.F32 R28, R136.reuse, R140, R28 ;  /* 0x0000008c881c723c */ /* 0x042fe2000000181c */
[----:B------:R-:W-:Y:S07]  /*11840*/  LDSM.16.MT88.4 R164, [R219+0x2900] ;  /* 0x00290000dba4783b */ /* 0x000fee0000004200 */
[C---:B------:R-:W-:Y:S01]  /*11850*/  HMMA.16816.F32 R32, R136.reuse, R142, R32 ;  /* 0x0000008e8820723c */ /* 0x040fe20000001820 */
[----:B------:R-:W1:Y:S07]  /*11860*/  LDSM.16.MT88.4 R140, [R220+0x4100] ;  /* 0x00410000dc8c783b */ /* 0x000e6e0000004200 */
[C---:B---3--:R-:W-:Y:S04]  /*11870*/  HMMA.16816.F32 R36, R136.reuse, R144, R36 ;  /* 0x000000908824723c */ /* 0x048fe80000001824 */
[--C-:B--2---:R-:W-:Y:S04]  /*11880*/  FFMA.FTZ R134, R163, c[0x0][0x2d0], -R194.reuse ;  /* 0x0000b400a3867a23 */ /* 0x104fe800000108c2 */
[C---:B------:R-:W-:Y:S01]  /*11890*/  HMMA.16816.F32 R40, R136.reuse, R146, R40 ;  /* 0x000000928828723c */ /* 0x040fe20000001828 */
[----:B------:R-:W2:Y:S01]  /*118a0*/  LDSM.16.MT88.4 R144, [R219+0x4100] ;  /* 0x00410000db90783b */ /* 0x000ea20000004200 */
[----:B------:R3:W2:Y:S06]  /*118b0*/  MUFU.EX2 R214, R134 ;  /* 0x0000008600d67308 */ /* 0x0006ac0000000800 */
[C---:B----4-:R-:W-:Y:S01]  /*118c0*/  HMMA.16816.F32 R44, R136.reuse, R148, R44 ;  /* 0x00000094882c723c */ /* 0x050fe2000000182c */
[----:B------:R-:W4:Y:S07]  /*118d0*/  LDL.LU R163, [R1+0x8] ;  /* 0x0000080001a37983 */ /* 0x000f2e0000300800 */
[C---:B------:R-:W-:Y:S01]  /*118e0*/  HMMA.16816.F32 R48, R136.reuse, R150, R48 ;  /* 0x000000968830723c */ /* 0x040fe20000001830 */
[----:B------:R-:W2:Y:S07]  /*118f0*/  LDSM.16.MT88.4 R148, [R217+0x7100] ;  /* 0x00710000d994783b */ /* 0x000eae0000004200 */
[C---:B-1----:R-:W-:Y:S04]  /*11900*/  HMMA.16816.F32 R52, R136.reuse, R140, R52 ;  /* 0x0000008c8834723c */ /* 0x042fe80000001834 */
[--C-:B---3--:R-:W-:Y:S04]  /*11910*/  FFMA.FTZ R134, R199, c[0x0][0x2d0], -R3.reuse ;  /* 0x0000b400c7867a23 */ /* 0x108fe80000010803 */
[----:B------:R1:W-:Y:S01]  /*11920*/  MUFU.EX2 R199, R134 ;  /* 0x0000008600c77308 */ /* 0x0003e20000000800 */
[C---:B------:R-:W-:Y:S01]  /*11930*/  HMMA.16816.F32 R56, R136.reuse, R142, R56 ;  /* 0x0000008e8838723c */ /* 0x040fe20000001838 */
[----:B------:R-:W3:Y:S07]  /*11940*/  LDSM.16.MT88.4 R140, [R218+0x7100] ;  /* 0x00710000da8c783b */ /* 0x000eee0000004200 */
[C---:B--2---:R-:W-:Y:S08]  /*11950*/  HMMA.16816.F32 R60, R136.reuse, R144, R60 ;  /* 0x00000090883c723c */ /* 0x044ff0000000183c */
[C---:B------:R-:W-:Y:S01]  /*11960*/  HMMA.16816.F32 R64, R136.reuse, R146, R64 ;  /* 0x000000928840723c */ /* 0x040fe20000001840 */
[----:B------:R-:W2:Y:S03]  /*11970*/  LDSM.16.MT88.4 R144, [R220+0x7100] ;  /* 0x00710000dc90783b */ /* 0x000ea60000004200 */
[--C-:B-1----:R-:W-:Y:S04]  /*11980*/  FFMA.FTZ R134, R162, c[0x0][0x2d0], -R3.reuse ;  /* 0x0000b400a2867a23 */ /* 0x102fe80000010803 */
[C---:B------:R-:W-:Y:S04]  /*11990*/  HMMA.16816.F32 R68, R136.reuse, R148, R68 ;  /* 0x000000948844723c */ /* 0x040fe80000001844 */
[----:B------:R-:W-:Y:S02]  /*119a0*/  MOV R162, R198 ;  /* 0x000000c600a27202 */ /* 0x000fe40000000f00 */
[----:B------:R1:W1:Y:S02]  /*119b0*/  MUFU.EX2 R198, R134 ;  /* 0x0000008600c67308 */ /* 0x0002640000000800 */
[C---:B------:R-:W-:Y:S01]  /*119c0*/  HMMA.16816.F32 R72, R136.reuse, R150, R72 ;  /* 0x000000968848723c */ /* 0x040fe20000001848 */
[----:B------:R-:W2:Y:S07]  /*119d0*/  LDSM.16.MT88.4 R148, [R219+0x7100] ;  /* 0x00710000db94783b */ /* 0x000eae0000004200 */
[C---:B---3--:R-:W-:Y:S08]  /*119e0*/  HMMA.16816.F32 R76, R136.reuse, R140, R76 ;  /* 0x0000008c884c723c */ /* 0x048ff0000000184c */
[C---:B------:R-:W-:Y:S01]  /*119f0*/  HMMA.16816.F32 R80, R136.reuse, R142, R80 ;  /* 0x0000008e8850723c */ /* 0x040fe20000001850 */
[----:B------:R-:W3:Y:S03]  /*11a00*/  LDSM.16.MT88.4 R140, [R217+0xa100] ;  /* 0x00a10000d98c783b */ /* 0x000ee60000004200 */
[--C-:B-1----:R-:W-:Y:S04]  /*11a10*/  FFMA.FTZ R134, R162, c[0x0][0x2d0], -R194.reuse ;  /* 0x0000b400a2867a23 */ /* 0x102fe800000108c2 */
[C---:B--2---:R-:W-:Y:S01]  /*11a20*/  HMMA.16816.F32 R84, R136.reuse, R144, R84 ;  /* 0x000000908854723c */ /* 0x044fe20000001854 */
[----:B------:R-:W2:Y:S01]  /*11a30*/  LDL.LU R162, [R1+0xc] ;  /* 0x00000c0001a27983 */ /* 0x000ea20000300800 */
[----:B------:R1:W-:Y:S06]  /*11a40*/  MUFU.EX2 R209, R134 ;  /* 0x0000008600d17308 */ /* 0x0003ec0000000800 */
[C---:B------:R-:W-:Y:S01]  /*11a50*/  HMMA.16816.F32 R88, R136.reuse, R146, R88 ;  /* 0x000000928858723c */ /* 0x040fe20000001858 */
[----:B------:R-:W3:Y:S07]  /*11a60*/  LDSM.16.MT88.4 R144, [R218+0xa100] ;  /* 0x00a10000da90783b */ /* 0x000eee0000004200 */
[C---:B------:R-:W-:Y:S08]  /*11a70*/  HMMA.16816.F32 R92, R136.reuse, R148, R92 ;  /* 0x00000094885c723c */ /* 0x040ff0000000185c */
[C---:B------:R-:W-:Y:S01]  /*11a80*/  HMMA.16816.F32 R96, R136.reuse, R150, R96 ;  /* 0x000000968860723c */ /* 0x040fe20000001860 */
[----:B------:R-:W3:Y:S03]  /*11a90*/  LDSM.16.MT88.4 R148, [R220+0xa100] ;  /* 0x00a10000dc94783b */ /* 0x000ee60000004200 */
[--C-:B-1----:R-:W-:Y:S01]  /*11aa0*/  FFMA.FTZ R134, R161, c[0x0][0x2d0], -R194.reuse ;  /* 0x0000b400a1867a23 */ /* 0x102fe200000108c2 */
[----:B------:R-:W-:Y:S02]  /*11ab0*/  MOV R161, R159 ;  /* 0x0000009f00a17202 */ /* 0x000fe40000000f00 */
[----:B------:R-:W-:Y:S01]  /*11ac0*/  MOV R159, R157 ;  /* 0x0000009d009f7202 */ /* 0x000fe20000000f00 */
[----:B------:R1:W-:Y:S01]  /*11ad0*/  MUFU.EX2 R208, R134 ;  /* 0x0000008600d07308 */ /* 0x0003e20000000800 */
[C---:B---3--:R-:W-:Y:S03]  /*11ae0*/  HMMA.16816.F32 R100, R136.reuse, R140, R100 ;  /* 0x0000008c8864723c */ /* 0x048fe60000001864 */
[----:B------:R-:W-:Y:S02]  /*11af0*/  MOV R157, R192 ;  /* 0x000000c0009d7202 */ /* 0x000fe40000000f00 */
[----:B------:R-:W-:Y:S03]  /*11b00*/  MOV R173, R161 ;  /* 0x000000a100ad7202 */ /* 0x000fe60000000f00 */
[C---:B------:R-:W-:Y:S01]  /*11b10*/  HMMA.16816.F32 R104, R136.reuse, R142, R104 ;  /* 0x0000008e8868723c */ /* 0x040fe20000001868 */
[----:B------:R-:W3:Y:S07]  /*11b20*/  LDSM.16.MT88.4 R140, [R219+0xa100] ;  /* 0x00a10000db8c783b */ /* 0x000eee0000004200 */
[C---:B------:R-:W-:Y:S04]  /*11b30*/  HMMA.16816.F32 R108, R136.reuse, R144, R108 ;  /* 0x00000090886c723c */ /* 0x040fe8000000186c */
[--C-:B-1----:R-:W-:Y:S04]  /*11b40*/  FFMA.FTZ R134, R152, c[0x0][0x2d0], -R3.reuse ;  /* 0x0000b40098867a23 */ /* 0x102fe80000010803 */
[C---:B------:R-:W-:Y:S01]  /*11b50*/  HMMA.16816.F32 R112, R136.reuse, R146, R112 ;  /* 0x000000928870723c */ /* 0x040fe20000001870 */
[----:B------:R-:W1:Y:S03]  /*11b60*/  LDSM.16.MT88.4 R144, [R217+0x1900] ;  /* 0x00190000d990783b */ /* 0x000e660000004200 */
[----:B------:R-:W-:Y:S02]  /*11b70*/  MOV R152, R193 ;  /* 0x000000c100987202 */ /* 0x000fe40000000f00 */
[----:B------:R3:W-:Y:S02]  /*11b80*/  MUFU.EX2 R193, R134 ;  /* 0x0000008600c17308 */ /* 0x0007e40000000800 */
[C---:B------:R-:W-:Y:S08]  /*11b90*/  HMMA.16816.F32 R116, R136.reuse, R148, R116 ;  /* 0x000000948874723c */ /* 0x040ff00000001874 */
[C---:B------:R-:W-:Y:S01]  /*11ba0*/  HMMA.16816.F32 R120, R136.reuse, R150, R120 ;  /* 0x000000968878723c */ /* 0x040fe20000001878 */
[----:B------:R-:W1:Y:S07]  /*11bb0*/  LDSM.16.MT88.4 R148, [R218+0x1900] ;  /* 0x00190000da94783b */ /* 0x000e6e0000004200 */
[C---:B---3--:R-:W-:Y:S04]  /*11bc0*/  HMMA.16816.F32 R124, R136.reuse, R140, R124 ;  /* 0x0000008c887c723c */ /* 0x048fe8000000187c */
[--C-:B------:R-:W-:Y:S01]  /*11bd0*/  FFMA.FTZ R134, R160, c[0x0][0x2d0], -R3.reuse ;  /* 0x0000b400a0867a23 */ /* 0x100fe20000010803 */
[----:B------:R-:W-:Y:S03]  /*11be0*/  MOV R160, R158 ;  /* 0x0000009e00a07202 */ /* 0x000fe60000000f00 */
[----:B------:R-:W-:Y:S01]  /*11bf0*/  HMMA.16816.F32 R128, R136, R142, R128 ;  /* 0x0000008e8880723c */ /* 0x000fe20000001880 */
[----:B------:R-:W3:Y:S01]  /*11c00*/  LDSM.16.MT88.4 R140, [R220+0x1900] ;  /* 0x00190000dc8c783b */ /* 0x000ee20000004200 */
[----:B------:R1:W-:Y:S02]  /*11c10*/  MUFU.EX2 R192, R134 ;  /* 0x0000008600c07308 */ /* 0x0003e40000000800 */
[----:B------:R-:W-:Y:S02]  /*11c20*/  MOV R158, R155 ;  /* 0x0000009b009e7202 */ /* 0x000fe40000000f00 */
[----:B------:R-:W-:Y:S02]  /*11c30*/  MOV R175, R160 ;  /* 0x000000a000af7202 */ /* 0x000fe40000000f00 */
[----:B------:R-:W-:Y:S04]  /*11c40*/  F2FP.PACK_AB R136, R252, R180 ;  /* 0x000000b4fc88723e */ /* 0x000fe800000000ff */
[----:B------:R-:W-:Y:S02]  /*11c50*/  F2FP.PACK_AB R137, R201, R200 ;  /* 0x000000c8c989723e */ /* 0x000fe400000000ff */
[----:B------:R-:W-:Y:S02]  /*11c60*/  F2FP.PACK_AB R138, R214, R215 ;  /* 0x000000d7d68a723e */ /* 0x000fe400000000ff */
[----:B------:R-:W-:Y:S02]  /*11c70*/  F2FP.PACK_AB R139, R198, R199 ;  /* 0x000000c7c68b723e */ /* 0x000fe400000000ff */
[----:B------:R-:W-:Y:S02]  /*11c80*/  MOV R160, R159 ;  /* 0x0000009f00a07202 */ /* 0x000fe40000000f00 */
[----:B------:R-:W-:Y:S03]  /*11c90*/  MOV R161, R158 ;  /* 0x0000009e00a17202 */ /* 0x000fe60000000f00 */
[C---:B-1----:R-:W-:Y:S03]  /*11ca0*/  HMMA.16816.F32 R4, R136.reuse, R144, R4 ;  /* 0x000000908804723c */ /* 0x042fe60000001804 */
[--C-:B------:R-:W-:Y:S01]  /*11cb0*/  FFMA.FTZ R134, R154, c[0x0][0x2d0], -R194.reuse ;  /* 0x0000b4009a867a23 */ /* 0x100fe200000108c2 */
[----:B------:R-:W-:Y:S03]  /*11cc0*/  MOV R181, R161 ;  /* 0x000000a100b57202 */ /* 0x000fe60000000f00 */
[----:B------:R1:W-:Y:S01]  /*11cd0*/  MUFU.EX2 R205, R134 ;  /* 0x0000008600cd7308 */ /* 0x0003e20000000800 */
[C---:B------:R-:W-:Y:S01]  /*11ce0*/  HMMA.16816.F32 R8, R136.reuse, R146, R8 ;  /* 0x000000928808723c */ /* 0x040fe20000001808 */
[----:B------:R-:W3:Y:S07]  /*11cf0*/  LDSM.16.MT88.4 R144, [R219+0x1900] ;  /* 0x00190000db90783b */ /* 0x000eee0000004200 */
[C---:B------:R-:W-:Y:S08]  /*11d00*/  HMMA.16816.F32 R12, R136.reuse, R148, R12 ;  /* 0x00000094880c723c */ /* 0x040ff0000000180c */
[C---:B------:R-:W-:Y:S01]  /*11d10*/  HMMA.16816.F32 R16, R136.reuse, R150, R16 ;  /* 0x000000968810723c */ /* 0x040fe20000001810 */
[----:B------:R-:W3:Y:S03]  /*11d20*/  LDSM.16.MT88.4 R148, [R217+0x4900] ;  /* 0x00490000d994783b */ /* 0x000ee60000004200 */
[--C-:B-1----:R-:W-:Y:S04]  /*11d30*/  FFMA.FTZ R134, R153, c[0x0][0x2d0], -R194.reuse ;  /* 0x0000b40099867a23 */ /* 0x102fe800000108c2 */
[C---:B---3--:R-:W-:Y:S01]  /*11d40*/  HMMA.16816.F32 R20, R136.reuse, R140, R20 ;  /* 0x0000008c8814723c */ /* 0x048fe20000001814 */
[----:B------:R1:W-:Y:S07]  /*11d50*/  MUFU.EX2 R202, R134 ;  /* 0x0000008600ca7308 */ /* 0x0003ee0000000800 */
[C---:B------:R-:W-:Y:S01]  /*11d60*/  HMMA.16816.F32 R24, R136.reuse, R142, R24 ;  /* 0x0000008e8818723c */ /* 0x040fe20000001818 */
[----:B------:R-:W3:Y:S07]  /*11d70*/  LDSM.16.MT88.4 R140, [R218+0x4900] ;  /* 0x00490000da8c783b */ /* 0x000eee0000004200 */
[C---:B------:R-:W-:Y:S08]  /*11d80*/  HMMA.16816.F32 R28, R136.reuse, R144, R28 ;  /* 0x00000090881c723c */ /* 0x040ff0000000181c */
[C---:B------:R-:W-:Y:S01]  /*11d90*/  HMMA.16816.F32 R32, R136.reuse, R146, R32 ;  /* 0x000000928820723c */ /* 0x040fe20000001820 */
[----:B------:R-:W4:Y:S03]  /*11da0*/  LDSM.16.MT88.4 R144, [R220+0x4900] ;  /* 0x00490000dc90783b */ /* 0x000f260000004200 */
[--C-:B-1----:R-:W-:Y:S04]  /*11db0*/  FFMA.FTZ R134, R191, c[0x0][0x2d0], -R3.reuse ;  /* 0x0000b400bf867a23 */ /* 0x102fe80000010803 */
[C---:B------:R-:W-:Y:S01]  /*11dc0*/  HMMA.16816.F32 R36, R136.reuse, R148, R36 ;  /* 0x000000948824723c */ /* 0x040fe20000001824 */
[----:B------:R1:W-:Y:S07]  /*11dd0*/  MUFU.EX2 R191, R134 ;  /* 0x0000008600bf7308 */ /* 0x0003ee0000000800 */
[C---:B------:R-:W-:Y:S01]  /*11de0*/  HMMA.16816.F32 R40, R136.reuse, R150, R40 ;  /* 0x000000968828723c */ /* 0x040fe20000001828 */
[----:B------:R-:W4:Y:S07]  /*11df0*/  LDSM.16.MT88.4 R148, [R219+0x4900] ;  /* 0x00490000db94783b */ /* 0x000f2e0000004200 */
[C---:B---3--:R-:W-:Y:S08]  /*11e00*/  HMMA.16816.F32 R44, R136.reuse, R140, R44 ;  /* 0x0000008c882c723c */ /* 0x048ff0000000182c */
[C---:B------:R-:W-:Y:S01]  /*11e10*/  HMMA.16816.F32 R48, R136.reuse, R142, R48 ;  /* 0x0000008e8830723c */ /* 0x040fe20000001830 */
[----:B------:R-:W3:Y:S03]  /*11e20*/  LDSM.16.MT88.4 R140, [R217+0x7900] ;  /* 0x00790000d98c783b */ /* 0x000ee60000004200 */
[----:B-1----:R-:W-:Y:S04]  /*11e30*/  FFMA.FTZ R134, R190, c[0x0][0x2d0], -R3 ;  /* 0x0000b400be867a23 */ /* 0x002fe80000010803 */
[----:B------:R1:W-:Y:S01]  /*11e40*/  MUFU.EX2 R190, R134 ;  /* 0x0000008600be7308 */ /* 0x0003e20000000800 */
[C---:B----4-:R-:W-:Y:S08]  /*11e50*/  HMMA.16816.F32 R52, R136.reuse, R144, R52 ;  /* 0x000000908834723c */ /* 0x050ff00000001834 */
[C---:B------:R-:W-:Y:S01]  /*11e60*/  HMMA.16816.F32 R56, R136.reuse, R146, R56 ;  /* 0x000000928838723c */ /* 0x040fe20000001838 */
[----:B------:R-:W4:Y:S03]  /*11e70*/  LDSM.16.MT88.4 R144, [R218+0x7900] ;  /* 0x00790000da90783b */ /* 0x000f260000004200 */
[----:B------:R-:W-:Y:S01]  /*11e80*/  FFMA.FTZ R2, R2, R163, R189 ;  /* 0x000000a302027223 */ /* 0x000fe200000100bd */
[----:B------:R-:W-:Y:S03]  /*11e90*/  MOV R163, R156 ;  /* 0x0000009c00a37202 */ /* 0x000fe60000000f00 */
[C---:B------:R-:W-:Y:S04]  /*11ea0*/  HMMA.16816.F32 R60, R136.reuse, R148, R60 ;  /* 0x00000094883c723c */ /* 0x040fe8000000183c */
[--C-:B-1----:R-:W-:Y:S04]  /*11eb0*/  FFMA.FTZ R134, R152, c[0x0][0x2d0], -R194.reuse ;  /* 0x0000b40098867a23 */ /* 0x102fe800000108c2 */
[C---:B------:R-:W-:Y:S01]  /*11ec0*/  HMMA.16816.F32 R64, R136.reuse, R150, R64 ;  /* 0x000000968840723c */ /* 0x040fe20000001840 */
[----:B------:R-:W1:Y:S01]  /*11ed0*/  LDSM.16.MT88.4 R148, [R220+0x7900] ;  /* 0x00790000dc94783b */ /* 0x000e620000004200 */
[----:B------:R-:W-:Y:S02]  /*11ee0*/  MUFU.EX2 R197, R134 ;  /* 0x0000008600c57308 */ /* 0x000fe40000000800 */
[----:B------:R-:W-:Y:S04]  /*11ef0*/  FFMA.FTZ R194, R196, c[0x0][0x2d0], -R194 ;  /* 0x0000b400c4c27a23 */ /* 0x000fe800000108c2 */
[C---:B---3--:R-:W-:Y:S01]  /*11f00*/  HMMA.16816.F32 R68, R136.reuse, R140, R68 ;  /* 0x0000008c8844723c */ /* 0x048fe20000001844 */
[----:B------:R-:W-:Y:S03]  /*11f10*/  LDSM.16.MT88.4 R152, [R220+0x2100] ;  /* 0x00210000dc98783b */ /* 0x000fe60000004200 */
[----:B------:R-:W-:Y:S04]  /*11f20*/  MUFU.EX2 R194, R194 ;  /* 0x000000c200c27308 */ /* 0x000fe80000000800 */
[C---:B------:R-:W-:Y:S01]  /*11f30*/  HMMA.16816.F32 R72, R136.reuse, R142, R72 ;  /* 0x0000008e8848723c */ /* 0x040fe20000001848 */
[----:B------:R-:W3:Y:S05]  /*11f40*/  LDSM.16.MT88.4 R140, [R219+0x7900] ;  /* 0x00790000db8c783b */ /* 0x000eea0000004200 */
[----:B------:R-:W3:Y:S02]  /*11f50*/  MUFU.EX2 R196, R135 ;  /* 0x0000008700c47308 */ /* 0x000ee40000000800 */
[C---:B----4-:R-:W-:Y:S08]  /*11f60*/  HMMA.16816.F32 R76, R136.reuse, R144, R76 ;  /* 0x00000090884c723c */ /* 0x050ff0000000184c */
[C---:B------:R-:W-:Y:S01]  /*11f70*/  HMMA.16816.F32 R80, R136.reuse, R146, R80 ;  /* 0x000000928850723c */ /* 0x040fe20000001850 */
[----:B------:R-:W4:Y:S01]  /*11f80*/  LDSM.16.MT88.4 R144, [R217+0xa900] ;  /* 0x00a90000d990783b */ /* 0x000f220000004200 */
[----:B------:R3:W-:Y:S06]  /*11f90*/  MUFU.EX2 R135, R184 ;  /* 0x000000b800877308 */ /* 0x0007ec0000000800 */
[C---:B-1----:R-:W-:Y:S08]  /*11fa0*/  HMMA.16816.F32 R84, R136.reuse, R148, R84 ;  /* 0x000000948854723c */ /* 0x042ff00000001854 */
[C---:B------:R-:W-:Y:S01]  /*11fb0*/  HMMA.16816.F32 R88, R136.reuse, R150, R88 ;  /* 0x000000968858723c */ /* 0x040fe20000001858 */
[----:B------:R-:W1:Y:S07]  /*11fc0*/  LDSM.16.MT88.4 R148, [R218+0xa900] ;  /* 0x00a90000da94783b */ /* 0x000e6e0000004200 */
[C---:B---3--:R-:W-:Y:S04]  /*11fd0*/  HMMA.16816.F32 R92, R136.reuse, R140, R92 ;  /* 0x0000008c885c723c */ /* 0x048fe8000000185c */
[----:B------:R-:W-:Y:S04]  /*11fe0*/  F2FP.PACK_AB R184, R196, R197 ;  /* 0x000000c5c4b8723e */ /* 0x000fe800000000ff */
[C---:B------:R-:W-:Y:S01]  /*11ff0*/  HMMA.16816.F32 R96, R136.reuse, R142, R96 ;  /* 0x0000008e8860723c */ /* 0x040fe20000001860 */
[----:B------:R-:W3:Y:S03]  /*12000*/  LDSM.16.MT88.4 R140, [R220+0xa900] ;  /* 0x00a90000dc8c783b */ /* 0x000ee60000004200 */
[----:B--2---:R-:W-:Y:S01]  /*12010*/  FFMA.FTZ R168, R0, R162, R186 ;  /* 0x000000a200a87223 */ /* 0x004fe200000100ba */
[----:B------:R-:W-:Y:S01]  /*12020*/  MOV R162, R157 ;  /* 0x0000009d00a27202 */ /* 0x000fe20000000f00 */
[--C-:B------:R-:W-:Y:S01]  /*12030*/  FFMA.FTZ R0, R163, c[0x0][0x2d0], -R3.reuse ;  /* 0x0000b400a3007a23 */ /* 0x100fe20000010803 */
[----:B------:R-:W-:Y:S01]  /*12040*/  F2FP.PACK_AB R186, R194, R195 ;  /* 0x000000c3c2ba723e */ /* 0x000fe200000000ff */
[C---:B----4-:R-:W-:Y:S01]  /*12050*/  HMMA.16816.F32 R100, R136.reuse, R144, R100 ;  /* 0x000000908864723c */ /* 0x050fe20000001864 */
[----:B------:R-:W-:Y:S01]  /*12060*/  LDSM.16.MT88.4 R156, [R218+0x5100] ;  /* 0x00510000da9c783b */ /* 0x000fe20000004200 */
[----:B------:R2:W-:Y:S02]  /*12070*/  MUFU.EX2 R189, R0 ;  /* 0x0000000000bd7308 */ /* 0x0005e40000000800 */
[----:B------:R-:W-:Y:S04]  /*12080*/  MOV R172, R162 ;  /* 0x000000a200ac7202 */ /* 0x000fe80000000f00 */
[C---:B------:R-:W-:Y:S01]  /*12090*/  HMMA.16816.F32 R104, R136.reuse, R146, R104 ;  /* 0x000000928868723c */ /* 0x040fe20000001868 */
[----:B------:R-:W4:Y:S07]  /*120a0*/  LDSM.16.MT88.4 R144, [R219+0xa900] ;  /* 0x00a90000db90783b */ /* 0x000f2e0000004200 */
[C---:B-1----:R-:W-:Y:S08]  /*120b0*/  HMMA.16816.F32 R108, R136.reuse, R148, R108 ;  /* 0x00000094886c723c */ /* 0x042ff0000000186c */
[C---:B------:R-:W-:Y:S01]  /*120c0*/  HMMA.16816.F32 R112, R136.reuse, R150, R112 ;  /* 0x000000968870723c */ /* 0x040fe20000001870 */
[----:B------:R-:W1:Y:S03]  /*120d0*/  LDSM.16.MT88.4 R148, [R217+0x2100] ;  /* 0x00210000d994783b */ /* 0x000e660000004200 */
[--C-:B--2---:R-:W-:Y:S02]  /*120e0*/  FFMA.FTZ R0, R188, c[0x0][0x2d0], -R3.reuse ;  /* 0x0000b400bc007a23 */ /* 0x104fe40000010803 */
[----:B------:R-:W-:Y:S02]  /*120f0*/  FFMA.FTZ R3, R185, c[0x0][0x2d0], -R3 ;  /* 0x0000b400b9037a23 */ /* 0x000fe40000010803 */
[C---:B---3--:R-:W-:Y:S01]  /*12100*/  HMMA.16816.F32 R116, R136.reuse, R140, R116 ;  /* 0x0000008c8874723c */ /* 0x048fe20000001874 */
[----:B------:R2:W3:Y:S07]  /*12110*/  MUFU.EX2 R188, R0 ;  /* 0x0000000000bc7308 */ /* 0x0004ee0000000800 */
[C---:B------:R-:W-:Y:S01]  /*12120*/  HMMA.16816.F32 R120, R136.reuse, R142, R120 ;  /* 0x0000008e8878723c */ /* 0x040fe20000001878 */
[----:B------:R-:W1:Y:S02]  /*12130*/  LDSM.16.MT88.4 R140, [R218+0x2100] ;  /* 0x00210000da8c783b */ /* 0x000e640000004200 */
[----:B------:R1:W1:Y:S05]  /*12140*/  MUFU.EX2 R134, R3 ;  /* 0x0000000300867308 */ /* 0x00026a0000000800 */
[C---:B----4-:R-:W-:Y:S08]  /*12150*/  HMMA.16816.F32 R124, R136.reuse, R144, R124 ;  /* 0x00000090887c723c */ /* 0x050ff0000000187c */
[----:B------:R-:W-:Y:S01]  /*12160*/  HMMA.16816.F32 R128, R136, R146, R128 ;  /* 0x000000928880723c */ /* 0x000fe20000001880 */
[----:B------:R-:W4:Y:S03]  /*12170*/  LDSM.16.MT88.4 R144, [R219+0x2100] ;  /* 0x00210000db90783b */ /* 0x000f260000004200 */
[----:B--2---:R-:W-:Y:S01]  /*12180*/  FADD.FTZ R0, R160, R2 ;  /* 0x00000002a0007221 */ /* 0x004fe20000010000 */
[----:B---3--:R-:W-:Y:S01]  /*12190*/  F2FP.PACK_AB R185, R188, R189 ;  /* 0x000000bdbcb9723e */ /* 0x008fe200000000ff */
[----:B------:R-:W-:Y:S01]  /*121a0*/  FADD.FTZ R2, R175, R168 ;  /* 0x000000a8af027221 */ /* 0x000fe20000010000 */
[----:B------:R-:W-:Y:S01]  /*121b0*/  F2FP.PACK_AB R136, R208, R209 ;  /* 0x000000d1d088723e */ /* 0x000fe200000000ff */
[----:B------:R-:W-:Y:S01]  /*121c0*/  FADD.FTZ R0, R173, R0 ;  /* 0x00000000ad007221 */ /* 0x000fe20000010000 */
[----:B------:R-:W-:Y:S01]  /*121d0*/  F2FP.PACK_AB R137, R192, R193 ;  /* 0x000000c1c089723e */ /* 0x000fe200000000ff */
[----:B------:R-:W-:Y:S02]  /*121e0*/  LDSM.16.MT88.4 R160, [R220+0x2900] ;  /* 0x00290000dca0783b */ /* 0x000fe40000004200 */
[----:B------:R-:W-:Y:S01]  /*121f0*/  F2FP.PACK_AB R138, R202, R205 ;  /* 0x000000cdca8a723e */ /* 0x000fe200000000ff */
[----:B------:R-:W-:Y:S01]  /*12200*/  FADD.FTZ R0, R172, R0 ;  /* 0x00000000ac007221 */ /* 0x000fe20000010000 */
[----:B------:R-:W-:Y:S01]  /*12210*/  F2FP.PACK_AB R139, R190, R191 ;  /* 0x000000bfbe8b723e */ /* 0x000fe200000000ff */
[----:B------:R-:W-:Y:S01]  /*12220*/  FADD.FTZ R2, R187, R2 ;  /* 0x00000002bb027221 */ /* 0x000fe20000010000 */
[----:B------:R-:W-:Y:S02]  /*12230*/  MOV R168, R174 ;  /* 0x000000ae00a87202 */ /* 0x000fe40000000f00 */
[----:B------:R-:W-:Y:S01]  /*12240*/  LDSM.16.MT88.4 R172, [R217+0x5900] ;  /* 0x00590000d9ac783b */ /* 0x000fe20000004200 */
[----:B-1----:R-:W-:Y:S01]  /*12250*/  FADD.FTZ R3, R181, R2 ;  /* 0x00000002b5037221 */ /* 0x002fe20000010000 */
[----:B------:R-:W-:Y:S01]  /*12260*/  F2FP.PACK_AB R187, R134, R135 ;  /* 0x0000008786bb723e */ /* 0x000fe200000000ff */
[C---:B------:R-:W-:Y:S03]  /*12270*/  HMMA.16816.F32 R4, R136.reuse, R148, R4 ;  /* 0x000000948804723c */ /* 0x040fe60000001804 */
[----:B------:R-:W-:Y:S01]  /*12280*/  FADD.FTZ R2, R169, R0 ;  /* 0x00000000a9027221 */ /* 0x000fe20000010000 */
[----:B------:R-:W-:Y:S02]  /*12290*/  MOV R0, R180 ;  /* 0x000000b400007202 */ /* 0x000fe40000000f00 */
[----:B------:R-:W-:Y:S02]  /*122a0*/  LDSM.16.MT88.4 R180, [R218+0x5900] ;  /* 0x00590000dab4783b */ /* 0x000fe40000004200 */
[C---:B------:R-:W-:Y:S06]  /*122b0*/  HMMA.16816.F32 R8, R136.reuse, R150, R8 ;  /* 0x000000968808723c */ /* 0x040fec0000001808 */
[----:B------:R-:W1:Y:S02]  /*122c0*/  LDSM.16.MT88.4 R148, [R217+0x5100] ;  /* 0x00510000d994783b */ /* 0x000e640000004200 */
[C---:B------:R-:W-:Y:S08]  /*122d0*/  HMMA.16816.F32 R12, R136.reuse, R140, R12 ;  /* 0x0000008c880c723c */ /* 0x040ff0000000180c */
[C---:B------:R-:W-:Y:S01]  /*122e0*/  HMMA.16816.F32 R16, R136.reuse, R142, R16 ;  /* 0x0000008e8810723c */ /* 0x040fe20000001810 */
[----:B------:R-:W2:Y:S07]  /*122f0*/  LDSM.16.MT88.4 R140, [R220+0x5100] ;  /* 0x00510000dc8c783b */ /* 0x000eae0000004200 */
[C---:B------:R-:W-:Y:S08]  /*12300*/  HMMA.16816.F32 R20, R136.reuse, R152, R20 ;  /* 0x000000988814723c */ /* 0x040ff00000001814 */
        /* <DEDUP_REMOVED lines=8> */
[C---:B------:R-:W-:Y:S08]  /*12390*/  HMMA.16816.F32 R44, R136.reuse, R156, R44 ;  /* 0x0000009c882c723c */ /* 0x040ff0000000182c */
[C---:B------:R-:W-:Y:S01]  /*123a0*/  HMMA.16816.F32 R48, R136.reuse, R158, R48 ;  /* 0x0000009e8830723c */ /* 0x040fe20000001830 */
[----:B------:R-:W1:Y:S07]  /*123b0*/  LDSM.16.MT88.4 R156, [R220+0x8100] ;  /* 0x00810000dc9c783b */ /* 0x000e6e0000004200 */
[C---:B--2---:R-:W-:Y:S08]  /*123c0*/  HMMA.16816.F32 R52, R136.reuse, R140, R52 ;  /* 0x0000008c8834723c */ /* 0x044ff00000001834 */
[C---:B------:R-:W-:Y:S01]  /*123d0*/  HMMA.16816.F32 R56, R136.reuse, R142, R56 ;  /* 0x0000008e8838723c */ /* 0x040fe20000001838 */
[----:B------:R-:W2:Y:S07]  /*123e0*/  LDSM.16.MT88.4 R140, [R219+0x8100] ;  /* 0x00810000db8c783b */ /* 0x000eae0000004200 */
[C---:B---3--:R-:W-:Y:S08]  /*123f0*/  HMMA.16816.F32 R60, R136.reuse, R152, R60 ;  /* 0x00000098883c723c */ /* 0x048ff0000000183c */
[C---:B------:R-:W-:Y:S01]  /*12400*/  HMMA.16816.F32 R64, R136.reuse, R154, R64 ;  /* 0x0000009a8840723c */ /* 0x040fe20000001840 */
[----:B------:R-:W-:Y:S07]  /*12410*/  LDSM.16.MT88.4 R152, [R218+0xb100] ;  /* 0x00b10000da98783b */ /* 0x000fee0000004200 */
[C---:B----4-:R-:W-:Y:S08]  /*12420*/  HMMA.16816.F32 R68, R136.reuse, R144, R68 ;  /* 0x000000908844723c */ /* 0x050ff00000001844 */
        /* <DEDUP_REMOVED lines=11> */
[C---:B---3--:R-:W-:Y:S08]  /*124e0*/  HMMA.16816.F32 R100, R136.reuse, R144, R100 ;  /* 0x000000908864723c */ /* 0x048ff00000001864 */
[C---:B------:R-:W-:Y:S08]  /*124f0*/  HMMA.16816.F32 R104, R136.reuse, R146, R104 ;  /* 0x000000928868723c */ /* 0x040ff00000001868 */
[C---:B------:R-:W-:Y:S08]  /*12500*/  HMMA.16816.F32 R108, R136.reuse, R152, R108 ;  /* 0x00000098886c723c */ /* 0x040ff0000000186c */
[C---:B------:R-:W-:Y:S01]  /*12510*/  HMMA.16816.F32 R112, R136.reuse, R154, R112 ;  /* 0x0000009a8870723c */ /* 0x040fe20000001870 */
[----:B------:R-:W3:Y:S07]  /*12520*/  LDSM.16.MT88.4 R152, [R218+0x2900] ;  /* 0x00290000da98783b */ /* 0x000eee0000004200 */
[C---:B-1----:R-:W-:Y:S08]  /*12530*/  HMMA.16816.F32 R116, R136.reuse, R148, R116 ;  /* 0x000000948874723c */ /* 0x042ff00000001874 */
[C---:B------:R-:W-:Y:S08]  /*12540*/  HMMA.16816.F32 R120, R136.reuse, R150, R120 ;  /* 0x000000968878723c */ /* 0x040ff00000001878 */
[C---:B----4-:R-:W-:Y:S08]  /*12550*/  HMMA.16816.F32 R124, R136.reuse, R156, R124 ;  /* 0x0000009c887c723c */ /* 0x050ff0000000187c */
[----:B------:R-:W-:Y:S08]  /*12560*/  HMMA.16816.F32 R128, R136, R158, R128 ;  /* 0x0000009e8880723c */ /* 0x000ff00000001880 */
[C---:B--2---:R-:W-:Y:S01]  /*12570*/  HMMA.16816.F32 R136, R184.reuse, R140, R4 ;  /* 0x0000008cb888723c */ /* 0x044fe20000001804 */
[----:B------:R-:W1:Y:S07]  /*12580*/  LDSM.16.MT88.4 R4, [R220+0x5900] ;  /* 0x00590000dc04783b */ /* 0x000e6e0000004200 */
[C---:B------:R-:W-:Y:S01]  /*12590*/  HMMA.16816.F32 R140, R184.reuse, R142, R8 ;  /* 0x0000008eb88c723c */ /* 0x040fe20000001808 */
[----:B------:R-:W2:Y:S07]  /*125a0*/  LDSM.16.MT88.4 R8, [R219+0x5900] ;  /* 0x00590000db08783b */ /* 0x000eae0000004200 */
[C---:B---3--:R-:W-:Y:S01]  /*125b0*/  HMMA.16816.F32 R144, R184.reuse, R152, R12 ;  /* 0x00000098b890723c */ /* 0x048fe2000000180c */
        /* <DEDUP_REMOVED lines=9> */
[C---:B------:R-:W-:Y:S07]  /*12650*/  HMMA.16816.F32 R164, R184.reuse, R166, R32 ;  /* 0x000000a6b8a4723c */ /* 0x040fee0000001820 */
[----:B------:R-:W-:Y:S02]  /*12660*/  MOV R34, R168 ;  /* 0x000000a800227202 */ /* 0x000fe40000000f00 */
[----:B------:R-:W-:Y:S03]  /*12670*/  MOV R33, R171 ;  /* 0x000000ab00217202 */ /* 0x000fe60000000f00 */
[----:B------:R-:W-:Y:S02]  /*12680*/  MOV R32, R170 ;  /* 0x000000aa00207202 */ /* 0x000fe40000000f00 */
[C---:B------:R-:W-:Y:S03]  /*12690*/  HMMA.16816.F32 R168, R184.reuse, R172, R36 ;  /* 0x000000acb8a8723c */ /* 0x040fe60000001824 */
[----:B------:R-:W-:Y:S01]  /*126a0*/  MOV R35, R0 ;  /* 0x0000000000237202 */ /* 0x000fe20000000f00 */
[----:B------:R-:W-:Y:S03]  /*126b0*/  FADD.FTZ R0, R213, R3 ;  /* 0x00000003d5007221 */ /* 0x000fe60000010000 */
[----:B------:R-:W-:Y:S01]  /*126c0*/  MOV R36, R179 ;  /* 0x000000b300247202 */ /* 0x000fe20000000f00 */
[C---:B------:R-:W-:Y:S04]  /*126d0*/  HMMA.16816.F32 R172, R184.reuse, R174, R40 ;  /* 0x000000aeb8ac723c */ /* 0x040fe80000001828 */
[----:B------:R-:W-:Y:S01]  /*126e0*/  MOV R37, R178 ;  /* 0x000000b200257202 */ /* 0x000fe20000000f00 */
[----:B------:R-:W-:Y:S01]  /*126f0*/  FADD.FTZ R2, R36, R2 ;  /* 0x0000000224027221 */ /* 0x000fe20000010000 */
[----:B------:R-:W-:Y:S01]  /*12700*/  MOV R38, R177 ;  /* 0x000000b100267202 */ /* 0x000fe20000000f00 */
[----:B------:R-:W-:Y:S01]  /*12710*/  FADD.FTZ R0, R212, R0 ;  /* 0x00000000d4007221 */ /* 0x000fe20000010000 */
[----:B------:R-:W-:Y:S01]  /*12720*/  MOV R39, R176 ;  /* 0x000000b000277202 */ /* 0x000fe20000000f00 */
        /* <DEDUP_REMOVED lines=42> */
[----:B------:R-:W-:Y:S04]  /*129d0*/  FADD.FTZ R0, R191, R0 ;  /* 0x00000000bf007221 */ /* 0x000fe80000010000 */
        /* <DEDUP_REMOVED lines=11> */
[----:B------:R-:W-:Y:S01]  /*12a90*/  FADD.FTZ R0, R135, R3 ;  /* 0x0000000387007221 */ /* 0x000fe20000010000 */
[----:B------:R-:W-:Y:S01]  /*12aa0*/  MOV R135, R132 ;  /* 0x0000008400877202 */ /* 0x000fe20000000f00 */
[C---:B------:R-:W-:Y:S01]  /*12ab0*/  HMMA.16816.F32 R112, R184.reuse, R6, R112 ;  /* 0x00000006b870723c */ /* 0x040fe20000001870 */
[----:B------:R1:W-:Y:S03]  /*12ac0*/  STL [R1+0x8], R2 ;  /* 0x0000080201007387 */ /* 0x0003e60000100800 */
[----:B------:R-:W-:Y:S01]  /*12ad0*/  FADD.FTZ R0, R134, R0 ;  /* 0x0000000086007221 */ /* 0x000fe20000010000 */
[----:B------:R-:W-:Y:S03]  /*12ae0*/  MOV R134, R133 ;  /* 0x0000008500867202 */ /* 0x000fe60000000f00 */
[C---:B--2---:R-:W-:Y:S01]  /*12af0*/  HMMA.16816.F32 R116, R184.reuse, R8, R116 ;  /* 0x00000008b874723c */ /* 0x044fe20000001874 */
[----:B------:R1:W-:Y:S07]  /*12b00*/  STL [R1+0xc], R0 ;  /* 0x00000c0001007387 */ /* 0x0003ee0000100800 */
[C---:B------:R-:W-:Y:S08]  /*12b10*/  HMMA.16816.F32 R120, R184.reuse, R10, R120 ;  /* 0x0000000ab878723c */ /* 0x040ff00000001878 */
[C---:B---3--:R-:W-:Y:S08]  /*12b20*/  HMMA.16816.F32 R124, R184.reuse, R12, R124 ;  /* 0x0000000cb87c723c */ /* 0x048ff0000000187c */
[----:B------:R-:W-:Y:S01]  /*12b30*/  HMMA.16816.F32 R128, R184, R14, R128 ;  /* 0x0000000eb880723c */ /* 0x000fe20000001880 */
[----:B------:R-:W-:-:S07]  /*12b40*/  @P0 BRA `(.L_x_1359) ;  /* 0xffffb2f000000947 */ /* 0x000fce000383ffff */
.L_x_1358:
[----:B------:R-:W2:Y:S04]  /*12b50*/  LDL.LU R4, [R1+0x8] ;  /* 0x0000080001047983 */ /* 0x000ea80000300800 */
        /* <DEDUP_REMOVED lines=156> */
.L_x_1348:
        /* <DEDUP_REMOVED lines=184> */
.L_x_1361:
        /* <DEDUP_REMOVED lines=150> */
.L_x_1363:
[----:B--234-:R-:W-:Y:S05]  /*14a00*/  BSYNC B0 ;  /* 0x0000000000007941 */ /* 0x01cfea0003800000 */
.L_x_1362:
        /* <DEDUP_REMOVED lines=30> */
.L_x_1365:
[----:B------:R-:W-:Y:S05]  /*14bf0*/  BSYNC B0 ;  /* 0x0000000000007941 */ /* 0x000fea0003800000 */
.L_x_1364:
        /* <DEDUP_REMOVED lines=30> */
.L_x_1367:
[----:B------:R-:W-:Y:S05]  /*14de0*/  BSYNC B0 ;  /* 0x0000000000007941 */ /* 0x000fea0003800000 */
.L_x_1366:
        /* <DEDUP_REMOVED lines=31> */
.L_x_1360:
        /* <DEDUP_REMOVED lines=19> */
.L_x_1368:
        /* <DEDUP_REMOVED lines=42> */
.L_x_1370:
[----:B------:R-:W-:Y:S05]  /*153b0*/  BSYNC B0 ;  /* 0x0000000000007941 */ /* 0x000fea0003800000 */
.L_x_1369:
        /* <DEDUP_REMOVED lines=73> */
.L_x_1372:
[----:B------:R-:W-:Y:S05]  /*15850*/  BSYNC B0 ;  /* 0x0000000000007941 */ /* 0x000fea0003800000 */
.L_x_1371:
        /* <DEDUP_REMOVED lines=27> */
.L_x_1374:
[----:B------:R-:W-:Y:S05]  /*15a10*/  BSYNC B0 ;  /* 0x0000000000007941 */ /* 0x000fea0003800000 */
.L_x_1373:
        /* <DEDUP_REMOVED lines=27> */
.L_x_1376:
[----:B------:R-:W-:Y:S05]  /*15bd0*/  BSYNC B0 ;  /* 0x0000000000007941 */ /* 0x000fea0003800000 */
.L_x_1375:
        /* <DEDUP_REMOVED lines=28> */
.L_x_1377:
        /* <DEDUP_REMOVED lines=14> */
.L_x_1551:


//--------------------- .text._ZN7cutlass13device_kernelIN5flash19enable_sm80_to_sm89INS1_16FlashAttnFwdSm80INS1_25CollectiveMainloopFwdSm80ILi8ELi1ELb0EN4cute5tupleIJNS5_1CILi128EEENS7_ILi48EEENS7_ILi256EEEEEELi256ENS_6half_tEfNS_4arch4Sm80ELb1ELb0ELb1ELb1ELb0ELb1ELb1ELb0EEENS1_21CollectiveEpilogueFwdINS6_IJS8_SA_S9_EEENS6_IJNS7_ILi1EEESI_SI_EEESC_SE_Li256ELb1ELb1ELb0ELb0EEENS1_19SingleTileSchedulerILb1ELb0ELb1ELi128EEEEEEEEEvNT_6ParamsE --------------------------
	.section	.text._ZN7cutlass13device_kernelIN5flash19enable_sm80_to_sm89INS1_16FlashAttnFwdSm80INS1_25CollectiveMainloopFwdSm80ILi8ELi1ELb0EN4cute5tupleIJNS5_1CILi128EEENS7_ILi48EEENS7_ILi256EEEEEELi256ENS_6half_tEfNS_4arch4Sm80ELb1ELb0ELb1ELb1ELb0ELb1ELb1ELb0EEENS1_21CollectiveEpilogueFwdINS6_IJS8_SA_S9_EEENS6_IJNS7_ILi1EEESI_SI_EEESC_SE_Li256ELb1ELb1ELb0ELb0EEENS1_19SingleTileSchedulerILb1ELb0ELb1ELi128EEEEEEEEEvNT_6ParamsE,"ax",@progbits
	.sectioninfo	@"SHI_REGISTERS=252"
	.align	128
.text._ZN7cutlass13device_kernelIN5flash19enable_sm80_to_sm89INS1_16FlashAttnFwdSm80INS1_25CollectiveMainloopFwdSm80ILi8ELi1ELb0EN4cute5tupleIJNS5_1CILi128EEENS7_ILi48EEENS7_ILi256EEEEEELi256ENS_6half_tEfNS_4arch4Sm80ELb1ELb0ELb1ELb1ELb0ELb1ELb1ELb0EEENS1_21CollectiveEpilogueFwdINS6_IJS8_SA_S9_EEENS6_IJNS7_ILi1EEESI_SI_EEESC_SE_Li256ELb1ELb1ELb0ELb0EEENS1_19SingleTileSchedulerILb1ELb0ELb1ELi128EEEEEEEEEvNT_6ParamsE:
        .type           _ZN7cutlass13device_kernelIN5flash19enable_sm80_to_sm89INS1_16FlashAttnFwdSm80INS1_25CollectiveMainloopFwdSm80ILi8ELi1ELb0EN4cute5tupleIJNS5_1CILi128EEENS7_ILi48EEENS7_ILi256EEEEEELi256ENS_6half_tEfNS_4arch4Sm80ELb1ELb0ELb1ELb1ELb0ELb1ELb1ELb0EEENS1_21CollectiveEpilogueFwdINS6_IJS8_SA_S9_EEENS6_IJNS7_ILi1EEESI_SI_EEESC_SE_Li256ELb1ELb1ELb0ELb0EEENS1_19SingleTileSchedulerILb1ELb0ELb1ELi128EEEEEEEEEvNT_6ParamsE,@function
        .size           _ZN7cutlass13device_kernelIN5flash19enable_sm80_to_sm89INS1_16FlashAttnFwdSm80INS1_25CollectiveMainloopFwdSm80ILi8ELi1ELb0EN4cute5tupleIJNS5_1CILi128EEENS7_ILi48EEENS7_ILi256EEEEEELi256ENS_6half_tEfNS_4arch4Sm80ELb1ELb0ELb1ELb1ELb0ELb1ELb1ELb0EEENS1_21CollectiveEpilogueFwdINS6_IJS8_SA_S9_EEENS6_IJNS7_ILi1EEESI_SI_EEESC_SE_Li256ELb1ELb1ELb0ELb0EEENS1_19SingleTileSchedulerILb1ELb0ELb1ELi128EEEEEEEEEvNT_6ParamsE,(.L_x_1552 - _ZN7cutlass13device_kernelIN5flash19enable_sm80_to_sm89INS1_16FlashAttnFwdSm80INS1_25CollectiveMainloopFwdSm80ILi8ELi1ELb0EN4cute5tupleIJNS5_1CILi128EEENS7_ILi48EEENS7_ILi256EEEEEELi256ENS_6half_tEfNS_4arch4Sm80ELb1ELb0ELb1ELb1ELb0ELb1ELb1ELb0EEENS1_21CollectiveEpilogueFwdINS6_IJS8_SA_S9_EEENS6_IJNS7_ILi1EEESI_SI_EEESC_SE_Li256ELb1ELb1ELb0ELb0EEENS1_19SingleTileSchedulerILb1ELb0ELb1ELi128EEEEEEEEEvNT_6ParamsE)
        .other          _ZN7cutlass13device_kernelIN5flash19enable_sm80_to_sm89INS1_16FlashAttnFwdSm80INS1_25CollectiveMainloopFwdSm80ILi8ELi1ELb0EN4cute5tupleIJNS5_1CILi128EEENS7_ILi48EEENS7_ILi256EEEEEELi256ENS_6half_tEfNS_4arch4Sm80ELb1ELb0ELb1ELb1ELb0ELb1ELb1ELb0EEENS1_21CollectiveEpilogueFwdINS6_IJS8_SA_S9_EEENS6_IJNS7_ILi1EEESI_SI_EEESC_SE_Li256ELb1ELb1ELb0ELb0EEENS1_19SingleTileSchedulerILb1ELb0ELb1ELi128EEEEEEEEEvNT_6ParamsE,@"STO_CUDA_ENTRY STV_DEFAULT"
_ZN7cutlass13device_kernelIN5flash19enable_sm80_to_sm89INS1_16FlashAttnFwdSm80INS1_25CollectiveMainloopFwdSm80ILi8ELi1ELb0EN4cute5tupleIJNS5_1CILi128EEENS7_ILi48EEENS7_ILi256EEEEEELi256ENS_6half_tEfNS_4arch4Sm80ELb1ELb0ELb1ELb1ELb0ELb1ELb1ELb0EEENS1_21CollectiveEpilogueFwdINS6_IJS8_SA_S9_EEENS6_IJNS7_ILi1EEESI_SI_EEESC_SE_Li256ELb1ELb1ELb0ELb0EEENS1_19SingleTileSchedulerILb1ELb0ELb1ELi128EEEEEEEEEvNT_6ParamsE:
[----:B------:R-:W-:Y:S02]  /*0000*/  MOV R1, c[0x0][0x28] ;  /* 0x00000a0000017a02 */ /* 0x000fe40000000f00 */
[----:B------:R-:W1:Y:S01]  /*0010*/  S2R R84, SR_TID.X ;  /* 0x0000000000547919 */ /* 0x000e620000002100 */
[----:B------:R-:W2:Y:S01]  /*0020*/  S2UR UR17, SR_CTAID.X ;  /* 0x00000000001179c3 */ /* 0x000ea20000002500 */
[----:B------:R-:W-:Y:S02]  /*0030*/  ULDC.64 UR26, c[0x0][0x118] ;  /* 0x00004600001a7ab9 */ /* 0x000fe40000000a00 */
[----:B------:R-:W3:Y:S05]  /*0040*/  S2R R5, SR_CTAID.Z ;  /* 0x0000000000057919 */ /* 0x000eea0000002700 */
[----:B------:R-:W4:Y:S01]  /*0050*/  S2UR UR24, SR_CTAID.Z ;  /* 0x00000000001879c3 */ /* 0x000f220000002700 */
[----:B-1----:R-:W-:-:S05]  /*0060*/  SHF.R.U32.HI R4, RZ, 0x5, R84 ;  /* 0x00000005ff047819 */ /* 0x002fca0000011654 */
[----:B------:R-:W1:Y:S02]  /*0070*/  SHFL.IDX PT, R0, R4, RZ, 0x1f ;  /* 0x00001fff04007589 */ /* 0x000e6400000e0000 */
[----:B-1----:R-:W-:Y:S02]  /*0080*/  ISETP.NE.AND P0, PT, R0, RZ, PT ;  /* 0x000000ff0000720c */ /* 0x002fe40003f05270 */
[----:B------:R-:W-:-:S05]  /*0090*/  MOV R0, 0x4 ;  /* 0x0000000400007802 */ /* 0x000fca0000000f00 */
[----:B---3--:R-:W-:-:S06]  /*00a0*/  IMAD.WIDE R2, R5, R0, c[0x0][0x568] ;  /* 0x00015a0005027625 */ /* 0x008fcc00078e0200 */
[----:B----4-:R-:W-:Y:S05]  /*00b0*/  @!P0 BRA `(.L_x_1378) ;  /* 0x0000017000008947 */ /* 0x010fea0003800000 */
[----:B--2---:R-:W-:-:S04]  /*00c0*/  ISETP.NE.U32.AND P0, PT, RZ, c[0x0][0x568], PT ;  /* 0x00015a00ff007a0c */ /* 0x004fc80003f05070 */
[----:B------:R-:W-:-:S13]  /*00d0*/  ISETP.NE.AND.EX P0, PT, RZ, c[0x0][0x56c], PT, P0 ;  /* 0x00015b00ff007a0c */ /* 0x000fda0003f05300 */
[----:B------:R-:W-:Y:S05]  /*00e0*/  @!P0 BRA `(.L_x_1379) ;  /* 0x0000003000008947 */ /* 0x000fea0003800000 */
[----:B------:R-:W2:Y:S02]  /*00f0*/  LDG.E R2, [R2.64] ;  /* 0x0000001a02027981 */ /* 0x000ea4000c1e1900 */
[----:B--2---:R1:W2:Y:S02]  /*0100*/  R2UR UR5, R2 ;  /* 0x00000000020573c2 */ /* 0x0042a400000e0000 */
[----:B-12---:R-:W-:Y:S05]  /*0110*/  BRA `(.L_x_1380) ;  /* 0x000000b000007947 */ /* 0x006fea0003800000 */
.L_x_1379:
[----:B------:R-:W-:-:S04]  /*0120*/  ISETP.NE.U32.AND P0, PT, RZ, c[0x0][0x560], PT ;  /* 0x00015800ff007a0c */ /* 0x000fc80003f05070 */
[----:B------:R-:W-:-:S13]  /*0130*/  ISETP.NE.AND.EX P0, PT, RZ, c[0x0][0x564], PT, P0 ;  /* 0x00015900ff007a0c */ /* 0x000fda0003f05300 */
[----:B------:R-:W-:Y:S05]  /*0140*/  @!P0 BRA `(.L_x_1381) ;  /* 0x0000007000008947 */ /* 0x000fea0003800000 */
[----:B------:R-:W-:-:S05]  /*0150*/  IMAD.WIDE R4, R5, R0, c[0x0][0x560] ;  /* 0x0001580005047625 */ /* 0x000fca00078e0200 */
[----:B------:R-:W2:Y:S04]  /*0160*/  LDG.E R3, [R4.64] ;  /* 0x0000001a04037981 */ /* 0x000ea8000c1e1900 */
[----:B------:R-:W3:Y:S01]  /*0170*/  LDG.E R2, [R4.64+0x4] ;  /* 0x0000041a04027981 */ /* 0x000ee2000c1e1900 */
[----:B--2---:R-:W1:Y:S08]  /*0180*/  R2UR UR4, R3 ;  /* 0x00000000030473c2 */ /* 0x004e7000000e0000 */
[----:B---3--:R-:W1:Y:S02]  /*0190*/  R2UR UR5, R2 ;  /* 0x00000000020573c2 */ /* 0x008e6400000e0000 */
[----:B-1----:R-:W-:Y:S01]  /*01a0*/  UIADD3 UR5, -UR4, UR5, URZ ;  /* 0x0000000504057290 */ /* 0x002fe2000fffe13f */
[----:B------:R-:W-:Y:S05]  /*01b0*/  BRA `(.L_x_1380) ;  /* 0x0000001000007947 */ /* 0x000fea0003800000 */
.L_x_1381:
[----:B------:R-:W-:Y:S02]  /*01c0*/  ULDC UR5, c[0x0][0x54c] ;  /* 0x0001530000057ab9 */ /* 0x000fe40000000800 */
.L_x_1380:
[----:B------:R-:W-:Y:S02]  /*01d0*/  ULDC UR4, c[0x0][0x548] ;  /* 0x0001520000047ab9 */ /* 0x000fe40000000800 */
[----:B------:R-:W-:-:S02]  /*01e0*/  USHF.L.U32 UR18, UR17, 0x7, URZ ;  /* 0x0000000711127899 */ /* 0x000fc4000800063f */
[----:B------:R-:W-:-:S04]  /*01f0*/  UIMAD UR4, UR5, UR4, URZ ;  /* 0x00000004050472a4 */ /* 0x000fc8000f8e023f */
[----:B------:R-:W-:-:S04]  /*0200*/  UISETP.GE.AND UP0, UPT, UR18, UR4, UPT ;  /* 0x000000041200728c */ /* 0x000fc8000bf06270 */
[----:B------:R-:W-:Y:S01]  /*0210*/  USEL UR24, UR24, 0xffffffff, !UP0 ;  /* 0xffffffff18187887 */ /* 0x000fe2000c000000 */
[----:B------:R-:W-:Y:S05]  /*0220*/  BRA `(.L_x_1382) ;  /* 0x0000016000007947 */ /* 0x000fea0003800000 */
.L_x_1378:
[----:B--2---:R-:W-:-:S04]  /*0230*/  ISETP.NE.U32.AND P0, PT, RZ, c[0x0][0x568], PT ;  /* 0x00015a00ff007a0c */ /* 0x004fc80003f05070 */
[----:B------:R-:W-:-:S13]  /*0240*/  ISETP.NE.AND.EX P0, PT, RZ, c[0x0][0x56c], PT, P0 ;  /* 0x00015b00ff007a0c */ /* 0x000fda0003f05300 */
[----:B------:R-:W-:Y:S05]  /*0250*/  @!P0 BRA `(.L_x_1383) ;  /* 0x0000003000008947 */ /* 0x000fea0003800000 */
[----:B------:R-:W2:Y:S02]  /*0260*/  LDG.E R2, [R2.64] ;  /* 0x0000001a02027981 */ /* 0x000ea4000c1e1900 */
[----:B--2---:R1:W2:Y:S02]  /*0270*/  R2UR UR5, R2 ;  /* 0x00000000020573c2 */ /* 0x0042a400000e0000 */
[----:B-12---:R-:W-:Y:S05]  /*0280*/  BRA `(.L_x_1384) ;  /* 0x000000b000007947 */ /* 0x006fea0003800000 */
.L_x_1383:
        /* <DEDUP_REMOVED lines=10> */
.L_x_1385:
[----:B------:R-:W-:Y:S02]  /*0330*/  ULDC UR5, c[0x0][0x54c] ;  /* 0x0001530000057ab9 */ /* 0x000fe40000000800 */
.L_x_1384:
[----:B------:R-:W-:Y:S02]  /*0340*/  ULDC UR4, c[0x0][0x548] ;  /* 0x0001520000047ab9 */ /* 0x000fe40000000800 */
[----:B------:R-:W-:-:S02]  /*0350*/  USHF.L.U32 UR18, UR17, 0x7, URZ ;  /* 0x0000000711127899 */ /* 0x000fc4000800063f */
[----:B------:R-:W-:-:S04]  /*0360*/  UIMAD UR4, UR5, UR4, URZ ;  /* 0x00000004050472a4 */ /* 0x000fc8000f8e023f */
[----:B------:R-:W-:-:S04]  /*0370*/  UISETP.GE.AND UP0, UPT, UR18, UR4, UPT ;  /* 0x000000041200728c */ /* 0x000fc8000bf06270 */
[----:B------:R-:W-:-:S06]  /*0380*/  USEL UR24, UR24, 0xffffffff, !UP0 ;  /* 0xffffffff18187887 */ /* 0x000fcc000c000000 */
.L_x_1382:
[----:B------:R-:W-:-:S13]  /*0390*/  ISETP.LE.AND P0, PT, RZ, UR24, PT ;  /* 0x00000018ff007c0c */ /* 0x000fda000bf03270 */
[----:B------:R-:W-:Y:S05]  /*03a0*/  @!P0 EXIT ;  /* 0x000000000000894d */ /* 0x000fea0003800000 */
[----:B------:R-:W-:Y:S01]  /*03b0*/  ISETP.NE.U32.AND P0, PT, RZ, c[0x0][0x370], PT ;  /* 0x0000dc00ff007a0c */ /* 0x000fe20003f05070 */
[----:B------:R-:W-:Y:S01]  /*03c0*/  IMAD.U32 R13, RZ, RZ, UR24 ;  /* 0x00000018ff0d7e24 */ /* 0x000fe2000f8e00ff */
[----:B------:R-:W-:Y:S01]  /*03d0*/  ISETP.NE.U32.AND P1, PT, RZ, c[0x0][0x360], PT ;  /* 0x0000d800ff007a0c */ /* 0x000fe20003f25070 */
[----:B------:R-:W-:Y:S01]  /*03e0*/  ULDC.64 UR4, c[0x0][0x358] ;  /* 0x0000d60000047ab9 */ /* 0x000fe20000000a00 */
[----:B------:R-:W-:Y:S01]  /*03f0*/  ISETP.NE.AND.EX P3, PT, RZ, c[0x0][0x374], PT, P0 ;  /* 0x0000dd00ff007a0c */ /* 0x000fe20003f65300 */
[----:B------:R-:W-:Y:S01]  /*0400*/  IMAD.U32 R15, RZ, RZ, UR24 ;  /* 0x00000018ff0f7e24 */ /* 0x000fe2000f8e00ff */
[----:B------:R-:W-:Y:S01]  /*0410*/  ISETP.NE.AND.EX P1, PT, RZ, c[0x0][0x364], PT, P1 ;  /* 0x0000d900ff007a0c */ /* 0x000fe20003f25310 */
[----:B------:R-:W-:Y:S01]  /*0420*/  UISETP.NE.U32.AND UP3, UPT, URZ, UR4, UPT ;  /* 0x000000043f00728c */ /* 0x000fe2000bf65070 */
[----:B------:R-:W-:Y:S01]  /*0430*/  ISETP.NE.U32.AND P2, PT, RZ, c[0x0][0x348], PT ;  /* 0x0000d200ff007a0c */ /* 0x000fe20003f45070 */
[----:B------:R-:W-:Y:S01]  /*0440*/  IMAD.U32 R11, RZ, RZ, UR24 ;  /* 0x00000018ff0b7e24 */ /* 0x000fe2000f8e00ff */
[----:B------:R-:W-:Y:S01]  /*0450*/  ISETP.NE.U32.AND P0, PT, RZ, c[0x0][0x350], PT ;  /* 0x0000d400ff007a0c */ /* 0x000fe20003f05070 */
[----:B------:R-:W-:Y:S01]  /*0460*/  IMAD.U32 R9, RZ, RZ, UR24 ;  /* 0x00000018ff097e24 */ /* 0x000fe2000f8e00ff */
[----:B------:R-:W-:-:S05]  /*0470*/  ISETP.NE.AND.EX P2, PT, RZ, c[0x0][0x34c], PT, P2 ;  /* 0x0000d300ff007a0c */ /* 0x000fca0003f45320 */
[C---:B------:R-:W-:Y:S01]  /*0480*/  @P3 IMAD.WIDE R12, R0.reuse, R13, c[0x0][0x370] ;  /* 0x0000dc00000c3625 */ /* 0x040fe200078e020d */
[----:B------:R-:W-:Y:S01]  /*0490*/  ISETP.NE.AND.EX P4, PT, RZ, c[0x0][0x354], PT, P0 ;  /* 0x0000d500ff007a0c */ /* 0x000fe20003f85300 */
[----:B------:R-:W-:Y:S02]  /*04a0*/  UISETP.NE.AND.EX UP3, UPT, URZ, UR5, UPT, UP3 ;  /* 0x000000053f00728c */ /* 0x000fe4000bf65330 */
[C---:B------:R-:W-:Y:S01]  /*04b0*/  @P1 IMAD.WIDE R14, R0.reuse, R15, c[0x0][0x360] ;  /* 0x0000d800000e1625 */ /* 0x040fe200078e020f */
[----:B------:R1:W2:Y:S03]  /*04c0*/  @P3 LDG.E R6, [R12.64] ;  /* 0x0000001a0c063981 */ /* 0x0002a6000c1e1900 */
[----:B------:R-:W-:Y:S01]  /*04d0*/  IMAD.U32 R3, RZ, RZ, UR24 ;  /* 0x00000018ff037e24 */ /* 0x000fe2000f8e00ff */
[----:B------:R-:W-:Y:S01]  /*04e0*/  PLOP3.LUT P0, PT, PT, PT, UP3, 0x80, 0x0 ;  /* 0x000000000000781c */ /* 0x000fe20003f0f038 */
[C---:B------:R-:W-:Y:S01]  /*04f0*/  IMAD.WIDE R10, R0.reuse, R11, c[0x0][0x348] ;  /* 0x0000d200000a7625 */ /* 0x040fe200078e020b */
[----:B------:R-:W3:Y:S03]  /*0500*/  @P1 LDG.E R2, [R14.64] ;  /* 0x0000001a0e021981 */ /* 0x000ee6000c1e1900 */
[----:B------:R-:W-:Y:S01]  /*0510*/  IMAD.MOV.U32 R94, RZ, RZ, RZ ;  /* 0x000000ffff5e7224 */ /* 0x000fe200078e00ff */
[----:B------:R-:W4:Y:S01]  /*0520*/  @P2 LDG.E R5, [R10.64] ;  /* 0x0000001a0a052981 */ /* 0x000f22000c1e1900 */
[----:B------:R-:W-:Y:S01]  /*0530*/  IMAD.WIDE R8, R0, R9, c[0x0][0x350] ;  /* 0x0000d40000087625 */ /* 0x000fe200078e0209 */
[----:B------:R-:W1:Y:S01]  /*0540*/  S2UR UR16, SR_CTAID.Y ;  /* 0x00000000001079c3 */ /* 0x000e620000002600 */
[----:B------:R-:W-:Y:S01]  /*0550*/  UMOV UR20, URZ ;  /* 0x0000003f00147c82 */ /* 0x000fe20008000000 */
[----:B------:R-:W-:-:S02]  /*0560*/  P2R R7, PR, RZ, 0x10 ;  /* 0x00000010ff077803 */ /* 0x000fc40000000000 */
[----:B------:R-:W4:Y:S01]  /*0570*/  @P4 LDG.E R4, [R8.64] ;  /* 0x0000001a08044981 */ /* 0x000f22000c1e1900 */
[----:B-1----:R-:W-:-:S05]  /*0580*/  IMAD.WIDE R12, R0, R3, c[0x0][0x358] ;  /* 0x0000d600000c7625 */ /* 0x002fca00078e0203 */
[----:B------:R1:W5:Y:S01]  /*0590*/  @P0 LDG.E R94, [R12.64] ;  /* 0x0000001a0c5e0981 */ /* 0x000362000c1e1900 */
[----:B------:R-:W-:Y:S02]  /*05a0*/  ULDC UR22, c[0x0][0x168] ;  /* 0x00005a0000167ab9 */ /* 0x000fe40000000800 */
[----:B------:R-:W-:Y:S02]  /*05b0*/  UMOV UR21, URZ ;  /* 0x0000003f00157c82 */ /* 0x000fe40008000000 */
[----:B------:R-:W-:Y:S02]  /*05c0*/  UMOV UR19, URZ ;  /* 0x0000003f00137c82 */ /* 0x000fe40008000000 */
[----:B------:R-:W-:Y:S02]  /*05d0*/  USHF.R.S32.HI UR15, URZ, 0x1f, UR16 ;  /* 0x0000001f3f0f7899 */ /* 0x000fe40008011410 */
[----:B------:R-:W-:Y:S02]  /*05e0*/  ULDC UR35, c[0x0][0x1d0] ;  /* 0x0000740000237ab9 */ /* 0x000fe40000000800 */
[----:B------:R-:W-:Y:S01]  /*05f0*/  ULDC UR4, c[0x0][0x228] ;  /* 0x00008a0000047ab9 */ /* 0x000fe20000000800 */
[----:B--2---:R1:W2:Y:S01]  /*0600*/  @P3 R2UR UR20, R6 ;  /* 0x00000000061433c2 */ /* 0x0042a200000e0000 */
[----:B------:R-:W-:-:S07]  /*0610*/  ISETP.NE.AND P3, PT, R7, RZ, PT ;  /* 0x000000ff0700720c */ /* 0x000fce0003f65270 */
[----:B---3--:R1:W3:Y:S08]  /*0620*/  @P1 R2UR UR22, R2 ;  /* 0x00000000021613c2 */ /* 0x0082f000000e0000 */
[----:B----4-:R1:W4:Y:S08]  /*0630*/  @P2 R2UR UR21, R5 ;  /* 0x00000000051523c2 */ /* 0x01033000000e0000 */
[----:B------:R1:W1:Y:S01]  /*0640*/  @P3 R2UR UR19, R4 ;  /* 0x00000000041333c2 */ /* 0x00026200000e0000 */
[----:B------:R-:W-:Y:S05]  /*0650*/  @P1 BRA `(.L_x_1386) ;  /* 0x0000006000001947 */ /* 0x000fea0003800000 */
[----:B--2---:R-:W-:Y:S05]  /*0660*/  @!P2 BRA `(.L_x_1386) ;  /* 0x000000500000a947 */ /* 0x004fea0003800000 */
[----:B-1----:R-:W2:Y:S04]  /*0670*/  LDG.E R2, [R10.64] ;  /* 0x0000001a0a027981 */ /* 0x002ea8000c1e1900 */
[----:B----4-:R-:W4:Y:S01]  /*0680*/  LDG.E R3, [R10.64+0x4] ;  /* 0x0000041a0a037981 */ /* 0x010f22000c1e1900 */
[----:B--23--:R-:W1:Y:S08]  /*0690*/  R2UR UR22, R2 ;  /* 0x00000000021673c2 */ /* 0x00ce7000000e0000 */
[----:B----4-:R-:W1:Y:S02]  /*06a0*/  R2UR UR5, R3 ;  /* 0x00000000030573c2 */ /* 0x010e6400000e0000 */
[----:B-1----:R-:W-:-:S06]  /*06b0*/  UIADD3 UR22, -UR22, UR5, URZ ;  /* 0x0000000516167290 */ /* 0x002fcc000fffe13f */
.L_x_1386:
[----:B--2---:R-:W-:-:S04]  /*06c0*/  ISETP.NE.U32.AND P1, PT, RZ, c[0x0][0x368], PT ;  /* 0x0000da00ff007a0c */ /* 0x004fc80003f25070 */
[----:B------:R-:W-:-:S13]  /*06d0*/  ISETP.NE.AND.EX P1, PT, RZ, c[0x0][0x36c], PT, P1 ;  /* 0x0000db00ff007a0c */ /* 0x000fda0003f25310 */
[----:B------:R-:W-:Y:S05]  /*06e0*/  @!P1 BRA `(.L_x_1387) ;  /* 0x0000005000009947 */ /* 0x000fea0003800000 */
[----:B------:R-:W-:-:S05]  /*06f0*/  MOV R3, UR24 ;  /* 0x0000001800037c02 */ /* 0x000fca0008000f00 */
[----:B-1----:R-:W-:-:S06]  /*0700*/  IMAD.WIDE R2, R0, R3, c[0x0][0x368] ;  /* 0x0000da0000027625 */ /* 0x002fcc00078e0203 */
[----:B------:R-:W2:Y:S02]  /*0710*/  LDG.E R2, [R2.64] ;  /* 0x0000001a02027981 */ /* 0x000ea4000c1e1900 */
[----:B--2---:R1:W2:Y:S02]  /*0720*/  R2UR UR35, R2 ;  /* 0x00000000022373c2 */ /* 0x0042a400000e0000 */
[----:B-12---:R-:W-:Y:S05]  /*0730*/  BRA `(.L_x_1388) ;  /* 0x0000006000007947 */ /* 0x006fea0003800000 */
.L_x_1387:
[----:B------:R-:W-:Y:S05]  /*0740*/  @!P3 BRA `(.L_x_1388) ;  /* 0x000000500000b947 */ /* 0x000fea0003800000 */
[----:B-1----:R-:W2:Y:S04]  /*0750*/  LDG.E R2, [R8.64] ;  /* 0x0000001a08027981 */ /* 0x002ea8000c1e1900 */
[----:B----4-:R-:W4:Y:S01]  /*0760*/  LDG.E R3, [R8.64+0x4] ;  /* 0x0000041a08037981 */ /* 0x010f22000c1e1900 */
[----:B--2---:R-:W1:Y:S08]  /*0770*/  R2UR UR35, R2 ;  /* 0x00000000022373c2 */ /* 0x004e7000000e0000 */
[----:B----4-:R-:W1:Y:S02]  /*0780*/  R2UR UR5, R3 ;  /* 0x00000000030573c2 */ /* 0x010e6400000e0000 */
[----:B-1----:R-:W-:-:S06]  /*0790*/  UIADD3 UR35, -UR35, UR5, URZ ;  /* 0x0000000523237290 */ /* 0x002fcc000fffe13f */
.L_x_1388:
[----:B-1----:R-:W2:Y:S04]  /*07a0*/  @P0 LDG.E R2, [R12.64] ;  /* 0x0000001a0c020981 */ /* 0x002ea8000c1e1900 */
[----:B----4-:R-:W4:Y:S01]  /*07b0*/  @P0 LDG.E R4, [R12.64+0x4] ;  /* 0x0000041a0c040981 */ /* 0x010f22000c1e1900 */
[----:B------:R-:W-:Y:S01]  /*07c0*/  ISETP.NE.U32.AND P1, PT, RZ, c[0x0][0x378], PT ;  /* 0x0000de00ff007a0c */ /* 0x000fe20003f25070 */
[----:B------:R-:W-:-:S02]  /*07d0*/  IMAD.U32 R3, RZ, RZ, UR24 ;  /* 0x00000018ff037e24 */ /* 0x000fc4000f8e00ff */
[----:B------:R-:W-:Y:S01]  /*07e0*/  IMAD.U32 R85, RZ, RZ, UR35 ;  /* 0x00000023ff557e24 */ /* 0x000fe2000f8e00ff */
[----:B------:R-:W-:-:S13]  /*07f0*/  ISETP.NE.AND.EX P1, PT, RZ, c[0x0][0x37c], PT, P1 ;  /* 0x0000df00ff007a0c */ /* 0x000fda0003f25310 */
[----:B------:R-:W-:-:S05]  /*0800*/  @P1 IMAD.WIDE R6, R0, R3, c[0x0][0x378] ;  /* 0x0000de0000061625 */ /* 0x000fca00078e0203 */
[----:B------:R1:W5:Y:S01]  /*0810*/  @P1 LDG.E R85, [R6.64] ;  /* 0x0000001a06551981 */ /* 0x000362000c1e1900 */
[----:B------:R-:W-:Y:S02]  /*0820*/  ULDC UR5, c[0x0][0x2c4] ;  /* 0x0000b10000057ab9 */ /* 0x000fe40000000800 */
[----:B------:R-:W-:Y:S02]  /*0830*/  UISETP.NE.AND UP2, UPT, UR5, 0x1, UPT ;  /* 0x000000010500788c */ /* 0x000fe4000bf45270 */
[----:B------:R-:W-:-:S09]  /*0840*/  UIADD3 UR5, -UR20, UR35, URZ ;  /* 0x0000002314057290 */ /* 0x000fd2000fffe13f */
[----:B------:R-:W-:Y:S01]  /*0850*/  @UP2 UIADD3 UR8, UR18, 0x7f, URZ ;  /* 0x0000007f12082890 */ /* 0x000fe2000fffe03f */
[----:B--2---:R-:W2:Y:S08]  /*0860*/  @P0 R2UR UR6, R2 ;  /* 0x00000000020603c2 */ /* 0x004eb000000e0000 */
[----:B----4-:R-:W2:Y:S02]  /*0870*/  @P0 R2UR UR7, R4 ;  /* 0x00000000040703c2 */ /* 0x010ea400000e0000 */
[----:B--2---:R-:W-:-:S03]  /*0880*/  @UP3 UIADD3 UR4, -UR6, UR7, URZ ;  /* 0x0000000706043290 */ /* 0x004fc6000fffe13f */
[----:B------:R-:W-:Y:S02]  /*0890*/  ULDC.64 UR6, c[0x0][0x2c8] ;  /* 0x0000b20000067ab9 */ /* 0x000fe40000000a00 */
[----:B------:R-:W-:Y:S02]  /*08a0*/  UIMAD.WIDE.U32 UR8, UR8, UR6, URZ ;  /* 0x00000006080872a5 */ /* 0x000fe4000f8e003f */
[----:B------:R-:W-:Y:S02]  /*08b0*/  UIADD3 UR14, UR5, UR4, URZ ;  /* 0x00000004050e7290 */ /* 0x000fe4000fffe03f */
[----:B------:R-:W-:Y:S02]  /*08c0*/  UIADD3 UR6, UR18, 0x7f, URZ ;  /* 0x0000007f12067890 */ /* 0x000fe4000fffe03f */
[----:B---3--:R-:W-:Y:S02]  /*08d0*/  UIADD3 UR12, UR14, 0x30, -UR22 ;  /* 0x000000300e0c7890 */ /* 0x008fe4000fffe816 */
[----:B------:R-:W-:-:S02]  /*08e0*/  @UP2 USHF.R.U32.HI UR6, URZ, UR7, UR9 ;  /* 0x000000073f062299 */ /* 0x000fc40008011609 */
[----:B------:R-:W-:Y:S02]  /*08f0*/  UIADD3 UR7, UR14, 0x2f, URZ ;  /* 0x0000002f0e077890 */ /* 0x000fe4000fffe03f */
[----:B------:R-:W-:Y:S02]  /*0900*/  UIADD3 UR6, UR12, UR6, URZ ;  /* 0x000000060c067290 */ /* 0x000fe4000fffe03f */
[----:B------:R-:W-:Y:S02]  /*0910*/  UIMAD.WIDE UR8, UR7, 0x2aaaaaab, URZ ;  /* 0x2aaaaaab070878a5 */ /* 0x000fe4000f8e023f */
[----:B------:R-:W-:Y:S02]  /*0920*/  UIMAD.WIDE UR6, UR6, 0x2aaaaaab, URZ ;  /* 0x2aaaaaab060678a5 */ /* 0x000fe4000f8e023f */
[----:B------:R-:W-:Y:S02]  /*0930*/  USHF.R.U32.HI UR13, URZ, 0x1f, UR9 ;  /* 0x0000001f3f0d7899 */ /* 0x000fe40008011609 */
[----:B------:R-:W-:-:S02]  /*0940*/  USHF.R.U32.HI UR6, URZ, 0x1f, UR7 ;  /* 0x0000001f3f067899 */ /* 0x000fc40008011607 */
[----:B------:R-:W-:Y:S02]  /*0950*/  ULEA.HI.SX32 UR13, UR9, UR13, 0x1d ;  /* 0x0000000d090d7291 */ /* 0x000fe4000f8fea3f */
[----:B------:R-:W-:-:S04]  /*0960*/  ULEA.HI.SX32 UR6, UR7, UR6, 0x1d ;  /* 0x0000000607067291 */ /* 0x000fc8000f8fea3f */
[----:B------:R-:W-:-:S04]  /*0970*/  UISETP.LT.AND UP0, UPT, UR13, UR6, UPT ;  /* 0x000000060d00728c */ /* 0x000fc8000bf01270 */
[----:B------:R-:W-:Y:S02]  /*0980*/  USEL UR7, UR13, UR6, UP0 ;  /* 0x000000060d077287 */ /* 0x000fe40008000000 */
[----:B------:R-:W-:Y:S02]  /*0990*/  UIADD3 UR6, -UR5, URZ, URZ ;  /* 0x0000003f05067290 */ /* 0x000fe4000fffe13f */
[----:B------:R-:W-:Y:S02]  /*09a0*/  UIMAD UR7, UR7, 0x30, -UR5 ;  /* 0x00000030070778a4 */ /* 0x000fe4000f8e0a05 */
[----:B------:R-:W-:Y:S02]  /*09b0*/  UISETP.LT.AND UP1, UPT, URZ, UR6, UPT ;  /* 0x000000063f00728c */ /* 0x000fe4000bf21270 */
[----:B------:R-:W-:Y:S02]  /*09c0*/  UISETP.LT.AND UP0, UPT, UR7, UR4, UPT ;  /* 0x000000040700728c */ /* 0x000fe4000bf01270 */
[----:B------:R-:W-:-:S02]  /*09d0*/  USEL UR6, URZ, UR6, !UP1 ;  /* 0x000000063f067287 */ /* 0x000fc4000c800000 */
[----:B------:R-:W-:Y:S02]  /*09e0*/  USEL UR7, UR7, UR4, UP0 ;  /* 0x0000000407077287 */ /* 0x000fe40008000000 */
[----:B------:R-:W-:Y:S02]  /*09f0*/  UIMAD.WIDE.U32 UR10, UR6, -0x55555555, URZ ;  /* 0xaaaaaaab060a78a5 */ /* 0x000fe4000f8e003f */
[----:B------:R-:W-:-:S11]  /*0a00*/  UISETP.GT.AND UP0, UPT, UR7, UR6, UPT ;  /* 0x000000060700728c */ /* 0x000fd6000bf04270 */
[----:B------:R-:W-:-:S04]  /*0a10*/  @UP0 UIADD3 UR7, UR7, 0x2f, URZ ;  /* 0x0000002f07070890 */ /* 0x000fc8000fffe03f */
[----:B------:R-:W-:Y:S02]  /*0a20*/  UIMAD.WIDE UR8, UR7, 0x2aaaaaab, URZ ;  /* 0x2aaaaaab070878a5 */ /* 0x000fe4000f8e023f */
[----:B------:R-:W-:Y:S02]  /*0a30*/  USHF.R.U32.HI UR7, URZ, 0x5, UR11 ;  /* 0x000000053f077899 */ /* 0x000fe4000801160b */
[----:B------:R-:W-:-:S05]  /*0a40*/  @UP0 USHF.R.U32.HI UR6, URZ, 0x1f, UR9 ;  /* 0x0000001f3f060899 */ /* 0x000fca0008011609 */
[----:B------:R-:W-:Y:S02]  /*0a50*/  UMOV UR5, UR7 ;  /* 0x0000000700057c82 */ /* 0x000fe40008000000 */
[----:B------:R-:W-:-:S04]  /*0a60*/  @UP0 ULEA.HI.SX32 UR5, UR9, UR6, 0x1d ;  /* 0x0000000609050291 */ /* 0x000fc8000f8fea3f */
[----:B------:R-:W-:-:S06]  /*0a70*/  UISETP.GT.AND UP0, UPT, UR5, UR7, UPT ;  /* 0x000000070500728c */ /* 0x000fcc000bf04270 */
[----:B------:R-:W-:-:S13]  /*0a80*/  PLOP3.LUT P0, PT, PT, PT, UP0, 0x80, 0x0 ;  /* 0x000000000000781c */ /* 0x000fda0003f0f008 */
[----:B------:R-:W-:Y:S05]  /*0a90*/  @!P0 BRA `(.L_x_1389) ;  /* 0x00006b7000008947 */ /* 0x000fea0003800000 */
[----:B-1----:R-:W-:Y:S01]  /*0aa0*/  SHF.R.S32.HI R5, RZ, 0x1f, R84 ;  /* 0x0000001fff057819 */ /* 0x002fe20000011454 */
[----:B------:R-:W-:Y:S01]  /*0ab0*/  UIADD3 UR6, UR5, -0x1, URZ ;  /* 0xffffffff05067890 */ /* 0x000fe2000fffe03f */
[----:B------:R-:W-:Y:S01]  /*0ac0*/  IMAD.U32 R2, RZ, RZ, UR16 ;  /* 0x00000010ff027e24 */ /* 0x000fe2000f8e00ff */
[----:B------:R-:W-:Y:S01]  /*0ad0*/  ULDC.64 UR8, c[0x0][0x240] ;  /* 0x0000900000087ab9 */ /* 0x000fe20000000a00 */
[----:B------:R-:W-:Y:S01]  /*0ae0*/  LEA.HI R3, R5, R84, RZ, 0x3 ;  /* 0x0000005405037211 */ /* 0x000fe200078f18ff */
[----:B------:R-:W-:Y:S02]  /*0af0*/  UIMAD UR5, UR6, -0x30, UR4 ;  /* 0xffffffd0060578a4 */ /* 0x000fe4000f8e0204 */
[----:B------:R-:W-:Y:S01]  /*0b00*/  UIMAD UR8, UR15, UR8, URZ ;  /* 0x000000080f0872a4 */ /* 0x000fe2000f8e023f */
[----:B------:R-:W-:Y:S01]  /*0b10*/  SHF.R.S32.HI R125, RZ, 0x3, R3 ;  /* 0x00000003ff7d7819 */ /* 0x000fe20000011403 */
[----:B------:R-:W-:Y:S01]  /*0b20*/  UISETP.LT.AND UP0, UPT, UR5, 0x30, UPT ;  /* 0x000000300500788c */ /* 0x000fe2000bf01270 */
[----:B------:R-:W-:Y:S01]  /*0b30*/  LOP3.LUT R3, R3, 0xfffffff8, RZ, 0xc0, !PT ;  /* 0xfffffff803037812 */ /* 0x000fe200078ec0ff */
[----:B------:R-:W-:Y:S01]  /*0b40*/  UMOV UR30, 0x30 ;  /* 0x00000030001e7882 */ /* 0x000fe20000000000 */
[----:B------:R-:W-:Y:S01]  /*0b50*/  SHF.R.S32.HI R88, RZ, 0x1f, R125 ;  /* 0x0000001fff587819 */ /* 0x000fe2000001147d */
[----:B------:R-:W-:Y:S01]  /*0b60*/  ULDC.64 UR10, c[0x0][0x238] ;  /* 0x00008e00000a7ab9 */ /* 0x000fe20000000a00 */
[C---:B-----5:R-:W-:Y:S01]  /*0b70*/  IADD3 R95, P0, R125.reuse, R94, RZ ;  /* 0x0000005e7d5f7210 */ /* 0x060fe20007f1e0ff */
[----:B------:R-:W-:Y:S01]  /*0b80*/  IMAD.IADD R16, R84, 0x1, -R3 ;  /* 0x0000000154107824 */ /* 0x000fe200078e0a03 */
[----:B------:R-:W-:Y:S01]  /*0b90*/  USHF.R.S32.HI UR25, URZ, 0x1f, UR24 ;  /* 0x0000001f3f197899 */ /* 0x000fe20008011418 */
[----:B------:R-:W-:Y:S01]  /*0ba0*/  IMAD.SHL.U32 R21, R125, 0x40, RZ ;  /* 0x000000407d157824 */ /* 0x000fe200078e00ff */
[----:B------:R-:W-:Y:S01]  /*0bb0*/  LEA.HI.X.SX32 R94, R94, R88, 0x1, P0 ;  /* 0x000000585e5e7211 */ /* 0x000fe200000f0eff */
[C---:B------:R-:W-:Y:S01]  /*0bc0*/  IMAD.SHL.U32 R14, R16.reuse, 0x8, RZ ;  /* 0x00000008100e7824 */ /* 0x040fe200078e00ff */
[----:B------:R-:W-:Y:S01]  /*0bd0*/  UIMAD UR31, UR16, UR9, UR8 ;  /* 0x00000009101f72a4 */ /* 0x000fe2000f8e0208 */
[----:B------:R-:W-:Y:S01]  /*0be0*/  IMAD.SHL.U32 R16, R16, 0x4, RZ ;  /* 0x0000000410107824 */ /* 0x000fe200078e00ff */
[----:B------:R-:W-:Y:S01]  /*0bf0*/  UIMAD.WIDE.U32 UR28, UR30, UR10, URZ ;  /* 0x0000000a1e1c72a5 */ /* 0x000fe2000f8e003f */
[----:B------:R-:W-:Y:S01]  /*0c00*/  IMAD R6, R94, c[0x0][0x238], RZ ;  /* 0x00008e005e067a24 */ /* 0x000fe200078e02ff */
[----:B------:R-:W-:Y:S01]  /*0c10*/  SHF.R.S32.HI R15, RZ, 0x1f, R14 ;  /* 0x0000001fff0f7819 */ /* 0x000fe2000001140e */
[----:B------:R-:W-:Y:S01]  /*0c20*/  USEL UR10, UR5, 0x30, UP0 ;  /* 0x00000030050a7887 */ /* 0x000fe20008000000 */
[----:B------:R-:W-:Y:S01]  /*0c30*/  ISETP.GE.AND P2, PT, R14, c[0x0][0x1d4], PT ;  /* 0x000075000e007a0c */ /* 0x000fe20003f46270 */
[C---:B------:R-:W-:Y:S01]  /*0c40*/  IMAD R6, R95.reuse, c[0x0][0x23c], R6 ;  /* 0x00008f005f067a24 */ /* 0x040fe200078e0206 */
[----:B------:R-:W-:Y:S01]  /*0c50*/  USEL UR23, UR24, URZ, !UP3 ;  /* 0x0000003f18177287 */ /* 0x000fe2000d800000 */
[----:B------:R-:W-:Y:S01]  /*0c60*/  IMAD.WIDE.U32 R8, R95, c[0x0][0x238], R14 ;  /* 0x00008e005f087a25 */ /* 0x000fe200078e000e */
[----:B------:R-:W-:Y:S01]  /*0c70*/  USEL UR5, UR25, URZ, !UP3 ;  /* 0x0000003f19057287 */ /* 0x000fe2000d800000 */
[----:B------:R-:W-:Y:S01]  /*0c80*/  IADD3 R4, -R125, UR10, RZ ;  /* 0x0000000a7d047c10 */ /* 0x000fe2000fffe1ff */
[----:B------:R-:W-:Y:S01]  /*0c90*/  ULDC.64 UR8, c[0x0][0x248] ;  /* 0x0000920000087ab9 */ /* 0x000fe20000000a00 */
[----:B------:R-:W-:Y:S01]  /*0ca0*/  IMAD.IADD R7, R9, 0x1, R6 ;  /* 0x0000000109077824 */ /* 0x000fe200078e0206 */
[----:B------:R-:W-:Y:S01]  /*0cb0*/  UIMAD UR8, UR5, UR8, URZ ;  /* 0x00000008050872a4 */ /* 0x000fe2000f8e023f */
[----:B------:R-:W-:Y:S01]  /*0cc0*/  IMAD.MOV.U32 R6, RZ, RZ, R8 ;  /* 0x000000ffff067224 */ /* 0x000fe200078e0008 */
[----:B------:R-:W-:Y:S01]  /*0cd0*/  UIMAD UR11, UR30, UR11, URZ ;  /* 0x0000000b1e0b72a4 */ /* 0x000fe2000f8e023f */
[----:B------:R-:W-:Y:S01]  /*0ce0*/  IMAD.U32 R130, RZ, RZ, UR23 ;  /* 0x00000017ff827e24 */ /* 0x000fe2000f8e00ff */
[----:B------:R-:W-:Y:S01]  /*0cf0*/  UIMAD UR9, UR23, UR9, UR8 ;  /* 0x00000009170972a4 */ /* 0x000fe2000f8e0208 */
[----:B------:R-:W-:Y:S01]  /*0d00*/  IMAD.WIDE.U32 R2, R2, c[0x0][0x240], R6 ;  /* 0x0000900002027a25 */ /* 0x000fe200078e0006 */
[C---:B------:R-:W-:Y:S01]  /*0d10*/  ISETP.GE.AND P1, PT, R4.reuse, 0x1, PT ;  /* 0x000000010400780c */ /* 0x040fe20003f26270 */
[----:B------:R-:W-:Y:S01]  /*0d20*/  USHF.R.S32.HI UR10, URZ, 0x1f, UR6 ;  /* 0x0000001f3f0a7899 */ /* 0x000fe20008011406 */
[----:B------:R-:W-:Y:S01]  /*0d30*/  ISETP.GT.AND P0, PT, R4, 0x20, PT ;  /* 0x000000200400780c */ /* 0x000fe20003f04270 */
[----:B------:R-:W-:Y:S01]  /*0d40*/  IMAD.U32 R86, RZ, RZ, UR28 ;  /* 0x0000001cff567e24 */ /* 0x000fe2000f8e00ff */
[----:B------:R-:W-:Y:S01]  /*0d50*/  IADD3 R3, R3, UR31, RZ ;  /* 0x0000001f03037c10 */ /* 0x000fe2000fffe0ff */
[----:B------:R-:W-:Y:S01]  /*0d60*/  UIADD3 UR31, UR29, UR11, URZ ;  /* 0x0000000b1d1f7290 */ /* 0x000fe2000fffe03f */
[----:B------:R-:W-:Y:S01]  /*0d70*/  LEA.HI R4, R5, R84, RZ, 0x6 ;  /* 0x0000005405047211 */ /* 0x000fe200078f30ff */
[----:B------:R-:W-:Y:S01]  /*0d80*/  ULDC UR33, c[0x0][0x238] ;  /* 0x00008e0000217ab9 */ /* 0x000fe20000000800 */
[----:B------:R-:W-:Y:S01]  /*0d90*/  IADD3 R12, R16, 0x40, RZ ;  /* 0x00000040100c7810 */ /* 0x000fe20007ffe0ff */
[----:B------:R-:W-:Y:S01]  /*0da0*/  IMAD.WIDE.U32 R132, R130, c[0x0][0x248], R2 ;  /* 0x0000920082847a25 */ /* 0x000fe200078e0002 */
[----:B------:R-:W-:Y:S01]  /*0db0*/  UIMAD UR8, UR31, UR6, URZ ;  /* 0x000000061f0872a4 */ /* 0x000fe2000f8e023f */
[----:B------:R-:W-:Y:S01]  /*0dc0*/  P2R R127, PR, RZ, 0x4 ;  /* 0x00000004ff7f7803 */ /* 0x000fe20000000000 */
[----:B------:R-:W-:Y:S01]  /*0dd0*/  UMOV UR36, 0x5 ;  /* 0x0000000500247882 */ /* 0x000fe20000000000 */
[----:B------:R-:W-:Y:S01]  /*0de0*/  IMAD.MOV.U32 R148, RZ, RZ, R132 ;  /* 0x000000ffff947224 */ /* 0x000fe200078e0084 */
[----:B------:R-:W-:Y:S01]  /*0df0*/  IADD3 R149, R133, UR9, RZ ;  /* 0x0000000985957c10 */ /* 0x000fe2000fffe0ff */
[----:B------:R-:W-:Y:S01]  /*0e00*/  UIMAD UR8, UR10, UR28, UR8 ;  /* 0x0000001c0a0872a4 */ /* 0x000fe2000f8e0208 */
[----:B------:R-:W-:Y:S01]  /*0e10*/  IMAD.SHL.U32 R4, R4, 0x8, RZ ;  /* 0x0000000804047824 */ /* 0x000fe200078e00ff */
[----:B------:R-:W-:Y:S01]  /*0e20*/  LOP3.LUT R21, R21, 0x1c0, RZ, 0xc0, !PT ;  /* 0x000001c015157812 */ /* 0x000fe200078ec0ff */
[----:B------:R-:W-:Y:S01]  /*0e30*/  IMAD.IADD R11, R16, 0x1, R12 ;  /* 0x00000001100b7824 */ /* 0x000fe200078e020c */
[----:B------:R-:W-:Y:S01]  /*0e40*/  IADD3 R123, R14, 0x80, RZ ;  /* 0x000000800e7b7810 */ /* 0x000fe20007ffe0ff */
[----:B------:R-:W-:Y:S01]  /*0e50*/  IMAD.WIDE.U32 R6, R86, UR6, R148 ;  /* 0x0000000656067c25 */ /* 0x000fe2000f8e0094 */
[----:B------:R-:W-:Y:S01]  /*0e60*/  LOP3.LUT R4, R4, 0xfffffe00, RZ, 0xc0, !PT ;  /* 0xfffffe0004047812 */ /* 0x000fe200078ec0ff */
[----:B------:R-:W-:Y:S01]  /*0e70*/  ULDC UR32, c[0x0][0x23c] ;  /* 0x00008f0000207ab9 */ /* 0x000fe20000000800 */
[----:B------:R-:W-:Y:S01]  /*0e80*/  LOP3.LUT R124, R21, 0x38, R14, 0xf8, !PT ;  /* 0x00000038157c7812 */ /* 0x000fe200078ef80e */
[----:B------:R-:W-:Y:S01]  /*0e90*/  USHF.L.U64.HI UR32, UR33, UR36, UR32 ;  /* 0x0000002421207299 */ /* 0x000fe20008010220 */
[----:B------:R-:W-:Y:S01]  /*0ea0*/  IADD3 R2, R7, UR8, RZ ;  /* 0x0000000807027c10 */ /* 0x000fe2000fffe0ff */
[----:B------:R-:W-:Y:S01]  /*0eb0*/  USHF.L.U32 UR33, UR33, 0x5, URZ ;  /* 0x0000000521217899 */ /* 0x000fe2000800063f */
[----:B------:R-:W-:Y:S01]  /*0ec0*/  @P1 LEA R18, P2, R6, c[0x0][0x220], 0x1 ;  /* 0x0000880006121a11 */ /* 0x000fe200078408ff */
[----:B------:R-:W-:Y:S01]  /*0ed0*/  UIADD3 UR35, UR19, UR35, URZ ;  /* 0x0000002313237290 */ /* 0x000fe2000fffe03f */
[----:B------:R-:W-:Y:S01]  /*0ee0*/  SHF.R.U32.HI R13, RZ, 0x3, R21 ;  /* 0x00000003ff0d7819 */ /* 0x000fe20000011615 */
[----:B------:R-:W-:Y:S01]  /*0ef0*/  IMAD.MOV.U32 R101, RZ, RZ, c[0x0][0x27c] ;  /* 0x00009f00ff657624 */ /* 0x000fe200078e00ff */
[----:B------:R-:W-:Y:S01]  /*0f00*/  IADD3 R122, R14, 0xc0, RZ ;  /* 0x000000c00e7a7810 */ /* 0x000fe20007ffe0ff */
[----:B------:R-:W-:Y:S01]  /*0f10*/  ULDC.64 UR8, c[0x0][0x1e0] ;  /* 0x0000780000087ab9 */ /* 0x000fe20000000a00 */
[----:B------:R-:W-:-:S02]  /*0f20*/  @P1 LEA.HI.X R19, R6, c[0x0][0x224], R2, 0x1, P2 ;  /* 0x0000890006131a11 */ /* 0x000fc400010f0c02 */
[----:B------:R-:W-:Y:S01]  /*0f30*/  IADD3 R121, R125, 0x20, RZ ;  /* 0x000000207d797810 */ /* 0x000fe20007ffe0ff */
[C---:B------:R-:W-:Y:S01]  /*0f40*/  IMAD R138, R88.reuse, c[0x0][0x280], RZ ;  /* 0x0000a000588a7a24 */ /* 0x040fe200078e02ff */
[----:B------:R-:W-:Y:S01]  /*0f50*/  ISETP.NE.AND P2, PT, R127, RZ, PT ;  /* 0x000000ff7f00720c */ /* 0x000fe20003f45270 */
[----:B------:R-:W-:Y:S01]  /*0f60*/  IMAD R136, R88, c[0x0][0x290], RZ ;  /* 0x0000a40058887a24 */ /* 0x000fe200078e02ff */
[----:B------:R-:W-:Y:S01]  /*0f70*/  ISETP.GE.AND P6, PT, R11, c[0x0][0x1d4], PT ;  /* 0x000075000b007a0c */ /* 0x000fe20003fc6270 */
[----:B------:R-:W-:Y:S01]  /*0f80*/  IMAD.U32 R87, RZ, RZ, UR29 ;  /* 0x0000001dff577e24 */ /* 0x000fe2000f8e00ff */
[----:B------:R-:W-:Y:S02]  /*0f90*/  ISETP.GE.AND P5, PT, R123, c[0x0][0x1d4], PT ;  /* 0x000075007b007a0c */ /* 0x000fe40003fa6270 */
[----:B------:R-:W-:Y:S02]  /*0fa0*/  ISETP.GE.AND P4, PT, R122, c[0x0][0x1d4], PT ;  /* 0x000075007a007a0c */ /* 0x000fe40003f86270 */
[----:B------:R-:W-:-:S05]  /*0fb0*/  LOP3.LUT R124, R4, R124, R13, 0xf6, !PT ;  /* 0x0000007c047c7212 */ /* 0x000fca00078ef60d */
[----:B------:R-:W-:-:S05]  /*0fc0*/  IMAD.SHL.U32 R124, R124, 0x2, RZ ;  /* 0x000000027c7c7824 */ /* 0x000fca00078e00ff */
[----:B------:R-:W-:Y:S01]  /*0fd0*/  @!PT LDS RZ, [RZ] ;  /* 0x00000000fffff984 */ /* 0x000fe20000000800 */
[----:B------:R-:W-:Y:S01]  /*0fe0*/  @!PT LDS RZ, [RZ] ;  /* 0x00000000fffff984 */ /* 0x000fe20000000800 */
[----:B------:R-:W-:Y:S01]  /*0ff0*/  @!PT LDS RZ, [RZ] ;  /* 0x00000000fffff984 */ /* 0x000fe20000000800 */
[----:B------:R1:W-:Y:S04]  /*1000*/  @P1 LDGSTS.E.BYPASS.LTC128B.128 [R124+0xa080], [R18.64], !P2 ;  /* 0x0a080000127c1fae */ /* 0x0003e8000d101d5a */
[----:B------:R1:W-:Y:S04]  /*1010*/  @P1 LDGSTS.E.BYPASS.LTC128B.128 [R124+0xb880], [R18.64+0x80], !P6 ;  /* 0x0b880080127c1fae */ /* 0x0003e8000f101d5a */
[----:B------:R1:W-:Y:S04]  /*1020*/  @P1 LDGSTS.E.BYPASS.LTC128B.128 [R124+0xd080], [R18.64+0x100], !P5 ;  /* 0x0d080100127c1fae */ /* 0x0003e8000e901d5a */
[----:B------:R1:W-:Y:S01]  /*1030*/  @P1 LDGSTS.E.BYPASS.LTC128B.128 [R124+0xe880], [R18.64+0x180], !P4 ;  /* 0x0e880180127c1fae */ /* 0x0003e2000e101d5a */
[----:B------:R-:W-:-:S04]  /*1040*/  @P0 IADD3 R3, P1, R6, UR33, RZ ;  /* 0x0000002106030c10 */ /* 0x000fc8000ff3e0ff */
[----:B------:R-:W-:Y:S02]  /*1050*/  @P0 IADD3.X R2, R2, UR32, RZ, P1, !PT ;  /* 0x0000002002020c10 */ /* 0x000fe40008ffe4ff */
[----:B------:R-:W-:-:S04]  /*1060*/  @P0 LEA R8, P1, R3, c[0x0][0x220], 0x1 ;  /* 0x0000880003080a11 */ /* 0x000fc800078208ff */
[----:B------:R-:W-:Y:S01]  /*1070*/  @P0 LEA.HI.X R9, R3, c[0x0][0x224], R2, 0x1, P1 ;  /* 0x0000890003090a11 */ /* 0x000fe200008f0c02 */
[----:B------:R-:W-:Y:S01]  /*1080*/  IMAD.U32 R3, RZ, RZ, UR24 ;  /* 0x00000018ff037e24 */ /* 0x000fe2000f8e00ff */
[----:B------:R-:W-:-:S03]  /*1090*/  ISETP.NE.U32.AND P1, PT, RZ, c[0x0][0x340], PT ;  /* 0x0000d000ff007a0c */ /* 0x000fc60003f25070 */
[----:B------:R2:W-:Y:S01]  /*10a0*/  @P0 LDGSTS.E.BYPASS.LTC128B.128 [R124+0xb080], [R8.64], !P2 ;  /* 0x0b080000087c0fae */ /* 0x0005e2000d101d5a */
[----:B------:R-:W-:-:S03]  /*10b0*/  ISETP.NE.AND.EX P1, PT, RZ, c[0x0][0x344], PT, P1 ;  /* 0x0000d100ff007a0c */ /* 0x000fc60003f25310 */
[----:B------:R2:W-:Y:S04]  /*10c0*/  @P0 LDGSTS.E.BYPASS.LTC128B.128 [R124+0xc880], [R8.64+0x80], !P6 ;  /* 0x0c880080087c0fae */ /* 0x0005e8000f101d5a */
[----:B------:R2:W-:Y:S04]  /*10d0*/  @P0 LDGSTS.E.BYPASS.LTC128B.128 [R124+0xe080], [R8.64+0x100], !P5 ;  /* 0x0e080100087c0fae */ /* 0x0005e8000e901d5a */
[----:B------:R2:W-:Y:S02]  /*10e0*/  @P0 LDGSTS.E.BYPASS.LTC128B.128 [R124+0xf880], [R8.64+0x180], !P4 ;  /* 0x0f880180087c0fae */ /* 0x0005e4000e101d5a */
[----:B------:R-:W-:Y:S01]  /*10f0*/  @P1 IMAD.WIDE R6, R0, R3, c[0x0][0x340] ;  /* 0x0000d00000061625 */ /* 0x000fe200078e0203 */
[----:B------:R-:W-:Y:S01]  /*1100*/  ISETP.GE.AND P0, PT, R14, c[0x0][0x27c], PT ;  /* 0x00009f000e007a0c */ /* 0x000fe20003f06270 */
[----:B------:R-:W-:Y:S01]  /*1110*/  USHF.R.S32.HI UR34, URZ, 0x1f, UR35 ;  /* 0x0000001f3f227899 */ /* 0x000fe20008011423 */
[----:B------:R-:W-:Y:S01]  /*1120*/  SHF.R.S32.HI R17, RZ, 0x1f, R16 ;  /* 0x0000001fff117819 */ /* 0x000fe20000011410 */
[----:B------:R-:W-:Y:S01]  /*1130*/  IMAD.SHL.U32 R2, R101, 0x2, RZ ;  /* 0x0000000265027824 */ /* 0x000fe200078e00ff */
[----:B------:R-:W-:Y:S01]  /*1140*/  SEL R3, RZ, c[0x0][0x27c], !P0 ;  /* 0x00009f00ff037a07 */ /* 0x000fe20004000000 */
[----:B------:R-:W-:Y:S01]  /*1150*/  UIMAD UR10, UR34, UR8, URZ ;  /* 0x00000008220a72a4 */ /* 0x000fe2000f8e023f */
[----:B------:R3:W4:Y:S01]  /*1160*/  @P1 LDG.E R0, [R6.64] ;  /* 0x0000001a06001981 */ /* 0x000722000c1e1900 */
[----:B------:R-:W-:Y:S01]  /*1170*/  UIMAD.WIDE.U32 UR38, UR35, UR8, URZ ;  /* 0x00000008232672a5 */ /* 0x000fe2000f8e003f */
[----:B------:R-:W-:Y:S01]  /*1180*/  IADD3 R5, -R2, c[0x0][0x1d4], RZ ;  /* 0x0000750002057a10 */ /* 0x000fe20007ffe1ff */
[----:B------:R-:W-:Y:S01]  /*1190*/  IMAD.IADD R3, R14, 0x1, R3 ;  /* 0x000000010e037824 */ /* 0x000fe200078e0203 */
[----:B------:R-:W-:Y:S01]  /*11a0*/  UIMAD UR10, UR35, UR9, UR10 ;  /* 0x00000009230a72a4 */ /* 0x000fe2000f8e020a */
[C---:B------:R-:W-:Y:S01]  /*11b0*/  IMAD R138, R125.reuse, c[0x0][0x284], R138 ;  /* 0x0000a1007d8a7a24 */ /* 0x040fe200078e028a */
[----:B------:R-:W0:Y:S01]  /*11c0*/  LDGDEPBAR ;  /* 0x00000000000079af */ /* 0x000e220000000000 */
[----:B------:R-:W-:Y:S01]  /*11d0*/  ULDC.64 UR8, c[0x0][0x1e8] ;  /* 0x00007a0000087ab9 */ /* 0x000fe20000000a00 */
[----:B-1----:R-:W-:Y:S01]  /*11e0*/  SHF.R.S32.HI R18, RZ, 0x1f, R3 ;  /* 0x0000001fff127819 */ /* 0x002fe20000011403 */
[----:B------:R-:W-:Y:S01]  /*11f0*/  UIADD3 UR39, UR39, UR10, URZ ;  /* 0x0000000a27277290 */ /* 0x000fe2000fffe03f */
[C---:B------:R-:W-:Y:S01]  /*1200*/  IMAD.WIDE.U32 R142, R125.reuse, c[0x0][0x280], R16 ;  /* 0x0000a0007d8e7a25 */ /* 0x040fe200078e0010 */
[----:B------:R-:W-:Y:S01]  /*1210*/  UIMAD UR10, UR15, UR8, URZ ;  /* 0x000000080f0a72a4 */ /* 0x000fe2000f8e023f */
[CC--:B------:R-:W-:Y:S01]  /*1220*/  LEA.HI R120, R18.reuse, R3.reuse, RZ, 0x3 ;  /* 0x0000000312787211 */ /* 0x0c0fe200078f18ff */
[----:B------:R-:W-:Y:S01]  /*1230*/  UIMAD.WIDE.U32 UR38, UR16, UR8, UR38 ;  /* 0x00000008102672a5 */ /* 0x000fe2000f8e0026 */
[----:B------:R-:W-:Y:S01]  /*1240*/  LEA.HI R18, R18, R3, RZ, 0x6 ;  /* 0x0000000312127211 */ /* 0x000fe200078f30ff */
[----:B------:R-:W-:Y:S01]  /*1250*/  IMAD.U32 R3, RZ, RZ, UR16 ;  /* 0x00000010ff037e24 */ /* 0x000fe2000f8e00ff */
[----:B------:R-:W-:Y:S01]  /*1260*/  UIMAD UR9, UR16, UR9, UR10 ;  /* 0x00000009100972a4 */ /* 0x000fe2000f8e020a */
[C---:B------:R-:W-:Y:S01]  /*1270*/  IMAD.WIDE.U32 R24, R125.reuse, c[0x0][0x280], R14 ;  /* 0x0000a0007d187a25 */ /* 0x040fe200078e000e */
[----:B------:R-:W-:Y:S01]  /*1280*/  SHF.R.S32.HI R18, RZ, 0x6, R18 ;  /* 0x00000006ff127819 */ /* 0x000fe20000011412 */
[----:B------:R-:W-:Y:S01]  /*1290*/  ULDC.64 UR10, c[0x0][0x260] ;  /* 0x00009800000a7ab9 */ /* 0x000fe20000000a00 */
[----:B------:R-:W-:Y:S01]  /*12a0*/  IADD3 R118, -R125, 0x30, RZ ;  /* 0x000000307d767810 */ /* 0x000fe20007ffe1ff */
[----:B------:R-:W-:Y:S01]  /*12b0*/  IMAD.WIDE.U32 R22, R3, c[0x0][0x260], R14 ;  /* 0x0000980003167a25 */ /* 0x000fe200078e000e */
[----:B------:R-:W-:-:S02]  /*12c0*/  UIMAD UR10, UR15, UR10, URZ ;  /* 0x0000000a0f0a72a4 */ /* 0x000fc4000f8e023f */
[----:B------:R-:W-:Y:S01]  /*12d0*/  UIADD3 UR37, UR39, UR9, URZ ;  /* 0x0000000927257290 */ /* 0x000fe2000fffe03f */
[CC--:B---3--:R-:W-:Y:S01]  /*12e0*/  SEL R6, R2.reuse, R5.reuse, !P0 ;  /* 0x0000000502067207 */ /* 0x0c8fe20004000000 */
[----:B------:R-:W-:Y:S01]  /*12f0*/  UIMAD UR10, UR16, UR11, UR10 ;  /* 0x0000000b100a72a4 */ /* 0x000fe2000f8e020a */
[----:B------:R-:W-:Y:S01]  /*1300*/  ISETP.GE.AND P0, PT, R11, c[0x0][0x27c], PT ;  /* 0x00009f000b007a0c */ /* 0x000fe20003f06270 */
[----:B------:R-:W-:Y:S01]  /*1310*/  IMAD.SHL.U32 R10, R121, 0x40, RZ ;  /* 0x00000040790a7824 */ /* 0x000fe200078e00ff */
[----:B------:R-:W-:Y:S01]  /*1320*/  SHF.R.S32.HI R117, RZ, 0x1f, R6 ;  /* 0x0000001fff757819 */ /* 0x000fe20000011406 */
[----:B------:R-:W-:Y:S01]  /*1330*/  IMAD.IADD R143, R143, 0x1, R138 ;  /* 0x000000018f8f7824 */ /* 0x000fe200078e028a */
[----:B------:R-:W-:Y:S01]  /*1340*/  SEL R5, R2, R5, !P0 ;  /* 0x0000000502057207 */ /* 0x000fe20004000000 */
[----:B------:R-:W-:Y:S01]  /*1350*/  IMAD.IADD R139, R138, 0x1, R25 ;  /* 0x000000018a8b7824 */ /* 0x000fe200078e0219 */
[----:B------:R-:W-:Y:S01]  /*1360*/  SEL R2, RZ, c[0x0][0x27c], !P0 ;  /* 0x00009f00ff027a07 */ /* 0x000fe20004000000 */
[----:B------:R-:W-:Y:S01]  /*1370*/  IMAD.MOV.U32 R138, RZ, RZ, R24 ;  /* 0x000000ffff8a7224 */ /* 0x000fe200078e0018 */
[----:B------:R-:W-:Y:S01]  /*1380*/  IADD3 R23, R23, UR10, RZ ;  /* 0x0000000a17177c10 */ /* 0x000fe2000fffe0ff */
[----:B------:R-:W-:Y:S01]  /*1390*/  IMAD R136, R125, c[0x0][0x294], R136 ;  /* 0x0000a5007d887a24 */ /* 0x000fe200078e0288 */
[----:B------:R-:W-:Y:S01]  /*13a0*/  LOP3.LUT R24, R21, 0x38, R120, 0xf8, !PT ;  /* 0x0000003815187812 */ /* 0x000fe200078ef878 */
[----:B------:R-:W-:Y:S01]  /*13b0*/  IMAD.IADD R3, R11, 0x1, R2 ;  /* 0x000000010b037824 */ /* 0x000fe200078e0202 */
[----:B------:R-:W-:Y:S01]  /*13c0*/  SHF.R.S32.HI R2, RZ, 0x1f, R121 ;  /* 0x0000001fff027819 */ /* 0x000fe20000011479 */
[----:B------:R-:W-:Y:S01]  /*13d0*/  IMAD.WIDE.U32 R130, R130, c[0x0][0x268], R22 ;  /* 0x00009a0082827a25 */ /* 0x000fe200078e0016 */
[----:B------:R-:W-:Y:S01]  /*13e0*/  LOP3.LUT R10, R10, 0x1c0, RZ, 0xc0, !PT ;  /* 0x000001c00a0a7812 */ /* 0x000fe200078ec0ff */
[----:B------:R-:W-:Y:S01]  /*13f0*/  ULDC.64 UR8, c[0x0][0x210] ;  /* 0x0000840000087ab9 */ /* 0x000fe20000000a00 */
[----:B------:R-:W-:Y:S01]  /*1400*/  SHF.R.S32.HI R20, RZ, 0x1f, R3 ;  /* 0x0000001fff147819 */ /* 0x000fe20000011403 */
[----:B------:R-:W-:Y:S01]  /*1410*/  IMAD R22, R18, 0xc00, R4 ;  /* 0x00000c0012167824 */ /* 0x000fe200078e0204 */
[----:B------:R-:W-:Y:S01]  /*1420*/  LEA.HI R2, R2, R121, RZ, 0x3 ;  /* 0x0000007902027211 */ /* 0x000fe200078f18ff */
[C---:B------:R-:W-:Y:S01]  /*1430*/  IMAD.WIDE.U32 R140, R125.reuse, c[0x0][0x290], R16 ;  /* 0x0000a4007d8c7a25 */ /* 0x040fe200078e0010 */
[CC--:B------:R-:W-:Y:S01]  /*1440*/  LEA.HI R119, R20.reuse, R3.reuse, RZ, 0x3 ;  /* 0x0000000314777211 */ /* 0x0c0fe200078f18ff */
[----:B------:R-:W-:Y:S01]  /*1450*/  UIMAD UR8, UR15, UR8, URZ ;  /* 0x000000080f0872a4 */ /* 0x000fe2000f8e023f */
[----:B------:R-:W-:Y:S01]  /*1460*/  LEA.HI R20, R20, R3, RZ, 0x6 ;  /* 0x0000000314147211 */ /* 0x000fe200078f30ff */
[----:B------:R-:W-:Y:S01]  /*1470*/  IMAD.SHL.U32 R3, R2, 0x40, RZ ;  /* 0x0000004002037824 */ /* 0x000fe200078e00ff */
[-C--:B------:R-:W-:Y:S01]  /*1480*/  LOP3.LUT R115, R24, R13.reuse, RZ, 0x3c, !PT ;  /* 0x0000000d18737212 */ /* 0x080fe200078e3cff */
[----:B--2---:R-:W-:Y:S01]  /*1490*/  IMAD.WIDE.U32 R8, R125, c[0x0][0x290], R14 ;  /* 0x0000a4007d087a25 */ /* 0x004fe200078e000e */
[----:B------:R-:W-:Y:S01]  /*14a0*/  SHF.R.U32.HI R2, RZ, 0x3, R10 ;  /* 0x00000003ff027819 */ /* 0x000fe2000001160a */
[----:B------:R-:W-:Y:S01]  /*14b0*/  UIMAD UR8, UR16, UR9, UR8 ;  /* 0x00000009100872a4 */ /* 0x000fe2000f8e0208 */
[----:B------:R-:W-:Y:S01]  /*14c0*/  LOP3.LUT R3, R3, 0xfffffe00, RZ, 0xc0, !PT ;  /* 0xfffffe0003037812 */ /* 0x000fe200078ec0ff */
[----:B------:R-:W-:Y:S01]  /*14d0*/  IMAD.IADD R115, R22, 0x1, R115 ;  /* 0x0000000116737824 */ /* 0x000fe200078e0273 */
[----:B------:R-:W-:Y:S01]  /*14e0*/  LOP3.LUT R111, R10, 0x38, R120, 0xf8, !PT ;  /* 0x000000380a6f7812 */ /* 0x000fe200078ef878 */
[----:B------:R-:W-:Y:S01]  /*14f0*/  IMAD.IADD R141, R141, 0x1, R136 ;  /* 0x000000018d8d7824 */ /* 0x000fe200078e0288 */
[----:B------:R-:W-:Y:S01]  /*1500*/  LEA.HI R117, R117, R6, RZ, 0x4 ;  /* 0x0000000675757211 */ /* 0x000fe200078f20ff */
[----:B------:R-:W-:Y:S01]  /*1510*/  IMAD R18, R18, 0xc00, R3 ;  /* 0x00000c0012127824 */ /* 0x000fe200078e0203 */
[----:B------:R-:W-:Y:S01]  /*1520*/  LOP3.LUT R111, R111, R2, RZ, 0x3c, !PT ;  /* 0x000000026f6f7212 */ /* 0x000fe200078e3cff */
[----:B------:R-:W-:Y:S01]  /*1530*/  IMAD.IADD R137, R136, 0x1, R9 ;  /* 0x0000000188897824 */ /* 0x000fe200078e0209 */
[----:B------:R-:W-:Y:S01]  /*1540*/  SHF.R.S32.HI R20, RZ, 0x6, R20 ;  /* 0x00000006ff147819 */ /* 0x000fe20000011414 */
[----:B------:R-:W-:Y:S01]  /*1550*/  IMAD.MOV.U32 R136, RZ, RZ, R8 ;  /* 0x000000ffff887224 */ /* 0x000fe200078e0008 */
[----:B------:R-:W-:Y:S01]  /*1560*/  LOP3.LUT R22, R21, 0x38, R119, 0xf8, !PT ;  /* 0x0000003815167812 */ /* 0x000fe200078ef877 */
[----:B------:R-:W-:Y:S01]  /*1570*/  IMAD.IADD R111, R18, 0x1, R111 ;  /* 0x00000001126f7824 */ /* 0x000fe200078e026f */
[----:B------:R-:W-:Y:S01]  /*1580*/  SHF.R.S32.HI R117, RZ, 0x4, R117 ;  /* 0x00000004ff757819 */ /* 0x000fe20000011475 */
[----:B------:R-:W-:Y:S01]  /*1590*/  IMAD R18, R20, 0xc00, R4 ;  /* 0x00000c0014127824 */ /* 0x000fe200078e0204 */
[----:B------:R-:W-:Y:S01]  /*15a0*/  LOP3.LUT R113, R22, R13, RZ, 0x3c, !PT ;  /* 0x0000000d16717212 */ /* 0x000fe200078e3cff */
[----:B------:R-:W-:Y:S01]  /*15b0*/  IMAD R20, R20, 0xc00, R3 ;  /* 0x00000c0014147824 */ /* 0x000fe200078e0203 */
[----:B------:R-:W-:Y:S01]  /*15c0*/  SHF.R.S32.HI R8, RZ, 0x1f, R5 ;  /* 0x0000001fff087819 */ /* 0x000fe20000011405 */
[----:B------:R-:W-:Y:S01]  /*15d0*/  IMAD.U32 R135, RZ, RZ, UR39 ;  /* 0x00000027ff877e24 */ /* 0x000fe2000f8e00ff */
[----:B------:R-:W-:Y:S01]  /*15e0*/  LEA.HI.SX32 R117, R120, R117, 0x1d ;  /* 0x0000007578757211 */ /* 0x000fe200078feaff */
[----:B------:R-:W-:Y:S01]  /*15f0*/  IMAD.IADD R113, R18, 0x1, R113 ;  /* 0x0000000112717824 */ /* 0x000fe200078e0271 */
[----:B------:R-:W-:Y:S01]  /*1600*/  LEA.HI R8, R8, R5, RZ, 0x4 ;  /* 0x0000000508087211 */ /* 0x000fe200078f20ff */
[----:B------:R-:W-:Y:S01]  /*1610*/  IMAD.U32 R134, RZ, RZ, UR38 ;  /* 0x00000026ff867e24 */ /* 0x000fe2000f8e00ff */
[----:B------:R-:W-:Y:S01]  /*1620*/  SHF.R.S32.HI R18, RZ, 0x1f, R117 ;  /* 0x0000001fff127819 */ /* 0x000fe20000011475 */
[----:B------:R-:W-:Y:S01]  /*1630*/  IMAD.U32 R135, RZ, RZ, UR37 ;  /* 0x00000025ff877e24 */ /* 0x000fe2000f8e00ff */
[----:B------:R-:W-:Y:S01]  /*1640*/  SHF.R.S32.HI R8, RZ, 0x4, R8 ;  /* 0x00000004ff087819 */ /* 0x000fe20000011408 */
[----:B------:R-:W-:Y:S01]  /*1650*/  IMAD.WIDE.U32 R146, R125, c[0x0][0x1e0], RZ ;  /* 0x000078007d927a25 */ /* 0x000fe200078e00ff */
[----:B------:R-:W-:Y:S01]  /*1660*/  LEA.HI R9, R18, R117, RZ, 0x3 ;  /* 0x0000007512097211 */ /* 0x000fe200078f18ff */
[----:B------:R-:W-:Y:S01]  /*1670*/  ULDC.U8 UR44, c[0x0][0x298] ;  /* 0x0000a600002c7ab9 */ /* 0x000fe20000000000 */
[----:B------:R-:W-:Y:S01]  /*1680*/  LEA.HI.SX32 R8, R119, R8, 0x1d ;  /* 0x0000000877087211 */ /* 0x000fe200078feaff */
[----:B------:R-:W-:Y:S01]  /*1690*/  IMAD.SHL.U32 R117, R117, 0x8, RZ ;  /* 0x0000000875757824 */ /* 0x000fe200078e00ff */
[----:B------:R-:W-:Y:S01]  /*16a0*/  SHF.R.S32.HI R9, RZ, 0x3, R9 ;  /* 0x00000003ff097819 */ /* 0x000fe20000011409 */
[----:B------:R-:W-:Y:S01]  /*16b0*/  IMAD.WIDE.U32 R144, R121, c[0x0][0x1e0], RZ ;  /* 0x0000780079907a25 */ /* 0x000fe200078e00ff */
[----:B------:R-:W-:Y:S01]  /*16c0*/  SHF.R.S32.HI R5, RZ, 0x1f, R8 ;  /* 0x0000001fff057819 */ /* 0x000fe20000011408 */
[----:B------:R-:W-:Y:S01]  /*16d0*/  ULDC UR46, c[0x0][0x280] ;  /* 0x0000a000002e7ab9 */ /* 0x000fe20000000800 */
[----:B------:R-:W-:Y:S01]  /*16e0*/  LOP3.LUT R114, R21, 0x38, R117, 0xf8, !PT ;  /* 0x0000003815727812 */ /* 0x000fe200078ef875 */
[----:B------:R-:W-:Y:S01]  /*16f0*/  IMAD.SHL.U32 R116, R8, 0x8, RZ ;  /* 0x0000000808747824 */ /* 0x000fe200078e00ff */
[----:B------:R-:W-:Y:S01]  /*1700*/  LEA.HI R5, R5, R8, RZ, 0x3 ;  /* 0x0000000805057211 */ /* 0x000fe200078f18ff */
[C---:B------:R-:W-:Y:S01]  /*1710*/  IMAD R19, R9.reuse, 0xc00, R4 ;  /* 0x00000c0009137824 */ /* 0x040fe200078e0204 */
[----:B------:R-:W-:Y:S01]  /*1720*/  LOP3.LUT R114, R114, R13, RZ, 0x3c, !PT ;  /* 0x0000000d72727212 */ /* 0x000fe200078e3cff */
[----:B------:R-:W-:Y:S01]  /*1730*/  IMAD R109, R9, 0xc00, R3 ;  /* 0x00000c00096d7824 */ /* 0x000fe200078e0203 */
[C---:B------:R-:W-:Y:S01]  /*1740*/  LOP3.LUT R107, R10.reuse, 0x38, R119, 0xf8, !PT ;  /* 0x000000380a6b7812 */ /* 0x040fe200078ef877 */
[----:B------:R-:W-:Y:S01]  /*1750*/  IMAD.WIDE.U32 R142, R85, c[0x0][0x280], R142 ;  /* 0x0000a000558e7a25 */ /* 0x000fe200078e008e */
[----:B------:R-:W-:Y:S01]  /*1760*/  SHF.R.S32.HI R5, RZ, 0x3, R5 ;  /* 0x00000003ff057819 */ /* 0x000fe20000011405 */
[----:B------:R-:W-:Y:S01]  /*1770*/  ULDC UR37, c[0x0][0x290] ;  /* 0x0000a40000257ab9 */ /* 0x000fe20000000800 */
[C---:B------:R-:W-:Y:S01]  /*1780*/  LOP3.LUT R9, R10.reuse, 0x38, R116, 0xf8, !PT ;  /* 0x000000380a097812 */ /* 0x040fe200078ef874 */
[----:B------:R-:W-:Y:S01]  /*1790*/  IMAD.IADD R114, R19, 0x1, R114 ;  /* 0x0000000113727824 */ /* 0x000fe200078e0272 */
[----:B------:R-:W-:Y:S01]  /*17a0*/  LOP3.LUT R19, R10, 0x38, R117, 0xf8, !PT ;  /* 0x000000380a137812 */ /* 0x000fe200078ef875 */
[----:B------:R-:W-:Y:S01]  /*17b0*/  IMAD.WIDE.U32 R138, R85, c[0x0][0x280], R138 ;  /* 0x0000a000558a7a25 */ /* 0x000fe200078e008a */
[-C--:B------:R-:W-:Y:S01]  /*17c0*/  LOP3.LUT R107, R107, R2.reuse, RZ, 0x3c, !PT ;  /* 0x000000026b6b7212 */ /* 0x080fe200078e3cff */
[----:B------:R-:W-:Y:S01]  /*17d0*/  ULDC UR45, c[0x0][0x294] ;  /* 0x0000a500002d7ab9 */ /* 0x000fe20000000800 */
[----:B------:R-:W-:Y:S01]  /*17e0*/  LOP3.LUT R8, R21, 0x38, R116, 0xf8, !PT ;  /* 0x0000003815087812 */ /* 0x000fe200078ef874 */
[----:B------:R-:W-:Y:S01]  /*17f0*/  IMAD.WIDE.U32 R140, R85, c[0x0][0x290], R140 ;  /* 0x0000a400558c7a25 */ /* 0x000fe200078e008c */
[----:B------:R-:W-:-:S02]  /*1800*/  LOP3.LUT R18, R19, R2, RZ, 0x3c, !PT ;  /* 0x0000000213127212 */ /* 0x000fc400078e3cff */
[----:B------:R-:W-:Y:S01]  /*1810*/  LOP3.LUT R9, R9, R2, RZ, 0x3c, !PT ;  /* 0x0000000209097212 */ /* 0x000fe200078e3cff */
[----:B------:R-:W-:Y:S01]  /*1820*/  IMAD R2, R5, 0xc00, R3 ;  /* 0x00000c0005027824 */ /* 0x000fe200078e0203 */
[----:B------:R-:W-:Y:S01]  /*1830*/  ISETP.GE.AND P0, PT, R101, 0x1, PT ;  /* 0x000000016500780c */ /* 0x000fe20003f06270 */
[----:B------:R-:W-:Y:S01]  /*1840*/  IMAD.U32 R3, RZ, RZ, UR25 ;  /* 0x00000019ff037e24 */ /* 0x000fe2000f8e00ff */
[----:B------:R-:W-:Y:S01]  /*1850*/  LOP3.LUT R8, R8, R13, RZ, 0x3c, !PT ;  /* 0x0000000d08087212 */ /* 0x000fe200078e3cff */
[----:B------:R-:W-:Y:S01]  /*1860*/  IMAD R13, R5, 0xc00, R4 ;  /* 0x00000c00050d7824 */ /* 0x000fe200078e0204 */
[----:B------:R-:W-:Y:S01]  /*1870*/  P2R R7, PR, RZ, 0x1 ;  /* 0x00000001ff077803 */ /* 0x000fe20000000000 */
[----:B------:R-:W-:Y:S01]  /*1880*/  IMAD.U32 R4, RZ, RZ, UR24 ;  /* 0x00000018ff047e24 */ /* 0x000fe2000f8e00ff */
[----:B------:R-:W-:Y:S01]  /*1890*/  LOP3.LUT R120, R120, 0xfffffff8, RZ, 0xc0, !PT ;  /* 0xfffffff878787812 */ /* 0x000fe200078ec0ff */
[----:B------:R-:W-:Y:S01]  /*18a0*/  IMAD.U32 R7, RZ, RZ, UR16 ;  /* 0x00000010ff077e24 */ /* 0x000fe2000f8e00ff */
[----:B------:R-:W-:Y:S01]  /*18b0*/  LOP3.LUT R119, R119, 0xfffffff8, RZ, 0xc0, !PT ;  /* 0xfffffff877777812 */ /* 0x000fe200078ec0ff */
[----:B------:R-:W-:Y:S01]  /*18c0*/  IMAD.IADD R109, R109, 0x1, R18 ;  /* 0x000000016d6d7824 */ /* 0x000fe200078e0212 */
[----:B------:R-:W-:Y:S01]  /*18d0*/  IADD3 R10, R16, 0x20, RZ ;  /* 0x00000020100a7810 */ /* 0x000fe20007ffe0ff */
[----:B------:R-:W-:Y:S01]  /*18e0*/  IMAD.WIDE.U32 R6, R7, c[0x0][0x210], R14 ;  /* 0x0000840007067a25 */ /* 0x000fe200078e000e */
[----:B------:R-:W-:Y:S01]  /*18f0*/  SHF.R.S32.HI R110, RZ, 0x1f, R120 ;  /* 0x0000001fff6e7819 */ /* 0x000fe20000011478 */
[----:B------:R-:W-:Y:S01]  /*1900*/  USHF.L.U32 UR25, UR46, 0x5, URZ ;  /* 0x000000052e197899 */ /* 0x000fe2000800063f */
[----:B------:R-:W-:Y:S01]  /*1910*/  SHF.R.S32.HI R106, RZ, 0x1f, R117 ;  /* 0x0000001fff6a7819 */ /* 0x000fe20000011475 */
[----:B------:R-:W-:Y:S01]  /*1920*/  IMAD.IADD R105, R2, 0x1, R9 ;  /* 0x0000000102697824 */ /* 0x000fe200078e0209 */
[----:B------:R-:W-:Y:S01]  /*1930*/  IADD3 R7, R7, UR8, RZ ;  /* 0x0000000807077c10 */ /* 0x000fe2000fffe0ff */
[----:B------:R-:W-:Y:S01]  /*1940*/  ULDC.64 UR8, c[0x0][0x1e0] ;  /* 0x0000780000087ab9 */ /* 0x000fe20000000a00 */
[----:B------:R-:W-:Y:S01]  /*1950*/  SHF.R.S32.HI R2, RZ, 0x1f, R85 ;  /* 0x0000001fff027819 */ /* 0x000fe20000011455 */
[----:B------:R-:W-:Y:S01]  /*1960*/  UIMAD UR10, UR30, UR9, URZ ;  /* 0x000000091e0a72a4 */ /* 0x000fe2000f8e023f */
[----:B------:R-:W-:Y:S01]  /*1970*/  IMAD.IADD R107, R20, 0x1, R107 ;  /* 0x00000001146b7824 */ /* 0x000fe200078e026b */
[----:B------:R-:W-:Y:S01]  /*1980*/  UIMAD.WIDE.U32 UR38, UR30, UR8, URZ ;  /* 0x000000081e2672a5 */ /* 0x000fe2000f8e003f */
[----:B------:R-:W-:Y:S01]  /*1990*/  IMAD.IADD R112, R13, 0x1, R8 ;  /* 0x000000010d707824 */ /* 0x000fe200078e0208 */
[----:B------:R-:W-:Y:S01]  /*19a0*/  IADD3 R9, R16, 0x60, RZ ;  /* 0x0000006010097810 */ /* 0x000fe20007ffe0ff */
[----:B------:R-:W-:Y:S01]  /*19b0*/  ULDC.64 UR8, c[0x0][0x280] ;  /* 0x0000a00000087ab9 */ /* 0x000fe20000000a00 */
[----:B------:R-:W-:Y:S01]  /*19c0*/  IMAD.WIDE.U32 R136, R85, c[0x0][0x290], R136 ;  /* 0x0000a40055887a25 */ /* 0x000fe200078e0088 */
[----:B------:R-:W-:Y:S01]  /*19d0*/  UIMAD UR11, UR30, UR9, URZ ;  /* 0x000000091e0b72a4 */ /* 0x000fe2000f8e023f */
[----:B------:R-:W-:Y:S01]  /*19e0*/  SHF.R.S32.HI R108, RZ, 0x1f, R119 ;  /* 0x0000001fff6c7819 */ /* 0x000fe20000011477 */
[----:B------:R-:W-:Y:S01]  /*19f0*/  UIMAD.WIDE.U32 UR40, UR30, UR8, URZ ;  /* 0x000000081e2872a5 */ /* 0x000fe2000f8e003f */
[----:B------:R-:W-:Y:S01]  /*1a00*/  IMAD.SHL.U32 R115, R115, 0x2, RZ ;  /* 0x0000000273737824 */ /* 0x000fe200078e00ff */
[----:B------:R-:W-:Y:S01]  /*1a10*/  SHF.R.S32.HI R104, RZ, 0x1f, R116 ;  /* 0x0000001fff687819 */ /* 0x000fe20000011474 */
[----:B------:R-:W-:Y:S01]  /*1a20*/  ULDC.64 UR8, c[0x0][0x290] ;  /* 0x0000a40000087ab9 */ /* 0x000fe20000000a00 */
[----:B------:R-:W-:Y:S01]  /*1a30*/  IMAD.SHL.U32 R111, R111, 0x2, RZ ;  /* 0x000000026f6f7824 */ /* 0x000fe200078e00ff */
[----:B------:R-:W-:Y:S01]  /*1a40*/  UIMAD.WIDE.U32 UR42, UR30, UR8, URZ ;  /* 0x000000081e2a72a5 */ /* 0x000fe2000f8e003f */
[----:B------:R-:W-:Y:S01]  /*1a50*/  IMAD.SHL.U32 R113, R113, 0x2, RZ ;  /* 0x0000000271717824 */ /* 0x000fe200078e00ff */
[----:B------:R-:W-:Y:S01]  /*1a60*/  UIMAD UR30, UR30, UR9, URZ ;  /* 0x000000091e1e72a4 */ /* 0x000fe2000f8e023f */
[----:B------:R-:W-:Y:S01]  /*1a70*/  IMAD.SHL.U32 R107, R107, 0x2, RZ ;  /* 0x000000026b6b7824 */ /* 0x000fe200078e00ff */
[----:B------:R-:W-:Y:S01]  /*1a80*/  UIADD3 UR10, UR39, UR10, URZ ;  /* 0x0000000a270a7290 */ /* 0x000fe2000fffe03f */
[----:B------:R-:W-:Y:S01]  /*1a90*/  IMAD.SHL.U32 R114, R114, 0x2, RZ ;  /* 0x0000000272727824 */ /* 0x000fe200078e00ff */
[----:B------:R-:W-:Y:S01]  /*1aa0*/  ULDC.64 UR8, c[0x0][0x268] ;  /* 0x00009a0000087ab9 */ /* 0x000fe20000000a00 */
[----:B------:R-:W-:Y:S01]  /*1ab0*/  IMAD.SHL.U32 R109, R109, 0x2, RZ ;  /* 0x000000026d6d7824 */ /* 0x000fe200078e00ff */
[----:B------:R-:W-:Y:S01]  /*1ac0*/  UIMAD UR5, UR5, UR8, URZ ;  /* 0x00000008050572a4 */ /* 0x000fe2000f8e023f */
[----:B------:R-:W-:Y:S01]  /*1ad0*/  IMAD.SHL.U32 R112, R112, 0x2, RZ ;  /* 0x0000000270707824 */ /* 0x000fe200078e00ff */
[----:B------:R-:W-:Y:S01]  /*1ae0*/  UIADD3 UR11, UR41, UR11, URZ ;  /* 0x0000000b290b7290 */ /* 0x000fe2000fffe03f */
[----:B------:R-:W-:Y:S01]  /*1af0*/  IMAD.SHL.U32 R105, R105, 0x2, RZ ;  /* 0x0000000269697824 */ /* 0x000fe200078e00ff */
[----:B------:R-:W-:-:S02]  /*1b00*/  UIMAD UR5, UR23, UR9, UR5 ;  /* 0x00000009170572a4 */ /* 0x000fc4000f8e0205 */
[----:B------:R-:W-:Y:S02]  /*1b10*/  ULDC UR8, c[0x0][0x1e4] ;  /* 0x0000790000087ab9 */ /* 0x000fe40000000800 */
[----:B------:R-:W-:Y:S02]  /*1b20*/  ULDC UR9, c[0x0][0x1e0] ;  /* 0x0000780000097ab9 */ /* 0x000fe40000000800 */
[----:B------:R-:W-:Y:S01]  /*1b30*/  ULDC UR23, c[0x0][0x284] ;  /* 0x0000a10000177ab9 */ /* 0x000fe20000000800 */
[----:B------:R-:W-:Y:S01]  /*1b40*/  IADD3 R91, R131, UR5, RZ ;  /* 0x00000005835b7c10 */ /* 0x000fe2000fffe0ff */
[----:B------:R-:W-:Y:S02]  /*1b50*/  USHF.L.U64.HI UR8, UR9, UR36, UR8 ;  /* 0x0000002409087299 */ /* 0x000fe40008010208 */
[----:B------:R-:W-:Y:S02]  /*1b60*/  USHF.L.U64.HI UR23, UR46, UR36, UR23 ;  /* 0x000000242e177299 */ /* 0x000fe40008010217 */
[----:B------:R-:W-:-:S02]  /*1b70*/  USHF.L.U64.HI UR36, UR37, UR36, UR45 ;  /* 0x0000002425247299 */ /* 0x000fc4000801022d */
[----:B------:R-:W-:Y:S02]  /*1b80*/  USHF.L.U32 UR9, UR9, 0x5, URZ ;  /* 0x0000000509097899 */ /* 0x000fe4000800063f */
[----:B------:R-:W-:Y:S02]  /*1b90*/  USHF.L.U32 UR37, UR37, 0x5, URZ ;  /* 0x0000000525257899 */ /* 0x000fe4000800063f */
[----:B------:R-:W-:Y:S01]  /*1ba0*/  UIADD3 UR30, UR43, UR30, URZ ;  /* 0x0000001e2b1e7290 */ /* 0x000fe2000fffe03f */
[--C-:B----4-:R-:W-:Y:S01]  /*1bb0*/  @P1 SHF.R.S32.HI R19, RZ, 0x1f, R0.reuse ;  /* 0x0000001fff131819 */ /* 0x110fe20000011400 */
[----:B------:R-:W-:Y:S02]  /*1bc0*/  @!P1 IMAD.MOV.U32 R19, RZ, RZ, R3 ;  /* 0x000000ffff139224 */ /* 0x000fe400078e0003 */
[----:B------:R-:W-:Y:S02]  /*1bd0*/  @P1 IMAD.MOV.U32 R18, RZ, RZ, R0 ;  /* 0x000000ffff121224 */ /* 0x000fe400078e0000 */
[----:B------:R-:W-:Y:S01]  /*1be0*/  @!P1 IMAD.MOV.U32 R18, RZ, RZ, R4 ;  /* 0x000000ffff129224 */ /* 0x000fe200078e0004 */
[----:B------:R-:W-:Y:S01]  /*1bf0*/  SEL R87, R19, RZ, !P3 ;  /* 0x000000ff13577207 */ /* 0x000fe20005800000 */
[----:B------:R-:W-:-:S02]  /*1c00*/  IMAD R0, R88, c[0x0][0x1e0], RZ ;  /* 0x0000780058007a24 */ /* 0x000fc400078e02ff */
[----:B------:R-:W-:Y:S01]  /*1c10*/  IMAD R4, R2, c[0x0][0x280], RZ ;  /* 0x0000a00002047a24 */ /* 0x000fe200078e02ff */
[----:B------:R-:W-:Y:S01]  /*1c20*/  SEL R128, R18, RZ, !P3 ;  /* 0x000000ff12807207 */ /* 0x000fe20005800000 */
[----:B------:R-:W-:Y:S02]  /*1c30*/  IMAD R97, R87, c[0x0][0x1f0], RZ ;  /* 0x00007c0057617a24 */ /* 0x000fe400078e02ff */
[----:B------:R-:W-:Y:S01]  /*1c40*/  IMAD R103, R125, c[0x0][0x1e4], R0 ;  /* 0x000079007d677a24 */ /* 0x000fe200078e0200 */
[----:B------:R-:W-:Y:S01]  /*1c50*/  SHF.R.S32.HI R0, RZ, 0x1f, R121 ;  /* 0x0000001fff007819 */ /* 0x000fe20000011479 */
[C---:B------:R-:W-:Y:S02]  /*1c60*/  IMAD R97, R128.reuse, c[0x0][0x1f4], R97 ;  /* 0x00007d0080617a24 */ /* 0x040fe400078e0261 */
[----:B------:R-:W-:-:S04]  /*1c70*/  IMAD.WIDE.U32 R134, R128, c[0x0][0x1f0], R134 ;  /* 0x00007c0080867a25 */ /* 0x000fc800078e0086 */
[----:B------:R-:W-:Y:S01]  /*1c80*/  IMAD.IADD R103, R147, 0x1, R103 ;  /* 0x0000000193677824 */ /* 0x000fe200078e0267 */
[----:B------:R-:W-:Y:S01]  /*1c90*/  BAR.SYNC.DEFER_BLOCKING 0x0 ;  /* 0x0000000000007b1d */ /* 0x000fe20000010000 */
[----:B------:R-:W-:Y:S01]  /*1ca0*/  IMAD.IADD R97, R135, 0x1, R97 ;  /* 0x0000000187617824 */ /* 0x000fe200078e0261 */
[----:B------:R-:W-:Y:S01]  /*1cb0*/  IADD3 R93, P1, P0, R134, R146, R14 ;  /* 0x00000092865d7210 */ /* 0x000fe2000783e00e */
[----:B------:R-:W-:Y:S02]  /*1cc0*/  IMAD R87, R87, c[0x0][0x218], RZ ;  /* 0x0000860057577a24 */ /* 0x000fe400078e02ff */
[----:B------:R-:W-:Y:S01]  /*1cd0*/  IMAD R2, R2, c[0x0][0x290], RZ ;  /* 0x0000a40002027a24 */ /* 0x000fe200078e02ff */
[----:B------:R-:W-:Y:S01]  /*1ce0*/  IADD3.X R92, R97, R103, R15, P1, P0 ;  /* 0x00000067615c7210 */ /* 0x000fe20000fe040f */
[----:B------:R-:W-:Y:S01]  /*1cf0*/  IMAD R0, R0, c[0x0][0x1e0], RZ ;  /* 0x0000780000007a24 */ /* 0x000fe200078e02ff */
[----:B------:R-:W-:Y:S01]  /*1d00*/  ISETP.NE.AND P0, PT, RZ, UR44, PT ;  /* 0x0000002cff007c0c */ /* 0x000fe2000bf05270 */
[----:B------:R-:W-:-:S02]  /*1d10*/  IMAD R87, R128, c[0x0][0x21c], R87 ;  /* 0x0000870080577a24 */ /* 0x000fc400078e0257 */
[----:B------:R-:W-:Y:S01]  /*1d20*/  IMAD.WIDE.U32 R128, R128, c[0x0][0x218], R6 ;  /* 0x0000860080807a25 */ /* 0x000fe200078e0006 */
[----:B------:R-:W-:Y:S02]  /*1d30*/  P2R R126, PR, RZ, 0x1 ;  /* 0x00000001ff7e7803 */ /* 0x000fe40000000000 */
[----:B------:R-:W-:Y:S01]  /*1d40*/  IADD3 R89, P0, R125, UR35, RZ ;  /* 0x000000237d597c10 */ /* 0x000fe2000ff1e0ff */
[C---:B------:R-:W-:Y:S02]  /*1d50*/  IMAD R5, R85.reuse, c[0x0][0x284], R4 ;  /* 0x0000a10055057a24 */ /* 0x040fe400078e0204 */
[----:B------:R-:W-:Y:S01]  /*1d60*/  IMAD R3, R85, c[0x0][0x294], R2 ;  /* 0x0000a50055037a24 */ /* 0x000fe200078e0202 */
[----:B------:R-:W-:Y:S01]  /*1d70*/  IADD3.X R88, R88, UR34, RZ, P0, !PT ;  /* 0x0000002258587c10 */ /* 0x000fe200087fe4ff */
[----:B------:R-:W-:Y:S02]  /*1d80*/  IMAD R7, R121, c[0x0][0x1e4], R0 ;  /* 0x0000790079077a24 */ /* 0x000fe400078e0200 */
[----:B------:R-:W-:-:S02]  /*1d90*/  IMAD.IADD R100, R143, 0x1, R5 ;  /* 0x000000018f647824 */ /* 0x000fc400078e0205 */
[----:B------:R-:W-:Y:S02]  /*1da0*/  IMAD.IADD R102, R145, 0x1, R7 ;  /* 0x0000000191667824 */ /* 0x000fe400078e0207 */
[----:B------:R-:W-:Y:S02]  /*1db0*/  IMAD.IADD R98, R5, 0x1, R139 ;  /* 0x0000000105627824 */ /* 0x000fe400078e028b */
[----:B------:R-:W-:Y:S02]  /*1dc0*/  IMAD.IADD R99, R141, 0x1, R3 ;  /* 0x000000018d637824 */ /* 0x000fe400078e0203 */
[----:B------:R-:W-:Y:S02]  /*1dd0*/  IMAD.IADD R96, R3, 0x1, R137 ;  /* 0x0000000103607824 */ /* 0x000fe400078e0289 */
[----:B------:R-:W-:Y:S02]  /*1de0*/  IMAD.IADD R87, R129, 0x1, R87 ;  /* 0x0000000181577824 */ /* 0x000fe400078e0257 */
.L_x_1429:
[----:B------:R-:W-:Y:S01]  /*1df0*/  ISETP.GE.AND P2, PT, R101, 0x1, PT ;  /* 0x000000016500780c */ /* 0x000fe20003f46270 */
[----:B------:R-:W-:Y:S01]  /*1e00*/  USHF.R.S32.HI UR34, URZ, 0x1f, UR6 ;  /* 0x0000001f3f227899 */ /* 0x000fe20008011406 */
[----:B------:R-:W-:Y:S01]  /*1e10*/  IMAD.U32 R0, RZ, RZ, UR9 ;  /* 0x00000009ff007e24 */ /* 0x000fe2000f8e00ff */
[----:B------:R-:W-:Y:S01]  /*1e20*/  UIMAD UR45, UR10, UR6, URZ ;  /* 0x000000060a2d72a4 */ /* 0x000fe2000f8e023f */
[----:B------:R-:W-:Y:S04]  /*1e30*/  DEPBAR.LE SB0, 0x0 ;  /* 0x000080000000791a */ /* 0x000fe80000000000 */
[----:B------:R-:W-:Y:S01]  /*1e40*/  UIMAD.WIDE.U32 UR52, UR38, UR6, URZ ;  /* 0x00000006263472a5 */ /* 0x000fe2000f8e003f */
[----:B------:R-:W-:Y:S01]  /*1e50*/  BAR.SYNC.DEFER_BLOCKING 0x0 ;  /* 0x0000000000007b1d */ /* 0x000fe20000010000 */
[----:B------:R-:W-:Y:S01]  /*1e60*/  UIMAD UR45, UR34, UR38, UR45 ;  /* 0x00000026222d72a4 */ /* 0x000fe2000f8e022d */
[----:B-1----:R-:W-:Y:S03]  /*1e70*/  IMAD.U32 R5, RZ, RZ, UR8 ;  /* 0x00000008ff057e24 */ /* 0x002fe6000f8e00ff */
[C---:B------:R-:W-:Y:S01]  /*1e80*/  IADD3 R3, P1, P0, R93.reuse, UR52, R0 ;  /* 0x000000345d037c10 */ /* 0x040fe2000f83e000 */
[----:B------:R-:W-:Y:S06]  /*1e90*/  UIADD3 UR45, UR53, UR45, URZ ;  /* 0x0000002d352d7290 */ /* 0x000fec000fffe03f */
[C---:B------:R-:W-:Y:S02]  /*1ea0*/  IADD3.X R0, R92.reuse, UR45, R5, P1, P0 ;  /* 0x0000002d5c007c10 */ /* 0x040fe40008fe0405 */
[----:B------:R-:W-:Y:S04]  /*1eb0*/  IADD3 R5, P0, R93, UR52, RZ ;  /* 0x000000345d057c10 */ /* 0x000fe8000ff1e0ff */
[----:B------:R-:W-:Y:S02]  /*1ec0*/  IADD3.X R2, R92, UR45, RZ, P0, !PT ;  /* 0x0000002d5c027c10 */ /* 0x000fe400087fe4ff */
[C---:B------:R-:W-:Y:S04]  /*1ed0*/  LEA R78, P0, R5.reuse, c[0x0][0x1c8], 0x1 ;  /* 0x00007200054e7a11 */ /* 0x040fe800078008ff */
[----:B------:R-:W-:Y:S01]  /*1ee0*/  LEA.HI.X R79, R5, c[0x0][0x1cc], R2, 0x1, P0 ;  /* 0x00007300054f7a11 */ /* 0x000fe200000f0c02 */
[----:B------:R-:W-:Y:S01]  /*1ef0*/  BSSY B2, `(.L_x_1390) ;  /* 0x00004e7000027945 */ /* 0x000fe20003800000 */
[C---:B------:R-:W-:Y:S04]  /*1f00*/  LEA R76, P0, R3.reuse, c[0x0][0x1c8], 0x1 ;  /* 0x00007200034c7a11 */ /* 0x040fe800078008ff */
[----:B------:R-:W-:Y:S01]  /*1f10*/  LEA.HI.X R77, R3, c[0x0][0x1cc], R0, 0x1, P0 ;  /* 0x00007300034d7a11 */ /* 0x000fe200000f0c00 */
[----:B------:R-:W-:-:S05]  /*1f20*/  @!P2 BRA `(.L_x_1391) ;  /* 0x00004b800000a947 */ /* 0x000fca0003800000 */
[----:B------:R-:W-:Y:S01]  /*1f30*/  UIMAD UR44, UR11, UR6, URZ ;  /* 0x000000060b2c72a4 */ /* 0x000fe2000f8e023f */
[----:B------:R-:W-:Y:S01]  /*1f40*/  ISETP.NE.AND P2, PT, R126, RZ, PT ;  /* 0x000000ff7e00720c */ /* 0x000fe20003f45270 */
        /* <DEDUP_REMOVED lines=23> */
[----:B------:R-:W-:Y:S01]  /*20c0*/  IADD3 R3, P0, R142, UR50, RZ ;  /* 0x000000328e037c10 */ /* 0x000fe2000ff1e0ff */
[----:B------:R-:W-:Y:S01]  /*20d0*/  CS2R R74, SRZ ;  /* 0x00000000004a7805 */ /* 0x000fe2000001ff00 */
[----:B------:R-:W-:Y:S01]  /*20e0*/  CS2R R46, SRZ ;  /* 0x00000000002e7805 */ /* 0x000fe2000001ff00 */
[----:B------:R-:W-:Y:S01]  /*20f0*/  CS2R R72, SRZ ;  /* 0x0000000000487805 */ /* 0x000fe2000001ff00 */
[----:B------:R-:W-:Y:S01]  /*2100*/  IADD3.X R0, R100, UR44, RZ, P0, !PT ;  /* 0x0000002c64007c10 */ /* 0x000fe200087fe4ff */
[----:B------:R-:W-:Y:S01]  /*2110*/  CS2R R42, SRZ ;  /* 0x00000000002a7805 */ /* 0x000fe2000001ff00 */
[----:B------:R-:W-:Y:S01]  /*2120*/  IADD3 R5, P0, R140, UR48, RZ ;  /* 0x000000308c057c10 */ /* 0x000fe2000ff1e0ff */
[----:B------:R-:W-:Y:S01]  /*2130*/  CS2R R70, SRZ ;  /* 0x0000000000467805 */ /* 0x000fe2000001ff00 */
[----:B------:R-:W-:Y:S01]  /*2140*/  CS2R R38, SRZ ;  /* 0x0000000000267805 */ /* 0x000fe2000001ff00 */
[----:B------:R-:W-:Y:S01]  /*2150*/  CS2R R66, SRZ ;  /* 0x0000000000427805 */ /* 0x000fe2000001ff00 */
[----:B------:R-:W-:Y:S01]  /*2160*/  IADD3.X R2, R99, UR35, RZ, P0, !PT ;  /* 0x0000002363027c10 */ /* 0x000fe200087fe4ff */
        /* <DEDUP_REMOVED lines=21> */
.L_x_1394:
[----:B------:R-:W-:Y:S05]  /*22c0*/  BSYNC B0 ;  /* 0x0000000000007941 */ /* 0x000fea0003800000 */
.L_x_1393:
[----:B------:R-:W-:Y:S01]  /*22d0*/  ISETP.GE.AND P3, PT, R121, UR46, PT ;  /* 0x0000002e79007c0c */ /* 0x000fe2000bf66270 */
        /* <DEDUP_REMOVED lines=35> */
[----:B------:R-:W-:Y:S01]  /*2510*/  IMAD.U32 R5, RZ, RZ, UR25 ;  /* 0x00000019ff057e24 */ /* 0x000fe2000f8e00ff */
[----:B------:R-:W-:Y:S01]  /*2520*/  CS2R R64, SRZ ;  /* 0x0000000000407805 */ /* 0x000fe2000001ff00 */
[----:B------:R-:W-:Y:S01]  /*2530*/  IMAD.U32 R3, RZ, RZ, UR23 ;  /* 0x00000017ff037e24 */ /* 0x000fe2000f8e00ff */
[----:B------:R-:W-:Y:S01]  /*2540*/  CS2R R30, SRZ ;  /* 0x00000000001e7805 */ /* 0x000fe2000001ff00 */
[----:B------:R-:W-:Y:S01]  /*2550*/  IMAD.U32 R0, RZ, RZ, UR36 ;  /* 0x00000024ff007e24 */ /* 0x000fe2000f8e00ff */
[----:B------:R-:W-:Y:S01]  /*2560*/  IADD3 R5, P1, P0, R142, UR50, R5 ;  /* 0x000000328e057c10 */ /* 0x000fe2000f83e005 */
[----:B------:R-:W-:Y:S01]  /*2570*/  CS2R R60, SRZ ;  /* 0x00000000003c7805 */ /* 0x000fe2000001ff00 */
[----:B------:R-:W-:Y:S01]  /*2580*/  CS2R R26, SRZ ;  /* 0x00000000001a7805 */ /* 0x000fe2000001ff00 */
[----:B------:R-:W-:Y:S01]  /*2590*/  CS2R R58, SRZ ;  /* 0x00000000003a7805 */ /* 0x000fe2000001ff00 */
[----:B------:R-:W-:Y:S01]  /*25a0*/  IADD3.X R2, R100, UR44, R3, P1, P0 ;  /* 0x0000002c64027c10 */ /* 0x000fe20008fe0403 */
[----:B------:R-:W-:Y:S01]  /*25b0*/  IMAD.U32 R3, RZ, RZ, UR37 ;  /* 0x00000025ff037e24 */ /* 0x000fe2000f8e00ff */
[----:B------:R-:W-:Y:S01]  /*25c0*/  CS2R R24, SRZ ;  /* 0x0000000000187805 */ /* 0x000fe2000001ff00 */
[----:B------:R-:W-:Y:S01]  /*25d0*/  CS2R R54, SRZ ;  /* 0x0000000000367805 */ /* 0x000fe2000001ff00 */
[----:B------:R-:W-:Y:S02]  /*25e0*/  CS2R R18, SRZ ;  /* 0x0000000000127805 */ /* 0x000fe4000001ff00 */
[----:B------:R-:W-:Y:S04]  /*25f0*/  IADD3 R3, P1, P0, R140, UR48, R3 ;  /* 0x000000308c037c10 */ /* 0x000fe8000f83e003 */
[----:B------:R-:W-:Y:S02]  /*2600*/  IADD3.X R0, R99, UR35, R0, P1, P0 ;  /* 0x0000002363007c10 */ /* 0x000fe40008fe0400 */
        /* <DEDUP_REMOVED lines=20> */
.L_x_1396:
[----:B------:R-:W-:Y:S05]  /*2750*/  BSYNC B0 ;  /* 0x0000000000007941 */ /* 0x000fea0003800000 */
.L_x_1395:
[----:B-----5:R-:W-:Y:S01]  /*2760*/  MOV R20, R59 ;  /* 0x0000003b00147202 */ /* 0x020fe20000000f00 */
[----:B------:R-:W-:Y:S01]  /*2770*/  IMAD.MOV.U32 R23, RZ, RZ, R54 ;  /* 0x000000ffff177224 */ /* 0x000fe200078e0036 */
[----:B------:R-:W-:Y:S01]  /*2780*/  MOV R3, R19 ;  /* 0x0000001300037202 */ /* 0x000fe20000000f00 */
[----:B------:R-:W-:Y:S01]  /*2790*/  IMAD.MOV.U32 R22, RZ, RZ, R55 ;  /* 0x000000ffff167224 */ /* 0x000fe200078e0037 */
[----:B------:R-:W-:Y:S01]  /*27a0*/  BSSY B1, `(.L_x_1397) ;  /* 0x00000f8000017945 */ /* 0x000fe20003800000 */
[----:B------:R-:W-:Y:S02]  /*27b0*/  IMAD.MOV.U32 R21, RZ, RZ, R58 ;  /* 0x000000ffff157224 */ /* 0x000fe400078e003a */
[----:B-1----:R-:W-:Y:S01]  /*27c0*/  IMAD.MOV.U32 R4, RZ, RZ, R18 ;  /* 0x000000ffff047224 */ /* 0x002fe200078e0012 */
        /* <DEDUP_REMOVED lines=27> */
[----:B------:R-:W-:Y:S01]  /*2980*/  @!P0 SHF.R.U64 R41, R46, 0x10, R47 ;  /* 0x000000102e298819 */ /* 0x000fe2000000122f */
[----:B------:R-:W-:Y:S01]  /*2990*/  @!P0 HADD2.F32 R49, -RZ, R49.H0_H0 ;  /* 0x20000031ff318230 */ /* 0x000fe20000004100 */
        /* <DEDUP_REMOVED lines=22> */
[----:B------:R-:W-:Y:S01]  /*2b00*/  @!P0 FFMA.FTZ R81, R34, R51, -R81 ;  /* 0x0000003322518223 */ /* 0x000fe20000010851 */
        /* <DEDUP_REMOVED lines=23> */
.L_x_1400:
[----:B------:R-:W-:Y:S05]  /*2c80*/  BSYNC B0 ;  /* 0x0000000000007941 */ /* 0x000fea0003800000 */
.L_x_1399:
        /* <DEDUP_REMOVED lines=56> */
.L_x_1402:
[----:B------:R-:W-:Y:S05]  /*3010*/  BSYNC B0 ;  /* 0x0000000000007941 */ /* 0x000fea0003800000 */
.L_x_1401:
        /* <DEDUP_REMOVED lines=30> */
[-C--:B------:R-:W-:Y:S02]  /*3200*/  @!P0 FFMA.FTZ R45, R37, R40.reuse, -R45 ;  /* 0x00000028252d8223 */ /* 0x080fe4000001082d */
[----:B------:R-:W-:Y:S01]  /*3210*/  @!P0 FMUL.FTZ R2, R36, R29 ;  /* 0x0000001d24028220 */ /* 0x000fe20000410000 */
[----:B------:R-:W-:Y:S01]  /*3220*/  @!P0 MOV R29, R23 ;  /* 0x00000017001d8202 */ /* 0x000fe20000000f00 */
[----:B------:R-:W-:Y:S01]  /*3230*/  @!P0 FFMA.FTZ R0, R41, R40, R0 ;  /* 0x0000002829008223 */ /* 0x000fe20000010000 */
[----:B------:R-:W-:Y:S01]  /*3240*/  @!P0 HADD2.F32 R40, -RZ, R34.H1_H1 ;  /* 0x30000022ff288230 */ /* 0x000fe20000004100 */
[-C--:B------:R-:W-:Y:S02]  /*3250*/  @!P0 FMUL.FTZ R3, R35, R28.reuse ;  /* 0x0000001c23038220 */ /* 0x080fe40000410000 */
[----:B------:R-:W-:Y:S01]  /*3260*/  @!P0 FFMA.FTZ R2, R42, R43, R2 ;  /* 0x0000002b2a028223 */ /* 0x000fe20000010002 */
[----:B------:R-:W-:Y:S01]  /*3270*/  @!P0 F2FP.PACK_AB R45, R0, R45 ;  /* 0x0000002d002d823e */ /* 0x000fe200000000ff */
[C---:B------:R-:W-:Y:S01]  /*3280*/  @!P0 FMUL.FTZ R48, R40.reuse, R28 ;  /* 0x0000001c28308220 */ /* 0x040fe20000410000 */
        /* <DEDUP_REMOVED lines=17> */
.L_x_1404:
[----:B------:R-:W-:Y:S05]  /*33a0*/  BSYNC B0 ;  /* 0x0000000000007941 */ /* 0x000fea0003800000 */
.L_x_1403:
        /* <DEDUP_REMOVED lines=55> */
.L_x_1398:
[----:B------:R-:W-:Y:S05]  /*3720*/  BSYNC B1 ;  /* 0x0000000000017941 */ /* 0x000fea0003800000 */
.L_x_1397:
        /* <DEDUP_REMOVED lines=57> */
.L_x_1407:
[----:B------:R-:W-:Y:S05]  /*3ac0*/  BSYNC B0 ;  /* 0x0000000000007941 */ /* 0x000fea0003800000 */
.L_x_1406:
        /* <DEDUP_REMOVED lines=56> */
.L_x_1409:
[----:B------:R-:W-:Y:S05]  /*3e50*/  BSYNC B0 ;  /* 0x0000000000007941 */ /* 0x000fea0003800000 */
.L_x_1408:
        /* <DEDUP_REMOVED lines=56> */
.L_x_1411:
[----:B------:R-:W-:Y:S05]  /*41e0*/  BSYNC B0 ;  /* 0x0000000000007941 */ /* 0x000fea0003800000 */
.L_x_1410:
        /* <DEDUP_REMOVED lines=56> */
.L_x_1392:
        /* <DEDUP_REMOVED lines=36> */
.L_x_1413:
[----:B------:R-:W-:Y:S05]  /*47b0*/  BSYNC B0 ;  /* 0x0000000000007941 */ /* 0x000fea0003800000 */
.L_x_1412:
[----:B------:R-:W-:Y:S01]  /*47c0*/  ISETP.GE.AND P3, PT, R121, UR46, PT ;  /* 0x0000002e79007c0c */ /* 0x000fe2000bf66270 */
[----:B-----5:R-:W-:Y:S01]  /*47d0*/  IMAD.MOV.U32 R8, RZ, RZ, R74 ;  /* 0x000000ffff087224 */ /* 0x020fe200078e004a */
[----:B-1----:R-:W-:Y:S01]  /*47e0*/  MOV R4, R34 ;  /* 0x0000002200047202 */ /* 0x002fe20000000f00 */
[----:B------:R-:W-:Y:S01]  /*47f0*/  IMAD.MOV.U32 R7, RZ, RZ, R75 ;  /* 0x000000ffff077224 */ /* 0x000fe200078e004b */
        /* <DEDUP_REMOVED lines=35> */
[----:B------:R-:W-:Y:S01]  /*4a30*/  CS2R R26, SRZ ;  /* 0x00000000001a7805 */ /* 0x000fe2000001ff00 */
[----:B------:R-:W-:Y:S01]  /*4a40*/  IADD3 R7, P1, P0, R138, UR50, R7 ;  /* 0x000000328a077c10 */ /* 0x000fe2000f83e007 */
[----:B------:R-:W-:Y:S01]  /*4a50*/  IMAD.U32 R5, RZ, RZ, UR37 ;  /* 0x00000025ff057e24 */ /* 0x000fe2000f8e00ff */
[----:B------:R-:W-:Y:S01]  /*4a60*/  CS2R R24, SRZ ;  /* 0x0000000000187805 */ /* 0x000fe2000001ff00 */
[----:B------:R-:W-:Y:S01]  /*4a70*/  CS2R R66, SRZ ;  /* 0x0000000000427805 */ /* 0x000fe2000001ff00 */
[----:B------:R-:W-:Y:S01]  /*4a80*/  IADD3.X R0, R98, UR44, R3, P1, P0 ;  /* 0x0000002c62007c10 */ /* 0x000fe20008fe0403 */
[----:B------:R-:W-:Y:S01]  /*4a90*/  IMAD.U32 R3, RZ, RZ, UR36 ;  /* 0x00000024ff037e24 */ /* 0x000fe2000f8e00ff */
[----:B------:R-:W-:Y:S01]  /*4aa0*/  IADD3 R5, P1, P0, R136, UR48, R5 ;  /* 0x0000003088057c10 */ /* 0x000fe2000f83e005 */
[----:B------:R-:W-:Y:S01]  /*4ab0*/  CS2R R64, SRZ ;  /* 0x0000000000407805 */ /* 0x000fe2000001ff00 */
[----:B------:R-:W-:Y:S01]  /*4ac0*/  CS2R R22, SRZ ;  /* 0x0000000000167805 */ /* 0x000fe2000001ff00 */
[----:B------:R-:W-:Y:S01]  /*4ad0*/  CS2R R20, SRZ ;  /* 0x0000000000147805 */ /* 0x000fe2000001ff00 */
[----:B------:R-:W-:Y:S02]  /*4ae0*/  IADD3.X R2, R96, UR35, R3, P1, P0 ;  /* 0x0000002360027c10 */ /* 0x000fe40008fe0403 */
        /* <DEDUP_REMOVED lines=12> */
.L_x_1415:
[----:B------:R-:W-:Y:S05]  /*4bb0*/  BSYNC B0 ;  /* 0x0000000000007941 */ /* 0x000fea0003800000 */
.L_x_1414:
[----:B-1---5:R-:W-:Y:S01]  /*4bc0*/  MOV R5, R65 ;  /* 0x0000004100057202 */ /* 0x022fe20000000f00 */
[----:B------:R-:W-:Y:S01]  /*4bd0*/  IMAD.MOV.U32 R8, RZ, RZ, R66 ;  /* 0x000000ffff087224 */ /* 0x000fe200078e0042 */
[----:B------:R-:W-:Y:S01]  /*4be0*/  MOV R3, R23 ;  /* 0x0000001700037202 */ /* 0x000fe20000000f00 */
        /* <DEDUP_REMOVED lines=23> */
[----:B------:R-:W-:Y:S01]  /*4d60*/  IADD3 R151, P0, R146, UR52, RZ ;  /* 0x0000003492977c10 */ /* 0x000fe2000ff1e0ff */
[----:B------:R-:W-:Y:S03]  /*4d70*/  BSSY B0, `(.L_x_1418) ;  /* 0x0000074000007945 */ /* 0x000fe60003800000 */
[----:B------:R-:W-:Y:S02]  /*4d80*/  IADD3.X R90, R103, UR45, RZ, P0, !PT ;  /* 0x0000002d675a7c10 */ /* 0x000fe400087fe4ff */
[----:B------:R-:W-:Y:S11]  /*4d90*/  ISETP.GE.AND P0, PT, R14, c[0x0][0x1d4], PT ;  /* 0x000075000e007a0c */ /* 0x000ff60003f06270 */
[----:B------:R-:W-:Y:S02]  /*4da0*/  @!UPT UIADD3 URZ, URZ, URZ, URZ ;  /* 0x0000003f3f3ff290 */ /* 0x000fe4000fffe03f */
[----:B------:R-:W-:-:S05]  /*4db0*/  @P0 BRA `(.L_x_1419) ;  /* 0x000006f000000947 */ /* 0x000fca0003800000 */
[----:B------:R-:W1:Y:S01]  /*4dc0*/  LDS.128 R80, [R114+0xa080] ;  /* 0x00a0800072507984 */ /* 0x000e620000000c00 */
[----:B------:R-:W-:Y:S02]  /*4dd0*/  ISETP.GE.AND P2, PT, R117, c[0x0][0x1d4], PT ;  /* 0x0000750075007a0c */ /* 0x000fe40003f46270 */
[CC--:B------:R-:W-:Y:S04]  /*4de0*/  IADD3 R155, P1, P0, R134.reuse, R151.reuse, R120 ;  /* 0x00000097869b7210 */ /* 0x0c0fe8000783e078 */
[CC--:B------:R-:W-:Y:S01]  /*4df0*/  IADD3.X R152, R97.reuse, R90.reuse, R110, P1, P0 ;  /* 0x0000005a61987210 */ /* 0x0c0fe20000fe046e */
        /* <DEDUP_REMOVED lines=15> */
[----:B------:R-:W-:Y:S01]  /*4ef0*/  @!P0 SHF.R.U32.HI R40, RZ, 0x10, R43 ;  /* 0x00000010ff288819 */ /* 0x000fe2000001162b */
[----:B------:R-:W-:Y:S01]  /*4f00*/  @!P0 HADD2.F32 R45, -RZ, R45.H0_H0 ;  /* 0x2000002dff2d8230 */ /* 0x000fe20000004100 */
[----:B--2---:R-:W-:Y:S01]  /*4f10*/  @!P0 MOV R43, R28 ;  /* 0x0000001c002b8202 */ /* 0x004fe20000000f00 */
[----:B------:R-:W-:Y:S01]  /*4f20*/  @!P0 HADD2.F32 R42, -RZ, R42.H0_H0 ;  /* 0x2000002aff2a8230 */ /* 0x000fe20000004100 */
[--C-:B------:R-:W-:Y:S01]  /*4f30*/  @!P0 SHF.R.U64 R53, R48, 0x10, R49.reuse ;  /* 0x0000001030358819 */ /* 0x100fe20000001231 */
[----:B------:R-:W-:Y:S01]  /*4f40*/  @!P0 HADD2.F32 R48, -RZ, R55.H0_H0 ;  /* 0x20000037ff308230 */ /* 0x000fe20000004100 */
[----:B------:R-:W-:Y:S01]  /*4f50*/  @!P0 SHF.R.U32.HI R54, RZ, 0x10, R49 ;  /* 0x00000010ff368819 */ /* 0x000fe20000011631 */
[----:B------:R-:W-:Y:S01]  /*4f60*/  @!P0 HADD2.F32 R46, -RZ, R43.H0_H0 ;  /* 0x2000002bff2e8230 */ /* 0x000fe20000004100 */
[----:B------:R-:W-:Y:S01]  /*4f70*/  @!P0 SHF.R.U64 R58, R50, 0x10, R51 ;  /* 0x00000010323a8819 */ /* 0x000fe20000001233 */
[----:B------:R-:W-:Y:S01]  /*4f80*/  @!P0 HADD2.F32 R49, -RZ, R52.H1_H1 ;  /* 0x30000034ff318230 */ /* 0x000fe20000004100 */
[-C--:B------:R-:W-:Y:S01]  /*4f90*/  @!P0 FMUL.FTZ R150, R48, R47.reuse ;  /* 0x0000002f30968220 */ /* 0x080fe20000410000 */
[----:B------:R-:W-:Y:S01]  /*4fa0*/  @!P0 HADD2.F32 R50, -RZ, R55.H1_H1 ;  /* 0x30000037ff328230 */ /* 0x000fe20000004100 */
[C---:B------:R-:W-:Y:S01]  /*4fb0*/  @!P0 FMUL.FTZ R0, R46.reuse, R47 ;  /* 0x0000002f2e008220 */ /* 0x040fe20000410000 */
[----:B------:R-:W-:Y:S01]  /*4fc0*/  @!P0 MOV R55, R82 ;  /* 0x0000005200378202 */ /* 0x000fe20000000f00 */
[----:B------:R-:W-:Y:S01]  /*4fd0*/  @!P0 FFMA.FTZ R150, R46, R49, -R150 ;  /* 0x000000312e968223 */ /* 0x000fe20000010896 */
[----:B------:R-:W-:Y:S01]  /*4fe0*/  @!P0 HADD2.F32 R46, -RZ, R43.H1_H1 ;  /* 0x3000002bff2e8230 */ /* 0x000fe20000004100 */
[----:B------:R-:W-:Y:S01]  /*4ff0*/  @!P0 FMUL.FTZ R153, R50, R45 ;  /* 0x0000002d32998220 */ /* 0x000fe20000410000 */
[----:B------:R-:W-:Y:S01]  /*5000*/  @!P0 SHF.R.U32.HI R41, RZ, 0x10, R41 ;  /* 0x00000010ff298819 */ /* 0x000fe20000011629 */
[----:B------:R-:W-:Y:S01]  /*5010*/  @!P0 FFMA.FTZ R0, R48, R49, R0 ;  /* 0x0000003130008223 */ /* 0x000fe20000010000 */
[----:B------:R-:W-:Y:S01]  /*5020*/  @!P0 SHF.R.U32.HI R61, RZ, 0x10, R51 ;  /* 0x00000010ff3d8819 */ /* 0x000fe20000011633 */
[C---:B------:R-:W-:Y:S01]  /*5030*/  @!P0 FMUL.FTZ R2, R46.reuse, R45 ;  /* 0x0000002d2e028220 */ /* 0x040fe20000410000 */
[----:B------:R-:W-:Y:S01]  /*5040*/  @!P0 HADD2.F32 R51, -RZ, R53.H0_H0 ;  /* 0x20000035ff338230 */ /* 0x000fe20000004100 */
[----:B------:R-:W-:Y:S01]  /*5050*/  @!P0 IMAD.MOV.U32 R53, RZ, RZ, R81 ;  /* 0x000000ffff358224 */ /* 0x000fe200078e0051 */
[----:B------:R-:W-:Y:S01]  /*5060*/  @!P0 MOV R45, R29 ;  /* 0x0000001d002d8202 */ /* 0x000fe20000000f00 */
[----:B------:R-:W-:Y:S02]  /*5070*/  @!P0 HADD2.F32 R43, -RZ, R44.H0_H0 ;  /* 0x2000002cff2b8230 */ /* 0x000fe40000004100 */
[-C--:B------:R-:W-:Y:S01]  /*5080*/  @!P0 FFMA.FTZ R153, R46, R51.reuse, -R153 ;  /* 0x000000332e998223 */ /* 0x080fe20000010899 */
[----:B------:R-:W-:Y:S01]  /*5090*/  @!P0 HADD2.F32 R48, -RZ, R53.H0_H0 ;  /* 0x20000035ff308230 */ /* 0x000fe20000004100 */
[----:B------:R-:W-:Y:S01]  /*50a0*/  @!P0 FFMA.FTZ R2, R50, R51, R2 ;  /* 0x0000003332028223 */ /* 0x000fe20000010002 */
[----:B------:R-:W-:Y:S02]  /*50b0*/  @!P0 HADD2.F32 R44, -RZ, R41.H0_H0 ;  /* 0x20000029ff2c8230 */ /* 0x000fe40000004100 */
[----:B------:R-:W-:Y:S01]  /*50c0*/  @!P0 HADD2.F32 R53, -RZ, R53.H1_H1 ;  /* 0x30000035ff358230 */ /* 0x000fe20000004100 */
[----:B------:R-:W-:Y:S01]  /*50d0*/  @!P0 FMUL.FTZ R152, R48, R43 ;  /* 0x0000002b30988220 */ /* 0x000fe20000410000 */
[--C-:B------:R-:W-:Y:S01]  /*50e0*/  @!P0 HADD2.F32 R41, -RZ, R45.reuse.H1_H1 ;  /* 0x3000002dff298230 */ /* 0x100fe20000004100 */
[----:B------:R-:W-:Y:S01]  /*50f0*/  @!P0 F2FP.PACK_AB R150, R153, R150 ;  /* 0x000000969996823e */ /* 0x000fe200000000ff */
[----:B------:R-:W-:Y:S01]  /*5100*/  @!P0 HADD2.F32 R49, -RZ, R52.H0_H0 ;  /* 0x20000034ff318230 */ /* 0x000fe20000004100 */
[-C--:B------:R-:W-:Y:S01]  /*5110*/  @!P0 FMUL.FTZ R159, R53, R44.reuse ;  /* 0x0000002c359f8220 */ /* 0x080fe20000410000 */
[----:B------:R-:W-:Y:S01]  /*5120*/  @!P0 HADD2.F32 R52, -RZ, R54.H0_H0 ;  /* 0x20000036ff348230 */ /* 0x000fe20000004100 */
[----:B------:R-:W-:Y:S01]  /*5130*/  @!P0 IMAD.MOV.U32 R54, RZ, RZ, R83 ;  /* 0x000000ffff368224 */ /* 0x000fe200078e0053 */
[----:B------:R-:W-:Y:S01]  /*5140*/  @!P0 HADD2.F32 R46, -RZ, R45.H0_H0 ;  /* 0x2000002dff2e8230 */ /* 0x000fe20000004100 */
[C---:B------:R-:W-:Y:S01]  /*5150*/  @!P0 FMUL.FTZ R4, R41.reuse, R44 ;  /* 0x0000002c29048220 */ /* 0x040fe20000410000 */
[----:B------:R-:W-:Y:S01]  /*5160*/  @!P0 MOV R45, R31 ;  /* 0x0000001f002d8202 */ /* 0x000fe20000000f00 */
[----:B------:R-:W-:Y:S01]  /*5170*/  @!P0 FFMA.FTZ R159, R41, R52, -R159 ;  /* 0x00000034299f8223 */ /* 0x000fe2000001089f */
[----:B------:R-:W-:Y:S01]  /*5180*/  @!P0 HADD2.F32 R59, -RZ, R54.H1_H1 ;  /* 0x30000036ff3b8230 */ /* 0x000fe20000004100 */
[C---:B------:R-:W-:Y:S01]  /*5190*/  @!P0 FMUL.FTZ R3, R46.reuse, R43 ;  /* 0x0000002b2e038220 */ /* 0x040fe20000410000 */
[----:B------:R-:W-:Y:S01]  /*51a0*/  @!P0 HADD2.F32 R41, -RZ, R40.H0_H0 ;  /* 0x20000028ff298230 */ /* 0x000fe20000004100 */
[-C--:B------:R-:W-:Y:S01]  /*51b0*/  @!P0 FFMA.FTZ R152, R46, R49.reuse, -R152 ;  /* 0x000000312e988223 */ /* 0x080fe20000010898 */
[----:B------:R-:W-:Y:S01]  /*51c0*/  @!P0 HADD2.F32 R61, -RZ, R61.H0_H0 ;  /* 0x2000003dff3d8230 */ /* 0x000fe20000004100 */
[----:B------:R-:W-:Y:S01]  /*51d0*/  @!P0 FFMA.FTZ R3, R48, R49, R3 ;  /* 0x0000003130038223 */ /* 0x000fe20000010003 */
[----:B------:R-:W-:Y:S01]  /*51e0*/  @!P0 HADD2.F32 R40, -RZ, R45.H1_H1 ;  /* 0x3000002dff288230 */ /* 0x000fe20000004100 */
[-C--:B------:R-:W-:Y:S01]  /*51f0*/  @!P0 FMUL.FTZ R161, R59, R41.reuse ;  /* 0x000000293ba18220 */ /* 0x080fe20000410000 */
[----:B------:R-:W-:Y:S01]  /*5200*/  @!P0 MOV R28, R150 ;  /* 0x00000096001c8202 */ /* 0x000fe20000000f00 */
[----:B------:R-:W-:Y:S01]  /*5210*/  @!P0 FFMA.FTZ R4, R53, R52, R4 ;  /* 0x0000003435048223 */ /* 0x000fe20000010004 */
[----:B------:R-:W-:Y:S01]  /*5220*/  @!P0 F2FP.PACK_AB R159, R159, R152 ;  /* 0x000000989f9f823e */ /* 0x000fe200000000ff */
[----:B------:R-:W-:Y:S01]  /*5230*/  @!P0 FMUL.FTZ R8, R40, R41 ;  /* 0x0000002928088220 */ /* 0x000fe20000410000 */
[----:B------:R-:W-:Y:S01]  /*5240*/  @!P0 F2FP.PACK_AB R152, R2, R0 ;  /* 0x000000000298823e */ /* 0x000fe200000000ff */
[----:B------:R-:W-:Y:S01]  /*5250*/  @!P0 FFMA.FTZ R161, R40, R61, -R161 ;  /* 0x0000003d28a18223 */ /* 0x000fe200000108a1 */
[--C-:B------:R-:W-:Y:S01]  /*5260*/  @!P0 HADD2.F32 R43, -RZ, R39.reuse.H1_H1 ;  /* 0x30000027ff2b8230 */ /* 0x100fe20000004100 */
[----:B------:R-:W-:Y:S01]  /*5270*/  @!P0 MOV R29, R159 ;  /* 0x0000009f001d8202 */ /* 0x000fe20000000f00 */
[----:B------:R-:W-:Y:S01]  /*5280*/  @!P0 HADD2.F32 R40, -RZ, R39.H0_H0 ;  /* 0x20000027ff288230 */ /* 0x000fe20000004100 */
[----:B------:R-:W-:Y:S01]  /*5290*/  @!P0 IMAD.MOV.U32 R39, RZ, RZ, R30 ;  /* 0x000000ffff278224 */ /* 0x000fe200078e001e */
[----:B------:R-:W-:Y:S01]  /*52a0*/  @!P0 HADD2.F32 R60, -RZ, R54.H0_H0 ;  /* 0x20000036ff3c8230 */ /* 0x000fe20000004100 */
[----:B------:R-:W-:Y:S01]  /*52b0*/  @!P0 MOV R80, R152 ;  /* 0x0000009800508202 */ /* 0x000fe20000000f00 */
[--C-:B------:R-:W-:Y:S01]  /*52c0*/  @!P0 HADD2.F32 R54, -RZ, R55.reuse.H0_H0 ;  /* 0x20000037ff368230 */ /* 0x100fe20000004100 */
[----:B------:R-:W-:Y:S01]  /*52d0*/  @!P0 F2FP.PACK_AB R153, R4, R3 ;  /* 0x000000030499823e */ /* 0x000fe200000000ff */
[----:B------:R-:W-:Y:S01]  /*52e0*/  @!P0 HADD2.F32 R55, -RZ, R55.H1_H1 ;  /* 0x30000037ff378230 */ /* 0x000fe20000004100 */
[----:B------:R-:W-:Y:S01]  /*52f0*/  @!P0 FMUL.FTZ R158, R60, R43 ;  /* 0x0000002b3c9e8220 */ /* 0x000fe20000410000 */
[--C-:B------:R-:W-:Y:S01]  /*5300*/  @!P0 HADD2.F32 R41, -RZ, R39.reuse.H0_H0 ;  /* 0x20000027ff298230 */ /* 0x100fe20000004100 */
[----:B------:R-:W-:Y:S01]  /*5310*/  @!P0 FMUL.FTZ R160, R54, R40 ;  /* 0x0000002836a08220 */ /* 0x000fe20000410000 */
[----:B------:R-:W-:Y:S01]  /*5320*/  @!P0 HADD2.F32 R39, -RZ, R39.H1_H1 ;  /* 0x30000027ff278230 */ /* 0x000fe20000004100 */
[----:B------:R-:W-:Y:S01]  /*5330*/  @!P0 FMUL.FTZ R163, R55, R42 ;  /* 0x0000002a37a38220 */ /* 0x000fe20000410000 */
[----:B------:R-:W-:Y:S01]  /*5340*/  @!P0 HADD2.F32 R58, -RZ, R58.H0_H0 ;  /* 0x2000003aff3a8230 */ /* 0x000fe20000004100 */
[C---:B------:R-:W-:Y:S01]  /*5350*/  @!P0 FMUL.FTZ R5, R41.reuse, R40 ;  /* 0x0000002829058220 */ /* 0x040fe20000410000 */
[----:B------:R-:W-:Y:S01]  /*5360*/  @!P0 HADD2.F32 R44, -RZ, R45.H0_H0 ;  /* 0x2000002dff2c8230 */ /* 0x000fe20000004100 */
[----:B------:R-:W-:Y:S02]  /*5370*/  @!P0 FFMA.FTZ R160, R41, R56, -R160 ;  /* 0x0000003829a08223 */ /* 0x000fe400000108a0 */
[C---:B------:R-:W-:Y:S02]  /*5380*/  @!P0 FFMA.FTZ R163, R39.reuse, R58, -R163 ;  /* 0x0000003a27a38223 */ /* 0x040fe400000108a3 */
[----:B------:R-:W-:Y:S02]  /*5390*/  @!P0 FFMA.FTZ R158, R44, R57, -R158 ;  /* 0x000000392c9e8223 */ /* 0x000fe4000001089e */
[----:B------:R-:W-:Y:S01]  /*53a0*/  @!P0 FMUL.FTZ R6, R39, R42 ;  /* 0x0000002a27068220 */ /* 0x000fe20000410000 */
[----:B------:R-:W-:Y:S01]  /*53b0*/  @!P0 F2FP.PACK_AB R163, R163, R160 ;  /* 0x000000a0a3a3823e */ /* 0x000fe200000000ff */
        /* <DEDUP_REMOVED lines=15> */
.L_x_1419:
[----:B------:R-:W-:Y:S05]  /*54b0*/  BSYNC B0 ;  /* 0x0000000000007941 */ /* 0x000fea0003800000 */
.L_x_1418:
[----:B------:R-:W-:Y:S11]  /*54c0*/  ISETP.GE.AND P0, PT, R11, c[0x0][0x1d4], PT ;  /* 0x000075000b007a0c */ /* 0x000ff60003f06270 */
[----:B------:R-:W-:Y:S02]  /*54d0*/  @!UPT UIADD3 URZ, URZ, URZ, URZ ;  /* 0x0000003f3f3ff290 */ /* 0x000fe4000fffe03f */
[----:B------:R-:W-:-:S05]  /*54e0*/  @P0 BRA `(.L_x_1417) ;  /* 0x000006f000000947 */ /* 0x000fca0003800000 */
[----:B------:R-:W2:Y:S01]  /*54f0*/  LDS.128 R56, [R112+0xa080] ;  /* 0x00a0800070387984 */ /* 0x000ea20000000c00 */
[----:B------:R-:W-:Y:S02]  /*5500*/  ISETP.GE.AND P2, PT, R116, c[0x0][0x1d4], PT ;  /* 0x0000750074007a0c */ /* 0x000fe40003f46270 */
[CC--:B------:R-:W-:Y:S04]  /*5510*/  IADD3 R61, P1, P0, R134.reuse, R151.reuse, R119 ;  /* 0x00000097863d7210 */ /* 0x0c0fe8000783e077 */
[CC--:B------:R-:W-:Y:S01]  /*5520*/  IADD3.X R60, R97.reuse, R90.reuse, R108, P1, P0 ;  /* 0x0000005a613c7210 */ /* 0x0c0fe20000fe046c */
        /* <DEDUP_REMOVED lines=11> */
[----:B------:R-:W-:Y:S01]  /*55e0*/  @!P0 IMAD.MOV.U32 R48, RZ, RZ, R59 ;  /* 0x000000ffff308224 */ /* 0x000fe200078e003b */
[----:B------:R-:W-:Y:S01]  /*55f0*/  @!P0 SHF.R.U64 R34, R34, 0x10, R35 ;  /* 0x0000001022228819 */ /* 0x000fe20000001223 */
[----:B------:R-:W-:Y:S01]  /*5600*/  @!P0 HADD2.F32 R41, -RZ, R38.H1_H1 ;  /* 0x30000026ff298230 */ /* 0x000fe20000004100 */
[----:B------:R-:W-:Y:S01]  /*5610*/  @!P0 SHF.R.U64 R39, R32, 0x10, R33 ;  /* 0x0000001020278819 */ /* 0x000fe20000001221 */
[--C-:B------:R-:W-:Y:S01]  /*5620*/  @!P0 HADD2.F32 R42, -RZ, R44.reuse.H0_H0 ;  /* 0x2000002cff2a8230 */ /* 0x100fe20000004100 */
[----:B------:R-:W-:Y:S01]  /*5630*/  @!P0 SHF.R.U32.HI R32, RZ, 0x10, R35 ;  /* 0x00000010ff208819 */ /* 0x000fe20000011623 */
[----:B------:R-:W-:Y:S01]  /*5640*/  @!P0 HADD2.F32 R43, -RZ, R79.H1_H1 ;  /* 0x3000004fff2b8230 */ /* 0x000fe20000004100 */
[----:B-1----:R-:W-:Y:S01]  /*5650*/  @!P0 MOV R35, R28 ;  /* 0x0000001c00238202 */ /* 0x002fe20000000f00 */
[----:B------:R-:W-:Y:S01]  /*5660*/  @!P0 HADD2.F32 R39, -RZ, R39.H0_H0 ;  /* 0x20000027ff278230 */ /* 0x000fe20000004100 */
[----:B------:R-:W-:Y:S01]  /*5670*/  @!P0 FMUL.FTZ R60, R42, R41 ;  /* 0x000000292a3c8220 */ /* 0x000fe20000410000 */
[----:B------:R-:W-:Y:S01]  /*5680*/  @!P0 HADD2.F32 R44, -RZ, R44.H1_H1 ;  /* 0x3000002cff2c8230 */ /* 0x000fe20000004100 */
[----:B------:R-:W-:Y:S01]  /*5690*/  @!P0 SHF.R.U32.HI R33, RZ, 0x10, R33 ;  /* 0x00000010ff218819 */ /* 0x000fe20000011621 */
[--C-:B------:R-:W-:Y:S01]  /*56a0*/  @!P0 HADD2.F32 R40, -RZ, R35.reuse.H0_H0 ;  /* 0x20000023ff288230 */ /* 0x100fe20000004100 */
[----:B------:R-:W-:Y:S01]  /*56b0*/  @!P0 MOV R50, R58 ;  /* 0x0000003a00328202 */ /* 0x000fe20000000f00 */
[--C-:B------:R-:W-:Y:S01]  /*56c0*/  @!P0 HADD2.F32 R54, -RZ, R48.reuse.H1_H1 ;  /* 0x30000030ff368230 */ /* 0x100fe20000004100 */
[----:B------:R-:W-:Y:S01]  /*56d0*/  @!P0 FMUL.FTZ R61, R44, R39 ;  /* 0x000000272c3d8220 */ /* 0x000fe20000410000 */
[----:B------:R-:W-:Y:S01]  /*56e0*/  @!P0 HADD2.F32 R52, -RZ, R48.H0_H0 ;  /* 0x20000030ff348230 */ /* 0x000fe20000004100 */
[C---:B------:R-:W-:Y:S01]  /*56f0*/  @!P0 FMUL.FTZ R0, R40.reuse, R41 ;  /* 0x0000002928008220 */ /* 0x040fe20000410000 */
[----:B------:R-:W-:Y:S01]  /*5700*/  @!P0 HADD2.F32 R48, -RZ, R50.H0_H0 ;  /* 0x20000032ff308230 */ /* 0x000fe20000004100 */
[-C--:B------:R-:W-:Y:S01]  /*5710*/  @!P0 FFMA.FTZ R60, R40, R43.reuse, -R60 ;  /* 0x0000002b283c8223 */ /* 0x080fe2000001083c */
[----:B------:R-:W-:Y:S01]  /*5720*/  @!P0 HADD2.F32 R40, -RZ, R35.H1_H1 ;  /* 0x30000023ff288230 */ /* 0x000fe20000004100 */
[----:B------:R-:W-:Y:S01]  /*5730*/  @!P0 FFMA.FTZ R0, R42, R43, R0 ;  /* 0x0000002b2a008223 */ /* 0x000fe20000010000 */
[--C-:B------:R-:W-:Y:S01]  /*5740*/  @!P0 SHF.R.U64 R45, R72, 0x10, R73.reuse ;  /* 0x00000010482d8819 */ /* 0x100fe20000001249 */
[--C-:B------:R-:W-:Y:S01]  /*5750*/  @!P0 HADD2.F32 R42, -RZ, R47.reuse.H0_H0 ;  /* 0x2000002fff2a8230 */ /* 0x100fe20000004100 */
[----:B------:R-:W-:Y:S01]  /*5760*/  @!P0 SHF.R.U32.HI R46, RZ, 0x10, R73 ;  /* 0x00000010ff2e8819 */ /* 0x000fe20000011649 */
[----:B------:R-:W-:Y:S01]  /*5770*/  @!P0 FMUL.FTZ R2, R40, R39 ;  /* 0x0000002728028220 */ /* 0x000fe20000410000 */
[----:B------:R-:W-:Y:S01]  /*5780*/  @!P0 MOV R39, R29 ;  /* 0x0000001d00278202 */ /* 0x000fe20000000f00 */
[----:B------:R-:W-:Y:S01]  /*5790*/  @!P0 HADD2.F32 R47, -RZ, R47.H1_H1 ;  /* 0x3000002fff2f8230 */ /* 0x000fe20000004100 */
[--C-:B------:R-:W-:Y:S01]  /*57a0*/  @!P0 SHF.R.U32.HI R55, RZ, 0x10, R75.reuse ;  /* 0x00000010ff378819 */ /* 0x100fe2000001164b */
[----:B------:R-:W-:Y:S01]  /*57b0*/  @!P0 HADD2.F32 R35, -RZ, R38.H0_H0 ;  /* 0x20000026ff238230 */ /* 0x000fe20000004100 */
[----:B------:R-:W-:Y:S01]  /*57c0*/  @!P0 SHF.R.U64 R51, R74, 0x10, R75 ;  /* 0x000000104a338819 */ /* 0x000fe2000000124b */
[----:B------:R-:W-:Y:S02]  /*57d0*/  @!P0 HADD2.F32 R38, -RZ, R33.H0_H0 ;  /* 0x20000021ff268230 */ /* 0x000fe40000004100 */
[----:B------:R-:W-:Y:S01]  /*57e0*/  @!P0 HADD2.F32 R45, -RZ, R45.H0_H0 ;  /* 0x2000002dff2d8230 */ /* 0x000fe20000004100 */
[----:B------:R-:W-:Y:S01]  /*57f0*/  @!P0 FMUL.FTZ R90, R42, R35 ;  /* 0x000000232a5a8220 */ /* 0x000fe20000410000 */
[--C-:B------:R-:W-:Y:S01]  /*5800*/  @!P0 HADD2.F32 R33, -RZ, R39.reuse.H1_H1 ;  /* 0x30000027ff218230 */ /* 0x100fe20000004100 */
[-C--:B------:R-:W-:Y:S01]  /*5810*/  @!P0 FMUL.FTZ R151, R47, R38.reuse ;  /* 0x000000262f978220 */ /* 0x080fe20000410000 */
[----:B------:R-:W-:Y:S01]  /*5820*/  @!P0 HADD2.F32 R46, -RZ, R46.H0_H0 ;  /* 0x2000002eff2e8230 */ /* 0x000fe20000004100 */
[----:B------:R-:W-:Y:S01]  /*5830*/  @!P0 FFMA.FTZ R61, R40, R45, -R61 ;  /* 0x0000002d283d8223 */ /* 0x000fe2000001083d */
[----:B------:R-:W-:Y:S01]  /*5840*/  @!P0 HADD2.F32 R40, -RZ, R39.H0_H0 ;  /* 0x20000027ff288230 */ /* 0x000fe20000004100 */
[C---:B------:R-:W-:Y:S01]  /*5850*/  @!P0 FMUL.FTZ R4, R33.reuse, R38 ;  /* 0x0000002621048220 */ /* 0x040fe20000410000 */
[----:B------:R-:W-:Y:S01]  /*5860*/  @!P0 MOV R39, R31 ;  /* 0x0000001f00278202 */ /* 0x000fe20000000f00 */
[----:B------:R-:W-:Y:S01]  /*5870*/  @!P0 FFMA.FTZ R151, R33, R46, -R151 ;  /* 0x0000002e21978223 */ /* 0x000fe20000010897 */
[----:B------:R-:W-:Y:S01]  /*5880*/  @!P0 HADD2.F32 R33, -RZ, R32.H0_H0 ;  /* 0x20000020ff218230 */ /* 0x000fe20000004100 */
[----:B------:R-:W-:Y:S01]  /*5890*/  @!P0 FMUL.FTZ R3, R40, R35 ;  /* 0x0000002328038220 */ /* 0x000fe20000410000 */
[----:B------:R-:W-:Y:S01]  /*58a0*/  @!P0 HADD2.F32 R55, -RZ, R55.H0_H0 ;  /* 0x20000037ff378230 */ /* 0x000fe20000004100 */
[----:B------:R-:W-:Y:S01]  /*58b0*/  @!P0 FFMA.FTZ R2, R44, R45, R2 ;  /* 0x0000002d2c028223 */ /* 0x000fe20000010002 */
[--C-:B------:R-:W-:Y:S01]  /*58c0*/  @!P0 HADD2.F32 R32, -RZ, R39.reuse.H1_H1 ;  /* 0x30000027ff208230 */ /* 0x100fe20000004100 */
[-C--:B------:R-:W-:Y:S01]  /*58d0*/  @!P0 FMUL.FTZ R153, R54, R33.reuse ;  /* 0x0000002136998220 */ /* 0x080fe20000410000 */
[----:B------:R-:W-:Y:S01]  /*58e0*/  @!P0 HADD2.F32 R38, -RZ, R39.H0_H0 ;  /* 0x20000027ff268230 */ /* 0x000fe20000004100 */
[----:B------:R-:W-:Y:S01]  /*58f0*/  @!P0 F2FP.PACK_AB R60, R61, R60 ;  /* 0x0000003c3d3c823e */ /* 0x000fe200000000ff */
[--C-:B------:R-:W-:Y:S01]  /*5900*/  @!P0 HADD2.F32 R35, -RZ, R37.reuse.H1_H1 ;  /* 0x30000025ff238230 */ /* 0x100fe20000004100 */
[----:B------:R-:W-:Y:S01]  /*5910*/  @!P0 FMUL.FTZ R8, R32, R33 ;  /* 0x0000002120088220 */ /* 0x000fe20000410000 */
[----:B------:R-:W-:Y:S01]  /*5920*/  @!P0 F2FP.PACK_AB R61, R2, R0 ;  /* 0x00000000023d823e */ /* 0x000fe200000000ff */
[----:B------:R-:W-:Y:S01]  /*5930*/  @!P0 FFMA.FTZ R153, R32, R55, -R153 ;  /* 0x0000003720998223 */ /* 0x000fe20000010899 */
[----:B------:R-:W-:Y:S01]  /*5940*/  @!P0 MOV R28, R60 ;  /* 0x0000003c001c8202 */ /* 0x000fe20000000f00 */
[----:B------:R-:W-:Y:S01]  /*5950*/  @!P0 IMAD.MOV.U32 R32, RZ, RZ, R30 ;  /* 0x000000ffff208224 */ /* 0x000fe200078e001e */
[----:B------:R-:W-:Y:S01]  /*5960*/  @!P0 MOV R56, R61 ;  /* 0x0000003d00388202 */ /* 0x000fe20000000f00 */
[-C--:B------:R-:W-:Y:S01]  /*5970*/  @!P0 FMUL.FTZ R150, R52, R35.reuse ;  /* 0x0000002334968220 */ /* 0x080fe20000410000 */
[----:B------:R-:W-:Y:S01]  /*5980*/  @!P0 HADD2.F32 R50, -RZ, R50.H1_H1 ;  /* 0x30000032ff328230 */ /* 0x000fe20000004100 */
[----:B------:R-:W-:Y:S01]  /*5990*/  @!P0 FMUL.FTZ R7, R38, R35 ;  /* 0x0000002326078220 */ /* 0x000fe20000410000 */
        /* <DEDUP_REMOVED lines=36> */
.L_x_1417:
[----:B------:R-:W-:Y:S05]  /*5be0*/  BSYNC B1 ;  /* 0x0000000000017941 */ /* 0x000fea0003800000 */
.L_x_1416:
[----:B-1----:R-:W-:Y:S04]  /*5bf0*/  IADD3 R57, P0, R144, UR52, RZ ;  /* 0x0000003490397c10 */ /* 0x002fe8000ff1e0ff */
[----:B------:R-:W-:Y:S01]  /*5c00*/  IADD3.X R56, R102, UR45, RZ, P0, !PT ;  /* 0x0000002d66387c10 */ /* 0x000fe200087fe4ff */
[----:B------:R-:W-:-:S05]  /*5c10*/  @P3 BRA `(.L_x_1405) ;  /* 0x0000114000003947 */ /* 0x000fca0003800000 */
[----:B------:R-:W-:Y:S01]  /*5c20*/  ISETP.GE.AND P0, PT, R14, c[0x0][0x1d4], PT ;  /* 0x000075000e007a0c */ /* 0x000fe20003f06270 */
[----:B------:R-:W-:Y:S01]  /*5c30*/  @!UPT UIADD3 URZ, URZ, URZ, URZ ;  /* 0x0000003f3f3ff290 */ /* 0x000fe2000fffe03f */
[----:B------:R-:W-:Y:S11]  /*5c40*/  BSSY B0, `(.L_x_1420) ;  /* 0x0000071000007945 */ /* 0x000ff60003800000 */
        /* <DEDUP_REMOVED lines=14> */
[----:B-1----:R-:W-:Y:S01]  /*5d30*/  @!P0 IMAD.MOV.U32 R39, RZ, RZ, R53 ;  /* 0x000000ffff278224 */ /* 0x002fe200078e0035 */
[----:B------:R-:W-:Y:S01]  /*5d40*/  @!P0 MOV R37, R52 ;  /* 0x0000003400258202 */ /* 0x000fe20000000f00 */
[----:B------:R-:W-:Y:S01]  /*5d50*/  @!P0 IMAD.MOV.U32 R41, RZ, RZ, R55 ;  /* 0x000000ffff298224 */ /* 0x000fe200078e0037 */
[----:B------:R-:W-:Y:S01]  /*5d60*/  @!P0 SHF.R.U64 R26, R26, 0x10, R27 ;  /* 0x000000101a1a8819 */ /* 0x000fe2000000121b */
[----:B------:R-:W-:Y:S01]  /*5d70*/  @!P0 HADD2.F32 R34, -RZ, R36.H1_H1 ;  /* 0x30000024ff228230 */ /* 0x000fe20000004100 */
[----:B------:R-:W-:Y:S01]  /*5d80*/  @!P0 SHF.R.U64 R32, R24, 0x10, R25 ;  /* 0x0000001018208819 */ /* 0x000fe20000001219 */
[----:B------:R-:W-:Y:S01]  /*5d90*/  @!P0 HADD2.F32 R35, -RZ, R37.H0_H0 ;  /* 0x20000025ff238230 */ /* 0x000fe20000004100 */
[----:B------:R-:W-:Y:S01]  /*5da0*/  @!P0 SHF.R.U32.HI R24, RZ, 0x10, R27 ;  /* 0x00000010ff188819 */ /* 0x000fe2000001161b */
[----:B------:R-:W-:Y:S01]  /*5db0*/  @!P0 HADD2.F32 R38, -RZ, R77.H1_H1 ;  /* 0x3000004dff268230 */ /* 0x000fe20000004100 */
[----:B--2---:R-:W-:Y:S01]  /*5dc0*/  @!P0 MOV R27, R28 ;  /* 0x0000001c001b8202 */ /* 0x004fe20000000f00 */
[----:B------:R-:W-:Y:S01]  /*5dd0*/  @!P0 HADD2.F32 R37, -RZ, R37.H1_H1 ;  /* 0x30000025ff258230 */ /* 0x000fe20000004100 */
[----:B------:R-:W-:Y:S01]  /*5de0*/  @!P0 FMUL.FTZ R50, R35, R34 ;  /* 0x0000002223328220 */ /* 0x000fe20000410000 */
[----:B------:R-:W-:Y:S01]  /*5df0*/  @!P0 SHF.R.U32.HI R25, RZ, 0x10, R25 ;  /* 0x00000010ff198819 */ /* 0x000fe20000011619 */
[----:B------:R-:W-:Y:S01]  /*5e00*/  @!P0 HADD2.F32 R32, -RZ, R32.H0_H0 ;  /* 0x20000020ff208230 */ /* 0x000fe20000004100 */
[--C-:B------:R-:W-:Y:S01]  /*5e10*/  @!P0 SHF.R.U32.HI R42, RZ, 0x10, R69.reuse ;  /* 0x00000010ff2a8819 */ /* 0x100fe20000011645 */
[--C-:B------:R-:W-:Y:S01]  /*5e20*/  @!P0 HADD2.F32 R33, -RZ, R27.reuse.H0_H0 ;  /* 0x2000001bff218230 */ /* 0x100fe20000004100 */
[----:B------:R-:W-:Y:S01]  /*5e30*/  @!P0 MOV R43, R54 ;  /* 0x00000036002b8202 */ /* 0x000fe20000000f00 */
[----:B------:R-:W-:Y:S01]  /*5e40*/  @!P0 HADD2.F32 R27, -RZ, R27.H1_H1 ;  /* 0x3000001bff1b8230 */ /* 0x000fe20000004100 */
[----:B------:R-:W-:Y:S01]  /*5e50*/  @!P0 FMUL.FTZ R51, R37, R32 ;  /* 0x0000002025338220 */ /* 0x000fe20000410000 */
[----:B------:R-:W-:Y:S01]  /*5e60*/  @!P0 HADD2.F32 R42, -RZ, R42.H0_H0 ;  /* 0x2000002aff2a8230 */ /* 0x000fe20000004100 */
[C---:B------:R-:W-:Y:S01]  /*5e70*/  @!P0 FMUL.FTZ R0, R33.reuse, R34 ;  /* 0x0000002221008220 */ /* 0x040fe20000410000 */
[----:B------:R-:W-:Y:S01]  /*5e80*/  @!P0 HADD2.F32 R47, -RZ, R41.H1_H1 ;  /* 0x30000029ff2f8230 */ /* 0x000fe20000004100 */
[-C--:B------:R-:W-:Y:S01]  /*5e90*/  @!P0 FFMA.FTZ R50, R33, R38.reuse, -R50 ;  /* 0x0000002621328223 */ /* 0x080fe20000010832 */
[----:B------:R-:W-:Y:S01]  /*5ea0*/  @!P0 MOV R33, R29 ;  /* 0x0000001d00218202 */ /* 0x000fe20000000f00 */
[----:B------:R-:W-:Y:S01]  /*5eb0*/  @!P0 FFMA.FTZ R0, R35, R38, R0 ;  /* 0x0000002623008223 */ /* 0x000fe20000010000 */
[----:B------:R-:W-:Y:S01]  /*5ec0*/  @!P0 HADD2.F32 R38, -RZ, R39.H0_H0 ;  /* 0x20000027ff268230 */ /* 0x000fe20000004100 */
[----:B------:R-:W-:Y:S01]  /*5ed0*/  @!P0 FMUL.FTZ R2, R27, R32 ;  /* 0x000000201b028220 */ /* 0x000fe20000410000 */
[----:B------:R-:W-:Y:S01]  /*5ee0*/  @!P0 HADD2.F32 R32, -RZ, R25.H0_H0 ;  /* 0x20000019ff208230 */ /* 0x000fe20000004100 */
[----:B------:R-:W-:Y:S01]  /*5ef0*/  @!P0 SHF.R.U64 R40, R68, 0x10, R69 ;  /* 0x0000001044288819 */ /* 0x000fe20000001245 */
[----:B------:R-:W-:Y:S01]  /*5f00*/  @!P0 HADD2.F32 R39, -RZ, R39.H1_H1 ;  /* 0x30000027ff278230 */ /* 0x000fe20000004100 */
[--C-:B------:R-:W-:Y:S01]  /*5f10*/  @!P0 SHF.R.U32.HI R49, RZ, 0x10, R71.reuse ;  /* 0x00000010ff318819 */ /* 0x100fe20000011647 */
[--C-:B------:R-:W-:Y:S01]  /*5f20*/  @!P0 HADD2.F32 R25, -RZ, R33.reuse.H1_H1 ;  /* 0x30000021ff198230 */ /* 0x100fe20000004100 */
[----:B------:R-:W-:Y:S01]  /*5f30*/  @!P0 SHF.R.U64 R46, R70, 0x10, R71 ;  /* 0x00000010462e8819 */ /* 0x000fe20000001247 */
[----:B------:R-:W-:Y:S01]  /*5f40*/  @!P0 HADD2.F32 R34, -RZ, R33.H0_H0 ;  /* 0x20000021ff228230 */ /* 0x000fe20000004100 */
[-C--:B------:R-:W-:Y:S01]  /*5f50*/  @!P0 FMUL.FTZ R73, R39, R32.reuse ;  /* 0x0000002027498220 */ /* 0x080fe20000410000 */
[----:B------:R-:W-:Y:S01]  /*5f60*/  @!P0 MOV R33, R31 ;  /* 0x0000001f00218202 */ /* 0x000fe20000000f00 */
[C---:B------:R-:W-:Y:S01]  /*5f70*/  @!P0 FMUL.FTZ R4, R25.reuse, R32 ;  /* 0x0000002019048220 */ /* 0x040fe20000410000 */
[----:B------:R-:W-:Y:S01]  /*5f80*/  @!P0 HADD2.F32 R40, -RZ, R40.H0_H0 ;  /* 0x20000028ff288230 */ /* 0x000fe20000004100 */
[----:B------:R-:W-:Y:S01]  /*5f90*/  @!P0 FFMA.FTZ R73, R25, R42, -R73 ;  /* 0x0000002a19498223 */ /* 0x000fe20000010849 */
[----:B------:R-:W-:Y:S02]  /*5fa0*/  @!P0 HADD2.F32 R25, -RZ, R24.H0_H0 ;  /* 0x20000018ff198230 */ /* 0x000fe40000004100 */
[----:B------:R-:W-:Y:S01]  /*5fb0*/  @!P0 HADD2.F32 R49, -RZ, R49.H0_H0 ;  /* 0x20000031ff318230 */ /* 0x000fe20000004100 */
[-C--:B------:R-:W-:Y:S01]  /*5fc0*/  @!P0 FFMA.FTZ R51, R27, R40.reuse, -R51 ;  /* 0x000000281b338223 */ /* 0x080fe20000010833 */
[----:B------:R-:W-:Y:S01]  /*5fd0*/  @!P0 HADD2.F32 R27, -RZ, R36.H0_H0 ;  /* 0x20000024ff1b8230 */ /* 0x000fe20000004100 */
[----:B------:R-:W-:Y:S01]  /*5fe0*/  @!P0 FMUL.FTZ R75, R47, R25 ;  /* 0x000000192f4b8220 */ /* 0x000fe20000410000 */
[----:B------:R-:W-:Y:S01]  /*5ff0*/  @!P0 HADD2.F32 R24, -RZ, R33.H1_H1 ;  /* 0x30000021ff188230 */ /* 0x000fe20000004100 */
[----:B------:R-:W-:Y:S01]  /*6000*/  @!P0 FFMA.FTZ R2, R37, R40, R2 ;  /* 0x0000002825028223 */ /* 0x000fe20000010002 */
[----:B------:R-:W-:Y:S01]  /*6010*/  @!P0 F2FP.PACK_AB R50, R51, R50 ;  /* 0x000000323332823e */ /* 0x000fe200000000ff */
[-C--:B------:R-:W-:Y:S01]  /*6020*/  @!P0 FMUL.FTZ R72, R38, R27.reuse ;  /* 0x0000001b26488220 */ /* 0x080fe20000410000 */
[----:B------:R-:W-:Y:S01]  /*6030*/  @!P0 HADD2.F32 R48, -RZ, R41.H0_H0 ;  /* 0x20000029ff308230 */ /* 0x000fe20000004100 */
[----:B------:R-:W-:Y:S01]  /*6040*/  @!P0 FMUL.FTZ R3, R34, R27 ;  /* 0x0000001b22038220 */ /* 0x000fe20000410000 */
[----:B------:R-:W-:Y:S01]  /*6050*/  @!P0 MOV R28, R50 ;  /* 0x00000032001c8202 */ /* 0x000fe20000000f00 */
[----:B------:R-:W-:Y:S01]  /*6060*/  @!P0 FMUL.FTZ R8, R24, R25 ;  /* 0x0000001918088220 */ /* 0x000fe20000410000 */
[----:B------:R-:W-:Y:S01]  /*6070*/  @!P0 F2FP.PACK_AB R51, R2, R0 ;  /* 0x000000000233823e */ /* 0x000fe200000000ff */
[----:B------:R-:W-:Y:S01]  /*6080*/  @!P0 FFMA.FTZ R75, R24, R49, -R75 ;  /* 0x00000031184b8223 */ /* 0x000fe2000001084b */
[--C-:B------:R-:W-:Y:S02]  /*6090*/  @!P0 HADD2.F32 R27, -RZ, R19.reuse.H1_H1 ;  /* 0x30000013ff1b8230 */ /* 0x100fe40000004100 */
[----:B------:R-:W-:Y:S01]  /*60a0*/  @!P0 HADD2.F32 R24, -RZ, R19.H0_H0 ;  /* 0x20000013ff188230 */ /* 0x000fe20000004100 */
[----:B------:R-:W-:Y:S01]  /*60b0*/  @!P0 IMAD.MOV.U32 R19, RZ, RZ, R30 ;  /* 0x000000ffff138224 */ /* 0x000fe200078e001e */
[--C-:B------:R-:W-:Y:S01]  /*60c0*/  @!P0 HADD2.F32 R41, -RZ, R43.reuse.H0_H0 ;  /* 0x2000002bff298230 */ /* 0x100fe20000004100 */
[----:B------:R-:W-:Y:S01]  /*60d0*/  @!P0 FMUL.FTZ R74, R48, R27 ;  /* 0x0000001b304a8220 */ /* 0x000fe20000410000 */
[----:B------:R-:W-:Y:S01]  /*60e0*/  @!P0 HADD2.F32 R43, -RZ, R43.H1_H1 ;  /* 0x3000002bff2b8230 */ /* 0x000fe20000004100 */
[----:B------:R-:W-:Y:S01]  /*60f0*/  @!P0 MOV R52, R51 ;  /* 0x0000003300348202 */ /* 0x000fe20000000f00 */
[----:B------:R-:W-:Y:S01]  /*6100*/  @!P0 HADD2.F32 R26, -RZ, R26.H0_H0 ;  /* 0x2000001aff1a8230 */ /* 0x000fe20000004100 */
[----:B------:R-:W-:Y:S01]  /*6110*/  @!P0 FMUL.FTZ R78, R41, R24 ;  /* 0x00000018294e8220 */ /* 0x000fe20000410000 */
[----:B------:R-:W-:Y:S02]  /*6120*/  @!P0 HADD2.F32 R35, -RZ, R77.H0_H0 ;  /* 0x2000004dff238230 */ /* 0x000fe40000004100 */
[--C-:B------:R-:W-:Y:S01]  /*6130*/  @!P0 HADD2.F32 R25, -RZ, R19.reuse.H0_H0 ;  /* 0x20000013ff198230 */ /* 0x100fe20000004100 */
[----:B------:R-:W-:Y:S01]  /*6140*/  @!P0 FMUL.FTZ R79, R43, R26 ;  /* 0x0000001a2b4f8220 */ /* 0x000fe20000410000 */
[----:B------:R-:W-:Y:S01]  /*6150*/  @!P0 HADD2.F32 R44, -RZ, R76.H0_H0 ;  /* 0x2000004cff2c8230 */ /* 0x000fe20000004100 */
[-C--:B------:R-:W-:Y:S01]  /*6160*/  @!P0 FFMA.FTZ R3, R38, R35.reuse, R3 ;  /* 0x0000002326038223 */ /* 0x080fe20000010003 */
[----:B------:R-:W-:Y:S01]  /*6170*/  @!P0 HADD2.F32 R19, -RZ, R19.H1_H1 ;  /* 0x30000013ff138230 */ /* 0x000fe20000004100 */
[C---:B------:R-:W-:Y:S01]  /*6180*/  @!P0 FMUL.FTZ R5, R25.reuse, R24 ;  /* 0x0000001819058220 */ /* 0x040fe20000410000 */
[----:B------:R-:W-:Y:S01]  /*6190*/  @!P0 HADD2.F32 R46, -RZ, R46.H0_H0 ;  /* 0x2000002eff2e8230 */ /* 0x000fe20000004100 */
[----:B------:R-:W-:Y:S01]  /*61a0*/  @!P0 FFMA.FTZ R78, R25, R44, -R78 ;  /* 0x0000002c194e8223 */ /* 0x000fe2000001084e */
[----:B------:R-:W-:Y:S01]  /*61b0*/  @!P0 HADD2.F32 R45, -RZ, R76.H1_H1 ;  /* 0x3000004cff2d8230 */ /* 0x000fe20000004100 */
[----:B------:R-:W-:Y:S01]  /*61c0*/  @!P0 FFMA.FTZ R72, R34, R35, -R72 ;  /* 0x0000002322488223 */ /* 0x000fe20000010848 */
[----:B------:R-:W-:Y:S01]  /*61d0*/  @!P0 HADD2.F32 R32, -RZ, R33.H0_H0 ;  /* 0x20000021ff208230 */ /* 0x000fe20000004100 */
[----:B------:R-:W-:Y:S02]  /*61e0*/  @!P0 FFMA.FTZ R79, R19, R46, -R79 ;  /* 0x0000002e134f8223 */ /* 0x000fe4000001084f */
[----:B------:R-:W-:Y:S01]  /*61f0*/  @!P0 FFMA.FTZ R4, R39, R42, R4 ;  /* 0x0000002a27048223 */ /* 0x000fe20000010004 */
[----:B------:R-:W-:Y:S01]  /*6200*/  @!P0 F2FP.PACK_AB R73, R73, R72 ;  /* 0x000000484949823e */ /* 0x000fe200000000ff */
[C---:B------:R-:W-:Y:S01]  /*6210*/  @!P0 FFMA.FTZ R74, R32.reuse, R45, -R74 ;  /* 0x0000002d204a8223 */ /* 0x040fe2000001084a */
[----:B------:R-:W-:Y:S01]  /*6220*/  @!P0 F2FP.PACK_AB R79, R79, R78 ;  /* 0x0000004e4f4f823e */ /* 0x000fe200000000ff */
[----:B------:R-:W-:Y:S01]  /*6230*/  @!P0 FMUL.FTZ R6, R19, R26 ;  /* 0x0000001a13068220 */ /* 0x000fe20000410000 */
[----:B------:R-:W-:Y:S01]  /*6240*/  @!P0 MOV R29, R73 ;  /* 0x00000049001d8202 */ /* 0x000fe20000000f00 */
[----:B------:R-:W-:Y:S01]  /*6250*/  @!P0 FFMA.FTZ R5, R41, R44, R5 ;  /* 0x0000002c29058223 */ /* 0x000fe20000010005 */
[----:B------:R-:W-:Y:S01]  /*6260*/  @!P0 F2FP.PACK_AB R74, R75, R74 ;  /* 0x0000004a4b4a823e */ /* 0x000fe200000000ff */
[----:B------:R-:W-:Y:S01]  /*6270*/  @!P0 FMUL.FTZ R7, R32, R27 ;  /* 0x0000001b20078220 */ /* 0x000fe20000410000 */
[----:B------:R-:W-:Y:S01]  /*6280*/  @!P0 F2FP.PACK_AB R72, R4, R3 ;  /* 0x000000030448823e */ /* 0x000fe200000000ff */
        /* <DEDUP_REMOVED lines=12> */
.L_x_1421:
[----:B------:R-:W-:Y:S05]  /*6350*/  BSYNC B0 ;  /* 0x0000000000007941 */ /* 0x000fea0003800000 */
.L_x_1420:
[----:B------:R-:W-:Y:S11]  /*6360*/  ISETP.GE.AND P0, PT, R11, c[0x0][0x1d4], PT ;  /* 0x000075000b007a0c */ /* 0x000ff60003f06270 */
[----:B------:R-:W-:Y:S02]  /*6370*/  @!UPT UIADD3 URZ, URZ, URZ, URZ ;  /* 0x0000003f3f3ff290 */ /* 0x000fe4000fffe03f */
[----:B------:R-:W-:-:S05]  /*6380*/  @P0 BRA `(.L_x_1405) ;  /* 0x000009d000000947 */ /* 0x000fca0003800000 */
[----:B------:R-:W2:Y:S01]  /*6390*/  LDS.128 R48, [R105+0xa080] ;  /* 0x00a0800069307984 */ /* 0x000ea20000000c00 */
[----:B-1----:R-:W-:Y:S04]  /*63a0*/  IADD3 R53, P1, P0, R134, R57, R119 ;  /* 0x0000003986357210 */ /* 0x002fe8000783e077 */
[----:B------:R-:W-:Y:S02]  /*63b0*/  IADD3.X R46, R97, R56, R108, P1, P0 ;  /* 0x00000038612e7210 */ /* 0x000fe40000fe046c */
[C---:B------:R-:W-:Y:S01]  /*63c0*/  LEA R52, P0, R53.reuse, c[0x0][0x1c8], 0x1 ;  /* 0x0000720035347a11 */ /* 0x040fe200078008ff */
[----:B------:R-:W1:Y:S03]  /*63d0*/  LDS.128 R24, [R107+0xa080] ;  /* 0x00a080006b187984 */ /* 0x000e660000000c00 */
[----:B------:R-:W-:Y:S02]  /*63e0*/  LEA.HI.X R53, R53, c[0x0][0x1cc], R46, 0x1, P0 ;  /* 0x0000730035357a11 */ /* 0x000fe400000f0c2e */
[----:B------:R-:W-:Y:S11]  /*63f0*/  ISETP.GE.AND P0, PT, R11, c[0x0][0x27c], PT ;  /* 0x00009f000b007a0c */ /* 0x000ff60003f06270 */
[----:B------:R-:W-:Y:S02]  /*6400*/  @!UPT UIADD3 URZ, URZ, URZ, URZ ;  /* 0x0000003f3f3ff290 */ /* 0x000fe4000fffe03f */
[--C-:B------:R-:W-:Y:S01]  /*6410*/  @!P0 SHF.R.U32.HI R28, RZ, 0x10, R21.reuse ;  /* 0x00000010ff1c8819 */ /* 0x100fe20000011615 */
[--C-:B------:R-:W-:Y:S01]  /*6420*/  @!P0 HADD2.F32 R29, -RZ, R18.reuse.H1_H1 ;  /* 0x30000012ff1d8230 */ /* 0x100fe20000004100 */
[----:B------:R-:W-:Y:S01]  /*6430*/  @!P0 SHF.R.U64 R20, R20, 0x10, R21 ;  /* 0x0000001014148819 */ /* 0x000fe20000001215 */
[----:B------:R-:W-:Y:S01]  /*6440*/  @!P0 HADD2.F32 R18, -RZ, R18.H0_H0 ;  /* 0x20000012ff128230 */ /* 0x000fe20000004100 */
[--C-:B------:R-:W-:Y:S01]  /*6450*/  @!P0 SHF.R.U32.HI R19, RZ, 0x10, R23.reuse ;  /* 0x00000010ff138819 */ /* 0x100fe20000011617 */
[--C-:B------:R-:W-:Y:S01]  /*6460*/  @!P0 HADD2.F32 R32, -RZ, R63.reuse.H0_H0 ;  /* 0x2000003fff208230 */ /* 0x100fe20000004100 */
[----:B------:R-:W-:Y:S01]  /*6470*/  @!P0 SHF.R.U64 R22, R22, 0x10, R23 ;  /* 0x0000001016168819 */ /* 0x000fe20000001217 */
[--C-:B------:R-:W-:Y:S01]  /*6480*/  @!P0 HADD2.F32 R39, -RZ, R62.reuse.H1_H1 ;  /* 0x3000003eff278230 */ /* 0x100fe20000004100 */
[--C-:B------:R-:W-:Y:S01]  /*6490*/  @!P0 SHF.R.U64 R34, R64, 0x10, R65.reuse ;  /* 0x0000001040228819 */ /* 0x100fe20000001241 */
[----:B------:R-:W-:Y:S01]  /*64a0*/  @!P0 HADD2.F32 R35, -RZ, R63.H1_H1 ;  /* 0x3000003fff238230 */ /* 0x000fe20000004100 */
[----:B------:R-:W-:Y:S01]  /*64b0*/  @!P0 SHF.R.U32.HI R38, RZ, 0x10, R65 ;  /* 0x00000010ff268819 */ /* 0x000fe20000011641 */
[----:B------:R-:W-:Y:S01]  /*64c0*/  @!P0 HADD2.F32 R44, -RZ, R62.H0_H0 ;  /* 0x2000003eff2c8230 */ /* 0x000fe20000004100 */
[--C-:B------:R-:W-:Y:S01]  /*64d0*/  @!P0 SHF.R.U32.HI R47, RZ, 0x10, R67.reuse ;  /* 0x00000010ff2f8819 */ /* 0x100fe20000011643 */
[----:B------:R-:W-:Y:S01]  /*64e0*/  @!P0 HADD2.F32 R34, -RZ, R34.H0_H0 ;  /* 0x20000022ff228230 */ /* 0x000fe20000004100 */
[----:B--2---:R-:W-:Y:S01]  /*64f0*/  @!P0 IMAD.MOV.U32 R41, RZ, RZ, R50 ;  /* 0x000000ffff298224 */ /* 0x004fe200078e0032 */
[----:B------:R-:W-:Y:S01]  /*6500*/  @!P0 MOV R31, R49 ;  /* 0x00000031001f8202 */ /* 0x000fe20000000f00 */
[----:B------:R-:W-:Y:S01]  /*6510*/  @!P0 HADD2.F32 R38, -RZ, R38.H0_H0 ;  /* 0x20000026ff268230 */ /* 0x000fe20000004100 */
[----:B------:R-:W-:Y:S01]  /*6520*/  @!P0 MOV R33, R48 ;  /* 0x0000003000218202 */ /* 0x000fe20000000f00 */
[----:B------:R-:W-:Y:S01]  /*6530*/  @!P0 HADD2.F32 R47, -RZ, R47.H0_H0 ;  /* 0x2000002fff2f8230 */ /* 0x000fe20000004100 */
[----:B------:R-:W-:Y:S01]  /*6540*/  @!P0 SHF.R.U64 R43, R66, 0x10, R67 ;  /* 0x00000010422b8819 */ /* 0x000fe20000001243 */
[----:B------:R-:W-:Y:S01]  /*6550*/  @!P0 HADD2.F32 R40, -RZ, R41.H0_H0 ;  /* 0x20000029ff288230 */ /* 0x000fe20000004100 */
[----:B------:R-:W-:Y:S01]  /*6560*/  @!P0 MOV R45, R51 ;  /* 0x00000033002d8202 */ /* 0x000fe20000000f00 */
[----:B------:R-:W-:Y:S01]  /*6570*/  @!P0 HADD2.F32 R36, -RZ, R31.H0_H0 ;  /* 0x2000001fff248230 */ /* 0x000fe20000004100 */
[----:B-1----:R-:W-:Y:S01]  /*6580*/  @!P0 MOV R21, R25 ;  /* 0x0000001900158202 */ /* 0x002fe20000000f00 */
[----:B------:R-:W-:Y:S01]  /*6590*/  @!P0 HADD2.F32 R43, -RZ, R43.H0_H0 ;  /* 0x2000002bff2b8230 */ /* 0x000fe20000004100 */
[----:B------:R-:W-:Y:S01]  /*65a0*/  @!P0 MOV R23, R24 ;  /* 0x0000001800178202 */ /* 0x000fe20000000f00 */
[----:B------:R-:W-:Y:S01]  /*65b0*/  @!P0 HADD2.F32 R37, -RZ, R31.H1_H1 ;  /* 0x3000001fff258230 */ /* 0x000fe20000004100 */
[-C--:B------:R-:W-:Y:S01]  /*65c0*/  @!P0 FMUL.FTZ R46, R36, R29.reuse ;  /* 0x0000001d242e8220 */ /* 0x080fe20000410000 */
[----:B------:R-:W-:Y:S02]  /*65d0*/  @!P0 HADD2.F32 R30, -RZ, R21.H0_H0 ;  /* 0x20000015ff1e8230 */ /* 0x000fe40000004100 */
[----:B------:R-:W-:Y:S02]  /*65e0*/  @!P0 HADD2.F32 R31, -RZ, R33.H0_H0 ;  /* 0x20000021ff1f8230 */ /* 0x000fe40000004100 */
[----:B------:R-:W-:Y:S01]  /*65f0*/  @!P0 HADD2.F32 R28, -RZ, R28.H0_H0 ;  /* 0x2000001cff1c8230 */ /* 0x000fe20000004100 */
[----:B------:R-:W-:Y:S01]  /*6600*/  @!P0 FMUL.FTZ R3, R30, R29 ;  /* 0x0000001d1e038220 */ /* 0x000fe20000410000 */
[----:B------:R-:W-:Y:S01]  /*6610*/  @!P0 HADD2.F32 R29, -RZ, R21.H1_H1 ;  /* 0x30000015ff1d8230 */ /* 0x000fe20000004100 */
[----:B------:R-:W-:Y:S01]  /*6620*/  @!P0 FMUL.FTZ R54, R31, R18 ;  /* 0x000000121f368220 */ /* 0x000fe20000410000 */
[--C-:B------:R-:W-:Y:S01]  /*6630*/  @!P0 HADD2.F32 R21, -RZ, R23.reuse.H0_H0 ;  /* 0x20000017ff158230 */ /* 0x100fe20000004100 */
[-C--:B------:R-:W-:Y:S01]  /*6640*/  @!P0 FMUL.FTZ R55, R37, R28.reuse ;  /* 0x0000001c25378220 */ /* 0x080fe20000410000 */
[----:B------:R-:W-:Y:S01]  /*6650*/  @!P0 HADD2.F32 R23, -RZ, R23.H1_H1 ;  /* 0x30000017ff178230 */ /* 0x000fe20000004100 */
[----:B------:R-:W-:Y:S01]  /*6660*/  @!P0 FMUL.FTZ R4, R29, R28 ;  /* 0x0000001c1d048220 */ /* 0x000fe20000410000 */
[----:B------:R-:W-:Y:S01]  /*6670*/  @!P0 HADD2.F32 R28, -RZ, R20.H0_H0 ;  /* 0x20000014ff1c8230 */ /* 0x000fe20000004100 */
[C---:B------:R-:W-:Y:S01]  /*6680*/  @!P0 FMUL.FTZ R0, R21.reuse, R18 ;  /* 0x0000001215008220 */ /* 0x040fe20000410000 */
[----:B------:R-:W-:Y:S01]  /*6690*/  @!P0 MOV R18, R26 ;  /* 0x0000001a00128202 */ /* 0x000fe20000000f00 */
[----:B------:R-:W-:Y:S01]  /*66a0*/  @!P0 FFMA.FTZ R54, R21, R32, -R54 ;  /* 0x0000002015368223 */ /* 0x000fe20000010836 */
[----:B------:R-:W-:Y:S01]  /*66b0*/  @!P0 HADD2.F32 R21, -RZ, R13.H1_H1 ;  /* 0x3000000dff158230 */ /* 0x000fe20000004100 */
[----:B------:R-:W-:Y:S01]  /*66c0*/  @!P0 FMUL.FTZ R2, R23, R28 ;  /* 0x0000001c17028220 */ /* 0x000fe20000410000 */
[----:B------:R-:W-:Y:S01]  /*66d0*/  @!P0 HADD2.F32 R33, -RZ, R33.H1_H1 ;  /* 0x30000021ff218230 */ /* 0x000fe20000004100 */
[----:B------:R-:W-:Y:S01]  /*66e0*/  @!P0 FFMA.FTZ R0, R31, R32, R0 ;  /* 0x000000201f008223 */ /* 0x000fe20000010000 */
[----:B------:R-:W-:Y:S01]  /*66f0*/  @!P0 HADD2.F32 R20, -RZ, R18.H0_H0 ;  /* 0x20000012ff148230 */ /* 0x000fe20000004100 */
[-C--:B------:R-:W-:Y:S01]  /*6700*/  @!P0 FMUL.FTZ R58, R40, R21.reuse ;  /* 0x00000015283a8220 */ /* 0x080fe20000410000 */
[--C-:B------:R-:W-:Y:S01]  /*6710*/  @!P0 HADD2.F32 R42, -RZ, R45.reuse.H0_H0 ;  /* 0x2000002dff2a8230 */ /* 0x100fe20000004100 */
[----:B------:R-:W-:Y:S01]  /*6720*/  @!P0 FMUL.FTZ R59, R33, R28 ;  /* 0x0000001c213b8220 */ /* 0x000fe20000410000 */
[----:B------:R-:W-:Y:S01]  /*6730*/  @!P0 HADD2.F32 R45, -RZ, R45.H1_H1 ;  /* 0x3000002dff2d8230 */ /* 0x000fe20000004100 */
[C---:B------:R-:W-:Y:S01]  /*6740*/  @!P0 FMUL.FTZ R5, R20.reuse, R21 ;  /* 0x0000001514058220 */ /* 0x040fe20000410000 */
[----:B------:R-:W-:Y:S01]  /*6750*/  @!P0 MOV R21, R27 ;  /* 0x0000001b00158202 */ /* 0x000fe20000000f00 */
[----:B------:R-:W-:Y:S01]  /*6760*/  @!P0 FFMA.FTZ R58, R20, R39, -R58 ;  /* 0x00000027143a8223 */ /* 0x000fe2000001083a */
[----:B------:R-:W-:Y:S01]  /*6770*/  @!P0 HADD2.F32 R20, -RZ, R13.H0_H0 ;  /* 0x2000000dff148230 */ /* 0x000fe20000004100 */
[-C--:B------:R-:W-:Y:S01]  /*6780*/  @!P0 FFMA.FTZ R59, R23, R34.reuse, -R59 ;  /* 0x00000022173b8223 */ /* 0x080fe2000001083b */
[----:B------:R-:W-:Y:S01]  /*6790*/  @!P0 HADD2.F32 R13, -RZ, R19.H0_H0 ;  /* 0x20000013ff0d8230 */ /* 0x000fe20000004100 */
[----:B------:R-:W-:Y:S01]  /*67a0*/  @!P0 FFMA.FTZ R2, R33, R34, R2 ;  /* 0x0000002221028223 */ /* 0x000fe20000010002 */
[----:B------:R-:W-:Y:S01]  /*67b0*/  @!P0 HADD2.F32 R19, -RZ, R22.H0_H0 ;  /* 0x20000016ff138230 */ /* 0x000fe20000004100 */
[----:B------:R-:W-:Y:S01]  /*67c0*/  @!P0 FMUL.FTZ R61, R42, R20 ;  /* 0x000000142a3d8220 */ /* 0x000fe20000410000 */
[----:B------:R-:W-:Y:S01]  /*67d0*/  @!P0 HADD2.F32 R41, -RZ, R41.H1_H1 ;  /* 0x30000029ff298230 */ /* 0x000fe20000004100 */
[----:B------:R-:W-:Y:S01]  /*67e0*/  @!P0 FMUL.FTZ R60, R45, R13 ;  /* 0x0000000d2d3c8220 */ /* 0x000fe20000410000 */
[----:B------:R-:W-:Y:S01]  /*67f0*/  @!P0 HADD2.F32 R22, -RZ, R18.H1_H1 ;  /* 0x30000012ff168230 */ /* 0x000fe20000004100 */
[----:B------:R-:W-:Y:S01]  /*6800*/  @!P0 FFMA.FTZ R46, R30, R35, -R46 ;  /* 0x000000231e2e8223 */ /* 0x000fe2000001082e */
[--C-:B------:R-:W-:Y:S01]  /*6810*/  @!P0 HADD2.F32 R23, -RZ, R21.reuse.H0_H0 ;  /* 0x20000015ff178230 */ /* 0x100fe20000004100 */
[----:B------:R-:W-:Y:S01]  /*6820*/  @!P0 FMUL.FTZ R68, R41, R19 ;  /* 0x0000001329448220 */ /* 0x000fe20000410000 */
[----:B------:R-:W-:Y:S01]  /*6830*/  @!P0 F2FP.PACK_AB R59, R59, R54 ;  /* 0x000000363b3b823e */ /* 0x000fe200000000ff */
[----:B------:R-:W-:Y:S01]  /*6840*/  @!P0 FFMA.FTZ R55, R29, R38, -R55 ;  /* 0x000000261d378223 */ /* 0x000fe20000010837 */
[----:B------:R-:W-:Y:S01]  /*6850*/  @!P0 HADD2.F32 R18, -RZ, R21.H1_H1 ;  /* 0x30000015ff128230 */ /* 0x000fe20000004100 */
[----:B------:R-:W-:Y:S02]  /*6860*/  @!P0 FFMA.FTZ R61, R23, R44, -R61 ;  /* 0x0000002c173d8223 */ /* 0x000fe4000001083d */
[----:B------:R-:W-:Y:S01]  /*6870*/  @!P0 FFMA.FTZ R68, R22, R43, -R68 ;  /* 0x0000002b16448223 */ /* 0x000fe20000010844 */
[----:B------:R-:W-:Y:S01]  /*6880*/  @!P0 F2FP.PACK_AB R46, R55, R46 ;  /* 0x0000002e372e823e */ /* 0x000fe200000000ff */
[----:B------:R-:W-:Y:S02]  /*6890*/  @!P0 FFMA.FTZ R60, R18, R47, -R60 ;  /* 0x0000002f123c8223 */ /* 0x000fe4000001083c */
[----:B------:R-:W-:Y:S01]  /*68a0*/  @!P0 FFMA.FTZ R3, R36, R35, R3 ;  /* 0x0000002324038223 */ /* 0x000fe20000010003 */
[----:B------:R-:W-:Y:S01]  /*68b0*/  @!P0 F2FP.PACK_AB R55, R68, R58 ;  /* 0x0000003a4437823e */ /* 0x000fe200000000ff */
[----:B------:R-:W-:Y:S01]  /*68c0*/  @!P0 FMUL.FTZ R6, R22, R19 ;  /* 0x0000001316068220 */ /* 0x000fe20000410000 */
[----:B------:R-:W-:Y:S01]  /*68d0*/  @!P0 F2FP.PACK_AB R60, R60, R61 ;  /* 0x0000003d3c3c823e */ /* 0x000fe200000000ff */
[----:B------:R-:W-:Y:S01]  /*68e0*/  @!P0 FFMA.FTZ R4, R37, R38, R4 ;  /* 0x0000002625048223 */ /* 0x000fe20000010004 */
[----:B------:R-:W-:Y:S01]  /*68f0*/  @!P0 MOV R25, R46 ;  /* 0x0000002e00198202 */ /* 0x000fe20000000f00 */
[----:B------:R-:W-:Y:S01]  /*6900*/  @!P0 FMUL.FTZ R7, R23, R20 ;  /* 0x0000001417078220 */ /* 0x000fe20000410000 */
[----:B------:R-:W-:Y:S01]  /*6910*/  @!P0 MOV R26, R55 ;  /* 0x00000037001a8202 */ /* 0x000fe20000000f00 */
[----:B------:R-:W-:Y:S01]  /*6920*/  @!P0 FFMA.FTZ R5, R40, R39, R5 ;  /* 0x0000002728058223 */ /* 0x000fe20000010005 */
[----:B------:R-:W-:Y:S01]  /*6930*/  @!P0 MOV R27, R60 ;  /* 0x0000003c001b8202 */ /* 0x000fe20000000f00 */
[----:B------:R-:W-:Y:S01]  /*6940*/  @!P0 FMUL.FTZ R8, R18, R13 ;  /* 0x0000000d12088220 */ /* 0x000fe20000410000 */
[----:B------:R-:W-:Y:S01]  /*6950*/  @!P0 F2FP.PACK_AB R46, R2, R0 ;  /* 0x00000000022e823e */ /* 0x000fe200000000ff */
[----:B------:R-:W-:Y:S01]  /*6960*/  @!P0 FFMA.FTZ R6, R41, R43, R6 ;  /* 0x0000002b29068223 */ /* 0x000fe20000010006 */
[----:B------:R-:W-:Y:S01]  /*6970*/  @!P0 F2FP.PACK_AB R55, R4, R3 ;  /* 0x000000030437823e */ /* 0x000fe200000000ff */
[----:B------:R-:W-:Y:S02]  /*6980*/  @!P0 FFMA.FTZ R7, R42, R44, R7 ;  /* 0x0000002c2a078223 */ /* 0x000fe40000010007 */
[----:B------:R-:W-:Y:S01]  /*6990*/  @!P0 IMAD.MOV.U32 R24, RZ, RZ, R59 ;  /* 0x000000ffff188224 */ /* 0x000fe200078e003b */
[----:B------:R-:W-:Y:S01]  /*69a0*/  @!P0 F2FP.PACK_AB R54, R6, R5 ;  /* 0x000000050636823e */ /* 0x000fe200000000ff */
[----:B------:R-:W-:Y:S01]  /*69b0*/  @!P0 FFMA.FTZ R8, R45, R47, R8 ;  /* 0x0000002f2d088223 */ /* 0x000fe20000010008 */
[----:B------:R-:W-:Y:S01]  /*69c0*/  @!P0 MOV R49, R55 ;  /* 0x0000003700318202 */ /* 0x000fe20000000f00 */
[----:B------:R-:W-:Y:S01]  /*69d0*/  @!P0 IMAD.MOV.U32 R48, RZ, RZ, R46 ;  /* 0x000000ffff308224 */ /* 0x000fe200078e002e */
[----:B------:R1:W-:Y:S01]  /*69e0*/  STG.E.128 [R52.64], R24 ;  /* 0x0000001834007986 */ /* 0x0003e2000c101d1a */
[----:B------:R-:W-:Y:S02]  /*69f0*/  @!P0 MOV R50, R54 ;  /* 0x0000003600328202 */ /* 0x000fe40000000f00 */
[----:B------:R-:W-:Y:S04]  /*6a00*/  @!P0 F2FP.PACK_AB R59, R8, R7 ;  /* 0x00000007083b823e */ /* 0x000fe800000000ff */
[----:B------:R-:W-:Y:S02]  /*6a10*/  @!P0 MOV R51, R59 ;  /* 0x0000003b00338202 */ /* 0x000fe40000000f00 */
[----:B------:R-:W-:Y:S11]  /*6a20*/  ISETP.GE.AND P0, PT, R116, c[0x0][0x1d4], PT ;  /* 0x0000750074007a0c */ /* 0x000ff60003f06270 */
[----:B------:R-:W-:Y:S02]  /*6a30*/  @!UPT UIADD3 URZ, URZ, URZ, URZ ;  /* 0x0000003f3f3ff290 */ /* 0x000fe4000fffe03f */
[----:B------:R-:W-:-:S05]  /*6a40*/  @P0 BRA `(.L_x_1405) ;  /* 0x0000031000000947 */ /* 0x000fca0003800000 */
[----:B------:R-:W-:Y:S04]  /*6a50*/  IADD3 R57, P1, P0, R134, R57, R116 ;  /* 0x0000003986397210 */ /* 0x000fe8000783e074 */
[----:B------:R-:W-:Y:S02]  /*6a60*/  IADD3.X R56, R97, R56, R104, P1, P0 ;  /* 0x0000003861387210 */ /* 0x000fe40000fe0468 */
[C---:B------:R-:W-:Y:S04]  /*6a70*/  LEA R2, P0, R57.reuse, c[0x0][0x1c8], 0x1 ;  /* 0x0000720039027a11 */ /* 0x040fe800078008ff */
[----:B------:R-:W-:Y:S05]  /*6a80*/  LEA.HI.X R3, R57, c[0x0][0x1cc], R56, 0x1, P0 ;  /* 0x0000730039037a11 */ /* 0x000fea00000f0c38 */
[----:B------:R2:W-:Y:S01]  /*6a90*/  STG.E.128 [R2.64], R48 ;  /* 0x0000003002007986 */ /* 0x0005e2000c101d1a */
[----:B------:R-:W-:-:S05]  /*6aa0*/  BRA `(.L_x_1405) ;  /* 0x000002b000007947 */ /* 0x000fca0003800000 */
.L_x_1391:
[----:B------:R-:W-:Y:S01]  /*6ab0*/  UIMAD UR5, UR6, -0x30, UR4 ;  /* 0xffffffd0060578a4 */ /* 0x000fe2000f8e0204 */
[----:B------:R-:W-:Y:S03]  /*6ac0*/  BSSY B0, `(.L_x_1422) ;  /* 0x0000016000007945 */ /* 0x000fe60003800000 */
[----:B------:R-:W-:Y:S04]  /*6ad0*/  UISETP.LT.AND UP0, UPT, UR5, 0x30, UPT ;  /* 0x000000300500788c */ /* 0x000fe8000bf01270 */
[----:B------:R-:W-:Y:S06]  /*6ae0*/  USEL UR46, UR5, 0x30, UP0 ;  /* 0x00000030052e7887 */ /* 0x000fec0008000000 */
[----:B------:R-:W-:Y:S11]  /*6af0*/  ISETP.GE.AND P0, PT, R125, UR46, PT ;  /* 0x0000002e7d007c0c */ /* 0x000ff6000bf06270 */
        /* <DEDUP_REMOVED lines=18> */
.L_x_1423:
[----:B------:R-:W-:Y:S05]  /*6c20*/  BSYNC B0 ;  /* 0x0000000000007941 */ /* 0x000fea0003800000 */
.L_x_1422:
[----:B------:R-:W-:Y:S11]  /*6c30*/  ISETP.GE.AND P0, PT, R121, UR46, PT ;  /* 0x0000002e79007c0c */ /* 0x000ff6000bf06270 */
        /* <DEDUP_REMOVED lines=18> */
.L_x_1405:
[----:B------:R-:W-:Y:S05]  /*6d60*/  BSYNC B2 ;  /* 0x0000000000027941 */ /* 0x000fea0003800000 */
.L_x_1390:
[----:B------:R-:W-:Y:S01]  /*6d70*/  UIMAD.WIDE.U32 UR44, UR6, 0x30, URZ ;  /* 0x00000030062c78a5 */ /* 0x000fe2000f8e003f */
[----:B--2---:R-:W-:Y:S01]  /*6d80*/  IADD3 R2, -R125, UR46, RZ ;  /* 0x0000002e7d027c10 */ /* 0x004fe2000fffe1ff */
[----:B------:R-:W-:Y:S01]  /*6d90*/  UIMAD UR5, UR34, 0x30, URZ ;  /* 0x00000030220578a4 */ /* 0x000fe2000f8e023f */
[----:B------:R-:W-:Y:S01]  /*6da0*/  ISETP.NE.AND P3, PT, R127, RZ, PT ;  /* 0x000000ff7f00720c */ /* 0x000fe20003f65270 */
[----:B------:R-:W-:Y:S02]  /*6db0*/  BSSY B0, `(.L_x_1424) ;  /* 0x0000041000007945 */ /* 0x000fe40003800000 */
[----:B------:R-:W-:Y:S01]  /*6dc0*/  UIADD3 UR5, UR45, UR5, URZ ;  /* 0x000000052d057290 */ /* 0x000fe2000fffe03f */
[----:B------:R-:W-:Y:S05]  /*6dd0*/  IADD3 R3, P0, R95, UR44, RZ ;  /* 0x0000002c5f037c10 */ /* 0x000fea000ff1e0ff */
[----:B------:R-:W-:Y:S02]  /*6de0*/  IADD3.X R0, R94, UR5, RZ, P0, !PT ;  /* 0x000000055e007c10 */ /* 0x000fe400087fe4ff */
[C---:B------:R-:W-:Y:S11]  /*6df0*/  ISETP.GE.AND P0, PT, R2.reuse, 0x21, PT ;  /* 0x000000210200780c */ /* 0x040ff60003f06270 */
[----:B------:R-:W-:Y:S02]  /*6e00*/  @!UPT UIADD3 URZ, URZ, URZ, URZ ;  /* 0x0000003f3f3ff290 */ /* 0x000fe4000fffe03f */
[----:B-1----:R-:W-:Y:S05]  /*6e10*/  @P0 IADD3 R5, P1, R3, 0x20, RZ ;  /* 0x0000002003050810 */ /* 0x002fea0007f3e0ff */
[----:B------:R-:W-:Y:S01]  /*6e20*/  @P0 IMAD.X R4, RZ, RZ, R0, P1 ;  /* 0x000000ffff040224 */ /* 0x000fe200008e0600 */
[----:B------:R-:W-:Y:S03]  /*6e30*/  ISETP.GE.AND P1, PT, R2, 0x1, PT ;  /* 0x000000010200780c */ /* 0x000fe60003f26270 */
[----:B------:R-:W-:Y:S04]  /*6e40*/  @P0 IMAD R4, R4, c[0x0][0x258], RZ ;  /* 0x0000960004040a24 */ /* 0x000fe800078e02ff */
[----:B------:R-:W-:Y:S06]  /*6e50*/  @P0 IMAD R4, R5, c[0x0][0x25c], R4 ;  /* 0x0000970005040a24 */ /* 0x000fec00078e0204 */
[----:B------:R-:W-:Y:S02]  /*6e60*/  @P1 IMAD.MOV.U32 R90, RZ, RZ, R130 ;  /* 0x000000ffff5a1224 */ /* 0x000fe400078e0082 */
[----:B------:R-:W-:Y:S02]  /*6e70*/  @P1 IMAD R0, R0, c[0x0][0x258], RZ ;  /* 0x0000960000001a24 */ /* 0x000fe400078e02ff */
[C---:B------:R-:W-:Y:S04]  /*6e80*/  @P1 IMAD.WIDE.U32 R6, R3.reuse, c[0x0][0x258], R90 ;  /* 0x0000960003061a25 */ /* 0x040fe800078e005a */
[----:B------:R-:W-:Y:S01]  /*6e90*/  @P1 IMAD R0, R3, c[0x0][0x25c], R0 ;  /* 0x0000970003001a24 */ /* 0x000fe200078e0200 */
[C---:B------:R-:W-:Y:S01]  /*6ea0*/  @P1 LEA R18, P2, R6.reuse, c[0x0][0x250], 0x1 ;  /* 0x0000940006121a11 */ /* 0x040fe200078408ff */
[----:B------:R-:W-:Y:S02]  /*6eb0*/  @P0 IMAD.MOV.U32 R90, RZ, RZ, R130 ;  /* 0x000000ffff5a0224 */ /* 0x000fe400078e0082 */
[----:B------:R-:W-:Y:S02]  /*6ec0*/  @P1 IMAD.IADD R0, R7, 0x1, R0 ;  /* 0x0000000107001824 */ /* 0x000fe400078e0200 */
[----:B------:R-:W-:Y:S03]  /*6ed0*/  @P0 IMAD.WIDE.U32 R2, R5, c[0x0][0x258], R90 ;  /* 0x0000960005020a25 */ /* 0x000fe600078e005a */
[----:B------:R-:W-:Y:S01]  /*6ee0*/  @P1 LEA.HI.X R19, R6, c[0x0][0x254], R0, 0x1, P2 ;  /* 0x0000950006131a11 */ /* 0x000fe200010f0c00 */
[----:B------:R-:W-:Y:S01]  /*6ef0*/  @P0 IMAD.IADD R4, R3, 0x1, R4 ;  /* 0x0000000103040824 */ /* 0x000fe200078e0204 */
        /* <DEDUP_REMOVED lines=12> */
[----:B------:R1:W-:Y:S01]  /*6fc0*/  @P0 LDGSTS.E.BYPASS.LTC128B.128 [R124+0x9880], [R6.64+0x180], !P4 ;  /* 0x09880180067c0fae */ /* 0x0003e2000e101d5a */
[----:B------:R-:W-:Y:S03]  /*6fd0*/  IADD3 R2, P0, R89, UR44, RZ ;  /* 0x0000002c59027c10 */ /* 0x000fe6000ff1e0ff */
[----:B------:R-:W0:Y:S01]  /*6fe0*/  LDGDEPBAR ;  /* 0x00000000000079af */ /* 0x000e220000000000 */
[----:B------:R-:W-:Y:S02]  /*6ff0*/  IADD3.X R0, R88, UR5, RZ, P0, !PT ;  /* 0x0000000558007c10 */ /* 0x000fe400087fe4ff */
[----:B------:R-:W-:Y:S01]  /*7000*/  ISETP.LT.AND P0, PT, R125, UR46, PT ;  /* 0x0000002e7d007c0c */ /* 0x000fe2000bf01270 */
[----:B------:R-:W-:Y:S04]  /*7010*/  DEPBAR.LE SB0, 0x0 ;  /* 0x000080000000791a */ /* 0x000fe80000000000 */
[----:B------:R-:W-:Y:S08]  /*7020*/  BAR.SYNC.DEFER_BLOCKING 0x0 ;  /* 0x0000000000007b1d */ /* 0x000ff00000010000 */
[----:B------:R-:W-:-:S05]  /*7030*/  @!P0 BRA `(.L_x_1425) ;  /* 0x0000018000008947 */ /* 0x000fca0003800000 */
[----:B-1----:R-:W-:Y:S02]  /*7040*/  IMAD.MOV.U32 R4, RZ, RZ, R128 ;  /* 0x000000ffff047224 */ /* 0x002fe400078e0080 */
[----:B------:R-:W-:Y:S02]  /*7050*/  IMAD.MOV.U32 R5, RZ, RZ, R87 ;  /* 0x000000ffff057224 */ /* 0x000fe400078e0057 */
        /* <DEDUP_REMOVED lines=22> */
.L_x_1425:
[----:B-1----:R-:W-:Y:S05]  /*71c0*/  BSYNC B0 ;  /* 0x0000000000007941 */ /* 0x002fea0003800000 */
.L_x_1424:
[----:B------:R-:W-:Y:S01]  /*71d0*/  ISETP.GE.AND P0, PT, R121, UR46, PT ;  /* 0x0000002e79007c0c */ /* 0x000fe2000bf06270 */
[----:B------:R-:W-:Y:S01]  /*71e0*/  @!UPT UIADD3 URZ, URZ, URZ, URZ ;  /* 0x0000003f3f3ff290 */ /* 0x000fe2000fffe03f */
[----:B------:R-:W-:Y:S11]  /*71f0*/  BSSY B0, `(.L_x_1426) ;  /* 0x000001c000007945 */ /* 0x000ff60003800000 */
[----:B------:R-:W-:-:S05]  /*7200*/  @P0 BRA `(.L_x_1427) ;  /* 0x000001a000000947 */ /* 0x000fca0003800000 */
[----:B------:R-:W-:Y:S01]  /*7210*/  IADD3 R2, P0, R2, 0x20, RZ ;  /* 0x0000002002027810 */ /* 0x000fe20007f1e0ff */
[----:B------:R-:W-:Y:S02]  /*7220*/  IMAD.MOV.U32 R4, RZ, RZ, R128 ;  /* 0x000000ffff047224 */ /* 0x000fe400078e0080 */
[----:B------:R-:W-:Y:S02]  /*7230*/  IMAD.MOV.U32 R5, RZ, RZ, R87 ;  /* 0x000000ffff057224 */ /* 0x000fe400078e0057 */
[----:B------:R-:W-:Y:S02]  /*7240*/  IMAD.X R3, RZ, RZ, R0, P0 ;  /* 0x000000ffff037224 */ /* 0x000fe400000e0600 */
[----:B------:R-:W-:Y:S04]  /*7250*/  IMAD.WIDE.U32 R4, R2, c[0x0][0x208], R4 ;  /* 0x0000820002047a25 */ /* 0x000fe800078e0004 */
[----:B------:R-:W-:Y:S01]  /*7260*/  IMAD R3, R3, c[0x0][0x208], RZ ;  /* 0x0000820003037a24 */ /* 0x000fe200078e02ff */
[----:B------:R-:W-:Y:S03]  /*7270*/  LEA R18, P0, R4, c[0x0][0x1f8], 0x1 ;  /* 0x00007e0004127a11 */ /* 0x000fe600078008ff */
        /* <DEDUP_REMOVED lines=19> */
.L_x_1427:
[----:B------:R-:W-:Y:S05]  /*73b0*/  BSYNC B0 ;  /* 0x0000000000007941 */ /* 0x000fea0003800000 */
.L_x_1426:
[----:B------:R-:W-:Y:S06]  /*73c0*/  UISETP.GT.AND UP0, UPT, UR6, UR7, UPT ;  /* 0x000000070600728c */ /* 0x000fec000bf04270 */
[----:B------:R-:W-:Y:S11]  /*73d0*/  PLOP3.LUT P0, PT, PT, PT, UP0, 0x80, 0x0 ;  /* 0x000000000000781c */ /* 0x000ff60003f0f008 */
[----:B------:R-:W-:Y:S02]  /*73e0*/  @!UPT UIADD3 URZ, URZ, URZ, URZ ;  /* 0x0000003f3f3ff290 */ /* 0x000fe4000fffe03f */
[----:B------:R-:W-:-:S05]  /*73f0*/  @!P0 BRA `(.L_x_1428) ;  /* 0x000001b000008947 */ /* 0x000fca0003800000 */
[----:B------:R-:W-:Y:S01]  /*7400*/  UIADD3 UR35, UR6, -0x1, URZ ;  /* 0xffffffff06237890 */ /* 0x000fe2000fffe03f */
[----:B------:R-:W-:Y:S01]  /*7410*/  ISETP.GE.AND P1, PT, R118, 0x1, PT ;  /* 0x000000017600780c */ /* 0x000fe20003f26270 */
[----:B------:R-:W-:Y:S02]  /*7420*/  IMAD.MOV.U32 R2, RZ, RZ, R132 ;  /* 0x000000ffff027224 */ /* 0x000fe400078e0084 */
[----:B------:R-:W-:Y:S01]  /*7430*/  USHF.R.S32.HI UR34, URZ, 0x1f, UR35 ;  /* 0x0000001f3f227899 */ /* 0x000fe20008011423 */
[----:B------:R-:W-:Y:S01]  /*7440*/  IMAD.MOV.U32 R3, RZ, RZ, R149 ;  /* 0x000000ffff037224 */ /* 0x000fe200078e0095 */
[----:B------:R-:W-:Y:S03]  /*7450*/  UIMAD UR5, UR31, UR35, URZ ;  /* 0x000000231f0572a4 */ /* 0x000fe6000f8e023f */
[----:B------:R-:W-:Y:S01]  /*7460*/  IMAD.WIDE.U32 R2, R86, UR35, R2 ;  /* 0x0000002356027c25 */ /* 0x000fe2000f8e0002 */
[----:B------:R-:W-:Y:S04]  /*7470*/  UIMAD UR5, UR34, UR28, UR5 ;  /* 0x0000001c220572a4 */ /* 0x000fe8000f8e0205 */
[C---:B-1----:R-:W-:Y:S02]  /*7480*/  @P1 LEA R4, P0, R2.reuse, c[0x0][0x220], 0x1 ;  /* 0x0000880002041a11 */ /* 0x042fe400078008ff */
[----:B------:R-:W-:Y:S04]  /*7490*/  IADD3 R0, R3, UR5, RZ ;  /* 0x0000000503007c10 */ /* 0x000fe8000fffe0ff */
[----:B------:R-:W-:Y:S02]  /*74a0*/  @P1 LEA.HI.X R5, R2, c[0x0][0x224], R0, 0x1, P0 ;  /* 0x0000890002051a11 */ /* 0x000fe400000f0c00 */
[----:B------:R-:W-:Y:S03]  /*74b0*/  ISETP.GE.AND P0, PT, R118, 0x21, PT ;  /* 0x000000217600780c */ /* 0x000fe60003f06270 */
[----:B------:R-:W-:Y:S01]  /*74c0*/  @!PT LDS RZ, [RZ] ;  /* 0x00000000fffff984 */ /* 0x000fe20000000800 */
[----:B------:R-:W-:Y:S01]  /*74d0*/  @!PT LDS RZ, [RZ] ;  /* 0x00000000fffff984 */ /* 0x000fe20000000800 */
[----:B------:R-:W-:Y:S01]  /*74e0*/  @!PT LDS RZ, [RZ] ;  /* 0x00000000fffff984 */ /* 0x000fe20000000800 */
[----:B------:R1:W-:Y:S04]  /*74f0*/  @P1 LDGSTS.E.BYPASS.LTC128B.128 [R124+0xa080], [R4.64], !P3 ;  /* 0x0a080000047c1fae */ /* 0x0003e8000d901d5a */
[----:B------:R1:W-:Y:S04]  /*7500*/  @P1 LDGSTS.E.BYPASS.LTC128B.128 [R124+0xb880], [R4.64+0x80], !P6 ;  /* 0x0b880080047c1fae */ /* 0x0003e8000f101d5a */
[----:B------:R1:W-:Y:S02]  /*7510*/  @P1 LDGSTS.E.BYPASS.LTC128B.128 [R124+0xd080], [R4.64+0x100], !P5 ;  /* 0x0d080100047c1fae */ /* 0x0003e4000e901d5a */
[----:B------:R-:W-:Y:S02]  /*7520*/  @P0 IADD3 R2, P2, R2, UR33, RZ ;  /* 0x0000002102020c10 */ /* 0x000fe4000ff5e0ff */
[----:B------:R1:W-:Y:S02]  /*7530*/  @P1 LDGSTS.E.BYPASS.LTC128B.128 [R124+0xe880], [R4.64+0x180], !P4 ;  /* 0x0e880180047c1fae */ /* 0x0003e4000e101d5a */
[----:B------:R-:W-:Y:S02]  /*7540*/  @P0 IADD3.X R3, R0, UR32, RZ, P2, !PT ;  /* 0x0000002000030c10 */ /* 0x000fe400097fe4ff */
[C---:B------:R-:W-:Y:S04]  /*7550*/  @P0 LEA R6, P2, R2.reuse, c[0x0][0x220], 0x1 ;  /* 0x0000880002060a11 */ /* 0x040fe800078408ff */
[----:B------:R-:W-:Y:S05]  /*7560*/  @P0 LEA.HI.X R7, R2, c[0x0][0x224], R3, 0x1, P2 ;  /* 0x0000890002070a11 */ /* 0x000fea00010f0c03 */
[----:B------:R1:W-:Y:S04]  /*7570*/  @P0 LDGSTS.E.BYPASS.LTC128B.128 [R124+0xb080], [R6.64], !P3 ;  /* 0x0b080000067c0fae */ /* 0x0003e8000d901d5a */
[----:B------:R1:W-:Y:S04]  /*7580*/  @P0 LDGSTS.E.BYPASS.LTC128B.128 [R124+0xc880], [R6.64+0x80], !P6 ;  /* 0x0c880080067c0fae */ /* 0x0003e8000f101d5a */
[----:B------:R1:W-:Y:S04]  /*7590*/  @P0 LDGSTS.E.BYPASS.LTC128B.128 [R124+0xe080], [R6.64+0x100], !P5 ;  /* 0x0e080100067c0fae */ /* 0x0003e8000e901d5a */
[----:B------:R1:W-:Y:S02]  /*75a0*/  @P0 LDGSTS.E.BYPASS.LTC128B.128 [R124+0xf880], [R6.64+0x180], !P4 ;  /* 0x0f880180067c0fae */ /* 0x0003e4000e101d5a */
.L_x_1428:
[----:B------:R-:W0:Y:S01]  /*75b0*/  LDGDEPBAR ;  /* 0x00000000000079af */ /* 0x000e220000000000 */
[----:B------:R-:W-:Y:S01]  /*75c0*/  UIADD3 UR6, UR6, -0x1, URZ ;  /* 0xffffffff06067890 */ /* 0x000fe2000fffe03f */
[----:B------:R-:W-:Y:S11]  /*75d0*/  PLOP3.LUT P0, PT, PT, PT, UP0, 0x80, 0x0 ;  /* 0x000000000000781c */ /* 0x000ff60003f0f008 */
[----:B------:R-:W-:Y:S02]  /*75e0*/  @!UPT UIADD3 URZ, URZ, URZ, URZ ;  /* 0x0000003f3f3ff290 */ /* 0x000fe4000fffe03f */
[----:B------:R-:W-:-:S05]  /*75f0*/  @P0 BRA `(.L_x_1429) ;  /* 0xffffa7f000000947 */ /* 0x000fca000383ffff */
[----:B------:R-:W-:Y:S06]  /*7600*/  BAR.SYNC.DEFER_BLOCKING 0x0 ;  /* 0x0000000000007b1d */ /* 0x000fec0000010000 */
.L_x_1389:
[----:B-1----:R-:W-:Y:S01]  /*7610*/  UIADD3 UR6, UR18, 0x7f, URZ ;  /* 0x0000007f12067890 */ /* 0x002fe2000fffe03f */
[----:B------:R-:W-:Y:S01]  /*7620*/  PLOP3.LUT P2, PT, PT, PT, PT, 0x80, 0x0 ;  /* 0x000000000000781c */ /* 0x000fe20003f4f070 */
[----:B------:R-:W-:Y:S01]  /*7630*/  ULDC.64 UR4, c[0x0][0x2c8] ;  /* 0x0000b20000047ab9 */ /* 0x000fe20000000a00 */
[----:B------:R-:W-:Y:S01]  /*7640*/  IMAD.MOV.U32 R3, RZ, RZ, RZ ;  /* 0x000000ffff037224 */ /* 0x000fe200078e00ff */
[----:B------:R-:W-:Y:S01]  /*7650*/  UIMAD.WIDE.U32 UR8, UR6, UR4, URZ ;  /* 0x00000004060872a5 */ /* 0x000fe2000f8e003f */
[----:B------:R-:W-:Y:S01]  /*7660*/  IMAD.MOV.U32 R130, RZ, RZ, RZ ;  /* 0x000000ffff827224 */ /* 0x000fe200078e00ff */
[----:B------:R-:W-:Y:S01]  /*7670*/  UIADD3 UR19, UR19, UR20, URZ ;  /* 0x0000001413137290 */ /* 0x000fe2000fffe03f */
[----:B------:R-:W-:Y:S01]  /*7680*/  CS2R R128, SRZ ;  /* 0x0000000000807805 */ /* 0x000fe2000001ff00 */
[----:B------:R-:W-:Y:S01]  /*7690*/  @UP2 USHF.R.U32.HI UR6, URZ, UR5, UR9 ;  /* 0x000000053f062299 */ /* 0x000fe20008011609 */
[----:B------:R-:W-:Y:S01]  /*76a0*/  CS2R R126, SRZ ;  /* 0x00000000007e7805 */ /* 0x000fe2000001ff00 */
[----:B------:R-:W-:Y:S01]  /*76b0*/  CS2R R124, SRZ ;  /* 0x00000000007c7805 */ /* 0x000fe2000001ff00 */
[----:B------:R-:W-:Y:S01]  /*76c0*/  CS2R R122, SRZ ;  /* 0x00000000007a7805 */ /* 0x000fe2000001ff00 */
[----:B------:R-:W-:Y:S01]  /*76d0*/  UIADD3 UR6, UR12, UR6, URZ ;  /* 0x000000060c067290 */ /* 0x000fe2000fffe03f */
[----:B------:R-:W-:Y:S01]  /*76e0*/  CS2R R120, SRZ ;  /* 0x0000000000787805 */ /* 0x000fe2000001ff00 */
[----:B------:R-:W-:Y:S01]  /*76f0*/  CS2R R118, SRZ ;  /* 0x0000000000767805 */ /* 0x000fe2000001ff00 */
[----:B------:R-:W-:Y:S01]  /*7700*/  CS2R R116, SRZ ;  /* 0x0000000000747805 */ /* 0x000fe2000001ff00 */
[----:B------:R-:W-:Y:S01]  /*7710*/  UIMAD.WIDE UR4, UR6, 0x2aaaaaab, URZ ;  /* 0x2aaaaaab060478a5 */ /* 0x000fe2000f8e023f */
[----:B------:R-:W-:Y:S01]  /*7720*/  CS2R R114, SRZ ;  /* 0x0000000000727805 */ /* 0x000fe2000001ff00 */
[----:B------:R-:W-:Y:S01]  /*7730*/  CS2R R112, SRZ ;  /* 0x0000000000707805 */ /* 0x000fe2000001ff00 */
[----:B------:R-:W-:Y:S01]  /*7740*/  CS2R R110, SRZ ;  /* 0x00000000006e7805 */ /* 0x000fe2000001ff00 */
[----:B------:R-:W-:Y:S01]  /*7750*/  USHF.R.U32.HI UR4, URZ, 0x1f, UR5 ;  /* 0x0000001f3f047899 */ /* 0x000fe20008011605 */
[----:B------:R-:W-:Y:S01]  /*7760*/  CS2R R108, SRZ ;  /* 0x00000000006c7805 */ /* 0x000fe2000001ff00 */
[----:B------:R-:W-:Y:S01]  /*7770*/  CS2R R106, SRZ ;  /* 0x00000000006a7805 */ /* 0x000fe2000001ff00 */
[----:B------:R-:W-:Y:S01]  /*7780*/  CS2R R104, SRZ ;  /* 0x0000000000687805 */ /* 0x000fe2000001ff00 */
[----:B------:R-:W-:Y:S01]  /*7790*/  ULEA.HI.SX32 UR4, UR5, UR4, 0x1d ;  /* 0x0000000405047291 */ /* 0x000fe2000f8fea3f */
[----:B------:R-:W-:Y:S01]  /*77a0*/  CS2R R102, SRZ ;  /* 0x0000000000667805 */ /* 0x000fe2000001ff00 */
[----:B------:R-:W-:Y:S01]  /*77b0*/  CS2R R100, SRZ ;  /* 0x0000000000647805 */ /* 0x000fe2000001ff00 */
[----:B------:R-:W-:Y:S01]  /*77c0*/  CS2R R98, SRZ ;  /* 0x0000000000627805 */ /* 0x000fe2000001ff00 */
[----:B------:R-:W-:Y:S01]  /*77d0*/  UISETP.LT.AND UP0, UPT, UR13, UR4, UPT ;  /* 0x000000040d00728c */ /* 0x000fe2000bf01270 */
[----:B------:R-:W-:Y:S01]  /*77e0*/  CS2R R96, SRZ ;  /* 0x0000000000607805 */ /* 0x000fe2000001ff00 */
[----:B-----5:R-:W-:Y:S01]  /*77f0*/  CS2R R94, SRZ ;  /* 0x00000000005e7805 */ /* 0x020fe2000001ff00 */
[----:B------:R-:W-:Y:S01]  /*7800*/  CS2R R92, SRZ ;  /* 0x00000000005c7805 */ /* 0x000fe2000001ff00 */
[----:B------:R-:W-:Y:S01]  /*7810*/  USEL UR13, UR13, UR4, UP0 ;  /* 0x000000040d0d7287 */ /* 0x000fe20008000000 */
[----:B------:R-:W-:Y:S01]  /*7820*/  CS2R R90, SRZ ;  /* 0x00000000005a7805 */ /* 0x000fe2000001ff00 */
[----:B------:R-:W-:Y:S01]  /*7830*/  CS2R R88, SRZ ;  /* 0x0000000000587805 */ /* 0x000fe2000001ff00 */
[----:B------:R-:W-:Y:S01]  /*7840*/  CS2R R86, SRZ ;  /* 0x0000000000567805 */ /* 0x000fe2000001ff00 */
[----:B------:R-:W-:Y:S01]  /*7850*/  UISETP.GE.AND UP0, UPT, UR13, 0x1, UPT ;  /* 0x000000010d00788c */ /* 0x000fe2000bf06270 */
[----:B------:R-:W-:Y:S01]  /*7860*/  CS2R R6, SRZ ;  /* 0x0000000000067805 */ /* 0x000fe2000001ff00 */
[----:B------:R-:W-:Y:S01]  /*7870*/  CS2R R82, SRZ ;  /* 0x0000000000527805 */ /* 0x000fe2000001ff00 */
        /* <DEDUP_REMOVED lines=53> */
[----:B------:R-:W-:Y:S02]  /*7bd0*/  USHF.R.S32.HI UR6, URZ, 0x1f, UR21 ;  /* 0x0000001f3f067899 */ /* 0x000fe40008011415 */
[----:B------:R-:W-:Y:S01]  /*7be0*/  ULDC.64 UR4, c[0x0][0x178] ;  /* 0x00005e0000047ab9 */ /* 0x000fe20000000a00 */
[----:B------:R-:W2:Y:S01]  /*7bf0*/  @P0 LDG.E R18, [R18.64] ;  /* 0x0000001a12120981 */ /* 0x000ea2000c1e1900 */
[-C--:B------:R-:W-:Y:S01]  /*7c00*/  LEA.HI R196, R7, R84.reuse, RZ, 0x3 ;  /* 0x0000005407c47211 */ /* 0x080fe200078f18ff */
[----:B------:R-:W-:Y:S01]  /*7c10*/  UIMAD UR6, UR6, UR4, URZ ;  /* 0x00000004060672a4 */ /* 0x000fe2000f8e023f */
[----:B------:R-:W-:Y:S01]  /*7c20*/  PLOP3.LUT P2, PT, PT, PT, UP2, 0x80, 0x0 ;  /* 0x000000000000781c */ /* 0x000fe20003f4f028 */
[----:B------:R-:W-:Y:S01]  /*7c30*/  UIMAD.WIDE.U32 UR8, UR21, UR4, URZ ;  /* 0x00000004150872a5 */ /* 0x000fe2000f8e003f */
[----:B------:R-:W-:Y:S01]  /*7c40*/  LOP3.LUT R53, R196, 0xfffffff8, RZ, 0xc0, !PT ;  /* 0xfffffff8c4357812 */ /* 0x000fe200078ec0ff */
[----:B------:R-:W-:Y:S01]  /*7c50*/  UIMAD UR21, UR21, UR5, UR6 ;  /* 0x00000005151572a4 */ /* 0x000fe2000f8e0206 */
[----:B------:R-:W-:Y:S01]  /*7c60*/  SHF.R.S32.HI R196, RZ, 0x3, R196 ;  /* 0x00000003ffc47819 */ /* 0x000fe200000114c4 */
[----:B------:R-:W-:Y:S01]  /*7c70*/  IMAD.U32 R228, RZ, RZ, UR16 ;  /* 0x00000010ffe47e24 */ /* 0x000fe2000f8e00ff */
[----:B------:R-:W-:Y:S01]  /*7c80*/  ULDC.64 UR6, c[0x0][0x348] ;  /* 0x0000d20000067ab9 */ /* 0x000fe20000000a00 */
[----:B------:R-:W-:Y:S01]  /*7c90*/  IMAD.IADD R53, R84, 0x1, -R53 ;  /* 0x0000000154357824 */ /* 0x000fe200078e0a35 */
[----:B------:R-:W-:Y:S01]  /*7ca0*/  UIADD3 UR9, UR9, UR21, URZ ;  /* 0x0000001509097290 */ /* 0x000fe2000fffe03f */
[----:B------:R-:W-:Y:S01]  /*7cb0*/  PLOP3.LUT P1, PT, PT, PT, UP2, 0x80, 0x0 ;  /* 0x000000000000781c */ /* 0x000fe20003f2f028 */
[----:B------:R-:W-:Y:S01]  /*7cc0*/  UISETP.NE.U32.AND UP0, UPT, URZ, UR6, UPT ;  /* 0x000000063f00728c */ /* 0x000fe2000bf05070 */
[----:B------:R-:W-:Y:S01]  /*7cd0*/  IMAD R0, R53, 0x20, R196 ;  /* 0x0000002035007824 */ /* 0x000fe200078e02c4 */
[----:B------:R-:W-:Y:S01]  /*7ce0*/  ULDC.64 UR4, c[0x0][0x1b8] ;  /* 0x00006e0000047ab9 */ /* 0x000fe20000000a00 */
[-C--:B------:R-:W-:Y:S01]  /*7cf0*/  LEA.HI R5, R7, R84.reuse, RZ, 0x4 ;  /* 0x0000005407057211 */ /* 0x080fe200078f20ff */
[----:B------:R-:W-:Y:S01]  /*7d00*/  UIMAD.WIDE.U32 UR10, UR16, UR4, UR8 ;  /* 0x00000004100a72a5 */ /* 0x000fe2000f8e0008 */
[----:B------:R-:W-:Y:S01]  /*7d10*/  IADD3 R12, R196, UR18, RZ ;  /* 0x00000012c40c7c10 */ /* 0x000fe2000fffe0ff */
[----:B------:R-:W-:Y:S01]  /*7d20*/  UIMAD UR6, UR15, UR4, URZ ;  /* 0x000000040f0672a4 */ /* 0x000fe2000f8e023f */
[----:B------:R-:W-:Y:S01]  /*7d30*/  IADD3 R0, R0, UR18, RZ ;  /* 0x0000001200007c10 */ /* 0x000fe2000fffe0ff */
[----:B------:R-:W-:Y:S01]  /*7d40*/  UISETP.NE.AND.EX UP0, UPT, URZ, UR7, UPT, UP0 ;  /* 0x000000073f00728c */ /* 0x000fe2000bf05300 */
[----:B------:R-:W-:Y:S01]  /*7d50*/  IMAD.SHL.U32 R75, R53, 0x8, RZ ;  /* 0x00000008354b7824 */ /* 0x000fe200078e00ff */
[----:B------:R-:W-:Y:S01]  /*7d60*/  USHF.R.S32.HI UR9, URZ, 0x1f, UR24 ;  /* 0x0000001f3f097899 */ /* 0x000fe20008011418 */
[----:B------:R-:W-:Y:S01]  /*7d70*/  IADD3 R23, P3, R196, UR19, RZ ;  /* 0x00000013c4177c10 */ /* 0x000fe2000ff7e0ff */
[----:B------:R-:W-:Y:S01]  /*7d80*/  UIMAD UR6, UR16, UR5, UR6 ;  /* 0x00000005100672a4 */ /* 0x000fe2000f8e0206 */
[----:B------:R-:W-:Y:S01]  /*7d90*/  @P2 IMAD.HI.U32 R2, R0, c[0x0][0x2c8], RZ ;  /* 0x0000b20000022a27 */ /* 0x000fe200078e00ff */
[----:B------:R-:W-:Y:S01]  /*7da0*/  USEL UR7, UR9, URZ, !UP0 ;  /* 0x0000003f09077287 */ /* 0x000fe2000c000000 */
[----:B------:R-:W-:Y:S01]  /*7db0*/  IADD3 R4, R75, 0xc0, RZ ;  /* 0x000000c04b047810 */ /* 0x000fe20007ffe0ff */
[----:B------:R-:W-:Y:S01]  /*7dc0*/  ULDC.64 UR4, c[0x0][0x1c0] ;  /* 0x0000700000047ab9 */ /* 0x000fe20000000a00 */
[----:B------:R-:W-:Y:S01]  /*7dd0*/  IMAD.MOV.U32 R14, RZ, RZ, R0 ;  /* 0x000000ffff0e7224 */ /* 0x000fe200078e0000 */
[----:B------:R-:W-:Y:S01]  /*7de0*/  USEL UR8, UR24, URZ, !UP0 ;  /* 0x0000003f18087287 */ /* 0x000fe2000c000000 */
[----:B------:R-:W-:Y:S01]  /*7df0*/  @P1 SHF.R.U32.HI R14, RZ, c[0x0][0x2cc], R2 ;  /* 0x0000b300ff0e1a19 */ /* 0x000fe20000011602 */
[----:B------:R-:W-:Y:S01]  /*7e00*/  UIMAD UR7, UR7, UR4, URZ ;  /* 0x00000004070772a4 */ /* 0x000fe2000f8e023f */
[----:B------:R-:W-:Y:S01]  /*7e10*/  IMAD.SHL.U32 R86, R53, 0x8, RZ ;  /* 0x0000000835567824 */ /* 0x000fe200078e00ff */
[----:B------:R-:W-:Y:S01]  /*7e20*/  UIADD3 UR11, UR11, UR6, URZ ;  /* 0x000000060b0b7290 */ /* 0x000fe2000fffe03f */
[--C-:B------:R-:W-:Y:S01]  /*7e30*/  SHF.R.S32.HI R11, RZ, 0x1f, R14.reuse ;  /* 0x0000001fff0b7819 */ /* 0x100fe2000001140e */
[----:B------:R-:W-:Y:S01]  /*7e40*/  UIMAD UR5, UR8, UR5, UR7 ;  /* 0x00000005080572a4 */ /* 0x000fe2000f8e0207 */
[----:B------:R-:W-:Y:S01]  /*7e50*/  IMAD.MOV R3, RZ, RZ, -R14 ;  /* 0x000000ffff037224 */ /* 0x000fe200078e0a0e */
[----:B------:R-:W-:Y:S01]  /*7e60*/  UIMAD.WIDE.U32 UR10, UR8, UR4, UR10 ;  /* 0x00000004080a72a5 */ /* 0x000fe2000f8e000a */
[----:B------:R-:W-:Y:S01]  /*7e70*/  SHF.R.S32.HI R87, RZ, 0x1f, R86 ;  /* 0x0000001fff577819 */ /* 0x000fe20000011456 */
[----:B------:R-:W-:Y:S01]  /*7e80*/  IMAD R11, R11, c[0x0][0x1b0], RZ ;  /* 0x00006c000b0b7a24 */ /* 0x000fe200078e02ff */
[----:B------:R-:W-:Y:S01]  /*7e90*/  ULDC UR6, c[0x0][0x2c4] ;  /* 0x0000b10000067ab9 */ /* 0x000fe20000000800 */
[----:B------:R-:W-:Y:S01]  /*7ea0*/  IMAD R2, R3, c[0x0][0x2c4], R0 ;  /* 0x0000b10003027a24 */ /* 0x000fe200078e0200 */
[----:B------:R-:W-:Y:S01]  /*7eb0*/  UIADD3 UR5, UR11, UR5, URZ ;  /* 0x000000050b057290 */ /* 0x000fe2000fffe03f */
[----:B------:R-:W-:Y:S01]  /*7ec0*/  IMAD.U32 R9, RZ, RZ, UR11 ;  /* 0x0000000bff097e24 */ /* 0x000fe2000f8e00ff */
[----:B------:R-:W-:Y:S01]  /*7ed0*/  SHF.R.S32.HI R3, RZ, 0x4, R5 ;  /* 0x00000004ff037819 */ /* 0x000fe20000011405 */
[----:B------:R-:W-:Y:S01]  /*7ee0*/  IMAD.U32 R8, RZ, RZ, UR10 ;  /* 0x0000000aff087e24 */ /* 0x000fe2000f8e00ff */
[----:B------:R-:W-:Y:S01]  /*7ef0*/  UIMAD UR6, UR22, UR6, URZ ;  /* 0x00000006160672a4 */ /* 0x000fe2000f8e023f */
[----:B------:R-:W-:Y:S01]  /*7f00*/  IMAD R11, R14, c[0x0][0x1b4], R11 ;  /* 0x00006d000e0b7a24 */ /* 0x000fe200078e020b */
[----:B------:R-:W-:Y:S01]  /*7f10*/  LEA.HI R54, R5, R3, RZ, 0x1 ;  /* 0x0000000305367211 */ /* 0x000fe200078f08ff */
[----:B------:R-:W-:Y:S01]  /*7f20*/  IMAD.U32 R9, RZ, RZ, UR5 ;  /* 0x00000005ff097e24 */ /* 0x000fe2000f8e00ff */
[----:B------:R-:W-:Y:S01]  /*7f30*/  IADD3 R0, R12, 0x20, RZ ;  /* 0x000000200c007810 */ /* 0x000fe20007ffe0ff */
[----:B------:R-:W-:Y:S01]  /*7f40*/  USHF.R.S32.HI UR4, URZ, 0x1f, UR19 ;  /* 0x0000001f3f047899 */ /* 0x000fe20008011413 */
[----:B------:R-:W-:Y:S01]  /*7f50*/  LOP3.LUT R54, R54, 0xfffffffe, RZ, 0xc0, !PT ;  /* 0xfffffffe36367812 */ /* 0x000fe200078ec0ff */
[----:B------:R-:W-:Y:S01]  /*7f60*/  IMAD.WIDE.U32 R14, R14, c[0x0][0x1b0], R8 ;  /* 0x00006c000e0e7a25 */ /* 0x000fe200078e0008 */
[----:B------:R-:W-:Y:S01]  /*7f70*/  SHF.R.S32.HI R9, RZ, 0x1f, R2 ;  /* 0x0000001fff097819 */ /* 0x000fe20000011402 */
[----:B------:R-:W-:Y:S01]  /*7f80*/  @!UP1 UMOV UR8, UR24 ;  /* 0x0000001800089c82 */ /* 0x000fe20008000000 */
[----:B------:R-:W-:Y:S01]  /*7f90*/  ISETP.GE.AND P1, PT, R0, UR6, PT ;  /* 0x0000000600007c0c */ /* 0x000fe2000bf26270 */
[----:B------:R-:W-:Y:S01]  /*7fa0*/  IMAD.IADD R15, R15, 0x1, R11 ;  /* 0x000000010f0f7824 */ /* 0x000fe200078e020b */
[----:B------:R-:W-:Y:S01]  /*7fb0*/  IADD3 R0, R75, 0x80, RZ ;  /* 0x000000804b007810 */ /* 0x000fe20007ffe0ff */
[----:B------:R-:W-:Y:S01]  /*7fc0*/  IMAD R9, R9, c[0x0][0x1a8], RZ ;  /* 0x00006a0009097a24 */ /* 0x000fe200078e02ff */
[----:B------:R-:W-:Y:S01]  /*7fd0*/  P2R R10, PR, RZ, 0x2 ;  /* 0x00000002ff0a7803 */ /* 0x000fe20000000000 */
[----:B------:R-:W-:Y:S01]  /*7fe0*/  IMAD.IADD R54, R3, 0x1, -R54 ;  /* 0x0000000103367824 */ /* 0x000fe200078e0a36 */
[----:B------:R-:W-:Y:S01]  /*7ff0*/  LOP3.LUT R5, R5, 0xfffffff0, RZ, 0xc0, !PT ;  /* 0xfffffff005057812 */ /* 0x000fe200078ec0ff */
[----:B------:R-:W-:Y:S01]  /*8000*/  IMAD R9, R2, c[0x0][0x1ac], R9 ;  /* 0x00006b0002097a24 */ /* 0x000fe200078e0209 */
[----:B------:R-:W-:Y:S01]  /*8010*/  ISETP.GE.AND P6, PT, R0, c[0x0][0x198], PT ;  /* 0x0000660000007a0c */ /* 0x000fe20003fc6270 */
[----:B------:R-:W-:Y:S01]  /*8020*/  IMAD.WIDE.U32 R2, R2, c[0x0][0x1a8], R14 ;  /* 0x00006a0002027a25 */ /* 0x000fe200078e000e */
[----:B------:R-:W-:Y:S01]  /*8030*/  LEA.HI.X.SX32 R24, R196, UR4, 0x1, P3 ;  /* 0x00000004c4187c11 */ /* 0x000fe200098f0eff */
[----:B------:R-:W-:Y:S01]  /*8040*/  ULDC.64 UR4, c[0x0][0x1e8] ;  /* 0x00007a0000047ab9 */ /* 0x000fe20000000a00 */
[----:B------:R-:W-:Y:S01]  /*8050*/  ISETP.GE.AND P2, PT, R12, UR6, PT ;  /* 0x000000060c007c0c */ /* 0x000fe2000bf46270 */
[----:B------:R-:W-:Y:S01]  /*8060*/  IMAD.IADD R16, R3, 0x1, R9 ;  /* 0x0000000103107824 */ /* 0x000fe200078e0209 */
[----:B------:R-:W-:Y:S01]  /*8070*/  LEA R17, P1, R2, c[0x0][0x160], 0x1 ;  /* 0x0000580002117a11 */ /* 0x000fe200078208ff */
[----:B------:R-:W-:Y:S01]  /*8080*/  IMAD R14, R24, c[0x0][0x1e0], RZ ;  /* 0x00007800180e7a24 */ /* 0x000fe200078e02ff */
[----:B------:R-:W-:Y:S01]  /*8090*/  P2R R3, PR, RZ, 0x40 ;  /* 0x00000040ff037803 */ /* 0x000fe20000000000 */
[----:B------:R-:W-:Y:S01]  /*80a0*/  IMAD.IADD R3, R84, 0x1, -R5 ;  /* 0x0000000154037824 */ /* 0x000fe200078e0a05 */
[----:B------:R-:W-:Y:S01]  /*80b0*/  LEA.HI.X R16, R2, c[0x0][0x164], R16, 0x1, P1 ;  /* 0x0000590002107a11 */ /* 0x000fe200008f0c10 */
[----:B------:R-:W1:Y:S01]  /*80c0*/  SHFL.IDX PT, R20, R17, RZ, 0x181f ;  /* 0x00181fff11147589 */ /* 0x000e6200000e0000 */
[----:B------:R-:W-:Y:S01]  /*80d0*/  IMAD R24, R24, c[0x0][0x208], RZ ;  /* 0x0000820018187a24 */ /* 0x000fe200078e02ff */
[----:B------:R-:W-:Y:S01]  /*80e0*/  LEA.HI R116, R7, R84, RZ, 0x6 ;  /* 0x0000005407747211 */ /* 0x000fe200078f30ff */
[C---:B------:R-:W-:Y:S01]  /*80f0*/  IMAD R14, R23.reuse, c[0x0][0x1e4], R14 ;  /* 0x00007900170e7a24 */ /* 0x040fe200078e020e */
[----:B------:R-:W3:Y:S01]  /*8100*/  SHFL.IDX PT, R21, R16, RZ, 0x181f ;  /* 0x00181fff10157589 */ /* 0x000ee200000e0000 */
[----:B------:R-:W-:Y:S01]  /*8110*/  SHF.R.S32.HI R2, RZ, 0x1f, R3 ;  /* 0x0000001fff027819 */ /* 0x000fe20000011403 */
[C---:B------:R-:W-:Y:S01]  /*8120*/  IMAD R24, R23.reuse, c[0x0][0x20c], R24 ;  /* 0x0000830017187a24 */ /* 0x040fe200078e0218 */
[----:B------:R-:W-:Y:S01]  /*8130*/  @!P2 SHF.R.S32.HI R5, RZ, 0x1f, R4 ;  /* 0x0000001fff05a819 */ /* 0x000fe20000011404 */
[C-C-:B------:R-:W-:Y:S01]  /*8140*/  IMAD.WIDE.U32 R26, R23.reuse, c[0x0][0x1e0], R86.reuse ;  /* 0x00007800171a7a25 */ /* 0x140fe200078e0056 */
[----:B------:R-:W-:Y:S01]  /*8150*/  LEA.HI R9, R2, R3, RZ, 0x3 ;  /* 0x0000000302097211 */ /* 0x000fe200078f18ff */
[----:B------:R-:W-:Y:S01]  /*8160*/  UIMAD UR4, UR15, UR4, URZ ;  /* 0x000000040f0472a4 */ /* 0x000fe2000f8e023f */
[----:B------:R-:W-:Y:S01]  /*8170*/  IADD3 R52, R86, 0x40, RZ ;  /* 0x0000004056347810 */ /* 0x000fe20007ffe0ff */
[----:B------:R-:W-:Y:S01]  /*8180*/  IMAD.WIDE.U32 R22, R23, c[0x0][0x208], R86 ;  /* 0x0000820017167a25 */ /* 0x000fe200078e0056 */
[----:B------:R-:W-:Y:S01]  /*8190*/  LOP3.LUT R2, R9, 0xfffffff8, RZ, 0xc0, !PT ;  /* 0xfffffff809027812 */ /* 0x000fe200078ec0ff */
[----:B------:R-:W-:Y:S01]  /*81a0*/  UIMAD UR4, UR16, UR5, UR4 ;  /* 0x00000005100472a4 */ /* 0x000fe2000f8e0204 */
[----:B------:R-:W-:Y:S01]  /*81b0*/  @!P2 LEA.HI R8, R5, R4, RZ, 0x3 ;  /* 0x000000040508a211 */ /* 0x000fe200078f18ff */
[----:B------:R-:W-:Y:S01]  /*81c0*/  IMAD.IADD R25, R23, 0x1, R24 ;  /* 0x0000000117197824 */ /* 0x000fe200078e0218 */
[----:B------:R-:W-:Y:S01]  /*81d0*/  @!P2 SHF.R.S32.HI R11, RZ, 0x1f, R52 ;  /* 0x0000001fff0ba819 */ /* 0x000fe20000011434 */
[----:B------:R-:W-:Y:S01]  /*81e0*/  IMAD.MOV.U32 R24, RZ, RZ, R22 ;  /* 0x000000ffff187224 */ /* 0x000fe200078e0016 */
[----:B------:R-:W-:Y:S01]  /*81f0*/  @!P2 SHF.R.S32.HI R13, RZ, 0x1f, R0 ;  /* 0x0000001fff0da819 */ /* 0x000fe20000011400 */
[----:B------:R-:W-:Y:S01]  /*8200*/  IMAD.SHL.U32 R119, R196, 0x40, RZ ;  /* 0x00000040c4777824 */ /* 0x000fe200078e00ff */
[----:B------:R-:W-:Y:S01]  /*8210*/  ISETP.GE.AND P5, PT, R4, c[0x0][0x198], PT ;  /* 0x0000660004007a0c */ /* 0x000fe20003fa6270 */
[----:B------:R-:W-:Y:S01]  /*8220*/  IMAD.IADD R2, R3, 0x1, -R2 ;  /* 0x0000000103027824 */ /* 0x000fe200078e0a02 */
[C---:B------:R-:W-:Y:S01]  /*8230*/  ISETP.GE.AND P3, PT, R75.reuse, c[0x0][0x198], PT ;  /* 0x000066004b007a0c */ /* 0x040fe20003f66270 */
[----:B------:R-:W-:Y:S01]  /*8240*/  IMAD.SHL.U32 R116, R116, 0x8, RZ ;  /* 0x0000000874747824 */ /* 0x000fe200078e00ff */
[----:B-1----:R-:W-:Y:S01]  /*8250*/  @!P2 LEA R22, P1, R75, R20, 0x1 ;  /* 0x000000144b16a211 */ /* 0x002fe200078208ff */
[----:B------:R-:W-:Y:S01]  /*8260*/  IMAD.MOV.U32 R5, RZ, RZ, 0x10 ;  /* 0x00000010ff057424 */ /* 0x000fe200078e00ff */
[----:B------:R-:W-:Y:S01]  /*8270*/  LOP3.LUT R119, R119, 0x1c0, RZ, 0xc0, !PT ;  /* 0x000001c077777812 */ /* 0x000fe200078ec0ff */
[----:B------:R-:W-:Y:S01]  /*8280*/  IMAD.IADD R15, R27, 0x1, R14 ;  /* 0x000000011b0f7824 */ /* 0x000fe200078e020e */
[----:B---3--:R-:W-:Y:S01]  /*8290*/  @!P2 LEA.HI.X R23, R75, R21, R87, 0x1, P1 ;  /* 0x000000154b17a211 */ /* 0x008fe200008f0c57 */
[----:B------:R-:W-:Y:S01]  /*82a0*/  IMAD.MOV.U32 R14, RZ, RZ, R26 ;  /* 0x000000ffff0e7224 */ /* 0x000fe200078e001a */
[C---:B------:R-:W-:Y:S01]  /*82b0*/  LOP3.LUT P1, RZ, R2.reuse, 0x2, RZ, 0xc0, !PT ;  /* 0x0000000202ff7812 */ /* 0x040fe2000782c0ff */
[----:B------:R-:W-:Y:S01]  /*82c0*/  IMAD.SHL.U32 R9, R9, 0x40, RZ ;  /* 0x0000004009097824 */ /* 0x000fe200078e00ff */
[C---:B------:R-:W-:Y:S01]  /*82d0*/  LOP3.LUT P4, RZ, R2.reuse, 0x4, RZ, 0xc0, !PT ;  /* 0x0000000402ff7812 */ /* 0x040fe2000788c0ff */
[----:B------:R-:W-:Y:S01]  /*82e0*/  IMAD.SHL.U32 R2, R2, 0x40, RZ ;  /* 0x0000004002027824 */ /* 0x000fe200078e00ff */
[----:B------:R-:W-:Y:S01]  /*82f0*/  LOP3.LUT R116, R116, 0xfffffe00, RZ, 0xc0, !PT ;  /* 0xfffffe0074747812 */ /* 0x000fe200078ec0ff */
[----:B------:R-:W-:Y:S01]  /*8300*/  IMAD.WIDE.U32 R228, R228, c[0x0][0x1e8], R14 ;  /* 0x00007a00e4e47a25 */ /* 0x000fe200078e000e */
[----:B------:R-:W-:Y:S01]  /*8310*/  LOP3.LUT R6, R119, 0x38, R86, 0xf8, !PT ;  /* 0x0000003877067812 */ /* 0x000fe200078ef856 */
[----:B------:R-:W-:Y:S01]  /*8320*/  BSSY B0, `(.L_x_1431) ;  /* 0x0000056000007945 */ /* 0x000fe20003800000 */
[----:B------:R-:W-:Y:S01]  /*8330*/  SHF.R.U32.HI R117, RZ, 0x3, R119 ;  /* 0x00000003ff757819 */ /* 0x000fe20000011677 */
[----:B------:R-:W-:Y:S01]  /*8340*/  IMAD.U32 R14, RZ, RZ, UR16 ;  /* 0x00000010ff0e7e24 */ /* 0x000fe2000f8e00ff */
[----:B------:R-:W-:-:S02]  /*8350*/  SEL R5, R5, 0xfffffff0, !P1 ;  /* 0xfffffff005057807 */ /* 0x000fc40004800000 */
[----:B------:R-:W-:Y:S01]  /*8360*/  @!P2 LEA.HI R13, R13, R0, RZ, 0x3 ;  /* 0x000000000d0da211 */ /* 0x000fe200078f18ff */
[----:B------:R-:W-:Y:S01]  /*8370*/  IMAD.WIDE.U32 R14, R14, c[0x0][0x210], R24 ;  /* 0x000084000e0e7a25 */ /* 0x000fe200078e0018 */
[----:B------:R-:W-:Y:S02]  /*8380*/  ISETP.GE.AND P1, PT, R52, c[0x0][0x198], PT ;  /* 0x0000660034007a0c */ /* 0x000fe40003f26270 */
[----:B------:R-:W-:Y:S01]  /*8390*/  P2R R3, PR, RZ, 0x20 ;  /* 0x00000020ff037803 */ /* 0x000fe20000000000 */
[----:B------:R-:W-:Y:S01]  /*83a0*/  IMAD.SHL.U32 R3, R54, 0x8, RZ ;  /* 0x0000000836037824 */ /* 0x000fe200078e00ff */
[----:B------:R-:W-:Y:S02]  /*83b0*/  LOP3.LUT R6, R116, R6, R117, 0xf6, !PT ;  /* 0x0000000674067212 */ /* 0x000fe400078ef675 */
[----:B------:R-:W-:Y:S02]  /*83c0*/  LOP3.LUT R2, R2, 0x1c0, RZ, 0xc0, !PT ;  /* 0x000001c002027812 */ /* 0x000fe400078ec0ff */
[----:B------:R-:W-:-:S02]  /*83d0*/  @!P2 LOP3.LUT R13, R13, 0xfffffff8, RZ, 0xc0, !PT ;  /* 0xfffffff80d0da812 */ /* 0x000fc400078ec0ff */
[----:B------:R-:W-:Y:S02]  /*83e0*/  LOP3.LUT R3, R2, 0x8, R3, 0xf8, !PT ;  /* 0x0000000802037812 */ /* 0x000fe400078ef803 */
[----:B------:R-:W-:Y:S01]  /*83f0*/  IADD3 R229, R229, UR4, RZ ;  /* 0x00000004e5e57c10 */ /* 0x000fe2000fffe0ff */
[----:B------:R-:W-:Y:S01]  /*8400*/  ULDC.64 UR4, c[0x0][0x210] ;  /* 0x0000840000047ab9 */ /* 0x000fe20000000a00 */
[----:B------:R-:W-:Y:S01]  /*8410*/  SHF.R.U32.HI R2, RZ, 0x3, R2 ;  /* 0x00000003ff027819 */ /* 0x000fe20000011602 */
[----:B------:R-:W-:Y:S01]  /*8420*/  @!P2 IMAD.WIDE R26, R13, 0x2, R20 ;  /* 0x000000020d1aa825 */ /* 0x000fe200078e0214 */
[----:B------:R-:W-:Y:S01]  /*8430*/  UIMAD UR4, UR15, UR4, URZ ;  /* 0x000000040f0472a4 */ /* 0x000fe2000f8e023f */
[----:B------:R-:W-:Y:S02]  /*8440*/  @!P2 LOP3.LUT R8, R8, 0xfffffff8, RZ, 0xc0, !PT ;  /* 0xfffffff80808a812 */ /* 0x000fe400078ec0ff */
[----:B------:R-:W-:Y:S01]  /*8450*/  LOP3.LUT R2, R3, R2, RZ, 0x3c, !PT ;  /* 0x0000000203027212 */ /* 0x000fe200078e3cff */
[----:B------:R-:W-:Y:S01]  /*8460*/  UIMAD UR4, UR16, UR5, UR4 ;  /* 0x00000005100472a4 */ /* 0x000fe2000f8e0204 */
[----:B------:R-:W-:-:S02]  /*8470*/  LOP3.LUT R223, R223, 0xfffffffe, RZ, 0xc0, !PT ;  /* 0xfffffffedfdf7812 */ /* 0x000fc400078ec0ff */
[----:B------:R-:W-:-:S03]  /*8480*/  LOP3.LUT R2, R2, 0xfffffe00, R9, 0xf8, !PT ;  /* 0xfffffe0002027812 */ /* 0x000fc600078ef809 */
[----:B------:R-:W-:Y:S02]  /*8490*/  IADD3 R15, R15, UR4, RZ ;  /* 0x000000040f0f7c10 */ /* 0x000fe4000fffe0ff */
[----:B--2---:R-:W-:Y:S01]  /*84a0*/  @P0 SHF.R.S32.HI R19, RZ, 0x1f, R18 ;  /* 0x0000001fff130819 */ /* 0x004fe20000011412 */
[----:B------:R-:W-:Y:S02]  /*84b0*/  @!P0 IMAD.U32 R18, RZ, RZ, UR8 ;  /* 0x00000008ff128e24 */ /* 0x000fe4000f8e00ff */
[----:B------:R-:W-:Y:S01]  /*84c0*/  @!P0 IMAD.U32 R19, RZ, RZ, UR9 ;  /* 0x00000009ff138e24 */ /* 0x000fe2000f8e00ff */
[----:B------:R-:W-:-:S04]  /*84d0*/  ISETP.NE.U32.AND P0, PT, RZ, c[0x0][0x350], PT ;  /* 0x0000d400ff007a0c */ /* 0x000fc80003f05070 */
[----:B------:R-:W-:-:S04]  /*84e0*/  ISETP.NE.AND.EX P0, PT, RZ, c[0x0][0x354], PT, P0 ;  /* 0x0000d500ff007a0c */ /* 0x000fc80003f05300 */
[----:B------:R-:W-:Y:S02]  /*84f0*/  SEL R224, R18, RZ, !P0 ;  /* 0x000000ff12e07207 */ /* 0x000fe40004000000 */
[----:B------:R-:W-:Y:S01]  /*8500*/  @!P2 LEA.HI R18, R11, R52, RZ, 0x3 ;  /* 0x000000340b12a211 */ /* 0x000fe200078f18ff */
[----:B------:R-:W-:Y:S01]  /*8510*/  @!P2 IMAD.SHL.U32 R11, R6, 0x2, RZ ;  /* 0x00000002060ba824 */ /* 0x000fe200078e00ff */
[----:B------:R-:W-:Y:S01]  /*8520*/  SEL R3, R19, RZ, !P0 ;  /* 0x000000ff13037207 */ /* 0x000fe20004000000 */
[----:B------:R-:W-:Y:S01]  /*8530*/  IMAD.WIDE.U32 R228, R224, c[0x0][0x1f0], R228 ;  /* 0x00007c00e0e47a25 */ /* 0x000fe200078e00e4 */
[----:B------:R-:W-:Y:S01]  /*8540*/  @!P2 LOP3.LUT R18, R18, 0xfffffff8, RZ, 0xc0, !PT ;  /* 0xfffffff81212a812 */ /* 0x000fe200078ec0ff */
[----:B------:R1:W2:Y:S01]  /*8550*/  SHFL.IDX PT, R19, R16, 0x1, 0x181f ;  /* 0x00381f0010137f89 */ /* 0x0002a200000e0000 */
[----:B------:R-:W-:Y:S01]  /*8560*/  ISETP.NE.AND P0, PT, R10, RZ, PT ;  /* 0x000000ff0a00720c */ /* 0x000fe20003f05270 */
[----:B------:R-:W-:Y:S02]  /*8570*/  IMAD R233, R3, c[0x0][0x1f0], RZ ;  /* 0x00007c0003e97a24 */ /* 0x000fe400078e02ff */
[--C-:B------:R-:W-:Y:S01]  /*8580*/  @!P2 IMAD.WIDE R24, R18, 0x2, R20.reuse ;  /* 0x000000021218a825 */ /* 0x100fe200078e0214 */
[----:B------:R1:W-:Y:S03]  /*8590*/  @!P2 LDGSTS.E.BYPASS.LTC128B.128 [R11+0x10080], [R22.64], !P3 ;  /* 0x10080000160bafae */ /* 0x0003e6000d901d5a */
[----:B------:R-:W-:Y:S01]  /*85a0*/  @!P2 IMAD.WIDE R20, R8, 0x2, R20 ;  /* 0x000000020814a825 */ /* 0x000fe200078e0214 */
[----:B------:R1:W-:Y:S01]  /*85b0*/  @!P2 LDGSTS.E.BYPASS.LTC128B.128 [R11+0x14080], [R24.64], !P1 ;  /* 0x14080000180bafae */ /* 0x0003e2000c901d5a */
[----:B------:R-:W-:-:S02]  /*85c0*/  IADD3 R8, R86, 0x80, RZ ;  /* 0x0000008056087810 */ /* 0x000fc40007ffe0ff */
[----:B------:R-:W-:Y:S01]  /*85d0*/  IMAD R231, R3, c[0x0][0x218], RZ ;  /* 0x0000860003e77a24 */ /* 0x000fe200078e02ff */
[----:B------:R1:W-:Y:S01]  /*85e0*/  @!P2 LDGSTS.E.BYPASS.LTC128B.128 [R11+0x18080], [R26.64], !P6 ;  /* 0x180800001a0bafae */ /* 0x0003e2000f101d5a */
[----:B------:R-:W-:Y:S01]  /*85f0*/  ISETP.GE.AND P6, PT, R86, c[0x0][0x1d4], PT ;  /* 0x0000750056007a0c */ /* 0x000fe20003fc6270 */
[----:B------:R-:W-:Y:S02]  /*8600*/  IMAD.MOV.U32 R3, RZ, RZ, 0x20 ;  /* 0x00000020ff037424 */ /* 0x000fe400078e00ff */
[----:B------:R1:W-:Y:S01]  /*8610*/  @!P2 LDGSTS.E.BYPASS.LTC128B.128 [R11+0x1c080], [R20.64], !P5 ;  /* 0x1c080000140bafae */ /* 0x0003e2000e901d5a */
[----:B------:R-:W-:Y:S01]  /*8620*/  IMAD R233, R224, c[0x0][0x1f4], R233 ;  /* 0x00007d00e0e97a24 */ /* 0x000fe200078e02e9 */
[----:B------:R-:W-:Y:S01]  /*8630*/  ISETP.GE.AND P5, PT, R8, c[0x0][0x1d4], PT ;  /* 0x0000750008007a0c */ /* 0x000fe20003fa6270 */
[----:B------:R-:W-:Y:S01]  /*8640*/  IMAD R231, R224, c[0x0][0x21c], R231 ;  /* 0x00008700e0e77a24 */ /* 0x000fe200078e02e7 */
[----:B------:R-:W-:Y:S01]  /*8650*/  IADD3 R8, R86, 0xc0, RZ ;  /* 0x000000c056087810 */ /* 0x000fe20007ffe0ff */
[----:B------:R-:W-:Y:S01]  /*8660*/  IMAD.WIDE.U32 R224, R224, c[0x0][0x218], R14 ;  /* 0x00008600e0e07a25 */ /* 0x000fe200078e000e */
[----:B------:R1:W3:Y:S01]  /*8670*/  SHFL.IDX PT, R18, R17, 0x1, 0x181f ;  /* 0x00381f0011127f89 */ /* 0x0002e200000e0000 */
[----:B------:R-:W-:-:S02]  /*8680*/  SEL R3, R3, 0xffffffe0, !P4 ;  /* 0xffffffe003037807 */ /* 0x000fc40006000000 */
[----:B------:R-:W-:Y:S01]  /*8690*/  IMAD.IADD R233, R229, 0x1, R233 ;  /* 0x00000001e5e97824 */ /* 0x000fe200078e02e9 */
[----:B------:R-:W-:Y:S01]  /*86a0*/  @P6 LOP3.LUT R223, R223, 0x1, RZ, 0xfc, !PT ;  /* 0x00000001dfdf6812 */ /* 0x000fe200078efcff */
[----:B------:R-:W-:Y:S01]  /*86b0*/  IMAD.IADD R231, R225, 0x1, R231 ;  /* 0x00000001e1e77824 */ /* 0x000fe200078e02e7 */
[----:B------:R-:W-:Y:S02]  /*86c0*/  ISETP.GE.AND P4, PT, R8, c[0x0][0x1d4], PT ;  /* 0x0000750008007a0c */ /* 0x000fe40003f86270 */
[----:B------:R-:W-:Y:S01]  /*86d0*/  ISETP.GE.AND P6, PT, R52, c[0x0][0x1d4], PT ;  /* 0x0000750034007a0c */ /* 0x000fe20003fc6270 */
[----:B------:R-:W-:Y:S07]  /*86e0*/  @P0 BRA `(.L_x_1432) ;  /* 0x0000019000000947 */ /* 0x000fee0003800000 */
[C---:B--2---:R-:W-:Y:S01]  /*86f0*/  IADD3 R14, R75.reuse, 0x80, RZ ;  /* 0x000000804b0e7810 */ /* 0x044fe20007ffe0ff */
[----:B-1----:R-:W-:Y:S01]  /*8700*/  IMAD.SHL.U32 R23, R6, 0x2, RZ ;  /* 0x0000000206177824 */ /* 0x002fe200078e00ff */
[----:B------:R-:W-:Y:S02]  /*8710*/  IADD3 R9, R75, 0xc0, RZ ;  /* 0x000000c04b097810 */ /* 0x000fe40007ffe0ff */
[----:B------:R-:W-:-:S02]  /*8720*/  SHF.R.S32.HI R13, RZ, 0x1f, R52 ;  /* 0x0000001fff0d7819 */ /* 0x000fc40000011434 */
[----:B------:R-:W-:Y:S02]  /*8730*/  SHF.R.S32.HI R11, RZ, 0x1f, R14 ;  /* 0x0000001fff0b7819 */ /* 0x000fe4000001140e */
[----:B---3--:R-:W-:Y:S02]  /*8740*/  LEA R20, P0, R75, R18, 0x1 ;  /* 0x000000124b147211 */ /* 0x008fe400078008ff */
[----:B------:R-:W-:Y:S02]  /*8750*/  SHF.R.S32.HI R8, RZ, 0x1f, R9 ;  /* 0x0000001fff087819 */ /* 0x000fe40000011409 */
[----:B------:R-:W-:Y:S02]  /*8760*/  LEA.HI R13, R13, R52, RZ, 0x3 ;  /* 0x000000340d0d7211 */ /* 0x000fe400078f18ff */
[----:B------:R-:W-:Y:S02]  /*8770*/  P2R R15, PR, RZ, 0x4 ;  /* 0x00000004ff0f7803 */ /* 0x000fe40000000000 */
[----:B------:R-:W-:-:S02]  /*8780*/  LEA.HI R11, R11, R14, RZ, 0x3 ;  /* 0x0000000e0b0b7211 */ /* 0x000fc400078f18ff */
[----:B------:R-:W-:Y:S02]  /*8790*/  LEA.HI.X R21, R75, R19, R87, 0x1, P0 ;  /* 0x000000134b157211 */ /* 0x000fe400000f0c57 */
[----:B------:R-:W-:Y:S02]  /*87a0*/  LEA.HI R8, R8, R9, RZ, 0x3 ;  /* 0x0000000908087211 */ /* 0x000fe400078f18ff */
[----:B------:R-:W-:Y:S01]  /*87b0*/  ISETP.GE.AND P2, PT, R0, c[0x0][0x198], PT ;  /* 0x0000660000007a0c */ /* 0x000fe20003f46270 */
[----:B------:R1:W-:Y:S01]  /*87c0*/  LDGSTS.E.BYPASS.LTC128B.128 [R23+0x11080], [R20.64], !P3 ;  /* 0x1108000014177fae */ /* 0x0003e2000d901d5a */
[----:B------:R-:W-:Y:S02]  /*87d0*/  ISETP.GE.AND P0, PT, R4, c[0x0][0x198], PT ;  /* 0x0000660004007a0c */ /* 0x000fe40003f06270 */
[----:B------:R-:W-:Y:S02]  /*87e0*/  LOP3.LUT R13, R13, 0xfffffff8, RZ, 0xc0, !PT ;  /* 0xfffffff80d0d7812 */ /* 0x000fe400078ec0ff */
[----:B------:R-:W-:-:S02]  /*87f0*/  LOP3.LUT R11, R11, 0xfffffff8, RZ, 0xc0, !PT ;  /* 0xfffffff80b0b7812 */ /* 0x000fc400078ec0ff */
[----:B------:R-:W-:Y:S01]  /*8800*/  LOP3.LUT R9, R8, 0xfffffff8, RZ, 0xc0, !PT ;  /* 0xfffffff808097812 */ /* 0x000fe200078ec0ff */
[----:B------:R-:W-:-:S04]  /*8810*/  IMAD.WIDE R24, R13, 0x2, R18 ;  /* 0x000000020d187825 */ /* 0x000fc800078e0212 */
[--C-:B------:R-:W-:Y:S01]  /*8820*/  IMAD.WIDE R26, R11, 0x2, R18.reuse ;  /* 0x000000020b1a7825 */ /* 0x100fe200078e0212 */
[----:B------:R1:W-:Y:S03]  /*8830*/  LDGSTS.E.BYPASS.LTC128B.128 [R23+0x15080], [R24.64], !P1 ;  /* 0x1508000018177fae */ /* 0x0003e6000c901d5a */
[----:B------:R-:W-:Y:S01]  /*8840*/  IMAD.WIDE R18, R9, 0x2, R18 ;  /* 0x0000000209127825 */ /* 0x000fe200078e0212 */
[----:B------:R1:W-:Y:S01]  /*8850*/  LDGSTS.E.BYPASS.LTC128B.128 [R23+0x19080], [R26.64], !P2 ;  /* 0x190800001a177fae */ /* 0x0003e2000d101d5a */
[----:B------:R-:W-:-:S03]  /*8860*/  ISETP.NE.AND P2, PT, R15, RZ, PT ;  /* 0x000000ff0f00720c */ /* 0x000fc60003f45270 */
[----:B------:R1:W-:Y:S05]  /*8870*/  LDGSTS.E.BYPASS.LTC128B.128 [R23+0x1d080], [R18.64], !P0 ;  /* 0x1d08000012177fae */ /* 0x0003ea000c101d5a */
.L_x_1432:
[----:B--2---:R-:W-:Y:S05]  /*8880*/  BSYNC B0 ;  /* 0x0000000000007941 */ /* 0x004fea0003800000 */
.L_x_1431:
[----:B------:R-:W-:Y:S01]  /*8890*/  IADD3 R8, R12, 0x40, RZ ;  /* 0x000000400c087810 */ /* 0x000fe20007ffe0ff */
[----:B-1----:R1:W2:Y:S01]  /*88a0*/  SHFL.IDX PT, R21, R16, 0x2, 0x181f ;  /* 0x00581f0010157f89 */ /* 0x0022a200000e0000 */
[----:B------:R-:W-:Y:S02]  /*88b0*/  BSSY B0, `(.L_x_1433) ;  /* 0x000001f000007945 */ /* 0x000fe40003800000 */
[----:B------:R-:W-:Y:S01]  /*88c0*/  ISETP.GE.AND P0, PT, R8, UR6, PT ;  /* 0x0000000608007c0c */ /* 0x000fe2000bf06270 */
[----:B------:R1:W4:Y:S03]  /*88d0*/  SHFL.IDX PT, R20, R17, 0x2, 0x181f ;  /* 0x00581f0011147f89 */ /* 0x00032600000e0000 */
[----:B------:R-:W-:-:S09]  /*88e0*/  P2R R9, PR, RZ, 0x1 ;  /* 0x00000001ff097803 */ /* 0x000fd20000000000 */
[----:B------:R-:W-:Y:S05]  /*88f0*/  @P0 BRA `(.L_x_1434) ;  /* 0x000001a000000947 */ /* 0x000fea0003800000 */
[C---:B------:R-:W-:Y:S01]  /*8900*/  IADD3 R14, R75.reuse, 0x80, RZ ;  /* 0x000000804b0e7810 */ /* 0x040fe20007ffe0ff */
[----:B------:R-:W-:Y:S01]  /*8910*/  IMAD.SHL.U32 R19, R6, 0x2, RZ ;  /* 0x0000000206137824 */ /* 0x000fe200078e00ff */
[C---:B------:R-:W-:Y:S02]  /*8920*/  IADD3 R11, R75.reuse, 0xc0, RZ ;  /* 0x000000c04b0b7810 */ /* 0x040fe40007ffe0ff */
[----:B------:R-:W-:Y:S02]  /*8930*/  SHF.R.S32.HI R15, RZ, 0x1f, R52 ;  /* 0x0000001fff0f7819 */ /* 0x000fe40000011434 */
[----:B------:R-:W-:Y:S02]  /*8940*/  SHF.R.S32.HI R13, RZ, 0x1f, R14 ;  /* 0x0000001fff0d7819 */ /* 0x000fe4000001140e */
[----:B----4-:R-:W-:Y:S02]  /*8950*/  LEA R22, P0, R75, R20, 0x1 ;  /* 0x000000144b167211 */ /* 0x010fe400078008ff */
[----:B------:R-:W-:-:S02]  /*8960*/  SHF.R.S32.HI R8, RZ, 0x1f, R11 ;  /* 0x0000001fff087819 */ /* 0x000fc4000001140b */
[----:B------:R-:W-:Y:S02]  /*8970*/  LEA.HI R15, R15, R52, RZ, 0x3 ;  /* 0x000000340f0f7211 */ /* 0x000fe400078f18ff */
[----:B---3--:R-:W-:Y:S02]  /*8980*/  P2R R18, PR, RZ, 0x4 ;  /* 0x00000004ff127803 */ /* 0x008fe40000000000 */
[----:B------:R-:W-:Y:S02]  /*8990*/  LEA.HI R13, R13, R14, RZ, 0x3 ;  /* 0x0000000e0d0d7211 */ /* 0x000fe400078f18ff */
[----:B--2---:R-:W-:Y:S02]  /*89a0*/  LEA.HI.X R23, R75, R21, R87, 0x1, P0 ;  /* 0x000000154b177211 */ /* 0x004fe400000f0c57 */
[----:B------:R-:W-:Y:S02]  /*89b0*/  LEA.HI R8, R8, R11, RZ, 0x3 ;  /* 0x0000000b08087211 */ /* 0x000fe400078f18ff */
[----:B------:R-:W-:Y:S01]  /*89c0*/  ISETP.GE.AND P2, PT, R0, c[0x0][0x198], PT ;  /* 0x0000660000007a0c */ /* 0x000fe20003f46270 */
[----:B------:R-:W-:Y:S01]  /*89d0*/  @!PT LDS RZ, [RZ] ;  /* 0x00000000fffff984 */ /* 0x000fe20000000800 */
[----:B------:R2:W-:Y:S01]  /*89e0*/  LDGSTS.E.BYPASS.LTC128B.128 [R19+0x12080], [R22.64], !P3 ;  /* 0x1208000016137fae */ /* 0x0005e2000d901d5a */
[----:B------:R-:W-:-:S02]  /*89f0*/  ISETP.GE.AND P0, PT, R4, c[0x0][0x198], PT ;  /* 0x0000660004007a0c */ /* 0x000fc40003f06270 */
[----:B------:R-:W-:Y:S02]  /*8a00*/  LOP3.LUT R15, R15, 0xfffffff8, RZ, 0xc0, !PT ;  /* 0xfffffff80f0f7812 */ /* 0x000fe400078ec0ff */
[----:B------:R-:W-:Y:S02]  /*8a10*/  LOP3.LUT R13, R13, 0xfffffff8, RZ, 0xc0, !PT ;  /* 0xfffffff80d0d7812 */ /* 0x000fe400078ec0ff */
        /* <DEDUP_REMOVED lines=8> */
.L_x_1434:
[----:B------:R-:W-:Y:S05]  /*8aa0*/  BSYNC B0 ;  /* 0x0000000000007941 */ /* 0x000fea0003800000 */
.L_x_1433:
[----:B------:R-:W-:Y:S01]  /*8ab0*/  IADD3 R8, R12, 0x60, RZ ;  /* 0x000000600c087810 */ /* 0x000fe20007ffe0ff */
[----:B------:R-:W-:Y:S01]  /*8ac0*/  UMOV UR12, 0x30 ;  /* 0x00000030000c7882 */ /* 0x000fe20000000000 */
[----:B--2---:R2:W1:Y:S01]  /*8ad0*/  SHFL.IDX PT, R19, R16, 0x3, 0x181f ;  /* 0x00781f0010137f89 */ /* 0x00446200000e0000 */
[----:B------:R-:W-:Y:S01]  /*8ae0*/  ULDC.64 UR4, c[0x0][0x1e0] ;  /* 0x0000780000047ab9 */ /* 0x000fe20000000a00 */
[----:B------:R-:W-:Y:S01]  /*8af0*/  ISETP.GE.AND P0, PT, R8, UR6, PT ;  /* 0x0000000608007c0c */ /* 0x000fe2000bf06270 */
[----:B------:R-:W-:Y:S01]  /*8b00*/  UIMAD.WIDE.U32 UR20, UR12, UR4, URZ ;  /* 0x000000040c1472a5 */ /* 0x000fe2000f8e003f */
[----:B---3--:R2:W3:Y:S01]  /*8b10*/  SHFL.IDX PT, R18, R17, 0x3, 0x181f ;  /* 0x00781f0011127f89 */ /* 0x0084e200000e0000 */
[----:B------:R-:W-:Y:S01]  /*8b20*/  UIMAD UR5, UR12, UR5, URZ ;  /* 0x000000050c0572a4 */ /* 0x000fe2000f8e023f */
[----:B------:R-:W-:Y:S01]  /*8b30*/  BSSY B0, `(.L_x_1435) ;  /* 0x000001c000007945 */ /* 0x000fe20003800000 */
[----:B------:R-:W-:Y:S02]  /*8b40*/  P2R R8, PR, RZ, 0x1 ;  /* 0x00000001ff087803 */ /* 0x000fe40000000000 */
[----:B------:R-:W-:-:S06]  /*8b50*/  UIADD3 UR9, UR21, UR5, URZ ;  /* 0x0000000515097290 */ /* 0x000fcc000fffe03f */
[----:B------:R-:W-:Y:S05]  /*8b60*/  @P0 BRA `(.L_x_1436) ;  /* 0x0000018000000947 */ /* 0x000fea0003800000 */
[----:B------:R-:W-:Y:S01]  /*8b70*/  SHF.R.S32.HI R11, RZ, 0x1f, R52 ;  /* 0x0000001fff0b7819 */ /* 0x000fe20000011434 */
[----:B------:R-:W-:Y:S01]  /*8b80*/  IMAD.SHL.U32 R13, R6, 0x2, RZ ;  /* 0x00000002060d7824 */ /* 0x000fe200078e00ff */
[----:B------:R-:W-:Y:S02]  /*8b90*/  IADD3 R14, R75, 0x80, RZ ;  /* 0x000000804b0e7810 */ /* 0x000fe40007ffe0ff */
[----:B------:R-:W-:Y:S02]  /*8ba0*/  LEA.HI R11, R11, R52, RZ, 0x3 ;  /* 0x000000340b0b7211 */ /* 0x000fe400078f18ff */
[----:B-123--:R-:W-:Y:S02]  /*8bb0*/  LEA R16, P0, R75, R18, 0x1 ;  /* 0x000000124b107211 */ /* 0x00efe400078008ff */
[----:B------:R-:W-:Y:S02]  /*8bc0*/  LOP3.LUT R11, R11, 0xfffffff8, RZ, 0xc0, !PT ;  /* 0xfffffff80b0b7812 */ /* 0x000fe400078ec0ff */
[----:B------:R-:W-:-:S02]  /*8bd0*/  LEA.HI.X R17, R75, R19, R87, 0x1, P0 ;  /* 0x000000134b117211 */ /* 0x000fc400000f0c57 */
[----:B------:R-:W-:Y:S01]  /*8be0*/  ISETP.GE.AND P0, PT, R0, c[0x0][0x198], PT ;  /* 0x0000660000007a0c */ /* 0x000fe20003f06270 */
[----:B----4-:R-:W-:Y:S01]  /*8bf0*/  IMAD.WIDE R20, R11, 0x2, R18 ;  /* 0x000000020b147825 */ /* 0x010fe200078e0212 */
[----:B------:R-:W-:Y:S01]  /*8c00*/  SHF.R.S32.HI R11, RZ, 0x1f, R14 ;  /* 0x0000001fff0b7819 */ /* 0x000fe2000001140e */
[----:B------:R-:W-:Y:S01]  /*8c10*/  @!PT LDS RZ, [RZ] ;  /* 0x00000000fffff984 */ /* 0x000fe20000000800 */
[----:B------:R1:W-:Y:S03]  /*8c20*/  LDGSTS.E.BYPASS.LTC128B.128 [R13+0x13080], [R16.64], !P3 ;  /* 0x13080000100d7fae */ /* 0x0003e6000d901d5a */
[----:B------:R-:W-:Y:S01]  /*8c30*/  LEA.HI R11, R11, R14, RZ, 0x3 ;  /* 0x0000000e0b0b7211 */ /* 0x000fe200078f18ff */
[----:B------:R1:W-:Y:S03]  /*8c40*/  LDGSTS.E.BYPASS.LTC128B.128 [R13+0x17080], [R20.64], !P1 ;  /* 0x17080000140d7fae */ /* 0x0003e6000c901d5a */
[----:B------:R-:W-:-:S05]  /*8c50*/  LOP3.LUT R11, R11, 0xfffffff8, RZ, 0xc0, !PT ;  /* 0xfffffff80b0b7812 */ /* 0x000fca00078ec0ff */
[----:B------:R-:W-:Y:S01]  /*8c60*/  IMAD.WIDE R14, R11, 0x2, R18 ;  /* 0x000000020b0e7825 */ /* 0x000fe200078e0212 */
[----:B------:R-:W-:-:S04]  /*8c70*/  IADD3 R11, R75, 0xc0, RZ ;  /* 0x000000c04b0b7810 */ /* 0x000fc80007ffe0ff */
[----:B------:R-:W-:Y:S01]  /*8c80*/  SHF.R.S32.HI R0, RZ, 0x1f, R11 ;  /* 0x0000001fff007819 */ /* 0x000fe2000001140b */
[----:B------:R1:W-:Y:S01]  /*8c90*/  LDGSTS.E.BYPASS.LTC128B.128 [R13+0x1b080], [R14.64], !P0 ;  /* 0x1b0800000e0d7fae */ /* 0x0003e2000c101d5a */
[----:B------:R-:W-:Y:S02]  /*8ca0*/  ISETP.GE.AND P0, PT, R4, c[0x0][0x198], PT ;  /* 0x0000660004007a0c */ /* 0x000fe40003f06270 */
[----:B------:R-:W-:-:S04]  /*8cb0*/  LEA.HI R11, R0, R11, RZ, 0x3 ;  /* 0x0000000b000b7211 */ /* 0x000fc800078f18ff */
[----:B------:R-:W-:-:S05]  /*8cc0*/  LOP3.LUT R11, R11, 0xfffffff8, RZ, 0xc0, !PT ;  /* 0xfffffff80b0b7812 */ /* 0x000fca00078ec0ff */
[----:B------:R-:W-:-:S05]  /*8cd0*/  IMAD.WIDE R18, R11, 0x2, R18 ;  /* 0x000000020b127825 */ /* 0x000fca00078e0212 */
[----:B------:R1:W-:Y:S02]  /*8ce0*/  LDGSTS.E.BYPASS.LTC128B.128 [R13+0x1f080], [R18.64], !P0 ;  /* 0x1f080000120d7fae */ /* 0x0003e4000c101d5a */
.L_x_1436:
[----:B------:R-:W-:Y:S05]  /*8cf0*/  BSYNC B0 ;  /* 0x0000000000007941 */ /* 0x000fea0003800000 */
.L_x_1435:
[----:B------:R-:W-:Y:S01]  /*8d00*/  UIMAD UR12, UR13, -0x30, UR12 ;  /* 0xffffffd00d0c78a4 */ /* 0x000fe2000f8e020c */
[----:B-12---:R-:W-:Y:S01]  /*8d10*/  IMAD.U32 R16, RZ, RZ, UR20 ;  /* 0x00000014ff107e24 */ /* 0x006fe2000f8e00ff */
[----:B------:R-:W-:Y:S01]  /*8d20*/  UIADD3 UR15, UR13, -0x1, URZ ;  /* 0xffffffff0d0f7890 */ /* 0x000fe2000fffe03f */
[----:B------:R-:W-:Y:S01]  /*8d30*/  IMAD.MOV.U32 R232, RZ, RZ, R228 ;  /* 0x000000ffffe87224 */ /* 0x000fe200078e00e4 */
[----:B------:R-:W-:Y:S01]  /*8d40*/  UIADD3 UR11, UR14, UR12, URZ ;  /* 0x0000000c0e0b7290 */ /* 0x000fe2000fffe03f */
[----:B------:R-:W-:Y:S01]  /*8d50*/  IMAD.U32 R17, RZ, RZ, UR21 ;  /* 0x00000015ff117e24 */ /* 0x000fe2000f8e00ff */
[----:B------:R-:W-:Y:S01]  /*8d60*/  USHF.R.S32.HI UR10, URZ, 0x1f, UR15 ;  /* 0x0000001f3f0a7899 */ /* 0x000fe2000801140f */
[----:B------:R-:W0:Y:S01]  /*8d70*/  LDGDEPBAR ;  /* 0x00000000000079af */ /* 0x000e220000000000 */
[----:B------:R-:W-:Y:S01]  /*8d80*/  UISETP.LT.AND UP0, UPT, UR11, 0x30, UPT ;  /* 0x000000300b00788c */ /* 0x000fe2000bf01270 */
[----:B------:R-:W-:Y:S01]  /*8d90*/  IMAD.WIDE.U32 R16, R16, UR15, R232 ;  /* 0x0000000f10107c25 */ /* 0x000fe2000f8e00e8 */
[----:B------:R-:W-:-:S02]  /*8da0*/  UIMAD UR4, UR9, UR15, URZ ;  /* 0x0000000f090472a4 */ /* 0x000fc4000f8e023f */
[----:B------:R-:W-:Y:S02]  /*8db0*/  USEL UR5, UR11, 0x30, UP0 ;  /* 0x000000300b057887 */ /* 0x000fe40008000000 */
[----:B------:R-:W-:Y:S02]  /*8dc0*/  UIMAD UR4, UR10, UR20, UR4 ;  /* 0x000000140a0472a4 */ /* 0x000fe4000f8e0204 */
[----:B------:R-:W-:Y:S02]  /*8dd0*/  UMOV UR7, 0x5 ;  /* 0x0000000500077882 */ /* 0x000fe40000000000 */
[----:B------:R-:W-:Y:S02]  /*8de0*/  IADD3 R4, -R196, UR5, RZ ;  /* 0x00000005c4047c10 */ /* 0x000fe4000fffe1ff */
[----:B------:R-:W-:Y:S01]  /*8df0*/  IADD3 R0, R17, UR4, RZ ;  /* 0x0000000411007c10 */ /* 0x000fe2000fffe0ff */
[----:B------:R-:W-:Y:S01]  /*8e00*/  ULDC.64 UR4, c[0x0][0x1e0] ;  /* 0x0000780000047ab9 */ /* 0x000fe20000000a00 */
[----:B------:R-:W-:Y:S01]  /*8e10*/  BAR.SYNC.DEFER_BLOCKING 0x0 ;  /* 0x0000000000007b1d */ /* 0x000fe20000010000 */
[----:B------:R-:W-:Y:S01]  /*8e20*/  ISETP.GE.AND P1, PT, R4, 0x1, PT ;  /* 0x000000010400780c */ /* 0x000fe20003f26270 */
[----:B------:R-:W-:-:S02]  /*8e30*/  USHF.L.U32 UR8, UR4, 0x5, URZ ;  /* 0x0000000504087899 */ /* 0x000fc4000800063f */
[----:B------:R-:W-:-:S10]  /*8e40*/  USHF.L.U64.HI UR7, UR4, UR7, UR5 ;  /* 0x0000000704077299 */ /* 0x000fd40008010205 */
[----:B------:R-:W-:Y:S01]  /*8e50*/  @P1 LEA R14, P0, R16, c[0x0][0x1c8], 0x1 ;  /* 0x00007200100e1a11 */ /* 0x000fe200078008ff */
[----:B------:R-:W-:-:S03]  /*8e60*/  @P1 IMAD.SHL.U32 R13, R6, 0x2, RZ ;  /* 0x00000002060d1824 */ /* 0x000fc600078e00ff */
[----:B------:R-:W-:Y:S02]  /*8e70*/  @P1 LEA.HI.X R15, R16, c[0x0][0x1cc], R0, 0x1, P0 ;  /* 0x00007300100f1a11 */ /* 0x000fe400000f0c00 */
[----:B------:R-:W-:-:S13]  /*8e80*/  ISETP.GE.AND P0, PT, R4, 0x21, PT ;  /* 0x000000210400780c */ /* 0x000fda0003f06270 */
[----:B------:R-:W-:-:S04]  /*8e90*/  @P0 IADD3 R4, P3, R16, UR8, RZ ;  /* 0x0000000810040c10 */ /* 0x000fc8000ff7e0ff */
[----:B------:R-:W-:Y:S02]  /*8ea0*/  @P0 IADD3.X R11, R0, UR7, RZ, P3, !PT ;  /* 0x00000007000b0c10 */ /* 0x000fe40009ffe4ff */
[----:B------:R-:W-:-:S04]  /*8eb0*/  @P0 LEA R16, P3, R4, c[0x0][0x1c8], 0x1 ;  /* 0x0000720004100a11 */ /* 0x000fc800078608ff */
[----:B------:R-:W-:Y:S01]  /*8ec0*/  @P0 LEA.HI.X R17, R4, c[0x0][0x1cc], R11, 0x1, P3 ;  /* 0x0000730004110a11 */ /* 0x000fe200018f0c0b */
[----:B------:R-:W-:Y:S01]  /*8ed0*/  @P0 IMAD.SHL.U32 R11, R6, 0x2, RZ ;  /* 0x00000002060b0824 */ /* 0x000fe200078e00ff */
[----:B------:R-:W-:Y:S02]  /*8ee0*/  LOP3.LUT P3, RZ, R223, 0x1, RZ, 0xc0, !PT ;  /* 0x00000001dfff7812 */ /* 0x000fe4000786c0ff */
[----:B------:R-:W-:Y:S02]  /*8ef0*/  LEA.HI R4, R7, R84, RZ, 0x5 ;  /* 0x0000005407047211 */ /* 0x000fe400078f28ff */
[----:B------:R-:W-:Y:S02]  /*8f00*/  SEL R0, RZ, 0x1, P3 ;  /* 0x00000001ff007807 */ /* 0x000fe40001800000 */
[----:B------:R-:W-:-:S07]  /*8f10*/  SHF.R.S32.HI R77, RZ, 0x5, R4 ;  /* 0x00000005ff4d7819 */ /* 0x000fce0000011404 */
        /* <DEDUP_REMOVED lines=16> */
.L_x_1437:
[----:B------:R-:W-:Y:S01]  /*9020*/  ULDC.U8 UR4, c[0x0][0x298] ;  /* 0x0000a60000047ab9 */ /* 0x000fe20000000000 */
[----:B-1----:R-:W-:Y:S01]  /*9030*/  SHF.R.S32.HI R16, RZ, 0x1f, R85 ;  /* 0x0000001fff107819 */ /* 0x002fe20000011455 */
[----:B------:R-:W-:Y:S01]  /*9040*/  IMAD.WIDE.U32 R14, R85, c[0x0][0x280], RZ ;  /* 0x0000a000550e7a25 */ /* 0x000fe200078e00ff */
[----:B------:R-:W-:Y:S01]  /*9050*/  ISETP.NE.AND P0, PT, RZ, UR4, PT ;  /* 0x00000004ff007c0c */ /* 0x000fe2000bf05270 */
[----:B------:R-:W-:Y:S01]  /*9060*/  BSSY B2, `(.L_x_1438) ;  /* 0x00008de000027945 */ /* 0x000fe20003800000 */
[----:B------:R-:W-:Y:S01]  /*9070*/  LEA R12, R53, R12, 0x5 ;  /* 0x0000000c350c7211 */ /* 0x000fe200078e28ff */
[----:B---3--:R-:W-:Y:S01]  /*9080*/  IMAD R18, R16, c[0x0][0x280], RZ ;  /* 0x0000a00010127a24 */ /* 0x008fe200078e02ff */
        /* <DEDUP_REMOVED lines=8> */
[----:B------:R-:W-:Y:S01]  /*9110*/  PLOP3.LUT P0, PT, PT, PT, UP2, 0x80, 0x0 ;  /* 0x000000000000781c */ /* 0x000fe20003f0f028 */
[----:B------:R-:W-:Y:S01]  /*9120*/  IMAD.MOV.U32 R18, RZ, RZ, R14 ;  /* 0x000000ffff127224 */ /* 0x000fe200078e000e */
[----:B------:R-:W-:Y:S01]  /*9130*/  BSSY B0, `(.L_x_1440) ;  /* 0x0000049000007945 */ /* 0x000fe20003800000 */
[----:B----4-:R-:W-:Y:S01]  /*9140*/  IMAD.MOV.U32 R20, RZ, RZ, R16 ;  /* 0x000000ffff147224 */ /* 0x010fe200078e0010 */
[----:B------:R-:W-:Y:S01]  /*9150*/  CS2R R72, SRZ ;  /* 0x0000000000487805 */ /* 0x000fe2000001ff00 */
        /* <DEDUP_REMOVED lines=9> */
[----:B------:R-:W-:Y:S01]  /*91f0*/  PLOP3.LUT P0, PT, PT, PT, UP2, 0x80, 0x0 ;  /* 0x000000000000781c */ /* 0x000fe20003f0f028 */
[----:B------:R-:W-:-:S12]  /*9200*/  CS2R R100, SRZ ;  /* 0x0000000000647805 */ /* 0x000fd8000001ff00 */
[----:B------:R-:W-:-:S04]  /*9210*/  @P0 SHF.R.U32.HI R12, RZ, c[0x0][0x2cc], R11 ;  /* 0x0000b300ff0c0a19 */ /* 0x000fc8000001160b */
[----:B------:R-:W-:Y:S01]  /*9220*/  SHF.R.S32.HI R11, RZ, 0x1f, R12 ;  /* 0x0000001fff0b7819 */ /* 0x000fe2000001140c */
[----:B------:R-:W-:-:S04]  /*9230*/  IMAD.WIDE.U32 R14, R12, c[0x0][0x280], R18 ;  /* 0x0000a0000c0e7a25 */ /* 0x000fc800078e0012 */
[C---:B------:R-:W-:Y:S01]  /*9240*/  IMAD R13, R11.reuse, c[0x0][0x280], RZ ;  /* 0x0000a0000b0d7a24 */ /* 0x040fe200078e02ff */
[----:B------:R-:W-:Y:S01]  /*9250*/  LEA R17, P0, R14, c[0x0][0x270], 0x1 ;  /* 0x00009c000e117a11 */ /* 0x000fe200078008ff */
[----:B------:R-:W-:Y:S02]  /*9260*/  IMAD R11, R11, c[0x0][0x290], RZ ;  /* 0x0000a4000b0b7a24 */ /* 0x000fe400078e02ff */
[C---:B------:R-:W-:Y:S02]  /*9270*/  IMAD R13, R12.reuse, c[0x0][0x284], R13 ;  /* 0x0000a1000c0d7a24 */ /* 0x040fe400078e020d */
[C---:B------:R-:W-:Y:S01]  /*9280*/  IMAD.WIDE.U32 R20, R12.reuse, c[0x0][0x290], R20 ;  /* 0x0000a4000c147a25 */ /* 0x040fe200078e0014 */
[----:B------:R1:W2:Y:S02]  /*9290*/  SHFL.IDX PT, R22, R17, RZ, 0x181f ;  /* 0x00181fff11167589 */ /* 0x0002a400000e0000 */
[----:B------:R-:W-:Y:S01]  /*92a0*/  IADD3 R18, R15, R13, RZ ;  /* 0x0000000d0f127210 */ /* 0x000fe20007ffe0ff */
[----:B------:R-:W-:-:S03]  /*92b0*/  IMAD R11, R12, c[0x0][0x294], R11 ;  /* 0x0000a5000c0b7a24 */ /* 0x000fc600078e020b */
[----:B------:R-:W-:Y:S02]  /*92c0*/  LEA.HI.X R18, R14, c[0x0][0x274], R18, 0x1, P0 ;  /* 0x00009d000e127a11 */ /* 0x000fe400000f0c12 */
[----:B------:R-:W-:Y:S02]  /*92d0*/  IADD3 R13, R21, R11, RZ ;  /* 0x0000000b150d7210 */ /* 0x000fe40007ffe0ff */
[C---:B------:R-:W-:Y:S01]  /*92e0*/  LEA R12, P0, R20.reuse, c[0x0][0x288], 0x1 ;  /* 0x0000a200140c7a11 */ /* 0x040fe200078008ff */
[----:B------:R1:W3:Y:S03]  /*92f0*/  SHFL.IDX PT, R23, R18, RZ, 0x181f ;  /* 0x00181fff12177589 */ /* 0x0002e600000e0000 */
[----:B------:R-:W-:Y:S02]  /*9300*/  LEA.HI.X R13, R20, c[0x0][0x28c], R13, 0x1, P0 ;  /* 0x0000a300140d7a11 */ /* 0x000fe400000f0c0d */
        /* <DEDUP_REMOVED lines=43> */
.L_x_1441:
[----:B------:R-:W-:Y:S05]  /*95c0*/  BSYNC B0 ;  /* 0x0000000000007941 */ /* 0x000fea0003800000 */
.L_x_1440:
        /* <DEDUP_REMOVED lines=9> */
[----:B--23--:R-:W-:Y:S01]  /*9660*/  IMAD.MOV.U32 R22, RZ, RZ, R106 ;  /* 0x000000ffff167224 */ /* 0x00cfe200078e006a */
        /* <DEDUP_REMOVED lines=68> */
.L_x_1443:
[----:B------:R-:W-:Y:S05]  /*9ab0*/  BSYNC B0 ;  /* 0x0000000000007941 */ /* 0x000fea0003800000 */
.L_x_1442:
        /* <DEDUP_REMOVED lines=80> */
.L_x_1445:
[----:B---34-:R-:W-:Y:S05]  /*9fc0*/  BSYNC B0 ;  /* 0x0000000000007941 */ /* 0x018fea0003800000 */
.L_x_1444:
        /* <DEDUP_REMOVED lines=78> */
.L_x_1447:
[----:B---3--:R-:W-:Y:S05]  /*a4b0*/  BSYNC B0 ;  /* 0x0000000000007941 */ /* 0x008fea0003800000 */
.L_x_1446:
        /* <DEDUP_REMOVED lines=56> */
[----:B------:R-:W-:Y:S01]  /*a840*/  HADD2.F32 R10, -RZ, R10.H1_H1 ;  /* 0x3000000aff0a7230 */ /* 0x000fe20000004100 */
[-C--:B------:R-:W-:Y:S01]  /*a850*/  FMUL.FTZ R112, R103, R105.reuse ;  /* 0x0000006967707220 */ /* 0x080fe20000410000 */
[--C-:B------:R-:W-:Y:S01]  /*a860*/  HADD2.F32 R104, -RZ, R9.reuse.H0_H0 ;  /* 0x20000009ff687230 */ /* 0x100fe20000004100 */
[-C--:B------:R-:W-:Y:S01]  /*a870*/  FFMA.FTZ R98, R101, R110.reuse, -R98 ;  /* 0x0000006e65627223 */ /* 0x080fe20000010862 */
[----:B------:R-:W-:Y:S01]  /*a880*/  HADD2.F32 R9, -RZ, R9.H1_H1 ;  /* 0x30000009ff097230 */ /* 0x000fe20000004100 */
[----:B------:R-:W-:Y:S01]  /*a890*/  FMUL.FTZ R114, R102, R105 ;  /* 0x0000006966727220 */ /* 0x000fe20000410000 */
[----:B------:R-:W-:Y:S01]  /*a8a0*/  HADD2.F32 R101, -RZ, R96.H0_H0 ;  /* 0x20000060ff657230 */ /* 0x000fe20000004100 */
[----:B------:R-:W-:-:S02]  /*a8b0*/  FFMA.FTZ R11, R11, R110, R100 ;  /* 0x0000006e0b0b7223 */ /* 0x000fc40000010064 */
[----:B------:R-:W-:Y:S02]  /*a8c0*/  FFMA.FTZ R112, R102, R111, -R112 ;  /* 0x0000006f66707223 */ /* 0x000fe40000010870 */
[-C--:B------:R-:W-:Y:S01]  /*a8d0*/  FMUL.FTZ R96, R10, R91.reuse ;  /* 0x0000005b0a607220 */ /* 0x080fe20000410000 */
[----:B------:R-:W-:Y:S01]  /*a8e0*/  F2FP.PACK_AB R11, R11, R98 ;  /* 0x000000620b0b723e */ /* 0x000fe200000000ff */
[----:B------:R-:W-:Y:S02]  /*a8f0*/  FMUL.FTZ R91, R8, R91 ;  /* 0x0000005b085b7220 */ /* 0x000fe40000410000 */
[-C--:B------:R-:W-:Y:S02]  /*a900*/  FMUL.FTZ R100, R9, R99.reuse ;  /* 0x0000006309647220 */ /* 0x080fe40000410000 */
[----:B------:R-:W-:Y:S02]  /*a910*/  FMUL.FTZ R102, R104, R99 ;  /* 0x0000006368667220 */ /* 0x000fe40000410000 */
        /* <DEDUP_REMOVED lines=8> */
[----:B------:R1:W-:Y:S02]  /*a9a0*/  STS.128 [R118+0x10080], R8 ;  /* 0x0100800876007388 */ /* 0x0003e40000000c00 */
.L_x_1451:
[----:B------:R-:W-:Y:S05]  /*a9b0*/  BSYNC B0 ;  /* 0x0000000000007941 */ /* 0x000fea0003800000 */
.L_x_1450:
        /* <DEDUP_REMOVED lines=46> */
.L_x_1453:
[----:B------:R-:W-:Y:S05]  /*aca0*/  BSYNC B0 ;  /* 0x0000000000007941 */ /* 0x000fea0003800000 */
.L_x_1452:
        /* <DEDUP_REMOVED lines=22> */
[C---:B------:R-:W-:Y:S01]  /*ae10*/  FMUL.FTZ R116, R91.reuse, R116 ;  /* 0x000000745b747220 */ /* 0x040fe20000410000 */
[--C-:B------:R-:W-:Y:S01]  /*ae20*/  HADD2.F32 R98, -RZ, R9.reuse.H0_H0 ;  /* 0x20000009ff627230 */ /* 0x100fe20000004100 */
[----:B------:R-:W-:Y:S01]  /*ae30*/  FFMA.FTZ R100, R91, R120, -R100 ;  /* 0x000000785b647223 */ /* 0x000fe20000010864 */
[----:B------:R-:W-:Y:S01]  /*ae40*/  HADD2.F32 R10, -RZ, R10.H1_H1 ;  /* 0x3000000aff0a7230 */ /* 0x000fe20000004100 */
[-C--:B------:R-:W-:Y:S01]  /*ae50*/  FMUL.FTZ R102, R97, R99.reuse ;  /* 0x0000006361667220 */ /* 0x080fe20000410000 */
        /* <DEDUP_REMOVED lines=19> */
.L_x_1455:
[----:B------:R-:W-:Y:S05]  /*af90*/  BSYNC B0 ;  /* 0x0000000000007941 */ /* 0x000fea0003800000 */
.L_x_1454:
        /* <DEDUP_REMOVED lines=27> */
[----:B------:R-:W-:Y:S01]  /*b150*/  FMUL.FTZ R102, R90, R97 ;  /* 0x000000615a667220 */ /* 0x000fe20000410000 */
[----:B------:R-:W-:Y:S01]  /*b160*/  HADD2.F32 R85, -RZ, R76.H0_H0 ;  /* 0x2000004cff557230 */ /* 0x000fe20000004100 */
[----:B------:R-:W-:-:S02]  /*b170*/  FMUL.FTZ R76, R10, R75 ;  /* 0x0000004b0a4c7220 */ /* 0x000fc40000410000 */
[----:B------:R-:W-:Y:S02]  /*b180*/  FMUL.FTZ R97, R9, R83 ;  /* 0x0000005309617220 */ /* 0x000fe40000410000 */
[----:B------:R-:W-:Y:S02]  /*b190*/  FMUL.FTZ R75, R8, R75 ;  /* 0x0000004b084b7220 */ /* 0x000fe40000410000 */
[C---:B------:R-:W-:Y:S02]  /*b1a0*/  FMUL.FTZ R83, R96.reuse, R83 ;  /* 0x0000005360537220 */ /* 0x040fe40000410000 */
[----:B------:R-:W-:Y:S02]  /*b1b0*/  FFMA.FTZ R97, R96, R82, -R97 ;  /* 0x0000005260617223 */ /* 0x000fe40000010861 */
[----:B------:R-:W-:Y:S02]  /*b1c0*/  FFMA.FTZ R11, R11, R108, R106 ;  /* 0x0000006c0b0b7223 */ /* 0x000fe4000001006a */
[----:B------:R-:W-:-:S02]  /*b1d0*/  FFMA.FTZ R100, R90, R99, -R100 ;  /* 0x000000635a647223 */ /* 0x000fc40000010864 */
[----:B------:R-:W-:Y:S01]  /*b1e0*/  FFMA.FTZ R91, R91, R99, R102 ;  /* 0x000000635b5b7223 */ /* 0x000fe20000010066 */
[----:B------:R-:W-:Y:S01]  /*b1f0*/  F2FP.PACK_AB R11, R11, R98 ;  /* 0x000000620b0b723e */ /* 0x000fe200000000ff */
[-C--:B------:R-:W-:Y:S02]  /*b200*/  FFMA.FTZ R76, R8, R85.reuse, -R76 ;  /* 0x00000055084c7223 */ /* 0x080fe4000001084c */
[----:B------:R-:W-:Y:S01]  /*b210*/  FFMA.FTZ R75, R10, R85, R75 ;  /* 0x000000550a4b7223 */ /* 0x000fe2000001004b */
[----:B------:R-:W-:Y:S01]  /*b220*/  F2FP.PACK_AB R8, R91, R100 ;  /* 0x000000645b08723e */ /* 0x000fe200000000ff */
[----:B------:R-:W-:-:S03]  /*b230*/  FFMA.FTZ R82, R9, R82, R83 ;  /* 0x0000005209527223 */ /* 0x000fc60000010053 */
[----:B------:R-:W-:Y:S02]  /*b240*/  F2FP.PACK_AB R10, R75, R76 ;  /* 0x0000004c4b0a723e */ /* 0x000fe400000000ff */
[----:B------:R-:W-:-:S05]  /*b250*/  F2FP.PACK_AB R9, R82, R97 ;  /* 0x000000615209723e */ /* 0x000fca00000000ff */
[----:B------:R1:W-:Y:S02]  /*b260*/  STS.128 [R118+0x1c080], R8 ;  /* 0x01c0800876007388 */ /* 0x0003e40000000c00 */
.L_x_1449:
[----:B------:R-:W-:Y:S05]  /*b270*/  BSYNC B1 ;  /* 0x0000000000017941 */ /* 0x000fea0003800000 */
.L_x_1448:
        /* <DEDUP_REMOVED lines=33> */
[----:B------:R-:W-:-:S02]  /*b490*/  FMUL.FTZ R74, R10, R69 ;  /* 0x000000450a4a7220 */ /* 0x000fc40000410000 */
[----:B------:R-:W-:Y:S02]  /*b4a0*/  FMUL.FTZ R82, R9, R76 ;  /* 0x0000004c09527220 */ /* 0x000fe40000410000 */
[C---:B------:R-:W-:Y:S02]  /*b4b0*/  FMUL.FTZ R96, R83.reuse, R96 ;  /* 0x0000006053607220 */ /* 0x040fe40000410000 */
[----:B------:R-:W-:Y:S02]  /*b4c0*/  FMUL.FTZ R69, R8, R69 ;  /* 0x0000004508457220 */ /* 0x000fe40000410000 */
[----:B------:R-:W-:Y:S02]  /*b4d0*/  FMUL.FTZ R76, R90, R76 ;  /* 0x0000004c5a4c7220 */ /* 0x000fe40000410000 */
[-C--:B------:R-:W-:Y:S02]  /*b4e0*/  FFMA.FTZ R93, R83, R98.reuse, -R93 ;  /* 0x00000062535d7223 */ /* 0x080fe4000001085d */
[----:B------:R-:W-:-:S02]  /*b4f0*/  FFMA.FTZ R96, R85, R98, R96 ;  /* 0x0000006255607223 */ /* 0x000fc40000010060 */
[-C--:B------:R-:W-:Y:S02]  /*b500*/  FFMA.FTZ R74, R8, R11.reuse, -R74 ;  /* 0x0000000b084a7223 */ /* 0x080fe4000001084a */
        /* <DEDUP_REMOVED lines=8> */
.L_x_1459:
[----:B------:R-:W-:Y:S05]  /*b590*/  BSYNC B0 ;  /* 0x0000000000007941 */ /* 0x000fea0003800000 */
.L_x_1458:
        /* <DEDUP_REMOVED lines=33> */
[----:B------:R-:W-:Y:S02]  /*b7b0*/  FMUL.FTZ R63, R8, R63 ;  /* 0x0000003f083f7220 */ /* 0x000fe40000410000 */
        /* <DEDUP_REMOVED lines=12> */
.L_x_1461:
[----:B------:R-:W-:Y:S05]  /*b880*/  BSYNC B0 ;  /* 0x0000000000007941 */ /* 0x000fea0003800000 */
.L_x_1460:
        /* <DEDUP_REMOVED lines=46> */
.L_x_1463:
[----:B------:R-:W-:Y:S05]  /*bb70*/  BSYNC B0 ;  /* 0x0000000000007941 */ /* 0x000fea0003800000 */
.L_x_1462:
[----:B-1----:R-:W-:-:S04]  /*bb80*/  IADD3 R8, R16, 0x60, RZ ;  /* 0x0000006010087810 */ /* 0x002fc80007ffe0ff */
        /* <DEDUP_REMOVED lines=44> */
.L_x_1457:
[----:B------:R-:W-:Y:S05]  /*be50*/  BSYNC B1 ;  /* 0x0000000000017941 */ /* 0x000fea0003800000 */
.L_x_1456:
        /* <DEDUP_REMOVED lines=49> */
.L_x_1467:
[----:B------:R-:W-:Y:S05]  /*c170*/  BSYNC B0 ;  /* 0x0000000000007941 */ /* 0x000fea0003800000 */
.L_x_1466:
        /* <DEDUP_REMOVED lines=46> */
.L_x_1469:
[----:B------:R-:W-:Y:S05]  /*c460*/  BSYNC B0 ;  /* 0x0000000000007941 */ /* 0x000fea0003800000 */
.L_x_1468:
        /* <DEDUP_REMOVED lines=46> */
.L_x_1471:
[----:B------:R-:W-:Y:S05]  /*c750*/  BSYNC B0 ;  /* 0x0000000000007941 */ /* 0x000fea0003800000 */
.L_x_1470:
        /* <DEDUP_REMOVED lines=45> */
.L_x_1465:
[----:B------:R-:W-:Y:S05]  /*ca30*/  BSYNC B1 ;  /* 0x0000000000017941 */ /* 0x000fea0003800000 */
.L_x_1464:
        /* <DEDUP_REMOVED lines=48> */
.L_x_1474:
[----:B------:R-:W-:Y:S05]  /*cd40*/  BSYNC B0 ;  /* 0x0000000000007941 */ /* 0x000fea0003800000 */
.L_x_1473:
        /* <DEDUP_REMOVED lines=46> */
.L_x_1476:
[----:B------:R-:W-:Y:S05]  /*d030*/  BSYNC B0 ;  /* 0x0000000000007941 */ /* 0x000fea0003800000 */
.L_x_1475:
        /* <DEDUP_REMOVED lines=46> */
.L_x_1478:
[----:B------:R-:W-:Y:S05]  /*d320*/  BSYNC B0 ;  /* 0x0000000000007941 */ /* 0x000fea0003800000 */
.L_x_1477:
        /* <DEDUP_REMOVED lines=46> */
.L_x_1439:
[----:B------:R-:W-:Y:S01]  /*d610*/  PLOP3.LUT P0, PT, PT, PT, UP2, 0x80, 0x0 ;  /* 0x000000000000781c */ /* 0x000fe20003f0f028 */
        /* <DEDUP_REMOVED lines=17> */
[C---:B------:R-:W-:Y:S01]  /*d730*/  IMAD R13, R11.reuse, c[0x0][0x280], RZ ;  /* 0x0000a0000b0d7a24 */ /* 0x040fe200078e02ff */
        /* <DEDUP_REMOVED lines=40> */
.L_x_1480:
[----:B------:R-:W-:Y:S05]  /*d9c0*/  BSYNC B0 ;  /* 0x0000000000007941 */ /* 0x000fea0003800000 */
.L_x_1479:
[----:B------:R-:W-:Y:S01]  /*d9d0*/  ISETP.NE.AND P0, PT, R10, RZ, PT ;  /* 0x000000ff0a00720c */ /* 0x000fe20003f05270 */
[----:B-----5:R-:W-:Y:S01]  /*d9e0*/  IMAD.MOV.U32 R11, RZ, RZ, R94 ;  /* 0x000000ffff0b7224 */ /* 0x020fe200078e005e */
[----:B--2-4-:R-:W-:Y:S01]  /*d9f0*/  MOV R16, R93 ;  /* 0x0000005d00107202 */ /* 0x014fe20000000f00 */
        /* <DEDUP_REMOVED lines=60> */
.L_x_1482:
[----:B----4-:R-:W-:Y:S05]  /*ddc0*/  BSYNC B0 ;  /* 0x0000000000007941 */ /* 0x010fea0003800000 */
.L_x_1481:
        /* <DEDUP_REMOVED lines=65> */
.L_x_1484:
[----:B--2-4-:R-:W-:Y:S05]  /*e1e0*/  BSYNC B0 ;  /* 0x0000000000007941 */ /* 0x014fea0003800000 */
.L_x_1483:
        /* <DEDUP_REMOVED lines=63> */
.L_x_1486:
[----:B----4-:R-:W-:Y:S05]  /*e5e0*/  BSYNC B0 ;  /* 0x0000000000007941 */ /* 0x010fea0003800000 */
.L_x_1485:
        /* <DEDUP_REMOVED lines=41> */
[----:B------:R-:W-:Y:S01]  /*e880*/  SHF.R.U64 R96, R96, 0x10, R97 ;  /* 0x0000001060607819 */ /* 0x000fe20000001261 */
[--C-:B------:R-:W-:Y:S01]  /*e890*/  HADD2.F32 R130, -RZ, R121.reuse.H0_H0 ;  /* 0x20000079ff827230 */ /* 0x100fe20000004100 */
[----:B------:R-:W-:Y:S01]  /*e8a0*/  SHF.R.S32.HI R8, RZ, 0x1f, R9 ;  /* 0x0000001fff087819 */ /* 0x000fe20000011409 */
[--C-:B------:R-:W-:Y:S01]  /*e8b0*/  HADD2.F32 R138, -RZ, R124.reuse.H0_H0 ;  /* 0x2000007cff8a7230 */ /* 0x100fe20000004100 */
[----:B------:R-:W-:Y:S01]  /*e8c0*/  SHF.L.U32 R10, R9, 0x3, RZ ;  /* 0x00000003090a7819 */ /* 0x000fe200000006ff */
[----:B------:R-:W-:Y:S01]  /*e8d0*/  HADD2.F32 R121, -RZ, R121.H1_H1 ;  /* 0x30000079ff797230 */ /* 0x000fe20000004100 */
[----:B------:R-:W-:Y:S01]  /*e8e0*/  LEA.HI R8, R8, R9, RZ, 0x3 ;  /* 0x0000000908087211 */ /* 0x000fe200078f18ff */
[----:B------:R-:W-:Y:S01]  /*e8f0*/  HADD2.F32 R124, -RZ, R124.H1_H1 ;  /* 0x3000007cff7c7230 */ /* 0x000fe20000004100 */
[----:B------:R-:W-:Y:S01]  /*e900*/  LOP3.LUT R10, R119, 0x38, R10, 0xf8, !PT ;  /* 0x00000038770a7812 */ /* 0x000fe200078ef80a */
[--C-:B------:R-:W-:Y:S01]  /*e910*/  HADD2.F32 R135, -RZ, R125.reuse.H1_H1 ;  /* 0x3000007dff877230 */ /* 0x100fe20000004100 */
[----:B------:R-:W-:Y:S01]  /*e920*/  SHF.L.U32 R8, R8, 0xa, RZ ;  /* 0x0000000a08087819 */ /* 0x000fe200000006ff */
[----:B------:R-:W-:Y:S01]  /*e930*/  HADD2.F32 R125, -RZ, R125.H0_H0 ;  /* 0x2000007dff7d7230 */ /* 0x000fe20000004100 */
[----:B------:R-:W-:Y:S01]  /*e940*/  LOP3.LUT R9, R10, R117, RZ, 0x3c, !PT ;  /* 0x000000750a097212 */ /* 0x000fe200078e3cff */
[----:B------:R-:W-:Y:S01]  /*e950*/  HADD2.F32 R96, -RZ, R96.H0_H0 ;  /* 0x20000060ff607230 */ /* 0x000fe20000004100 */
[----:B------:R-:W-:-:S02]  /*e960*/  LOP3.LUT R8, R8, 0x7fffe000, RZ, 0xc0, !PT ;  /* 0x7fffe00008087812 */ /* 0x000fc400078ec0ff */
[----:B------:R-:W-:Y:S02]  /*e970*/  SHF.R.U32.HI R126, RZ, 0x10, R97 ;  /* 0x00000010ff7e7819 */ /* 0x000fe40000011661 */
[----:B------:R-:W-:Y:S02]  /*e980*/  IADD3 R8, R9, R8, R116 ;  /* 0x0000000809087210 */ /* 0x000fe40007ffe074 */
[--C-:B------:R-:W-:Y:S01]  /*e990*/  SHF.R.U64 R97, R102, 0x10, R103.reuse ;  /* 0x0000001066617819 */ /* 0x100fe20000001267 */
[----:B------:R-:W-:Y:S01]  /*e9a0*/  HADD2.F32 R126, -RZ, R126.H0_H0 ;  /* 0x2000007eff7e7230 */ /* 0x000fe20000004100 */
        /* <DEDUP_REMOVED lines=16> */
[----:B------:R-:W-:Y:S01]  /*eab0*/  HADD2.F32 R128, -RZ, R12.H1_H1 ;  /* 0x3000000cff807230 */ /* 0x000fe20000004100 */
[----:B------:R-:W-:Y:S01]  /*eac0*/  FMUL.FTZ R140, R13, R126 ;  /* 0x0000007e0d8c7220 */ /* 0x000fe20000410000 */
[--C-:B------:R-:W-:Y:S01]  /*ead0*/  HADD2.F32 R12, -RZ, R14.reuse.H0_H0 ;  /* 0x2000000eff0c7230 */ /* 0x100fe20000004100 */
[----:B------:R-:W-:Y:S01]  /*eae0*/  FMUL.FTZ R101, R127, R121 ;  /* 0x000000797f657220 */ /* 0x000fe20000410000 */
[----:B------:R-:W-:-:S02]  /*eaf0*/  HADD2.F32 R129, -RZ, R14.H1_H1 ;  /* 0x3000000eff817230 */ /* 0x000fc40000004100 */
[--C-:B------:R-:W-:Y:S02]  /*eb00*/  HADD2.F32 R14, -RZ, R15.reuse.H0_H0 ;  /* 0x2000000fff0e7230 */ /* 0x100fe40000004100 */
[----:B------:R-:W-:Y:S02]  /*eb10*/  HADD2.F32 R15, -RZ, R15.H1_H1 ;  /* 0x3000000fff0f7230 */ /* 0x000fe40000004100 */
[--C-:B--2---:R-:W-:Y:S02]  /*eb20*/  HADD2.F32 R131, -RZ, R9.reuse.H0_H0 ;  /* 0x20000009ff837230 */ /* 0x104fe40000004100 */
[----:B------:R-:W-:Y:S02]  /*eb30*/  HADD2.F32 R9, -RZ, R9.H1_H1 ;  /* 0x30000009ff097230 */ /* 0x000fe40000004100 */
        /* <DEDUP_REMOVED lines=8> */
[--C-:B------:R-:W-:Y:S01]  /*ebc0*/  HADD2.F32 R8, -RZ, R10.reuse.H0_H0 ;  /* 0x2000000aff087230 */ /* 0x100fe20000004100 */
        /* <DEDUP_REMOVED lines=8> */
[C---:B------:R-:W-:Y:S01]  /*ec50*/  FMUL.FTZ R131, R8.reuse, R131 ;  /* 0x0000008308837220 */ /* 0x040fe20000410000 */
[----:B------:R-:W-:Y:S01]  /*ec60*/  F2FP.PACK_AB R9, R9, R136 ;  /* 0x000000880909723e */ /* 0x000fe200000000ff */
[----:B------:R-:W-:-:S02]  /*ec70*/  FFMA.FTZ R99, R8, R135, R137 ;  /* 0x0000008708637223 */ /* 0x000fc40000010089 */
[-C--:B------:R-:W-:Y:S02]  /*ec80*/  FMUL.FTZ R8, R15, R140.reuse ;  /* 0x0000008c0f087220 */ /* 0x080fe40000410000 */
[C---:B------:R-:W-:Y:S02]  /*ec90*/  FMUL.FTZ R123, R10.reuse, R123 ;  /* 0x0000007b0a7b7220 */ /* 0x040fe40000410000 */
[----:B------:R-:W-:Y:S02]  /*eca0*/  FFMA.FTZ R132, R10, R125, R132 ;  /* 0x0000007d0a847223 */ /* 0x000fe40000010084 */
[----:B------:R-:W-:Y:S02]  /*ecb0*/  FMUL.FTZ R140, R11, R140 ;  /* 0x0000008c0b8c7220 */ /* 0x000fe40000410000 */
[----:B------:R-:W-:Y:S02]  /*ecc0*/  FMUL.FTZ R10, R129, R98 ;  /* 0x00000062810a7220 */ /* 0x000fe40000410000 */
[----:B------:R-:W-:-:S02]  /*ecd0*/  FFMA.FTZ R11, R11, R102, R8 ;  /* 0x000000660b0b7223 */ /* 0x000fc40000010008 */
[----:B------:R-:W-:Y:S02]  /*ece0*/  FMUL.FTZ R137, R133, R96 ;  /* 0x0000006085897220 */ /* 0x000fe40000410000 */
[----:B------:R-:W-:Y:S01]  /*ecf0*/  FMUL.FTZ R98, R134, R98 ;  /* 0x0000006286627220 */ /* 0x000fe20000410000 */
[----:B------:R-:W-:Y:S01]  /*ed00*/  F2FP.PACK_AB R11, R11, R132 ;  /* 0x000000840b0b723e */ /* 0x000fe200000000ff */
[----:B------:R-:W-:Y:S02]  /*ed10*/  FMUL.FTZ R8, R128, R96 ;  /* 0x0000006080087220 */ /* 0x000fe40000410000 */
[----:B------:R-:W-:Y:S02]  /*ed20*/  FFMA.FTZ R131, R12, R135, -R131 ;  /* 0x000000870c837223 */ /* 0x000fe40000010883 */
[----:B------:R-:W-:Y:S02]  /*ed30*/  FFMA.FTZ R123, R14, R125, -R123 ;  /* 0x0000007d0e7b7223 */ /* 0x000fe4000001087b */
[----:B------:R-:W-:-:S02]  /*ed40*/  FFMA.FTZ R130, R103, R138, -R130 ;  /* 0x0000008a67827223 */ /* 0x000fc40000010882 */
        /* <DEDUP_REMOVED lines=15> */
.L_x_1490:
[----:B------:R-:W-:Y:S05]  /*ee40*/  BSYNC B0 ;  /* 0x0000000000007941 */ /* 0x000fea0003800000 */
.L_x_1489:
[----:B------:R-:W-:-:S13]  /*ee50*/  ISETP.GE.AND P0, PT, R52, c[0x0][0x27c], PT ;  /* 0x00009f0034007a0c */ /* 0x000fda0003f06270 */
[----:B------:R-:W-:Y:S05]  /*ee60*/  @P0 BRA `(.L_x_1488) ;  /* 0x0000067000000947 */ /* 0x000fea0003800000 */
[----:B-1----:R-:W-:Y:S01]  /*ee70*/  SHF.R.S32.HI R9, RZ, 0x1f, R52 ;  /* 0x0000001fff097819 */ /* 0x002fe20000011434 */
[----:B------:R-:W-:Y:S01]  /*ee80*/  HADD2.F32 R124, -RZ, R113.H0_H0 ;  /* 0x20000071ff7c7230 */ /* 0x000fe20000004100 */
[----:B------:R-:W-:Y:S01]  /*ee90*/  SHF.R.U32.HI R98, RZ, 0x10, R89 ;  /* 0x00000010ff627819 */ /* 0x000fe20000011659 */
[----:B------:R-:W-:Y:S01]  /*eea0*/  HADD2.F32 R102, -RZ, R112.H0_H0 ;  /* 0x20000070ff667230 */ /* 0x000fe20000004100 */
[CC--:B------:R-:W-:Y:S01]  /*eeb0*/  LEA.HI R10, R9.reuse, R52.reuse, RZ, 0x3 ;  /* 0x00000034090a7211 */ /* 0x0c0fe200078f18ff */
[----:B------:R-:W-:Y:S01]  /*eec0*/  HADD2.F32 R130, -RZ, R115.H0_H0 ;  /* 0x20000073ff827230 */ /* 0x000fe20000004100 */
[----:B--2---:R-:W-:Y:S01]  /*eed0*/  LEA.HI R12, R9, R52, RZ, 0x6 ;  /* 0x00000034090c7211 */ /* 0x004fe200078f30ff */
[----:B------:R-:W-:Y:S01]  /*eee0*/  HADD2.F32 R98, -RZ, R98.H0_H0 ;  /* 0x20000062ff627230 */ /* 0x000fe20000004100 */
[----:B------:R-:W-:Y:S01]  /*eef0*/  LEA.HI.SX32 R9, R10, R122, 0x1d ;  /* 0x0000007a0a097211 */ /* 0x000fe200078feaff */
[----:B------:R-:W-:Y:S01]  /*ef00*/  HADD2.F32 R112, -RZ, R112.H1_H1 ;  /* 0x30000070ff707230 */ /* 0x000fe20000004100 */
[----:B------:R-:W-:Y:S01]  /*ef10*/  LOP3.LUT R10, R119, 0x38, R10, 0xf8, !PT ;  /* 0x00000038770a7812 */ /* 0x000fe200078ef80a */
[--C-:B------:R-:W-:Y:S01]  /*ef20*/  HADD2.F32 R122, -RZ, R114.reuse.H0_H0 ;  /* 0x20000072ff7a7230 */ /* 0x100fe20000004100 */
[----:B------:R-:W-:Y:S01]  /*ef30*/  SHF.R.S32.HI R8, RZ, 0x1f, R9 ;  /* 0x0000001fff087819 */ /* 0x000fe20000011409 */
[----:B------:R-:W-:Y:S01]  /*ef40*/  HADD2.F32 R114, -RZ, R114.H1_H1 ;  /* 0x30000072ff727230 */ /* 0x000fe20000004100 */
[----:B------:R-:W-:Y:S01]  /*ef50*/  LOP3.LUT R11, R10, R117, RZ, 0x3c, !PT ;  /* 0x000000750a0b7212 */ /* 0x000fe200078e3cff */
[----:B------:R-:W-:Y:S01]  /*ef60*/  HADD2.F32 R113, -RZ, R113.H1_H1 ;  /* 0x30000071ff717230 */ /* 0x000fe20000004100 */
[----:B------:R-:W-:Y:S01]  /*ef70*/  SHF.L.U32 R12, R12, 0x7, RZ ;  /* 0x000000070c0c7819 */ /* 0x000fe200000006ff */
[----:B------:R-:W-:Y:S01]  /*ef80*/  HADD2.F32 R115, -RZ, R115.H1_H1 ;  /* 0x30000073ff737230 */ /* 0x000fe20000004100 */
[----:B------:R-:W-:-:S02]  /*ef90*/  SHF.L.U32 R10, R9, 0x3, RZ ;  /* 0x00000003090a7819 */ /* 0x000fc400000006ff */
[----:B------:R-:W-:Y:S02]  /*efa0*/  LEA.HI R8, R8, R9, RZ, 0x3 ;  /* 0x0000000908087211 */ /* 0x000fe400078f18ff */
[----:B------:R-:W-:Y:S02]  /*efb0*/  LOP3.LUT R12, R12, 0x7fffe000, RZ, 0xc0, !PT ;  /* 0x7fffe0000c0c7812 */ /* 0x000fe400078ec0ff */
[----:B------:R-:W-:Y:S02]  /*efc0*/  LOP3.LUT R10, R119, 0x38, R10, 0xf8, !PT ;  /* 0x00000038770a7812 */ /* 0x000fe400078ef80a */
[----:B------:R-:W-:Y:S02]  /*efd0*/  SHF.L.U32 R8, R8, 0xa, RZ ;  /* 0x0000000a08087819 */ /* 0x000fe400000006ff */
[----:B------:R-:W-:Y:S02]  /*efe0*/  IADD3 R11, R11, R12, R116 ;  /* 0x0000000c0b0b7210 */ /* 0x000fe40007ffe074 */
[----:B------:R-:W-:-:S02]  /*eff0*/  LOP3.LUT R117, R10, R117, RZ, 0x3c, !PT ;  /* 0x000000750a757212 */ /* 0x000fc400078e3cff */
[----:B------:R-:W-:Y:S02]  /*f000*/  LOP3.LUT R8, R8, 0x7fffe000, RZ, 0xc0, !PT ;  /* 0x7fffe00008087812 */ /* 0x000fe400078ec0ff */
[----:B------:R-:W-:Y:S02]  /*f010*/  SHF.L.U32 R96, R11, 0x1, RZ ;  /* 0x000000010b607819 */ /* 0x000fe400000006ff */
[----:B------:R-:W-:Y:S02]  /*f020*/  IADD3 R8, R117, R8, R116 ;  /* 0x0000000875087210 */ /* 0x000fe40007ffe074 */
[--C-:B------:R-:W-:Y:S01]  /*f030*/  SHF.R.U64 R92, R92, 0x10, R93.reuse ;  /* 0x000000105c5c7819 */ /* 0x100fe2000000125d */
[----:B------:R-:W1:Y:S01]  /*f040*/  LDS.128 R12, [R96+0x10080] ;  /* 0x01008000600c7984 */ /* 0x000e620000000c00 */
[----:B------:R-:W-:Y:S02]  /*f050*/  SHF.L.U32 R97, R8, 0x1, RZ ;  /* 0x0000000108617819 */ /* 0x000fe400000006ff */
[----:B------:R-:W-:Y:S01]  /*f060*/  SHF.R.U32.HI R93, RZ, 0x10, R93 ;  /* 0x00000010ff5d7819 */ /* 0x000fe2000001165d */
[----:B------:R-:W-:Y:S01]  /*f070*/  HADD2.F32 R92, -RZ, R92.H0_H0 ;  /* 0x2000005cff5c7230 */ /* 0x000fe20000004100 */
[----:B------:R-:W-:Y:S01]  /*f080*/  SHF.R.U64 R88, R88, 0x10, R89 ;  /* 0x0000001058587819 */ /* 0x000fe20000001259 */
[----:B------:R-:W2:Y:S01]  /*f090*/  LDS.128 R8, [R97+0x10080] ;  /* 0x0100800061087984 */ /* 0x000ea20000000c00 */
[--C-:B------:R-:W-:Y:S01]  /*f0a0*/  SHF.R.U64 R89, R94, 0x10, R95.reuse ;  /* 0x000000105e597819 */ /* 0x100fe2000000125f */
[----:B------:R-:W-:Y:S01]  /*f0b0*/  HADD2.F32 R126, -RZ, R93.H0_H0 ;  /* 0x2000005dff7e7230 */ /* 0x000fe20000004100 */
[----:B------:R-:W-:-:S02]  /*f0c0*/  SHF.R.U32.HI R94, RZ, 0x10, R95 ;  /* 0x00000010ff5e7819 */ /* 0x000fc4000001165f */
[--C-:B------:R-:W-:Y:S02]  /*f0d0*/  SHF.R.U64 R90, R90, 0x10, R91.reuse ;  /* 0x000000105a5a7819 */ /* 0x100fe4000000125b */
        /* <DEDUP_REMOVED lines=28> */
[----:B------:R-:W-:Y:S01]  /*f2a0*/  HADD2.F32 R8, -RZ, R10.H0_H0 ;  /* 0x2000000aff087230 */ /* 0x000fe20000004100 */
[C---:B------:R-:W-:Y:S01]  /*f2b0*/  FMUL.FTZ R102, R103.reuse, R102 ;  /* 0x0000006667667220 */ /* 0x040fe20000410000 */
[----:B------:R-:W-:Y:S01]  /*f2c0*/  HADD2.F32 R14, -RZ, R14.H1_H1 ;  /* 0x3000000eff0e7230 */ /* 0x000fe20000004100 */
[----:B------:R-:W-:Y:S01]  /*f2d0*/  FFMA.FTZ R120, R103, R122, R120 ;  /* 0x0000007a67787223 */ /* 0x000fe20000010078 */
[----:B------:R-:W-:Y:S01]  /*f2e0*/  HADD2.F32 R103, -RZ, R90.H0_H0 ;  /* 0x2000005aff677230 */ /* 0x000fe20000004100 */
[----:B------:R-:W-:Y:S01]  /*f2f0*/  FFMA.FTZ R11, R11, R132, R94 ;  /* 0x000000840b0b7223 */ /* 0x000fe2000001005e */
[----:B------:R-:W-:Y:S01]  /*f300*/  HADD2.F32 R94, -RZ, R88.H0_H0 ;  /* 0x20000058ff5e7230 */ /* 0x000fe20000004100 */
[-C--:B------:R-:W-:Y:S01]  /*f310*/  FMUL.FTZ R9, R12, R113.reuse ;  /* 0x000000710c097220 */ /* 0x080fe20000410000 */
[----:B------:R-:W-:Y:S01]  /*f320*/  HADD2.F32 R10, -RZ, R10.H1_H1 ;  /* 0x3000000aff0a7230 */ /* 0x000fe20000004100 */
[C---:B------:R-:W-:Y:S01]  /*f330*/  FMUL.FTZ R113, R8.reuse, R113 ;  /* 0x0000007108717220 */ /* 0x040fe20000410000 */
[----:B------:R-:W-:Y:S01]  /*f340*/  F2FP.PACK_AB R11, R11, R128 ;  /* 0x000000800b0b723e */ /* 0x000fe200000000ff */
[----:B------:R-:W-:Y:S01]  /*f350*/  FFMA.FTZ R88, R8, R115, R9 ;  /* 0x0000007308587223 */ /* 0x000fe20000010009 */
[----:B------:R-:W-:Y:S01]  /*f360*/  HADD2.F32 R9, -RZ, R89.H0_H0 ;  /* 0x20000059ff097230 */ /* 0x000fe20000004100 */
[----:B------:R-:W-:-:S02]  /*f370*/  FMUL.FTZ R119, R101, R94 ;  /* 0x0000005e65777220 */ /* 0x000fc40000410000 */
[-C--:B------:R-:W-:Y:S02]  /*f380*/  FMUL.FTZ R89, R14, R103.reuse ;  /* 0x000000670e597220 */ /* 0x080fe40000410000 */
[----:B------:R-:W-:Y:S02]  /*f390*/  FMUL.FTZ R94, R118, R94 ;  /* 0x0000005e765e7220 */ /* 0x000fe40000410000 */
[----:B------:R-:W-:Y:S02]  /*f3a0*/  FMUL.FTZ R103, R10, R103 ;  /* 0x000000670a677220 */ /* 0x000fe40000410000 */
[----:B------:R-:W-:Y:S02]  /*f3b0*/  FFMA.FTZ R113, R12, R115, -R113 ;  /* 0x000000730c717223 */ /* 0x000fe40000010871 */
        /* <DEDUP_REMOVED lines=18> */
.L_x_1488:
[----:B------:R-:W-:Y:S05]  /*f4e0*/  BSYNC B1 ;  /* 0x0000000000017941 */ /* 0x000fea0003800000 */
.L_x_1487:
[----:B-1----:R-:W-:Y:S01]  /*f4f0*/  IADD3 R9, R196, 0x20, RZ ;  /* 0x00000020c4097810 */ /* 0x002fe20007ffe0ff */
[----:B------:R-:W-:Y:S03]  /*f500*/  BSSY B1, `(.L_x_1491) ;  /* 0x00000db000017945 */ /* 0x000fe60003800000 */
        /* <DEDUP_REMOVED lines=23> */
[--C-:B------:R-:W-:Y:S01]  /*f680*/  HADD2.F32 R103, -RZ, R111.reuse.H1_H1 ;  /* 0x3000006fff677230 */ /* 0x100fe20000004100 */
[----:B------:R-:W-:Y:S01]  /*f690*/  LEA.HI R9, R9, R10, RZ, 0x3 ;  /* 0x0000000a09097211 */ /* 0x000fe200078f18ff */
        /* <DEDUP_REMOVED lines=87> */
.L_x_1494:
[----:B------:R-:W-:Y:S05]  /*fc10*/  BSYNC B0 ;  /* 0x0000000000007941 */ /* 0x000fea0003800000 */
.L_x_1493:
[----:B------:R-:W-:-:S13]  /*fc20*/  ISETP.GE.AND P0, PT, R52, c[0x0][0x27c], PT ;  /* 0x00009f0034007a0c */ /* 0x000fda0003f06270 */
[----:B------:R-:W-:Y:S05]  /*fc30*/  @P0 BRA `(.L_x_1492) ;  /* 0x0000067000000947 */ /* 0x000fea0003800000 */
[----:B-1----:R-:W-:Y:S01]  /*fc40*/  SHF.R.S32.HI R11, RZ, 0x1f, R52 ;  /* 0x0000001fff0b7819 */ /* 0x002fe20000011434 */
[----:B------:R-:W-:Y:S01]  /*fc50*/  HADD2.F32 R96, -RZ, R105.H0_H0 ;  /* 0x20000069ff607230 */ /* 0x000fe20000004100 */
[----:B------:R-:W-:Y:S01]  /*fc60*/  SHF.R.U32.HI R66, RZ, 0x10, R49 ;  /* 0x00000010ff427819 */ /* 0x000fe20000011631 */
[----:B------:R-:W-:Y:S01]  /*fc70*/  HADD2.F32 R70, -RZ, R104.H0_H0 ;  /* 0x20000068ff467230 */ /* 0x000fe20000004100 */
        /* <DEDUP_REMOVED lines=10> */
[----:B------:R-:W-:Y:S01]  /*fd20*/  LOP3.LUT R12, R91, 0x38, R12, 0xf8, !PT ;  /* 0x000000385b0c7812 */ /* 0x000fe200078ef80c */
[----:B------:R-:W-:Y:S01]  /*fd30*/  HADD2.F32 R105, -RZ, R105.H1_H1 ;  /* 0x30000069ff697230 */ /* 0x000fe20000004100 */
[----:B------:R-:W-:Y:S01]  /*fd40*/  SHF.L.U32 R10, R9, 0x3, RZ ;  /* 0x00000003090a7819 */ /* 0x000fe200000006ff */
[----:B------:R-:W-:Y:S01]  /*fd50*/  HADD2.F32 R107, -RZ, R107.H1_H1 ;  /* 0x3000006bff6b7230 */ /* 0x000fe20000004100 */
[----:B------:R-:W-:-:S02]  /*fd60*/  LEA.HI R8, R8, R9, RZ, 0x3 ;  /* 0x0000000908087211 */ /* 0x000fc400078f18ff */
[----:B------:R-:W-:Y:S02]  /*fd70*/  LOP3.LUT R11, R11, 0x7fffe000, RZ, 0xc0, !PT ;  /* 0x7fffe0000b0b7812 */ /* 0x000fe400078ec0ff */
[----:B------:R-:W-:Y:S02]  /*fd80*/  LOP3.LUT R12, R12, R89, RZ, 0x3c, !PT ;  /* 0x000000590c0c7212 */ /* 0x000fe400078e3cff */
        /* <DEDUP_REMOVED lines=82> */
.L_x_1492:
[----:B------:R-:W-:Y:S05]  /*102b0*/  BSYNC B1 ;  /* 0x0000000000017941 */ /* 0x000fea0003800000 */
.L_x_1491:
        /* <DEDUP_REMOVED lines=114> */
.L_x_1498:
[----:B------:R-:W-:Y:S05]  /*109e0*/  BSYNC B0 ;  /* 0x0000000000007941 */ /* 0x000fea0003800000 */
.L_x_1497:
        /* <DEDUP_REMOVED lines=70> */
[-C--:B------:R-:W-:Y:S01]  /*10e50*/  FMUL.FTZ R78, R42, R76.reuse ;  /* 0x0000004c2a4e7220 */ /* 0x080fe20000410000 */
        /* <DEDUP_REMOVED lines=23> */
[-C--:B------:R-:W-:Y:S01]  /*10fd0*/  FFMA.FTZ R43, R43, R34.reuse, -R46 ;  /* 0x000000222b2b7223 */ /* 0x080fe2000001082e */
[----:B------:R-:W-:Y:S01]  /*10fe0*/  F2FP.PACK_AB R9, R44, R51 ;  /* 0x000000332c09723e */ /* 0x000fe200000000ff */
[-C--:B------:R-:W-:Y:S02]  /*10ff0*/  FFMA.FTZ R14, R14, R49.reuse, -R47 ;  /* 0x000000310e0e7223 */ /* 0x080fe4000001082f */
        /* <DEDUP_REMOVED lines=8> */
.L_x_1496:
[----:B------:R-:W-:Y:S05]  /*11080*/  BSYNC B1 ;  /* 0x0000000000017941 */ /* 0x000fea0003800000 */
.L_x_1495:
        /* <DEDUP_REMOVED lines=113> */
.L_x_1500:
[----:B------:R-:W-:Y:S05]  /*117a0*/  BSYNC B0 ;  /* 0x0000000000007941 */ /* 0x000fea0003800000 */
.L_x_1499:
[----:B------:R-:W-:-:S13]  /*117b0*/  ISETP.GE.AND P0, PT, R52, c[0x0][0x27c], PT ;  /* 0x00009f0034007a0c */ /* 0x000fda0003f06270 */
[----:B------:R-:W-:Y:S05]  /*117c0*/  @P0 BRA `(.L_x_1472) ;  /* 0x0000067000000947 */ /* 0x000fea0003800000 */
[----:B-1----:R-:W-:Y:S01]  /*117d0*/  SHF.R.S32.HI R11, RZ, 0x1f, R52 ;  /* 0x0000001fff0b7819 */ /* 0x002fe20000011434 */
[----:B------:R-:W-:Y:S01]  /*117e0*/  HADD2.F32 R37, -RZ, R74.H0_H0 ;  /* 0x2000004aff257230 */ /* 0x000fe20000004100 */
[----:B------:R-:W-:Y:S01]  /*117f0*/  SHF.R.U64 R19, R22, 0x10, R23 ;  /* 0x0000001016137819 */ /* 0x000fe20000001217 */
[----:B------:R-:W-:Y:S01]  /*11800*/  HADD2.F32 R38, -RZ, R61.H0_H0 ;  /* 0x2000003dff267230 */ /* 0x000fe20000004100 */
[CC--:B------:R-:W-:Y:S01]  /*11810*/  LEA.HI R8, R11.reuse, R52.reuse, RZ, 0x3 ;  /* 0x000000340b087211 */ /* 0x0c0fe200078f18ff */
[----:B------:R-:W-:Y:S01]  /*11820*/  HADD2.F32 R42, -RZ, R73.H0_H0 ;  /* 0x20000049ff2a7230 */ /* 0x000fe20000004100 */
[----:B------:R-:W-:Y:S01]  /*11830*/  LEA.HI R11, R11, R52, RZ, 0x6 ;  /* 0x000000340b0b7211 */ /* 0x000fe200078f30ff */
[----:B------:R-:W-:Y:S01]  /*11840*/  HADD2.F32 R61, -RZ, R61.H1_H1 ;  /* 0x3000003dff3d7230 */ /* 0x000fe20000004100 */
[----:B------:R-:W-:Y:S01]  /*11850*/  LEA.HI.SX32 R9, R8, R34, 0x1d ;  /* 0x0000002208097211 */ /* 0x000fe200078feaff */
[----:B------:R-:W-:Y:S01]  /*11860*/  HADD2.F32 R73, -RZ, R73.H1_H1 ;  /* 0x30000049ff497230 */ /* 0x000fe20000004100 */
[----:B--2---:R-:W-:-:S02]  /*11870*/  LOP3.LUT R12, R35, 0x38, R8, 0xf8, !PT ;  /* 0x00000038230c7812 */ /* 0x004fc400078ef808 */
[----:B------:R-:W-:Y:S02]  /*11880*/  SHF.R.S32.HI R8, RZ, 0x1f, R9 ;  /* 0x0000001fff087819 */ /* 0x000fe40000011409 */
[----:B------:R-:W-:Y:S02]  /*11890*/  SHF.L.U32 R11, R11, 0x7, RZ ;  /* 0x000000070b0b7819 */ /* 0x000fe400000006ff */
[----:B------:R-:W-:Y:S02]  /*118a0*/  SHF.L.U32 R10, R9, 0x3, RZ ;  /* 0x00000003090a7819 */ /* 0x000fe400000006ff */
[----:B------:R-:W-:Y:S02]  /*118b0*/  LEA.HI R8, R8, R9, RZ, 0x3 ;  /* 0x0000000908087211 */ /* 0x000fe400078f18ff */
[----:B------:R-:W-:Y:S02]  /*118c0*/  LOP3.LUT R11, R11, 0x7fffe000, RZ, 0xc0, !PT ;  /* 0x7fffe0000b0b7812 */ /* 0x000fe400078ec0ff */
[----:B------:R-:W-:-:S02]  /*118d0*/  LOP3.LUT R12, R12, R33, RZ, 0x3c, !PT ;  /* 0x000000210c0c7212 */ /* 0x000fc400078e3cff */
[----:B------:R-:W-:Y:S02]  /*118e0*/  LOP3.LUT R10, R35, 0x38, R10, 0xf8, !PT ;  /* 0x00000038230a7812 */ /* 0x000fe400078ef80a */
[----:B------:R-:W-:Y:S02]  /*118f0*/  SHF.L.U32 R8, R8, 0xa, RZ ;  /* 0x0000000a08087819 */ /* 0x000fe400000006ff */
[----:B------:R-:W-:Y:S02]  /*11900*/  IADD3 R11, R12, R11, R32 ;  /* 0x0000000b0c0b7210 */ /* 0x000fe40007ffe020 */
        /* <DEDUP_REMOVED lines=20> */
[----:B------:R-:W-:Y:S02]  /*11a50*/  HADD2.F32 R21, -RZ, R74.H1_H1 ;  /* 0x3000004aff157230 */ /* 0x000fe40000004100 */
[--C-:B-1----:R-:W-:Y:S02]  /*11a60*/  HADD2.F32 R24, -RZ, R15.reuse.H0_H0 ;  /* 0x2000000fff187230 */ /* 0x102fe40000004100 */
[----:B------:R-:W-:Y:S02]  /*11a70*/  HADD2.F32 R15, -RZ, R15.H1_H1 ;  /* 0x3000000fff0f7230 */ /* 0x000fe40000004100 */
[----:B------:R-:W-:Y:S01]  /*11a80*/  HADD2.F32 R25, -RZ, R13.H0_H0 ;  /* 0x2000000dff197230 */ /* 0x000fe20000004100 */
[----:B------:R-:W-:Y:S01]  /*11a90*/  FMUL.FTZ R35, R24, R29 ;  /* 0x0000001d18237220 */ /* 0x000fe20000410000 */
[----:B--2---:R-:W-:-:S02]  /*11aa0*/  HADD2.F32 R32, -RZ, R11.H0_H0 ;  /* 0x2000000bff207230 */ /* 0x004fc40000004100 */
[----:B------:R-:W-:Y:S01]  /*11ab0*/  HADD2.F32 R11, -RZ, R11.H1_H1 ;  /* 0x3000000bff0b7230 */ /* 0x000fe20000004100 */
[----:B------:R-:W-:Y:S01]  /*11ac0*/  FMUL.FTZ R40, R25, R38 ;  /* 0x0000002619287220 */ /* 0x000fe20000410000 */
[--C-:B------:R-:W-:Y:S01]  /*11ad0*/  HADD2.F32 R26, -RZ, R12.reuse.H0_H0 ;  /* 0x2000000cff1a7230 */ /* 0x100fe20000004100 */
        /* <DEDUP_REMOVED lines=17> */
[----:B------:R-:W-:Y:S01]  /*11bf0*/  HADD2.F32 R13, -RZ, R13.H1_H1 ;  /* 0x3000000dff0d7230 */ /* 0x000fe20000004100 */
[C---:B------:R-:W-:Y:S01]  /*11c00*/  FMUL.FTZ R61, R33.reuse, R61 ;  /* 0x0000003d213d7220 */ /* 0x040fe20000410000 */
[----:B------:R-:W-:Y:S01]  /*11c10*/  HADD2.F32 R14, -RZ, R14.H1_H1 ;  /* 0x3000000eff0e7230 */ /* 0x000fe20000004100 */
[----:B------:R-:W-:Y:S01]  /*11c20*/  FFMA.FTZ R48, R33, R73, R48 ;  /* 0x0000004921307223 */ /* 0x000fe20000010030 */
[----:B------:R-:W-:Y:S01]  /*11c30*/  HADD2.F32 R31, -RZ, R19.H0_H0 ;  /* 0x20000013ff1f7230 */ /* 0x000fe20000004100 */
[C---:B------:R-:W-:Y:S01]  /*11c40*/  FMUL.FTZ R11, R8.reuse, R11 ;  /* 0x0000000b080b7220 */ /* 0x040fe20000410000 */
[----:B------:R-:W-:Y:S01]  /*11c50*/  HADD2.F32 R9, -RZ, R9.H1_H1 ;  /* 0x30000009ff097230 */ /* 0x000fe20000004100 */
[----:B------:R-:W-:Y:S01]  /*11c60*/  FFMA.FTZ R19, R8, R21, R23 ;  /* 0x0000001508137223 */ /* 0x000fe20000010017 */
[----:B------:R-:W-:Y:S01]  /*11c70*/  HADD2.F32 R10, -RZ, R10.H1_H1 ;  /* 0x3000000aff0a7230 */ /* 0x000fe20000004100 */
[----:B------:R-:W-:Y:S01]  /*11c80*/  FMUL.FTZ R28, R13, R44 ;  /* 0x0000002c0d1c7220 */ /* 0x000fe20000410000 */
[----:B------:R-:W-:Y:S01]  /*11c90*/  HADD2.F32 R33, -RZ, R18.H0_H0 ;  /* 0x20000012ff217230 */ /* 0x000fe20000004100 */
[----:B------:R-:W-:-:S02]  /*11ca0*/  FMUL.FTZ R23, R27, R20 ;  /* 0x000000141b177220 */ /* 0x000fc40000410000 */
[-C--:B------:R-:W-:Y:S02]  /*11cb0*/  FMUL.FTZ R8, R14, R31.reuse ;  /* 0x0000001f0e087220 */ /* 0x080fe40000410000 */
[----:B------:R-:W-:Y:S02]  /*11cc0*/  FMUL.FTZ R44, R9, R44 ;  /* 0x0000002c092c7220 */ /* 0x000fe40000410000 */
[----:B------:R-:W-:Y:S02]  /*11cd0*/  FMUL.FTZ R20, R34, R20 ;  /* 0x0000001422147220 */ /* 0x000fe40000410000 */
[----:B------:R-:W-:Y:S02]  /*11ce0*/  FMUL.FTZ R31, R10, R31 ;  /* 0x0000001f0a1f7220 */ /* 0x000fe40000410000 */
[----:B------:R-:W-:Y:S01]  /*11cf0*/  FFMA.FTZ R21, R12, R21, -R11 ;  /* 0x000000150c157223 */ /* 0x000fe2000001080b */
[----:B------:R-:W-:Y:S01]  /*11d00*/  F2FP.PACK_AB R11, R30, R35 ;  /* 0x000000231e0b723e */ /* 0x000fe200000000ff */
        /* <DEDUP_REMOVED lines=17> */
[----:B------:R-:W-:-:S05]  /*11e20*/  F2FP.PACK_AB R10, R10, R19 ;  /* 0x000000130a0a723e */ /* 0x000fca00000000ff */
[----:B------:R1:W-:Y:S02]  /*11e30*/  STS.128 [R17+0x10080], R8 ;  /* 0x0100800811007388 */ /* 0x0003e40000000c00 */
.L_x_1472:
[----:B------:R-:W-:Y:S05]  /*11e40*/  BSYNC B2 ;  /* 0x0000000000027941 */ /* 0x000fea0003800000 */
.L_x_1438:
[----:B------:R-:W-:Y:S01]  /*11e50*/  ULDC.64 UR4, c[0x0][0x208] ;  /* 0x0000820000047ab9 */ /* 0x000fe20000000a00 */
[----:B------:R-:W-:Y:S01]  /*11e60*/  IMAD.SHL.U32 R221, R53, 0x40, RZ ;  /* 0x0000004035dd7824 */ /* 0x000fe200078e00ff */
[----:B------:R-:W-:Y:S01]  /*11e70*/  UIMAD UR10, UR10, UR4, URZ ;  /* 0x000000040a0a72a4 */ /* 0x000fe2000f8e023f */
[----:B-1----:R-:W-:Y:S01]  /*11e80*/  IMAD.SHL.U32 R8, R196, 0x8, RZ ;  /* 0x00000008c4087824 */ /* 0x002fe200078e00ff */
[----:B------:R-:W-:Y:S01]  /*11e90*/  UIMAD.WIDE.U32 UR28, UR15, UR4, URZ ;  /* 0x000000040f1c72a5 */ /* 0x000fe2000f8e003f */
[----:B------:R-:W-:Y:S01]  /*11ea0*/  IMAD.MOV.U32 R230, RZ, RZ, R224 ;  /* 0x000000ffffe67224 */ /* 0x000fe200078e00e0 */
[----:B------:R-:W-:Y:S01]  /*11eb0*/  UIMAD UR5, UR15, UR5, UR10 ;  /* 0x000000050f0572a4 */ /* 0x000fe2000f8e020a */
[----:B------:R-:W-:Y:S01]  /*11ec0*/  LOP3.LUT R221, R221, 0x1c0, RZ, 0xc0, !PT ;  /* 0x000001c0dddd7812 */ /* 0x000fe200078ec0ff */
[----:B------:R-:W-:-:S04]  /*11ed0*/  DEPBAR.LE SB0, 0x0 ;  /* 0x000080000000791a */ /* 0x000fc80000000000 */
[----:B------:R-:W-:Y:S01]  /*11ee0*/  UIADD3 UR4, UR29, UR5, URZ ;  /* 0x000000051d047290 */ /* 0x000fe2000fffe03f */
[----:B--2---:R-:W-:Y:S01]  /*11ef0*/  IMAD.U32 R12, RZ, RZ, UR28 ;  /* 0x0000001cff0c7e24 */ /* 0x004fe2000f8e00ff */
[----:B------:R-:W-:Y:S01]  /*11f00*/  ISETP.GT.AND P3, PT, R84, 0x7f, PT ;  /* 0x0000007f5400780c */ /* 0x000fe20003f64270 */
[----:B------:R-:W-:Y:S01]  /*11f10*/  IMAD.U32 R13, RZ, RZ, UR29 ;  /* 0x0000001dff0d7e24 */ /* 0x000fe2000f8e00ff */
[----:B------:R-:W-:Y:S01]  /*11f20*/  LOP3.LUT R8, R221, 0x8, R8, 0xf8, !PT ;  /* 0x00000008dd087812 */ /* 0x000fe200078ef808 */
[----:B------:R-:W-:Y:S01]  /*11f30*/  UIMAD UR4, UR4, 0x30, URZ ;  /* 0x00000030040478a4 */ /* 0x000fe2000f8e023f */
[----:B------:R-:W-:Y:S01]  /*11f40*/  SHF.R.U32.HI R221, RZ, 0x3, R221 ;  /* 0x00000003ffdd7819 */ /* 0x000fe200000116dd */
[----:B------:R-:W-:Y:S01]  /*11f50*/  IMAD.WIDE.U32 R12, R12, 0x30, R230 ;  /* 0x000000300c0c7825 */ /* 0x000fe200078e00e6 */
[----:B------:R-:W-:Y:S01]  /*11f60*/  SEL R10, RZ, 0x2, P6 ;  /* 0x00000002ff0a7807 */ /* 0x000fe20003000000 */
[----:B------:R-:W-:Y:S01]  /*11f70*/  UISETP.GE.AND UP0, UPT, UR13, 0x2, UPT ;  /* 0x000000020d00788c */ /* 0x000fe2000bf06270 */
[----:B------:R-:W-:Y:S01]  /*11f80*/  SEL R9, RZ, 0x4, P5 ;  /* 0x00000004ff097807 */ /* 0x000fe20002800000 */
[----:B------:R-:W-:Y:S01]  /*11f90*/  IMAD.U32 R19, RZ, RZ, UR12 ;  /* 0x0000000cff137e24 */ /* 0x000fe2000f8e00ff */
[----:B------:R-:W-:Y:S01]  /*11fa0*/  LOP3.LUT R221, R8, R221, RZ, 0x3c, !PT ;  /* 0x000000dd08dd7212 */ /* 0x000fe200078e3cff */
[----:B------:R-:W-:Y:S01]  /*11fb0*/  IMAD.SHL.U32 R226, R6, 0x2, RZ ;  /* 0x0000000206e27824 */ /* 0x000fe200078e00ff */
[----:B------:R-:W-:Y:S01]  /*11fc0*/  IADD3 R8, R13, UR4, RZ ;  /* 0x000000040d087c10 */ /* 0x000fe2000fffe0ff */
[----:B------:R-:W-:Y:S01]  /*11fd0*/  @!P3 IMAD.MOV.U32 R11, RZ, RZ, c[0x0][0x208] ;  /* 0x00008200ff0bb624 */ /* 0x000fe200078e00ff */
[----:B------:R-:W-:Y:S01]  /*11fe0*/  IADD3 R0, R9, R10, R0 ;  /* 0x0000000a09007210 */ /* 0x000fe20007ffe000 */
[----:B------:R-:W-:Y:S01]  /*11ff0*/  IMAD R221, R54, 0x200, R221 ;  /* 0x0000020036dd7824 */ /* 0x000fe200078e02dd */
[----:B------:R-:W-:Y:S01]  /*12000*/  SEL R13, RZ, 0x8, P4 ;  /* 0x00000008ff0d7807 */ /* 0x000fe20002000000 */
[----:B------:R-:W-:Y:S01]  /*12010*/  @!P3 IMAD.MOV.U32 R9, RZ, RZ, c[0x0][0x20c] ;  /* 0x00008300ff09b624 */ /* 0x000fe200078e00ff */
[----:B------:R-:W-:Y:S01]  /*12020*/  BAR.SYNC.DEFER_BLOCKING 0x0 ;  /* 0x0000000000007b1d */ /* 0x000fe20000010000 */
[C---:B------:R-:W-:Y:S01]  /*12030*/  LEA R26, P0, R12.reuse, c[0x0][0x1f8], 0x1 ;  /* 0x00007e000c1a7a11 */ /* 0x040fe200078008ff */
[----:B------:R-:W-:Y:S01]  /*12040*/  IMAD.SHL.U32 R221, R221, 0x2, RZ ;  /* 0x00000002dddd7824 */ /* 0x000fe200078e00ff */
[----:B------:R-:W-:Y:S01]  /*12050*/  LOP3.LUT P1, RZ, R53, 0x2, RZ, 0xc0, !PT ;  /* 0x0000000235ff7812 */ /* 0x000fe2000782c0ff */
[----:B---3--:R-:W-:Y:S01]  /*12060*/  IMAD.IADD R18, R13, 0x1, R0 ;  /* 0x000000010d127824 */ /* 0x008fe200078e0200 */
[----:B------:R-:W-:Y:S01]  /*12070*/  LEA.HI.X R27, R12, c[0x0][0x1fc], R8, 0x1, P0 ;  /* 0x00007f000c1b7a11 */ /* 0x000fe200000f0c08 */
[----:B------:R-:W-:Y:S01]  /*12080*/  IMAD R0, R77, 0x400, R2 ;  /* 0x000004004d007824 */ /* 0x000fe200078e0202 */
[----:B------:R-:W-:-:S02]  /*12090*/  P2R R16, PR, RZ, 0x40 ;  /* 0x00000040ff107803 */ /* 0x000fc40000000000 */
[----:B------:R-:W-:Y:S01]  /*120a0*/  @!P3 LEA R24, P0, R11, R26, 0x6 ;  /* 0x0000001a0b18b211 */ /* 0x000fe200078030ff */
[----:B------:R-:W-:Y:S01]  /*120b0*/  IMAD.SHL.U32 R12, R0, 0x2, RZ ;  /* 0x00000002000c7824 */ /* 0x000fe200078e00ff */
[----:B------:R-:W-:Y:S02]  /*120c0*/  IADD3 R19, R19, UR14, -R196 ;  /* 0x0000000e13137c10 */ /* 0x000fe4000fffe8c4 */
[----:B------:R-:W-:Y:S02]  /*120d0*/  LOP3.LUT P6, RZ, R18, 0x1, RZ, 0xc0, !PT ;  /* 0x0000000112ff7812 */ /* 0x000fe400078cc0ff */
[----:B------:R-:W-:Y:S02]  /*120e0*/  @!P3 LEA.HI.X R25, R11, R27, R9, 0x6, P0 ;  /* 0x0000001b0b19b211 */ /* 0x000fe400000f3409 */
[----:B------:R-:W-:Y:S02]  /*120f0*/  ISETP.LT.OR P0, PT, R19, 0x1, !P6 ;  /* 0x000000011300780c */ /* 0x000fe40007701670 */
[----:B------:R-:W-:Y:S01]  /*12100*/  LEA R222, R0, 0x10080, 0x1 ;  /* 0x0001008000de7811 */ /* 0x000fe200078e08ff */
[----:B------:R-:W-:Y:S01]  /*12110*/  IMAD.MOV.U32 R0, RZ, RZ, 0x40 ;  /* 0x00000040ff007424 */ /* 0x000fe200078e00ff */
[----:B------:R-:W-:-:S02]  /*12120*/  IADD3 R8, R221, 0xa080, RZ ;  /* 0x0000a080dd087810 */ /* 0x000fc40007ffe0ff */
[----:B------:R-:W-:Y:S01]  /*12130*/  IADD3 R219, R221, 0xa0a0, RZ ;  /* 0x0000a0a0dddb7810 */ /* 0x000fe20007ffe0ff */
[--C-:B------:R-:W-:Y:S01]  /*12140*/  IMAD R220, R5, 0x2, R222.reuse ;  /* 0x0000000205dc7824 */ /* 0x100fe200078e02de */
[----:B------:R-:W-:Y:S01]  /*12150*/  @P1 IADD3 R219, R8, -0x20, RZ ;  /* 0xffffffe008db1810 */ /* 0x000fe20007ffe0ff */
[----:B------:R-:W-:Y:S01]  /*12160*/  LDSM.16.M88.4 R12, [R12+0x10080] ;  /* 0x010080000c0c783b */ /* 0x000fe20000000200 */
[C---:B------:R-:W-:Y:S01]  /*12170*/  LOP3.LUT P2, RZ, R18.reuse, 0x2, RZ, 0xc0, !PT ;  /* 0x0000000212ff7812 */ /* 0x040fe2000784c0ff */
[C---:B------:R-:W-:Y:S01]  /*12180*/  IMAD R218, R3.reuse, 0x2, R222 ;  /* 0x0000000203da7824 */ /* 0x040fe200078e02de */
[----:B------:R-:W-:Y:S01]  /*12190*/  LOP3.LUT P1, RZ, R18, 0x4, RZ, 0xc0, !PT ;  /* 0x0000000412ff7812 */ /* 0x000fe2000782c0ff */
[----:B------:R-:W-:Y:S01]  /*121a0*/  LDSM.16.M88.4 R8, [R220] ;  /* 0x00000000dc08783b */ /* 0x000fe20000000200 */
[----:B------:R-:W-:Y:S01]  /*121b0*/  P2R R17, PR, RZ, 0x20 ;  /* 0x00000020ff117803 */ /* 0x000fe20000000000 */
[----:B------:R-:W-:Y:S01]  /*121c0*/  IMAD R217, R3, 0x2, R220 ;  /* 0x0000000203d97824 */ /* 0x000fe200078e02dc */
[----:B------:R-:W-:Y:S01]  /*121d0*/  @!P3 ISETP.LT.OR P6, PT, R19, 0x21, !P6 ;  /* 0x000000211300b80c */ /* 0x000fe200077c1670 */
[----:B------:R-:W-:Y:S01]  /*121e0*/  LDSM.16.M88.4 R44, [R221+0xa080] ;  /* 0x00a08000dd2c783b */ /* 0x000fe20000000200 */
[----:B------:R-:W-:-:S02]  /*121f0*/  IADD3 R211, R219, 0x800, RZ ;  /* 0x00000800dbd37810 */ /* 0x000fc40007ffe0ff */
[C---:B------:R-:W-:Y:S01]  /*12200*/  IADD3 R210, R219.reuse, 0x1000, RZ ;  /* 0x00001000dbd27810 */ /* 0x040fe20007ffe0ff */
[----:B------:R-:W1:Y:S01]  /*12210*/  LDSM.16.M88.4 R36, [R221+0xa880] ;  /* 0x00a88000dd24783b */ /* 0x000e620000000200 */
[C---:B------:R-:W-:Y:S02]  /*12220*/  IADD3 R208, R219.reuse, 0x1800, RZ ;  /* 0x00001800dbd07810 */ /* 0x040fe40007ffe0ff */
[C---:B------:R-:W-:Y:S01]  /*12230*/  IADD3 R207, R219.reuse, 0x2000, RZ ;  /* 0x00002000dbcf7810 */ /* 0x040fe20007ffe0ff */
[----:B----4-:R-:W2:Y:S01]  /*12240*/  LDSM.16.M88.4 R20, [R221+0xb080] ;  /* 0x00b08000dd14783b */ /* 0x010ea20000000200 */
[C---:B------:R-:W-:Y:S02]  /*12250*/  IADD3 R206, R219.reuse, 0x2800, RZ ;  /* 0x00002800dbce7810 */ /* 0x040fe40007ffe0ff */
[C---:B------:R-:W-:Y:S01]  /*12260*/  IADD3 R205, R219.reuse, 0x3000, RZ ;  /* 0x00003000dbcd7810 */ /* 0x040fe20007ffe0ff */
[----:B------:R-:W-:Y:S01]  /*12270*/  LDSM.16.M88.4 R64, [R219] ;  /* 0x00000000db40783b */ /* 0x000fe20000000200 */
[----:B------:R-:W-:-:S02]  /*12280*/  IADD3 R204, R219, 0x3800, RZ ;  /* 0x00003800dbcc7810 */ /* 0x000fc40007ffe0ff */
[C---:B------:R-:W-:Y:S01]  /*12290*/  IADD3 R203, R219.reuse, 0x4000, RZ ;  /* 0x00004000dbcb7810 */ /* 0x040fe20007ffe0ff */
[----:B------:R-:W3:Y:S01]  /*122a0*/  LDSM.16.M88.4 R48, [R219+0x800] ;  /* 0x00080000db30783b */ /* 0x000ee20000000200 */
[C---:B------:R-:W-:Y:S02]  /*122b0*/  IADD3 R202, R219.reuse, 0x4800, RZ ;  /* 0x00004800dbca7810 */ /* 0x040fe40007ffe0ff */
[C---:B------:R-:W-:Y:S01]  /*122c0*/  IADD3 R201, R219.reuse, 0x5000, RZ ;  /* 0x00005000dbc97810 */ /* 0x040fe20007ffe0ff */
[----:B------:R-:W4:Y:S01]  /*122d0*/  LDSM.16.M88.4 R28, [R219+0x1000] ;  /* 0x00100000db1c783b */ /* 0x000f220000000200 */
[----:B------:R-:W-:-:S03]  /*122e0*/  IADD3 R200, R219, 0x5800, RZ ;  /* 0x00005800dbc87810 */ /* 0x000fc60007ffe0ff */
[----:B------:R-:W-:Y:S01]  /*122f0*/  @!PT LDS RZ, [RZ] ;  /* 0x00000000fffff984 */ /* 0x000fe20000000800 */
[----:B------:R-:W-:Y:S01]  /*12300*/  @!PT LDS RZ, [RZ] ;  /* 0x00000000fffff984 */ /* 0x000fe20000000800 */
[----:B------:R-:W-:Y:S01]  /*12310*/  @!PT LDS RZ, [RZ] ;  /* 0x00000000fffff984 */ /* 0x000fe20000000800 */
[----:B------:R5:W-:Y:S01]  /*12320*/  LDGSTS.E.BYPASS.LTC128B.128 [R226+0x4080], [R26.64], !P0 ;  /* 0x040800001ae27fae */ /* 0x000be2000c101d5a */
[----:B------:R-:W-:-:S04]  /*12330*/  LOP3.LUT P0, RZ, R53, 0x4, RZ, 0xc0, !PT ;  /* 0x0000000435ff7812 */ /* 0x000fc8000780c0ff */
[----:B------:R-:W-:Y:S02]  /*12340*/  SEL R0, R0, 0xffffffc0, !P0 ;  /* 0xffffffc000007807 */ /* 0x000fe40004000000 */
[C---:B------:R-:W-:Y:S02]  /*12350*/  ISETP.LT.OR P0, PT, R19.reuse, 0x1, !P2 ;  /* 0x000000011300780c */ /* 0x040fe40005701670 */
[----:B------:R-:W-:Y:S01]  /*12360*/  @!P3 ISETP.LT.OR P2, PT, R19, 0x21, !P2 ;  /* 0x000000211300b80c */ /* 0x000fe20005741670 */
[--C-:B------:R-:W-:Y:S02]  /*12370*/  IMAD.IADD R215, R221, 0x1, R0.reuse ;  /* 0x00000001ddd77824 */ /* 0x100fe400078e0200 */
[----:B------:R-:W-:-:S08]  /*12380*/  IMAD.IADD R209, R219, 0x1, R0 ;  /* 0x00000001dbd17824 */ /* 0x000fd000078e0200 */
[----:B------:R5:W-:Y:S01]  /*12390*/  LDGSTS.E.BYPASS.LTC128B.128 [R226+0x5880], [R26.64+0x80], !P0 ;  /* 0x058800801ae27fae */ /* 0x000be2000c101d5a */
[C---:B------:R-:W-:Y:S01]  /*123a0*/  ISETP.LT.OR P0, PT, R19.reuse, 0x1, !P1 ;  /* 0x000000011300780c */ /* 0x040fe20004f01670 */
[----:B-1----:R-:W-:Y:S01]  /*123b0*/  HMMA.16816.F32 R40, R12, R36, RZ ;  /* 0x000000240c28723c */ /* 0x002fe200000018ff */
[----:B------:R-:W-:-:S07]  /*123c0*/  @!P3 ISETP.LT.OR P1, PT, R19, 0x21, !P1 ;  /* 0x000000211300b80c */ /* 0x000fce0004f21670 */
[----:B------:R-:W-:Y:S04]  /*123d0*/  HMMA.16816.F32 R36, R12, R38, RZ ;  /* 0x000000260c24723c */ /* 0x000fe800000018ff */
[----:B------:R5:W-:Y:S01]  /*123e0*/  LDGSTS.E.BYPASS.LTC128B.128 [R226+0x7080], [R26.64+0x100], !P0 ;  /* 0x070801001ae27fae */ /* 0x000be2000c101d5a */
[----:B------:R-:W-:-:S03]  /*123f0*/  LOP3.LUT P0, RZ, R18, 0x8, RZ, 0xc0, !PT ;  /* 0x0000000812ff7812 */ /* 0x000fc6000780c0ff */
[----:B--2---:R-:W-:Y:S01]  /*12400*/  HMMA.16816.F32 R32, R12, R20, RZ ;  /* 0x000000140c20723c */ /* 0x004fe200000018ff */
[C---:B------:R-:W-:Y:S02]  /*12410*/  ISETP.LT.OR P5, PT, R19.reuse, 0x1, !P0 ;  /* 0x000000011300780c */ /* 0x040fe400047a1670 */
[----:B------:R-:W-:-:S05]  /*12420*/  @!P3 ISETP.LT.OR P0, PT, R19, 0x21, !P0 ;  /* 0x000000211300b80c */ /* 0x000fca0004701670 */
[C---:B---3--:R-:W-:Y:S06]  /*12430*/  HMMA.16816.F32 R40, R8.reuse, R48, R40 ;  /* 0x000000300828723c */ /* 0x048fec0000001828 */
[----:B------:R5:W-:Y:S01]  /*12440*/  LDGSTS.E.BYPASS.LTC128B.128 [R226+0x8880], [R26.64+0x180], !P5 ;  /* 0x088801801ae27fae */ /* 0x000be2000e901d5a */
[----:B------:R-:W-:Y:S01]  /*12450*/  ISETP.NE.AND P5, PT, R17, RZ, PT ;  /* 0x000000ff1100720c */ /* 0x000fe20003fa5270 */
[----:B------:R-:W-:Y:S02]  /*12460*/  HMMA.16816.F32 R36, R8, R50, R36 ;  /* 0x000000320824723c */ /* 0x000fe40000001824 */
[----:B------:R5:W-:Y:S01]  /*12470*/  @!P3 LDGSTS.E.BYPASS.LTC128B.128 [R226+0x5080], [R24.64], !P6 ;  /* 0x0508000018e2bfae */ /* 0x000be2000f101d5a */
[----:B------:R-:W-:-:S03]  /*12480*/  ISETP.NE.AND P6, PT, R16, RZ, PT ;  /* 0x000000ff1000720c */ /* 0x000fc60003fc5270 */
[----:B------:R5:W-:Y:S02]  /*12490*/  @!P3 LDGSTS.E.BYPASS.LTC128B.128 [R226+0x6880], [R24.64+0x80], !P2 ;  /* 0x0688008018e2bfae */ /* 0x000be4000d101d5a */
[C---:B------:R-:W-:Y:S02]  /*124a0*/  HMMA.16816.F32 R16, R12.reuse, R44, RZ ;  /* 0x0000002c0c10723c */ /* 0x040fe400000018ff */
[----:B------:R5:W-:Y:S04]  /*124b0*/  @!P3 LDGSTS.E.BYPASS.LTC128B.128 [R226+0x8080], [R24.64+0x100], !P1 ;  /* 0x0808010018e2bfae */ /* 0x000be8000c901d5a */
[----:B------:R5:W-:Y:S01]  /*124c0*/  @!P3 LDGSTS.E.BYPASS.LTC128B.128 [R226+0x9880], [R24.64+0x180], !P0 ;  /* 0x0988018018e2bfae */ /* 0x000be2000c101d5a */
[----:B------:R-:W-:Y:S01]  /*124d0*/  PLOP3.LUT P0, PT, PT, PT, UP0, 0x80, 0x0 ;  /* 0x000000000000781c */ /* 0x000fe20003f0f008 */
[C---:B------:R-:W-:Y:S02]  /*124e0*/  HMMA.16816.F32 R44, R12.reuse, R46, RZ ;  /* 0x0000002e0c2c723c */ /* 0x040fe400000018ff */
[----:B------:R-:W-:Y:S04]  /*124f0*/  LDSM.16.M88.4 R60, [R218] ;  /* 0x00000000da3c783b */ /* 0x000fe80000000200 */
[----:B------:R-:W1:Y:S02]  /*12500*/  LDSM.16.M88.4 R68, [R215+0xa080] ;  /* 0x00a08000d744783b */ /* 0x000e640000000200 */
[----:B------:R-:W-:Y:S02]  /*12510*/  HMMA.16816.F32 R12, R12, R22, RZ ;  /* 0x000000160c0c723c */ /* 0x000fe400000018ff */
[----:B------:R-:W-:Y:S04]  /*12520*/  LDSM.16.M88.4 R20, [R217] ;  /* 0x00000000d914783b */ /* 0x000fe80000000200 */
[----:B------:R-:W-:Y:S02]  /*12530*/  LDSM.16.M88.4 R56, [R209] ;  /* 0x00000000d138783b */ /* 0x000fe40000000200 */
[C---:B------:R-:W-:Y:S02]  /*12540*/  HMMA.16816.F32 R16, R8.reuse, R64, R16 ;  /* 0x000000400810723c */ /* 0x040fe40000001810 */
[----:B------:R-:W2:Y:S04]  /*12550*/  LDSM.16.M88.4 R52, [R215+0xa880] ;  /* 0x00a88000d734783b */ /* 0x000ea80000000200 */
[----:B------:R-:W-:Y:S02]  /*12560*/  LDSM.16.M88.4 R48, [R209+0x800] ;  /* 0x00080000d130783b */ /* 0x000fe40000000200 */
[C---:B------:R-:W-:Y:S02]  /*12570*/  HMMA.16816.F32 R44, R8.reuse, R66, R44 ;  /* 0x00000042082c723c */ /* 0x040fe4000000182c */
[----:B-----5:R-:W3:Y:S04]  /*12580*/  LDSM.16.M88.4 R24, [R215+0xb080] ;  /* 0x00b08000d718783b */ /* 0x020ee80000000200 */
[----:B------:R-:W-:Y:S02]  /*12590*/  LDSM.16.M88.4 R64, [R221+0xb880] ;  /* 0x00b88000dd40783b */ /* 0x000fe40000000200 */
[C---:B----4-:R-:W-:Y:S02]  /*125a0*/  HMMA.16816.F32 R32, R8.reuse, R28, R32 ;  /* 0x0000001c0820723c */ /* 0x050fe40000001820 */
[----:B------:R-:W-:Y:S04]  /*125b0*/  LDSM.16.M88.4 R72, [R219+0x4800] ;  /* 0x00480000db48783b */ /* 0x000fe80000000200 */
[----:B------:R-:W0:Y:S02]  /*125c0*/  LDGDEPBAR ;  /* 0x00000000000079af */ /* 0x000e240000000000 */
[----:B------:R-:W-:Y:S02]  /*125d0*/  HMMA.16816.F32 R12, R8, R30, R12 ;  /* 0x0000001e080c723c */ /* 0x000fe4000000180c */
[----:B------:R-:W4:Y:S04]  /*125e0*/  LDSM.16.M88.4 R8, [R222+0x4000] ;  /* 0x00400000de08783b */ /* 0x000f280000000200 */
[----:B------:R-:W5:Y:S02]  /*125f0*/  LDSM.16.M88.4 R28, [R209+0x1000] ;  /* 0x00100000d11c783b */ /* 0x000f640000000200 */
[C---:B-1----:R-:W-:Y:S08]  /*12600*/  HMMA.16816.F32 R16, R60.reuse, R68, R16 ;  /* 0x000000443c10723c */ /* 0x042ff00000001810 */
[C---:B------:R-:W-:Y:S01]  /*12610*/  HMMA.16816.F32 R44, R60.reuse, R70, R44 ;  /* 0x000000463c2c723c */ /* 0x040fe2000000182c */
[----:B------:R-:W-:Y:S07]  /*12620*/  LDSM.16.M88.4 R68, [R219+0x1800] ;  /* 0x00180000db44783b */ /* 0x000fee0000000200 */
[----:B--2---:R-:W-:Y:S08]  /*12630*/  HMMA.16816.F32 R40, R60, R52, R40 ;  /* 0x000000343c28723c */ /* 0x004ff00000001828 */
[C---:B------:R-:W-:Y:S08]  /*12640*/  HMMA.16816.F32 R16, R20.reuse, R56, R16 ;  /* 0x000000381410723c */ /* 0x040ff00000001810 */
[----:B------:R-:W-:Y:S01]  /*12650*/  HMMA.16816.F32 R44, R20, R58, R44 ;  /* 0x0000003a142c723c */ /* 0x000fe2000000182c */
[----:B------:R-:W-:Y:S07]  /*12660*/  LDSM.16.M88.4 R56, [R215+0xb880] ;  /* 0x00b88000d738783b */ /* 0x000fee0000000200 */
[C---:B------:R-:W-:Y:S01]  /*12670*/  HMMA.16816.F32 R36, R60.reuse, R54, R36 ;  /* 0x000000363c24723c */ /* 0x040fe20000001824 */
[----:B------:R-:W-:Y:S07]  /*12680*/  LDSM.16.M88.4 R52, [R221+0xc080] ;  /* 0x00c08000dd34783b */ /* 0x000fee0000000200 */
[C---:B---3--:R-:W-:Y:S08]  /*12690*/  HMMA.16816.F32 R32, R60.reuse, R24, R32 ;  /* 0x000000183c20723c */ /* 0x048ff00000001820 */
[----:B------:R-:W-:Y:S01]  /*126a0*/  HMMA.16816.F32 R60, R60, R26, R12 ;  /* 0x0000001a3c3c723c */ /* 0x000fe2000000180c */
[----:B------:R-:W1:Y:S04]  /*126b0*/  LDSM.16.M88.4 R12, [R220+0x4000] ;  /* 0x00400000dc0c783b */ /* 0x000e680000000200 */
[----:B------:R-:W2:Y:S03]  /*126c0*/  LDSM.16.M88.4 R24, [R221+0xc880] ;  /* 0x00c88000dd18783b */ /* 0x000ea60000000200 */
[C---:B----4-:R-:W-:Y:S08]  /*126d0*/  HMMA.16816.F32 R16, R8.reuse, R64, R16 ;  /* 0x000000400810723c */ /* 0x050ff00000001810 */
[----:B------:R-:W-:Y:S01]  /*126e0*/  HMMA.16816.F32 R44, R8, R66, R44 ;  /* 0x00000042082c723c */ /* 0x000fe2000000182c */
[----:B------:R-:W-:Y:S07]  /*126f0*/  LDSM.16.M88.4 R64, [R209+0x1800] ;  /* 0x00180000d140783b */ /* 0x000fee0000000200 */
[C---:B------:R-:W-:Y:S08]  /*12700*/  HMMA.16816.F32 R40, R20.reuse, R48, R40 ;  /* 0x000000301428723c */ /* 0x040ff00000001828 */
[C---:B------:R-:W-:Y:S01]  /*12710*/  HMMA.16816.F32 R36, R20.reuse, R50, R36 ;  /* 0x000000321424723c */ /* 0x040fe20000001824 */
[----:B------:R-:W-:Y:S07]  /*12720*/  LDSM.16.M88.4 R48, [R219+0x2000] ;  /* 0x00200000db30783b */ /* 0x000fee0000000200 */
[C---:B-----5:R-:W-:Y:S08]  /*12730*/  HMMA.16816.F32 R32, R20.reuse, R28, R32 ;  /* 0x0000001c1420723c */ /* 0x060ff00000001820 */
[----:B------:R-:W-:Y:S01]  /*12740*/  HMMA.16816.F32 R60, R20, R30, R60 ;  /* 0x0000001e143c723c */ /* 0x000fe2000000183c */
[----:B------:R-:W3:Y:S04]  /*12750*/  LDSM.16.M88.4 R20, [R218+0x4000] ;  /* 0x00400000da14783b */ /* 0x000ee80000000200 */
[----:B------:R-:W4:Y:S03]  /*12760*/  LDSM.16.M88.4 R28, [R219+0x2800] ;  /* 0x00280000db1c783b */ /* 0x000f260000000200 */
[C---:B-1----:R-:W-:Y:S08]  /*12770*/  HMMA.16816.F32 R16, R12.reuse, R68, R16 ;  /* 0x000000440c10723c */ /* 0x042ff00000001810 */
[----:B------:R-:W-:Y:S01]  /*12780*/  HMMA.16816.F32 R44, R12, R70, R44 ;  /* 0x000000460c2c723c */ /* 0x000fe2000000182c */
[----:B------:R-:W-:Y:S07]  /*12790*/  LDSM.16.M88.4 R68, [R221+0xd080] ;  /* 0x00d08000dd44783b */ /* 0x000fee0000000200 */
[C---:B------:R-:W-:Y:S08]  /*127a0*/  HMMA.16816.F32 R40, R8.reuse, R52, R40 ;  /* 0x000000340828723c */ /* 0x040ff00000001828 */
[C---:B------:R-:W-:Y:S01]  /*127b0*/  HMMA.16816.F32 R36, R8.reuse, R54, R36 ;  /* 0x000000360824723c */ /* 0x040fe20000001824 */
[----:B------:R-:W-:Y:S07]  /*127c0*/  LDSM.16.M88.4 R52, [R215+0xc080] ;  /* 0x00c08000d734783b */ /* 0x000fee0000000200 */
[C---:B--2---:R-:W-:Y:S08]  /*127d0*/  HMMA.16816.F32 R32, R8.reuse, R24, R32 ;  /* 0x000000180820723c */ /* 0x044ff00000001820 */
[----:B------:R-:W-:Y:S01]  /*127e0*/  HMMA.16816.F32 R60, R8, R26, R60 ;  /* 0x0000001a083c723c */ /* 0x000fe2000000183c */
[----:B------:R-:W1:Y:S04]  /*127f0*/  LDSM.16.M88.4 R8, [R217+0x4000] ;  /* 0x00400000d908783b */ /* 0x000e680000000200 */
[----:B------:R-:W2:Y:S03]  /*12800*/  LDSM.16.M88.4 R24, [R215+0xc880] ;  /* 0x00c88000d718783b */ /* 0x000ea60000000200 */
[C---:B---3--:R-:W-:Y:S08]  /*12810*/  HMMA.16816.F32 R16, R20.reuse, R56, R16 ;  /* 0x000000381410723c */ /* 0x048ff00000001810 */
[----:B------:R-:W-:Y:S01]  /*12820*/  HMMA.16816.F32 R44, R20, R58, R44 ;  /* 0x0000003a142c723c */ /* 0x000fe2000000182c */
[----:B------:R-:W-:Y:S07]  /*12830*/  LDSM.16.M88.4 R56, [R221+0xd880] ;  /* 0x00d88000dd38783b */ /* 0x000fee0000000200 */
[C---:B------:R-:W-:Y:S08]  /*12840*/  HMMA.16816.F32 R40, R12.reuse, R48, R40 ;  /* 0x000000300c28723c */ /* 0x040ff00000001828 */
[C---:B------:R-:W-:Y:S01]  /*12850*/  HMMA.16816.F32 R36, R12.reuse, R50, R36 ;  /* 0x000000320c24723c */ /* 0x040fe20000001824 */
[----:B------:R-:W3:Y:S07]  /*12860*/  LDSM.16.M88.4 R48, [R222+0x8000] ;  /* 0x00800000de30783b */ /* 0x000eee0000000200 */
[C---:B----4-:R-:W-:Y:S08]  /*12870*/  HMMA.16816.F32 R32, R12.reuse, R28, R32 ;  /* 0x0000001c0c20723c */ /* 0x050ff00000001820 */
[----:B------:R-:W-:Y:S01]  /*12880*/  HMMA.16816.F32 R60, R12, R30, R60 ;  /* 0x0000001e0c3c723c */ /* 0x000fe2000000183c */
[----:B------:R-:W4:Y:S04]  /*12890*/  LDSM.16.M88.4 R28, [R209+0x2000] ;  /* 0x00200000d11c783b */ /* 0x000f280000000200 */
[----:B------:R-:W5:Y:S03]  /*128a0*/  LDSM.16.M88.4 R12, [R209+0x2800] ;  /* 0x00280000d10c783b */ /* 0x000f660000000200 */
        /* <DEDUP_REMOVED lines=8> */
[----:B------:R-:W-:Y:S04]  /*12930*/  LDSM.16.M88.4 R24, [R220+0x8000] ;  /* 0x00800000dc18783b */ /* 0x000fe80000000200 */
[----:B------:R-:W1:Y:S03]  /*12940*/  LDSM.16.M88.4 R20, [R219+0x3000] ;  /* 0x00300000db14783b */ /* 0x000e660000000200 */
[C---:B---3--:R-:W-:Y:S08]  /*12950*/  HMMA.16816.F32 R16, R48.reuse, R68, R16 ;  /* 0x000000443010723c */ /* 0x048ff00000001810 */
[----:B------:R-:W-:Y:S01]  /*12960*/  HMMA.16816.F32 R44, R48, R70, R44 ;  /* 0x00000046302c723c */ /* 0x000fe2000000182c */
[----:B------:R-:W-:Y:S07]  /*12970*/  LDSM.16.M88.4 R68, [R221+0xf880] ;  /* 0x00f88000dd44783b */ /* 0x000fee0000000200 */
[C---:B----4-:R-:W-:Y:S08]  /*12980*/  HMMA.16816.F32 R40, R8.reuse, R28, R40 ;  /* 0x0000001c0828723c */ /* 0x050ff00000001828 */
[C---:B------:R-:W-:Y:S01]  /*12990*/  HMMA.16816.F32 R36, R8.reuse, R30, R36 ;  /* 0x0000001e0824723c */ /* 0x040fe20000001824 */
[----:B------:R-:W-:Y:S07]  /*129a0*/  LDSM.16.M88.4 R28, [R219+0x4000] ;  /* 0x00400000db1c783b */ /* 0x000fee0000000200 */
[C---:B-----5:R-:W-:Y:S08]  /*129b0*/  HMMA.16816.F32 R32, R8.reuse, R12, R32 ;  /* 0x0000000c0820723c */ /* 0x060ff00000001820 */
[----:B------:R-:W-:Y:S01]  /*129c0*/  HMMA.16816.F32 R60, R8, R14, R60 ;  /* 0x0000000e083c723c */ /* 0x000fe2000000183c */
[----:B------:R-:W-:Y:S04]  /*129d0*/  LDSM.16.M88.4 R8, [R218+0x8000] ;  /* 0x00800000da08783b */ /* 0x000fe80000000200 */
[----:B------:R-:W2:Y:S03]  /*129e0*/  LDSM.16.M88.4 R12, [R215+0xd080] ;  /* 0x00d08000d70c783b */ /* 0x000ea60000000200 */
[C---:B-1----:R-:W-:Y:S08]  /*129f0*/  HMMA.16816.F32 R16, R24.reuse, R20, R16 ;  /* 0x000000141810723c */ /* 0x042ff00000001810 */
[----:B------:R-:W-:Y:S01]  /*12a00*/  HMMA.16816.F32 R44, R24, R22, R44 ;  /* 0x00000016182c723c */ /* 0x000fe2000000182c */
[----:B------:R-:W-:Y:S07]  /*12a10*/  LDSM.16.M88.4 R20, [R217+0x8000] ;  /* 0x00800000d914783b */ /* 0x000fee0000000200 */
[C---:B------:R-:W-:Y:S08]  /*12a20*/  HMMA.16816.F32 R40, R48.reuse, R56, R40 ;  /* 0x000000383028723c */ /* 0x040ff00000001828 */
[C---:B------:R-:W-:Y:S01]  /*12a30*/  HMMA.16816.F32 R36, R48.reuse, R58, R36 ;  /* 0x0000003a3024723c */ /* 0x040fe20000001824 */
        /* <DEDUP_REMOVED lines=10> */
[----:B------:R-:W2:Y:S07]  /*12ae0*/  LDSM.16.M88.4 R64, [R222+0xc000] ;  /* 0x00c00000de40783b */ /* 0x000eae0000000200 */
[C---:B------:R-:W-:Y:S08]  /*12af0*/  HMMA.16816.F32 R32, R24.reuse, R28, R32 ;  /* 0x0000001c1820723c */ /* 0x040ff00000001820 */
        /* <DEDUP_REMOVED lines=8> */
[----:B------:R-:W1:Y:S07]  /*12b80*/  LDSM.16.M88.4 R56, [R220+0xc000] ;  /* 0x00c00000dc38783b */ /* 0x000e6e0000000200 */
[C---:B---3--:R-:W-:Y:S08]  /*12b90*/  HMMA.16816.F32 R32, R8.reuse, R52, R32 ;  /* 0x000000340820723c */ /* 0x048ff00000001820 */
[----:B------:R-:W-:Y:S01]  /*12ba0*/  HMMA.16816.F32 R60, R8, R54, R60 ;  /* 0x00000036083c723c */ /* 0x000fe2000000183c */
[----:B------:R-:W3:Y:S04]  /*12bb0*/  LDSM.16.M88.4 R8, [R221+0xf080] ;  /* 0x00f08000dd08783b */ /* 0x000ee80000000200 */
[----:B------:R-:W-:Y:S03]  /*12bc0*/  LDSM.16.M88.4 R52, [R219+0x5000] ;  /* 0x00500000db34783b */ /* 0x000fe60000000200 */
[C---:B--2---:R-:W-:Y:S08]  /*12bd0*/  HMMA.16816.F32 R16, R64.reuse, R12, R16 ;  /* 0x0000000c4010723c */ /* 0x044ff00000001810 */
[----:B------:R-:W-:Y:S01]  /*12be0*/  HMMA.16816.F32 R44, R64, R14, R44 ;  /* 0x0000000e402c723c */ /* 0x000fe2000000182c */
[----:B------:R-:W-:Y:S07]  /*12bf0*/  LDSM.16.M88.4 R12, [R217+0xc000] ;  /* 0x00c00000d90c783b */ /* 0x000fee0000000200 */
[C---:B----4-:R-:W-:Y:S08]  /*12c00*/  HMMA.16816.F32 R40, R20.reuse, R28, R40 ;  /* 0x0000001c1428723c */ /* 0x050ff00000001828 */
[C---:B------:R-:W-:Y:S01]  /*12c10*/  HMMA.16816.F32 R36, R20.reuse, R30, R36 ;  /* 0x0000001e1424723c */ /* 0x040fe20000001824 */
[----:B------:R-:W-:Y:S07]  /*12c20*/  LDSM.16.M88.4 R28, [R218+0xc000] ;  /* 0x00c00000da1c783b */ /* 0x000fee0000000200 */
[C---:B-----5:R-:W-:Y:S08]  /*12c30*/  HMMA.16816.F32 R32, R20.reuse, R24, R32 ;  /* 0x000000181420723c */ /* 0x060ff00000001820 */
[----:B------:R-:W-:Y:S01]  /*12c40*/  HMMA.16816.F32 R60, R20, R26, R60 ;  /* 0x0000001a143c723c */ /* 0x000fe2000000183c */
[----:B------:R-:W2:Y:S04]  /*12c50*/  LDSM.16.M88.4 R24, [R215+0xe880] ;  /* 0x00e88000d718783b */ /* 0x000ea80000000200 */
[----:B------:R-:W-:Y:S03]  /*12c60*/  LDSM.16.M88.4 R20, [R215+0xf080] ;  /* 0x00f08000d714783b */ /* 0x000fe60000000200 */
[C---:B-1----:R-:W-:Y:S08]  /*12c70*/  HMMA.16816.F32 R16, R56.reuse, R72, R16 ;  /* 0x000000483810723c */ /* 0x042ff00000001810 */
[----:B------:R-:W-:Y:S08]  /*12c80*/  HMMA.16816.F32 R44, R56, R74, R44 ;  /* 0x0000004a382c723c */ /* 0x000ff0000000182c */
[C---:B---3--:R-:W-:Y:S08]  /*12c90*/  HMMA.16816.F32 R40, R64.reuse, R8, R40 ;  /* 0x000000084028723c */ /* 0x048ff00000001828 */
[C---:B------:R-:W-:Y:S01]  /*12ca0*/  HMMA.16816.F32 R36, R64.reuse, R10, R36 ;  /* 0x0000000a4024723c */ /* 0x040fe20000001824 */
[----:B------:R-:W1:Y:S07]  /*12cb0*/  LDSM.16.M88.4 R8, [R209+0x4800] ;  /* 0x00480000d108783b */ /* 0x000e6e0000000200 */
[C---:B------:R-:W-:Y:S08]  /*12cc0*/  HMMA.16816.F32 R32, R64.reuse, R68, R32 ;  /* 0x000000444020723c */ /* 0x040ff00000001820 */
[----:B------:R-:W-:Y:S01]  /*12cd0*/  HMMA.16816.F32 R60, R64, R70, R60 ;  /* 0x00000046403c723c */ /* 0x000fe2000000183c */
[----:B------:R-:W3:Y:S07]  /*12ce0*/  LDSM.16.M88.4 R64, [R215+0xf880] ;  /* 0x00f88000d740783b */ /* 0x000eee0000000200 */
[C---:B--2---:R-:W-:Y:S08]  /*12cf0*/  HMMA.16816.F32 R16, R28.reuse, R24, R16 ;  /* 0x000000181c10723c */ /* 0x044ff00000001810 */
[----:B------:R-:W-:Y:S01]  /*12d00*/  HMMA.16816.F32 R44, R28, R26, R44 ;  /* 0x0000001a1c2c723c */ /* 0x000fe2000000182c */
[----:B------:R-:W-:Y:S07]  /*12d10*/  LDSM.16.M88.4 R24, [R209+0x5800] ;  /* 0x00580000d118783b */ /* 0x000fee0000000200 */
[C---:B------:R-:W-:Y:S08]  /*12d20*/  HMMA.16816.F32 R40, R56.reuse, R52, R40 ;  /* 0x000000343828723c */ /* 0x040ff00000001828 */
[----:B------:R-:W-:Y:S01]  /*12d30*/  HMMA.16816.F32 R52, R56, R54, R36 ;  /* 0x000000363834723c */ /* 0x000fe20000001824 */
[----:B------:R-:W2:Y:S01]  /*12d40*/  LDSM.16.M88.4 R36, [R209+0x5000] ;  /* 0x00500000d124783b */ /* 0x000ea20000000200 */
[----:B------:R-:W-:-:S06]  /*12d50*/  DEPBAR.LE SB0, 0x0 ;  /* 0x000080000000791a */ /* 0x000fcc0000000000 */
[C---:B------:R-:W-:Y:S08]  /*12d60*/  HMMA.16816.F32 R32, R56.reuse, R48, R32 ;  /* 0x000000303820723c */ /* 0x040ff00000001820 */
[----:B------:R-:W-:Y:S08]  /*12d70*/  HMMA.16816.F32 R60, R56, R50, R60 ;  /* 0x00000032383c723c */ /* 0x000ff0000000183c */
[C---:B-1----:R-:W-:Y:S08]  /*12d80*/  HMMA.16816.F32 R16, R12.reuse, R8, R16 ;  /* 0x000000080c10723c */ /* 0x042ff00000001810 */
[----:B------:R-:W-:Y:S08]  /*12d90*/  HMMA.16816.F32 R44, R12, R10, R44 ;  /* 0x0000000a0c2c723c */ /* 0x000ff0000000182c */
[C---:B------:R-:W-:Y:S08]  /*12da0*/  HMMA.16816.F32 R40, R28.reuse, R20, R40 ;  /* 0x000000141c28723c */ /* 0x040ff00000001828 */
[----:B------:R-:W-:Y:S01]  /*12db0*/  HMMA.16816.F32 R52, R28, R22, R52 ;  /* 0x000000161c34723c */ /* 0x000fe20000001834 */
[----:B------:R-:W-:-:S02]  /*12dc0*/  FMUL.FTZ R0, R16, c[0x0][0x320] ;  /* 0x0000c80010007a20 */ /* 0x000fc40000410000 */
[----:B------:R-:W-:Y:S02]  /*12dd0*/  FMUL.FTZ R8, R17, c[0x0][0x320] ;  /* 0x0000c80011087a20 */ /* 0x000fe40000410000 */
[----:B------:R-:W-:Y:S02]  /*12de0*/  FMUL.FTZ R6, R18, c[0x0][0x320] ;  /* 0x0000c80012067a20 */ /* 0x000fe40000410000 */
[----:B------:R-:W-:Y:S01]  /*12df0*/  FMUL.FTZ R9, R19, c[0x0][0x320] ;  /* 0x0000c80013097a20 */ /* 0x000fe20000410000 */
[----:B---3--:R-:W-:Y:S01]  /*12e00*/  HMMA.16816.F32 R32, R28, R64, R32 ;  /* 0x000000401c20723c */ /* 0x008fe20000001820 */
[----:B------:R-:W-:Y:S01]  /*12e10*/  FMUL.FTZ R10, R44, c[0x0][0x320] ;  /* 0x0000c8002c0a7a20 */ /* 0x000fe20000410000 */
[----:B------:R-:W1:Y:S01]  /*12e20*/  MUFU.TANH R0, R0 ;  /* 0x0000000000007308 */ /* 0x000e620000002400 */
[----:B------:R-:W-:-:S05]  /*12e30*/  FMUL.FTZ R11, R45, c[0x0][0x320] ;  /* 0x0000c8002d0b7a20 */ /* 0x000fca0000410000 */
[----:B------:R-:W-:Y:S02]  /*12e40*/  HMMA.16816.F32 R60, R28, R66, R60 ;  /* 0x000000421c3c723c */ /* 0x000fe4000000183c */
[----:B------:R-:W3:Y:S06]  /*12e50*/  MUFU.TANH R8, R8 ;  /* 0x0000000800087308 */ /* 0x000eec0000002400 */
[C---:B--2---:R-:W-:Y:S02]  /*12e60*/  HMMA.16816.F32 R40, R12.reuse, R36, R40 ;  /* 0x000000240c28723c */ /* 0x044fe40000001828 */
[----:B------:R-:W2:Y:S06]  /*12e70*/  MUFU.TANH R6, R6 ;  /* 0x0000000600067308 */ /* 0x000eac0000002400 */
[C---:B------:R-:W-:Y:S02]  /*12e80*/  HMMA.16816.F32 R52, R12.reuse, R38, R52 ;  /* 0x000000260c34723c */ /* 0x040fe40000001834 */
[----:B------:R-:W4:Y:S06]  /*12e90*/  MUFU.TANH R9, R9 ;  /* 0x0000000900097308 */ /* 0x000f2c0000002400 */
[C---:B------:R-:W-:Y:S02]  /*12ea0*/  HMMA.16816.F32 R32, R12.reuse, R24, R32 ;  /* 0x000000180c20723c */ /* 0x040fe40000001820 */
[----:B------:R-:W1:Y:S06]  /*12eb0*/  MUFU.TANH R10, R10 ;  /* 0x0000000a000a7308 */ /* 0x000e6c0000002400 */
[----:B------:R-:W-:Y:S02]  /*12ec0*/  HMMA.16816.F32 R60, R12, R26, R60 ;  /* 0x0000001a0c3c723c */ /* 0x000fe4000000183c */
[----:B------:R-:W1:Y:S01]  /*12ed0*/  MUFU.TANH R11, R11 ;  /* 0x0000000b000b7308 */ /* 0x000e620000002400 */
[----:B------:R-:W-:Y:S06]  /*12ee0*/  BAR.SYNC.DEFER_BLOCKING 0x0 ;  /* 0x0000000000007b1d */ /* 0x000fec0000010000 */
[----:B------:R-:W-:Y:S05]  /*12ef0*/  @!P0 BRA `(.L_x_1501) ;  /* 0x000001f000008947 */ /* 0x000fea0003800000 */
[----:B--234-:R-:W-:Y:S01]  /*12f00*/  IADD3 R12, -R196, 0x30, RZ ;  /* 0x00000030c40c7810 */ /* 0x01cfe20007ffe1ff */
[----:B------:R-:W-:Y:S01]  /*12f10*/  UIADD3 UR5, UR13, -0x2, URZ ;  /* 0xfffffffe0d057890 */ /* 0x000fe2000fffe03f */
[----:B------:R-:W-:-:S02]  /*12f20*/  IMAD.U32 R15, RZ, RZ, UR8 ;  /* 0x00000008ff0f7e24 */ /* 0x000fc4000f8e00ff */
[----:B------:R-:W-:Y:S01]  /*12f30*/  ISETP.GE.AND P0, PT, R12, 0x21, PT ;  /* 0x000000210c00780c */ /* 0x000fe20003f06270 */
[----:B------:R-:W-:Y:S01]  /*12f40*/  USHF.R.S32.HI UR4, URZ, 0x1f, UR5 ;  /* 0x0000001f3f047899 */ /* 0x000fe20008011405 */
[----:B------:R-:W-:Y:S01]  /*12f50*/  IMAD.U32 R13, RZ, RZ, UR7 ;  /* 0x00000007ff0d7e24 */ /* 0x000fe2000f8e00ff */
[----:B------:R-:W-:Y:S02]  /*12f60*/  UIMAD UR9, UR9, UR5, URZ ;  /* 0x00000005090972a4 */ /* 0x000fe4000f8e023f */
        /* <DEDUP_REMOVED lines=24> */
.L_x_1501:
[----:B--234-:R-:W-:Y:S01]  /*130f0*/  LOP3.LUT R19, R4, 0xffffffe0, RZ, 0xc0, !PT ;  /* 0xffffffe004137812 */ /* 0x01cfe200078ec0ff */
[----:B------:R-:W-:Y:S01]  /*13100*/  FMUL.FTZ R21, R40, c[0x0][0x320] ;  /* 0x0000c80028157a20 */ /* 0x000fe20000410000 */
[----:B------:R-:W-:Y:S01]  /*13110*/  LEA.HI R17, R7, R84, RZ, 0x2 ;  /* 0x0000005407117211 */ /* 0x000fe200078f10ff */
[----:B------:R-:W-:Y:S01]  /*13120*/  FMUL.FTZ R15, R41, c[0x0][0x320] ;  /* 0x0000c800290f7a20 */ /* 0x000fe20000410000 */
[----:B------:R-:W-:Y:S01]  /*13130*/  SHF.R.S32.HI R14, RZ, 0x1f, R77 ;  /* 0x0000001fff0e7819 */ /* 0x000fe2000001144d */
[----:B------:R-:W-:Y:S01]  /*13140*/  IMAD.IADD R7, R84, 0x1, -R19 ;  /* 0x0000000154077824 */ /* 0x000fe200078e0a13 */
[----:B------:R-:W-:Y:S01]  /*13150*/  LOP3.LUT R17, R17, 0xfffffffc, RZ, 0xc0, !PT ;  /* 0xfffffffc11117812 */ /* 0x000fe200078ec0ff */
[----:B------:R-:W-:Y:S01]  /*13160*/  FMUL.FTZ R13, R52, c[0x0][0x320] ;  /* 0x0000c800340d7a20 */ /* 0x000fe20000410000 */
[----:B------:R-:W-:Y:S01]  /*13170*/  LEA.HI R4, R14, R77, RZ, 0x3 ;  /* 0x0000004d0e047211 */ /* 0x000fe200078f18ff */
[----:B------:R-:W2:Y:S01]  /*13180*/  MUFU.TANH R21, R21 ;  /* 0x0000001500157308 */ /* 0x000ea20000002400 */
[----:B------:R-:W-:Y:S01]  /*13190*/  SHF.R.S32.HI R14, RZ, 0x1f, R7 ;  /* 0x0000001fff0e7819 */ /* 0x000fe20000011407 */
[----:B------:R-:W-:Y:S01]  /*131a0*/  IMAD.IADD R84, R84, 0x1, -R17 ;  /* 0x0000000154547824 */ /* 0x000fe200078e0a11 */
[----:B------:R-:W-:Y:S01]  /*131b0*/  LOP3.LUT R4, R4, 0xffffff8, RZ, 0xc0, !PT ;  /* 0x0ffffff804047812 */ /* 0x000fe200078ec0ff */
[----:B------:R-:W-:Y:S01]  /*131c0*/  FMUL.FTZ R12, R53, c[0x0][0x320] ;  /* 0x0000c800350c7a20 */ /* 0x000fe20000410000 */
[----:B------:R-:W-:Y:S01]  /*131d0*/  LEA.HI R17, R14, R7, RZ, 0x2 ;  /* 0x000000070e117211 */ /* 0x000fe200078f10ff */
[----:B------:R-:W-:Y:S01]  /*131e0*/  FMUL.FTZ R32, R32, c[0x0][0x320] ;  /* 0x0000c80020207a20 */ /* 0x000fe20000410000 */
[----:B------:R-:W-:Y:S01]  /*131f0*/  LEA.HI R19, R84, R84, RZ, 0x1 ;  /* 0x0000005454137211 */ /* 0x000fe200078f08ff */
[----:B------:R-:W-:Y:S01]  /*13200*/  IMAD.IADD R4, R77, 0x1, -R4 ;  /* 0x000000014d047824 */ /* 0x000fe200078e0a04 */
[----:B------:R-:W-:Y:S01]  /*13210*/  LEA.HI.SX32 R23, R17, UR18, 0x1e ;  /* 0x0000001211177c11 */ /* 0x000fe2000f8ff2ff */
[----:B------:R-:W3:Y:S01]  /*13220*/  MUFU.TANH R15, R15 ;  /* 0x0000000f000f7308 */ /* 0x000ee20000002400 */
[----:B------:R-:W-:Y:S01]  /*13230*/  PLOP3.LUT P1, PT, PT, PT, UP2, 0x80, 0x0 ;  /* 0x000000000000781c */ /* 0x000fe20003f2f028 */
[----:B------:R-:W-:Y:S01]  /*13240*/  FMUL.FTZ R33, R33, c[0x0][0x320] ;  /* 0x0000c80021217a20 */ /* 0x000fe20000410000 */
[----:B------:R-:W-:Y:S01]  /*13250*/  LOP3.LUT R19, R19, 0x1ffffffe, RZ, 0xc0, !PT ;  /* 0x1ffffffe13137812 */ /* 0x000fe200078ec0ff */
[----:B------:R-:W-:Y:S01]  /*13260*/  IMAD R4, R4, 0x10, R23 ;  /* 0x0000001004047824 */ /* 0x000fe200078e0217 */
[----:B------:R-:W-:Y:S01]  /*13270*/  PLOP3.LUT P0, PT, PT, PT, UP2, 0x80, 0x0 ;  /* 0x000000000000781c */ /* 0x000fe20003f0f028 */
[----:B------:R-:W-:Y:S01]  /*13280*/  FMUL.FTZ R60, R60, c[0x0][0x320] ;  /* 0x0000c8003c3c7a20 */ /* 0x000fe20000410000 */
[----:B------:R-:W-:Y:S01]  /*13290*/  LOP3.LUT R198, R17, 0x7ffffffc, RZ, 0xc0, !PT ;  /* 0x7ffffffc11c67812 */ /* 0x000fe200078ec0ff */
[----:B------:R-:W-:Y:S01]  /*132a0*/  IMAD.IADD R19, R84, 0x1, -R19 ;  /* 0x0000000154137824 */ /* 0x000fe200078e0a13 */
[----:B------:R-:W4:Y:S01]  /*132b0*/  MUFU.TANH R13, R13 ;  /* 0x0000000d000d7308 */ /* 0x000f220000002400 */
[----:B------:R-:W-:Y:S01]  /*132c0*/  FMUL.FTZ R61, R61, c[0x0][0x320] ;  /* 0x0000c8003d3d7a20 */ /* 0x000fe20000410000 */
[----:B------:R-:W-:Y:S01]  /*132d0*/  @UP2 USHF.L.U32 UR17, UR17, 0x7, URZ ;  /* 0x0000000711112899 */ /* 0x000fe2000800063f */
[----:B------:R-:W-:Y:S01]  /*132e0*/  IMAD R197, R19, 0x8, R4 ;  /* 0x0000000813c57824 */ /* 0x000fe200078e0204 */
[----:B------:R-:W-:Y:S01]  /*132f0*/  ULDC.64 UR4, c[0x0][0x2c8] ;  /* 0x0000b20000047ab9 */ /* 0x000fe20000000a00 */
[----:B------:R-:W-:Y:S01]  /*13300*/  IMAD.IADD R198, R7, 0x1, -R198 ;  /* 0x0000000107c67824 */ /* 0x000fe200078e0ac6 */
[----:B------:R-:W-:Y:S01]  /*13310*/  UIADD3 UR13, UR13, -0x2, URZ ;  /* 0xfffffffe0d0d7890 */ /* 0x000fe2000fffe03f */
[----:B------:R-:W-:Y:S01]  /*13320*/  @P1 IMAD.HI.U32 R16, R197, c[0x0][0x2c8], RZ ;  /* 0x0000b200c5101a27 */ /* 0x000fe200078e00ff */
[----:B------:R-:W5:Y:S01]  /*13330*/  MUFU.TANH R12, R12 ;  /* 0x0000000c000c7308 */ /* 0x000f620000002400 */
[----:B------:R-:W0:Y:S02]  /*13340*/  LDGDEPBAR ;  /* 0x00000000000079af */ /* 0x000e240000000000 */
[----:B------:R-:W-:Y:S01]  /*13350*/  IMAD.MOV.U32 R22, RZ, RZ, R197 ;  /* 0x000000ffff167224 */ /* 0x000fe200078e00c5 */
[----:B------:R-:W-:Y:S01]  /*13360*/  @P0 SHF.R.U32.HI R22, RZ, c[0x0][0x2cc], R16 ;  /* 0x0000b300ff160a19 */ /* 0x000fe20000011610 */
[----:B------:R-:W-:-:S02]  /*13370*/  IMAD.U32 R7, RZ, RZ, UR11 ;  /* 0x0000000bff077e24 */ /* 0x000fc4000f8e00ff */
[----:B------:R-:W-:Y:S01]  /*13380*/  IMAD.SHL.U32 R198, R198, 0x2, RZ ;  /* 0x00000002c6c67824 */ /* 0x000fe200078e00ff */
[----:B------:R-:W1:Y:S01]  /*13390*/  MUFU.TANH R237, R32 ;  /* 0x0000002000ed7308 */ /* 0x000e620000002400 */
[----:B------:R-:W1:Y:S01]  /*133a0*/  SHFL.IDX PT, R16, R22, RZ, 0x1c1f ;  /* 0x001c1fff16107589 */ /* 0x000e6200000e0000 */
[----:B------:R-:W-:Y:S02]  /*133b0*/  FMUL.FTZ R25, R46, c[0x0][0x320] ;  /* 0x0000c8002e197a20 */ /* 0x000fe40000410000 */
[C---:B------:R-:W-:Y:S01]  /*133c0*/  IADD3 R7, -R198.reuse, 0x1, R7 ;  /* 0x00000001c6077810 */ /* 0x040fe20007ffe107 */
[----:B------:R-:W2:Y:S01]  /*133d0*/  SHFL.IDX PT, R20, R22, 0x1, 0x1c1f ;  /* 0x003c1f0016147f89 */ /* 0x000ea200000e0000 */
[----:B------:R-:W-:Y:S02]  /*133e0*/  FMUL.FTZ R47, R47, c[0x0][0x320] ;  /* 0x0000c8002f2f7a20 */ /* 0x000fe40000410000 */
[----:B------:R-:W-:Y:S01]  /*133f0*/  IADD3 R23, R7, -UR22, RZ ;  /* 0x8000001607177c10 */ /* 0x000fe2000fffe0ff */
[----:B------:R-:W1:Y:S01]  /*13400*/  MUFU.TANH R199, R33 ;  /* 0x0000002100c77308 */ /* 0x000e620000002400 */
[----:B------:R-:W-:Y:S01]  /*13410*/  IADD3 R7, -R198, UR11, RZ ;  /* 0x0000000bc6077c10 */ /* 0x000fe2000fffe1ff */
[----:B------:R-:W-:Y:S01]  /*13420*/  FMUL.FTZ R14, R42, c[0x0][0x320] ;  /* 0x0000c8002a0e7a20 */ /* 0x000fe20000410000 */
[----:B------:R-:W-:Y:S01]  /*13430*/  UIMAD.WIDE.U32 UR10, UR17, UR4, URZ ;  /* 0x00000004110a72a5 */ /* 0x000fe2000f8e003f */
[----:B------:R-:W-:-:S02]  /*13440*/  FMUL.FTZ R4, R43, c[0x0][0x320] ;  /* 0x0000c8002b047a20 */ /* 0x000fc40000410000 */
[----:B------:R-:W-:Y:S02]  /*13450*/  FMUL.FTZ R19, R54, c[0x0][0x320] ;  /* 0x0000c80036137a20 */ /* 0x000fe40000410000 */
[----:B------:R-:W3:Y:S01]  /*13460*/  MUFU.TANH R227, R60 ;  /* 0x0000003c00e37308 */ /* 0x000ee20000002400 */
[----:B------:R-:W-:Y:S01]  /*13470*/  FMUL.FTZ R17, R55, c[0x0][0x320] ;  /* 0x0000c80037117a20 */ /* 0x000fe20000410000 */
[----:B------:R-:W-:Y:S01]  /*13480*/  @UP2 UMOV UR9, UR11 ;  /* 0x0000000b00092c82 */ /* 0x000fe20008000000 */
[----:B------:R-:W-:Y:S01]  /*13490*/  FMUL.FTZ R34, R34, c[0x0][0x320] ;  /* 0x0000c80022227a20 */ /* 0x000fe20000410000 */
[----:B------:R-:W-:Y:S01]  /*134a0*/  @UP2 USHF.R.U32.HI UR18, URZ, UR5, UR9 ;  /* 0x000000053f122299 */ /* 0x000fe20008011609 */
[----:B------:R-:W-:Y:S02]  /*134b0*/  FMUL.FTZ R35, R35, c[0x0][0x320] ;  /* 0x0000c80023237a20 */ /* 0x000fe40000410000 */
[----:B------:R-:W-:Y:S01]  /*134c0*/  FMUL.FTZ R62, R62, c[0x0][0x320] ;  /* 0x0000c8003e3e7a20 */ /* 0x000fe20000410000 */
[----:B------:R-:W3:Y:S01]  /*134d0*/  MUFU.TANH R235, R61 ;  /* 0x0000003d00eb7308 */ /* 0x000ee20000002400 */
[----:B-1----:R-:W-:Y:S01]  /*134e0*/  IMAD.IADD R16, R23, 0x1, R16 ;  /* 0x0000000117107824 */ /* 0x002fe200078e0210 */
[----:B------:R-:W-:Y:S01]  /*134f0*/  UIADD3 UR18, UR18, UR14, -UR22 ;  /* 0x0000000e12127290 */ /* 0x000fe2000fffe816 */
[----:B------:R-:W-:-:S02]  /*13500*/  FMUL.FTZ R63, R63, c[0x0][0x320] ;  /* 0x0000c8003f3f7a20 */ /* 0x000fc40000410000 */
[----:B--2---:R-:W-:Y:S01]  /*13510*/  IMAD.IADD R20, R23, 0x1, R20 ;  /* 0x0000000117147824 */ /* 0x004fe200078e0214 */
[----:B------:R-:W-:Y:S01]  /*13520*/  IMNMX R18, R7, R16, PT ;  /* 0x0000001007127217 */ /* 0x000fe20003800200 */
[----:B------:R-:W-:Y:S01]  /*13530*/  IMAD.SHL.U32 R216, R2, 0x2, RZ ;  /* 0x0000000202d87824 */ /* 0x000fe200078e00ff */
[----:B------:R-:W1:Y:S01]  /*13540*/  MUFU.TANH R25, R25 ;  /* 0x0000001900197308 */ /* 0x000e620000002400 */
[----:B------:R-:W-:Y:S01]  /*13550*/  UIMAD.WIDE UR4, UR18, 0x2aaaaaab, URZ ;  /* 0x2aaaaaab120478a5 */ /* 0x000fe2000f8e023f */
[C---:B------:R-:W-:Y:S01]  /*13560*/  ISETP.GT.AND P0, PT, R18.reuse, RZ, PT ;  /* 0x000000ff1200720c */ /* 0x040fe20003f04270 */
[--C-:B------:R-:W-:Y:S01]  /*13570*/  IMAD R214, R5, 0x2, R216.reuse ;  /* 0x0000000205d67824 */ /* 0x100fe200078e02d8 */
[----:B------:R-:W-:Y:S01]  /*13580*/  ISETP.GT.AND P1, PT, R18, 0x1, PT ;  /* 0x000000011200780c */ /* 0x000fe20003f24270 */
[----:B------:R-:W-:Y:S01]  /*13590*/  LDSM.16.MT88.4 R148, [R216+0x4080] ;  /* 0x00408000d894783b */ /* 0x000fe20000004200 */
[----:B------:R-:W-:Y:S01]  /*135a0*/  FSEL R16, R0, -INF , P0 ;  /* 0xff80000000107808 */ /* 0x000fe20000000000 */
[C---:B------:R-:W-:Y:S01]  /*135b0*/  IMAD R213, R3.reuse, 0x2, R216 ;  /* 0x0000000203d57824 */ /* 0x040fe200078e02d8 */
[----:B------:R-:W-:Y:S01]  /*135c0*/  ISETP.GT.AND P0, PT, R18, 0x8, PT ;  /* 0x000000081200780c */ /* 0x000fe20003f04270 */
[----:B------:R-:W2:Y:S01]  /*135d0*/  MUFU.TANH R23, R47 ;  /* 0x0000002f00177308 */ /* 0x000ea20000002400 */
[----:B------:R-:W-:Y:S01]  /*135e0*/  FSEL R31, R8, -INF , P1 ;  /* 0xff800000081f7808 */ /* 0x000fe20000800000 */
[----:B------:R-:W-:Y:S01]  /*135f0*/  IMAD R212, R3, 0x2, R214 ;  /* 0x0000000203d47824 */ /* 0x000fe200078e02d6 */
[----:B------:R-:W-:Y:S01]  /*13600*/  ISETP.GT.AND P1, PT, R18, 0x9, PT ;  /* 0x000000091200780c */ /* 0x000fe20003f24270 */
[----:B------:R-:W-:Y:S01]  /*13610*/  LDSM.16.MT88.4 R140, [R214+0x4080] ;  /* 0x00408000d68c783b */ /* 0x000fe20000004200 */
[----:B------:R-:W-:Y:S01]  /*13620*/  FSEL R29, R10, -INF , P0 ;  /* 0xff8000000a1d7808 */ /* 0x000fe20000000000 */
[----:B------:R-:W-:Y:S01]  /*13630*/  USHF.R.U32.HI UR4, URZ, 0x1f, UR5 ;  /* 0x0000001f3f047899 */ /* 0x000fe20008011605 */
[C---:B------:R-:W-:Y:S01]  /*13640*/  ISETP.GT.AND P0, PT, R18.reuse, 0x10, PT ;  /* 0x000000101200780c */ /* 0x040fe20003f04270 */
[----:B------:R-:W1:Y:S01]  /*13650*/  MUFU.TANH R14, R14 ;  /* 0x0000000e000e7308 */ /* 0x000e620000002400 */
[----:B------:R-:W-:Y:S01]  /*13660*/  FSEL R27, R11, -INF , P1 ;  /* 0xff8000000b1b7808 */ /* 0x000fe20000800000 */
[----:B------:R-:W-:Y:S01]  /*13670*/  LDSM.16.MT88.4 R132, [R213+0x4080] ;  /* 0x00408000d584783b */ /* 0x000fe20000004200 */
[C---:B------:R-:W-:Y:S01]  /*13680*/  ISETP.GT.AND P1, PT, R18.reuse, 0x11, PT ;  /* 0x000000111200780c */ /* 0x040fe20003f24270 */
[----:B------:R-:W-:Y:S01]  /*13690*/  ULEA.HI.SX32 UR4, UR5, UR4, 0x1d ;  /* 0x0000000405047291 */ /* 0x000fe2000f8fea3f */
[----:B------:R-:W-:Y:S01]  /*136a0*/  FSEL R21, R21, -INF , P0 ;  /* 0xff80000015157808 */ /* 0x000fe20000000000 */
[----:B------:R-:W-:Y:S01]  /*136b0*/  LDSM.16.MT88.4 R40, [R216+0x5880] ;  /* 0x00588000d828783b */ /* 0x000fe20000004200 */
[C---:B------:R-:W-:Y:S01]  /*136c0*/  ISETP.GT.AND P0, PT, R18.reuse, 0x18, PT ;  /* 0x000000181200780c */ /* 0x040fe20003f04270 */
[----:B------:R-:W1:Y:S01]  /*136d0*/  MUFU.TANH R4, R4 ;  /* 0x0000000400047308 */ /* 0x000e620000002400 */
[----:B---3--:R-:W-:Y:S01]  /*136e0*/  FSEL R15, R15, -INF , P1 ;  /* 0xff8000000f0f7808 */ /* 0x008fe20000800000 */
[----:B------:R-:W-:Y:S01]  /*136f0*/  LDSM.16.MT88.4 R48, [R214+0x5880] ;  /* 0x00588000d630783b */ /* 0x000fe20000004200 */
[----:B------:R-:W-:-:S02]  /*13700*/  ISETP.GT.AND P1, PT, R18, 0x19, PT ;  /* 0x000000191200780c */ /* 0x000fc40003f24270 */
[----:B------:R-:W-:Y:S01]  /*13710*/  IMNMX R0, R7, R20, PT ;  /* 0x0000001407007217 */ /* 0x000fe20003800200 */
[----:B------:R-:W-:Y:S01]  /*13720*/  LDSM.16.MT88.4 R56, [R213+0x5880] ;  /* 0x00588000d538783b */ /* 0x000fe20000004200 */
[----:B----4-:R-:W-:Y:S01]  /*13730*/  FSEL R7, R13, -INF , P0 ;  /* 0xff8000000d077808 */ /* 0x010fe20000000000 */
[----:B------:R-:W3:Y:S01]  /*13740*/  MUFU.TANH R19, R19 ;  /* 0x0000001300137308 */ /* 0x000ee20000002400 */
[----:B------:R-:W-:Y:S01]  /*13750*/  ISETP.GT.AND P0, PT, R18, 0x20, PT ;  /* 0x000000201200780c */ /* 0x000fe20003f04270 */
[----:B------:R-:W-:Y:S01]  /*13760*/  LDSM.16.MT88.4 R64, [R212+0x5880] ;  /* 0x00588000d440783b */ /* 0x000fe20000004200 */
[----:B-----5:R-:W-:Y:S02]  /*13770*/  FSEL R11, R12, -INF , P1 ;  /* 0xff8000000c0b7808 */ /* 0x020fe40000800000 */
[C---:B------:R-:W-:Y:S01]  /*13780*/  ISETP.GT.AND P1, PT, R18.reuse, 0x21, PT ;  /* 0x000000211200780c */ /* 0x040fe20003f24270 */
[----:B------:R-:W-:Y:S01]  /*13790*/  LDSM.16.MT88.4 R72, [R216+0x7080] ;  /* 0x00708000d848783b */ /* 0x000fe20000004200 */
[----:B------:R-:W-:Y:S01]  /*137a0*/  FSEL R237, R237, -INF , P0 ;  /* 0xff800000eded7808 */ /* 0x000fe20000000000 */
[----:B------:R-:W4:Y:S01]  /*137b0*/  MUFU.TANH R17, R17 ;  /* 0x0000001100117308 */ /* 0x000f220000002400 */
[----:B------:R-:W-:Y:S01]  /*137c0*/  ISETP.GT.AND P0, PT, R18, 0x28, PT ;  /* 0x000000281200780c */ /* 0x000fe20003f04270 */
[----:B------:R-:W-:Y:S01]  /*137d0*/  LDSM.16.MT88.4 R80, [R214+0x7080] ;  /* 0x00708000d650783b */ /* 0x000fe20000004200 */
[----:B------:R-:W-:-:S02]  /*137e0*/  FSEL R199, R199, -INF , P1 ;  /* 0xff800000c7c77808 */ /* 0x000fc40000800000 */
[----:B------:R-:W-:Y:S01]  /*137f0*/  FMNMX.FTZ R8, R16, R31, !PT ;  /* 0x0000001f10087209 */ /* 0x000fe20007810000 */
[----:B------:R-:W-:Y:S01]  /*13800*/  LDSM.16.MT88.4 R88, [R213+0x7080] ;  /* 0x00708000d558783b */ /* 0x000fe20000004200 */
[----:B------:R-:W-:Y:S01]  /*13810*/  ISETP.GT.AND P1, PT, R18, 0x29, PT ;  /* 0x000000291200780c */ /* 0x000fe20003f24270 */
[----:B------:R-:W5:Y:S01]  /*13820*/  MUFU.TANH R183, R34 ;  /* 0x0000002200b77308 */ /* 0x000f620000002400 */
[----:B------:R-:W-:Y:S01]  /*13830*/  FSEL R227, R227, -INF , P0 ;  /* 0xff800000e3e37808 */ /* 0x000fe20000000000 */
[----:B------:R-:W-:Y:S01]  /*13840*/  LDSM.16.MT88.4 R96, [R212+0x7080] ;  /* 0x00708000d460783b */ /* 0x000fe20000004200 */
[----:B------:R-:W-:Y:S02]  /*13850*/  FMNMX.FTZ R8, R29, R8, !PT ;  /* 0x000000081d087209 */ /* 0x000fe40007810000 */
[C---:B------:R-:W-:Y:S01]  /*13860*/  ISETP.GT.AND P0, PT, R0.reuse, RZ, PT ;  /* 0x000000ff0000720c */ /* 0x040fe20003f04270 */
[----:B------:R-:W-:Y:S01]  /*13870*/  LDSM.16.MT88.4 R104, [R216+0x8880] ;  /* 0x00888000d868783b */ /* 0x000fe20000004200 */
[----:B------:R-:W-:Y:S01]  /*13880*/  FSEL R235, R235, -INF , P1 ;  /* 0xff800000ebeb7808 */ /* 0x000fe20000800000 */
[----:B------:R-:W2:Y:S01]  /*13890*/  MUFU.TANH R181, R35 ;  /* 0x0000002300b57308 */ /* 0x000ea20000002400 */
[----:B------:R-:W-:Y:S01]  /*138a0*/  ISETP.GT.AND P1, PT, R0, 0x1, PT ;  /* 0x000000010000780c */ /* 0x000fe20003f24270 */
[----:B------:R-:W-:Y:S01]  /*138b0*/  LDSM.16.MT88.4 R112, [R214+0x8880] ;  /* 0x00888000d670783b */ /* 0x000fe20000004200 */
[----:B------:R-:W-:-:S02]  /*138c0*/  FMNMX.FTZ R8, R27, R8, !PT ;  /* 0x000000081b087209 */ /* 0x000fc40007810000 */
[----:B------:R-:W-:Y:S01]  /*138d0*/  FSEL R6, R6, -INF , P0 ;  /* 0xff80000006067808 */ /* 0x000fe20000000000 */
[----:B------:R-:W-:Y:S01]  /*138e0*/  LDSM.16.MT88.4 R120, [R213+0x8880] ;  /* 0x00888000d578783b */ /* 0x000fe20000004200 */
[C---:B------:R-:W-:Y:S01]  /*138f0*/  ISETP.GT.AND P0, PT, R0.reuse, 0x8, PT ;  /* 0x000000080000780c */ /* 0x040fe20003f04270 */
[----:B------:R-:W3:Y:S01]  /*13900*/  MUFU.TANH R179, R62 ;  /* 0x0000003e00b37308 */ /* 0x000ee20000002400 */
[----:B------:R-:W-:Y:S01]  /*13910*/  FSEL R33, R9, -INF , P1 ;  /* 0xff80000009217808 */ /* 0x000fe20000800000 */
[----:B------:R-:W-:Y:S01]  /*13920*/  LDSM.16.MT88.4 R172, [R212+0x4880] ;  /* 0x00488000d4ac783b */ /* 0x000fe20000004200 */
[----:B------:R-:W-:Y:S02]  /*13930*/  FMNMX.FTZ R10, R21, R8, !PT ;  /* 0x00000008150a7209 */ /* 0x000fe40007810000 */
[----:B------:R-:W-:Y:S01]  /*13940*/  ISETP.GT.AND P1, PT, R0, 0x9, PT ;  /* 0x000000090000780c */ /* 0x000fe20003f24270 */
[----:B------:R-:W-:Y:S01]  /*13950*/  LDSM.16.MT88.4 R168, [R216+0x6080] ;  /* 0x00608000d8a8783b */ /* 0x000fe20000004200 */
[----:B-1----:R-:W-:Y:S01]  /*13960*/  FSEL R25, R25, -INF , P0 ;  /* 0xff80000019197808 */ /* 0x002fe20000000000 */
[----:B------:R-:W1:Y:S01]  /*13970*/  MUFU.TANH R177, R63 ;  /* 0x0000003f00b17308 */ /* 0x000e620000002400 */
[----:B------:R-:W-:Y:S01]  /*13980*/  FMNMX.FTZ R8, R6, R33, !PT ;  /* 0x0000002106087209 */ /* 0x000fe20007810000 */
[----:B------:R-:W-:Y:S01]  /*13990*/  LDSM.16.MT88.4 R164, [R213+0x6080] ;  /* 0x00608000d5a4783b */ /* 0x000fe20000004200 */
[----:B------:R-:W-:-:S02]  /*139a0*/  ISETP.GT.AND P0, PT, R0, 0x10, PT ;  /* 0x000000100000780c */ /* 0x000fc40003f04270 */
[----:B--2---:R-:W-:Y:S01]  /*139b0*/  FSEL R23, R23, -INF , P1 ;  /* 0xff80000017177808 */ /* 0x004fe20000800000 */
[----:B------:R-:W-:Y:S01]  /*139c0*/  LDSM.16.MT88.4 R160, [R216+0x7880] ;  /* 0x00788000d8a0783b */ /* 0x000fe20000004200 */
[----:B------:R-:W-:Y:S02]  /*139d0*/  FMNMX.FTZ R8, R25, R8, !PT ;  /* 0x0000000819087209 */ /* 0x000fe40007810000 */
        /* <DEDUP_REMOVED lines=8> */
[----:B------:R-:W-:Y:S02]  /*13a60*/  ISETP.GT.AND P1, PT, R0, 0x19, PT ;  /* 0x000000190000780c */ /* 0x000fe40003f24270 */
[----:B---3--:R-:W-:-:S02]  /*13a70*/  FSEL R19, R19, -INF , P0 ;  /* 0xff80000013137808 */ /* 0x008fc40000000000 */
[----:B------:R-:W-:Y:S02]  /*13a80*/  FMNMX.FTZ R8, R13, R8, !PT ;  /* 0x000000080d087209 */ /* 0x000fe40007810000 */
[----:B------:R-:W-:Y:S02]  /*13a90*/  FMNMX.FTZ R10, R11, R10, !PT ;  /* 0x0000000a0b0a7209 */ /* 0x000fe40007810000 */
[----:B------:R-:W-:Y:S02]  /*13aa0*/  ISETP.GT.AND P0, PT, R0, 0x20, PT ;  /* 0x000000200000780c */ /* 0x000fe40003f04270 */
[----:B----4-:R-:W-:Y:S02]  /*13ab0*/  FSEL R17, R17, -INF , P1 ;  /* 0xff80000011117808 */ /* 0x010fe40000800000 */
[----:B------:R-:W-:Y:S02]  /*13ac0*/  FMNMX.FTZ R8, R19, R8, !PT ;  /* 0x0000000813087209 */ /* 0x000fe40007810000 */
[----:B------:R-:W-:-:S02]  /*13ad0*/  FMNMX.FTZ R10, R237, R10, !PT ;  /* 0x0000000aed0a7209 */ /* 0x000fc40007810000 */
[C---:B------:R-:W-:Y:S02]  /*13ae0*/  ISETP.GT.AND P2, PT, R0.reuse, 0x21, PT ;  /* 0x000000210000780c */ /* 0x040fe40003f44270 */
[----:B-----5:R-:W-:Y:S02]  /*13af0*/  FSEL R183, R183, -INF , P0 ;  /* 0xff800000b7b77808 */ /* 0x020fe40000000000 */
        /* <DEDUP_REMOVED lines=8> */
[----:B------:R-:W-:Y:S02]  /*13b80*/  FMNMX.FTZ R8, R181, R8, !PT ;  /* 0x00000008b5087209 */ /* 0x000fe40007810000 */
[----:B------:R-:W-:-:S02]  /*13b90*/  FMNMX.FTZ R4, R235, R4, !PT ;  /* 0x00000004eb047209 */ /* 0x000fc40007810000 */
[----:B-1----:R-:W-:Y:S02]  /*13ba0*/  FSEL R177, R177, -INF , P0 ;  /* 0xff800000b1b17808 */ /* 0x002fe40000000000 */
[----:B------:R-:W-:Y:S01]  /*13bb0*/  FMNMX.FTZ R8, R179, R8, !PT ;  /* 0x00000008b3087209 */ /* 0x000fe20007810000 */
[----:B------:R-:W1:Y:S01]  /*13bc0*/  SHFL.BFLY PT, R35, R4, 0x2, 0x1f ;  /* 0x0c401f0004237f89 */ /* 0x000e6200000e0000 */
[----:B------:R-:W-:Y:S02]  /*13bd0*/  IMNMX R236, RZ, UR4, !PT ;  /* 0x00000004ffec7c17 */ /* 0x000fe4000f800200 */
        /* <DEDUP_REMOVED lines=8> */
[----:B------:R-:W-:Y:S01]  /*13c60*/  FMUL.FTZ R178, R0, c[0x0][0x2d0] ;  /* 0x0000b40000b27a20 */ /* 0x000fe20000410000 */
[----:B--2---:R-:W-:-:S04]  /*13c70*/  FMNMX.FTZ R159, R4, R159, !PT ;  /* 0x0000009f049f7209 */ /* 0x004fc80007810000 */
[----:B------:R-:W-:Y:S02]  /*13c80*/  FSEL R178, R178, RZ, P0 ;  /* 0x000000ffb2b27208 */ /* 0x000fe40000000000 */
[C---:B------:R-:W-:Y:S01]  /*13c90*/  FSETP.NEU.FTZ.AND P0, PT, R159.reuse, -INF , PT ;  /* 0xff8000009f00780b */ /* 0x040fe20003f1d000 */
[----:B------:R-:W-:Y:S02]  /*13ca0*/  FMUL.FTZ R176, R159, c[0x0][0x2d0] ;  /* 0x0000b4009fb07a20 */ /* 0x000fe40000410000 */
[--C-:B------:R-:W-:Y:S02]  /*13cb0*/  FFMA.FTZ R185, R16, c[0x0][0x2d0], -R178.reuse ;  /* 0x0000b40010b97a23 */ /* 0x100fe400000108b2 */
[--C-:B------:R-:W-:Y:S01]  /*13cc0*/  FFMA.FTZ R158, R31, c[0x0][0x2d0], -R178.reuse ;  /* 0x0000b4001f9e7a23 */ /* 0x100fe200000108b2 */
[----:B------:R-:W-:Y:S01]  /*13cd0*/  FSEL R176, R176, RZ, P0 ;  /* 0x000000ffb0b07208 */ /* 0x000fe20000000000 */
[--C-:B------:R-:W-:Y:S01]  /*13ce0*/  FFMA.FTZ R157, R29, c[0x0][0x2d0], -R178.reuse ;  /* 0x0000b4001d9d7a23 */ /* 0x100fe200000108b2 */
[----:B------:R-:W-:Y:S01]  /*13cf0*/  ISETP.LE.AND P0, PT, R236, UR13, PT ;  /* 0x0000000dec007c0c */ /* 0x000fe2000bf03270 */
[----:B------:R-:W-:Y:S01]  /*13d00*/  FFMA.FTZ R156, R27, c[0x0][0x2d0], -R178 ;  /* 0x0000b4001b9c7a23 */ /* 0x000fe200000108b2 */
[----:B------:R-:W-:Y:S01]  /*13d10*/  MUFU.EX2 R185, R185 ;  /* 0x000000b900b97308 */ /* 0x000fe20000000800 */
[----:B------:R-:W-:-:S02]  /*13d20*/  FFMA.FTZ R187, R6, c[0x0][0x2d0], -R176 ;  /* 0x0000b40006bb7a23 */ /* 0x000fc400000108b0 */
[--C-:B------:R-:W-:Y:S02]  /*13d30*/  FFMA.FTZ R184, R33, c[0x0][0x2d0], -R176.reuse ;  /* 0x0000b40021b87a23 */ /* 0x100fe400000108b0 */
[--C-:B------:R-:W-:Y:S01]  /*13d40*/  FFMA.FTZ R2, R25, c[0x0][0x2d0], -R176.reuse ;  /* 0x0000b40019027a23 */ /* 0x100fe200000108b0 */
[----:B------:R-:W1:Y:S01]  /*13d50*/  LDSM.16.MT88.4 R32, [R212+0x4080] ;  /* 0x00408000d420783b */ /* 0x000e620000004200 */
[----:B------:R-:W-:Y:S01]  /*13d60*/  FFMA.FTZ R23, R23, c[0x0][0x2d0], -R176 ;  /* 0x0000b40017177a23 */ /* 0x000fe200000108b0 */
[----:B------:R-:W2:Y:S01]  /*13d70*/  MUFU.EX2 R158, R158 ;  /* 0x0000009e009e7308 */ /* 0x000ea20000000800 */
[--C-:B------:R-:W-:Y:S01]  /*13d80*/  FFMA.FTZ R186, R7, c[0x0][0x2d0], -R178.reuse ;  /* 0x0000b40007ba7a23 */ /* 0x100fe200000108b2 */
[----:B------:R-:W-:Y:S01]  /*13d90*/  LDSM.16.MT88.4 R24, [R214+0x7880] ;  /* 0x00788000d618783b */ /* 0x000fe20000004200 */
[----:B------:R-:W-:Y:S02]  /*13da0*/  FFMA.FTZ R189, R11, c[0x0][0x2d0], -R178 ;  /* 0x0000b4000bbd7a23 */ /* 0x000fe400000108b2 */
[----:B------:R-:W-:Y:S01]  /*13db0*/  FFMA.FTZ R192, R9, c[0x0][0x2d0], -R176 ;  /* 0x0000b40009c07a23 */ /* 0x000fe200000108b0 */
[----:B------:R-:W3:Y:S01]  /*13dc0*/  LDSM.16.MT88.4 R4, [R212+0x8880] ;  /* 0x00888000d404783b */ /* 0x000ee20000004200 */
[--C-:B------:R-:W-:Y:S01]  /*13dd0*/  FFMA.FTZ R188, R21, c[0x0][0x2d0], -R178.reuse ;  /* 0x0000b40015bc7a23 */ /* 0x100fe200000108b2 */
[----:B------:R-:W-:Y:S01]  /*13de0*/  MUFU.EX2 R157, R157 ;  /* 0x0000009d009d7308 */ /* 0x000fe20000000800 */
[----:B------:R-:W-:Y:S01]  /*13df0*/  FFMA.FTZ R191, R15, c[0x0][0x2d0], -R178 ;  /* 0x0000b4000fbf7a23 */ /* 0x000fe200000108b2 */
[----:B------:R-:W4:Y:S01]  /*13e00*/  LDSM.16.MT88.4 R8, [R216+0x4880] ;  /* 0x00488000d808783b */ /* 0x000f220000004200 */
[----:B------:R-:W-:-:S02]  /*13e10*/  FFMA.FTZ R195, R13, c[0x0][0x2d0], -R176 ;  /* 0x0000b4000dc37a23 */ /* 0x000fc400000108b0 */
[--C-:B------:R-:W-:Y:S01]  /*13e20*/  FFMA.FTZ R190, R19, c[0x0][0x2d0], -R176.reuse ;  /* 0x0000b40013be7a23 */ /* 0x100fe200000108b0 */
[----:B------:R-:W5:Y:S01]  /*13e30*/  LDSM.16.MT88.4 R12, [R214+0x4880] ;  /* 0x00488000d60c783b */ /* 0x000f620000004200 */
[----:B------:R-:W-:Y:S01]  /*13e40*/  FFMA.FTZ R193, R17, c[0x0][0x2d0], -R176 ;  /* 0x0000b40011c17a23 */ /* 0x000fe200000108b0 */
[----:B------:R-:W1:Y:S01]  /*13e50*/  MUFU.EX2 R156, R156 ;  /* 0x0000009c009c7308 */ /* 0x000e620000000800 */
[----:B--2---:R-:W-:Y:S01]  /*13e60*/  F2FP.PACK_AB R128, R158, R185 ;  /* 0x000000b99e80723e */ /* 0x004fe200000000ff */
[----:B------:R-:W-:Y:S01]  /*13e70*/  LDSM.16.MT88.4 R16, [R214+0x6080] ;  /* 0x00608000d610783b */ /* 0x000fe20000004200 */
[--C-:B------:R-:W-:Y:S02]  /*13e80*/  FFMA.FTZ R194, R237, c[0x0][0x2d0], -R178.reuse ;  /* 0x0000b400edc27a23 */ /* 0x100fe400000108b2 */
[--C-:B------:R-:W-:Y:S02]  /*13e90*/  FFMA.FTZ R234, R235, c[0x0][0x2d0], -R178.reuse ;  /* 0x0000b400ebea7a23 */ /* 0x100fe400000108b2 */
[--C-:B------:R-:W-:Y:S01]  /*13ea0*/  FFMA.FTZ R199, R199, c[0x0][0x2d0], -R178.reuse ;  /* 0x0000b400c7c77a23 */ /* 0x100fe200000108b2 */
[----:B------:R-:W-:Y:S01]  /*13eb0*/  MUFU.EX2 R187, R187 ;  /* 0x000000bb00bb7308 */ /* 0x000fe20000000800 */
[----:B------:R-:W-:-:S02]  /*13ec0*/  FFMA.FTZ R227, R227, c[0x0][0x2d0], -R178 ;  /* 0x0000b400e3e37a23 */ /* 0x000fc400000108b2 */
[--C-:B------:R-:W-:Y:S02]  /*13ed0*/  FFMA.FTZ R235, R183, c[0x0][0x2d0], -R176.reuse ;  /* 0x0000b400b7eb7a23 */ /* 0x100fe400000108b0 */
[--C-:B------:R-:W-:Y:S02]  /*13ee0*/  FFMA.FTZ R238, R181, c[0x0][0x2d0], -R176.reuse ;  /* 0x0000b400b5ee7a23 */ /* 0x100fe400000108b0 */
[--C-:B------:R-:W-:Y:S01]  /*13ef0*/  FFMA.FTZ R237, R179, c[0x0][0x2d0], -R176.reuse ;  /* 0x0000b400b3ed7a23 */ /* 0x100fe200000108b0 */
[----:B------:R-:W2:Y:S01]  /*13f00*/  MUFU.EX2 R184, R184 ;  /* 0x000000b800b87308 */ /* 0x000ea20000000800 */
[----:B-1----:R-:W-:Y:S01]  /*13f10*/  F2FP.PACK_AB R130, R156, R157 ;  /* 0x0000009d9c82723e */ /* 0x002fe200000000ff */
[----:B------:R-:W-:Y:S01]  /*13f20*/  FFMA.FTZ R240, R177, c[0x0][0x2d0], -R176 ;  /* 0x0000b400b1f07a23 */ /* 0x000fe200000108b0 */
[----:B------:R-:W-:Y:S01]  /*13f30*/  LDSM.16.MT88.4 R180, [R214+0x6880] ;  /* 0x00688000d6b4783b */ /* 0x000fe20000004200 */
[----:B------:R-:W-:-:S03]  /*13f40*/  FADD.FTZ R158, R185, R158 ;  /* 0x0000009eb99e7221 */ /* 0x000fc60000010000 */
[----:B------:R-:W-:Y:S01]  /*13f50*/  LDSM.16.MT88.4 R176, [R213+0x6880] ;  /* 0x00688000d5b0783b */ /* 0x000fe20000004200 */
[----:B------:R-:W-:Y:S01]  /*13f60*/  MUFU.EX2 R2, R2 ;  /* 0x0000000200027308 */ /* 0x000fe20000000800 */
[----:B------:R-:W-:-:S04]  /*13f70*/  FADD.FTZ R157, R157, R158 ;  /* 0x0000009e9d9d7221 */ /* 0x000fc80000010000 */
[----:B------:R-:W-:-:S03]  /*13f80*/  FADD.FTZ R157, R156, R157 ;  /* 0x0000009d9c9d7221 */ /* 0x000fc60000010000 */
[----:B------:R-:W1:Y:S01]  /*13f90*/  MUFU.EX2 R3, R23 ;  /* 0x0000001700037308 */ /* 0x000e620000000800 */
[----:B--2---:R-:W-:Y:S01]  /*13fa0*/  F2FP.PACK_AB R129, R184, R187 ;  /* 0x000000bbb881723e */ /* 0x004fe200000000ff */
[----:B------:R-:W-:-:S06]  /*13fb0*/  FADD.FTZ R187, R187, R184 ;  /* 0x000000b8bbbb7221 */ /* 0x000fcc0000010000 */
[----:B------:R-:W-:Y:S01]  /*13fc0*/  MUFU.EX2 R188, R188 ;  /* 0x000000bc00bc7308 */ /* 0x000fe20000000800 */
[----:B-1----:R-:W-:-:S07]  /*13fd0*/  F2FP.PACK_AB R131, R3, R2 ;  /* 0x000000020383723e */ /* 0x002fce00000000ff */
[----:B------:R-:W1:Y:S01]  /*13fe0*/  MUFU.EX2 R191, R191 ;  /* 0x000000bf00bf7308 */ /* 0x000e620000000800 */
[----:B------:R-:W2:Y:S01]  /*13ff0*/  LDSM.16.MT88.4 R20, [R213+0x4880] ;  /* 0x00488000d514783b */ /* 0x000ea20000004200 */
[----:B------:R-:W-:Y:S01]  /*14000*/  FADD.FTZ R2, R2, R187 ;  /* 0x000000bb02027221 */ /* 0x000fe20000010000 */
[C---:B------:R-:W-:Y:S03]  /*14010*/  HMMA.16816.F32 R152, R128.reuse, R148, RZ ;  /* 0x000000948098723c */ /* 0x040fe600000018ff */
[----:B------:R-:W-:Y:S02]  /*14020*/  FADD.FTZ R3, R3, R2 ;  /* 0x0000000203037221 */ /* 0x000fe40000010000 */
[----:B------:R-:W-:Y:S03]  /*14030*/  MUFU.EX2 R186, R186 ;  /* 0x000000ba00ba7308 */ /* 0x000fe60000000800 */
[C---:B------:R-:W-:Y:S05]  /*14040*/  HMMA.16816.F32 R148, R128.reuse, R150, RZ ;  /* 0x000000968094723c */ /* 0x040fea00000018ff */
[----:B------:R-:W-:Y:S03]  /*14050*/  MUFU.EX2 R189, R189 ;  /* 0x000000bd00bd7308 */ /* 0x000fe60000000800 */
[C---:B------:R-:W-:Y:S05]  /*14060*/  HMMA.16816.F32 R144, R128.reuse, R140, RZ ;  /* 0x0000008c8090723c */ /* 0x040fea00000018ff */
[----:B------:R-:W-:Y:S03]  /*14070*/  MUFU.EX2 R192, R192 ;  /* 0x000000c000c07308 */ /* 0x000fe60000000800 */
[C---:B------:R-:W-:Y:S05]  /*14080*/  HMMA.16816.F32 R136, R128.reuse, R132, RZ ;  /* 0x000000848088723c */ /* 0x040fea00000018ff */
[----:B------:R-:W1:Y:S03]  /*14090*/  MUFU.EX2 R195, R195 ;  /* 0x000000c300c37308 */ /* 0x000e660000000800 */
        /* <DEDUP_REMOVED lines=39> */
[----:B------:R-:W-:Y:S01]  /*14310*/  F2FP.PACK_AB R5, R195, R192 ;  /* 0x000000c0c305723e */ /* 0x000fe200000000ff */
        /* <DEDUP_REMOVED lines=15> */
[----:B------:R-:W3:Y:S07]  /*14410*/  LDSM.16.MT88.4 R12, [R213+0x7880] ;  /* 0x00788000d50c783b */ /* 0x000eee0000004200 */
[C---:B--2---:R-:W-:Y:S08]  /*14420*/  HMMA.16816.F32 R136, R4.reuse, R20, R136 ;  /* 0x000000140488723c */ /* 0x044ff00000001888 */
[C---:B------:R-:W-:Y:S01]  /*14430*/  HMMA.16816.F32 R132, R4.reuse, R22, R132 ;  /* 0x000000160484723c */ /* 0x040fe20000001884 */
[----:B------:R-:W-:Y:S07]  /*14440*/  LDSM.16.MT88.4 R20, [R212+0x7880] ;  /* 0x00788000d414783b */ /* 0x000fee0000004200 */
[C---:B------:R-:W-:Y:S08]  /*14450*/  HMMA.16816.F32 R44, R4.reuse, R16, R44 ;  /* 0x00000010042c723c */ /* 0x040ff0000000182c */
[C---:B-1----:R-:W-:Y:S08]  /*14460*/  HMMA.16816.F32 R60, R4.reuse, R8, R60 ;  /* 0x00000008043c723c */ /* 0x042ff0000000183c */
[C---:B------:R-:W-:Y:S01]  /*14470*/  HMMA.16816.F32 R64, R4.reuse, R10, R64 ;  /* 0x0000000a0440723c */ /* 0x040fe20000001840 */
[----:B------:R-:W1:Y:S07]  /*14480*/  LDSM.16.MT88.4 R8, [R214+0x9080] ;  /* 0x00908000d608783b */ /* 0x000e6e0000004200 */
        /* <DEDUP_REMOVED lines=37> */
[----:B------:R-:W-:Y:S01]  /*146e0*/  F2FP.PACK_AB R5, R238, R235 ;  /* 0x000000ebee05723e */ /* 0x000fe200000000ff */
[----:B------:R-:W-:Y:S01]  /*146f0*/  FADD.FTZ R235, R235, R190 ;  /* 0x000000beebeb7221 */ /* 0x000fe20000010000 */
[----:B------:R-:W-:Y:S01]  /*14700*/  F2FP.PACK_AB R6, R234, R227 ;  /* 0x000000e3ea06723e */ /* 0x000fe200000000ff */
[----:B------:R-:W-:Y:S01]  /*14710*/  FADD.FTZ R194, R199, R194 ;  /* 0x000000c2c7c27221 */ /* 0x000fe20000010000 */
[----:B------:R-:W-:Y:S01]  /*14720*/  F2FP.PACK_AB R7, R240, R237 ;  /* 0x000000edf007723e */ /* 0x000fe200000000ff */
[----:B------:R-:W-:-:S02]  /*14730*/  FADD.FTZ R238, R238, R235 ;  /* 0x000000ebeeee7221 */ /* 0x000fc40000010000 */
[----:B------:R-:W-:Y:S02]  /*14740*/  FADD.FTZ R227, R227, R194 ;  /* 0x000000c2e3e37221 */ /* 0x000fe40000010000 */
[----:B------:R-:W-:Y:S02]  /*14750*/  FADD.FTZ R237, R237, R238 ;  /* 0x000000eeeded7221 */ /* 0x000fe40000010000 */
[----:B-1----:R-:W-:Y:S01]  /*14760*/  HMMA.16816.F32 R152, R4, R8, R152 ;  /* 0x000000080498723c */ /* 0x002fe20000001898 */
[----:B------:R-:W-:Y:S02]  /*14770*/  FADD.FTZ R234, R234, R227 ;  /* 0x000000e3eaea7221 */ /* 0x000fe40000010000 */
[----:B------:R-:W-:-:S05]  /*14780*/  FADD.FTZ R227, R240, R237 ;  /* 0x000000edf0e37221 */ /* 0x000fca0000010000 */
        /* <DEDUP_REMOVED lines=37> */
[----:B------:R-:W-:Y:S01]  /*149e0*/  PLOP3.LUT P0, PT, PT, PT, UP2, 0x80, 0x0 ;  /* 0x000000000000781c */ /* 0x000fe20003f0f028 */
[----:B------:R-:W-:Y:S01]  /*149f0*/  IMAD.MOV.U32 R2, RZ, RZ, R159 ;  /* 0x000000ffff027224 */ /* 0x000fe200078e009f */
[----:B------:R-:W-:Y:S01]  /*14a00*/  PLOP3.LUT P1, PT, PT, PT, UP2, 0x80, 0x0 ;  /* 0x000000000000781c */ /* 0x000fe20003f2f028 */
[----:B------:R-:W-:-:S10]  /*14a10*/  IMAD.MOV.U32 R3, RZ, RZ, R0 ;  /* 0x000000ffff037224 */ /* 0x000fd400078e0000 */
[----:B------:R-:W-:Y:S01]  /*14a20*/  @P0 IMAD.HI.U32 R199, R197, c[0x0][0x2c8], RZ ;  /* 0x0000b200c5c70a27 */ /* 0x000fe200078e00ff */
[----:B------:R-:W-:-:S04]  /*14a30*/  IADD3 RZ, P0, R228, 0xc0, RZ ;  /* 0x000000c0e4ff7810 */ /* 0x000fc80007f1e0ff */
[----:B------:R-:W-:Y:S01]  /*14a40*/  @P1 SHF.R.U32.HI R199, RZ, c[0x0][0x2cc], R199 ;  /* 0x0000b300ffc71a19 */ /* 0x000fe200000116c7 */
[----:B------:R-:W-:Y:S02]  /*14a50*/  IMAD.X R235, RZ, RZ, R233, P0 ;  /* 0x000000ffffeb7224 */ /* 0x000fe400000e06e9 */
.L_x_1505:
[----:B------:R-:W-:Y:S04]  /*14a60*/  DEPBAR.LE SB0, 0x0 ;  /* 0x000080000000791a */ /* 0x000fe80000000000 */
[----:B------:R-:W-:Y:S01]  /*14a70*/  BAR.SYNC.DEFER_BLOCKING 0x0 ;  /* 0x0000000000007b1d */ /* 0x000fe20000010000 */
[----:B------:R-:W-:Y:S05]  /*14a80*/  ISETP.LE.AND P0, PT, RZ, UR13, PT ;  /* 0x0000000dff007c0c */ /* 0x000fea000bf03270 */
[----:B------:R1:W2:Y:S04]  /*14a90*/  LDSM.16.M88.4 R156, [R222] ;  /* 0x00000000de9c783b */ /* 0x0002a80000000200 */
[----:B------:R1:W3:Y:S04]  /*14aa0*/  LDSM.16.M88.4 R160, [R221+0xa080] ;  /* 0x00a08000dda0783b */ /* 0x0002e80000000200 */
[----:B------:R1:W4:Y:S04]  /*14ab0*/  LDSM.16.M88.4 R164, [R221+0xa880] ;  /* 0x00a88000dda4783b */ /* 0x0003280000000200 */
[----:B------:R1:W1:Y:S04]  /*14ac0*/  LDSM.16.M88.4 R168, [R221+0xb080] ;  /* 0x00b08000dda8783b */ /* 0x0002680000000200 */
[----:B------:R1:W1:Y:S04]  /*14ad0*/  LDSM.16.M88.4 R172, [R220] ;  /* 0x00000000dcac783b */ /* 0x0002680000000200 */
[----:B------:R1:W1:Y:S04]  /*14ae0*/  LDSM.16.M88.4 R176, [R219] ;  /* 0x00000000dbb0783b */ /* 0x0002680000000200 */
[----:B------:R1:W1:Y:S04]  /*14af0*/  LDSM.16.M88.4 R180, [R211] ;  /* 0x00000000d3b4783b */ /* 0x0002680000000200 */
[----:B------:R1:W1:Y:S01]  /*14b00*/  LDSM.16.M88.4 R184, [R210] ;  /* 0x00000000d2b8783b */ /* 0x0002620000000200 */
[----:B------:R-:W-:-:S05]  /*14b10*/  @!P0 BRA `(.L_x_1503) ;  /* 0x000003f000008947 */ /* 0x000fca0003800000 */
[----:B------:R-:W-:Y:S01]  /*14b20*/  IADD3 R6, P0, R224, 0x40, RZ ;  /* 0x00000040e0067810 */ /* 0x000fe20007f1e0ff */
[----:B------:R-:W-:Y:S01]  /*14b30*/  USHF.R.S32.HI UR6, URZ, 0x1f, UR13 ;  /* 0x0000001f3f067899 */ /* 0x000fe2000801140d */
[----:B------:R-:W-:Y:S01]  /*14b40*/  @!P3 IMAD.MOV.U32 R0, RZ, RZ, c[0x0][0x208] ;  /* 0x00008200ff00b624 */ /* 0x000fe200078e00ff */
[----:B------:R-:W-:Y:S01]  /*14b50*/  ULDC.64 UR4, c[0x0][0x208] ;  /* 0x0000820000047ab9 */ /* 0x000fe20000000a00 */
[----:B------:R-:W-:Y:S01]  /*14b60*/  @!P3 IMAD.MOV.U32 R13, RZ, RZ, c[0x0][0x20c] ;  /* 0x00008300ff0db624 */ /* 0x000fe200078e00ff */
[----:B------:R-:W-:Y:S01]  /*14b70*/  UIMAD UR6, UR6, UR4, URZ ;  /* 0x00000004060672a4 */ /* 0x000fe2000f8e023f */
[----:B------:R-:W-:Y:S01]  /*14b80*/  IMAD.X R4, RZ, RZ, R231, P0 ;  /* 0x000000ffff047224 */ /* 0x000fe200000e06e7 */
[----:B------:R-:W-:Y:S02]  /*14b90*/  UIMAD.WIDE.U32 UR10, UR13, UR4, URZ ;  /* 0x000000040d0a72a5 */ /* 0x000fe4000f8e003f */
[----:B------:R-:W-:Y:S04]  /*14ba0*/  UIMAD UR6, UR13, UR5, UR6 ;  /* 0x000000050d0672a4 */ /* 0x000fe8000f8e0206 */
[----:B------:R-:W-:Y:S02]  /*14bb0*/  UIADD3 UR4, UR11, UR6, URZ ;  /* 0x000000060b047290 */ /* 0x000fe4000fffe03f */
[----:B------:R-:W-:Y:S02]  /*14bc0*/  UIMAD.WIDE.U32 UR10, UR10, 0x30, URZ ;  /* 0x000000300a0a78a5 */ /* 0x000fe4000f8e003f */
[----:B------:R-:W-:Y:S04]  /*14bd0*/  UIMAD UR4, UR4, 0x30, URZ ;  /* 0x00000030040478a4 */ /* 0x000fe8000f8e023f */
[----:B------:R-:W-:Y:S01]  /*14be0*/  @!P3 LEA R15, P1, R0, UR10, 0x5 ;  /* 0x0000000a000fbc11 */ /* 0x000fe2000f8228ff */
[----:B------:R-:W-:Y:S01]  /*14bf0*/  UIADD3 UR4, UR11, UR4, URZ ;  /* 0x000000040b047290 */ /* 0x000fe2000fffe03f */
[----:B------:R-:W-:Y:S02]  /*14c00*/  IADD3 R8, P2, R224, UR10, RZ ;  /* 0x0000000ae0087c10 */ /* 0x000fe4000ff5e0ff */
[----:B------:R-:W-:Y:S03]  /*14c10*/  IADD3 R7, P0, R6, UR10, RZ ;  /* 0x0000000a06077c10 */ /* 0x000fe6000ff1e0ff */
[----:B------:R-:W-:Y:S02]  /*14c20*/  @!P3 LEA.HI.X R13, R0, UR4, R13, 0x5, P1 ;  /* 0x00000004000dbc11 */ /* 0x000fe400088f2c0d */
[----:B------:R-:W-:Y:S02]  /*14c30*/  IADD3.X R5, R231, UR4, RZ, P2, !PT ;  /* 0x00000004e7057c10 */ /* 0x000fe400097fe4ff */
[----:B------:R-:W-:Y:S02]  /*14c40*/  LEA R22, P1, R8, c[0x0][0x1f8], 0x1 ;  /* 0x00007e0008167a11 */ /* 0x000fe400078208ff */
[----:B------:R-:W-:Y:S02]  /*14c50*/  IADD3.X R0, R4, UR4, RZ, P0, !PT ;  /* 0x0000000404007c10 */ /* 0x000fe400087fe4ff */
[C---:B------:R-:W-:Y:S02]  /*14c60*/  LEA R20, P0, R7.reuse, c[0x0][0x1f8], 0x1 ;  /* 0x00007e0007147a11 */ /* 0x040fe400078008ff */
[----:B------:R-:W-:Y:S02]  /*14c70*/  LEA.HI.X R23, R8, c[0x0][0x1fc], R5, 0x1, P1 ;  /* 0x00007f0008177a11 */ /* 0x000fe400008f0c05 */
[C---:B------:R-:W-:Y:S02]  /*14c80*/  IADD3 R5, P1, R224.reuse, 0x80, RZ ;  /* 0x00000080e0057810 */ /* 0x040fe40007f3e0ff */
[----:B------:R-:W-:Y:S02]  /*14c90*/  LEA.HI.X R21, R7, c[0x0][0x1fc], R0, 0x1, P0 ;  /* 0x00007f0007157a11 */ /* 0x000fe400000f0c00 */
[----:B------:R-:W-:Y:S01]  /*14ca0*/  IADD3 R8, P0, R224, 0xc0, RZ ;  /* 0x000000c0e0087810 */ /* 0x000fe20007f1e0ff */
[--C-:B------:R-:W-:Y:S01]  /*14cb0*/  IMAD.X R0, RZ, RZ, R231.reuse, P1 ;  /* 0x000000ffff007224 */ /* 0x100fe200008e06e7 */
[----:B------:R-:W-:Y:S02]  /*14cc0*/  IADD3 R10, P1, R5, UR10, RZ ;  /* 0x0000000a050a7c10 */ /* 0x000fe4000ff3e0ff */
[----:B------:R-:W-:Y:S01]  /*14cd0*/  @!P3 IADD3 R6, P2, R15, R6, RZ ;  /* 0x000000060f06b210 */ /* 0x000fe20007f5e0ff */
[----:B------:R-:W-:Y:S01]  /*14ce0*/  IMAD.X R7, RZ, RZ, R231, P0 ;  /* 0x000000ffff077224 */ /* 0x000fe200000e06e7 */
[----:B------:R-:W-:Y:S02]  /*14cf0*/  IADD3 R12, P0, R8, UR10, RZ ;  /* 0x0000000a080c7c10 */ /* 0x000fe4000ff1e0ff */
[----:B------:R-:W-:Y:S02]  /*14d00*/  IADD3.X R9, R0, UR4, RZ, P1, !PT ;  /* 0x0000000400097c10 */ /* 0x000fe40008ffe4ff */
[----:B------:R-:W-:Y:S02]  /*14d10*/  LEA R18, P1, R10, c[0x0][0x1f8], 0x1 ;  /* 0x00007e000a127a11 */ /* 0x000fe400078208ff */
[----:B------:R-:W-:Y:S02]  /*14d20*/  IADD3.X R11, R7, UR4, RZ, P0, !PT ;  /* 0x00000004070b7c10 */ /* 0x000fe400087fe4ff */
[----:B------:R-:W-:Y:S02]  /*14d30*/  LEA R16, P0, R12, c[0x0][0x1f8], 0x1 ;  /* 0x00007e000c107a11 */ /* 0x000fe400078008ff */
[----:B------:R-:W-:Y:S01]  /*14d40*/  LEA.HI.X R19, R10, c[0x0][0x1fc], R9, 0x1, P1 ;  /* 0x00007f000a137a11 */ /* 0x000fe200008f0c09 */
[----:B------:R-:W-:Y:S01]  /*14d50*/  @!P3 IMAD.X R9, R13, 0x1, R4, P2 ;  /* 0x000000010d09b824 */ /* 0x000fe200010e0604 */
[----:B------:R-:W-:Y:S02]  /*14d60*/  LEA.HI.X R17, R12, c[0x0][0x1fc], R11, 0x1, P0 ;  /* 0x00007f000c117a11 */ /* 0x000fe400000f0c0b */
[C---:B------:R-:W-:Y:S02]  /*14d70*/  @!P3 IADD3 R5, P1, R15.reuse, R5, RZ ;  /* 0x000000050f05b210 */ /* 0x040fe40007f3e0ff */
[C---:B------:R-:W-:Y:S02]  /*14d80*/  @!P3 IADD3 R8, P0, R15.reuse, R8, RZ ;  /* 0x000000080f08b210 */ /* 0x040fe40007f1e0ff */
[----:B------:R-:W-:Y:S01]  /*14d90*/  @!P3 IADD3 R15, P2, R15, R224, RZ ;  /* 0x000000e00f0fb210 */ /* 0x000fe20007f5e0ff */
[C---:B------:R-:W-:Y:S02]  /*14da0*/  @!P3 IMAD.X R0, R13.reuse, 0x1, R0, P1 ;  /* 0x000000010d00b824 */ /* 0x040fe400008e0600 */
[----:B------:R-:W-:Y:S01]  /*14db0*/  @!P3 IMAD.X R7, R13, 0x1, R7, P0 ;  /* 0x000000010d07b824 */ /* 0x000fe200000e0607 */
[----:B------:R-:W-:Y:S01]  /*14dc0*/  @!P3 LEA R10, P1, R15, c[0x0][0x1f8], 0x1 ;  /* 0x00007e000f0aba11 */ /* 0x000fe200078208ff */
[----:B------:R-:W-:Y:S01]  /*14dd0*/  @!P3 IMAD.X R4, R13, 0x1, R231, P2 ;  /* 0x000000010d04b824 */ /* 0x000fe200010e06e7 */
[----:B------:R-:W-:Y:S02]  /*14de0*/  LOP3.LUT P2, RZ, R223, 0x1, RZ, 0xc0, !PT ;  /* 0x00000001dfff7812 */ /* 0x000fe4000784c0ff */
[C---:B------:R-:W-:Y:S02]  /*14df0*/  @!P3 LEA R12, P0, R6.reuse, c[0x0][0x1f8], 0x1 ;  /* 0x00007e00060cba11 */ /* 0x040fe400078008ff */
[----:B------:R-:W-:Y:S02]  /*14e00*/  @!P3 LEA.HI.X R11, R15, c[0x0][0x1fc], R4, 0x1, P1 ;  /* 0x00007f000f0bba11 */ /* 0x000fe400008f0c04 */
[----:B------:R-:W-:Y:S02]  /*14e10*/  @!P3 LEA.HI.X R13, R6, c[0x0][0x1fc], R9, 0x1, P0 ;  /* 0x00007f00060dba11 */ /* 0x000fe400000f0c09 */
[C---:B------:R-:W-:Y:S02]  /*14e20*/  @!P3 LEA R14, P1, R5.reuse, c[0x0][0x1f8], 0x1 ;  /* 0x00007e00050eba11 */ /* 0x040fe400078208ff */
[C---:B------:R-:W-:Y:S02]  /*14e30*/  @!P3 LEA R4, P0, R8.reuse, c[0x0][0x1f8], 0x1 ;  /* 0x00007e000804ba11 */ /* 0x040fe400078008ff */
[----:B------:R-:W-:Y:S01]  /*14e40*/  @!P3 LEA.HI.X R15, R5, c[0x0][0x1fc], R0, 0x1, P1 ;  /* 0x00007f00050fba11 */ /* 0x000fe200008f0c00 */
[----:B------:R-:W-:Y:S01]  /*14e50*/  @!PT LDS RZ, [RZ] ;  /* 0x00000000fffff984 */ /* 0x000fe20000000800 */
[----:B------:R-:W-:Y:S01]  /*14e60*/  @!PT LDS RZ, [RZ] ;  /* 0x00000000fffff984 */ /* 0x000fe20000000800 */
[----:B------:R-:W-:Y:S01]  /*14e70*/  @!PT LDS RZ, [RZ] ;  /* 0x00000000fffff984 */ /* 0x000fe20000000800 */
[----:B------:R4:W-:Y:S01]  /*14e80*/  LDGSTS.E.BYPASS.LTC128B.128 [R226+0x4080], [R22.64], !P2 ;  /* 0x0408000016e27fae */ /* 0x0009e2000d101d5a */
[----:B------:R-:W-:Y:S04]  /*14e90*/  @!P3 LEA.HI.X R5, R8, c[0x0][0x1fc], R7, 0x1, P0 ;  /* 0x00007f000805ba11 */ /* 0x000fe800000f0c07 */
[----:B------:R4:W-:Y:S05]  /*14ea0*/  LDGSTS.E.BYPASS.LTC128B.128 [R226+0x5880], [R20.64], !P6 ;  /* 0x0588000014e27fae */ /* 0x0009ea000f101d5a */
[----:B------:R4:W-:Y:S05]  /*14eb0*/  LDGSTS.E.BYPASS.LTC128B.128 [R226+0x7080], [R18.64], !P5 ;  /* 0x0708000012e27fae */ /* 0x0009ea000e901d5a */
[----:B------:R4:W-:Y:S05]  /*14ec0*/  LDGSTS.E.BYPASS.LTC128B.128 [R226+0x8880], [R16.64], !P4 ;  /* 0x0888000010e27fae */ /* 0x0009ea000e101d5a */
[----:B------:R4:W-:Y:S05]  /*14ed0*/  @!P3 LDGSTS.E.BYPASS.LTC128B.128 [R226+0x5080], [R10.64], !P2 ;  /* 0x050800000ae2bfae */ /* 0x0009ea000d101d5a */
[----:B------:R4:W-:Y:S05]  /*14ee0*/  @!P3 LDGSTS.E.BYPASS.LTC128B.128 [R226+0x6880], [R12.64], !P6 ;  /* 0x068800000ce2bfae */ /* 0x0009ea000f101d5a */
[----:B------:R4:W-:Y:S05]  /*14ef0*/  @!P3 LDGSTS.E.BYPASS.LTC128B.128 [R226+0x8080], [R14.64], !P5 ;  /* 0x080800000ee2bfae */ /* 0x0009ea000e901d5a */
[----:B------:R4:W-:Y:S02]  /*14f00*/  @!P3 LDGSTS.E.BYPASS.LTC128B.128 [R226+0x9880], [R4.64], !P4 ;  /* 0x0988000004e2bfae */ /* 0x0009e4000e101d5a */
.L_x_1503:
[C---:B--234-:R-:W-:Y:S01]  /*14f10*/  HMMA.16816.F32 R4, R156.reuse, R160, RZ ;  /* 0x000000a09c04723c */ /* 0x05cfe200000018ff */
[----:B------:R-:W-:Y:S01]  /*14f20*/  LDSM.16.M88.4 R188, [R218] ;  /* 0x00000000dabc783b */ /* 0x000fe20000000200 */
[----:B------:R-:W-:Y:S06]  /*14f30*/  UISETP.GE.AND UP0, UPT, UR13, 0x1, UPT ;  /* 0x000000010d00788c */ /* 0x000fec000bf06270 */
[C---:B------:R-:W-:Y:S01]  /*14f40*/  HMMA.16816.F32 R8, R156.reuse, R162, RZ ;  /* 0x000000a29c08723c */ /* 0x040fe200000018ff */
[----:B------:R-:W0:Y:S01]  /*14f50*/  LDGDEPBAR ;  /* 0x00000000000079af */ /* 0x000e220000000000 */
[----:B------:R-:W-:Y:S06]  /*14f60*/  PLOP3.LUT P0, PT, PT, PT, UP0, 0x80, 0x0 ;  /* 0x000000000000781c */ /* 0x000fec0003f0f008 */
        /* <DEDUP_REMOVED lines=31> */
[----:B------:R-:W-:Y:S07]  /*15160*/  LDSM.16.M88.4 R168, [R206] ;  /* 0x00000000cea8783b */ /* 0x000fee0000000200 */
[C---:B----4-:R-:W-:Y:S08]  /*15170*/  HMMA.16816.F32 R12, R164.reuse, R172, R12 ;  /* 0x000000aca40c723c */ /* 0x050ff0000000180c */
[C---:B------:R-:W-:Y:S01]  /*15180*/  HMMA.16816.F32 R16, R164.reuse, R174, R16 ;  /* 0x000000aea410723c */ /* 0x040fe20000001810 */
[----:B------:R-:W-:Y:S07]  /*15190*/  LDSM.16.M88.4 R172, [R218+0x4000] ;  /* 0x00400000daac783b */ /* 0x000fee0000000200 */
        /* <DEDUP_REMOVED lines=165> */
[----:B--234-:R-:W-:Y:S01]  /*15bf0*/  IADD3 R8, -R196, 0x30, RZ ;  /* 0x00000030c4087810 */ /* 0x01cfe20007ffe1ff */
[----:B------:R-:W-:Y:S01]  /*15c00*/  UIADD3 UR9, UR13, -0x1, URZ ;  /* 0xffffffff0d097890 */ /* 0x000fe2000fffe03f */
[----:B------:R-:W-:Y:S01]  /*15c10*/  IADD3 R7, P0, R228, 0x40, RZ ;  /* 0x00000040e4077810 */ /* 0x000fe20007f1e0ff */
[----:B------:R-:W-:Y:S01]  /*15c20*/  ULDC.64 UR4, c[0x0][0x1e0] ;  /* 0x0000780000047ab9 */ /* 0x000fe20000000a00 */
[----:B------:R-:W-:Y:S01]  /*15c30*/  ISETP.GE.AND P1, PT, R8, 0x1, PT ;  /* 0x000000010800780c */ /* 0x000fe20003f26270 */
[----:B------:R-:W-:Y:S02]  /*15c40*/  USHF.R.S32.HI UR6, URZ, 0x1f, UR9 ;  /* 0x0000001f3f067899 */ /* 0x000fe40008011409 */
[----:B------:R-:W-:Y:S01]  /*15c50*/  UIMAD.WIDE.U32 UR10, UR9, UR4, URZ ;  /* 0x00000004090a72a5 */ /* 0x000fe2000f8e003f */
[--C-:B------:R-:W-:Y:S01]  /*15c60*/  IMAD.X R4, RZ, RZ, R233.reuse, P0 ;  /* 0x000000ffff047224 */ /* 0x100fe200000e06e9 */
[C---:B------:R-:W-:Y:S01]  /*15c70*/  IADD3 R6, P0, R228.reuse, 0x80, RZ ;  /* 0x00000080e4067810 */ /* 0x040fe20007f1e0ff */
[----:B------:R-:W-:Y:S04]  /*15c80*/  UIMAD UR6, UR6, UR4, URZ ;  /* 0x00000004060672a4 */ /* 0x000fe8000f8e023f */
[----:B------:R-:W-:Y:S01]  /*15c90*/  UIMAD UR6, UR9, UR5, UR6 ;  /* 0x00000005090672a4 */ /* 0x000fe2000f8e0206 */
[----:B------:R-:W-:Y:S03]  /*15ca0*/  IMAD.X R5, RZ, RZ, R233, P0 ;  /* 0x000000ffff057224 */ /* 0x000fe600000e06e9 */
[----:B------:R-:W-:Y:S02]  /*15cb0*/  UIADD3 UR6, UR11, UR6, URZ ;  /* 0x000000060b067290 */ /* 0x000fe4000fffe03f */
[----:B------:R-:W-:Y:S02]  /*15cc0*/  UIMAD.WIDE.U32 UR10, UR10, 0x30, URZ ;  /* 0x000000300a0a78a5 */ /* 0x000fe4000f8e003f */
[----:B------:R-:W-:Y:S04]  /*15cd0*/  UIMAD UR4, UR6, 0x30, URZ ;  /* 0x00000030060478a4 */ /* 0x000fe8000f8e023f */
[----:B------:R-:W-:Y:S01]  /*15ce0*/  @P1 IADD3 R10, P0, R228, UR10, RZ ;  /* 0x0000000ae40a1c10 */ /* 0x000fe2000ff1e0ff */
[----:B------:R-:W-:Y:S06]  /*15cf0*/  UIADD3 UR4, UR11, UR4, URZ ;  /* 0x000000040b047290 */ /* 0x000fec000fffe03f */
[----:B------:R-:W-:Y:S02]  /*15d00*/  @P1 IADD3.X R9, R233, UR4, RZ, P0, !PT ;  /* 0x00000004e9091c10 */ /* 0x000fe400087fe4ff */
[----:B------:R-:W-:Y:S04]  /*15d10*/  @P1 IADD3 R12, P0, R7, UR10, RZ ;  /* 0x0000000a070c1c10 */ /* 0x000fe8000ff1e0ff */
[----:B------:R-:W-:Y:S02]  /*15d20*/  @P1 IADD3.X R11, R4, UR4, RZ, P0, !PT ;  /* 0x00000004040b1c10 */ /* 0x000fe400087fe4ff */
[----:B------:R-:W-:Y:S04]  /*15d30*/  @P1 IADD3 R14, P0, R6, UR10, RZ ;  /* 0x0000000a060e1c10 */ /* 0x000fe8000ff1e0ff */
[----:B------:R-:W-:Y:S02]  /*15d40*/  @P1 IADD3.X R13, R5, UR4, RZ, P0, !PT ;  /* 0x00000004050d1c10 */ /* 0x000fe400087fe4ff */
[C---:B------:R-:W-:Y:S04]  /*15d50*/  @P1 LEA R16, P0, R10.reuse, c[0x0][0x1c8], 0x1 ;  /* 0x000072000a101a11 */ /* 0x040fe800078008ff */
[----:B------:R-:W-:Y:S02]  /*15d60*/  @P1 LEA.HI.X R17, R10, c[0x0][0x1cc], R9, 0x1, P0 ;  /* 0x000073000a111a11 */ /* 0x000fe400000f0c09 */
[----:B------:R-:W-:Y:S02]  /*15d70*/  @P1 LEA R18, P0, R12, c[0x0][0x1c8], 0x1 ;  /* 0x000072000c121a11 */ /* 0x000fe400078008ff */
[----:B------:R-:W-:Y:S02]  /*15d80*/  IADD3 R9, R228, 0xc0, RZ ;  /* 0x000000c0e4097810 */ /* 0x000fe40007ffe0ff */
[----:B------:R-:W-:Y:S02]  /*15d90*/  @P1 LEA.HI.X R19, R12, c[0x0][0x1cc], R11, 0x1, P0 ;  /* 0x000073000c131a11 */ /* 0x000fe400000f0c0b */
[C---:B------:R-:W-:Y:S04]  /*15da0*/  @P1 LEA R12, P0, R14.reuse, c[0x0][0x1c8], 0x1 ;  /* 0x000072000e0c1a11 */ /* 0x040fe800078008ff */
[----:B------:R-:W-:Y:S02]  /*15db0*/  @P1 LEA.HI.X R13, R14, c[0x0][0x1cc], R13, 0x1, P0 ;  /* 0x000073000e0d1a11 */ /* 0x000fe400000f0c0d */
[----:B------:R-:W-:Y:S04]  /*15dc0*/  @P1 IADD3 R11, P0, R9, UR10, RZ ;  /* 0x0000000a090b1c10 */ /* 0x000fe8000ff1e0ff */
[----:B------:R-:W-:Y:S02]  /*15dd0*/  @P1 IADD3.X R10, R235, UR4, RZ, P0, !PT ;  /* 0x00000004eb0a1c10 */ /* 0x000fe400087fe4ff */
[C---:B------:R-:W-:Y:S04]  /*15de0*/  @P1 LEA R14, P0, R11.reuse, c[0x0][0x1c8], 0x1 ;  /* 0x000072000b0e1a11 */ /* 0x040fe800078008ff */
[----:B------:R-:W-:Y:S02]  /*15df0*/  @P1 LEA.HI.X R15, R11, c[0x0][0x1cc], R10, 0x1, P0 ;  /* 0x000073000b0f1a11 */ /* 0x000fe400000f0c0a */
[----:B------:R-:W-:Y:S11]  /*15e00*/  ISETP.GE.AND P0, PT, R8, 0x21, PT ;  /* 0x000000210800780c */ /* 0x000ff60003f06270 */
[----:B------:R-:W-:Y:S02]  /*15e10*/  @!UPT UIADD3 URZ, URZ, URZ, URZ ;  /* 0x0000003f3f3ff290 */ /* 0x000fe4000fffe03f */
[----:B------:R-:W-:Y:S05]  /*15e20*/  VOTEU.ANY UP0, P0 ;  /* 0x00000000003f7886 */ /* 0x000fea0000000100 */
[----:B------:R-:W-:Y:S04]  /*15e30*/  @UP0 UIADD3 UR10, UP1, UR8, UR10, URZ ;  /* 0x0000000a080a0290 */ /* 0x000fe8000ff3e03f */
[----:B------:R-:W-:Y:S02]  /*15e40*/  @UP0 UIADD3.X UR4, UR4, UR7, URZ, UP1, !UPT ;  /* 0x0000000704040290 */ /* 0x000fe40008ffe43f */
[----:B------:R-:W-:Y:S04]  /*15e50*/  @P0 IADD3 R11, P2, R228, UR10, RZ ;  /* 0x0000000ae40b0c10 */ /* 0x000fe8000ff5e0ff */
[----:B------:R-:W-:Y:S02]  /*15e60*/  @P0 IADD3.X R8, R233, UR4, RZ, P2, !PT ;  /* 0x00000004e9080c10 */ /* 0x000fe400097fe4ff */
[C---:B------:R-:W-:Y:S04]  /*15e70*/  @P0 LEA R10, P2, R11.reuse, c[0x0][0x1c8], 0x1 ;  /* 0x000072000b0a0a11 */ /* 0x040fe800078408ff */
[----:B------:R-:W-:Y:S02]  /*15e80*/  @P0 LEA.HI.X R11, R11, c[0x0][0x1cc], R8, 0x1, P2 ;  /* 0x000073000b0b0a11 */ /* 0x000fe400010f0c08 */
        /* <DEDUP_REMOVED lines=12> */
[----:B------:R-:W-:Y:S11]  /*15f50*/  LOP3.LUT P2, RZ, R223, 0x1, RZ, 0xc0, !PT ;  /* 0x00000001dfff7812 */ /* 0x000ff6000784c0ff */
[----:B------:R-:W-:Y:S02]  /*15f60*/  @!UPT UIADD3 URZ, URZ, URZ, URZ ;  /* 0x0000003f3f3ff290 */ /* 0x000fe4000fffe03f */
[----:B------:R-:W-:Y:S01]  /*15f70*/  @!PT LDS RZ, [RZ] ;  /* 0x00000000fffff984 */ /* 0x000fe20000000800 */
[----:B------:R-:W-:Y:S01]  /*15f80*/  @!PT LDS RZ, [RZ] ;  /* 0x00000000fffff984 */ /* 0x000fe20000000800 */
[----:B------:R-:W-:Y:S01]  /*15f90*/  @!PT LDS RZ, [RZ] ;  /* 0x00000000fffff984 */ /* 0x000fe20000000800 */
[----:B------:R2:W-:Y:S05]  /*15fa0*/  @P1 LDGSTS.E.BYPASS.LTC128B.128 [R226+0xa080], [R16.64], !P2 ;  /* 0x0a08000010e21fae */ /* 0x0005ea000d101d5a */
[----:B------:R2:W-:Y:S05]  /*15fb0*/  @P1 LDGSTS.E.BYPASS.LTC128B.128 [R226+0xb880], [R18.64], !P6 ;  /* 0x0b88000012e21fae */ /* 0x0005ea000f101d5a */
[----:B------:R2:W-:Y:S05]  /*15fc0*/  @P1 LDGSTS.E.BYPASS.LTC128B.128 [R226+0xd080], [R12.64], !P5 ;  /* 0x0d0800000ce21fae */ /* 0x0005ea000e901d5a */
[----:B------:R2:W-:Y:S05]  /*15fd0*/  @P1 LDGSTS.E.BYPASS.LTC128B.128 [R226+0xe880], [R14.64], !P4 ;  /* 0x0e8800000ee21fae */ /* 0x0005ea000e101d5a */
[----:B------:R2:W-:Y:S05]  /*15fe0*/  @P0 LDGSTS.E.BYPASS.LTC128B.128 [R226+0xb080], [R10.64], !P2 ;  /* 0x0b0800000ae20fae */ /* 0x0005ea000d101d5a */
[----:B------:R2:W-:Y:S05]  /*15ff0*/  @P0 LDGSTS.E.BYPASS.LTC128B.128 [R226+0xc880], [R20.64], !P6 ;  /* 0x0c88000014e20fae */ /* 0x0005ea000f101d5a */
[----:B------:R2:W-:Y:S05]  /*16000*/  @P0 LDGSTS.E.BYPASS.LTC128B.128 [R226+0xe080], [R22.64], !P5 ;  /* 0x0e08000016e20fae */ /* 0x0005ea000e901d5a */
[----:B------:R2:W-:Y:S02]  /*16010*/  @P0 LDGSTS.E.BYPASS.LTC128B.128 [R226+0xf880], [R6.64], !P4 ;  /* 0x0f88000006e20fae */ /* 0x0005e4000e101d5a */
.L_x_1504:
[----:B--234-:R-:W-:Y:S01]  /*16020*/  PLOP3.LUT P0, PT, PT, PT, UP2, 0x80, 0x0 ;  /* 0x000000000000781c */ /* 0x01cfe20003f0f028 */
[----:B------:R-:W-:Y:S01]  /*16030*/  UIMAD UR4, UR13, -0x30, URZ ;  /* 0xffffffd00d0478a4 */ /* 0x000fe2000f8e023f */
[----:B------:R-:W-:Y:S01]  /*16040*/  MOV R8, R197 ;  /* 0x000000c500087202 */ /* 0x000fe20000000f00 */
[----:B------:R-:W-:Y:S01]  /*16050*/  LDSM.16.MT88.4 R20, [R214+0x4080] ;  /* 0x00408000d614783b */ /* 0x000fe20000004200 */
[----:B------:R-:W-:Y:S03]  /*16060*/  MOV R5, UR22 ;  /* 0x0000001600057c02 */ /* 0x000fe60008000f00 */
[----:B------:R-:W-:Y:S04]  /*16070*/  MOV R7, UR4 ;  /* 0x0000000400077c02 */ /* 0x000fe80008000f00 */
[----:B------:R-:W-:Y:S01]  /*16080*/  IADD3 R6, -R198, 0x1, R7 ;  /* 0x00000001c6067810 */ /* 0x000fe20007ffe107 */
[----:B------:R-:W-:Y:S01]  /*16090*/  LDSM.16.MT88.4 R172, [R216+0x7880] ;  /* 0x00788000d8ac783b */ /* 0x000fe20000004200 */
[----:B------:R-:W-:Y:S02]  /*160a0*/  @P0 MOV R8, R199 ;  /* 0x000000c700080202 */ /* 0x000fe40000000f00 */
[----:B------:R-:W-:Y:S05]  /*160b0*/  IADD3 R5, -R5, UR14, R6 ;  /* 0x0000000e05057c10 */ /* 0x000fea000fffe106 */
[----:B------:R-:W-:Y:S08]  /*160c0*/  SHFL.IDX PT, R4, R8, 0x1, 0x1c1f ;  /* 0x003c1f0008047f89 */ /* 0x000ff000000e0000 */
[----:B------:R-:W2:Y:S08]  /*160d0*/  SHFL.IDX PT, R12, R8, RZ, 0x1c1f ;  /* 0x001c1fff080c7589 */ /* 0x000eb000000e0000 */
[----:B------:R-:W0:Y:S01]  /*160e0*/  LDGDEPBAR ;  /* 0x00000000000079af */ /* 0x000e220000000000 */
[C---:B--2---:R-:W-:Y:S02]  /*160f0*/  IADD3 R12, R5.reuse, R12, RZ ;  /* 0x0000000c050c7210 */ /* 0x044fe40007ffe0ff */
[----:B------:R-:W-:Y:S04]  /*16100*/  IADD3 R4, R5, R4, RZ ;  /* 0x0000000405047210 */ /* 0x000fe80007ffe0ff */
[C---:B------:R-:W-:Y:S02]  /*16110*/  ISETP.GT.AND P0, PT, R4.reuse, RZ, PT ;  /* 0x000000ff0400720c */ /* 0x040fe40003f04270 */
[----:B------:R-:W-:Y:S02]  /*16120*/  ISETP.GT.AND P1, PT, R4, 0x1, PT ;  /* 0x000000010400780c */ /* 0x000fe40003f24270 */
[----:B------:R-:W-:Y:S02]  /*16130*/  FSEL R13, R180, -INF , P0 ;  /* 0xff800000b40d7808 */ /* 0x000fe40000000000 */
[C---:B------:R-:W-:Y:S02]  /*16140*/  ISETP.GT.AND P0, PT, R4.reuse, 0x8, PT ;  /* 0x000000080400780c */ /* 0x040fe40003f04270 */
[----:B------:R-:W-:Y:S02]  /*16150*/  FSEL R11, R181, -INF , P1 ;  /* 0xff800000b50b7808 */ /* 0x000fe40000800000 */
[----:B------:R-:W-:Y:S02]  /*16160*/  ISETP.GT.AND P1, PT, R4, 0x10, PT ;  /* 0x000000100400780c */ /* 0x000fe40003f24270 */
[----:B------:R-:W-:Y:S02]  /*16170*/  FMNMX.FTZ R6, R13, R2, !PT ;  /* 0x000000020d067209 */ /* 0x000fe40007810000 */
[----:B-1----:R-:W-:Y:S02]  /*16180*/  FSEL R171, R240, -INF , P1 ;  /* 0xff800000f0ab7808 */ /* 0x002fe40000800000 */
[----:B------:R-:W-:Y:S02]  /*16190*/  FSEL R9, R184, -INF , P0 ;  /* 0xff800000b8097808 */ /* 0x000fe40000000000 */
[----:B------:R-:W-:Y:S02]  /*161a0*/  ISETP.GT.AND P0, PT, R4, 0x11, PT ;  /* 0x000000110400780c */ /* 0x000fe40003f04270 */
[----:B------:R-:W-:Y:S02]  /*161b0*/  ISETP.GT.AND P1, PT, R12, RZ, PT ;  /* 0x000000ff0c00720c */ /* 0x000fe40003f24270 */
[----:B------:R-:W-:Y:S02]  /*161c0*/  FSEL R169, R187, -INF , P0 ;  /* 0xff800000bba97808 */ /* 0x000fe40000000000 */
[C---:B------:R-:W-:Y:S02]  /*161d0*/  ISETP.GT.AND P2, PT, R4.reuse, 0x9, PT ;  /* 0x000000090400780c */ /* 0x040fe40003f44270 */
[----:B------:R-:W-:Y:S02]  /*161e0*/  ISETP.GT.AND P0, PT, R4, 0x18, PT ;  /* 0x000000180400780c */ /* 0x000fe40003f04270 */
[----:B------:R-:W-:Y:S02]  /*161f0*/  FSEL R10, R178, -INF , P1 ;  /* 0xff800000b20a7808 */ /* 0x000fe40000800000 */
[----:B------:R-:W-:Y:S02]  /*16200*/  FMNMX.FTZ R6, R11, R6, !PT ;  /* 0x000000060b067209 */ /* 0x000fe40007810000 */
[----:B------:R-:W-:Y:S02]  /*16210*/  ISETP.GT.AND P1, PT, R12, 0x1, PT ;  /* 0x000000010c00780c */ /* 0x000fe40003f24270 */
[----:B------:R-:W-:Y:S02]  /*16220*/  FSEL R167, R245, -INF , P0 ;  /* 0xff800000f5a77808 */ /* 0x000fe40000000000 */
[----:B------:R-:W-:Y:S02]  /*16230*/  FSEL R7, R186, -INF , P2 ;  /* 0xff800000ba077808 */ /* 0x000fe40001000000 */
[----:B------:R-:W-:Y:S02]  /*16240*/  ISETP.GT.AND P0, PT, R4, 0x19, PT ;  /* 0x000000190400780c */ /* 0x000fe40003f04270 */
[----:B------:R-:W-:Y:S02]  /*16250*/  FMNMX.FTZ R6, R9, R6, !PT ;  /* 0x0000000609067209 */ /* 0x000fe40007810000 */
        /* <DEDUP_REMOVED lines=17> */
[----:B------:R-:W-:Y:S02]  /*16370*/  FSEL R187, R247, -INF , P0 ;  /* 0xff800000f7bb7808 */ /* 0x000fe40000000000 */
[----:B------:R-:W-:Y:S02]  /*16380*/  ISETP.GT.AND P0, PT, R4, 0x28, PT ;  /* 0x000000280400780c */ /* 0x000fe40003f04270 */
[----:B------:R-:W-:Y:S02]  /*16390*/  FMNMX.FTZ R0, R171, R0, !PT ;  /* 0x00000000ab007209 */ /* 0x000fe40007810000 */
[----:B------:R-:W-:Y:S02]  /*163a0*/  FSEL R177, R248, -INF , P0 ;  /* 0xff800000f8b17808 */ /* 0x000fe40000000000 */
[----:B------:R-:W-:Y:S02]  /*163b0*/  FSEL R168, R185, -INF , P1 ;  /* 0xff800000b9a87808 */ /* 0x000fe40000800000 */
[----:B------:R-:W-:Y:S02]  /*163c0*/  FMNMX.FTZ R15, R170, R5, !PT ;  /* 0x00000005aa0f7209 */ /* 0x000fe40007810000 */
[----:B------:R-:W-:Y:S02]  /*163d0*/  ISETP.GT.AND P0, PT, R4, 0x29, PT ;  /* 0x000000290400780c */ /* 0x000fe40003f04270 */
[----:B------:R-:W-:Y:S02]  /*163e0*/  ISETP.GT.AND P1, PT, R12, 0x18, PT ;  /* 0x000000180c00780c */ /* 0x000fe40003f24270 */
[----:B------:R-:W-:Y:S02]  /*163f0*/  FMNMX.FTZ R0, R169, R0, !PT ;  /* 0x00000000a9007209 */ /* 0x000fe40007810000 */
[----:B------:R-:W-:Y:S02]  /*16400*/  FSEL R166, R239, -INF , P1 ;  /* 0xff800000efa67808 */ /* 0x000fe40000800000 */
[----:B------:R-:W-:Y:S02]  /*16410*/  FMNMX.FTZ R15, R168, R15, !PT ;  /* 0x0000000fa80f7209 */ /* 0x000fe40007810000 */
[----:B------:R-:W-:Y:S02]  /*16420*/  FSEL R157, R246, -INF , P0 ;  /* 0xff800000f69d7808 */ /* 0x000fe40000000000 */
[----:B------:R-:W-:Y:S02]  /*16430*/  ISETP.GT.AND P0, PT, R12, 0x19, PT ;  /* 0x000000190c00780c */ /* 0x000fe40003f04270 */
[----:B------:R-:W-:Y:S02]  /*16440*/  FMNMX.FTZ R0, R167, R0, !PT ;  /* 0x00000000a7007209 */ /* 0x000fe40007810000 */
[----:B------:R-:W-:Y:S02]  /*16450*/  FSEL R164, R237, -INF , P0 ;  /* 0xff800000eda47808 */ /* 0x000fe40000000000 */
[----:B------:R-:W-:Y:S02]  /*16460*/  FMNMX.FTZ R15, R166, R15, !PT ;  /* 0x0000000fa60f7209 */ /* 0x000fe40007810000 */
[----:B------:R-:W-:Y:S02]  /*16470*/  ISETP.GT.AND P1, PT, R12, 0x20, PT ;  /* 0x000000200c00780c */ /* 0x000fe40003f24270 */
[----:B------:R-:W-:Y:S02]  /*16480*/  FMNMX.FTZ R0, R165, R0, !PT ;  /* 0x00000000a5007209 */ /* 0x000fe40007810000 */
[----:B------:R-:W-:Y:S02]  /*16490*/  FMNMX.FTZ R15, R164, R15, !PT ;  /* 0x0000000fa40f7209 */ /* 0x000fe40007810000 */
[----:B------:R-:W-:Y:S02]  /*164a0*/  ISETP.GT.AND P0, PT, R12, 0x21, PT ;  /* 0x000000210c00780c */ /* 0x000fe40003f04270 */
[----:B------:R-:W-:Y:S02]  /*164b0*/  FSEL R190, R238, -INF , P1 ;  /* 0xff800000eebe7808 */ /* 0x000fe40000800000 */
[----:B------:R-:W-:Y:S02]  /*164c0*/  FMNMX.FTZ R0, R189, R0, !PT ;  /* 0x00000000bd007209 */ /* 0x000fe40007810000 */
[----:B------:R-:W-:Y:S02]  /*164d0*/  ISETP.GT.AND P1, PT, R12, 0x28, PT ;  /* 0x000000280c00780c */ /* 0x000fe40003f24270 */
[----:B------:R-:W-:Y:S02]  /*164e0*/  FSEL R188, R241, -INF , P0 ;  /* 0xff800000f1bc7808 */ /* 0x000fe40000000000 */
[----:B------:R-:W-:Y:S02]  /*164f0*/  FMNMX.FTZ R15, R190, R15, !PT ;  /* 0x0000000fbe0f7209 */ /* 0x000fe40007810000 */
[----:B------:R-:W-:Y:S02]  /*16500*/  FMNMX.FTZ R0, R187, R0, !PT ;  /* 0x00000000bb007209 */ /* 0x000fe40007810000 */
[----:B------:R-:W-:Y:S02]  /*16510*/  ISETP.GT.AND P0, PT, R12, 0x29, PT ;  /* 0x000000290c00780c */ /* 0x000fe40003f04270 */
[----:B------:R-:W-:Y:S02]  /*16520*/  FSEL R186, R243, -INF , P1 ;  /* 0xff800000f3ba7808 */ /* 0x000fe40000800000 */
[----:B------:R-:W-:Y:S02]  /*16530*/  FMNMX.FTZ R15, R188, R15, !PT ;  /* 0x0000000fbc0f7209 */ /* 0x000fe40007810000 */
[----:B------:R-:W-:Y:S02]  /*16540*/  FMNMX.FTZ R4, R177, R0, !PT ;  /* 0x00000000b1047209 */ /* 0x000fe40007810000 */
[----:B------:R-:W-:Y:S02]  /*16550*/  FSEL R178, R242, -INF , P0 ;  /* 0xff800000f2b27808 */ /* 0x000fe40000000000 */
[----:B------:R-:W-:Y:S02]  /*16560*/  FMNMX.FTZ R15, R186, R15, !PT ;  /* 0x0000000fba0f7209 */ /* 0x000fe40007810000 */
[----:B------:R-:W-:Y:S02]  /*16570*/  FMNMX.FTZ R0, R157, R4, !PT ;  /* 0x000000049d007209 */ /* 0x000fe40007810000 */
[----:B------:R-:W-:Y:S03]  /*16580*/  FMNMX.FTZ R12, R178, R15, !PT ;  /* 0x0000000fb20c7209 */ /* 0x000fe60007810000 */
[----:B------:R-:W1:Y:S08]  /*16590*/  SHFL.BFLY PT, R5, R0, 0x2, 0x1f ;  /* 0x0c401f0000057f89 */ /* 0x000e7000000e0000 */
[----:B------:R-:W2:Y:S01]  /*165a0*/  SHFL.BFLY PT, R15, R12, 0x2, 0x1f ;  /* 0x0c401f000c0f7f89 */ /* 0x000ea200000e0000 */
[----:B-1----:R-:W-:Y:S07]  /*165b0*/  FMNMX.FTZ R5, R0, R5, !PT ;  /* 0x0000000500057209 */ /* 0x002fee0007810000 */
[----:B------:R-:W1:Y:S01]  /*165c0*/  SHFL.BFLY PT, R156, R5, 0x1, 0x1f ;  /* 0x0c201f00059c7f89 */ /* 0x000e6200000e0000 */
[----:B--2---:R-:W-:Y:S07]  /*165d0*/  FMNMX.FTZ R4, R12, R15, !PT ;  /* 0x0000000f0c047209 */ /* 0x004fee0007810000 */
[----:B------:R-:W2:Y:S01]  /*165e0*/  SHFL.BFLY PT, R15, R4, 0x1, 0x1f ;  /* 0x0c201f00040f7f89 */ /* 0x000ea200000e0000 */
[----:B-1----:R-:W-:Y:S04]  /*165f0*/  FMNMX.FTZ R156, R5, R156, !PT ;  /* 0x0000009c059c7209 */ /* 0x002fe80007810000 */
[C---:B------:R-:W-:Y:S01]  /*16600*/  FSETP.NEU.FTZ.AND P0, PT, R156.reuse, -INF , PT ;  /* 0xff8000009c00780b */ /* 0x040fe20003f1d000 */
[----:B------:R-:W-:Y:S01]  /*16610*/  FMUL.FTZ R176, R156, c[0x0][0x2d0] ;  /* 0x0000b4009cb07a20 */ /* 0x000fe20000410000 */
[----:B--2---:R-:W-:Y:S04]  /*16620*/  FMNMX.FTZ R0, R4, R15, !PT ;  /* 0x0000000f04007209 */ /* 0x004fe80007810000 */
[----:B------:R-:W-:Y:S02]  /*16630*/  FSEL R176, R176, RZ, P0 ;  /* 0x000000ffb0b07208 */ /* 0x000fe40000000000 */
[C---:B------:R-:W-:Y:S01]  /*16640*/  FSETP.NEU.FTZ.AND P1, PT, R0.reuse, -INF , PT ;  /* 0xff8000000000780b */ /* 0x040fe20003f3d000 */
[----:B------:R-:W-:Y:S01]  /*16650*/  FMUL.FTZ R179, R0, c[0x0][0x2d0] ;  /* 0x0000b40000b37a20 */ /* 0x000fe20000410000 */
[----:B------:R-:W-:Y:S01]  /*16660*/  FSEL R5, R156, RZ, P0 ;  /* 0x000000ff9c057208 */ /* 0x000fe20000000000 */
[----:B------:R-:W-:Y:S01]  /*16670*/  FFMA.FTZ R181, R13, c[0x0][0x2d0], -R176 ;  /* 0x0000b4000db57a23 */ /* 0x000fe200000108b0 */
[----:B------:R-:W-:Y:S01]  /*16680*/  FSEL R4, R0, RZ, P1 ;  /* 0x000000ff00047208 */ /* 0x000fe20000800000 */
[----:B------:R-:W1:Y:S01]  /*16690*/  LDSM.16.MT88.4 R12, [R216+0x4080] ;  /* 0x00408000d80c783b */ /* 0x000e620000004200 */
[----:B------:R-:W-:Y:S01]  /*166a0*/  FSEL R179, R179, RZ, P1 ;  /* 0x000000ffb3b37208 */ /* 0x000fe20000800000 */
[----:B------:R-:W-:Y:S01]  /*166b0*/  FADD.FTZ R5, -R5, R2 ;  /* 0x0000000205057221 */ /* 0x000fe20000010100 */
[----:B------:R-:W-:Y:S01]  /*166c0*/  ISETP.LT.AND P0, PT, R236, UR13, PT ;  /* 0x0000000dec007c0c */ /* 0x000fe2000bf01270 */
[----:B------:R-:W-:Y:S01]  /*166d0*/  FADD.FTZ R4, -R4, R3 ;  /* 0x0000000304047221 */ /* 0x000fe20000010100 */
[----:B------:R-:W-:Y:S01]  /*166e0*/  MUFU.EX2 R181, R181 ;  /* 0x000000b500b57308 */ /* 0x000fe20000000800 */
[--C-:B------:R-:W-:Y:S01]  /*166f0*/  FFMA.FTZ R180, R11, c[0x0][0x2d0], -R176.reuse ;  /* 0x0000b4000bb47a23 */ /* 0x100fe200000108b0 */
[----:B------:R-:W-:Y:S01]  /*16700*/  UIADD3 UR13, UR13, -0x1, URZ ;  /* 0xffffffff0d0d7890 */ /* 0x000fe2000fffe03f */
[--C-:B------:R-:W-:Y:S02]  /*16710*/  FFMA.FTZ R159, R9, c[0x0][0x2d0], -R176.reuse ;  /* 0x0000b400099f7a23 */ /* 0x100fe400000108b0 */
[--C-:B------:R-:W-:Y:S02]  /*16720*/  FFMA.FTZ R158, R7, c[0x0][0x2d0], -R176.reuse ;  /* 0x0000b400079e7a23 */ /* 0x100fe400000108b0 */
[--C-:B------:R-:W-:Y:S02]  /*16730*/  FFMA.FTZ R185, R10, c[0x0][0x2d0], -R179.reuse ;  /* 0x0000b4000ab97a23 */ /* 0x100fe400000108b3 */
[--C-:B------:R-:W-:Y:S01]  /*16740*/  FFMA.FTZ R184, R8, c[0x0][0x2d0], -R179.reuse ;  /* 0x0000b40008b87a23 */ /* 0x100fe200000108b3 */
[----:B------:R-:W2:Y:S01]  /*16750*/  MUFU.EX2 R180, R180 ;  /* 0x000000b400b47308 */ /* 0x000ea20000000800 */
[--C-:B------:R-:W-:Y:S02]  /*16760*/  FFMA.FTZ R183, R6, c[0x0][0x2d0], -R179.reuse ;  /* 0x0000b40006b77a23 */ /* 0x100fe400000108b3 */
[--C-:B------:R-:W-:Y:S02]  /*16770*/  FFMA.FTZ R182, R182, c[0x0][0x2d0], -R179.reuse ;  /* 0x0000b400b6b67a23 */ /* 0x100fe400000108b3 */
[----:B------:R-:W-:Y:S02]  /*16780*/  FMUL.FTZ R3, R4, c[0x0][0x2d0] ;  /* 0x0000b40004037a20 */ /* 0x000fe40000410000 */
[----:B------:R-:W-:Y:S02]  /*16790*/  FMUL.FTZ R2, R5, c[0x0][0x2d0] ;  /* 0x0000b40005027a20 */ /* 0x000fe40000410000 */
[--C-:B------:R-:W-:Y:S01]  /*167a0*/  FFMA.FTZ R191, R170, c[0x0][0x2d0], -R179.reuse ;  /* 0x0000b400aabf7a23 */ /* 0x100fe200000108b3 */
[----:B------:R-:W-:Y:S01]  /*167b0*/  MUFU.EX2 R159, R159 ;  /* 0x0000009f009f7308 */ /* 0x000fe20000000800 */
[--C-:B------:R-:W-:Y:S02]  /*167c0*/  FFMA.FTZ R192, R168, c[0x0][0x2d0], -R179.reuse ;  /* 0x0000b400a8c07a23 */ /* 0x100fe400000108b3 */
[--C-:B------:R-:W-:Y:S02]  /*167d0*/  FFMA.FTZ R193, R171, c[0x0][0x2d0], -R176.reuse ;  /* 0x0000b400abc17a23 */ /* 0x100fe400000108b0 */
[--C-:B------:R-:W-:Y:S02]  /*167e0*/  FFMA.FTZ R194, R169, c[0x0][0x2d0], -R176.reuse ;  /* 0x0000b400a9c27a23 */ /* 0x100fe400000108b0 */
[----:B------:R-:W-:Y:S01]  /*167f0*/  LDSM.16.MT88.4 R168, [R212+0x6080] ;  /* 0x00608000d4a8783b */ /* 0x000fe20000004200 */
[--C-:B------:R-:W-:Y:S02]  /*16800*/  FFMA.FTZ R238, R166, c[0x0][0x2d0], -R179.reuse ;  /* 0x0000b400a6ee7a23 */ /* 0x100fe400000108b3 */
[----:B------:R-:W3:Y:S01]  /*16810*/  MUFU.EX2 R158, R158 ;  /* 0x0000009e009e7308 */ /* 0x000ee20000000800 */
[--C-:B------:R-:W-:Y:S02]  /*16820*/  FFMA.FTZ R195, R164, c[0x0][0x2d0], -R179.reuse ;  /* 0x0000b400a4c37a23 */ /* 0x100fe400000108b3 */
[--C-:B------:R-:W-:Y:S01]  /*16830*/  FFMA.FTZ R237, R167, c[0x0][0x2d0], -R176.reuse ;  /* 0x0000b400a7ed7a23 */ /* 0x100fe200000108b0 */
[----:B--2---:R-:W-:Y:S01]  /*16840*/  F2FP.PACK_AB R161, R180, R181 ;  /* 0x000000b5b4a1723e */ /* 0x004fe200000000ff */
[--C-:B------:R-:W-:Y:S02]  /*16850*/  FFMA.FTZ R240, R165, c[0x0][0x2d0], -R176.reuse ;  /* 0x0000b400a5f07a23 */ /* 0x100fe400000108b0 */
[----:B------:R-:W-:Y:S01]  /*16860*/  LDSM.16.MT88.4 R164, [R216+0x6080] ;  /* 0x00608000d8a4783b */ /* 0x000fe20000004200 */
[--C-:B------:R-:W-:Y:S02]  /*16870*/  FFMA.FTZ R241, R177, c[0x0][0x2d0], -R176.reuse ;  /* 0x0000b400b1f17a23 */ /* 0x100fe400000108b0 */
[----:B------:R-:W-:Y:S01]  /*16880*/  MUFU.EX2 R185, R185 ;  /* 0x000000b900b97308 */ /* 0x000fe20000000800 */
[--C-:B------:R-:W-:Y:S02]  /*16890*/  FFMA.FTZ R190, R190, c[0x0][0x2d0], -R179.reuse ;  /* 0x0000b400bebe7a23 */ /* 0x100fe400000108b3 */
[--C-:B------:R-:W-:Y:S02]  /*168a0*/  FFMA.FTZ R239, R188, c[0x0][0x2d0], -R179.reuse ;  /* 0x0000b400bcef7a23 */ /* 0x100fe400000108b3 */
[--C-:B------:R-:W-:Y:S02]  /*168b0*/  FFMA.FTZ R188, R189, c[0x0][0x2d0], -R176.reuse ;  /* 0x0000b400bdbc7a23 */ /* 0x100fe400000108b0 */
[--C-:B------:R-:W-:Y:S02]  /*168c0*/  FFMA.FTZ R187, R187, c[0x0][0x2d0], -R176.reuse ;  /* 0x0000b400bbbb7a23 */ /* 0x100fe400000108b0 */
[----:B------:R-:W-:Y:S01]  /*168d0*/  FFMA.FTZ R176, R157, c[0x0][0x2d0], -R176 ;  /* 0x0000b4009db07a23 */ /* 0x000fe200000108b0 */
[----:B------:R-:W2:Y:S01]  /*168e0*/  MUFU.EX2 R184, R184 ;  /* 0x000000b800b87308 */ /* 0x000ea20000000800 */
[--C-:B------:R-:W-:Y:S02]  /*168f0*/  FFMA.FTZ R186, R186, c[0x0][0x2d0], -R179.reuse ;  /* 0x0000b400baba7a23 */ /* 0x100fe400000108b3 */
[----:B------:R-:W-:Y:S01]  /*16900*/  FFMA.FTZ R179, R178, c[0x0][0x2d0], -R179 ;  /* 0x0000b400b2b37a23 */ /* 0x000fe200000108b3 */
[----:B---3--:R-:W-:Y:S06]  /*16910*/  F2FP.PACK_AB R163, R158, R159 ;  /* 0x0000009f9ea3723e */ /* 0x008fec00000000ff */
[----:B------:R-:W-:Y:S10]  /*16920*/  MUFU.EX2 R183, R183 ;  /* 0x000000b700b77308 */ /* 0x000ff40000000800 */
[----:B------:R-:W3:Y:S01]  /*16930*/  MUFU.EX2 R182, R182 ;  /* 0x000000b600b67308 */ /* 0x000ee20000000800 */
[----:B--2---:R-:W-:Y:S09]  /*16940*/  F2FP.PACK_AB R160, R184, R185 ;  /* 0x000000b9b8a0723e */ /* 0x004ff200000000ff */
[----:B------:R-:W2:Y:S10]  /*16950*/  MUFU.EX2 R3, R3 ;  /* 0x0000000300037308 */ /* 0x000eb40000000800 */
[----:B------:R-:W4:Y:S01]  /*16960*/  MUFU.EX2 R2, R2 ;  /* 0x0000000200027308 */ /* 0x000f220000000800 */
[----:B---3--:R-:W-:Y:S09]  /*16970*/  F2FP.PACK_AB R162, R182, R183 ;  /* 0x000000b7b6a2723e */ /* 0x008ff200000000ff */
[----:B------:R-:W-:Y:S01]  /*16980*/  MUFU.EX2 R189, R179 ;  /* 0x000000b300bd7308 */ /* 0x000fe20000000800 */
[C---:B--2---:R-:W-:Y:S02]  /*16990*/  FMUL.FTZ R4, R3.reuse, R152 ;  /* 0x0000009803047220 */ /* 0x044fe40000410000 */
[C---:B------:R-:W-:Y:S02]  /*169a0*/  FMUL.FTZ R5, R3.reuse, R153 ;  /* 0x0000009903057220 */ /* 0x040fe40000410000 */
[C---:B------:R-:W-:Y:S02]  /*169b0*/  FMUL.FTZ R8, R3.reuse, R148 ;  /* 0x0000009403087220 */ /* 0x040fe40000410000 */
[C---:B------:R-:W-:Y:S03]  /*169c0*/  FMUL.FTZ R9, R3.reuse, R149 ;  /* 0x0000009503097220 */ /* 0x040fe60000410000 */
[----:B------:R2:W-:Y:S01]  /*169d0*/  MUFU.EX2 R242, R176 ;  /* 0x000000b000f27308 */ /* 0x0005e20000000800 */
[C---:B------:R-:W-:Y:S02]  /*169e0*/  FMUL.FTZ R16, R3.reuse, R140 ;  /* 0x0000008c03107220 */ /* 0x040fe40000410000 */
[C---:B----4-:R-:W-:Y:S02]  /*169f0*/  FMUL.FTZ R6, R2.reuse, R154 ;  /* 0x0000009a02067220 */ /* 0x050fe40000410000 */
[C---:B------:R-:W-:Y:S02]  /*16a00*/  FMUL.FTZ R7, R2.reuse, R155 ;  /* 0x0000009b02077220 */ /* 0x040fe40000410000 */
[----:B------:R-:W3:Y:S01]  /*16a10*/  LDSM.16.MT88.4 R152, [R213+0x4080] ;  /* 0x00408000d598783b */ /* 0x000ee20000004200 */
[C---:B------:R-:W-:Y:S02]  /*16a20*/  FMUL.FTZ R10, R2.reuse, R150 ;  /* 0x00000096020a7220 */ /* 0x040fe40000410000 */
[C---:B------:R-:W-:Y:S01]  /*16a30*/  FMUL.FTZ R11, R2.reuse, R151 ;  /* 0x00000097020b7220 */ /* 0x040fe20000410000 */
[----:B------:R-:W-:Y:S01]  /*16a40*/  MUFU.EX2 R191, R191 ;  /* 0x000000bf00bf7308 */ /* 0x000fe20000000800 */
[C---:B-1----:R-:W-:Y:S03]  /*16a50*/  HMMA.16816.F32 R4, R160.reuse, R12, R4 ;  /* 0x0000000ca004723c */ /* 0x042fe60000001804 */
[----:B------:R-:W-:Y:S02]  /*16a60*/  LDSM.16.MT88.4 R148, [R213+0x4880] ;  /* 0x00488000d594783b */ /* 0x000fe40000004200 */
[C---:B------:R-:W-:Y:S02]  /*16a70*/  FMUL.FTZ R17, R3.reuse, R141 ;  /* 0x0000008d03117220 */ /* 0x040fe40000410000 */
[C---:B------:R-:W-:Y:S01]  /*16a80*/  FMUL.FTZ R12, R3.reuse, R144 ;  /* 0x00000090030c7220 */ /* 0x040fe20000410000 */
[C---:B------:R-:W-:Y:S01]  /*16a90*/  HMMA.16816.F32 R8, R160.reuse, R14, R8 ;  /* 0x0000000ea008723c */ /* 0x040fe20000001808 */
[----:B------:R-:W1:Y:S03]  /*16aa0*/  MUFU.EX2 R192, R192 ;  /* 0x000000c000c07308 */ /* 0x000e660000000800 */
[C---:B------:R-:W-:Y:S01]  /*16ab0*/  FMUL.FTZ R13, R3.reuse, R145 ;  /* 0x00000091030d7220 */ /* 0x040fe20000410000 */
[----:B--2---:R-:W-:Y:S01]  /*16ac0*/  LDSM.16.MT88.4 R176, [R216+0x6880] ;  /* 0x00688000d8b0783b */ /* 0x004fe20000004200 */
[C---:B------:R-:W-:Y:S02]  /*16ad0*/  FMUL.FTZ R18, R2.reuse, R142 ;  /* 0x0000008e02127220 */ /* 0x040fe40000410000 */
[C---:B------:R-:W-:Y:S03]  /*16ae0*/  FMUL.FTZ R14, R2.reuse, R146 ;  /* 0x00000092020e7220 */ /* 0x040fe60000410000 */
[----:B------:R-:W-:Y:S01]  /*16af0*/  MUFU.EX2 R193, R193 ;  /* 0x000000c100c17308 */ /* 0x000fe20000000800 */
[C---:B------:R-:W-:Y:S02]  /*16b00*/  FMUL.FTZ R15, R2.reuse, R147 ;  /* 0x00000093020f7220 */ /* 0x040fe40000410000 */
[----:B------:R-:W2:Y:S01]  /*16b10*/  LDSM.16.MT88.4 R144, [R212+0x4080] ;  /* 0x00408000d490783b */ /* 0x000ea20000004200 */
[C---:B------:R-:W-:Y:S02]  /*16b20*/  FMUL.FTZ R19, R2.reuse, R143 ;  /* 0x0000008f02137220 */ /* 0x040fe40000410000 */
[C---:B------:R-:W-:Y:S02]  /*16b30*/  FMUL.FTZ R24, R3.reuse, R132 ;  /* 0x0000008403187220 */ /* 0x040fe40000410000 */
[C---:B------:R-:W-:Y:S02]  /*16b40*/  HMMA.16816.F32 R12, R160.reuse, R20, R12 ;  /* 0x00000014a00c723c */ /* 0x040fe4000000180c */
[----:B------:R-:W4:Y:S01]  /*16b50*/  MUFU.EX2 R194, R194 ;  /* 0x000000c200c27308 */ /* 0x000f220000000800 */
[----:B------:R-:W-:Y:S01]  /*16b60*/  LDSM.16.MT88.4 R140, [R213+0x5880] ;  /* 0x00588000d58c783b */ /* 0x000fe20000004200 */
[C---:B------:R-:W-:Y:S02]  /*16b70*/  FMUL.FTZ R25, R3.reuse, R133 ;  /* 0x0000008503197220 */ /* 0x040fe40000410000 */
[C---:B------:R-:W-:Y:S02]  /*16b80*/  FMUL.FTZ R26, R2.reuse, R134 ;  /* 0x00000086021a7220 */ /* 0x040fe40000410000 */
[C---:B------:R-:W-:Y:S04]  /*16b90*/  HMMA.16816.F32 R16, R160.reuse, R22, R16 ;  /* 0x00000016a010723c */ /* 0x040fe80000001810 */
[C---:B------:R-:W-:Y:S01]  /*16ba0*/  FMUL.FTZ R20, R3.reuse, R136 ;  /* 0x0000008803147220 */ /* 0x040fe20000410000 */
[----:B------:R-:W-:Y:S01]  /*16bb0*/  MUFU.EX2 R238, R238 ;  /* 0x000000ee00ee7308 */ /* 0x000fe20000000800 */
[C---:B------:R-:W-:Y:S02]  /*16bc0*/  FMUL.FTZ R21, R3.reuse, R137 ;  /* 0x0000008903157220 */ /* 0x040fe40000410000 */
[C---:B------:R-:W-:Y:S04]  /*16bd0*/  FMUL.FTZ R22, R2.reuse, R138 ;  /* 0x0000008a02167220 */ /* 0x040fe80000410000 */
[C---:B------:R-:W-:Y:S02]  /*16be0*/  FMUL.FTZ R23, R2.reuse, R139 ;  /* 0x0000008b02177220 */ /* 0x040fe40000410000 */
[----:B------:R-:W5:Y:S01]  /*16bf0*/  LDSM.16.MT88.4 R136, [R216+0x5880] ;  /* 0x00588000d888783b */ /* 0x000f620000004200 */
[C---:B------:R-:W-:Y:S01]  /*16c00*/  FMUL.FTZ R27, R2.reuse, R135 ;  /* 0x00000087021b7220 */ /* 0x040fe20000410000 */
[----:B------:R-:W1:Y:S01]  /*16c10*/  MUFU.EX2 R195, R195 ;  /* 0x000000c300c37308 */ /* 0x000e620000000800 */
[C---:B------:R-:W-:Y:S02]  /*16c20*/  FMUL.FTZ R28, R3.reuse, R28 ;  /* 0x0000001c031c7220 */ /* 0x040fe40000410000 */
[C---:B---3--:R-:W-:Y:S03]  /*16c30*/  HMMA.16816.F32 R20, R160.reuse, R152, R20 ;  /* 0x00000098a014723c */ /* 0x048fe60000001814 */
[----:B------:R-:W3:Y:S01]  /*16c40*/  LDSM.16.MT88.4 R132, [R214+0x5880] ;  /* 0x00588000d684783b */ /* 0x000ee20000004200 */
[C---:B------:R-:W-:Y:S02]  /*16c50*/  FMUL.FTZ R29, R3.reuse, R29 ;  /* 0x0000001d031d7220 */ /* 0x040fe40000410000 */
[C---:B------:R-:W-:Y:S01]  /*16c60*/  FMUL.FTZ R30, R2.reuse, R30 ;  /* 0x0000001e021e7220 */ /* 0x040fe20000410000 */
[----:B------:R-:W-:Y:S01]  /*16c70*/  MUFU.EX2 R237, R237 ;  /* 0x000000ed00ed7308 */ /* 0x000fe20000000800 */
[C---:B------:R-:W-:Y:S03]  /*16c80*/  HMMA.16816.F32 R24, R160.reuse, R154, R24 ;  /* 0x0000009aa018723c */ /* 0x040fe60000001818 */
[----:B------:R-:W-:Y:S01]  /*16c90*/  LDSM.16.MT88.4 R152, [R212+0x4880] ;  /* 0x00488000d498783b */ /* 0x000fe20000004200 */
[C---:B------:R-:W-:Y:S02]  /*16ca0*/  FMUL.FTZ R31, R2.reuse, R31 ;  /* 0x0000001f021f7220 */ /* 0x040fe40000410000 */
[C---:B------:R-:W-:Y:S02]  /*16cb0*/  FMUL.FTZ R32, R3.reuse, R32 ;  /* 0x0000002003207220 */ /* 0x040fe40000410000 */
[C---:B------:R-:W-:Y:S01]  /*16cc0*/  FMUL.FTZ R33, R3.reuse, R33 ;  /* 0x0000002103217220 */ /* 0x040fe20000410000 */
[----:B------:R-:W1:Y:S02]  /*16cd0*/  MUFU.EX2 R240, R240 ;  /* 0x000000f000f07308 */ /* 0x000e640000000800 */
[C---:B--2---:R-:W-:Y:S03]  /*16ce0*/  HMMA.16816.F32 R28, R160.reuse, R144, R28 ;  /* 0x00000090a01c723c */ /* 0x044fe6000000181c */
[C---:B------:R-:W-:Y:S02]  /*16cf0*/  FMUL.FTZ R34, R2.reuse, R34 ;  /* 0x0000002202227220 */ /* 0x040fe40000410000 */
[C---:B------:R-:W-:Y:S02]  /*16d00*/  FMUL.FTZ R35, R2.reuse, R35 ;  /* 0x0000002302237220 */ /* 0x040fe40000410000 */
[C---:B------:R-:W-:Y:S01]  /*16d10*/  FMUL.FTZ R36, R3.reuse, R36 ;  /* 0x0000002403247220 */ /* 0x040fe20000410000 */
[----:B------:R-:W-:Y:S01]  /*16d20*/  MUFU.EX2 R190, R190 ;  /* 0x000000be00be7308 */ /* 0x000fe20000000800 */
[C---:B------:R-:W-:Y:S03]  /*16d30*/  FMUL.FTZ R37, R3.reuse, R37 ;  /* 0x0000002503257220 */ /* 0x040fe60000410000 */
[C---:B------:R-:W-:Y:S01]  /*16d40*/  HMMA.16816.F32 R32, R160.reuse, R146, R32 ;  /* 0x00000092a020723c */ /* 0x040fe20000001820 */
[----:B------:R-:W-:Y:S02]  /*16d50*/  LDSM.16.MT88.4 R144, [R214+0x4880] ;  /* 0x00488000d690783b */ /* 0x000fe40000004200 */
[C---:B------:R-:W-:Y:S02]  /*16d60*/  FMUL.FTZ R38, R2.reuse, R38 ;  /* 0x0000002602267220 */ /* 0x040fe40000410000 */
[C---:B------:R-:W-:Y:S01]  /*16d70*/  FMUL.FTZ R39, R2.reuse, R39 ;  /* 0x0000002702277220 */ /* 0x040fe20000410000 */
[----:B------:R-:W2:Y:S01]  /*16d80*/  MUFU.EX2 R239, R239 ;  /* 0x000000ef00ef7308 */ /* 0x000ea20000000800 */
[C---:B------:R-:W-:Y:S02]  /*16d90*/  FMUL.FTZ R40, R3.reuse, R40 ;  /* 0x0000002803287220 */ /* 0x040fe40000410000 */
[C---:B------:R-:W-:Y:S03]  /*16da0*/  FMUL.FTZ R41, R3.reuse, R41 ;  /* 0x0000002903297220 */ /* 0x040fe60000410000 */
[C---:B-----5:R-:W-:Y:S03]  /*16db0*/  HMMA.16816.F32 R36, R160.reuse, R136, R36 ;  /* 0x00000088a024723c */ /* 0x060fe60000001824 */
[C---:B------:R-:W-:Y:S01]  /*16dc0*/  FMUL.FTZ R42, R2.reuse, R42 ;  /* 0x0000002a022a7220 */ /* 0x040fe20000410000 */
[----:B------:R-:W-:Y:S01]  /*16dd0*/  MUFU.EX2 R188, R188 ;  /* 0x000000bc00bc7308 */ /* 0x000fe20000000800 */
[C---:B------:R-:W-:Y:S02]  /*16de0*/  FMUL.FTZ R43, R2.reuse, R43 ;  /* 0x0000002b022b7220 */ /* 0x040fe40000410000 */
[C---:B------:R-:W-:Y:S02]  /*16df0*/  FMUL.FTZ R44, R3.reuse, R44 ;  /* 0x0000002c032c7220 */ /* 0x040fe40000410000 */
[C---:B------:R-:W-:Y:S03]  /*16e00*/  FMUL.FTZ R45, R3.reuse, R45 ;  /* 0x0000002d032d7220 */ /* 0x040fe60000410000 */
[C---:B------:R-:W-:Y:S01]  /*16e10*/  HMMA.16816.F32 R40, R160.reuse, R138, R40 ;  /* 0x0000008aa028723c */ /* 0x040fe20000001828 */
[----:B------:R-:W5:Y:S01]  /*16e20*/  LDSM.16.MT88.4 R136, [R212+0x5880] ;  /* 0x00588000d488783b */ /* 0x000f620000004200 */
[----:B------:R-:W1:Y:S01]  /*16e30*/  MUFU.EX2 R187, R187 ;  /* 0x000000bb00bb7308 */ /* 0x000e620000000800 */
[C---:B------:R-:W-:Y:S02]  /*16e40*/  FMUL.FTZ R46, R2.reuse, R46 ;  /* 0x0000002e022e7220 */ /* 0x040fe40000410000 */
[C---:B------:R-:W-:Y:S02]  /*16e50*/  FMUL.FTZ R47, R2.reuse, R47 ;  /* 0x0000002f022f7220 */ /* 0x040fe40000410000 */
[C---:B------:R-:W-:Y:S02]  /*16e60*/  FMUL.FTZ R48, R3.reuse, R48 ;  /* 0x0000003003307220 */ /* 0x040fe40000410000 */
[C---:B------:R-:W-:Y:S03]  /*16e70*/  FMUL.FTZ R49, R3.reuse, R49 ;  /* 0x0000003103317220 */ /* 0x040fe60000410000 */
[C---:B---3--:R-:W-:Y:S01]  /*16e80*/  HMMA.16816.F32 R44, R160.reuse, R132, R44 ;  /* 0x00000084a02c723c */ /* 0x048fe2000000182c */
[----:B------:R-:W3:Y:S02]  /*16e90*/  MUFU.EX2 R186, R186 ;  /* 0x000000ba00ba7308 */ /* 0x000ee40000000800 */
[C---:B------:R-:W-:Y:S02]  /*16ea0*/  FMUL.FTZ R50, R2.reuse, R50 ;  /* 0x0000003202327220 */ /* 0x040fe40000410000 */
[C---:B------:R-:W-:Y:S02]  /*16eb0*/  FMUL.FTZ R51, R2.reuse, R51 ;  /* 0x0000003302337220 */ /* 0x040fe40000410000 */
[C---:B------:R-:W-:Y:S02]  /*16ec0*/  FMUL.FTZ R52, R3.reuse, R52 ;  /* 0x0000003403347220 */ /* 0x040fe40000410000 */
[C---:B------:R-:W-:Y:S02]  /*16ed0*/  FMUL.FTZ R53, R3.reuse, R53 ;  /* 0x0000003503357220 */ /* 0x040fe40000410000 */
[----:B------:R-:W1:Y:S01]  /*16ee0*/  MUFU.EX2 R241, R241 ;  /* 0x000000f100f17308 */ /* 0x000e620000000800 */
[C---:B------:R-:W-:Y:S01]  /*16ef0*/  HMMA.16816.F32 R48, R160.reuse, R134, R48 ;  /* 0x00000086a030723c */ /* 0x040fe20000001830 */
[----:B------:R-:W1:Y:S02]  /*16f00*/  LDSM.16.MT88.4 R132, [R216+0x7080] ;  /* 0x00708000d884783b */ /* 0x000e640000004200 */
        /* <DEDUP_REMOVED lines=94> */
[----:B------:R-:W-:Y:S02]  /*174f0*/  FMUL.FTZ R123, R2, R123 ;  /* 0x0000007b027b7220 */ /* 0x000fe40000410000 */
[C---:B------:R-:W-:Y:S01]  /*17500*/  FMUL.FTZ R124, R3.reuse, R124 ;  /* 0x0000007c037c7220 */ /* 0x040fe20000410000 */
[----:B------:R-:W-:Y:S01]  /*17510*/  F2FP.PACK_AB R132, R192, R191 ;  /* 0x000000bfc084723e */ /* 0x000fe200000000ff */
[C---:B------:R-:W-:Y:S03]  /*17520*/  FMUL.FTZ R125, R3.reuse, R125 ;  /* 0x0000007d037d7220 */ /* 0x040fe60000410000 */
[C---:B------:R-:W-:Y:S03]  /*17530*/  HMMA.16816.F32 R120, R160.reuse, R134, R120 ;  /* 0x00000086a078723c */ /* 0x040fe60000001878 */
[----:B------:R-:W-:Y:S01]  /*17540*/  FMUL.FTZ R126, R2, R126 ;  /* 0x0000007e027e7220 */ /* 0x000fe20000410000 */
[----:B----4-:R-:W-:Y:S01]  /*17550*/  F2FP.PACK_AB R133, R194, R193 ;  /* 0x000000c1c285723e */ /* 0x010fe200000000ff */
[C---:B------:R-:W-:Y:S02]  /*17560*/  FMUL.FTZ R127, R2.reuse, R127 ;  /* 0x0000007f027f7220 */ /* 0x040fe40000410000 */
[----:B------:R-:W-:Y:S01]  /*17570*/  FMUL.FTZ R128, R3, R128 ;  /* 0x0000008003807220 */ /* 0x000fe20000410000 */
[----:B------:R-:W-:Y:S01]  /*17580*/  F2FP.PACK_AB R134, R195, R238 ;  /* 0x000000eec386723e */ /* 0x000fe200000000ff */
[C---:B------:R-:W-:Y:S03]  /*17590*/  FMUL.FTZ R129, R3.reuse, R129 ;  /* 0x0000008103817220 */ /* 0x040fe60000410000 */
[C---:B--2---:R-:W-:Y:S03]  /*175a0*/  HMMA.16816.F32 R124, R160.reuse, R140, R124 ;  /* 0x0000008ca07c723c */ /* 0x044fe6000000187c */
        /* <DEDUP_REMOVED lines=8> */
[----:B------:R-:W-:Y:S02]  /*17630*/  FADD.FTZ R180, R180, R181 ;  /* 0x000000b5b4b47221 */ /* 0x000fe40000010000 */
[----:B------:R-:W-:Y:S02]  /*17640*/  FADD.FTZ R184, R184, R185 ;  /* 0x000000b9b8b87221 */ /* 0x000fe40000010000 */
[----:B------:R-:W-:Y:S01]  /*17650*/  FADD.FTZ R159, R159, R180 ;  /* 0x000000b49f9f7221 */ /* 0x000fe20000010000 */
[C---:B-----5:R-:W-:Y:S01]  /*17660*/  HMMA.16816.F32 R4, R132.reuse, R136, R4 ;  /* 0x000000888404723c */ /* 0x060fe20000001804 */
[----:B------:R-:W2:Y:S04]  /*17670*/  LDSM.16.MT88.4 R160, [R213+0x6080] ;  /* 0x00608000d5a0783b */ /* 0x000ea80000004200 */
[----:B------:R-:W-:Y:S02]  /*17680*/  FADD.FTZ R183, R183, R184 ;  /* 0x000000b8b7b77221 */ /* 0x000fe40000010000 */
[----:B------:R-:W-:Y:S01]  /*17690*/  FADD.FTZ R158, R158, R159 ;  /* 0x0000009f9e9e7221 */ /* 0x000fe20000010000 */
[C---:B------:R-:W-:Y:S01]  /*176a0*/  HMMA.16816.F32 R8, R132.reuse, R138, R8 ;  /* 0x0000008a8408723c */ /* 0x040fe20000001808 */
[----:B------:R-:W4:Y:S03]  /*176b0*/  LDSM.16.MT88.4 R136, [R214+0x7880] ;  /* 0x00788000d688783b */ /* 0x000f260000004200 */
[----:B------:R-:W-:Y:S01]  /*176c0*/  FADD.FTZ R182, R182, R183 ;  /* 0x000000b7b6b67221 */ /* 0x000fe20000010000 */
[----:B------:R-:W-:Y:S01]  /*176d0*/  MOV R159, R156 ;  /* 0x0000009c009f7202 */ /* 0x000fe20000000f00 */
[----:B------:R-:W-:Y:S02]  /*176e0*/  FADD.FTZ R193, R193, R158 ;  /* 0x0000009ec1c17221 */ /* 0x000fe40000010000 */
[C---:B------:R-:W-:Y:S04]  /*176f0*/  HMMA.16816.F32 R12, R132.reuse, R144, R12 ;  /* 0x00000090840c723c */ /* 0x040fe8000000180c */
[----:B------:R-:W-:Y:S02]  /*17700*/  FADD.FTZ R3, R191, R182 ;  /* 0x000000b6bf037221 */ /* 0x000fe40000010000 */
[----:B------:R-:W-:Y:S02]  /*17710*/  FADD.FTZ R194, R194, R193 ;  /* 0x000000c1c2c27221 */ /* 0x000fe40000010000 */
[C---:B------:R-:W-:Y:S01]  /*17720*/  HMMA.16816.F32 R16, R132.reuse, R146, R16 ;  /* 0x000000928410723c */ /* 0x040fe20000001810 */
[----:B------:R-:W5:Y:S03]  /*17730*/  LDSM.16.MT88.4 R144, [R213+0x7880] ;  /* 0x00788000d590783b */ /* 0x000f660000004200 */
[----:B------:R-:W-:Y:S02]  /*17740*/  FADD.FTZ R3, R192, R3 ;  /* 0x00000003c0037221 */ /* 0x000fe40000010000 */
[----:B------:R-:W-:Y:S02]  /*17750*/  FADD.FTZ R237, R237, R194 ;  /* 0x000000c2eded7221 */ /* 0x000fe40000010000 */
[C---:B------:R-:W-:Y:S04]  /*17760*/  HMMA.16816.F32 R20, R132.reuse, R148, R20 ;  /* 0x000000948414723c */ /* 0x040fe80000001814 */
[----:B------:R-:W-:Y:S02]  /*17770*/  FADD.FTZ R238, R238, R3 ;  /* 0x00000003eeee7221 */ /* 0x000fe40000010000 */
[----:B------:R-:W-:Y:S02]  /*17780*/  FADD.FTZ R3, R240, R237 ;  /* 0x000000edf0037221 */ /* 0x000fe40000010000 */
[C---:B------:R-:W-:Y:S01]  /*17790*/  HMMA.16816.F32 R24, R132.reuse, R150, R24 ;  /* 0x000000968418723c */ /* 0x040fe20000001818 */
[----:B------:R-:W-:Y:S03]  /*177a0*/  LDSM.16.MT88.4 R148, [R216+0x9080] ;  /* 0x00908000d894783b */ /* 0x000fe60000004200 */
        /* <DEDUP_REMOVED lines=13> */
[----:B------:R-:W-:Y:S01]  /*17880*/  FADD.FTZ R188, R188, R3 ;  /* 0x00000003bcbc7221 */ /* 0x000fe20000010000 */
[----:B------:R-:W-:Y:S01]  /*17890*/  MOV R3, R0 ;  /* 0x0000000000037202 */ /* 0x000fe20000000f00 */
[----:B------:R-:W-:Y:S01]  /*178a0*/  FADD.FTZ R190, R190, R195 ;  /* 0x000000c3bebe7221 */ /* 0x000fe20000010000 */
[C---:B------:R-:W-:Y:S04]  /*178b0*/  HMMA.16816.F32 R60, R132.reuse, R168, R60 ;  /* 0x000000a8843c723c */ /* 0x040fe8000000183c */
[----:B---3--:R-:W-:Y:S01]  /*178c0*/  F2FP.PACK_AB R162, R189, R186 ;  /* 0x000000babda2723e */ /* 0x008fe200000000ff */
[----:B------:R-:W-:Y:S01]  /*178d0*/  FADD.FTZ R188, R187, R188 ;  /* 0x000000bcbbbc7221 */ /* 0x000fe20000010000 */
[----:B------:R-:W-:Y:S01]  /*178e0*/  F2FP.PACK_AB R163, R242, R241 ;  /* 0x000000f1f2a3723e */ /* 0x000fe200000000ff */
[----:B------:R-:W-:Y:S01]  /*178f0*/  FADD.FTZ R239, R239, R190 ;  /* 0x000000beefef7221 */ /* 0x000fe20000010000 */
[C---:B------:R-:W-:Y:S01]  /*17900*/  HMMA.16816.F32 R64, R132.reuse, R170, R64 ;  /* 0x000000aa8440723c */ /* 0x040fe20000001840 */
[----:B------:R-:W-:Y:S03]  /*17910*/  LDSM.16.MT88.4 R168, [R213+0x5080] ;  /* 0x00508000d5a8783b */ /* 0x000fe60000004200 */
[----:B------:R-:W-:Y:S02]  /*17920*/  FADD.FTZ R227, R241, R188 ;  /* 0x000000bcf1e37221 */ /* 0x000fe40000010000 */
[----:B------:R-:W-:Y:S02]  /*17930*/  FADD.FTZ R186, R186, R239 ;  /* 0x000000efbaba7221 */ /* 0x000fe40000010000 */
[C---:B------:R-:W-:Y:S04]  /*17940*/  HMMA.16816.F32 R68, R132.reuse, R172, R68 ;  /* 0x000000ac8444723c */ /* 0x040fe80000001844 */
[----:B------:R-:W-:Y:S02]  /*17950*/  FADD.FTZ R227, R242, R227 ;  /* 0x000000e3f2e37221 */ /* 0x000fe40000010000 */
[----:B------:R-:W-:Y:S02]  /*17960*/  FADD.FTZ R234, R189, R186 ;  /* 0x000000babdea7221 */ /* 0x000fe40000010000 */
        /* <DEDUP_REMOVED lines=43> */
[C---:B--2---:R-:W-:Y:S08]  /*17c20*/  HMMA.16816.F32 R52, R160.reuse, R8, R52 ;  /* 0x00000008a034723c */ /* 0x044ff00000001834 */
[C---:B------:R-:W-:Y:S08]  /*17c30*/  HMMA.16816.F32 R56, R160.reuse, R10, R56 ;  /* 0x0000000aa038723c */ /* 0x040ff00000001838 */
        /* <DEDUP_REMOVED lines=19> */
.L_x_1502:
[----:B------:R-:W-:-:S13]  /*17d70*/  ISETP.LE.AND P0, PT, RZ, UR13, PT ;  /* 0x0000000dff007c0c */ /* 0x000fda000bf03270 */
[----:B------:R-:W-:Y:S05]  /*17d80*/  @!P0 BRA `(.L_x_1506) ;  /* 0x00002f5000008947 */ /* 0x000fea0003800000 */
[C---:B------:R-:W-:Y:S01]  /*17d90*/  IADD3 RZ, P0, R224.reuse, 0x40, RZ ;  /* 0x00000040e0ff7810 */ /* 0x040fe20007f1e0ff */
[----:B------:R-:W-:Y:S01]  /*17da0*/  ULDC.64 UR4, c[0x0][0x208] ;  /* 0x0000820000047ab9 */ /* 0x000fe20000000a00 */
[----:B------:R-:W-:Y:S01]  /*17db0*/  IADD3 RZ, P1, R224, 0x80, RZ ;  /* 0x00000080e0ff7810 */ /* 0x000fe20007f3e0ff */
[----:B------:R-:W-:Y:S01]  /*17dc0*/  UIMAD.WIDE.U32 UR14, UR4, 0x30, URZ ;  /* 0x00000030040e78a5 */ /* 0x000fe2000f8e003f */
[----:B------:R-:W-:Y:S01]  /*17dd0*/  IADD3 RZ, P2, R228, 0x40, RZ ;  /* 0x00000040e4ff7810 */ /* 0x000fe20007f5e0ff */
[--C-:B------:R-:W-:Y:S01]  /*17de0*/  IMAD.X R246, RZ, RZ, R231.reuse, P0 ;  /* 0x000000fffff67224 */ /* 0x100fe200000e06e7 */
[----:B------:R-:W-:Y:S01]  /*17df0*/  IADD3 RZ, P0, R224, 0xc0, RZ ;  /* 0x000000c0e0ff7810 */ /* 0x000fe20007f1e0ff */
[----:B------:R-:W-:Y:S01]  /*17e00*/  IMAD.X R245, RZ, RZ, R231, P1 ;  /* 0x000000fffff57224 */ /* 0x000fe200008e06e7 */
[----:B------:R-:W-:Y:S01]  /*17e10*/  IADD3 RZ, P1, R228, 0x80, RZ ;  /* 0x00000080e4ff7810 */ /* 0x000fe20007f3e0ff */
[----:B------:R-:W-:Y:S01]  /*17e20*/  UIMAD UR5, UR5, 0x30, URZ ;  /* 0x00000030050578a4 */ /* 0x000fe2000f8e023f */
[----:B------:R-:W-:Y:S01]  /*17e30*/  IMAD.X R242, RZ, RZ, R233, P2 ;  /* 0x000000fffff27224 */ /* 0x000fe200010e06e9 */
[----:B------:R-:W-:Y:S01]  /*17e40*/  IADD3 R243, -R196, 0x30, RZ ;  /* 0x00000030c4f37810 */ /* 0x000fe20007ffe1ff */
[----:B------:R-:W-:Y:S01]  /*17e50*/  IMAD.X R244, RZ, RZ, R231, P0 ;  /* 0x000000fffff47224 */ /* 0x000fe200000e06e7 */
[----:B------:R-:W-:Y:S01]  /*17e60*/  IADD3 RZ, P0, R228, 0xc0, RZ ;  /* 0x000000c0e4ff7810 */ /* 0x000fe20007f1e0ff */
[--C-:B------:R-:W-:Y:S01]  /*17e70*/  IMAD.X R241, RZ, RZ, R233.reuse, P1 ;  /* 0x000000fffff17224 */ /* 0x100fe200008e06e9 */
[C---:B------:R-:W-:Y:S01]  /*17e80*/  IADD3 R237, R224.reuse, 0x40, RZ ;  /* 0x00000040e0ed7810 */ /* 0x040fe20007ffe0ff */
[----:B------:R-:W-:Y:S01]  /*17e90*/  IMAD.MOV.U32 R239, RZ, RZ, c[0x0][0x208] ;  /* 0x00008200ffef7624 */ /* 0x000fe200078e00ff */
[C---:B------:R-:W-:Y:S01]  /*17ea0*/  IADD3 R236, R224.reuse, 0x80, RZ ;  /* 0x00000080e0ec7810 */ /* 0x040fe20007ffe0ff */
[----:B------:R-:W-:Y:S01]  /*17eb0*/  IMAD.X R240, RZ, RZ, R233, P0 ;  /* 0x000000fffff07224 */ /* 0x000fe200000e06e9 */
[----:B------:R-:W-:Y:S01]  /*17ec0*/  IADD3 R235, R224, 0xc0, RZ ;  /* 0x000000c0e0eb7810 */ /* 0x000fe20007ffe0ff */
[----:B------:R-:W-:Y:S01]  /*17ed0*/  IMAD.MOV.U32 R238, RZ, RZ, c[0x0][0x20c] ;  /* 0x00008300ffee7624 */ /* 0x000fe200078e00ff */
[----:B------:R-:W-:Y:S01]  /*17ee0*/  UIADD3 UR9, UR15, UR5, URZ ;  /* 0x000000050f097290 */ /* 0x000fe2000fffe03f */
[----:B------:R-:W-:Y:S05]  /*17ef0*/  BRA `(.L_x_1507) ;  /* 0x0000041000007947 */ /* 0x000fea0003800000 */
.L_x_1509:
[----:B------:R-:W-:Y:S01]  /*17f00*/  ISETP.GE.AND P1, PT, R243, 0x1, PT ;  /* 0x00000001f300780c */ /* 0x000fe20003f26270 */
[----:B------:R-:W-:Y:S01]  /*17f10*/  UIADD3 UR10, UR13, -0x1, URZ ;  /* 0xffffffff0d0a7890 */ /* 0x000fe2000fffe03f */
[C---:B------:R-:W-:Y:S01]  /*17f20*/  IADD3 R5, R228.reuse, 0x40, RZ ;  /* 0x00000040e4057810 */ /* 0x040fe20007ffe0ff */
[----:B------:R-:W-:Y:S01]  /*17f30*/  ULDC.64 UR4, c[0x0][0x1e0] ;  /* 0x0000780000047ab9 */ /* 0x000fe20000000a00 */
[C---:B------:R-:W-:Y:S01]  /*17f40*/  IADD3 R4, R228.reuse, 0x80, RZ ;  /* 0x00000080e4047810 */ /* 0x040fe20007ffe0ff */
[----:B------:R-:W-:Y:S02]  /*17f50*/  USHF.R.S32.HI UR6, URZ, 0x1f, UR10 ;  /* 0x0000001f3f067899 */ /* 0x000fe4000801140a */
[----:B------:R-:W-:Y:S02]  /*17f60*/  UIMAD.WIDE.U32 UR18, UR10, UR4, URZ ;  /* 0x000000040a1272a5 */ /* 0x000fe4000f8e003f */
[----:B------:R-:W-:Y:S04]  /*17f70*/  UIMAD UR6, UR6, UR4, URZ ;  /* 0x00000004060672a4 */ /* 0x000fe8000f8e023f */
[----:B------:R-:W-:Y:S04]  /*17f80*/  UIMAD UR6, UR10, UR5, UR6 ;  /* 0x000000050a0672a4 */ /* 0x000fe8000f8e0206 */
        /* <DEDUP_REMOVED lines=12> */
[C---:B------:R-:W-:Y:S04]  /*18050*/  @P1 LEA R16, P0, R9.reuse, c[0x0][0x1c8], 0x1 ;  /* 0x0000720009101a11 */ /* 0x040fe800078008ff */
[----:B------:R-:W-:Y:S02]  /*18060*/  @P1 LEA.HI.X R17, R9, c[0x0][0x1cc], R2, 0x1, P0 ;  /* 0x0000730009111a11 */ /* 0x000fe400000f0c02 */
[C---:B------:R-:W-:Y:S02]  /*18070*/  @P1 LEA R14, P0, R7.reuse, c[0x0][0x1c8], 0x1 ;  /* 0x00007200070e1a11 */ /* 0x040fe400078008ff */
[----:B------:R-:W-:Y:S02]  /*18080*/  IADD3 R2, R228, 0xc0, RZ ;  /* 0x000000c0e4027810 */ /* 0x000fe40007ffe0ff */
        /* <DEDUP_REMOVED lines=38> */
[----:B------:R1:W-:Y:S01]  /*182f0*/  @P0 LDGSTS.E.BYPASS.LTC128B.128 [R226+0xf880], [R4.64], !P4 ;  /* 0x0f88000004e20fae */ /* 0x0003e2000e101d5a */
[----:B------:R-:W-:-:S05]  /*18300*/  BRA `(.L_x_1508) ;  /* 0x000010c000007947 */ /* 0x000fca0003800000 */
.L_x_1507:
[----:B------:R-:W-:Y:S04]  /*18310*/  DEPBAR.LE SB0, 0x0 ;  /* 0x000080000000791a */ /* 0x000fe80000000000 */
[----:B------:R-:W-:Y:S01]  /*18320*/  BAR.SYNC.DEFER_BLOCKING 0x0 ;  /* 0x0000000000007b1d */ /* 0x000fe20000010000 */
[----:B------:R-:W-:Y:S02]  /*18330*/  USHF.R.S32.HI UR5, URZ, 0x1f, UR13 ;  /* 0x0000001f3f057899 */ /* 0x000fe4000801140d */
[----:B------:R-:W-:Y:S02]  /*18340*/  UIMAD UR4, UR9, UR13, URZ ;  /* 0x0000000d090472a4 */ /* 0x000fe4000f8e023f */
[----:B------:R-:W-:Y:S02]  /*18350*/  UIMAD.WIDE.U32 UR10, UR14, UR13, URZ ;  /* 0x0000000d0e0a72a5 */ /* 0x000fe4000f8e003f */
[----:B------:R-:W-:Y:S02]  /*18360*/  UIMAD UR4, UR5, UR14, UR4 ;  /* 0x0000000e050472a4 */ /* 0x000fe4000f8e0204 */
[----:B------:R-:W-:Y:S02]  /*18370*/  UISETP.GT.AND UP1, UPT, UR13, URZ, UPT ;  /* 0x0000003f0d00728c */ /* 0x000fe4000bf24270 */
[----:B------:R-:W-:Y:S01]  /*18380*/  UIADD3 UR4, UR11, UR4, URZ ;  /* 0x000000040b047290 */ /* 0x000fe2000fffe03f */
[----:B------:R-:W-:Y:S02]  /*18390*/  IADD3 R7, P1, R224, UR10, RZ ;  /* 0x0000000ae0077c10 */ /* 0x000fe4000ff3e0ff */
[----:B------:R-:W-:Y:S03]  /*183a0*/  IADD3 R3, P0, R237, UR10, RZ ;  /* 0x0000000aed037c10 */ /* 0x000fe6000ff1e0ff */
[----:B------:R-:W-:Y:S02]  /*183b0*/  IADD3.X R4, R231, UR4, RZ, P1, !PT ;  /* 0x00000004e7047c10 */ /* 0x000fe40008ffe4ff */
[C---:B------:R-:W-:Y:S02]  /*183c0*/  LEA R14, P1, R7.reuse, c[0x0][0x1f8], 0x1 ;  /* 0x00007e00070e7a11 */ /* 0x040fe400078208ff */
[----:B------:R-:W-:Y:S02]  /*183d0*/  IADD3.X R2, R246, UR4, RZ, P0, !PT ;  /* 0x00000004f6027c10 */ /* 0x000fe400087fe4ff */
[----:B------:R-:W-:Y:S01]  /*183e0*/  LEA.HI.X R15, R7, c[0x0][0x1fc], R4, 0x1, P1 ;  /* 0x00007f00070f7a11 */ /* 0x000fe200008f0c04 */
[----:B------:R-:W-:Y:S01]  /*183f0*/  LDSM.16.M88.4 R24, [R222] ;  /* 0x00000000de18783b */ /* 0x000fe20000000200 */
[C---:B------:R-:W-:Y:S02]  /*18400*/  LEA R12, P1, R3.reuse, c[0x0][0x1f8], 0x1 ;  /* 0x00007e00030c7a11 */ /* 0x040fe400078208ff */
[----:B------:R-:W-:Y:S02]  /*18410*/  IADD3 R5, P0, R236, UR10, RZ ;  /* 0x0000000aec057c10 */ /* 0x000fe4000ff1e0ff */
[----:B------:R-:W-:Y:S01]  /*18420*/  LEA.HI.X R13, R3, c[0x0][0x1fc], R2, 0x1, P1 ;  /* 0x00007f00030d7a11 */ /* 0x000fe200008f0c02 */
[----:B------:R-:W1:Y:S01]  /*18430*/  LDSM.16.M88.4 R8, [R221+0xa080] ;  /* 0x00a08000dd08783b */ /* 0x000e620000000200 */
[----:B------:R-:W-:Y:S02]  /*18440*/  IADD3 R7, P1, R235, UR10, RZ ;  /* 0x0000000aeb077c10 */ /* 0x000fe4000ff3e0ff */
[----:B------:R-:W-:Y:S02]  /*18450*/  IADD3.X R4, R245, UR4, RZ, P0, !PT ;  /* 0x00000004f5047c10 */ /* 0x000fe400087fe4ff */
[----:B------:R-:W-:Y:S01]  /*18460*/  LEA R20, P2, R7, c[0x0][0x1f8], 0x1 ;  /* 0x00007e0007147a11 */ /* 0x000fe200078408ff */
[----:B------:R-:W2:Y:S01]  /*18470*/  LDSM.16.M88.4 R16, [R221+0xa880] ;  /* 0x00a88000dd10783b */ /* 0x000ea20000000200 */
[----:B------:R-:W-:Y:S02]  /*18480*/  IADD3.X R2, R244, UR4, RZ, P1, !PT ;  /* 0x00000004f4027c10 */ /* 0x000fe40008ffe4ff */
[----:B------:R-:W-:Y:S02]  /*18490*/  LEA R22, P0, R5, c[0x0][0x1f8], 0x1 ;  /* 0x00007e0005167a11 */ /* 0x000fe400078008ff */
[----:B------:R-:W-:Y:S01]  /*184a0*/  LEA.HI.X R21, R7, c[0x0][0x1fc], R2, 0x1, P2 ;  /* 0x00007f0007157a11 */ /* 0x000fe200010f0c02 */
[----:B------:R-:W3:Y:S01]  /*184b0*/  LDSM.16.M88.4 R160, [R221+0xb080] ;  /* 0x00b08000dda0783b */ /* 0x000ee20000000200 */
[----:B------:R-:W-:Y:S02]  /*184c0*/  LOP3.LUT P2, RZ, R223, 0x1, RZ, 0xc0, !PT ;  /* 0x00000001dfff7812 */ /* 0x000fe4000784c0ff */
[----:B------:R-:W-:Y:S02]  /*184d0*/  LEA.HI.X R23, R5, c[0x0][0x1fc], R4, 0x1, P0 ;  /* 0x00007f0005177a11 */ /* 0x000fe400000f0c04 */
[C---:B------:R-:W-:Y:S01]  /*184e0*/  @!P3 LEA R6, P0, R239.reuse, UR10, 0x5 ;  /* 0x0000000aef06bc11 */ /* 0x040fe2000f8028ff */
[----:B------:R-:W-:Y:S03]  /*184f0*/  LDSM.16.M88.4 R164, [R220] ;  /* 0x00000000dca4783b */ /* 0x000fe60000000200 */
[C---:B------:R-:W-:Y:S02]  /*18500*/  @!P3 IADD3 R3, P1, R6.reuse, R224, RZ ;  /* 0x000000e00603b210 */ /* 0x040fe40007f3e0ff */
[----:B------:R-:W-:Y:S01]  /*18510*/  @!P3 LEA.HI.X R5, R239, UR4, R238, 0x5, P0 ;  /* 0x00000004ef05bc11 */ /* 0x000fe200080f2cee */
[----:B------:R-:W4:Y:S01]  /*18520*/  LDSM.16.M88.4 R168, [R219] ;  /* 0x00000000dba8783b */ /* 0x000f220000000200 */
[C---:B------:R-:W-:Y:S03]  /*18530*/  @!P3 IADD3 R7, P0, R6.reuse, R237, RZ ;  /* 0x000000ed0607b210 */ /* 0x040fe60007f1e0ff */
[----:B------:R-:W-:Y:S01]  /*18540*/  @!P3 IMAD.X R2, R5, 0x1, R231, P1 ;  /* 0x000000010502b824 */ /* 0x000fe200008e06e7 */
[----:B------:R-:W-:Y:S01]  /*18550*/  @!P3 LEA R190, P1, R3, c[0x0][0x1f8], 0x1 ;  /* 0x00007e0003beba11 */ /* 0x000fe200078208ff */
[----:B------:R-:W5:Y:S01]  /*18560*/  LDSM.16.M88.4 R172, [R211] ;  /* 0x00000000d3ac783b */ /* 0x000f620000000200 */
[----:B------:R-:W-:Y:S01]  /*18570*/  @!P3 IMAD.X R4, R5, 0x1, R246, P0 ;  /* 0x000000010504b824 */ /* 0x000fe200000e06f6 */
[----:B------:R-:W-:Y:S02]  /*18580*/  @!P3 LEA R188, P0, R7, c[0x0][0x1f8], 0x1 ;  /* 0x00007e0007bcba11 */ /* 0x000fe400078008ff */
[----:B------:R-:W-:Y:S02]  /*18590*/  @!P3 LEA.HI.X R191, R3, c[0x0][0x1fc], R2, 0x1, P1 ;  /* 0x00007f0003bfba11 */ /* 0x000fe400008f0c02 */
[----:B------:R-:W3:Y:S01]  /*185a0*/  LDSM.16.M88.4 R176, [R210] ;  /* 0x00000000d2b0783b */ /* 0x000ee20000000200 */
[----:B------:R-:W-:Y:S02]  /*185b0*/  @!P3 LEA.HI.X R189, R7, c[0x0][0x1fc], R4, 0x1, P0 ;  /* 0x00007f0007bdba11 */ /* 0x000fe400000f0c04 */
[C---:B------:R-:W-:Y:S02]  /*185c0*/  @!P3 IADD3 R4, P1, R6.reuse, R236, RZ ;  /* 0x000000ec0604b210 */ /* 0x040fe40007f3e0ff */
[----:B------:R-:W-:Y:S01]  /*185d0*/  @!P3 IADD3 R6, P0, R6, R235, RZ ;  /* 0x000000eb0606b210 */ /* 0x000fe20007f1e0ff */
[----:B------:R-:W-:Y:S01]  /*185e0*/  @!PT LDS RZ, [RZ] ;  /* 0x00000000fffff984 */ /* 0x000fe20000000800 */
[----:B------:R-:W-:Y:S01]  /*185f0*/  @!PT LDS RZ, [RZ] ;  /* 0x00000000fffff984 */ /* 0x000fe20000000800 */
[----:B------:R-:W-:Y:S01]  /*18600*/  @!PT LDS RZ, [RZ] ;  /* 0x00000000fffff984 */ /* 0x000fe20000000800 */
[----:B------:R2:W-:Y:S02]  /*18610*/  LDGSTS.E.BYPASS.LTC128B.128 [R226+0x4080], [R14.64], !P2 ;  /* 0x040800000ee27fae */ /* 0x0005e4000d101d5a */
[C---:B------:R-:W-:Y:S01]  /*18620*/  @!P3 IMAD.X R3, R5.reuse, 0x1, R245, P1 ;  /* 0x000000010503b824 */ /* 0x040fe200008e06f5 */
[----:B------:R-:W-:Y:S01]  /*18630*/  @!P3 LEA R156, P1, R4, c[0x0][0x1f8], 0x1 ;  /* 0x00007e00049cba11 */ /* 0x000fe200078208ff */
[----:B------:R-:W-:Y:S01]  /*18640*/  @!P3 IMAD.X R5, R5, 0x1, R244, P0 ;  /* 0x000000010505b824 */ /* 0x000fe200000e06f4 */
[----:B------:R-:W-:Y:S01]  /*18650*/  @!P3 LEA R2, P0, R6, c[0x0][0x1f8], 0x1 ;  /* 0x00007e000602ba11 */ /* 0x000fe200078008ff */
[----:B------:R2:W-:Y:S01]  /*18660*/  LDGSTS.E.BYPASS.LTC128B.128 [R226+0x5880], [R12.64], !P6 ;  /* 0x058800000ce27fae */ /* 0x0005e2000f101d5a */
[----:B------:R-:W-:Y:S02]  /*18670*/  @!P3 LEA.HI.X R157, R4, c[0x0][0x1fc], R3, 0x1, P1 ;  /* 0x00007f00049dba11 */ /* 0x000fe400008f0c03 */
[----:B------:R-:W-:Y:S02]  /*18680*/  @!P3 LEA.HI.X R3, R6, c[0x0][0x1fc], R5, 0x1, P0 ;  /* 0x00007f000603ba11 */ /* 0x000fe400000f0c05 */
[C---:B-1----:R-:W-:Y:S01]  /*18690*/  HMMA.16816.F32 R4, R24.reuse, R8, RZ ;  /* 0x000000081804723c */ /* 0x042fe200000018ff */
[----:B------:R3:W-:Y:S01]  /*186a0*/  LDGSTS.E.BYPASS.LTC128B.128 [R226+0x7080], [R22.64], !P5 ;  /* 0x0708000016e27fae */ /* 0x0007e2000e901d5a */
[----:B------:R-:W-:Y:S05]  /*186b0*/  PLOP3.LUT P0, PT, PT, PT, UP1, 0x80, 0x0 ;  /* 0x000000000000781c */ /* 0x000fea0003f0f018 */
[----:B------:R3:W-:Y:S01]  /*186c0*/  LDGSTS.E.BYPASS.LTC128B.128 [R226+0x8880], [R20.64], !P4 ;  /* 0x0888000014e27fae */ /* 0x0007e2000e101d5a */
[C---:B------:R-:W-:Y:S05]  /*186d0*/  HMMA.16816.F32 R8, R24.reuse, R10, RZ ;  /* 0x0000000a1808723c */ /* 0x040fea00000018ff */
[----:B------:R1:W-:Y:S06]  /*186e0*/  @!P3 LDGSTS.E.BYPASS.LTC128B.128 [R226+0x5080], [R190.64], !P2 ;  /* 0x05080000bee2bfae */ /* 0x0003ec000d101d5a */
[----:B------:R1:W-:Y:S01]  /*186f0*/  @!P3 LDGSTS.E.BYPASS.LTC128B.128 [R226+0x6880], [R188.64], !P6 ;  /* 0x06880000bce2bfae */ /* 0x0003e2000f101d5a */
[C---:B--2---:R-:W-:Y:S05]  /*18700*/  HMMA.16816.F32 R12, R24.reuse, R16, RZ ;  /* 0x00000010180c723c */ /* 0x044fea00000018ff */
[----:B------:R2:W-:Y:S03]  /*18710*/  @!P3 LDGSTS.E.BYPASS.LTC128B.128 [R226+0x8080], [R156.64], !P5 ;  /* 0x080800009ce2bfae */ /* 0x0005e6000e901d5a */
[C---:B------:R-:W-:Y:S03]  /*18720*/  HMMA.16816.F32 R16, R24.reuse, R18, RZ ;  /* 0x000000121810723c */ /* 0x040fe600000018ff */
[----:B------:R1:W-:Y:S06]  /*18730*/  @!P3 LDGSTS.E.BYPASS.LTC128B.128 [R226+0x9880], [R2.64], !P4 ;  /* 0x0988000002e2bfae */ /* 0x0003ec000e101d5a */
[----:B------:R-:W-:Y:S01]  /*18740*/  LDSM.16.M88.4 R180, [R218] ;  /* 0x00000000dab4783b */ /* 0x000fe20000000200 */
[C---:B---3--:R-:W-:Y:S05]  /*18750*/  HMMA.16816.F32 R20, R24.reuse, R160, RZ ;  /* 0x000000a01814723c */ /* 0x048fea00000018ff */
[----:B------:R-:W0:Y:S03]  /*18760*/  LDGDEPBAR ;  /* 0x00000000000079af */ /* 0x000e260000000000 */
[----:B------:R-:W-:Y:S03]  /*18770*/  HMMA.16816.F32 R24, R24, R162, RZ ;  /* 0x000000a21818723c */ /* 0x000fe600000018ff */
[----:B------:R-:W3:Y:S05]  /*18780*/  LDSM.16.M88.4 R184, [R215+0xa080] ;  /* 0x00a08000d7b8783b */ /* 0x000eea0000000200 */
[C---:B----4-:R-:W-:Y:S01]  /*18790*/  HMMA.16816.F32 R4, R164.reuse, R168, R4 ;  /* 0x000000a8a404723c */ /* 0x050fe20000001804 */
[----:B------:R-:W4:Y:S04]  /*187a0*/  LDSM.16.M88.4 R160, [R215+0xa880] ;  /* 0x00a88000d7a0783b */ /* 0x000f280000000200 */
[----:B-1----:R-:W-:Y:S02]  /*187b0*/  IMAD.MOV.U32 R3, RZ, RZ, R0 ;  /* 0x000000ffff037224 */ /* 0x002fe400078e0000 */
        /* <DEDUP_REMOVED lines=14> */
[----:B------:R-:W-:Y:S07]  /*188a0*/  LDSM.16.M88.4 R184, [R220+0x4000] ;  /* 0x00400000dcb8783b */ /* 0x000fee0000000200 */
[C---:B----4-:R-:W-:Y:S08]  /*188b0*/  HMMA.16816.F32 R12, R180.reuse, R160, R12 ;  /* 0x000000a0b40c723c */ /* 0x050ff0000000180c */
[C---:B------:R-:W-:Y:S01]  /*188c0*/  HMMA.16816.F32 R16, R180.reuse, R162, R16 ;  /* 0x000000a2b410723c */ /* 0x040fe20000001810 */
[----:B------:R-:W3:Y:S07]  /*188d0*/  LDSM.16.M88.4 R160, [R221+0xc080] ;  /* 0x00c08000dda0783b */ /* 0x000eee0000000200 */
[C---:B-1----:R-:W-:Y:S08]  /*188e0*/  HMMA.16816.F32 R20, R180.reuse, R188, R20 ;  /* 0x000000bcb414723c */ /* 0x042ff00000001814 */
[----:B------:R-:W-:Y:S01]  /*188f0*/  HMMA.16816.F32 R24, R180, R190, R24 ;  /* 0x000000beb418723c */ /* 0x000fe20000001818 */
[----:B------:R-:W1:Y:S06]  /*18900*/  LDSM.16.M88.4 R180, [R221+0xc880] ;  /* 0x00c88000ddb4783b */ /* 0x000e6c0000000200 */
[----:B------:R-:W4:Y:S01]  /*18910*/  LDSM.16.M88.4 R188, [R208] ;  /* 0x00000000d0bc783b */ /* 0x000f220000000200 */
[C---:B-----5:R-:W-:Y:S08]  /*18920*/  HMMA.16816.F32 R4, R192.reuse, R196, R4 ;  /* 0x000000c4c004723c */ /* 0x060ff00000001804 */
[C---:B------:R-:W-:Y:S01]  /*18930*/  HMMA.16816.F32 R8, R192.reuse, R198, R8 ;  /* 0x000000c6c008723c */ /* 0x040fe20000001808 */
[----:B------:R-:W-:Y:S07]  /*18940*/  LDSM.16.M88.4 R196, [R215+0xb880] ;  /* 0x00b88000d7c4783b */ /* 0x000fee0000000200 */
[C---:B--2---:R-:W-:Y:S08]  /*18950*/  HMMA.16816.F32 R12, R192.reuse, R164, R12 ;  /* 0x000000a4c00c723c */ /* 0x044ff0000000180c */
[C---:B------:R-:W-:Y:S01]  /*18960*/  HMMA.16816.F32 R16, R192.reuse, R166, R16 ;  /* 0x000000a6c010723c */ /* 0x040fe20000001810 */
[----:B------:R-:W2:Y:S07]  /*18970*/  LDSM.16.M88.4 R164, [R207] ;  /* 0x00000000cfa4783b */ /* 0x000eae0000000200 */
[C---:B------:R-:W-:Y:S08]  /*18980*/  HMMA.16816.F32 R20, R192.reuse, R168, R20 ;  /* 0x000000a8c014723c */ /* 0x040ff00000001814 */
[----:B------:R-:W-:Y:S01]  /*18990*/  HMMA.16816.F32 R24, R192, R170, R24 ;  /* 0x000000aac018723c */ /* 0x000fe20000001818 */
[----:B------:R-:W5:Y:S06]  /*189a0*/  LDSM.16.M88.4 R168, [R206] ;  /* 0x00000000cea8783b */ /* 0x000f6c0000000200 */
        /* <DEDUP_REMOVED lines=17> */
[C---:B-----5:R-:W-:Y:S08]  /*18ac0*/  HMMA.16816.F32 R20, R184.reuse, R168, R20 ;  /* 0x000000a8b814723c */ /* 0x060ff00000001814 */
        /* <DEDUP_REMOVED lines=42> */
[----:B------:R-:W2:Y:S01]  /*18d70*/  LDSM.16.M88.4 R192, [R222+0xc000] ;  /* 0x00c00000dec0783b */ /* 0x000ea20000000200 */
        /* <DEDUP_REMOVED lines=31> */
[C---:B------:R-:W-:Y:S08]  /*18f70*/  HMMA.16816.F32 R8, R176.reuse, R182, R8 ;  /* 0x000000b6b008723c */ /* 0x040ff00000001808 */
[C---:B--2---:R-:W-:Y:S08]  /*18f80*/  HMMA.16816.F32 R12, R176.reuse, R164, R12 ;  /* 0x000000a4b00c723c */ /* 0x044ff0000000180c */
[C---:B------:R-:W-:Y:S08]  /*18f90*/  HMMA.16816.F32 R16, R176.reuse, R166, R16 ;  /* 0x000000a6b010723c */ /* 0x040ff00000001810 */
[C---:B----4-:R-:W-:Y:S08]  /*18fa0*/  HMMA.16816.F32 R20, R176.reuse, R168, R20 ;  /* 0x000000a8b014723c */ /* 0x050ff00000001814 */
[----:B------:R-:W-:Y:S08]  /*18fb0*/  HMMA.16816.F32 R24, R176, R170, R24 ;  /* 0x000000aab018723c */ /* 0x000ff00000001818 */
[C---:B-----5:R-:W-:Y:S08]  /*18fc0*/  HMMA.16816.F32 R4, R184.reuse, R188, R4 ;  /* 0x000000bcb804723c */ /* 0x060ff00000001804 */
[C---:B------:R-:W-:Y:S08]  /*18fd0*/  HMMA.16816.F32 R8, R184.reuse, R190, R8 ;  /* 0x000000beb808723c */ /* 0x040ff00000001808 */
[C---:B---3--:R-:W-:Y:S08]  /*18fe0*/  HMMA.16816.F32 R12, R184.reuse, R160, R12 ;  /* 0x000000a0b80c723c */ /* 0x048ff0000000180c */
[C---:B------:R-:W-:Y:S01]  /*18ff0*/  HMMA.16816.F32 R16, R184.reuse, R162, R16 ;  /* 0x000000a2b810723c */ /* 0x040fe20000001810 */
[----:B------:R-:W2:Y:S07]  /*19000*/  LDSM.16.M88.4 R160, [R209+0x5000] ;  /* 0x00500000d1a0783b */ /* 0x000eae0000000200 */
[C---:B-1----:R-:W-:Y:S08]  /*19010*/  HMMA.16816.F32 R20, R184.reuse, R172, R20 ;  /* 0x000000acb814723c */ /* 0x042ff00000001814 */
[----:B------:R-:W-:Y:S08]  /*19020*/  HMMA.16816.F32 R24, R184, R174, R24 ;  /* 0x000000aeb818723c */ /* 0x000ff00000001818 */
[C---:B------:R-:W-:Y:S08]  /*19030*/  HMMA.16816.F32 R4, R192.reuse, R196, R4 ;  /* 0x000000c4c004723c */ /* 0x040ff00000001804 */
[C---:B------:R-:W-:Y:S08]  /*19040*/  HMMA.16816.F32 R8, R192.reuse, R198, R8 ;  /* 0x000000c6c008723c */ /* 0x040ff00000001808 */
[C---:B--2---:R-:W-:Y:S08]  /*19050*/  HMMA.16816.F32 R12, R192.reuse, R160, R12 ;  /* 0x000000a0c00c723c */ /* 0x044ff0000000180c */
        /* <DEDUP_REMOVED lines=23> */
[----:B------:R-:W-:Y:S05]  /*191d0*/  FMUL.FTZ R19, R19, c[0x0][0x320] ;  /* 0x0000c80013137a20 */ /* 0x000fea0000410000 */
[----:B------:R1:W1:Y:S01]  /*191e0*/  MUFU.TANH R8, R2 ;  /* 0x0000000200087308 */ /* 0x0002620000002400 */
[C---:B--2---:R-:W-:Y:S09]  /*191f0*/  HMMA.16816.F32 R20, R192.reuse, R4, R20 ;  /* 0x00000004c014723c */ /* 0x044ff20000001814 */
[----:B------:R2:W1:Y:S01]  /*19200*/  MUFU.TANH R160, R9 ;  /* 0x0000000900a07308 */ /* 0x0004620000002400 */
[----:B------:R-:W-:Y:S09]  /*19210*/  HMMA.16816.F32 R24, R192, R6, R24 ;  /* 0x00000006c018723c */ /* 0x000ff20000001818 */
        /* <DEDUP_REMOVED lines=27> */
.L_x_1508:
[----:B-1----:R-:W-:Y:S01]  /*193d0*/  FMNMX.FTZ R5, R175, R0, !PT ;  /* 0x00000000af057209 */ /* 0x002fe20007810000 */
[----:B------:R-:W-:Y:S01]  /*193e0*/  LDSM.16.MT88.4 R20, [R214+0x4080] ;  /* 0x00408000d614783b */ /* 0x000fe20000004200 */
[----:B------:R-:W-:Y:S01]  /*193f0*/  FMNMX.FTZ R6, R172, R159, !PT ;  /* 0x0000009fac067209 */ /* 0x000fe20007810000 */
[----:B------:R-:W-:Y:S01]  /*19400*/  UIADD3 UR13, UR13, -0x1, URZ ;  /* 0xffffffff0d0d7890 */ /* 0x000fe2000fffe03f */
        /* <DEDUP_REMOVED lines=23> */
[----:B------:R-:W-:Y:S01]  /*19580*/  PLOP3.LUT P0, PT, PT, PT, UP1, 0x80, 0x0 ;  /* 0x000000000000781c */ /* 0x000fe20003f0f018 */
        /* <DEDUP_REMOVED lines=28> */
[----:B------:R-:W3:Y:S01]  /*19750*/  LDSM.16.MT88.4 R160, [R213+0x4080] ;  /* 0x00408000d5a0783b */ /* 0x000ee20000004200 */
[--C-:B------:R-:W-:Y:S02]  /*19760*/  FFMA.FTZ R192, R168, c[0x0][0x2d0], -R187.reuse ;  /* 0x0000b400a8c07a23 */ /* 0x100fe400000108bb */
[--C-:B------:R-:W-:Y:S02]  /*19770*/  FFMA.FTZ R193, R171, c[0x0][0x2d0], -R176.reuse ;  /* 0x0000b400abc17a23 */ /* 0x100fe400000108b0 */
[--C-:B------:R-:W-:Y:S02]  /*19780*/  FFMA.FTZ R194, R169, c[0x0][0x2d0], -R176.reuse ;  /* 0x0000b400a9c27a23 */ /* 0x100fe400000108b0 */
[--C-:B------:R-:W-:Y:S01]  /*19790*/  FFMA.FTZ R196, R166, c[0x0][0x2d0], -R187.reuse ;  /* 0x0000b400a6c47a23 */ /* 0x100fe200000108bb */
[----:B------:R-:W-:Y:S01]  /*197a0*/  LDSM.16.MT88.4 R168, [R212+0x6080] ;  /* 0x00608000d4a8783b */ /* 0x000fe20000004200 */
[----:B------:R4:W5:Y:S01]  /*197b0*/  MUFU.EX2 R2, R4 ;  /* 0x0000000400027308 */ /* 0x0009620000000800 */
        /* <DEDUP_REMOVED lines=9> */
[----:B------:R-:W-:Y:S02]  /*19850*/  FMUL.FTZ R25, R3, R133 ;  /* 0x0000008503197220 */ /* 0x000fe40000410000 */
[--C-:B------:R-:W-:Y:S01]  /*19860*/  FFMA.FTZ R198, R165, c[0x0][0x2d0], -R176.reuse ;  /* 0x0000b400a5c67a23 */ /* 0x100fe200000108b0 */
[----:B------:R-:W-:Y:S01]  /*19870*/  MUFU.EX2 R184, R184 ;  /* 0x000000b800b87308 */ /* 0x000fe20000000800 */
[----:B------:R-:W-:Y:S01]  /*19880*/  LDSM.16.MT88.4 R164, [R216+0x6080] ;  /* 0x00608000d8a4783b */ /* 0x000fe20000004200 */
[--C-:B------:R-:W-:Y:S02]  /*19890*/  FFMA.FTZ R247, R178, c[0x0][0x2d0], -R187.reuse ;  /* 0x0000b400b2f77a23 */ /* 0x100fe400000108bb */
[----:B----4-:R-:W-:Y:S02]  /*198a0*/  FMUL.FTZ R4, R3, R152 ;  /* 0x0000009803047220 */ /* 0x010fe40000410000 */
[C---:B-----5:R-:W-:Y:S02]  /*198b0*/  FMUL.FTZ R6, R2.reuse, R154 ;  /* 0x0000009a02067220 */ /* 0x060fe40000410000 */
[C---:B------:R-:W-:Y:S02]  /*198c0*/  FMUL.FTZ R7, R2.reuse, R155 ;  /* 0x0000009b02077220 */ /* 0x040fe40000410000 */
        /* <DEDUP_REMOVED lines=19> */
[----:B----4-:R-:W-:Y:S01]  /*19a00*/  F2FP.PACK_AB R154, R183, R184 ;  /* 0x000000b8b79a723e */ /* 0x010fe200000000ff */
[C---:B------:R-:W-:Y:S02]  /*19a10*/  FMUL.FTZ R34, R2.reuse, R34 ;  /* 0x0000002202227220 */ /* 0x040fe40000410000 */
[C---:B------:R-:W-:Y:S02]  /*19a20*/  FMUL.FTZ R35, R2.reuse, R35 ;  /* 0x0000002302237220 */ /* 0x040fe40000410000 */
[C---:B------:R-:W-:Y:S01]  /*19a30*/  FMUL.FTZ R36, R3.reuse, R36 ;  /* 0x0000002403247220 */ /* 0x040fe20000410000 */
[----:B------:R-:W4:Y:S01]  /*19a40*/  MUFU.EX2 R159, R159 ;  /* 0x0000009f009f7308 */ /* 0x000f220000000800 */
[----:B------:R-:W-:Y:S02]  /*19a50*/  FMUL.FTZ R37, R3, R37 ;  /* 0x0000002503257220 */ /* 0x000fe40000410000 */
[C---:B------:R-:W-:Y:S01]  /*19a60*/  FMUL.FTZ R38, R2.reuse, R38 ;  /* 0x0000002602267220 */ /* 0x040fe20000410000 */
        /* <DEDUP_REMOVED lines=13> */
[----:B----4-:R-:W-:Y:S01]  /*19b40*/  F2FP.PACK_AB R155, R159, R180 ;  /* 0x000000b49f9b723e */ /* 0x010fe200000000ff */
        /* <DEDUP_REMOVED lines=14> */
[----:B------:R-:W4:Y:S01]  /*19c30*/  LDSM.16.MT88.4 R144, [R212+0x4080] ;  /* 0x00408000d490783b */ /* 0x000f220000004200 */
[C---:B------:R-:W-:Y:S02]  /*19c40*/  FMUL.FTZ R54, R2.reuse, R54 ;  /* 0x0000003602367220 */ /* 0x040fe40000410000 */
[C---:B------:R-:W-:Y:S02]  /*19c50*/  FMUL.FTZ R55, R2.reuse, R55 ;  /* 0x0000003702377220 */ /* 0x040fe40000410000 */
[C---:B------:R-:W-:Y:S02]  /*19c60*/  HMMA.16816.F32 R12, R152.reuse, R20, R12 ;  /* 0x00000014980c723c */ /* 0x040fe4000000180c */
[----:B------:R-:W5:Y:S01]  /*19c70*/  MUFU.EX2 R195, R195 ;  /* 0x000000c300c37308 */ /* 0x000f620000000800 */
        /* <DEDUP_REMOVED lines=9> */
[----:B------:R-:W1:Y:S01]  /*19d10*/  LDSM.16.MT88.4 R136, [R216+0x5880] ;  /* 0x00588000d888783b */ /* 0x000e620000004200 */
[C---:B------:R-:W-:Y:S01]  /*19d20*/  FMUL.FTZ R59, R2.reuse, R59 ;  /* 0x0000003b023b7220 */ /* 0x040fe20000410000 */
[----:B------:R-:W1:Y:S01]  /*19d30*/  MUFU.EX2 R198, R198 ;  /* 0x000000c600c67308 */ /* 0x000e620000000800 */
[C---:B------:R-:W-:Y:S02]  /*19d40*/  FMUL.FTZ R60, R3.reuse, R60 ;  /* 0x0000003c033c7220 */ /* 0x040fe40000410000 */
[C---:B---3--:R-:W-:Y:S03]  /*19d50*/  HMMA.16816.F32 R20, R152.reuse, R160, R20 ;  /* 0x000000a09814723c */ /* 0x048fe60000001814 */
        /* <DEDUP_REMOVED lines=8> */
[C---:B----4-:R-:W-:Y:S04]  /*19de0*/  HMMA.16816.F32 R28, R152.reuse, R144, R28 ;  /* 0x00000090981c723c */ /* 0x050fe8000000181c */
[C---:B------:R-:W-:Y:S02]  /*19df0*/  FMUL.FTZ R66, R2.reuse, R66 ;  /* 0x0000004202427220 */ /* 0x040fe40000410000 */
[C---:B------:R-:W-:Y:S02]  /*19e00*/  FMUL.FTZ R67, R2.reuse, R67 ;  /* 0x0000004302437220 */ /* 0x040fe40000410000 */
[C---:B------:R-:W-:Y:S01]  /*19e10*/  HMMA.16816.F32 R32, R152.reuse, R146, R32 ;  /* 0x000000929820723c */ /* 0x040fe20000001820 */
[----:B------:R-:W-:Y:S03]  /*19e20*/  LDSM.16.MT88.4 R144, [R214+0x4880] ;  /* 0x00488000d690783b */ /* 0x000fe60000004200 */
        /* <DEDUP_REMOVED lines=22> */
[----:B------:R-:W4:Y:S03]  /*19f90*/  LDSM.16.MT88.4 R140, [R214+0x7080] ;  /* 0x00708000d68c783b */ /* 0x000f260000004200 */
        /* <DEDUP_REMOVED lines=63> */
[----:B------:R-:W-:Y:S02]  /*1a390*/  FMUL.FTZ R123, R2, R123 ;  /* 0x0000007b027b7220 */ /* 0x000fe40000410000 */
[C---:B------:R-:W-:Y:S01]  /*1a3a0*/  FMUL.FTZ R124, R3.reuse, R124 ;  /* 0x0000007c037c7220 */ /* 0x040fe20000410000 */
[----:B--2---:R-:W-:Y:S01]  /*1a3b0*/  F2FP.PACK_AB R132, R192, R191 ;  /* 0x000000bfc084723e */ /* 0x004fe200000000ff */
[C---:B------:R-:W-:Y:S03]  /*1a3c0*/  FMUL.FTZ R125, R3.reuse, R125 ;  /* 0x0000007d037d7220 */ /* 0x040fe60000410000 */
[C---:B------:R-:W-:Y:S03]  /*1a3d0*/  HMMA.16816.F32 R120, R152.reuse, R134, R120 ;  /* 0x000000869878723c */ /* 0x040fe60000001878 */
[----:B------:R-:W-:Y:S01]  /*1a3e0*/  FMUL.FTZ R126, R2, R126 ;  /* 0x0000007e027e7220 */ /* 0x000fe20000410000 */
[----:B------:R-:W-:Y:S01]  /*1a3f0*/  F2FP.PACK_AB R133, R194, R193 ;  /* 0x000000c1c285723e */ /* 0x000fe200000000ff */
[C---:B------:R-:W-:Y:S02]  /*1a400*/  FMUL.FTZ R127, R2.reuse, R127 ;  /* 0x0000007f027f7220 */ /* 0x040fe40000410000 */
[----:B------:R-:W-:Y:S01]  /*1a410*/  FMUL.FTZ R128, R3, R128 ;  /* 0x0000008003807220 */ /* 0x000fe20000410000 */
[----:B-----5:R-:W-:Y:S01]  /*1a420*/  F2FP.PACK_AB R134, R195, R196 ;  /* 0x000000c4c386723e */ /* 0x020fe200000000ff */
[----:B------:R-:W-:Y:S03]  /*1a430*/  FMUL.FTZ R129, R3, R129 ;  /* 0x0000008103817220 */ /* 0x000fe60000410000 */
[C---:B----4-:R-:W-:Y:S03]  /*1a440*/  HMMA.16816.F32 R124, R152.reuse, R140, R124 ;  /* 0x0000008c987c723c */ /* 0x050fe6000000187c */
[----:B------:R-:W-:Y:S01]  /*1a450*/  FMUL.FTZ R130, R2, R130 ;  /* 0x0000008202827220 */ /* 0x000fe20000410000 */
[----:B------:R-:W-:Y:S01]  /*1a460*/  F2FP.PACK_AB R135, R198, R197 ;  /* 0x000000c5c687723e */ /* 0x000fe200000000ff */
[----:B------:R-:W-:Y:S02]  /*1a470*/  FMUL.FTZ R131, R2, R131 ;  /* 0x0000008302837220 */ /* 0x000fe40000410000 */
[--C-:B------:R-:W-:Y:S02]  /*1a480*/  FFMA.FTZ R188, R188, c[0x0][0x2d0], -R187.reuse ;  /* 0x0000b400bcbc7a23 */ /* 0x100fe400000108bb */
[--C-:B------:R-:W-:Y:S03]  /*1a490*/  FFMA.FTZ R199, R190, c[0x0][0x2d0], -R187.reuse ;  /* 0x0000b400bec77a23 */ /* 0x100fe600000108bb */
[----:B------:R-:W-:Y:S01]  /*1a4a0*/  HMMA.16816.F32 R128, R152, R142, R128 ;  /* 0x0000008e9880723c */ /* 0x000fe20000001880 */
[----:B------:R-:W2:Y:S01]  /*1a4b0*/  LDSM.16.MT88.4 R140, [R214+0x6080] ;  /* 0x00608000d68c783b */ /* 0x000ea20000004200 */
[----:B------:R-:W-:Y:S01]  /*1a4c0*/  MUFU.EX2 R188, R188 ;  /* 0x000000bc00bc7308 */ /* 0x000fe20000000800 */
[--C-:B------:R-:W-:Y:S02]  /*1a4d0*/  FFMA.FTZ R190, R179, c[0x0][0x2d0], -R176.reuse ;  /* 0x0000b400b3be7a23 */ /* 0x100fe400000108b0 */
[----:B------:R-:W-:Y:S02]  /*1a4e0*/  FFMA.FTZ R187, R177, c[0x0][0x2d0], -R187 ;  /* 0x0000b400b1bb7a23 */ /* 0x000fe400000108bb */
[--C-:B------:R-:W-:Y:S01]  /*1a4f0*/  FFMA.FTZ R189, R189, c[0x0][0x2d0], -R176.reuse ;  /* 0x0000b400bdbd7a23 */ /* 0x100fe200000108b0 */
[C---:B-1----:R-:W-:Y:S01]  /*1a500*/  HMMA.16816.F32 R4, R132.reuse, R136, R4 ;  /* 0x000000888404723c */ /* 0x042fe20000001804 */
[----:B------:R-:W1:Y:S03]  /*1a510*/  LDSM.16.MT88.4 R152, [R213+0x6080] ;  /* 0x00608000d598783b */ /* 0x000e660000004200 */
[----:B------:R-:W3:Y:S01]  /*1a520*/  MUFU.EX2 R199, R199 ;  /* 0x000000c700c77308 */ /* 0x000ee20000000800 */
[--C-:B------:R-:W-:Y:S02]  /*1a530*/  FFMA.FTZ R158, R158, c[0x0][0x2d0], -R176.reuse ;  /* 0x0000b4009e9e7a23 */ /* 0x100fe400000108b0 */
[----:B------:R-:W-:Y:S01]  /*1a540*/  FFMA.FTZ R176, R157, c[0x0][0x2d0], -R176 ;  /* 0x0000b4009db07a23 */ /* 0x000fe200000108b0 */
[C---:B------:R-:W-:Y:S01]  /*1a550*/  HMMA.16816.F32 R8, R132.reuse, R138, R8 ;  /* 0x0000008a8408723c */ /* 0x040fe20000001808 */
[----:B------:R-:W4:Y:S03]  /*1a560*/  LDSM.16.MT88.4 R136, [R214+0x7880] ;  /* 0x00788000d688783b */ /* 0x000f260000004200 */
[----:B------:R-:W-:Y:S02]  /*1a570*/  FFMA.FTZ R186, R3, R234, R186 ;  /* 0x000000ea03ba7223 */ /* 0x000fe400000100ba */
[----:B------:R5:W-:Y:S01]  /*1a580*/  MUFU.EX2 R157, R176 ;  /* 0x000000b0009d7308 */ /* 0x000be20000000800 */
[----:B------:R-:W-:Y:S01]  /*1a590*/  FFMA.FTZ R182, R2, R227, R182 ;  /* 0x000000e302b67223 */ /* 0x000fe200000100b6 */
[C---:B------:R-:W-:Y:S04]  /*1a5a0*/  HMMA.16816.F32 R12, R132.reuse, R144, R12 ;  /* 0x00000090840c723c */ /* 0x040fe8000000180c */
[----:B------:R-:W-:Y:S02]  /*1a5b0*/  FADD.FTZ R185, R185, R186 ;  /* 0x000000bab9b97221 */ /* 0x000fe40000010000 */
[----:B------:R-:W-:Y:S02]  /*1a5c0*/  FADD.FTZ R181, R181, R182 ;  /* 0x000000b6b5b57221 */ /* 0x000fe40000010000 */
[C---:B------:R-:W-:Y:S01]  /*1a5d0*/  HMMA.16816.F32 R16, R132.reuse, R146, R16 ;  /* 0x000000928410723c */ /* 0x040fe20000001810 */
[----:B------:R-:W1:Y:S01]  /*1a5e0*/  LDSM.16.MT88.4 R144, [R213+0x7880] ;  /* 0x00788000d590783b */ /* 0x000e620000004200 */
[----:B------:R-:W-:Y:S02]  /*1a5f0*/  MUFU.EX2 R189, R189 ;  /* 0x000000bd00bd7308 */ /* 0x000fe40000000800 */
[----:B------:R-:W-:Y:S04]  /*1a600*/  FADD.FTZ R2, R184, R185 ;  /* 0x000000b9b8027221 */ /* 0x000fe80000010000 */
[C---:B------:R-:W-:Y:S04]  /*1a610*/  HMMA.16816.F32 R20, R132.reuse, R148, R20 ;  /* 0x000000948414723c */ /* 0x040fe80000001814 */
[----:B------:R-:W2:Y:S01]  /*1a620*/  MUFU.EX2 R190, R190 ;  /* 0x000000be00be7308 */ /* 0x000ea20000000800 */
[----:B------:R-:W-:Y:S01]  /*1a630*/  FADD.FTZ R2, R183, R2 ;  /* 0x00000002b7027221 */ /* 0x000fe20000010000 */
[----:B-----5:R-:W-:Y:S02]  /*1a640*/  LDSM.16.MT88.4 R176, [R216+0x6880] ;  /* 0x00688000d8b0783b */ /* 0x020fe40000004200 */
[C---:B------:R-:W-:Y:S04]  /*1a650*/  HMMA.16816.F32 R24, R132.reuse, R150, R24 ;  /* 0x000000968418723c */ /* 0x040fe80000001818 */
[----:B------:R-:W-:Y:S02]  /*1a660*/  FADD.FTZ R3, R191, R2 ;  /* 0x00000002bf037221 */ /* 0x000fe40000010000 */
[----:B------:R-:W-:Y:S01]  /*1a670*/  LDSM.16.MT88.4 R148, [R216+0x9080] ;  /* 0x00908000d894783b */ /* 0x000fe20000004200 */
[----:B------:R-:W5:Y:S01]  /*1a680*/  MUFU.EX2 R248, R187 ;  /* 0x000000bb00f87308 */ /* 0x000f620000000800 */
[C---:B------:R-:W-:Y:S04]  /*1a690*/  HMMA.16816.F32 R28, R132.reuse, R160, R28 ;  /* 0x000000a0841c723c */ /* 0x040fe8000000181c */
[----:B------:R-:W-:Y:S03]  /*1a6a0*/  FADD.FTZ R3, R192, R3 ;  /* 0x00000003c0037221 */ /* 0x000fe60000010000 */
[----:B---3--:R-:W-:Y:S01]  /*1a6b0*/  F2FP.PACK_AB R160, R199, R188 ;  /* 0x000000bcc7a0723e */ /* 0x008fe200000000ff */
[C---:B------:R-:W-:Y:S01]  /*1a6c0*/  HMMA.16816.F32 R32, R132.reuse, R162, R32 ;  /* 0x000000a28420723c */ /* 0x040fe20000001820 */
[----:B------:R-:W3:Y:S03]  /*1a6d0*/  MUFU.EX2 R158, R158 ;  /* 0x0000009e009e7308 */ /* 0x000ee60000000800 */
[----:B--2---:R-:W-:Y:S01]  /*1a6e0*/  F2FP.PACK_AB R161, R190, R189 ;  /* 0x000000bdbea1723e */ /* 0x004fe200000000ff */
[----:B------:R-:W-:Y:S03]  /*1a6f0*/  FADD.FTZ R196, R196, R3 ;  /* 0x00000003c4c47221 */ /* 0x000fe60000010000 */
[C---:B------:R-:W-:Y:S04]  /*1a700*/  HMMA.16816.F32 R36, R132.reuse, R164, R36 ;  /* 0x000000a48424723c */ /* 0x040fe80000001824 */
[----:B------:R-:W-:Y:S01]  /*1a710*/  FADD.FTZ R195, R195, R196 ;  /* 0x000000c4c3c37221 */ /* 0x000fe20000010000 */
[----:B-----5:R-:W-:Y:S03]  /*1a720*/  F2FP.PACK_AB R162, R248, R247 ;  /* 0x000000f7f8a2723e */ /* 0x020fe600000000ff */
[C---:B------:R-:W-:Y:S01]  /*1a730*/  HMMA.16816.F32 R40, R132.reuse, R166, R40 ;  /* 0x000000a68428723c */ /* 0x040fe20000001828 */
[----:B------:R-:W-:Y:S03]  /*1a740*/  LDSM.16.MT88.4 R164, [R214+0x5080] ;  /* 0x00508000d6a4783b */ /* 0x000fe60000004200 */
[----:B------:R-:W-:Y:S04]  /*1a750*/  FADD.FTZ R188, R188, R195 ;  /* 0x000000c3bcbc7221 */ /* 0x000fe80000010000 */
[C---:B------:R-:W-:Y:S04]  /*1a760*/  HMMA.16816.F32 R44, R132.reuse, R140, R44 ;  /* 0x0000008c842c723c */ /* 0x040fe8000000182c */
[----:B---3--:R-:W-:Y:S01]  /*1a770*/  F2FP.PACK_AB R163, R157, R158 ;  /* 0x0000009e9da3723e */ /* 0x008fe200000000ff */
[----:B------:R-:W-:Y:S03]  /*1a780*/  FADD.FTZ R188, R199, R188 ;  /* 0x000000bcc7bc7221 */ /* 0x000fe60000010000 */
[C---:B------:R-:W-:Y:S01]  /*1a790*/  HMMA.16816.F32 R48, R132.reuse, R142, R48 ;  /* 0x0000008e8430723c */ /* 0x040fe20000001830 */
[----:B------:R-:W2:Y:S03]  /*1a7a0*/  LDSM.16.MT88.4 R140, [R212+0x7880] ;  /* 0x00788000d48c783b */ /* 0x000ea60000004200 */
[----:B------:R-:W-:Y:S04]  /*1a7b0*/  FADD.FTZ R247, R247, R188 ;  /* 0x000000bcf7f77221 */ /* 0x000fe80000010000 */
[C---:B-1----:R-:W-:Y:S04]  /*1a7c0*/  HMMA.16816.F32 R52, R132.reuse, R152, R52 ;  /* 0x000000988434723c */ /* 0x042fe80000001834 */
        /* <DEDUP_REMOVED lines=11> */
[C---:B------:R-:W-:Y:S08]  /*1a880*/  HMMA.16816.F32 R84, R132.reuse, R144, R84 ;  /* 0x000000908454723c */ /* 0x040ff00000001854 */
        /* <DEDUP_REMOVED lines=9> */
[C---:B------:R-:W-:Y:S08]  /*1a920*/  HMMA.16816.F32 R112, R132.reuse, R138, R112 ;  /* 0x0000008a8470723c */ /* 0x040ff00000001870 */
[C---:B---3--:R-:W-:Y:S08]  /*1a930*/  HMMA.16816.F32 R116, R132.reuse, R144, R116 ;  /* 0x000000908474723c */ /* 0x048ff00000001874 */
[C---:B------:R-:W-:Y:S08]  /*1a940*/  HMMA.16816.F32 R120, R132.reuse, R146, R120 ;  /* 0x000000928478723c */ /* 0x040ff00000001878 */
[C---:B--2---:R-:W-:Y:S08]  /*1a950*/  HMMA.16816.F32 R124, R132.reuse, R140, R124 ;  /* 0x0000008c847c723c */ /* 0x044ff0000000187c */
        /* <DEDUP_REMOVED lines=56> */
.L_x_1506:
        /* <DEDUP_REMOVED lines=155> */
.L_x_1430:
[----:B------:R-:W-:Y:S01]  /*1b690*/  USHF.R.S32.HI UR8, URZ, 0x1f, UR16 ;  /* 0x0000001f3f087899 */ /* 0x000fe20008011410 */
[----:B------:R-:W-:Y:S05]  /*1b6a0*/  @P2 BRA `(.L_x_1510) ;  /* 0x00001c3000002947 */ /* 0x000fea0003800000 */
[----:B------:R-:W1:Y:S01]  /*1b6b0*/  S2R R0, SR_TID.X ;  /* 0x0000000000007919 */ /* 0x000e620000002100 */
[----:B------:R-:W-:Y:S01]  /*1b6c0*/  F2FP.PACK_AB R6, R7, R6 ;  /* 0x000000060706723e */ /* 0x000fe200000000ff */
[----:B------:R-:W-:Y:S01]  /*1b6d0*/  ULDC.64 UR6, c[0x0][0x500] ;  /* 0x0001400000067ab9 */ /* 0x000fe20000000a00 */
[----:B------:R-:W-:Y:S01]  /*1b6e0*/  F2FP.PACK_AB R152, R153, R152 ;  /* 0x000000989998723e */ /* 0x000fe200000000ff */
[----:B------:R-:W-:Y:S01]  /*1b6f0*/  ULDC.64 UR4, c[0x0][0x508] ;  /* 0x0001420000047ab9 */ /* 0x000fe20000000a00 */
[----:B------:R-:W-:Y:S01]  /*1b700*/  F2FP.PACK_AB R154, R155, R154 ;  /* 0x0000009a9b9a723e */ /* 0x000fe200000000ff */
[----:B------:R-:W-:Y:S01]  /*1b710*/  UISETP.NE.U32.AND UP1, UPT, URZ, UR6, UPT ;  /* 0x000000063f00728c */ /* 0x000fe2000bf25070 */
[----:B------:R-:W-:Y:S01]  /*1b720*/  F2FP.PACK_AB R148, R149, R148 ;  /* 0x000000949594723e */ /* 0x000fe200000000ff */
[----:B------:R-:W-:Y:S01]  /*1b730*/  UISETP.NE.U32.AND UP0, UPT, URZ, UR4, UPT ;  /* 0x000000043f00728c */ /* 0x000fe2000bf05070 */
[----:B------:R-:W-:Y:S01]  /*1b740*/  F2FP.PACK_AB R150, R151, R150 ;  /* 0x000000969796723e */ /* 0x000fe200000000ff */
[----:B------:R-:W-:Y:S01]  /*1b750*/  UISETP.NE.AND.EX UP1, UPT, URZ, UR7, UPT, UP1 ;  /* 0x000000073f00728c */ /* 0x000fe2000bf25310 */
[----:B------:R-:W-:Y:S01]  /*1b760*/  F2FP.PACK_AB R144, R145, R144 ;  /* 0x000000909190723e */ /* 0x000fe200000000ff */
[----:B------:R-:W-:Y:S01]  /*1b770*/  UISETP.NE.AND.EX UP0, UPT, URZ, UR5, UPT, UP0 ;  /* 0x000000053f00728c */ /* 0x000fe2000bf05300 */
[----:B------:R-:W-:Y:S01]  /*1b780*/  F2FP.PACK_AB R146, R147, R146 ;  /* 0x000000929392723e */ /* 0x000fe200000000ff */
[----:B------:R-:W-:Y:S01]  /*1b790*/  UMOV UR4, 0x4 ;  /* 0x0000000400047882 */ /* 0x000fe20000000000 */
[----:B------:R-:W-:Y:S01]  /*1b7a0*/  F2FP.PACK_AB R140, R141, R140 ;  /* 0x0000008c8d8c723e */ /* 0x000fe200000000ff */
[----:B------:R-:W-:Y:S01]  /*1b7b0*/  ULDC.64 UR6, c[0x0][0x500] ;  /* 0x0001400000067ab9 */ /* 0x000fe20000000a00 */
[----:B------:R-:W-:Y:S01]  /*1b7c0*/  F2FP.PACK_AB R142, R143, R142 ;  /* 0x0000008e8f8e723e */ /* 0x000fe200000000ff */
[----:B------:R-:W-:Y:S01]  /*1b7d0*/  UIMAD.WIDE UR6, UR24, UR4, UR6 ;  /* 0x00000004180672a5 */ /* 0x000fe2000f8e0206 */
[----:B------:R-:W-:-:S02]  /*1b7e0*/  F2FP.PACK_AB R136, R137, R136 ;  /* 0x000000888988723e */ /* 0x000fc400000000ff */
[----:B------:R-:W-:Y:S02]  /*1b7f0*/  F2FP.PACK_AB R138, R139, R138 ;  /* 0x0000008a8b8a723e */ /* 0x000fe400000000ff */
[----:B------:R-:W-:Y:S01]  /*1b800*/  F2FP.PACK_AB R132, R133, R132 ;  /* 0x000000848584723e */ /* 0x000fe200000000ff */
[----:B------:R-:W-:Y:S01]  /*1b810*/  IMAD.U32 R14, RZ, RZ, UR6 ;  /* 0x00000006ff0e7e24 */ /* 0x000fe2000f8e00ff */
[----:B-1----:R-:W-:Y:S02]  /*1b820*/  SHF.R.S32.HI R5, RZ, 0x1f, R0 ;  /* 0x0000001fff057819 */ /* 0x002fe40000011400 */
[----:B------:R-:W-:Y:S02]  /*1b830*/  F2FP.PACK_AB R134, R135, R134 ;  /* 0x000000868786723e */ /* 0x000fe400000000ff */
[----:B------:R-:W-:Y:S02]  /*1b840*/  LEA.HI R2, R5, R0, RZ, 0x2 ;  /* 0x0000000005027211 */ /* 0x000fe400078f10ff */
[----:B------:R-:W-:-:S02]  /*1b850*/  F2FP.PACK_AB R28, R29, R28 ;  /* 0x0000001c1d1c723e */ /* 0x000fc400000000ff */
[--C-:B------:R-:W-:Y:S02]  /*1b860*/  SHF.R.S32.HI R10, RZ, 0x2, R2.reuse ;  /* 0x00000002ff0a7819 */ /* 0x100fe40000011402 */
[----:B------:R-:W-:Y:S02]  /*1b870*/  SHF.R.S32.HI R7, RZ, 0x1f, R2 ;  /* 0x0000001fff077819 */ /* 0x000fe40000011402 */
[----:B------:R-:W-:Y:S02]  /*1b880*/  LOP3.LUT R9, R2, 0xfffffffc, RZ, 0xc0, !PT ;  /* 0xfffffffc02097812 */ /* 0x000fe400078ec0ff */
[----:B------:R-:W-:Y:S02]  /*1b890*/  LEA.HI R7, R7, R10, RZ, 0x3 ;  /* 0x0000000a07077211 */ /* 0x000fe400078f18ff */
[----:B------:R-:W-:Y:S01]  /*1b8a0*/  F2FP.PACK_AB R30, R31, R30 ;  /* 0x0000001e1f1e723e */ /* 0x000fe200000000ff */
[----:B------:R-:W-:Y:S01]  /*1b8b0*/  IMAD.IADD R9, R0, 0x1, -R9 ;  /* 0x0000000100097824 */ /* 0x000fe200078e0a09 */
[----:B------:R-:W-:-:S02]  /*1b8c0*/  LOP3.LUT R7, R7, 0xfffffff8, RZ, 0xc0, !PT ;  /* 0xfffffff807077812 */ /* 0x000fc400078ec0ff */
[----:B------:R-:W-:Y:S02]  /*1b8d0*/  F2FP.PACK_AB R32, R33, R32 ;  /* 0x000000202120723e */ /* 0x000fe400000000ff */
[----:B------:R-:W-:Y:S01]  /*1b8e0*/  F2FP.PACK_AB R34, R35, R34 ;  /* 0x000000222322723e */ /* 0x000fe200000000ff */
[----:B------:R-:W-:Y:S01]  /*1b8f0*/  IMAD.IADD R10, R10, 0x1, -R7 ;  /* 0x000000010a0a7824 */ /* 0x000fe200078e0a07 */
[----:B------:R-:W-:Y:S02]  /*1b900*/  LEA.HI R7, R5, R0, RZ, 0x5 ;  /* 0x0000000005077211 */ /* 0x000fe400078f28ff */
[----:B------:R-:W-:Y:S01]  /*1b910*/  F2FP.PACK_AB R36, R37, R36 ;  /* 0x000000242524723e */ /* 0x000fe200000000ff */
[C---:B------:R-:W-:Y:S01]  /*1b920*/  IMAD.SHL.U32 R11, R10.reuse, 0x40, RZ ;  /* 0x000000400a0b7824 */ /* 0x040fe200078e00ff */
[----:B------:R-:W-:Y:S02]  /*1b930*/  SHF.R.S32.HI R2, RZ, 0x5, R7 ;  /* 0x00000005ff027819 */ /* 0x000fe40000011407 */
[----:B------:R-:W-:-:S02]  /*1b940*/  LOP3.LUT R13, R10, 0x1, RZ, 0xc0, !PT ;  /* 0x000000010a0d7812 */ /* 0x000fc400078ec0ff */
        /* <DEDUP_REMOVED lines=13> */
[C---:B------:R-:W-:Y:S01]  /*1ba20*/  IMAD.IADD R15, R11.reuse, 0x1, R10 ;  /* 0x000000010b0f7824 */ /* 0x040fe200078e020a */
[C---:B------:R-:W-:Y:S02]  /*1ba30*/  IADD3 R12, R11.reuse, 0x80, RZ ;  /* 0x000000800b0c7810 */ /* 0x040fe40007ffe0ff */
[----:B------:R-:W-:Y:S02]  /*1ba40*/  IADD3 R13, R11, 0x70, RZ ;  /* 0x000000700b0d7810 */ /* 0x000fe40007ffe0ff */
[----:B------:R-:W-:Y:S01]  /*1ba50*/  @P0 IADD3 R13, R12, 0x10, RZ ;  /* 0x000000100c0d0810 */ /* 0x000fe20007ffe0ff */
[----:B------:R-:W-:Y:S01]  /*1ba60*/  IMAD.MOV.U32 R12, RZ, RZ, 0x40 ;  /* 0x00000040ff0c7424 */ /* 0x000fe200078e00ff */
[----:B------:R-:W-:-:S02]  /*1ba70*/  F2FP.PACK_AB R44, R45, R44 ;  /* 0x0000002c2d2c723e */ /* 0x000fc400000000ff */
[----:B------:R-:W-:Y:S01]  /*1ba80*/  F2FP.PACK_AB R46, R47, R46 ;  /* 0x0000002e2f2e723e */ /* 0x000fe200000000ff */
[--C-:B------:R-:W-:Y:S01]  /*1ba90*/  IMAD.IADD R17, R10, 0x1, R13.reuse ;  /* 0x000000010a117824 */ /* 0x100fe200078e020d */
[----:B------:R-:W-:Y:S02]  /*1baa0*/  SEL R12, R12, 0xffffffc0, !P2 ;  /* 0xffffffc00c0c7807 */ /* 0x000fe40005000000 */
        /* <DEDUP_REMOVED lines=9> */
[----:B------:R-:W-:-:S02]  /*1bb40*/  F2FP.PACK_AB R56, R57, R56 ;  /* 0x000000383938723e */ /* 0x000fc400000000ff */
[----:B------:R-:W-:Y:S01]  /*1bb50*/  STS [R11+0x480], R154 ;  /* 0x0004809a0b007388 */ /* 0x000fe20000000800 */
[----:B------:R-:W-:Y:S02]  /*1bb60*/  F2FP.PACK_AB R58, R59, R58 ;  /* 0x0000003a3b3a723e */ /* 0x000fe400000000ff */
        /* <DEDUP_REMOVED lines=53> */
[----:B------:R-:W-:-:S02]  /*1bec0*/  PLOP3.LUT P0, PT, PT, PT, UP1, 0x80, 0x0 ;  /* 0x000000000000781c */ /* 0x000fc40003f0f018 */
[----:B------:R-:W-:Y:S01]  /*1bed0*/  PLOP3.LUT P1, PT, PT, PT, UP0, 0x80, 0x0 ;  /* 0x000000000000781c */ /* 0x000fe20003f2f008 */
        /* <DEDUP_REMOVED lines=42> */
[----:B------:R3:W-:Y:S01]  /*1c180*/  STS [R23+0xc080], R124 ;  /* 0x00c0807c17007388 */ /* 0x0007e20000000800 */
[----:B------:R-:W-:-:S03]  /*1c190*/  @UP0 UIMAD.WIDE UR6, UR24, UR4, UR6 ;  /* 0x00000004180602a5 */ /* 0x000fc6000f8e0206 */
[----:B------:R3:W-:Y:S04]  /*1c1a0*/  STS [R23+0xc480], R126 ;  /* 0x00c4807e17007388 */ /* 0x0007e80000000800 */
[----:B------:R3:W-:Y:S04]  /*1c1b0*/  STS [R25+0xc000], R128 ;  /* 0x00c0008019007388 */ /* 0x0007e80000000800 */
[----:B------:R3:W-:Y:S04]  /*1c1c0*/  STS [R25+0xc400], R3 ;  /* 0x00c4000319007388 */ /* 0x0007e80000000800 */
[----:B------:R-:W-:Y:S01]  /*1c1d0*/  BAR.SYNC.DEFER_BLOCKING 0x1, 0x100 ;  /* 0x0044000000007b1d */ /* 0x000fe20000010000 */
[----:B------:R-:W-:-:S02]  /*1c1e0*/  IMAD.MOV.U32 R6, RZ, RZ, c[0x0][0x388] ;  /* 0x0000e200ff067624 */ /* 0x000fc400078e00ff */
[----:B------:R-:W-:Y:S02]  /*1c1f0*/  IMAD.U32 R16, RZ, RZ, UR6 ;  /* 0x00000006ff107e24 */ /* 0x000fe4000f8e00ff */
[----:B--2---:R-:W-:Y:S01]  /*1c200*/  IMAD.U32 R17, RZ, RZ, UR7 ;  /* 0x00000007ff117e24 */ /* 0x004fe2000f8e00ff */
        /* <DEDUP_REMOVED lines=10> */
.L_x_1511:
[----:B---3--:R-:W-:Y:S01]  /*1c2b0*/  SHF.R.S32.HI R11, RZ, 0x1f, R2 ;  /* 0x0000001fff0b7819 */ /* 0x008fe20000011402 */
[----:B------:R-:W-:Y:S01]  /*1c2c0*/  IMAD.MOV.U32 R10, RZ, RZ, c[0x0][0x4e8] ;  /* 0x00013a00ff0a7624 */ /* 0x000fe200078e00ff */
[----:B------:R-:W-:Y:S01]  /*1c2d0*/  LOP3.LUT R3, R7, 0xffffffe0, RZ, 0xc0, !PT ;  /* 0xffffffe007037812 */ /* 0x000fe200078ec0ff */
[----:B------:R-:W1:Y:S01]  /*1c2e0*/  S2R R75, SR_CTAID.X ;  /* 0x00000000004b7919 */ /* 0x000e620000002500 */
[----:B------:R-:W-:Y:S01]  /*1c2f0*/  LEA.HI R11, R11, R2, RZ, 0x3 ;  /* 0x000000020b0b7211 */ /* 0x000fe200078f18ff */
[----:B------:R-:W2:Y:S01]  /*1c300*/  R2UR UR12, R12 ;  /* 0x000000000c0c73c2 */ /* 0x000ea200000e0000 */
[----:B------:R-:W-:Y:S01]  /*1c310*/  ISETP.NE.AND P1, PT, R10, 0x1, PT ;  /* 0x000000010a00780c */ /* 0x000fe20003f25270 */
[----:B------:R-:W-:Y:S01]  /*1c320*/  IMAD.IADD R3, R0, 0x1, -R3 ;  /* 0x0000000100037824 */ /* 0x000fe200078e0a03 */
[----:B------:R-:W-:Y:S01]  /*1c330*/  LOP3.LUT R7, R11, 0xffffff8, RZ, 0xc0, !PT ;  /* 0x0ffffff80b077812 */ /* 0x000fe200078ec0ff */
[----:B------:R-:W-:Y:S01]  /*1c340*/  ULDC.64 UR4, c[0x0][0x490] ;  /* 0x0001240000047ab9 */ /* 0x000fe20000000a00 */
[----:B------:R-:W-:Y:S01]  /*1c350*/  LEA.HI R10, R9, R9, RZ, 0x1 ;  /* 0x00000009090a7211 */ /* 0x000fe200078f08ff */
[----:B------:R-:W-:Y:S01]  /*1c360*/  USHF.R.S32.HI UR9, URZ, 0x1f, UR24 ;  /* 0x0000001f3f097899 */ /* 0x000fe20008011418 */
[----:B------:R-:W-:Y:S01]  /*1c370*/  SHF.R.S32.HI R14, RZ, 0x1f, R3 ;  /* 0x0000001fff0e7819 */ /* 0x000fe20000011403 */
[----:B------:R-:W-:Y:S01]  /*1c380*/  IMAD.IADD R2, R2, 0x1, -R7 ;  /* 0x0000000102027824 */ /* 0x000fe200078e0a07 */
[----:B------:R-:W3:Y:S01]  /*1c390*/  R2UR UR7, R13 ;  /* 0x000000000d0773c2 */ /* 0x000ee200000e0000 */
[----:B------:R-:W-:Y:S01]  /*1c3a0*/  LOP3.LUT R10, R10, 0x1ffffffe, RZ, 0xc0, !PT ;  /* 0x1ffffffe0a0a7812 */ /* 0x000fe200078ec0ff */
[----:B------:R-:W-:Y:S01]  /*1c3b0*/  ULDC UR14, c[0x0][0x3a0] ;  /* 0x0000e800000e7ab9 */ /* 0x000fe20000000800 */
[----:B------:R-:W-:Y:S01]  /*1c3c0*/  LEA.HI R7, R14, R3, RZ, 0x2 ;  /* 0x000000030e077211 */ /* 0x000fe200078f10ff */
[----:B------:R-:W-:Y:S01]  /*1c3d0*/  USEL UR9, UR9, URZ, !UP1 ;  /* 0x0000003f09097287 */ /* 0x000fe2000c800000 */
[----:B------:R-:W-:Y:S01]  /*1c3e0*/  LOP3.LUT P2, RZ, R3, 0x3, RZ, 0xc0, !PT ;  /* 0x0000000303ff7812 */ /* 0x000fe2000784c0ff */
[----:B------:R-:W-:Y:S01]  /*1c3f0*/  IMAD.IADD R9, R9, 0x1, -R10 ;  /* 0x0000000109097824 */ /* 0x000fe200078e0a0a */
[----:B------:R-:W-:Y:S01]  /*1c400*/  SHF.R.S32.HI R7, RZ, 0x2, R7 ;  /* 0x00000002ff077819 */ /* 0x000fe20000011407 */
[----:B------:R-:W4:Y:S01]  /*1c410*/  R2UR UR18, R12 ;  /* 0x000000000c1273c2 */ /* 0x000f2200000e0000 */
[----:B------:R-:W-:Y:S01]  /*1c420*/  USEL UR24, UR24, URZ, !UP1 ;  /* 0x0000003f18187287 */ /* 0x000fe2000c800000 */
[CC--:B------:R-:W-:Y:S01]  /*1c430*/  LEA.HI R16, R5.reuse, R0.reuse, RZ, 0x3 ;  /* 0x0000000005107211 */ /* 0x0c0fe200078f18ff */
[----:B------:R-:W-:Y:S01]  /*1c440*/  BSSY B0, `(.L_x_1512) ;  /* 0x000008c000007945 */ /* 0x000fe20003800000 */
[----:B------:R-:W-:Y:S01]  /*1c450*/  IMAD R2, R2, 0x10, R7 ;  /* 0x0000001002027824 */ /* 0x000fe200078e0207 */
[----:B------:R-:W-:-:S03]  /*1c460*/  LEA.HI R5, R5, R0, RZ, 0x6 ;  /* 0x0000000005057211 */ /* 0x000fc600078f30ff */
[----:B------:R-:W4:Y:S01]  /*1c470*/  R2UR UR11, R13 ;  /* 0x000000000d0b73c2 */ /* 0x000f2200000e0000 */
[----:B------:R-:W-:-:S05]  /*1c480*/  IMAD R10, R9, 0x8, R2 ;  /* 0x00000008090a7824 */ /* 0x000fca00078e0202 */
[----:B-1----:R-:W-:Y:S02]  /*1c490*/  LEA R7, R75, R10, 0x7 ;  /* 0x0000000a4b077211 */ /* 0x002fe400078e38ff */
[----:B------:R1:W2:Y:S02]  /*1c4a0*/  R2UR UR6, R12 ;  /* 0x000000000c0673c2 */ /* 0x0002a400000e0000 */
[----:B--2---:R-:W-:Y:S02]  /*1c4b0*/  UMOV UR6, UR12 ;  /* 0x0000000c00067c82 */ /* 0x004fe40008000000 */
[----:B------:R-:W-:Y:S01]  /*1c4c0*/  UIMAD UR12, UR8, UR4, URZ ;  /* 0x00000004080c72a4 */ /* 0x000fe2000f8e023f */
[----:B------:R-:W-:Y:S01]  /*1c4d0*/  @P1 IMAD.HI.U32 R3, R7, c[0x0][0x4ec], RZ ;  /* 0x00013b0007031a27 */ /* 0x000fe200078e00ff */
[----:B---3--:R-:W-:Y:S02]  /*1c4e0*/  UIMAD.WIDE.U32 UR20, UR16, UR4, UR6 ;  /* 0x00000004101472a5 */ /* 0x008fe4000f8e0006 */
[----:B------:R-:W-:Y:S01]  /*1c4f0*/  UIMAD UR12, UR16, UR5, UR12 ;  /* 0x00000005100c72a4 */ /* 0x000fe2000f8e020c */
[----:B------:R2:W4:Y:S01]  /*1c500*/  R2UR UR19, R13 ;  /* 0x000000000d1373c2 */ /* 0x00052200000e0000 */
[----:B------:R-:W-:-:S02]  /*1c510*/  ULDC.64 UR6, c[0x0][0x498] ;  /* 0x0001260000067ab9 */ /* 0x000fc40000000a00 */
[----:B----4-:R-:W-:Y:S02]  /*1c520*/  UIMAD.WIDE.U32 UR18, UR18, UR14, URZ ;  /* 0x0000000e121272a5 */ /* 0x010fe4000f8e003f */
[----:B------:R-:W-:Y:S02]  /*1c530*/  UIADD3 UR21, UR21, UR12, URZ ;  /* 0x0000000c15157290 */ /* 0x000fe4000fffe03f */
[----:B------:R-:W-:Y:S01]  /*1c540*/  ULDC.64 UR4, c[0x0][0x3e8] ;  /* 0x0000fa0000047ab9 */ /* 0x000fe20000000a00 */
[----:B------:R1:W3:Y:S01]  /*1c550*/  R2UR UR10, R12 ;  /* 0x000000000c0a73c2 */ /* 0x0002e200000e0000 */
[----:B------:R-:W-:Y:S02]  /*1c560*/  UIMAD UR14, UR11, UR14, URZ ;  /* 0x0000000e0b0e72a4 */ /* 0x000fe4000f8e023f */
[----:B------:R-:W-:Y:S02]  /*1c570*/  UIMAD UR11, UR9, UR6, URZ ;  /* 0x00000006090b72a4 */ /* 0x000fe4000f8e023f */
[----:B------:R-:W-:-:S02]  /*1c580*/  UIMAD.WIDE.U32 UR20, UR24, UR6, UR20 ;  /* 0x00000006181472a5 */ /* 0x000fc4000f8e0014 */
[----:B------:R-:W-:Y:S01]  /*1c590*/  UIMAD UR7, UR24, UR7, UR11 ;  /* 0x00000007180772a4 */ /* 0x000fe2000f8e020b */
[----:B------:R2:W4:Y:S02]  /*1c5a0*/  R2UR UR13, R13 ;  /* 0x000000000d0d73c2 */ /* 0x00052400000e0000 */
[----:B----4-:R-:W-:Y:S02]  /*1c5b0*/  ULDC UR13, c[0x0][0x3a4] ;  /* 0x0000e900000d7ab9 */ /* 0x010fe40000000800 */
[----:B------:R-:W-:-:S04]  /*1c5c0*/  UIMAD UR8, UR8, UR4, URZ ;  /* 0x00000004080872a4 */ /* 0x000fc8000f8e023f */
[----:B------:R-:W-:Y:S01]  /*1c5d0*/  UIMAD UR5, UR16, UR5, UR8 ;  /* 0x00000005100572a4 */ /* 0x000fe2000f8e0208 */
[----:B-1----:R-:W-:Y:S01]  /*1c5e0*/  IMAD.MOV.U32 R12, RZ, RZ, R7 ;  /* 0x000000ffff0c7224 */ /* 0x002fe200078e0007 */
[----:B------:R-:W-:Y:S01]  /*1c5f0*/  @P1 SHF.R.U32.HI R12, RZ, c[0x0][0x4f0], R3 ;  /* 0x00013c00ff0c1a19 */ /* 0x000fe20000011603 */
[----:B---3--:R-:W-:Y:S01]  /*1c600*/  UIMAD UR13, UR10, UR13, UR14 ;  /* 0x0000000d0a0d72a4 */ /* 0x008fe2000f8e020e */
[----:B------:R-:W-:Y:S02]  /*1c610*/  LOP3.LUT R3, R16, 0xfffffff8, RZ, 0xc0, !PT ;  /* 0xfffffff810037812 */ /* 0x000fe400078ec0ff */
[----:B------:R-:W-:Y:S01]  /*1c620*/  SHF.R.S32.HI R16, RZ, 0x3, R16 ;  /* 0x00000003ff107819 */ /* 0x000fe20000011410 */
[--C-:B------:R-:W-:Y:S01]  /*1c630*/  IMAD.MOV R10, RZ, RZ, -R12.reuse ;  /* 0x000000ffff0a7224 */ /* 0x100fe200078e0a0c */
[----:B------:R-:W-:Y:S01]  /*1c640*/  UIADD3 UR19, UR19, UR13, URZ ;  /* 0x0000000d13137290 */ /* 0x000fe2000fffe03f */
[----:B------:R-:W-:Y:S02]  /*1c650*/  IMAD.IADD R3, R0, 0x1, -R3 ;  /* 0x0000000100037824 */ /* 0x000fe400078e0a03 */
[----:B------:R-:W-:Y:S01]  /*1c660*/  IMAD R10, R10, c[0x0][0x4e8], R7 ;  /* 0x00013a000a0a7a24 */ /* 0x000fe200078e0207 */
[----:B------:R-:W-:Y:S01]  /*1c670*/  SHF.R.S32.HI R7, RZ, 0x1f, R12 ;  /* 0x0000001fff077819 */ /* 0x000fe2000001140c */
[----:B------:R-:W-:Y:S01]  /*1c680*/  IMAD.U32 R0, RZ, RZ, UR7 ;  /* 0x00000007ff007e24 */ /* 0x000fe2000f8e00ff */
[----:B------:R-:W-:Y:S01]  /*1c690*/  IADD3 R12, P0, R12, UR20, RZ ;  /* 0x000000140c0c7c10 */ /* 0x000fe2000ff1e0ff */
[----:B------:R-:W-:Y:S01]  /*1c6a0*/  IMAD.SHL.U32 R17, R16, 0x40, RZ ;  /* 0x0000004010117824 */ /* 0x000fe200078e00ff */
[----:B------:R-:W-:Y:S01]  /*1c6b0*/  SHF.R.S32.HI R11, RZ, 0x1f, R10 ;  /* 0x0000001fff0b7819 */ /* 0x000fe2000001140a */
[----:B------:R-:W-:Y:S01]  /*1c6c0*/  UIMAD.WIDE.U32 UR16, UR16, UR4, UR18 ;  /* 0x00000004101072a5 */ /* 0x000fe2000f8e0012 */
[----:B--2---:R-:W-:Y:S01]  /*1c6d0*/  IADD3.X R13, R7, UR21, R0, P0, !PT ;  /* 0x00000015070d7c10 */ /* 0x004fe200087fe400 */
[----:B------:R-:W-:Y:S01]  /*1c6e0*/  ULDC.64 UR6, c[0x0][0x3f0] ;  /* 0x0000fc0000067ab9 */ /* 0x000fe20000000a00 */
[----:B------:R-:W-:Y:S01]  /*1c6f0*/  LEA R0, R3, R16, 0x5 ;  /* 0x0000001003007211 */ /* 0x000fe200078e28ff */
[----:B------:R-:W-:Y:S01]  /*1c700*/  IMAD R11, R11, c[0x0][0x488], RZ ;  /* 0x000122000b0b7a24 */ /* 0x000fe200078e02ff */
[----:B------:R-:W-:Y:S01]  /*1c710*/  LOP3.LUT R17, R17, 0x1c0, RZ, 0xc0, !PT ;  /* 0x000001c011117812 */ /* 0x000fe200078ec0ff */
[----:B------:R-:W-:Y:S01]  /*1c720*/  IMAD.WIDE.U32 R12, R10, c[0x0][0x488], R12 ;  /* 0x000122000a0c7a25 */ /* 0x000fe200078e000c */
[----:B------:R-:W-:-:S02]  /*1c730*/  UIMAD UR9, UR9, UR6, URZ ;  /* 0x00000006090972a4 */ /* 0x000fc4000f8e023f */
[----:B------:R-:W-:Y:S01]  /*1c740*/  UIADD3 UR17, UR17, UR5, URZ ;  /* 0x0000000511117290 */ /* 0x000fe2000fffe03f */
[----:B------:R-:W-:Y:S01]  /*1c750*/  IMAD R15, R75, 0x80, R0 ;  /* 0x000000804b0f7824 */ /* 0x000fe200078e0200 */
[----:B------:R-:W-:Y:S01]  /*1c760*/  UIMAD UR7, UR24, UR7, UR9 ;  /* 0x00000007180772a4 */ /* 0x000fe2000f8e0209 */
[----:B------:R-:W-:Y:S01]  /*1c770*/  IMAD.SHL.U32 R0, R3, 0x8, RZ ;  /* 0x0000000803007824 */ /* 0x000fe200078e00ff */
[----:B------:R-:W-:Y:S01]  /*1c780*/  SHF.R.U32.HI R3, RZ, 0x3, R17 ;  /* 0x00000003ff037819 */ /* 0x000fe20000011611 */
[----:B------:R-:W-:Y:S01]  /*1c790*/  IMAD R11, R10, c[0x0][0x48c], R11 ;  /* 0x000123000a0b7a24 */ /* 0x000fe200078e020b */
[----:B------:R-:W-:Y:S01]  /*1c7a0*/  UIMAD.WIDE.U32 UR16, UR24, UR6, UR16 ;  /* 0x00000006181072a5 */ /* 0x000fe2000f8e0010 */
[----:B------:R-:W-:Y:S01]  /*1c7b0*/  @P1 IMAD.HI.U32 R9, R15, c[0x0][0x4ec], RZ ;  /* 0x00013b000f091a27 */ /* 0x000fe200078e00ff */
[----:B------:R-:W-:Y:S02]  /*1c7c0*/  LOP3.LUT R10, R17, 0x38, R0, 0xf8, !PT ;  /* 0x00000038110a7812 */ /* 0x000fe400078ef800 */
[----:B------:R-:W-:Y:S01]  /*1c7d0*/  LEA R17, P0, R12, c[0x0][0x450], 0x2 ;  /* 0x000114000c117a11 */ /* 0x000fe200078010ff */
[----:B------:R-:W-:Y:S01]  /*1c7e0*/  IMAD.IADD R14, R13, 0x1, R11 ;  /* 0x000000010d0e7824 */ /* 0x000fe200078e020b */
[----:B------:R-:W-:Y:S01]  /*1c7f0*/  LOP3.LUT R3, R10, R3, RZ, 0x3c, !PT ;  /* 0x000000030a037212 */ /* 0x000fe200078e3cff */
[----:B------:R-:W-:Y:S01]  /*1c800*/  IMAD.MOV.U32 R7, RZ, RZ, R15 ;  /* 0x000000ffff077224 */ /* 0x000fe200078e000f */
[----:B------:R-:W-:Y:S01]  /*1c810*/  @P1 SHF.R.U32.HI R7, RZ, c[0x0][0x4f0], R9 ;  /* 0x00013c00ff071a19 */ /* 0x000fe20000011609 */
[----:B------:R-:W-:Y:S01]  /*1c820*/  SHFL.IDX PT, R10, R17, 0x1, 0x1c1f ;  /* 0x003c1f00110a7f89 */ /* 0x000fe200000e0000 */
[----:B------:R-:W-:Y:S01]  /*1c830*/  LEA.HI.X R14, R12, c[0x0][0x454], R14, 0x2, P0 ;  /* 0x000115000c0e7a11 */ /* 0x000fe200000f140e */
[----:B------:R-:W-:Y:S01]  /*1c840*/  UIADD3 UR7, UR17, UR7, URZ ;  /* 0x0000000711077290 */ /* 0x000fe2000fffe03f */
[--C-:B------:R-:W-:Y:S01]  /*1c850*/  SHF.R.S32.HI R9, RZ, 0x1f, R7.reuse ;  /* 0x0000001fff097819 */ /* 0x100fe20000011407 */
[----:B------:R-:W-:Y:S01]  /*1c860*/  IMAD.MOV R18, RZ, RZ, -R7 ;  /* 0x000000ffff127224 */ /* 0x000fe200078e0a07 */
[----:B------:R-:W-:Y:S01]  /*1c870*/  SHFL.IDX PT, R12, R17, RZ, 0x1c1f ;  /* 0x001c1fff110c7589 */ /* 0x000fe200000e0000 */
[----:B------:R-:W-:Y:S01]  /*1c880*/  MOV R20, UR16 ;  /* 0x0000001000147c02 */ /* 0x000fe20008000f00 */
[----:B------:R-:W-:-:S02]  /*1c890*/  IMAD.U32 R21, RZ, RZ, UR17 ;  /* 0x00000011ff157e24 */ /* 0x000fc4000f8e00ff */
[----:B------:R-:W1:Y:S01]  /*1c8a0*/  SHFL.IDX PT, R13, R14, RZ, 0x1c1f ;  /* 0x001c1fff0e0d7589 */ /* 0x000e6200000e0000 */
[----:B------:R-:W-:Y:S02]  /*1c8b0*/  IMAD R18, R18, c[0x0][0x4e8], R15 ;  /* 0x00013a0012127a24 */ /* 0x000fe400078e020f */
[----:B------:R-:W-:Y:S01]  /*1c8c0*/  IMAD R15, R75, 0x80, R2 ;  /* 0x000000804b0f7824 */ /* 0x000fe200078e0202 */
[----:B------:R2:W3:Y:S01]  /*1c8d0*/  SHFL.IDX PT, R11, R14, 0x1, 0x1c1f ;  /* 0x003c1f000e0b7f89 */ /* 0x0004e200000e0000 */
[----:B-----5:R-:W-:Y:S01]  /*1c8e0*/  IMAD R2, R6, c[0x0][0x4e8], RZ ;  /* 0x00013a0006027a24 */ /* 0x020fe200078e02ff */
[----:B------:R-:W-:Y:S01]  /*1c8f0*/  SHF.R.S32.HI R6, RZ, 0x1f, R18 ;  /* 0x0000001fff067819 */ /* 0x000fe20000011412 */
[----:B------:R-:W-:Y:S01]  /*1c900*/  IMAD R22, R9, c[0x0][0x3e0], RZ ;  /* 0x0000f80009167a24 */ /* 0x000fe200078e02ff */
[C---:B------:R-:W-:Y:S01]  /*1c910*/  IADD3 R9, R15.reuse, 0x8, RZ ;  /* 0x000000080f097810 */ /* 0x040fe20007ffe0ff */
[----:B------:R-:W-:Y:S01]  /*1c920*/  IMAD.U32 R21, RZ, RZ, UR7 ;  /* 0x00000007ff157e24 */ /* 0x000fe2000f8e00ff */
[-C--:B------:R-:W-:Y:S01]  /*1c930*/  ISETP.GE.OR P1, PT, R15, R2.reuse, P2 ;  /* 0x000000020f00720c */ /* 0x080fe20001726670 */
[----:B------:R-:W-:Y:S01]  /*1c940*/  IMAD R22, R7, c[0x0][0x3e4], R22 ;  /* 0x0000f90007167a24 */ /* 0x000fe200078e0216 */
[----:B------:R-:W-:Y:S01]  /*1c950*/  ISETP.GE.OR P0, PT, R9, R2, P2 ;  /* 0x000000020900720c */ /* 0x000fe20001706670 */
[----:B------:R-:W-:-:S04]  /*1c960*/  IMAD.WIDE.U32 R20, R7, c[0x0][0x3e0], R20 ;  /* 0x0000f80007147a25 */ /* 0x000fc800078e0014 */
[----:B------:R-:W-:Y:S01]  /*1c970*/  IMAD R75, R75, 0x80, R16 ;  /* 0x000000804b4b7824 */ /* 0x000fe200078e0210 */
[----:B------:R-:W-:-:S05]  /*1c980*/  IADD3 R21, R21, R22, RZ ;  /* 0x0000001615157210 */ /* 0x000fca0007ffe0ff */
        /* <DEDUP_REMOVED lines=55> */
.L_x_1513:
[----:B--234-:R-:W-:Y:S05]  /*1cd00*/  BSYNC B0 ;  /* 0x0000000000007941 */ /* 0x01cfea0003800000 */
.L_x_1512:
        /* <DEDUP_REMOVED lines=30> */
.L_x_1515:
[----:B------:R-:W-:Y:S05]  /*1cef0*/  BSYNC B0 ;  /* 0x0000000000007941 */ /* 0x000fea0003800000 */
.L_x_1514:
        /* <DEDUP_REMOVED lines=30> */
.L_x_1517:
[----:B------:R-:W-:Y:S05]  /*1d0e0*/  BSYNC B0 ;  /* 0x0000000000007941 */ /* 0x000fea0003800000 */
.L_x_1516:
        /* <DEDUP_REMOVED lines=31> */
.L_x_1510:
[----:B------:R-:W-:Y:S02]  /*1d2e0*/  ULDC.64 UR6, c[0x0][0x500] ;  /* 0x0001400000067ab9 */ /* 0x000fe40000000a00 */
[----:B------:R-:W-:Y:S02]  /*1d2f0*/  ULDC.64 UR4, c[0x0][0x508] ;  /* 0x0001420000047ab9 */ /* 0x000fe40000000a00 */
[----:B------:R-:W-:Y:S02]  /*1d300*/  UISETP.NE.U32.AND UP1, UPT, URZ, UR6, UPT ;  /* 0x000000063f00728c */ /* 0x000fe4000bf25070 */
[----:B------:R-:W-:Y:S02]  /*1d310*/  UISETP.NE.U32.AND UP0, UPT, URZ, UR4, UPT ;  /* 0x000000043f00728c */ /* 0x000fe4000bf05070 */
[----:B------:R-:W-:Y:S02]  /*1d320*/  UISETP.NE.AND.EX UP1, UPT, URZ, UR7, UPT, UP1 ;  /* 0x000000073f00728c */ /* 0x000fe4000bf25310 */
[----:B------:R-:W-:-:S02]  /*1d330*/  UMOV UR4, 0x4 ;  /* 0x0000000400047882 */ /* 0x000fc40000000000 */
[----:B------:R-:W-:Y:S02]  /*1d340*/  UISETP.NE.AND.EX UP0, UPT, URZ, UR5, UPT, UP0 ;  /* 0x000000053f00728c */ /* 0x000fe4000bf05300 */
[----:B------:R-:W-:Y:S01]  /*1d350*/  ULDC.64 UR6, c[0x0][0x500] ;  /* 0x0001400000067ab9 */ /* 0x000fe20000000a00 */
[----:B------:R-:W-:Y:S01]  /*1d360*/  PLOP3.LUT P0, PT, PT, PT, UP1, 0x80, 0x0 ;  /* 0x000000000000781c */ /* 0x000fe20003f0f018 */
[----:B------:R-:W-:Y:S02]  /*1d370*/  UIMAD.WIDE UR6, UR24, UR4, UR6 ;  /* 0x00000004180672a5 */ /* 0x000fe4000f8e0206 */
[----:B------:R-:W-:-:S04]  /*1d380*/  PLOP3.LUT P1, PT, PT, PT, UP0, 0x80, 0x0 ;  /* 0x000000000000781c */ /* 0x000fc80003f2f008 */
[----:B------:R-:W-:Y:S02]  /*1d390*/  IMAD.U32 R6, RZ, RZ, UR6 ;  /* 0x00000006ff067e24 */ /* 0x000fe4000f8e00ff */
[----:B------:R-:W-:Y:S01]  /*1d3a0*/  IMAD.U32 R7, RZ, RZ, UR7 ;  /* 0x00000007ff077e24 */ /* 0x000fe2000f8e00ff */
[----:B------:R-:W-:Y:S02]  /*1d3b0*/  ULDC.64 UR6, c[0x0][0x508] ;  /* 0x0001420000067ab9 */ /* 0x000fe40000000a00 */
[----:B------:R-:W-:Y:S01]  /*1d3c0*/  @UP0 UIMAD.WIDE UR6, UR24, UR4, UR6 ;  /* 0x00000004180602a5 */ /* 0x000fe2000f8e0206 */
[----:B------:R-:W-:Y:S01]  /*1d3d0*/  MOV R4, c[0x0][0x388] ;  /* 0x0000e20000047a02 */ /* 0x000fe20000000f00 */
[----:B------:R-:W2:Y:S04]  /*1d3e0*/  @P0 LDG.E R3, [R6.64] ;  /* 0x0000001a06030981 */ /* 0x000ea8000c1e1900 */
[----:B------:R-:W-:Y:S01]  /*1d3f0*/  IMAD.U32 R8, RZ, RZ, UR6 ;  /* 0x00000006ff087e24 */ /* 0x000fe2000f8e00ff */
[----:B------:R-:W-:-:S05]  /*1d400*/  MOV R9, UR7 ;  /* 0x0000000700097c02 */ /* 0x000fca0008000f00 */
        /* <DEDUP_REMOVED lines=9> */
.L_x_1518:
        /* <DEDUP_REMOVED lines=12> */
[----:B------:R-:W1:Y:S01]  /*1d560*/  R2UR UR12, R10 ;  /* 0x000000000a0c73c2 */ /* 0x000e6200000e0000 */
[----:B------:R-:W-:Y:S01]  /*1d570*/  IMAD.MOV.U32 R2, RZ, RZ, c[0x0][0x4e8] ;  /* 0x00013a00ff027624 */ /* 0x000fe200078e00ff */
[----:B------:R-:W-:Y:S01]  /*1d580*/  ULDC.64 UR4, c[0x0][0x490] ;  /* 0x0001240000047ab9 */ /* 0x000fe20000000a00 */
[----:B------:R-:W-:Y:S01]  /*1d590*/  IMAD.MOV.U32 R6, RZ, RZ, R0 ;  /* 0x000000ffff067224 */ /* 0x000fe200078e0000 */
[----:B------:R-:W-:Y:S02]  /*1d5a0*/  UIMAD UR7, UR8, UR4, URZ ;  /* 0x00000004080772a4 */ /* 0x000fe4000f8e023f */
[----:B------:R-:W-:Y:S02]  /*1d5b0*/  ISETP.NE.AND P0, PT, R2, 0x1, PT ;  /* 0x000000010200780c */ /* 0x000fe40003f05270 */
[----:B------:R-:W2:Y:S01]  /*1d5c0*/  R2UR UR11, R11 ;  /* 0x000000000b0b73c2 */ /* 0x000ea200000e0000 */
[----:B------:R-:W-:-:S07]  /*1d5d0*/  UIMAD UR7, UR16, UR5, UR7 ;  /* 0x00000005100772a4 */ /* 0x000fce000f8e0207 */
[----:B------:R3:W1:Y:S03]  /*1d5e0*/  R2UR UR10, R10 ;  /* 0x000000000a0a73c2 */ /* 0x00066600000e0000 */
[----:B------:R-:W-:Y:S01]  /*1d5f0*/  @P0 IMAD.HI.U32 R2, R0, c[0x0][0x4ec], RZ ;  /* 0x00013b0000020a27 */ /* 0x000fe200078e00ff */
[----:B-1----:R-:W-:-:S04]  /*1d600*/  UMOV UR10, UR12 ;  /* 0x0000000c000a7c82 */ /* 0x002fc80008000000 */
[----:B------:R-:W-:Y:S01]  /*1d610*/  @P0 SHF.R.U32.HI R6, RZ, c[0x0][0x4f0], R2 ;  /* 0x00013c00ff060a19 */ /* 0x000fe20000011602 */
[----:B------:R3:W1:Y:S03]  /*1d620*/  R2UR UR13, R11 ;  /* 0x000000000b0d73c2 */ /* 0x00066600000e0000 */
[----:B------:R-:W-:Y:S02]  /*1d630*/  IADD3 R5, -R6, RZ, RZ ;  /* 0x000000ff06057210 */ /* 0x000fe40007ffe1ff */
[----:B------:R-:W-:Y:S01]  /*1d640*/  SHF.R.S32.HI R3, RZ, 0x1f, R6 ;  /* 0x0000001fff037819 */ /* 0x000fe20000011406 */
[----:B--2---:R-:W-:Y:S02]  /*1d650*/  UIMAD.WIDE.U32 UR10, UR16, UR4, UR10 ;  /* 0x00000004100a72a5 */ /* 0x004fe4000f8e000a */
[----:B------:R-:W-:Y:S01]  /*1d660*/  IMAD R5, R5, c[0x0][0x4e8], R0 ;  /* 0x00013a0005057a24 */ /* 0x000fe200078e0200 */
[----:B------:R-:W-:-:S02]  /*1d670*/  ULDC.64 UR4, c[0x0][0x498] ;  /* 0x0001260000047ab9 */ /* 0x000fc40000000a00 */
[----:B------:R-:W-:Y:S02]  /*1d680*/  UIADD3 UR11, UR7, UR11, URZ ;  /* 0x0000000b070b7290 */ /* 0x000fe4000fffe03f */
[----:B------:R-:W-:Y:S01]  /*1d690*/  UIMAD UR7, UR6, UR4, URZ ;  /* 0x00000004060772a4 */ /* 0x000fe2000f8e023f */
[----:B------:R-:W-:Y:S01]  /*1d6a0*/  SHF.R.S32.HI R2, RZ, 0x1f, R5 ;  /* 0x0000001fff027819 */ /* 0x000fe20000011405 */
[----:B------:R-:W-:Y:S02]  /*1d6b0*/  UIMAD.WIDE.U32 UR10, UR24, UR4, UR10 ;  /* 0x00000004180a72a5 */ /* 0x000fe4000f8e000a */
[----:B------:R-:W-:-:S04]  /*1d6c0*/  UIMAD UR5, UR24, UR5, UR7 ;  /* 0x00000005180572a4 */ /* 0x000fc8000f8e0207 */
[----:B------:R-:W-:Y:S02]  /*1d6d0*/  IADD3 R6, P0, R6, UR10, RZ ;  /* 0x0000000a06067c10 */ /* 0x000fe4000ff1e0ff */
[----:B------:R-:W-:-:S05]  /*1d6e0*/  IMAD.U32 R0, RZ, RZ, UR5 ;  /* 0x00000005ff007e24 */ /* 0x000fca000f8e00ff */
[----:B------:R-:W-:Y:S01]  /*1d6f0*/  IADD3.X R7, R3, UR11, R0, P0, !PT ;  /* 0x0000000b03077c10 */ /* 0x000fe200087fe400 */
[----:B------:R-:W-:-:S04]  /*1d700*/  IMAD R0, R2, c[0x0][0x488], RZ ;  /* 0x0001220002007a24 */ /* 0x000fc800078e02ff */
[C---:B------:R-:W-:Y:S02]  /*1d710*/  IMAD R0, R5.reuse, c[0x0][0x48c], R0 ;  /* 0x0001230005007a24 */ /* 0x040fe400078e0200 */
[----:B------:R-:W-:-:S05]  /*1d720*/  IMAD.WIDE.U32 R6, R5, c[0x0][0x488], R6 ;  /* 0x0001220005067a25 */ /* 0x000fca00078e0006 */
[----:B------:R-:W-:Y:S02]  /*1d730*/  IADD3 R0, R7, R0, RZ ;  /* 0x0000000007007210 */ /* 0x000fe40007ffe0ff */
[----:B------:R-:W-:-:S04]  /*1d740*/  LEA R2, P0, R6, c[0x0][0x450], 0x2 ;  /* 0x0001140006027a11 */ /* 0x000fc800078010ff */
[----:B------:R-:W-:Y:S01]  /*1d750*/  LEA.HI.X R3, R6, c[0x0][0x454], R0, 0x2, P0 ;  /* 0x0001150006037a11 */ /* 0x000fe200000f1400 */
[----:B------:R-:W-:-:S05]  /*1d760*/  IMAD.MOV.U32 R0, RZ, RZ, -0x800000 ;  /* 0xff800000ff007424 */ /* 0x000fca00078e00ff */
[----:B------:R3:W-:Y:S01]  /*1d770*/  STG.E [R2.64], R0 ;  /* 0x0000000002007986 */ /* 0x0007e2000c10191a */
[----:B------:R-:W-:-:S04]  /*1d780*/  DEPBAR.LE SB1, 0x0, {3} ;  /* 0x000090080000791a */ /* 0x000fc80000000000 */
.L_x_1520:
[----:B------:R-:W-:Y:S05]  /*1d790*/  BSYNC B0 ;  /* 0x0000000000007941 */ /* 0x000fea0003800000 */
.L_x_1519:
[----:B------:R-:W1:Y:S01]  /*1d7a0*/  R2UR UR13, R11 ;  /* 0x000000000b0d73c2 */ /* 0x000e6200000e0000 */
[----:B------:R-:W2:Y:S01]  /*1d7b0*/  S2R R5, SR_CTAID.X ;  /* 0x0000000000057919 */ /* 0x000ea20000002500 */
[----:B------:R-:W-:Y:S01]  /*1d7c0*/  SHF.R.S32.HI R0, RZ, 0x1f, R9 ;  /* 0x0000001fff007819 */ /* 0x000fe20000011409 */
[----:B------:R-:W-:Y:S01]  /*1d7d0*/  ULDC UR10, c[0x0][0x3a0] ;  /* 0x0000e800000a7ab9 */ /* 0x000fe20000000800 */
[----:B------:R-:W-:Y:S01]  /*1d7e0*/  IMAD.MOV.U32 R2, RZ, RZ, c[0x0][0x4e8] ;  /* 0x00013a00ff027624 */ /* 0x000fe200078e00ff */
[----:B------:R-:W-:Y:S01]  /*1d7f0*/  ULDC UR7, c[0x0][0x3a4] ;  /* 0x0000e90000077ab9 */ /* 0x000fe20000000800 */
[----:B------:R-:W-:Y:S01]  /*1d800*/  LEA.HI R0, R0, R9, RZ, 0x3 ;  /* 0x0000000900007211 */ /* 0x000fe200078f18ff */
[----:B-----5:R-:W-:Y:S01]  /*1d810*/  IMAD R4, R4, c[0x0][0x4e8], RZ ;  /* 0x00013a0004047a24 */ /* 0x020fe200078e02ff */
[----:B------:R-:W3:Y:S01]  /*1d820*/  R2UR UR12, R10 ;  /* 0x000000000a0c73c2 */ /* 0x000ee200000e0000 */
[----:B------:R-:W-:Y:S01]  /*1d830*/  ISETP.NE.AND P0, PT, R2, 0x1, PT ;  /* 0x000000010200780c */ /* 0x000fe20003f05270 */
[----:B------:R-:W-:Y:S01]  /*1d840*/  BSSY B0, `(.L_x_1521) ;  /* 0x0000048000007945 */ /* 0x000fe20003800000 */
[----:B------:R-:W-:-:S02]  /*1d850*/  LOP3.LUT R6, R0, 0xfffffff8, RZ, 0xc0, !PT ;  /* 0xfffffff800067812 */ /* 0x000fc400078ec0ff */
[----:B------:R-:W-:-:S03]  /*1d860*/  SHF.R.S32.HI R0, RZ, 0x3, R0 ;  /* 0x00000003ff007819 */ /* 0x000fc60000011400 */
[----:B------:R-:W4:Y:S01]  /*1d870*/  R2UR UR14, R10 ;  /* 0x000000000a0e73c2 */ /* 0x000f2200000e0000 */
[----:B------:R-:W-:-:S05]  /*1d880*/  IMAD.IADD R9, R9, 0x1, -R6 ;  /* 0x0000000109097824 */ /* 0x000fca00078e0a06 */
[C---:B------:R-:W-:Y:S01]  /*1d890*/  LEA R2, R9.reuse, R0, 0x5 ;  /* 0x0000000009027211 */ /* 0x040fe200078e28ff */
[----:B-1----:R-:W-:Y:S01]  /*1d8a0*/  UIMAD UR4, UR13, UR10, URZ ;  /* 0x0000000a0d0472a4 */ /* 0x002fe2000f8e023f */
[----:B------:R1:W1:Y:S01]  /*1d8b0*/  R2UR UR15, R11 ;  /* 0x000000000b0f73c2 */ /* 0x00026200000e0000 */
[----:B------:R-:W-:Y:S02]  /*1d8c0*/  SHF.L.U32 R9, R9, 0x3, RZ ;  /* 0x0000000309097819 */ /* 0x000fe400000006ff */
[C---:B--2---:R-:W-:Y:S02]  /*1d8d0*/  IMAD R3, R5.reuse, 0x80, R2 ;  /* 0x0000008005037824 */ /* 0x044fe400078e0202 */
[----:B------:R-:W-:Y:S01]  /*1d8e0*/  IMAD R5, R5, 0x80, R0 ;  /* 0x0000008005057824 */ /* 0x000fe200078e0200 */
[----:B------:R-:W-:Y:S01]  /*1d8f0*/  IADD3 R8, R9, 0x40, RZ ;  /* 0x0000004009087810 */ /* 0x000fe20007ffe0ff */
[----:B------:R-:W-:Y:S01]  /*1d900*/  @P0 IMAD.HI.U32 R2, R3, c[0x0][0x4ec], RZ ;  /* 0x00013b0003020a27 */ /* 0x000fe200078e00ff */
[----:B---3--:R-:W-:-:S03]  /*1d910*/  UIMAD UR7, UR12, UR7, UR4 ;  /* 0x000000070c0772a4 */ /* 0x008fc6000f8e0204 */
[----:B------:R-:W-:Y:S01]  /*1d920*/  ULDC.64 UR4, c[0x0][0x3e8] ;  /* 0x0000fa0000047ab9 */ /* 0x000fe20000000a00 */
[----:B------:R-:W-:Y:S01]  /*1d930*/  IMAD.MOV.U32 R7, RZ, RZ, R3 ;  /* 0x000000ffff077224 */ /* 0x000fe200078e0003 */
[----:B------:R-:W-:Y:S01]  /*1d940*/  @P0 SHF.R.U32.HI R7, RZ, c[0x0][0x4f0], R2 ;  /* 0x00013c00ff070a19 */ /* 0x000fe20000011602 */
[----:B----4-:R-:W-:-:S03]  /*1d950*/  UIMAD.WIDE.U32 UR10, UR14, UR10, URZ ;  /* 0x0000000a0e0a72a5 */ /* 0x010fc6000f8e003f */
[C---:B------:R-:W-:Y:S02]  /*1d960*/  IADD3 R6, -R7.reuse, RZ, RZ ;  /* 0x000000ff07067210 */ /* 0x040fe40007ffe1ff */
[----:B------:R-:W-:Y:S01]  /*1d970*/  SHF.R.S32.HI R2, RZ, 0x1f, R7 ;  /* 0x0000001fff027819 */ /* 0x000fe20000011407 */
[----:B------:R-:W-:Y:S02]  /*1d980*/  UIADD3 UR11, UR11, UR7, URZ ;  /* 0x000000070b0b7290 */ /* 0x000fe4000fffe03f */
[----:B------:R-:W-:Y:S01]  /*1d990*/  UIMAD UR7, UR8, UR4, URZ ;  /* 0x00000004080772a4 */ /* 0x000fe2000f8e023f */
[----:B------:R-:W-:Y:S01]  /*1d9a0*/  IMAD R6, R6, c[0x0][0x4e8], R3 ;  /* 0x00013a0006067a24 */ /* 0x000fe200078e0203 */
[----:B------:R-:W-:Y:S01]  /*1d9b0*/  UIMAD.WIDE.U32 UR10, UR16, UR4, UR10 ;  /* 0x00000004100a72a5 */ /* 0x000fe2000f8e000a */
[----:B------:R-:W-:Y:S01]  /*1d9c0*/  IMAD R2, R2, c[0x0][0x3e0], RZ ;  /* 0x0000f80002027a24 */ /* 0x000fe200078e02ff */
[----:B------:R-:W-:Y:S02]  /*1d9d0*/  UIMAD UR7, UR16, UR5, UR7 ;  /* 0x00000005100772a4 */ /* 0x000fe4000f8e0207 */
[----:B------:R-:W-:Y:S01]  /*1d9e0*/  SHF.R.S32.HI R3, RZ, 0x1f, R6 ;  /* 0x0000001fff037819 */ /* 0x000fe20000011406 */
[----:B------:R-:W-:Y:S01]  /*1d9f0*/  ULDC.64 UR4, c[0x0][0x3f0] ;  /* 0x0000fc0000047ab9 */ /* 0x000fe20000000a00 */
[----:B------:R-:W-:Y:S01]  /*1da00*/  IMAD R2, R7, c[0x0][0x3e4], R2 ;  /* 0x0000f90007027a24 */ /* 0x000fe200078e0202 */
[----:B------:R-:W-:-:S02]  /*1da10*/  UIMAD UR6, UR6, UR4, URZ ;  /* 0x00000004060672a4 */ /* 0x000fc4000f8e023f */
[----:B------:R-:W-:Y:S01]  /*1da20*/  UIADD3 UR11, UR7, UR11, URZ ;  /* 0x0000000b070b7290 */ /* 0x000fe2000fffe03f */
[----:B------:R-:W-:Y:S01]  /*1da30*/  IMAD R3, R3, c[0x0][0x3d8], RZ ;  /* 0x0000f60003037a24 */ /* 0x000fe200078e02ff */
[----:B------:R-:W-:Y:S02]  /*1da40*/  UIMAD UR5, UR24, UR5, UR6 ;  /* 0x00000005180572a4 */ /* 0x000fe4000f8e0206 */
[----:B------:R-:W-:Y:S01]  /*1da50*/  UIMAD.WIDE.U32 UR10, UR24, UR4, UR10 ;  /* 0x00000004180a72a5 */ /* 0x000fe2000f8e000a */
[----:B------:R-:W-:-:S03]  /*1da60*/  IMAD R3, R6, c[0x0][0x3dc], R3 ;  /* 0x0000f70006037a24 */ /* 0x000fc600078e0203 */
[----:B------:R-:W-:Y:S02]  /*1da70*/  UIADD3 UR5, UR11, UR5, URZ ;  /* 0x000000050b057290 */ /* 0x000fe4000fffe03f */
[----:B-1----:R-:W-:Y:S02]  /*1da80*/  IMAD.U32 R11, RZ, RZ, UR11 ;  /* 0x0000000bff0b7e24 */ /* 0x002fe4000f8e00ff */
[----:B------:R-:W-:Y:S02]  /*1da90*/  IMAD.U32 R10, RZ, RZ, UR10 ;  /* 0x0000000aff0a7e24 */ /* 0x000fe4000f8e00ff */
[----:B------:R-:W-:-:S05]  /*1daa0*/  MOV R11, UR5 ;  /* 0x00000005000b7c02 */ /* 0x000fca0008000f00 */
[----:B------:R-:W-:Y:S01]  /*1dab0*/  IMAD.WIDE.U32 R10, R7, c[0x0][0x3e0], R10 ;  /* 0x0000f800070a7a25 */ /* 0x000fe200078e000a */
[----:B------:R-:W-:-:S03]  /*1dac0*/  IADD3 R7, R9, 0x80, RZ ;  /* 0x0000008009077810 */ /* 0x000fc60007ffe0ff */
[----:B------:R-:W-:-:S04]  /*1dad0*/  IMAD.IADD R11, R11, 0x1, R2 ;  /* 0x000000010b0b7824 */ /* 0x000fc800078e0202 */
        /* <DEDUP_REMOVED lines=30> */
.L_x_1522:
[----:B------:R-:W-:Y:S05]  /*1dcc0*/  BSYNC B0 ;  /* 0x0000000000007941 */ /* 0x000fea0003800000 */
.L_x_1521:
        /* <DEDUP_REMOVED lines=27> */
.L_x_1524:
[----:B------:R-:W-:Y:S05]  /*1de80*/  BSYNC B0 ;  /* 0x0000000000007941 */ /* 0x000fea0003800000 */
.L_x_1523:
        /* <DEDUP_REMOVED lines=27> */
.L_x_1526:
[----:B------:R-:W-:Y:S05]  /*1e040*/  BSYNC B0 ;  /* 0x0000000000007941 */ /* 0x000fea0003800000 */
.L_x_1525:
        /* <DEDUP_REMOVED lines=28> */
.L_x_1527:
        /* <DEDUP_REMOVED lines=15> */
.L_x_1552:


//--------------------- .nv.shared._ZN7cutlass13device_kernelIN5flash19enable_sm80_to_sm89INS1_16FlashAttnFwdSm80INS1_25CollectiveMainloopFwdSm80ILi8ELi1ELb1EN4cute5tupleIJNS5_1CILi128EEENS7_ILi64EEENS7_ILi256EEEEEELi256ENS_6half_tEfNS_4arch4Sm80ELb0ELb0ELb1ELb0ELb0ELb0ELb1ELb0EEENS1_21CollectiveEpilogueFwdINS6_IJS8_SA_S9_EEENS6_IJNS7_ILi1EEESI_SI_EEESC_SE_Li256ELb0ELb1ELb0ELb0EEENS1_19SingleTileSchedulerILb0ELb0ELb1ELi128EEEEEEEEEvNT_6ParamsE --------------------------
	.section	.nv.shared._ZN7cutlass13device_kernelIN5flash19enable_sm80_to_sm89INS1_16FlashAttnFwdSm80INS1_25CollectiveMainloopFwdSm80ILi8ELi1ELb1EN4cute5tupleIJNS5_1CILi128EEENS7_ILi64EEENS7_ILi256EEEEEELi256ENS_6half_tEfNS_4arch4Sm80ELb0ELb0ELb1ELb0ELb0ELb0ELb1ELb0EEENS1_21CollectiveEpilogueFwdINS6_IJS8_SA_S9_EEENS6_IJNS7_ILi1EEESI_SI_EEESC_SE_Li256ELb0ELb1ELb0ELb0EEENS1_19SingleTileSchedulerILb0ELb0ELb1ELi128EEEEEEEEEvNT_6ParamsE,"aw",@nobits
	.sectionflags	@""
	.align	16


//--------------------- .nv.global                --------------------------
	.section	.nv.global,"aw",@nobits
.nv.global:
	.type		_ZN74_INTERNAL_365d0264_38_flash_fwd_hdim256_fp16_softcap_sm80_cu_0106449f_36634cute1_E,@object
	.size		_ZN74_INTERNAL_365d0264_38_flash_fwd_hdim256_fp16_softcap_sm80_cu_0106449f_36634cute1_E,(_ZN74_INTERNAL_365d0264_38_flash_fwd_hdim256_fp16_softcap_sm80_cu_0106449f_36634cuda3std3__45__cpo6cbeginE - _ZN74_INTERNAL_365d0264_38_flash_fwd_hdim256_fp16_softcap_sm80_cu_0106449f_36634cute1_E)
_ZN74_INTERNAL_365d0264_38_flash_fwd_hdim256_fp16_softcap_sm80_cu_0106449f_36634cute1_E:
	.zero		1
	.type		_ZN74_INTERNAL_365d0264_38_flash_fwd_hdim256_fp16_softcap_sm80_cu_0106449f_36634cuda3std3__45__cpo6cbeginE,@object
	.size		_ZN74_INTERNAL_365d0264_38_flash_fwd_hdim256_fp16_softcap_sm80_cu_0106449f_36634cuda3std3__45__cpo6cbeginE,(_ZN74_INTERNAL_365d0264_38_flash_fwd_hdim256_fp16_softcap_sm80_cu_0106449f_36634cuda3std3__48in_placeE - _ZN74_INTERNAL_365d0264_38_flash_fwd_hdim256_fp16_softcap_sm80_cu_0106449f_36634cuda3std3__45__cpo6cbeginE)
_ZN74_INTERNAL_365d0264_38_flash_fwd_hdim256_fp16_softcap_sm80_cu_0106449f_36634cuda3std3__45__cpo6cbeginE:
	.zero		1
	.type		_ZN74_INTERNAL_365d0264_38_flash_fwd_hdim256_fp16_softcap_sm80_cu_0106449f_36634cuda3std3__48in_placeE,@object
	.size		_ZN74_INTERNAL_365d0264_38_flash_fwd_hdim256_fp16_softcap_sm80_cu_0106449f_36634cuda3std3__48in_placeE,(_ZN74_INTERNAL_365d0264_38_flash_fwd_hdim256_fp16_softcap_sm80_cu_0106449f_36634cuda3std6ranges3__45__cpo9iter_moveE - _ZN74_INTERNAL_365d0264_38_flash_fwd_hdim256_fp16_softcap_sm80_cu_0106449f_36634cuda3std3__48in_placeE)
_ZN74_INTERNAL_365d0264_38_flash_fwd_hdim256_fp16_softcap_sm80_cu_0106449f_36634cuda3std3__48in_placeE:
	.zero		1
	.type		_ZN74_INTERNAL_365d0264_38_flash_fwd_hdim256_fp16_softcap_sm80_cu_0106449f_36634cuda3std6ranges3__45__cpo9iter_moveE,@object
	.size		_ZN74_INTERNAL_365d0264_38_flash_fwd_hdim256_fp16_softcap_sm80_cu_0106449f_36634cuda3std6ranges3__45__cpo9iter_moveE,(_ZN74_INTERNAL_365d0264_38_flash_fwd_hdim256_fp16_softcap_sm80_cu_0106449f_36634cuda3std3__45__cpo5beginE - _ZN74_INTERNAL_365d0264_38_flash_fwd_hdim256_fp16_softcap_sm80_cu_0106449f_36634cuda3std6ranges3__45__cpo9iter_moveE)
_ZN74_INTERNAL_365d0264_38_flash_fwd_hdim256_fp16_softcap_sm80_cu_0106449f_36634cuda3std6ranges3__45__cpo9iter_moveE:
	.zero		1
	.type		_ZN74_INTERNAL_365d0264_38_flash_fwd_hdim256_fp16_softcap_sm80_cu_0106449f_36634cuda3std3__45__cpo5beginE,@object
	.size		_ZN74_INTERNAL_365d0264_38_flash_fwd_hdim256_fp16_softcap_sm80_cu_0106449f_36634cuda3std3__45__cpo5beginE,(_ZN74_INTERNAL_365d0264_38_flash_fwd_hdim256_fp16_softcap_sm80_cu_0106449f_36634cuda3std3__476_GLOBAL__N__365d0264_38_flash_fwd_hdim256_fp16_softcap_sm80_cu_0106449f_36636ignoreE - _ZN74_INTERNAL_365d0264_38_flash_fwd_hdim256_fp16_softcap_sm80_cu_0106449f_36634cuda3std3__45__cpo5beginE)
_ZN74_INTERNAL_365d0264_38_flash_fwd_hdim256_fp16_softcap_sm80_cu_0106449f_36634cuda3std3__45__cpo5beginE:
	.zero		1
	.type		_ZN74_INTERNAL_365d0264_38_flash_fwd_hdim256_fp16_softcap_sm80_cu_0106449f_36634cuda3std3__476_GLOBAL__N__365d0264_38_flash_fwd_hdim256_fp16_softcap_sm80_cu_0106449f_36636ignoreE,@object
	.size		_ZN74_INTERNAL_365d0264_38_flash_fwd_hdim256_fp16_softcap_sm80_cu_0106449f_36634cuda3std3__476_GLOBAL__N__365d0264_38_flash_fwd_hdim256_fp16_softcap_sm80_cu_0106449f_36636ignoreE,(_ZN74_INTERNAL_365d0264_38_flash_fwd_hdim256_fp16_softcap_sm80_cu_0106449f_36634cute7productE - _ZN74_INTERNAL_365d0264_38_flash_fwd_hdim256_fp16_softcap_sm80_cu_0106449f_36634cuda3std3__476_GLOBAL__N__365d0264_38_flash_fwd_hdim256_fp16_softcap_sm80_cu_0106449f_36636ignoreE)
_ZN74_INTERNAL_365d0264_38_flash_fwd_hdim256_fp16_softcap_sm80_cu_0106449f_36634cuda3std3__476_GLOBAL__N__365d0264_38_flash_fwd_hdim256_fp16_softcap_sm80_cu_0106449f_36636ignoreE:
	.zero		1
	.type		_ZN74_INTERNAL_365d0264_38_flash_fwd_hdim256_fp16_softcap_sm80_cu_0106449f_36634cute7productE,@object
	.size		_ZN74_INTERNAL_365d0264_38_flash_fwd_hdim256_fp16_softcap_sm80_cu_0106449f_36634cute7productE,(_ZN74_INTERNAL_365d0264_38_flash_fwd_hdim256_fp16_softcap_sm80_cu_0106449f_36634cuda3std3__45__cpo3endE - _ZN74_INTERNAL_365d0264_38_flash_fwd_hdim256_fp16_softcap_sm80_cu_0106449f_36634cute7productE)
_ZN74_INTERNAL_365d0264_38_flash_fwd_hdim256_fp16_softcap_sm80_cu_0106449f_36634cute7productE:
	.zero		1
	.type		_ZN74_INTERNAL_365d0264_38_flash_fwd_hdim256_fp16_softcap_sm80_cu_0106449f_36634cuda3std3__45__cpo3endE,@object
	.size		_ZN74_INTERNAL_365d0264_38_flash_fwd_hdim256_fp16_softcap_sm80_cu_0106449f_36634cuda3std3__45__cpo3endE,(_ZN74_INTERNAL_365d0264_38_flash_fwd_hdim256_fp16_softcap_sm80_cu_0106449f_36634cuda3std3__419piecewise_constructE - _ZN74_INTERNAL_365d0264_38_flash_fwd_hdim256_fp16_softcap_sm80_cu_0106449f_36634cuda3std3__45__cpo3endE)
_ZN74_INTERNAL_365d0264_38_flash_fwd_hdim256_fp16_softcap_sm80_cu_0106449f_36634cuda3std3__45__cpo3endE:
	.zero		1
	.type		_ZN74_INTERNAL_365d0264_38_flash_fwd_hdim256_fp16_softcap_sm80_cu_0106449f_36634cuda3std3__419piecewise_constructE,@object
	.size		_ZN74_INTERNAL_365d0264_38_flash_fwd_hdim256_fp16_softcap_sm80_cu_0106449f_36634cuda3std3__419piecewise_constructE,(_ZN74_INTERNAL_365d0264_38_flash_fwd_hdim256_fp16_softcap_sm80_cu_0106449f_36634cuda3std3__45__cpo4cendE - _ZN74_INTERNAL_365d0264_38_flash_fwd_hdim256_fp16_softcap_sm80_cu_0106449f_36634cuda3std3__419piecewise_constructE)
_ZN74_INTERNAL_365d0264_38_flash_fwd_hdim256_fp16_softcap_sm80_cu_0106449f_36634cuda3std3__419piecewise_constructE:
	.zero		1
	.type		_ZN74_INTERNAL_365d0264_38_flash_fwd_hdim256_fp16_softcap_sm80_cu_0106449f_36634cuda3std3__45__cpo4cendE,@object
	.size		_ZN74_INTERNAL_365d0264_38_flash_fwd_hdim256_fp16_softcap_sm80_cu_0106449f_36634cuda3std3__45__cpo4cendE,(_ZN74_INTERNAL_365d0264_38_flash_fwd_hdim256_fp16_softcap_sm80_cu_0106449f_36634cuda3std6ranges3__45__cpo4swapE - _ZN74_INTERNAL_365d0264_38_flash_fwd_hdim256_fp16_softcap_sm80_cu_0106449f_36634cuda3std3__45__cpo4cendE)
_ZN74_INTERNAL_365d0264_38_flash_fwd_hdim256_fp16_softcap_sm80_cu_0106449f_36634cuda3std3__45__cpo4cendE:
	.zero		1
	.type		_ZN74_INTERNAL_365d0264_38_flash_fwd_hdim256_fp16_softcap_sm80_cu_0106449f_36634cuda3std6ranges3__45__cpo4swapE,@object
	.size		_ZN74_INTERNAL_365d0264_38_flash_fwd_hdim256_fp16_softcap_sm80_cu_0106449f_36634cuda3std6ranges3__45__cpo4swapE,(.L_7 - _ZN74_INTERNAL_365d0264_38_flash_fwd_hdim256_fp16_softcap_sm80_cu_0106449f_36634cuda3std6ranges3__45__cpo4swapE)
_ZN74_INTERNAL_365d0264_38_flash_fwd_hdim256_fp16_softcap_sm80_cu_0106449f_36634cuda3std6ranges3__45__cpo4swapE:
	.zero		1
.L_7:


//--------------------- .nv.shared._ZN7cutlass13device_kernelIN5flash19enable_sm80_to_sm89INS1_16FlashAttnFwdSm80INS1_25CollectiveMainloopFwdSm80ILi8ELi1ELb1EN4cute5tupleIJNS5_1CILi128EEENS7_ILi64EEENS7_ILi256EEEEEELi256ENS_6half_tEfNS_4arch4Sm80ELb0ELb0ELb1ELb1ELb0ELb0ELb1ELb0EEENS1_21CollectiveEpilogueFwdINS6_IJS8_SA_S9_EEENS6_IJNS7_ILi1EEESI_SI_EEESC_SE_Li256ELb1ELb1ELb0ELb0EEENS1_19SingleTileSchedulerILb1ELb0ELb1ELi128EEEEEEEEEvNT_6ParamsE --------------------------
	.section	.nv.shared._ZN7cutlass13device_kernelIN5flash19enable_sm80_to_sm89INS1_16FlashAttnFwdSm80INS1_25CollectiveMainloopFwdSm80ILi8ELi1ELb1EN4cute5tupleIJNS5_1CILi128EEENS7_ILi64EEENS7_ILi256EEEEEELi256ENS_6half_tEfNS_4arch4Sm80ELb0ELb0ELb1ELb1ELb0ELb0ELb1ELb0EEENS1_21CollectiveEpilogueFwdINS6_IJS8_SA_S9_EEENS6_IJNS7_ILi1EEESI_SI_EEESC_SE_Li256ELb1ELb1ELb0ELb0EEENS1_19SingleTileSchedulerILb1ELb0ELb1ELi128EEEEEEEEEvNT_6ParamsE,"aw",@nobits
	.sectionflags	@""
	.align	16


//--------------------- .nv.shared._ZN7cutlass13device_kernelIN5flash19enable_sm80_to_sm89INS1_16FlashAttnFwdSm80INS1_25CollectiveMainloopFwdSm80ILi8ELi1ELb0EN4cute5tupleIJNS5_1CILi128EEENS7_ILi32EEENS7_ILi256EEEEEELi256ENS_6half_tEfNS_4arch4Sm80ELb0ELb0ELb1ELb1ELb0ELb1ELb1ELb0EEENS1_21CollectiveEpilogueFwdINS6_IJS8_SA_S9_EEENS6_IJNS7_ILi1EEESI_SI_EEESC_SE_Li256ELb1ELb1ELb0ELb0EEENS1_19SingleTileSchedulerILb1ELb0ELb1ELi128EEEEEEEEEvNT_6ParamsE --------------------------
	.section	.nv.shared._ZN7cutlass13device_kernelIN5flash19enable_sm80_to_sm89INS1_16FlashAttnFwdSm80INS1_25CollectiveMainloopFwdSm80ILi8ELi1ELb0EN4cute5tupleIJNS5_1CILi128EEENS7_ILi32EEENS7_ILi256EEEEEELi256ENS_6half_tEfNS_4arch4Sm80ELb0ELb0ELb1ELb1ELb0ELb1ELb1ELb0EEENS1_21CollectiveEpilogueFwdINS6_IJS8_SA_S9_EEENS6_IJNS7_ILi1EEESI_SI_EEESC_SE_Li256ELb1ELb1ELb0ELb0EEENS1_19SingleTileSchedulerILb1ELb0ELb1ELi128EEEEEEEEEvNT_6ParamsE,"aw",@nobits
	.sectionflags	@""
	.align	16


//--------------------- .nv.shared._ZN7cutlass13device_kernelIN5flash19enable_sm80_to_sm89INS1_16FlashAttnFwdSm80INS1_25CollectiveMainloopFwdSm80ILi8ELi1ELb1EN4cute5tupleIJNS5_1CILi128EEENS7_ILi48EEENS7_ILi256EEEEEELi256ENS_6half_tEfNS_4arch4Sm80ELb0ELb1ELb1ELb0ELb0ELb0ELb1ELb0EEENS1_21CollectiveEpilogueFwdINS6_IJS8_SA_S9_EEENS6_IJNS7_ILi1EEESI_SI_EEESC_SE_Li256ELb0ELb1ELb0ELb0EEENS1_19SingleTileSchedulerILb0ELb0ELb1ELi128EEEEEEEEEvNT_6ParamsE --------------------------
	.section	.nv.shared._ZN7cutlass13device_kernelIN5flash19enable_sm80_to_sm89INS1_16FlashAttnFwdSm80INS1_25CollectiveMainloopFwdSm80ILi8ELi1ELb1EN4cute5tupleIJNS5_1CILi128EEENS7_ILi48EEENS7_ILi256EEEEEELi256ENS_6half_tEfNS_4arch4Sm80ELb0ELb1ELb1ELb0ELb0ELb0ELb1ELb0EEENS1_21CollectiveEpilogueFwdINS6_IJS8_SA_S9_EEENS6_IJNS7_ILi1EEESI_SI_EEESC_SE_Li256ELb0ELb1ELb0ELb0EEENS1_19SingleTileSchedulerILb0ELb0ELb1ELi128EEEEEEEEEvNT_6ParamsE,"aw",@nobits
	.sectionflags	@""
	.align	16


//--------------------- .nv.shared._ZN7cutlass13device_kernelIN5flash19enable_sm80_to_sm89INS1_16FlashAttnFwdSm80INS1_25CollectiveMainloopFwdSm80ILi8ELi1ELb1EN4cute5tupleIJNS5_1CILi128EEENS7_ILi48EEENS7_ILi256EEEEEELi256ENS_6half_tEfNS_4arch4Sm80ELb0ELb1ELb1ELb1ELb0ELb0ELb1ELb0EEENS1_21CollectiveEpilogueFwdINS6_IJS8_SA_S9_EEENS6_IJNS7_ILi1EEESI_SI_EEESC_SE_Li256ELb1ELb1ELb0ELb0EEENS1_19SingleTileSchedulerILb1ELb0ELb1ELi128EEEEEEEEEvNT_6ParamsE --------------------------
	.section	.nv.shared._ZN7cutlass13device_kernelIN5flash19enable_sm80_to_sm89INS1_16FlashAttnFwdSm80INS1_25CollectiveMainloopFwdSm80ILi8ELi1ELb1EN4cute5tupleIJNS5_1CILi128EEENS7_ILi48EEENS7_ILi256EEEEEELi256ENS_6half_tEfNS_4arch4Sm80ELb0ELb1ELb1ELb1ELb0ELb0ELb1ELb0EEENS1_21CollectiveEpilogueFwdINS6_IJS8_SA_S9_EEENS6_IJNS7_ILi1EEESI_SI_EEESC_SE_Li256ELb1ELb1ELb0ELb0EEENS1_19SingleTileSchedulerILb1ELb0ELb1ELi128EEEEEEEEEvNT_6ParamsE,"aw",@nobits
	.sectionflags	@""
	.align	16


//--------------------- .nv.shared._ZN7cutlass13device_kernelIN5flash19enable_sm80_to_sm89INS1_16FlashAttnFwdSm80INS1_25CollectiveMainloopFwdSm80ILi8ELi1ELb0EN4cute5tupleIJNS5_1CILi128EEENS7_ILi32EEENS7_ILi256EEEEEELi256ENS_6half_tEfNS_4arch4Sm80ELb0ELb1ELb1ELb1ELb0ELb1ELb1ELb0EEENS1_21CollectiveEpilogueFwdINS6_IJS8_SA_S9_EEENS6_IJNS7_ILi1EEESI_SI_EEESC_SE_Li256ELb1ELb1ELb0ELb0EEENS1_19SingleTileSchedulerILb1ELb0ELb1ELi128EEEEEEEEEvNT_6ParamsE --------------------------
	.section	.nv.shared._ZN7cutlass13device_kernelIN5flash19enable_sm80_to_sm89INS1_16FlashAttnFwdSm80INS1_25CollectiveMainloopFwdSm80ILi8ELi1ELb0EN4cute5tupleIJNS5_1CILi128EEENS7_ILi32EEENS7_ILi256EEEEEELi256ENS_6half_tEfNS_4arch4Sm80ELb0ELb1ELb1ELb1ELb0ELb1ELb1ELb0EEENS1_21CollectiveEpilogueFwdINS6_IJS8_SA_S9_EEENS6_IJNS7_ILi1EEESI_SI_EEESC_SE_Li256ELb1ELb1ELb0ELb0EEENS1_19SingleTileSchedulerILb1ELb0ELb1ELi128EEEEEEEEEvNT_6ParamsE,"aw",@nobits
	.sectionflags	@""
	.align	16


//--------------------- .nv.shared._ZN7cutlass13device_kernelIN5flash19enable_sm80_to_sm89INS1_16FlashAttnFwdSm80INS1_25CollectiveMainloopFwdSm80ILi8ELi1ELb1EN4cute5tupleIJNS5_1CILi128EEENS7_ILi64EEENS7_ILi256EEEEEELi256ENS_6half_tEfNS_4arch4Sm80ELb1ELb0ELb1ELb0ELb0ELb0ELb1ELb0EEENS1_21CollectiveEpilogueFwdINS6_IJS8_SA_S9_EEENS6_IJNS7_ILi1EEESI_SI_EEESC_SE_Li256ELb0ELb1ELb0ELb0EEENS1_30DynamicPersistentTileSchedulerILi256ELi256ELb0ELb1ELb0EEEEEEEEEvNT_6ParamsE --------------------------
	.section	.nv.shared._ZN7cutlass13device_kernelIN5flash19enable_sm80_to_sm89INS1_16FlashAttnFwdSm80INS1_25CollectiveMainloopFwdSm80ILi8ELi1ELb1EN4cute5tupleIJNS5_1CILi128EEENS7_ILi64EEENS7_ILi256EEEEEELi256ENS_6half_tEfNS_4arch4Sm80ELb1ELb0ELb1ELb0ELb0ELb0ELb1ELb0EEENS1_21CollectiveEpilogueFwdINS6_IJS8_SA_S9_EEENS6_IJNS7_ILi1EEESI_SI_EEESC_SE_Li256ELb0ELb1ELb0ELb0EEENS1_30DynamicPersistentTileSchedulerILi256ELi256ELb0ELb1ELb0EEEEEEEEEvNT_6ParamsE,"aw",@nobits
	.sectionflags	@""
	.align	16


//--------------------- .nv.shared._ZN7cutlass13device_kernelIN5flash19enable_sm80_to_sm89INS1_16FlashAttnFwdSm80INS1_25CollectiveMainloopFwdSm80ILi8ELi1ELb1EN4cute5tupleIJNS5_1CILi128EEENS7_ILi64EEENS7_ILi256EEEEEELi256ENS_6half_tEfNS_4arch4Sm80ELb1ELb0ELb1ELb1ELb0ELb0ELb1ELb0EEENS1_21CollectiveEpilogueFwdINS6_IJS8_SA_S9_EEENS6_IJNS7_ILi1EEESI_SI_EEESC_SE_Li256ELb1ELb1ELb0ELb0EEENS1_19SingleTileSchedulerILb1ELb0ELb1ELi128EEEEEEEEEvNT_6ParamsE --------------------------
	.section	.nv.shared._ZN7cutlass13device_kernelIN5flash19enable_sm80_to_sm89INS1_16FlashAttnFwdSm80INS1_25CollectiveMainloopFwdSm80ILi8ELi1ELb1EN4cute5tupleIJNS5_1CILi128EEENS7_ILi64EEENS7_ILi256EEEEEELi256ENS_6half_tEfNS_4arch4Sm80ELb1ELb0ELb1ELb1ELb0ELb0ELb1ELb0EEENS1_21CollectiveEpilogueFwdINS6_IJS8_SA_S9_EEENS6_IJNS7_ILi1EEESI_SI_EEESC_SE_Li256ELb1ELb1ELb0ELb0EEENS1_19SingleTileSchedulerILb1ELb0ELb1ELi128EEEEEEEEEvNT_6ParamsE,"aw",@nobits
	.sectionflags	@""
	.align	16


//--------------------- .nv.shared._ZN7cutlass13device_kernelIN5flash19enable_sm80_to_sm89INS1_16FlashAttnFwdSm80INS1_25CollectiveMainloopFwdSm80ILi8ELi1ELb0EN4cute5tupleIJNS5_1CILi128EEENS7_ILi32EEENS7_ILi256EEEEEELi256ENS_6half_tEfNS_4arch4Sm80ELb1ELb0ELb1ELb1ELb0ELb1ELb1ELb0EEENS1_21CollectiveEpilogueFwdINS6_IJS8_SA_S9_EEENS6_IJNS7_ILi1EEESI_SI_EEESC_SE_Li256ELb1ELb1ELb0ELb0EEENS1_19SingleTileSchedulerILb1ELb0ELb1ELi128EEEEEEEEEvNT_6ParamsE --------------------------
	.section	.nv.shared._ZN7cutlass13device_kernelIN5flash19enable_sm80_to_sm89INS1_16FlashAttnFwdSm80INS1_25CollectiveMainloopFwdSm80ILi8ELi1ELb0EN4cute5tupleIJNS5_1CILi128EEENS7_ILi32EEENS7_ILi256EEEEEELi256ENS_6half_tEfNS_4arch4Sm80ELb1ELb0ELb1ELb1ELb0ELb1ELb1ELb0EEENS1_21CollectiveEpilogueFwdINS6_IJS8_SA_S9_EEENS6_IJNS7_ILi1EEESI_SI_EEESC_SE_Li256ELb1ELb1ELb0ELb0EEENS1_19SingleTileSchedulerILb1ELb0ELb1ELi128EEEEEEEEEvNT_6ParamsE,"aw",@nobits
	.sectionflags	@""
	.align	16


//--------------------- .nv.shared._ZN7cutlass13device_kernelIN5flash19enable_sm80_to_sm89INS1_16FlashAttnFwdSm80INS1_25CollectiveMainloopFwdSm80ILi8ELi1ELb0EN4cute5tupleIJNS5_1CILi128EEENS7_ILi96EEENS7_ILi256EEEEEELi256ENS_6half_tEfNS_4arch4Sm80ELb0ELb0ELb1ELb0ELb0ELb0ELb1ELb0EEENS1_21CollectiveEpilogueFwdINS6_IJS8_SA_S9_EEENS6_IJNS7_ILi1EEESI_SI_EEESC_SE_Li256ELb0ELb1ELb0ELb0EEENS1_19SingleTileSchedulerILb0ELb0ELb1ELi128EEEEEEEEEvNT_6ParamsE --------------------------
	.section	.nv.shared._ZN7cutlass13device_kernelIN5flash19enable_sm80_to_sm89INS1_16FlashAttnFwdSm80INS1_25CollectiveMainloopFwdSm80ILi8ELi1ELb0EN4cute5tupleIJNS5_1CILi128EEENS7_ILi96EEENS7_ILi256EEEEEELi256ENS_6half_tEfNS_4arch4Sm80ELb0ELb0ELb1ELb0ELb0ELb0ELb1ELb0EEENS1_21CollectiveEpilogueFwdINS6_IJS8_SA_S9_EEENS6_IJNS7_ILi1EEESI_SI_EEESC_SE_Li256ELb0ELb1ELb0ELb0EEENS1_19SingleTileSchedulerILb0ELb0ELb1ELi128EEEEEEEEEvNT_6ParamsE,"aw",@nobits
	.sectionflags	@""
	.align	16


//--------------------- .nv.shared._ZN7cutlass13device_kernelIN5flash19enable_sm80_to_sm89INS1_16FlashAttnFwdSm80INS1_25CollectiveMainloopFwdSm80ILi8ELi1ELb0EN4cute5tupleIJNS5_1CILi128EEENS7_ILi96EEENS7_ILi256EEEEEELi256ENS_6half_tEfNS_4arch4Sm80ELb0ELb0ELb1ELb1ELb0ELb0ELb1ELb0EEENS1_21CollectiveEpilogueFwdINS6_IJS8_SA_S9_EEENS6_IJNS7_ILi1EEESI_SI_EEESC_SE_Li256ELb1ELb1ELb0ELb0EEENS1_19SingleTileSchedulerILb1ELb0ELb1ELi128EEEEEEEEEvNT_6ParamsE --------------------------
	.section	.nv.shared._ZN7cutlass13device_kernelIN5flash19enable_sm80_to_sm89INS1_16FlashAttnFwdSm80INS1_25CollectiveMainloopFwdSm80ILi8ELi1ELb0EN4cute5tupleIJNS5_1CILi128EEENS7_ILi96EEENS7_ILi256EEEEEELi256ENS_6half_tEfNS_4arch4Sm80ELb0ELb0ELb1ELb1ELb0ELb0ELb1ELb0EEENS1_21CollectiveEpilogueFwdINS6_IJS8_SA_S9_EEENS6_IJNS7_ILi1EEESI_SI_EEESC_SE_Li256ELb1ELb1ELb0ELb0EEENS1_19SingleTileSchedulerILb1ELb0ELb1ELi128EEEEEEEEEvNT_6ParamsE,"aw",@nobits
	.sectionflags	@""
	.align	16


//--------------------- .nv.shared._ZN7cutlass13device_kernelIN5flash19enable_sm80_to_sm89INS1_16FlashAttnFwdSm80INS1_25CollectiveMainloopFwdSm80ILi8ELi1ELb0EN4cute5tupleIJNS5_1CILi128EEENS7_ILi48EEENS7_ILi256EEEEEELi256ENS_6half_tEfNS_4arch4Sm80ELb0ELb0ELb1ELb1ELb0ELb1ELb1ELb0EEENS1_21CollectiveEpilogueFwdINS6_IJS8_SA_S9_EEENS6_IJNS7_ILi1EEESI_SI_EEESC_SE_Li256ELb1ELb1ELb0ELb0EEENS1_19SingleTileSchedulerILb1ELb0ELb1ELi128EEEEEEEEEvNT_6ParamsE --------------------------
	.section	.nv.shared._ZN7cutlass13device_kernelIN5flash19enable_sm80_to_sm89INS1_16FlashAttnFwdSm80INS1_25CollectiveMainloopFwdSm80ILi8ELi1ELb0EN4cute5tupleIJNS5_1CILi128EEENS7_ILi48EEENS7_ILi256EEEEEELi256ENS_6half_tEfNS_4arch4Sm80ELb0ELb0ELb1ELb1ELb0ELb1ELb1ELb0EEENS1_21CollectiveEpilogueFwdINS6_IJS8_SA_S9_EEENS6_IJNS7_ILi1EEESI_SI_EEESC_SE_Li256ELb1ELb1ELb0ELb0EEENS1_19SingleTileSchedulerILb1ELb0ELb1ELi128EEEEEEEEEvNT_6ParamsE,"aw",@nobits
	.sectionflags	@""
	.align	16


//--------------------- .nv.shared._ZN7cutlass13device_kernelIN5flash19enable_sm80_to_sm89INS1_16FlashAttnFwdSm80INS1_25CollectiveMainloopFwdSm80ILi8ELi1ELb0EN4cute5tupleIJNS5_1CILi128EEENS7_ILi64EEENS7_ILi256EEEEEELi256ENS_6half_tEfNS_4arch4Sm80ELb0ELb1ELb1ELb0ELb0ELb0ELb1ELb0EEENS1_21CollectiveEpilogueFwdINS6_IJS8_SA_S9_EEENS6_IJNS7_ILi1EEESI_SI_EEESC_SE_Li256ELb0ELb1ELb0ELb0EEENS1_19SingleTileSchedulerILb0ELb0ELb1ELi128EEEEEEEEEvNT_6ParamsE --------------------------
	.section	.nv.shared._ZN7cutlass13device_kernelIN5flash19enable_sm80_to_sm89INS1_16FlashAttnFwdSm80INS1_25CollectiveMainloopFwdSm80ILi8ELi1ELb0EN4cute5tupleIJNS5_1CILi128EEENS7_ILi64EEENS7_ILi256EEEEEELi256ENS_6half_tEfNS_4arch4Sm80ELb0ELb1ELb1ELb0ELb0ELb0ELb1ELb0EEENS1_21CollectiveEpilogueFwdINS6_IJS8_SA_S9_EEENS6_IJNS7_ILi1EEESI_SI_EEESC_SE_Li256ELb0ELb1ELb0ELb0EEENS1_19SingleTileSchedulerILb0ELb0ELb1ELi128EEEEEEEEEvNT_6ParamsE,"aw",@nobits
	.sectionflags	@""
	.align	16


//--------------------- .nv.shared._ZN7cutlass13device_kernelIN5flash19enable_sm80_to_sm89INS1_16FlashAttnFwdSm80INS1_25CollectiveMainloopFwdSm80ILi8ELi1ELb0EN4cute5tupleIJNS5_1CILi128EEENS7_ILi64EEENS7_ILi256EEEEEELi256ENS_6half_tEfNS_4arch4Sm80ELb0ELb1ELb1ELb1ELb0ELb0ELb1ELb0EEENS1_21CollectiveEpilogueFwdINS6_IJS8_SA_S9_EEENS6_IJNS7_ILi1EEESI_SI_EEESC_SE_Li256ELb1ELb1ELb0ELb0EEENS1_19SingleTileSchedulerILb1ELb0ELb1ELi128EEEEEEEEEvNT_6ParamsE --------------------------
	.section	.nv.shared._ZN7cutlass13device_kernelIN5flash19enable_sm80_to_sm89INS1_16FlashAttnFwdSm80INS1_25CollectiveMainloopFwdSm80ILi8ELi1ELb0EN4cute5tupleIJNS5_1CILi128EEENS7_ILi64EEENS7_ILi256EEEEEELi256ENS_6half_tEfNS_4arch4Sm80ELb0ELb1ELb1ELb1ELb0ELb0ELb1ELb0EEENS1_21CollectiveEpilogueFwdINS6_IJS8_SA_S9_EEENS6_IJNS7_ILi1EEESI_SI_EEESC_SE_Li256ELb1ELb1ELb0ELb0EEENS1_19SingleTileSchedulerILb1ELb0ELb1ELi128EEEEEEEEEvNT_6ParamsE,"aw",@nobits
	.sectionflags	@""
	.align	16


//--------------------- .nv.shared._ZN7cutlass13device_kernelIN5flash19enable_sm80_to_sm89INS1_16FlashAttnFwdSm80INS1_25CollectiveMainloopFwdSm80ILi8ELi1ELb0EN4cute5tupleIJNS5_1CILi128EEENS7_ILi48EEENS7_ILi256EEEEEELi256ENS_6half_tEfNS_4arch4Sm80ELb0ELb1ELb1ELb1ELb0ELb1ELb1ELb0EEENS1_21CollectiveEpilogueFwdINS6_IJS8_SA_S9_EEENS6_IJNS7_ILi1EEESI_SI_EEESC_SE_Li256ELb1ELb1ELb0ELb0EEENS1_19SingleTileSchedulerILb1ELb0ELb1ELi128EEEEEEEEEvNT_6ParamsE --------------------------
	.section	.nv.shared._ZN7cutlass13device_kernelIN5flash19enable_sm80_to_sm89INS1_16FlashAttnFwdSm80INS1_25CollectiveMainloopFwdSm80ILi8ELi1ELb0EN4cute5tupleIJNS5_1CILi128EEENS7_ILi48EEENS7_ILi256EEEEEELi256ENS_6half_tEfNS_4arch4Sm80ELb0ELb1ELb1ELb1ELb0ELb1ELb1ELb0EEENS1_21CollectiveEpilogueFwdINS6_IJS8_SA_S9_EEENS6_IJNS7_ILi1EEESI_SI_EEESC_SE_Li256ELb1ELb1ELb0ELb0EEENS1_19SingleTileSchedulerILb1ELb0ELb1ELi128EEEEEEEEEvNT_6ParamsE,"aw",@nobits
	.sectionflags	@""
	.align	16


//--------------------- .nv.shared._ZN7cutlass13device_kernelIN5flash19enable_sm80_to_sm89INS1_16FlashAttnFwdSm80INS1_25CollectiveMainloopFwdSm80ILi8ELi1ELb0EN4cute5tupleIJNS5_1CILi128EEENS7_ILi96EEENS7_ILi256EEEEEELi256ENS_6half_tEfNS_4arch4Sm80ELb1ELb0ELb1ELb0ELb0ELb0ELb1ELb0EEENS1_21CollectiveEpilogueFwdINS6_IJS8_SA_S9_EEENS6_IJNS7_ILi1EEESI_SI_EEESC_SE_Li256ELb0ELb1ELb0ELb0EEENS1_30DynamicPersistentTileSchedulerILi256ELi256ELb0ELb1ELb0EEEEEEEEEvNT_6ParamsE --------------------------
	.section	.nv.shared._ZN7cutlass13device_kernelIN5flash19enable_sm80_to_sm89INS1_16FlashAttnFwdSm80INS1_25CollectiveMainloopFwdSm80ILi8ELi1ELb0EN4cute5tupleIJNS5_1CILi128EEENS7_ILi96EEENS7_ILi256EEEEEELi256ENS_6half_tEfNS_4arch4Sm80ELb1ELb0ELb1ELb0ELb0ELb0ELb1ELb0EEENS1_21CollectiveEpilogueFwdINS6_IJS8_SA_S9_EEENS6_IJNS7_ILi1EEESI_SI_EEESC_SE_Li256ELb0ELb1ELb0ELb0EEENS1_30DynamicPersistentTileSchedulerILi256ELi256ELb0ELb1ELb0EEEEEEEEEvNT_6ParamsE,"aw",@nobits
	.sectionflags	@""
	.align	16


//--------------------- .nv.shared._ZN7cutlass13device_kernelIN5flash19enable_sm80_to_sm89INS1_16FlashAttnFwdSm80INS1_25CollectiveMainloopFwdSm80ILi8ELi1ELb0EN4cute5tupleIJNS5_1CILi128EEENS7_ILi96EEENS7_ILi256EEEEEELi256ENS_6half_tEfNS_4arch4Sm80ELb1ELb0ELb1ELb1ELb0ELb0ELb1ELb0EEENS1_21CollectiveEpilogueFwdINS6_IJS8_SA_S9_EEENS6_IJNS7_ILi1EEESI_SI_EEESC_SE_Li256ELb1ELb1ELb0ELb0EEENS1_19SingleTileSchedulerILb1ELb0ELb1ELi128EEEEEEEEEvNT_6ParamsE --------------------------
	.section	.nv.shared._ZN7cutlass13device_kernelIN5flash19enable_sm80_to_sm89INS1_16FlashAttnFwdSm80INS1_25CollectiveMainloopFwdSm80ILi8ELi1ELb0EN4cute5tupleIJNS5_1CILi128EEENS7_ILi96EEENS7_ILi256EEEEEELi256ENS_6half_tEfNS_4arch4Sm80ELb1ELb0ELb1ELb1ELb0ELb0ELb1ELb0EEENS1_21CollectiveEpilogueFwdINS6_IJS8_SA_S9_EEENS6_IJNS7_ILi1EEESI_SI_EEESC_SE_Li256ELb1ELb1ELb0ELb0EEENS1_19SingleTileSchedulerILb1ELb0ELb1ELi128EEEEEEEEEvNT_6ParamsE,"aw",@nobits
	.sectionflags	@""
	.align	16


//--------------------- .nv.shared._ZN7cutlass13device_kernelIN5flash19enable_sm80_to_sm89INS1_16FlashAttnFwdSm80INS1_25CollectiveMainloopFwdSm80ILi8ELi1ELb0EN4cute5tupleIJNS5_1CILi128EEENS7_ILi48EEENS7_ILi256EEEEEELi256ENS_6half_tEfNS_4arch4Sm80ELb1ELb0ELb1ELb1ELb0ELb1ELb1ELb0EEENS1_21CollectiveEpilogueFwdINS6_IJS8_SA_S9_EEENS6_IJNS7_ILi1EEESI_SI_EEESC_SE_Li256ELb1ELb1ELb0ELb0EEENS1_19SingleTileSchedulerILb1ELb0ELb1ELi128EEEEEEEEEvNT_6ParamsE --------------------------
	.section	.nv.shared._ZN7cutlass13device_kernelIN5flash19enable_sm80_to_sm89INS1_16FlashAttnFwdSm80INS1_25CollectiveMainloopFwdSm80ILi8ELi1ELb0EN4cute5tupleIJNS5_1CILi128EEENS7_ILi48EEENS7_ILi256EEEEEELi256ENS_6half_tEfNS_4arch4Sm80ELb1ELb0ELb1ELb1ELb0ELb1ELb1ELb0EEENS1_21CollectiveEpilogueFwdINS6_IJS8_SA_S9_EEENS6_IJNS7_ILi1EEESI_SI_EEESC_SE_Li256ELb1ELb1ELb0ELb0EEENS1_19SingleTileSchedulerILb1ELb0ELb1ELi128EEEEEEEEEvNT_6ParamsE,"aw",@nobits
	.sectionflags	@""
	.align	16
